	.target	sm_80

	.elftype	@"ET_EXEC"


//--------------------- .note.nv.tkinfo           --------------------------
	.section	.note.nv.tkinfo,"",@"SHT_NOTE"
	.sectionflags	@"SHF_NOTE_NV_TKINFO"
	.tkinfo
        /*0018*/ 	.word	0x00000002
        /*0030*/ 	.string	""
        /*0030*/ 	.string	"ptxas"
        /*0030*/ 	.string	"Cuda compilation tools, release 13.0, V13.0.88"
        /*0030*/ 	.string	"Build cuda_13.0.r13.0/compiler.36424714_0"
        /*0030*/ 	.string	"-arch sm_80 -m 64 "



//--------------------- .note.nv.cuinfo           --------------------------
	.section	.note.nv.cuinfo,"",@"SHT_NOTE"
	.sectionflags	@"SHF_NOTE_NV_CUINFO"
        /*0018*/ 	.short	0x0002
        /*001a*/ 	.short	0x0050
        /*001c*/ 	.short	0x0082
	.zero		2


//--------------------- .nv.info                  --------------------------
	.section	.nv.info,"",@"SHT_CUDA_INFO"
	.align	4


	//----- nvinfo : EIATTR_REGCOUNT
	.align		4
        /*0000*/ 	.byte	0x04, 0x2f
        /*0002*/ 	.short	(.L_12 - .L_11)
	.align		4
.L_11:
        /*0004*/ 	.word	index@(_ZN7cutlass13device_kernelIN5flash19enable_sm80_to_sm89INS1_16FlashAttnFwdSm80INS1_25CollectiveMainloopFwdSm80ILi8ELi2ELb0EN4cute5tupleIJNS5_1CILi128EEENS7_ILi64EEENS7_ILi192EEEEEELi192ENS_10bfloat16_tEfNS_4arch4Sm80ELb1ELb0ELb1ELb1ELb0ELb1ELb1ELb0EEENS1_21CollectiveEpilogueFwdINS6_IJS8_SA_S9_EEENS6_IJNS7_ILi1EEESI_SI_EEESC_SE_Li256ELb1ELb1ELb0ELb0EEENS1_19SingleTileSchedulerILb1ELb0ELb1ELi128EEEEEEEEEvNT_6ParamsE)
        /*0008*/ 	.word	0x000000ff


	//----- nvinfo : EIATTR_FRAME_SIZE
	.align		4
.L_12:
        /*000c*/ 	.byte	0x04, 0x11
        /*000e*/ 	.short	(.L_14 - .L_13)
	.align		4
.L_13:
        /*0010*/ 	.word	index@(_ZN7cutlass13device_kernelIN5flash19enable_sm80_to_sm89INS1_16FlashAttnFwdSm80INS1_25CollectiveMainloopFwdSm80ILi8ELi2ELb0EN4cute5tupleIJNS5_1CILi128EEENS7_ILi64EEENS7_ILi192EEEEEELi192ENS_10bfloat16_tEfNS_4arch4Sm80ELb1ELb0ELb1ELb1ELb0ELb1ELb1ELb0EEENS1_21CollectiveEpilogueFwdINS6_IJS8_SA_S9_EEENS6_IJNS7_ILi1EEESI_SI_EEESC_SE_Li256ELb1ELb1ELb0ELb0EEENS1_19SingleTileSchedulerILb1ELb0ELb1ELi128EEEEEEEEEvNT_6ParamsE)
        /*0014*/ 	.word	0x00000000


	//----- nvinfo : EIATTR_REGCOUNT
	.align		4
.L_14:
        /*0018*/ 	.byte	0x04, 0x2f
        /*001a*/ 	.short	(.L_16 - .L_15)
	.align		4
.L_15:
        /*001c*/ 	.word	index@(_ZN7cutlass13device_kernelIN5flash19enable_sm80_to_sm89INS1_16FlashAttnFwdSm80INS1_25CollectiveMainloopFwdSm80ILi8ELi2ELb1EN4cute5tupleIJNS5_1CILi128EEENS7_ILi96EEENS7_ILi192EEEEEELi192ENS_10bfloat16_tEfNS_4arch4Sm80ELb1ELb0ELb1ELb1ELb0ELb0ELb1ELb0EEENS1_21CollectiveEpilogueFwdINS6_IJS8_SA_S9_EEENS6_IJNS7_ILi1EEESI_SI_EEESC_SE_Li256ELb1ELb1ELb0ELb0EEENS1_19SingleTileSchedulerILb1ELb0ELb1ELi128EEEEEEEEEvNT_6ParamsE)
        /*0020*/ 	.word	0x000000ff


	//----- nvinfo : EIATTR_FRAME_SIZE
	.align		4
.L_16:
        /*0024*/ 	.byte	0x04, 0x11
        /*0026*/ 	.short	(.L_18 - .L_17)
	.align		4
.L_17:
        /*0028*/ 	.word	index@(_ZN7cutlass13device_kernelIN5flash19enable_sm80_to_sm89INS1_16FlashAttnFwdSm80INS1_25CollectiveMainloopFwdSm80ILi8ELi2ELb1EN4cute5tupleIJNS5_1CILi128EEENS7_ILi96EEENS7_ILi192EEEEEELi192ENS_10bfloat16_tEfNS_4arch4Sm80ELb1ELb0ELb1ELb1ELb0ELb0ELb1ELb0EEENS1_21CollectiveEpilogueFwdINS6_IJS8_SA_S9_EEENS6_IJNS7_ILi1EEESI_SI_EEESC_SE_Li256ELb1ELb1ELb0ELb0EEENS1_19SingleTileSchedulerILb1ELb0ELb1ELi128EEEEEEEEEvNT_6ParamsE)
        /*002c*/ 	.word	0x00000048


	//----- nvinfo : EIATTR_REGCOUNT
	.align		4
.L_18:
        /*0030*/ 	.byte	0x04, 0x2f
        /*0032*/ 	.short	(.L_20 - .L_19)
	.align		4
.L_19:
        /*0034*/ 	.word	index@(_ZN7cutlass13device_kernelIN5flash19enable_sm80_to_sm89INS1_16FlashAttnFwdSm80INS1_25CollectiveMainloopFwdSm80ILi8ELi2ELb1EN4cute5tupleIJNS5_1CILi128EEENS7_ILi96EEENS7_ILi192EEEEEELi192ENS_10bfloat16_tEfNS_4arch4Sm80ELb1ELb0ELb1ELb0ELb0ELb0ELb1ELb0EEENS1_21CollectiveEpilogueFwdINS6_IJS8_SA_S9_EEENS6_IJNS7_ILi1EEESI_SI_EEESC_SE_Li256ELb0ELb1ELb0ELb0EEENS1_30DynamicPersistentTileSchedulerILi256ELi256ELb0ELb1ELb0EEEEEEEEEvNT_6ParamsE)
        /*0038*/ 	.word	0x000000ff


	//----- nvinfo : EIATTR_FRAME_SIZE
	.align		4
.L_20:
        /*003c*/ 	.byte	0x04, 0x11
        /*003e*/ 	.short	(.L_22 - .L_21)
	.align		4
.L_21:
        /*0040*/ 	.word	index@($__internal_5_$__cuda_sm70_shflsync_idx_p)
        /*0044*/ 	.word	0x00000000


	//----- nvinfo : EIATTR_FRAME_SIZE
	.align		4
.L_22:
        /*0048*/ 	.byte	0x04, 0x11
        /*004a*/ 	.short	(.L_24 - .L_23)
	.align		4
.L_23:
        /*004c*/ 	.word	index@($__internal_4_$__cuda_sm70_shflsync_bfly_p)
        /*0050*/ 	.word	0x00000000


	//----- nvinfo : EIATTR_FRAME_SIZE
	.align		4
.L_24:
        /*0054*/ 	.byte	0x04, 0x11
        /*0056*/ 	.short	(.L_26 - .L_25)
	.align		4
.L_25:
        /*0058*/ 	.word	index@(_ZN7cutlass13device_kernelIN5flash19enable_sm80_to_sm89INS1_16FlashAttnFwdSm80INS1_25CollectiveMainloopFwdSm80ILi8ELi2ELb1EN4cute5tupleIJNS5_1CILi128EEENS7_ILi96EEENS7_ILi192EEEEEELi192ENS_10bfloat16_tEfNS_4arch4Sm80ELb1ELb0ELb1ELb0ELb0ELb0ELb1ELb0EEENS1_21CollectiveEpilogueFwdINS6_IJS8_SA_S9_EEENS6_IJNS7_ILi1EEESI_SI_EEESC_SE_Li256ELb0ELb1ELb0ELb0EEENS1_30DynamicPersistentTileSchedulerILi256ELi256ELb0ELb1ELb0EEEEEEEEEvNT_6ParamsE)
        /*005c*/ 	.word	0x000000a8


	//----- nvinfo : EIATTR_REGCOUNT
	.align		4
.L_26:
        /*0060*/ 	.byte	0x04, 0x2f
        /*0062*/ 	.short	(.L_28 - .L_27)
	.align		4
.L_27:
        /*0064*/ 	.word	index@(_ZN7cutlass13device_kernelIN5flash19enable_sm80_to_sm89INS1_16FlashAttnFwdSm80INS1_25CollectiveMainloopFwdSm80ILi8ELi2ELb0EN4cute5tupleIJNS5_1CILi128EEENS7_ILi64EEENS7_ILi192EEEEEELi192ENS_10bfloat16_tEfNS_4arch4Sm80ELb0ELb1ELb1ELb1ELb0ELb1ELb1ELb0EEENS1_21CollectiveEpilogueFwdINS6_IJS8_SA_S9_EEENS6_IJNS7_ILi1EEESI_SI_EEESC_SE_Li256ELb1ELb1ELb0ELb0EEENS1_19SingleTileSchedulerILb1ELb0ELb1ELi128EEEEEEEEEvNT_6ParamsE)
        /*0068*/ 	.word	0x000000f6


	//----- nvinfo : EIATTR_FRAME_SIZE
	.align		4
.L_28:
        /*006c*/ 	.byte	0x04, 0x11
        /*006e*/ 	.short	(.L_30 - .L_29)
	.align		4
.L_29:
        /*0070*/ 	.word	index@($__internal_3_$__cuda_sm70_shflsync_idx_p)
        /*0074*/ 	.word	0x00000000


	//----- nvinfo : EIATTR_FRAME_SIZE
	.align		4
.L_30:
        /*0078*/ 	.byte	0x04, 0x11
        /*007a*/ 	.short	(.L_32 - .L_31)
	.align		4
.L_31:
        /*007c*/ 	.word	index@($__internal_2_$__cuda_sm70_shflsync_bfly_p)
        /*0080*/ 	.word	0x00000000


	//----- nvinfo : EIATTR_FRAME_SIZE
	.align		4
.L_32:
        /*0084*/ 	.byte	0x04, 0x11
        /*0086*/ 	.short	(.L_34 - .L_33)
	.align		4
.L_33:
        /*0088*/ 	.word	index@($_ZN7cutlass13device_kernelIN5flash19enable_sm80_to_sm89INS1_16FlashAttnFwdSm80INS1_25CollectiveMainloopFwdSm80ILi8ELi2ELb0EN4cute5tupleIJNS5_1CILi128EEENS7_ILi64EEENS7_ILi192EEEEEELi192ENS_10bfloat16_tEfNS_4arch4Sm80ELb0ELb1ELb1ELb1ELb0ELb1ELb1ELb0EEENS1_21CollectiveEpilogueFwdINS6_IJS8_SA_S9_EEENS6_IJNS7_ILi1EEESI_SI_EEESC_SE_Li256ELb1ELb1ELb0ELb0EEENS1_19SingleTileSchedulerILb1ELb0ELb1ELi128EEEEEEEEEvNT_6ParamsE$_ZZN5flash25CollectiveMainloopFwdSm80ILi8ELi2ELb0EN4cute5tupleIJNS1_1CILi128EEENS3_ILi64EEENS3_ILi192EEEEEELi192EN7cutlass10bfloat16_tEfNS8_4arch4Sm80ELb0ELb1ELb1ELb1ELb0ELb1ELb1ELb0EE3mmaINS_16FlashAttnFwdSm80ISC_NS_21CollectiveEpilogueFwdINS2_IJS4_S6_S5_EEENS2_IJNS3_ILi1EEESH_SH_EEES9_SB_Li256ELb1ELb1ELb0ELb0EEENS_19SingleTileSchedulerILb1ELb0ELb1ELi128EEEE13SharedStorageENS1_6TensorINS1_11ArrayEngineIfLm96EEENS1_6LayoutINS2_IJNS2_IJNS3_ILi2EEESS_EEESH_NS3_ILi24EEEEEENS2_IJNS2_IJSH_SS_EEENS3_ILi0EEENS3_ILi4EEEEEEEEEENS_7SoftmaxILi2ELi0EEEEEbRKNSC_6ParamsERT0_RT1_iRKNS_16SeqlenInfoQKNewKILb1ELb1EEENS2_IJiiiiEEERT_ENKUlvE_clEv)
        /*008c*/ 	.word	0x00000000


	//----- nvinfo : EIATTR_FRAME_SIZE
	.align		4
.L_34:
        /*0090*/ 	.byte	0x04, 0x11
        /*0092*/ 	.short	(.L_36 - .L_35)
	.align		4
.L_35:
        /*0094*/ 	.word	index@(_ZN7cutlass13device_kernelIN5flash19enable_sm80_to_sm89INS1_16FlashAttnFwdSm80INS1_25CollectiveMainloopFwdSm80ILi8ELi2ELb0EN4cute5tupleIJNS5_1CILi128EEENS7_ILi64EEENS7_ILi192EEEEEELi192ENS_10bfloat16_tEfNS_4arch4Sm80ELb0ELb1ELb1ELb1ELb0ELb1ELb1ELb0EEENS1_21CollectiveEpilogueFwdINS6_IJS8_SA_S9_EEENS6_IJNS7_ILi1EEESI_SI_EEESC_SE_Li256ELb1ELb1ELb0ELb0EEENS1_19SingleTileSchedulerILb1ELb0ELb1ELi128EEEEEEEEEvNT_6ParamsE)
        /*0098*/ 	.word	0x00000070


	//----- nvinfo : EIATTR_REGCOUNT
	.align		4
.L_36:
        /*009c*/ 	.byte	0x04, 0x2f
        /*009e*/ 	.short	(.L_38 - .L_37)
	.align		4
.L_37:
        /*00a0*/ 	.word	index@(_ZN7cutlass13device_kernelIN5flash19enable_sm80_to_sm89INS1_16FlashAttnFwdSm80INS1_25CollectiveMainloopFwdSm80ILi8ELi2ELb0EN4cute5tupleIJNS5_1CILi128EEENS7_ILi64EEENS7_ILi192EEEEEELi192ENS_10bfloat16_tEfNS_4arch4Sm80ELb0ELb1ELb1ELb1ELb0ELb0ELb1ELb0EEENS1_21CollectiveEpilogueFwdINS6_IJS8_SA_S9_EEENS6_IJNS7_ILi1EEESI_SI_EEESC_SE_Li256ELb1ELb1ELb0ELb0EEENS1_19SingleTileSchedulerILb1ELb0ELb1ELi128EEEEEEEEEvNT_6ParamsE)
        /*00a4*/ 	.word	0x000000fc


	//----- nvinfo : EIATTR_FRAME_SIZE
	.align		4
.L_38:
        /*00a8*/ 	.byte	0x04, 0x11
        /*00aa*/ 	.short	(.L_40 - .L_39)
	.align		4
.L_39:
        /*00ac*/ 	.word	index@(_ZN7cutlass13device_kernelIN5flash19enable_sm80_to_sm89INS1_16FlashAttnFwdSm80INS1_25CollectiveMainloopFwdSm80ILi8ELi2ELb0EN4cute5tupleIJNS5_1CILi128EEENS7_ILi64EEENS7_ILi192EEEEEELi192ENS_10bfloat16_tEfNS_4arch4Sm80ELb0ELb1ELb1ELb1ELb0ELb0ELb1ELb0EEENS1_21CollectiveEpilogueFwdINS6_IJS8_SA_S9_EEENS6_IJNS7_ILi1EEESI_SI_EEESC_SE_Li256ELb1ELb1ELb0ELb0EEENS1_19SingleTileSchedulerILb1ELb0ELb1ELi128EEEEEEEEEvNT_6ParamsE)
        /*00b0*/ 	.word	0x00000000


	//----- nvinfo : EIATTR_REGCOUNT
	.align		4
.L_40:
        /*00b4*/ 	.byte	0x04, 0x2f
        /*00b6*/ 	.short	(.L_42 - .L_41)
	.align		4
.L_41:
        /*00b8*/ 	.word	index@(_ZN7cutlass13device_kernelIN5flash19enable_sm80_to_sm89INS1_16FlashAttnFwdSm80INS1_25CollectiveMainloopFwdSm80ILi8ELi2ELb0EN4cute5tupleIJNS5_1CILi128EEENS7_ILi64EEENS7_ILi192EEEEEELi192ENS_10bfloat16_tEfNS_4arch4Sm80ELb0ELb1ELb1ELb0ELb0ELb0ELb1ELb0EEENS1_21CollectiveEpilogueFwdINS6_IJS8_SA_S9_EEENS6_IJNS7_ILi1EEESI_SI_EEESC_SE_Li256ELb0ELb1ELb0ELb0EEENS1_19SingleTileSchedulerILb0ELb0ELb1ELi128EEEEEEEEEvNT_6ParamsE)
        /*00bc*/ 	.word	0x000000ec


	//----- nvinfo : EIATTR_FRAME_SIZE
	.align		4
.L_42:
        /*00c0*/ 	.byte	0x04, 0x11
        /*00c2*/ 	.short	(.L_44 - .L_43)
	.align		4
.L_43:
        /*00c4*/ 	.word	index@(_ZN7cutlass13device_kernelIN5flash19enable_sm80_to_sm89INS1_16FlashAttnFwdSm80INS1_25CollectiveMainloopFwdSm80ILi8ELi2ELb0EN4cute5tupleIJNS5_1CILi128EEENS7_ILi64EEENS7_ILi192EEEEEELi192ENS_10bfloat16_tEfNS_4arch4Sm80ELb0ELb1ELb1ELb0ELb0ELb0ELb1ELb0EEENS1_21CollectiveEpilogueFwdINS6_IJS8_SA_S9_EEENS6_IJNS7_ILi1EEESI_SI_EEESC_SE_Li256ELb0ELb1ELb0ELb0EEENS1_19SingleTileSchedulerILb0ELb0ELb1ELi128EEEEEEEEEvNT_6ParamsE)
        /*00c8*/ 	.word	0x00000000


	//----- nvinfo : EIATTR_REGCOUNT
	.align		4
.L_44:
        /*00cc*/ 	.byte	0x04, 0x2f
        /*00ce*/ 	.short	(.L_46 - .L_45)
	.align		4
.L_45:
        /*00d0*/ 	.word	index@(_ZN7cutlass13device_kernelIN5flash19enable_sm80_to_sm89INS1_16FlashAttnFwdSm80INS1_25CollectiveMainloopFwdSm80ILi8ELi2ELb0EN4cute5tupleIJNS5_1CILi128EEENS7_ILi64EEENS7_ILi192EEEEEELi192ENS_10bfloat16_tEfNS_4arch4Sm80ELb0ELb0ELb1ELb1ELb0ELb1ELb1ELb0EEENS1_21CollectiveEpilogueFwdINS6_IJS8_SA_S9_EEENS6_IJNS7_ILi1EEESI_SI_EEESC_SE_Li256ELb1ELb1ELb0ELb0EEENS1_19SingleTileSchedulerILb1ELb0ELb1ELi128EEEEEEEEEvNT_6ParamsE)
        /*00d4*/ 	.word	0x000000ed


	//----- nvinfo : EIATTR_FRAME_SIZE
	.align		4
.L_46:
        /*00d8*/ 	.byte	0x04, 0x11
        /*00da*/ 	.short	(.L_48 - .L_47)
	.align		4
.L_47:
        /*00dc*/ 	.word	index@(_ZN7cutlass13device_kernelIN5flash19enable_sm80_to_sm89INS1_16FlashAttnFwdSm80INS1_25CollectiveMainloopFwdSm80ILi8ELi2ELb0EN4cute5tupleIJNS5_1CILi128EEENS7_ILi64EEENS7_ILi192EEEEEELi192ENS_10bfloat16_tEfNS_4arch4Sm80ELb0ELb0ELb1ELb1ELb0ELb1ELb1ELb0EEENS1_21CollectiveEpilogueFwdINS6_IJS8_SA_S9_EEENS6_IJNS7_ILi1EEESI_SI_EEESC_SE_Li256ELb1ELb1ELb0ELb0EEENS1_19SingleTileSchedulerILb1ELb0ELb1ELi128EEEEEEEEEvNT_6ParamsE)
        /*00e0*/ 	.word	0x00000000


	//----- nvinfo : EIATTR_REGCOUNT
	.align		4
.L_48:
        /*00e4*/ 	.byte	0x04, 0x2f
        /*00e6*/ 	.short	(.L_50 - .L_49)
	.align		4
.L_49:
        /*00e8*/ 	.word	index@(_ZN7cutlass13device_kernelIN5flash19enable_sm80_to_sm89INS1_16FlashAttnFwdSm80INS1_25CollectiveMainloopFwdSm80ILi8ELi2ELb1EN4cute5tupleIJNS5_1CILi128EEENS7_ILi96EEENS7_ILi192EEEEEELi192ENS_10bfloat16_tEfNS_4arch4Sm80ELb0ELb0ELb1ELb1ELb0ELb0ELb1ELb0EEENS1_21CollectiveEpilogueFwdINS6_IJS8_SA_S9_EEENS6_IJNS7_ILi1EEESI_SI_EEESC_SE_Li256ELb1ELb1ELb0ELb0EEENS1_19SingleTileSchedulerILb1ELb0ELb1ELi128EEEEEEEEEvNT_6ParamsE)
        /*00ec*/ 	.word	0x000000ff


	//----- nvinfo : EIATTR_FRAME_SIZE
	.align		4
.L_50:
        /*00f0*/ 	.byte	0x04, 0x11
        /*00f2*/ 	.short	(.L_52 - .L_51)
	.align		4
.L_51:
        /*00f4*/ 	.word	index@(_ZN7cutlass13device_kernelIN5flash19enable_sm80_to_sm89INS1_16FlashAttnFwdSm80INS1_25CollectiveMainloopFwdSm80ILi8ELi2ELb1EN4cute5tupleIJNS5_1CILi128EEENS7_ILi96EEENS7_ILi192EEEEEELi192ENS_10bfloat16_tEfNS_4arch4Sm80ELb0ELb0ELb1ELb1ELb0ELb0ELb1ELb0EEENS1_21CollectiveEpilogueFwdINS6_IJS8_SA_S9_EEENS6_IJNS7_ILi1EEESI_SI_EEESC_SE_Li256ELb1ELb1ELb0ELb0EEENS1_19SingleTileSchedulerILb1ELb0ELb1ELi128EEEEEEEEEvNT_6ParamsE)
        /*00f8*/ 	.word	0x00000038


	//----- nvinfo : EIATTR_REGCOUNT
	.align		4
.L_52:
        /*00fc*/ 	.byte	0x04, 0x2f
        /*00fe*/ 	.short	(.L_54 - .L_53)
	.align		4
.L_53:
        /*0100*/ 	.word	index@(_ZN7cutlass13device_kernelIN5flash19enable_sm80_to_sm89INS1_16FlashAttnFwdSm80INS1_25CollectiveMainloopFwdSm80ILi8ELi2ELb1EN4cute5tupleIJNS5_1CILi128EEENS7_ILi96EEENS7_ILi192EEEEEELi192ENS_10bfloat16_tEfNS_4arch4Sm80ELb0ELb0ELb1ELb0ELb0ELb0ELb1ELb0EEENS1_21CollectiveEpilogueFwdINS6_IJS8_SA_S9_EEENS6_IJNS7_ILi1EEESI_SI_EEESC_SE_Li256ELb0ELb1ELb0ELb0EEENS1_19SingleTileSchedulerILb0ELb0ELb1ELi128EEEEEEEEEvNT_6ParamsE)
        /*0104*/ 	.word	0x000000ff


	//----- nvinfo : EIATTR_FRAME_SIZE
	.align		4
.L_54:
        /*0108*/ 	.byte	0x04, 0x11
        /*010a*/ 	.short	(.L_56 - .L_55)
	.align		4
.L_55:
        /*010c*/ 	.word	index@(_ZN7cutlass13device_kernelIN5flash19enable_sm80_to_sm89INS1_16FlashAttnFwdSm80INS1_25CollectiveMainloopFwdSm80ILi8ELi2ELb1EN4cute5tupleIJNS5_1CILi128EEENS7_ILi96EEENS7_ILi192EEEEEELi192ENS_10bfloat16_tEfNS_4arch4Sm80ELb0ELb0ELb1ELb0ELb0ELb0ELb1ELb0EEENS1_21CollectiveEpilogueFwdINS6_IJS8_SA_S9_EEENS6_IJNS7_ILi1EEESI_SI_EEESC_SE_Li256ELb0ELb1ELb0ELb0EEENS1_19SingleTileSchedulerILb0ELb0ELb1ELi128EEEEEEEEEvNT_6ParamsE)
        /*0110*/ 	.word	0x00000050


	//----- nvinfo : EIATTR_REGCOUNT
	.align		4
.L_56:
        /*0114*/ 	.byte	0x04, 0x2f
        /*0116*/ 	.short	(.L_58 - .L_57)
	.align		4
.L_57:
        /*0118*/ 	.word	index@(_ZN7cutlass13device_kernelIN5flash19enable_sm80_to_sm89INS1_16FlashAttnFwdSm80INS1_25CollectiveMainloopFwdSm80ILi8ELi1ELb0EN4cute5tupleIJNS5_1CILi128EEENS7_ILi64EEENS7_ILi192EEEEEELi192ENS_10bfloat16_tEfNS_4arch4Sm80ELb1ELb0ELb1ELb1ELb0ELb1ELb1ELb0EEENS1_21CollectiveEpilogueFwdINS6_IJS8_SA_S9_EEENS6_IJNS7_ILi1EEESI_SI_EEESC_SE_Li256ELb1ELb1ELb0ELb0EEENS1_19SingleTileSchedulerILb1ELb0ELb1ELi128EEEEEEEEEvNT_6ParamsE)
        /*011c*/ 	.word	0x000000fe


	//----- nvinfo : EIATTR_FRAME_SIZE
	.align		4
.L_58:
        /*0120*/ 	.byte	0x04, 0x11
        /*0122*/ 	.short	(.L_60 - .L_59)
	.align		4
.L_59:
        /*0124*/ 	.word	index@(_ZN7cutlass13device_kernelIN5flash19enable_sm80_to_sm89INS1_16FlashAttnFwdSm80INS1_25CollectiveMainloopFwdSm80ILi8ELi1ELb0EN4cute5tupleIJNS5_1CILi128EEENS7_ILi64EEENS7_ILi192EEEEEELi192ENS_10bfloat16_tEfNS_4arch4Sm80ELb1ELb0ELb1ELb1ELb0ELb1ELb1ELb0EEENS1_21CollectiveEpilogueFwdINS6_IJS8_SA_S9_EEENS6_IJNS7_ILi1EEESI_SI_EEESC_SE_Li256ELb1ELb1ELb0ELb0EEENS1_19SingleTileSchedulerILb1ELb0ELb1ELi128EEEEEEEEEvNT_6ParamsE)
        /*0128*/ 	.word	0x00000000


	//----- nvinfo : EIATTR_REGCOUNT
	.align		4
.L_60:
        /*012c*/ 	.byte	0x04, 0x2f
        /*012e*/ 	.short	(.L_62 - .L_61)
	.align		4
.L_61:
        /*0130*/ 	.word	index@(_ZN7cutlass13device_kernelIN5flash19enable_sm80_to_sm89INS1_16FlashAttnFwdSm80INS1_25CollectiveMainloopFwdSm80ILi8ELi1ELb1EN4cute5tupleIJNS5_1CILi128EEENS7_ILi96EEENS7_ILi192EEEEEELi192ENS_10bfloat16_tEfNS_4arch4Sm80ELb1ELb0ELb1ELb1ELb0ELb0ELb1ELb0EEENS1_21CollectiveEpilogueFwdINS6_IJS8_SA_S9_EEENS6_IJNS7_ILi1EEESI_SI_EEESC_SE_Li256ELb1ELb1ELb0ELb0EEENS1_19SingleTileSchedulerILb1ELb0ELb1ELi128EEEEEEEEEvNT_6ParamsE)
        /*0134*/ 	.word	0x000000ff


	//----- nvinfo : EIATTR_FRAME_SIZE
	.align		4
.L_62:
        /*0138*/ 	.byte	0x04, 0x11
        /*013a*/ 	.short	(.L_64 - .L_63)
	.align		4
.L_63:
        /*013c*/ 	.word	index@(_ZN7cutlass13device_kernelIN5flash19enable_sm80_to_sm89INS1_16FlashAttnFwdSm80INS1_25CollectiveMainloopFwdSm80ILi8ELi1ELb1EN4cute5tupleIJNS5_1CILi128EEENS7_ILi96EEENS7_ILi192EEEEEELi192ENS_10bfloat16_tEfNS_4arch4Sm80ELb1ELb0ELb1ELb1ELb0ELb0ELb1ELb0EEENS1_21CollectiveEpilogueFwdINS6_IJS8_SA_S9_EEENS6_IJNS7_ILi1EEESI_SI_EEESC_SE_Li256ELb1ELb1ELb0ELb0EEENS1_19SingleTileSchedulerILb1ELb0ELb1ELi128EEEEEEEEEvNT_6ParamsE)
        /*0140*/ 	.word	0x00000058


	//----- nvinfo : EIATTR_REGCOUNT
	.align		4
.L_64:
        /*0144*/ 	.byte	0x04, 0x2f
        /*0146*/ 	.short	(.L_66 - .L_65)
	.align		4
.L_65:
        /*0148*/ 	.word	index@(_ZN7cutlass13device_kernelIN5flash19enable_sm80_to_sm89INS1_16FlashAttnFwdSm80INS1_25CollectiveMainloopFwdSm80ILi8ELi1ELb1EN4cute5tupleIJNS5_1CILi128EEENS7_ILi96EEENS7_ILi192EEEEEELi192ENS_10bfloat16_tEfNS_4arch4Sm80ELb1ELb0ELb1ELb0ELb0ELb0ELb1ELb0EEENS1_21CollectiveEpilogueFwdINS6_IJS8_SA_S9_EEENS6_IJNS7_ILi1EEESI_SI_EEESC_SE_Li256ELb0ELb1ELb0ELb0EEENS1_30DynamicPersistentTileSchedulerILi256ELi256ELb0ELb1ELb0EEEEEEEEEvNT_6ParamsE)
        /*014c*/ 	.word	0x000000ff


	//----- nvinfo : EIATTR_FRAME_SIZE
	.align		4
.L_66:
        /*0150*/ 	.byte	0x04, 0x11
        /*0152*/ 	.short	(.L_68 - .L_67)
	.align		4
.L_67:
        /*0154*/ 	.word	index@($__internal_1_$__cuda_sm70_shflsync_idx_p)
        /*0158*/ 	.word	0x00000000


	//----- nvinfo : EIATTR_FRAME_SIZE
	.align		4
.L_68:
        /*015c*/ 	.byte	0x04, 0x11
        /*015e*/ 	.short	(.L_70 - .L_69)
	.align		4
.L_69:
        /*0160*/ 	.word	index@($__internal_0_$__cuda_sm70_shflsync_bfly_p)
        /*0164*/ 	.word	0x00000000


	//----- nvinfo : EIATTR_FRAME_SIZE
	.align		4
.L_70:
        /*0168*/ 	.byte	0x04, 0x11
        /*016a*/ 	.short	(.L_72 - .L_71)
	.align		4
.L_71:
        /*016c*/ 	.word	index@(_ZN7cutlass13device_kernelIN5flash19enable_sm80_to_sm89INS1_16FlashAttnFwdSm80INS1_25CollectiveMainloopFwdSm80ILi8ELi1ELb1EN4cute5tupleIJNS5_1CILi128EEENS7_ILi96EEENS7_ILi192EEEEEELi192ENS_10bfloat16_tEfNS_4arch4Sm80ELb1ELb0ELb1ELb0ELb0ELb0ELb1ELb0EEENS1_21CollectiveEpilogueFwdINS6_IJS8_SA_S9_EEENS6_IJNS7_ILi1EEESI_SI_EEESC_SE_Li256ELb0ELb1ELb0ELb0EEENS1_30DynamicPersistentTileSchedulerILi256ELi256ELb0ELb1ELb0EEEEEEEEEvNT_6ParamsE)
        /*0170*/ 	.word	0x000000d0


	//----- nvinfo : EIATTR_REGCOUNT
	.align		4
.L_72:
        /*0174*/ 	.byte	0x04, 0x2f
        /*0176*/ 	.short	(.L_74 - .L_73)
	.align		4
.L_73:
        /*0178*/ 	.word	index@(_ZN7cutlass13device_kernelIN5flash19enable_sm80_to_sm89INS1_16FlashAttnFwdSm80INS1_25CollectiveMainloopFwdSm80ILi8ELi1ELb0EN4cute5tupleIJNS5_1CILi128EEENS7_ILi64EEENS7_ILi192EEEEEELi192ENS_10bfloat16_tEfNS_4arch4Sm80ELb0ELb1ELb1ELb1ELb0ELb1ELb1ELb0EEENS1_21CollectiveEpilogueFwdINS6_IJS8_SA_S9_EEENS6_IJNS7_ILi1EEESI_SI_EEESC_SE_Li256ELb1ELb1ELb0ELb0EEENS1_19SingleTileSchedulerILb1ELb0ELb1ELi128EEEEEEEEEvNT_6ParamsE)
        /*017c*/ 	.word	0x000000fa


	//----- nvinfo : EIATTR_FRAME_SIZE
	.align		4
.L_74:
        /*0180*/ 	.byte	0x04, 0x11
        /*0182*/ 	.short	(.L_76 - .L_75)
	.align		4
.L_75:
        /*0184*/ 	.word	index@(_ZN7cutlass13device_kernelIN5flash19enable_sm80_to_sm89INS1_16FlashAttnFwdSm80INS1_25CollectiveMainloopFwdSm80ILi8ELi1ELb0EN4cute5tupleIJNS5_1CILi128EEENS7_ILi64EEENS7_ILi192EEEEEELi192ENS_10bfloat16_tEfNS_4arch4Sm80ELb0ELb1ELb1ELb1ELb0ELb1ELb1ELb0EEENS1_21CollectiveEpilogueFwdINS6_IJS8_SA_S9_EEENS6_IJNS7_ILi1EEESI_SI_EEESC_SE_Li256ELb1ELb1ELb0ELb0EEENS1_19SingleTileSchedulerILb1ELb0ELb1ELi128EEEEEEEEEvNT_6ParamsE)
        /*0188*/ 	.word	0x00000000


	//----- nvinfo : EIATTR_REGCOUNT
	.align		4
.L_76:
        /*018c*/ 	.byte	0x04, 0x2f
        /*018e*/ 	.short	(.L_78 - .L_77)
	.align		4
.L_77:
        /*0190*/ 	.word	index@(_ZN7cutlass13device_kernelIN5flash19enable_sm80_to_sm89INS1_16FlashAttnFwdSm80INS1_25CollectiveMainloopFwdSm80ILi8ELi1ELb0EN4cute5tupleIJNS5_1CILi128EEENS7_ILi64EEENS7_ILi192EEEEEELi192ENS_10bfloat16_tEfNS_4arch4Sm80ELb0ELb1ELb1ELb1ELb0ELb0ELb1ELb0EEENS1_21CollectiveEpilogueFwdINS6_IJS8_SA_S9_EEENS6_IJNS7_ILi1EEESI_SI_EEESC_SE_Li256ELb1ELb1ELb0ELb0EEENS1_19SingleTileSchedulerILb1ELb0ELb1ELi128EEEEEEEEEvNT_6ParamsE)
        /*0194*/ 	.word	0x000000ff


	//----- nvinfo : EIATTR_FRAME_SIZE
	.align		4
.L_78:
        /*0198*/ 	.byte	0x04, 0x11
        /*019a*/ 	.short	(.L_80 - .L_79)
	.align		4
.L_79:
        /*019c*/ 	.word	index@(_ZN7cutlass13device_kernelIN5flash19enable_sm80_to_sm89INS1_16FlashAttnFwdSm80INS1_25CollectiveMainloopFwdSm80ILi8ELi1ELb0EN4cute5tupleIJNS5_1CILi128EEENS7_ILi64EEENS7_ILi192EEEEEELi192ENS_10bfloat16_tEfNS_4arch4Sm80ELb0ELb1ELb1ELb1ELb0ELb0ELb1ELb0EEENS1_21CollectiveEpilogueFwdINS6_IJS8_SA_S9_EEENS6_IJNS7_ILi1EEESI_SI_EEESC_SE_Li256ELb1ELb1ELb0ELb0EEENS1_19SingleTileSchedulerILb1ELb0ELb1ELi128EEEEEEEEEvNT_6ParamsE)
        /*01a0*/ 	.word	0x00000000


	//----- nvinfo : EIATTR_REGCOUNT
	.align		4
.L_80:
        /*01a4*/ 	.byte	0x04, 0x2f
        /*01a6*/ 	.short	(.L_82 - .L_81)
	.align		4
.L_81:
        /*01a8*/ 	.word	index@(_ZN7cutlass13device_kernelIN5flash19enable_sm80_to_sm89INS1_16FlashAttnFwdSm80INS1_25CollectiveMainloopFwdSm80ILi8ELi1ELb0EN4cute5tupleIJNS5_1CILi128EEENS7_ILi64EEENS7_ILi192EEEEEELi192ENS_10bfloat16_tEfNS_4arch4Sm80ELb0ELb1ELb1ELb0ELb0ELb0ELb1ELb0EEENS1_21CollectiveEpilogueFwdINS6_IJS8_SA_S9_EEENS6_IJNS7_ILi1EEESI_SI_EEESC_SE_Li256ELb0ELb1ELb0ELb0EEENS1_19SingleTileSchedulerILb0ELb0ELb1ELi128EEEEEEEEEvNT_6ParamsE)
        /*01ac*/ 	.word	0x000000ff


	//----- nvinfo : EIATTR_FRAME_SIZE
	.align		4
.L_82:
        /*01b0*/ 	.byte	0x04, 0x11
        /*01b2*/ 	.short	(.L_84 - .L_83)
	.align		4
.L_83:
        /*01b4*/ 	.word	index@(_ZN7cutlass13device_kernelIN5flash19enable_sm80_to_sm89INS1_16FlashAttnFwdSm80INS1_25CollectiveMainloopFwdSm80ILi8ELi1ELb0EN4cute5tupleIJNS5_1CILi128EEENS7_ILi64EEENS7_ILi192EEEEEELi192ENS_10bfloat16_tEfNS_4arch4Sm80ELb0ELb1ELb1ELb0ELb0ELb0ELb1ELb0EEENS1_21CollectiveEpilogueFwdINS6_IJS8_SA_S9_EEENS6_IJNS7_ILi1EEESI_SI_EEESC_SE_Li256ELb0ELb1ELb0ELb0EEENS1_19SingleTileSchedulerILb0ELb0ELb1ELi128EEEEEEEEEvNT_6ParamsE)
        /*01b8*/ 	.word	0x00000000


	//----- nvinfo : EIATTR_REGCOUNT
	.align		4
.L_84:
        /*01bc*/ 	.byte	0x04, 0x2f
        /*01be*/ 	.short	(.L_86 - .L_85)
	.align		4
.L_85:
        /*01c0*/ 	.word	index@(_ZN7cutlass13device_kernelIN5flash19enable_sm80_to_sm89INS1_16FlashAttnFwdSm80INS1_25CollectiveMainloopFwdSm80ILi8ELi1ELb0EN4cute5tupleIJNS5_1CILi128EEENS7_ILi64EEENS7_ILi192EEEEEELi192ENS_10bfloat16_tEfNS_4arch4Sm80ELb0ELb0ELb1ELb1ELb0ELb1ELb1ELb0EEENS1_21CollectiveEpilogueFwdINS6_IJS8_SA_S9_EEENS6_IJNS7_ILi1EEESI_SI_EEESC_SE_Li256ELb1ELb1ELb0ELb0EEENS1_19SingleTileSchedulerILb1ELb0ELb1ELi128EEEEEEEEEvNT_6ParamsE)
        /*01c4*/ 	.word	0x000000fa


	//----- nvinfo : EIATTR_FRAME_SIZE
	.align		4
.L_86:
        /*01c8*/ 	.byte	0x04, 0x11
        /*01ca*/ 	.short	(.L_88 - .L_87)
	.align		4
.L_87:
        /*01cc*/ 	.word	index@(_ZN7cutlass13device_kernelIN5flash19enable_sm80_to_sm89INS1_16FlashAttnFwdSm80INS1_25CollectiveMainloopFwdSm80ILi8ELi1ELb0EN4cute5tupleIJNS5_1CILi128EEENS7_ILi64EEENS7_ILi192EEEEEELi192ENS_10bfloat16_tEfNS_4arch4Sm80ELb0ELb0ELb1ELb1ELb0ELb1ELb1ELb0EEENS1_21CollectiveEpilogueFwdINS6_IJS8_SA_S9_EEENS6_IJNS7_ILi1EEESI_SI_EEESC_SE_Li256ELb1ELb1ELb0ELb0EEENS1_19SingleTileSchedulerILb1ELb0ELb1ELi128EEEEEEEEEvNT_6ParamsE)
        /*01d0*/ 	.word	0x00000000


	//----- nvinfo : EIATTR_REGCOUNT
	.align		4
.L_88:
        /*01d4*/ 	.byte	0x04, 0x2f
        /*01d6*/ 	.short	(.L_90 - .L_89)
	.align		4
.L_89:
        /*01d8*/ 	.word	index@(_ZN7cutlass13device_kernelIN5flash19enable_sm80_to_sm89INS1_16FlashAttnFwdSm80INS1_25CollectiveMainloopFwdSm80ILi8ELi1ELb1EN4cute5tupleIJNS5_1CILi128EEENS7_ILi96EEENS7_ILi192EEEEEELi192ENS_10bfloat16_tEfNS_4arch4Sm80ELb0ELb0ELb1ELb1ELb0ELb0ELb1ELb0EEENS1_21CollectiveEpilogueFwdINS6_IJS8_SA_S9_EEENS6_IJNS7_ILi1EEESI_SI_EEESC_SE_Li256ELb1ELb1ELb0ELb0EEENS1_19SingleTileSchedulerILb1ELb0ELb1ELi128EEEEEEEEEvNT_6ParamsE)
        /*01dc*/ 	.word	0x000000ff


	//----- nvinfo : EIATTR_FRAME_SIZE
	.align		4
.L_90:
        /*01e0*/ 	.byte	0x04, 0x11
        /*01e2*/ 	.short	(.L_92 - .L_91)
	.align		4
.L_91:
        /*01e4*/ 	.word	index@(_ZN7cutlass13device_kernelIN5flash19enable_sm80_to_sm89INS1_16FlashAttnFwdSm80INS1_25CollectiveMainloopFwdSm80ILi8ELi1ELb1EN4cute5tupleIJNS5_1CILi128EEENS7_ILi96EEENS7_ILi192EEEEEELi192ENS_10bfloat16_tEfNS_4arch4Sm80ELb0ELb0ELb1ELb1ELb0ELb0ELb1ELb0EEENS1_21CollectiveEpilogueFwdINS6_IJS8_SA_S9_EEENS6_IJNS7_ILi1EEESI_SI_EEESC_SE_Li256ELb1ELb1ELb0ELb0EEENS1_19SingleTileSchedulerILb1ELb0ELb1ELi128EEEEEEEEEvNT_6ParamsE)
        /*01e8*/ 	.word	0x00000068


	//----- nvinfo : EIATTR_REGCOUNT
	.align		4
.L_92:
        /*01ec*/ 	.byte	0x04, 0x2f
        /*01ee*/ 	.short	(.L_94 - .L_93)
	.align		4
.L_93:
        /*01f0*/ 	.word	index@(_ZN7cutlass13device_kernelIN5flash19enable_sm80_to_sm89INS1_16FlashAttnFwdSm80INS1_25CollectiveMainloopFwdSm80ILi8ELi1ELb1EN4cute5tupleIJNS5_1CILi128EEENS7_ILi96EEENS7_ILi192EEEEEELi192ENS_10bfloat16_tEfNS_4arch4Sm80ELb0ELb0ELb1ELb0ELb0ELb0ELb1ELb0EEENS1_21CollectiveEpilogueFwdINS6_IJS8_SA_S9_EEENS6_IJNS7_ILi1EEESI_SI_EEESC_SE_Li256ELb0ELb1ELb0ELb0EEENS1_19SingleTileSchedulerILb0ELb0ELb1ELi128EEEEEEEEEvNT_6ParamsE)
        /*01f4*/ 	.word	0x000000ff


	//----- nvinfo : EIATTR_FRAME_SIZE
	.align		4
.L_94:
        /*01f8*/ 	.byte	0x04, 0x11
        /*01fa*/ 	.short	(.L_96 - .L_95)
	.align		4
.L_95:
        /*01fc*/ 	.word	index@(_ZN7cutlass13device_kernelIN5flash19enable_sm80_to_sm89INS1_16FlashAttnFwdSm80INS1_25CollectiveMainloopFwdSm80ILi8ELi1ELb1EN4cute5tupleIJNS5_1CILi128EEENS7_ILi96EEENS7_ILi192EEEEEELi192ENS_10bfloat16_tEfNS_4arch4Sm80ELb0ELb0ELb1ELb0ELb0ELb0ELb1ELb0EEENS1_21CollectiveEpilogueFwdINS6_IJS8_SA_S9_EEENS6_IJNS7_ILi1EEESI_SI_EEESC_SE_Li256ELb0ELb1ELb0ELb0EEENS1_19SingleTileSchedulerILb0ELb0ELb1ELi128EEEEEEEEEvNT_6ParamsE)
        /*0200*/ 	.word	0x00000088


	//----- nvinfo : EIATTR_MIN_STACK_SIZE
	.align		4
.L_96:
        /*0204*/ 	.byte	0x04, 0x12
        /*0206*/ 	.short	(.L_98 - .L_97)
	.align		4
.L_97:
        /*0208*/ 	.word	index@(_ZN7cutlass13device_kernelIN5flash19enable_sm80_to_sm89INS1_16FlashAttnFwdSm80INS1_25CollectiveMainloopFwdSm80ILi8ELi1ELb1EN4cute5tupleIJNS5_1CILi128EEENS7_ILi96EEENS7_ILi192EEEEEELi192ENS_10bfloat16_tEfNS_4arch4Sm80ELb0ELb0ELb1ELb0ELb0ELb0ELb1ELb0EEENS1_21CollectiveEpilogueFwdINS6_IJS8_SA_S9_EEENS6_IJNS7_ILi1EEESI_SI_EEESC_SE_Li256ELb0ELb1ELb0ELb0EEENS1_19SingleTileSchedulerILb0ELb0ELb1ELi128EEEEEEEEEvNT_6ParamsE)
        /*020c*/ 	.word	0x00000088


	//----- nvinfo : EIATTR_MIN_STACK_SIZE
	.align		4
.L_98:
        /*0210*/ 	.byte	0x04, 0x12
        /*0212*/ 	.short	(.L_100 - .L_99)
	.align		4
.L_99:
        /*0214*/ 	.word	index@(_ZN7cutlass13device_kernelIN5flash19enable_sm80_to_sm89INS1_16FlashAttnFwdSm80INS1_25CollectiveMainloopFwdSm80ILi8ELi1ELb1EN4cute5tupleIJNS5_1CILi128EEENS7_ILi96EEENS7_ILi192EEEEEELi192ENS_10bfloat16_tEfNS_4arch4Sm80ELb0ELb0ELb1ELb1ELb0ELb0ELb1ELb0EEENS1_21CollectiveEpilogueFwdINS6_IJS8_SA_S9_EEENS6_IJNS7_ILi1EEESI_SI_EEESC_SE_Li256ELb1ELb1ELb0ELb0EEENS1_19SingleTileSchedulerILb1ELb0ELb1ELi128EEEEEEEEEvNT_6ParamsE)
        /*0218*/ 	.word	0x00000068


	//----- nvinfo : EIATTR_MIN_STACK_SIZE
	.align		4
.L_100:
        /*021c*/ 	.byte	0x04, 0x12
        /*021e*/ 	.short	(.L_102 - .L_101)
	.align		4
.L_101:
        /*0220*/ 	.word	index@(_ZN7cutlass13device_kernelIN5flash19enable_sm80_to_sm89INS1_16FlashAttnFwdSm80INS1_25CollectiveMainloopFwdSm80ILi8ELi1ELb0EN4cute5tupleIJNS5_1CILi128EEENS7_ILi64EEENS7_ILi192EEEEEELi192ENS_10bfloat16_tEfNS_4arch4Sm80ELb0ELb0ELb1ELb1ELb0ELb1ELb1ELb0EEENS1_21CollectiveEpilogueFwdINS6_IJS8_SA_S9_EEENS6_IJNS7_ILi1EEESI_SI_EEESC_SE_Li256ELb1ELb1ELb0ELb0EEENS1_19SingleTileSchedulerILb1ELb0ELb1ELi128EEEEEEEEEvNT_6ParamsE)
        /*0224*/ 	.word	0x00000000


	//----- nvinfo : EIATTR_MIN_STACK_SIZE
	.align		4
.L_102:
        /*0228*/ 	.byte	0x04, 0x12
        /*022a*/ 	.short	(.L_104 - .L_103)
	.align		4
.L_103:
        /*022c*/ 	.word	index@(_ZN7cutlass13device_kernelIN5flash19enable_sm80_to_sm89INS1_16FlashAttnFwdSm80INS1_25CollectiveMainloopFwdSm80ILi8ELi1ELb0EN4cute5tupleIJNS5_1CILi128EEENS7_ILi64EEENS7_ILi192EEEEEELi192ENS_10bfloat16_tEfNS_4arch4Sm80ELb0ELb1ELb1ELb0ELb0ELb0ELb1ELb0EEENS1_21CollectiveEpilogueFwdINS6_IJS8_SA_S9_EEENS6_IJNS7_ILi1EEESI_SI_EEESC_SE_Li256ELb0ELb1ELb0ELb0EEENS1_19SingleTileSchedulerILb0ELb0ELb1ELi128EEEEEEEEEvNT_6ParamsE)
        /*0230*/ 	.word	0x00000000


	//----- nvinfo : EIATTR_MIN_STACK_SIZE
	.align		4
.L_104:
        /*0234*/ 	.byte	0x04, 0x12
        /*0236*/ 	.short	(.L_106 - .L_105)
	.align		4
.L_105:
        /*0238*/ 	.word	index@(_ZN7cutlass13device_kernelIN5flash19enable_sm80_to_sm89INS1_16FlashAttnFwdSm80INS1_25CollectiveMainloopFwdSm80ILi8ELi1ELb0EN4cute5tupleIJNS5_1CILi128EEENS7_ILi64EEENS7_ILi192EEEEEELi192ENS_10bfloat16_tEfNS_4arch4Sm80ELb0ELb1ELb1ELb1ELb0ELb0ELb1ELb0EEENS1_21CollectiveEpilogueFwdINS6_IJS8_SA_S9_EEENS6_IJNS7_ILi1EEESI_SI_EEESC_SE_Li256ELb1ELb1ELb0ELb0EEENS1_19SingleTileSchedulerILb1ELb0ELb1ELi128EEEEEEEEEvNT_6ParamsE)
        /*023c*/ 	.word	0x00000000


	//----- nvinfo : EIATTR_MIN_STACK_SIZE
	.align		4
.L_106:
        /*0240*/ 	.byte	0x04, 0x12
        /*0242*/ 	.short	(.L_108 - .L_107)
	.align		4
.L_107:
        /*0244*/ 	.word	index@(_ZN7cutlass13device_kernelIN5flash19enable_sm80_to_sm89INS1_16FlashAttnFwdSm80INS1_25CollectiveMainloopFwdSm80ILi8ELi1ELb0EN4cute5tupleIJNS5_1CILi128EEENS7_ILi64EEENS7_ILi192EEEEEELi192ENS_10bfloat16_tEfNS_4arch4Sm80ELb0ELb1ELb1ELb1ELb0ELb1ELb1ELb0EEENS1_21CollectiveEpilogueFwdINS6_IJS8_SA_S9_EEENS6_IJNS7_ILi1EEESI_SI_EEESC_SE_Li256ELb1ELb1ELb0ELb0EEENS1_19SingleTileSchedulerILb1ELb0ELb1ELi128EEEEEEEEEvNT_6ParamsE)
        /*0248*/ 	.word	0x00000000


	//----- nvinfo : EIATTR_MIN_STACK_SIZE
	.align		4
.L_108:
        /*024c*/ 	.byte	0x04, 0x12
        /*024e*/ 	.short	(.L_110 - .L_109)
	.align		4
.L_109:
        /*0250*/ 	.word	index@(_ZN7cutlass13device_kernelIN5flash19enable_sm80_to_sm89INS1_16FlashAttnFwdSm80INS1_25CollectiveMainloopFwdSm80ILi8ELi1ELb1EN4cute5tupleIJNS5_1CILi128EEENS7_ILi96EEENS7_ILi192EEEEEELi192ENS_10bfloat16_tEfNS_4arch4Sm80ELb1ELb0ELb1ELb0ELb0ELb0ELb1ELb0EEENS1_21CollectiveEpilogueFwdINS6_IJS8_SA_S9_EEENS6_IJNS7_ILi1EEESI_SI_EEESC_SE_Li256ELb0ELb1ELb0ELb0EEENS1_30DynamicPersistentTileSchedulerILi256ELi256ELb0ELb1ELb0EEEEEEEEEvNT_6ParamsE)
        /*0254*/ 	.word	0x000000d0


	//----- nvinfo : EIATTR_MIN_STACK_SIZE
	.align		4
.L_110:
        /*0258*/ 	.byte	0x04, 0x12
        /*025a*/ 	.short	(.L_112 - .L_111)
	.align		4
.L_111:
        /*025c*/ 	.word	index@(_ZN7cutlass13device_kernelIN5flash19enable_sm80_to_sm89INS1_16FlashAttnFwdSm80INS1_25CollectiveMainloopFwdSm80ILi8ELi1ELb1EN4cute5tupleIJNS5_1CILi128EEENS7_ILi96EEENS7_ILi192EEEEEELi192ENS_10bfloat16_tEfNS_4arch4Sm80ELb1ELb0ELb1ELb1ELb0ELb0ELb1ELb0EEENS1_21CollectiveEpilogueFwdINS6_IJS8_SA_S9_EEENS6_IJNS7_ILi1EEESI_SI_EEESC_SE_Li256ELb1ELb1ELb0ELb0EEENS1_19SingleTileSchedulerILb1ELb0ELb1ELi128EEEEEEEEEvNT_6ParamsE)
        /*0260*/ 	.word	0x00000058


	//----- nvinfo : EIATTR_MIN_STACK_SIZE
	.align		4
.L_112:
        /*0264*/ 	.byte	0x04, 0x12
        /*0266*/ 	.short	(.L_114 - .L_113)
	.align		4
.L_113:
        /*0268*/ 	.word	index@(_ZN7cutlass13device_kernelIN5flash19enable_sm80_to_sm89INS1_16FlashAttnFwdSm80INS1_25CollectiveMainloopFwdSm80ILi8ELi1ELb0EN4cute5tupleIJNS5_1CILi128EEENS7_ILi64EEENS7_ILi192EEEEEELi192ENS_10bfloat16_tEfNS_4arch4Sm80ELb1ELb0ELb1ELb1ELb0ELb1ELb1ELb0EEENS1_21CollectiveEpilogueFwdINS6_IJS8_SA_S9_EEENS6_IJNS7_ILi1EEESI_SI_EEESC_SE_Li256ELb1ELb1ELb0ELb0EEENS1_19SingleTileSchedulerILb1ELb0ELb1ELi128EEEEEEEEEvNT_6ParamsE)
        /*026c*/ 	.word	0x00000000


	//----- nvinfo : EIATTR_MIN_STACK_SIZE
	.align		4
.L_114:
        /*0270*/ 	.byte	0x04, 0x12
        /*0272*/ 	.short	(.L_116 - .L_115)
	.align		4
.L_115:
        /*0274*/ 	.word	index@(_ZN7cutlass13device_kernelIN5flash19enable_sm80_to_sm89INS1_16FlashAttnFwdSm80INS1_25CollectiveMainloopFwdSm80ILi8ELi2ELb1EN4cute5tupleIJNS5_1CILi128EEENS7_ILi96EEENS7_ILi192EEEEEELi192ENS_10bfloat16_tEfNS_4arch4Sm80ELb0ELb0ELb1ELb0ELb0ELb0ELb1ELb0EEENS1_21CollectiveEpilogueFwdINS6_IJS8_SA_S9_EEENS6_IJNS7_ILi1EEESI_SI_EEESC_SE_Li256ELb0ELb1ELb0ELb0EEENS1_19SingleTileSchedulerILb0ELb0ELb1ELi128EEEEEEEEEvNT_6ParamsE)
        /*0278*/ 	.word	0x00000050


	//----- nvinfo : EIATTR_MIN_STACK_SIZE
	.align		4
.L_116:
        /*027c*/ 	.byte	0x04, 0x12
        /*027e*/ 	.short	(.L_118 - .L_117)
	.align		4
.L_117:
        /*0280*/ 	.word	index@(_ZN7cutlass13device_kernelIN5flash19enable_sm80_to_sm89INS1_16FlashAttnFwdSm80INS1_25CollectiveMainloopFwdSm80ILi8ELi2ELb1EN4cute5tupleIJNS5_1CILi128EEENS7_ILi96EEENS7_ILi192EEEEEELi192ENS_10bfloat16_tEfNS_4arch4Sm80ELb0ELb0ELb1ELb1ELb0ELb0ELb1ELb0EEENS1_21CollectiveEpilogueFwdINS6_IJS8_SA_S9_EEENS6_IJNS7_ILi1EEESI_SI_EEESC_SE_Li256ELb1ELb1ELb0ELb0EEENS1_19SingleTileSchedulerILb1ELb0ELb1ELi128EEEEEEEEEvNT_6ParamsE)
        /*0284*/ 	.word	0x00000038


	//----- nvinfo : EIATTR_MIN_STACK_SIZE
	.align		4
.L_118:
        /*0288*/ 	.byte	0x04, 0x12
        /*028a*/ 	.short	(.L_120 - .L_119)
	.align		4
.L_119:
        /*028c*/ 	.word	index@(_ZN7cutlass13device_kernelIN5flash19enable_sm80_to_sm89INS1_16FlashAttnFwdSm80INS1_25CollectiveMainloopFwdSm80ILi8ELi2ELb0EN4cute5tupleIJNS5_1CILi128EEENS7_ILi64EEENS7_ILi192EEEEEELi192ENS_10bfloat16_tEfNS_4arch4Sm80ELb0ELb0ELb1ELb1ELb0ELb1ELb1ELb0EEENS1_21CollectiveEpilogueFwdINS6_IJS8_SA_S9_EEENS6_IJNS7_ILi1EEESI_SI_EEESC_SE_Li256ELb1ELb1ELb0ELb0EEENS1_19SingleTileSchedulerILb1ELb0ELb1ELi128EEEEEEEEEvNT_6ParamsE)
        /*0290*/ 	.word	0x00000000


	//----- nvinfo : EIATTR_MIN_STACK_SIZE
	.align		4
.L_120:
        /*0294*/ 	.byte	0x04, 0x12
        /*0296*/ 	.short	(.L_122 - .L_121)
	.align		4
.L_121:
        /*0298*/ 	.word	index@(_ZN7cutlass13device_kernelIN5flash19enable_sm80_to_sm89INS1_16FlashAttnFwdSm80INS1_25CollectiveMainloopFwdSm80ILi8ELi2ELb0EN4cute5tupleIJNS5_1CILi128EEENS7_ILi64EEENS7_ILi192EEEEEELi192ENS_10bfloat16_tEfNS_4arch4Sm80ELb0ELb1ELb1ELb0ELb0ELb0ELb1ELb0EEENS1_21CollectiveEpilogueFwdINS6_IJS8_SA_S9_EEENS6_IJNS7_ILi1EEESI_SI_EEESC_SE_Li256ELb0ELb1ELb0ELb0EEENS1_19SingleTileSchedulerILb0ELb0ELb1ELi128EEEEEEEEEvNT_6ParamsE)
        /*029c*/ 	.word	0x00000000


	//----- nvinfo : EIATTR_MIN_STACK_SIZE
	.align		4
.L_122:
        /*02a0*/ 	.byte	0x04, 0x12
        /*02a2*/ 	.short	(.L_124 - .L_123)
	.align		4
.L_123:
        /*02a4*/ 	.word	index@(_ZN7cutlass13device_kernelIN5flash19enable_sm80_to_sm89INS1_16FlashAttnFwdSm80INS1_25CollectiveMainloopFwdSm80ILi8ELi2ELb0EN4cute5tupleIJNS5_1CILi128EEENS7_ILi64EEENS7_ILi192EEEEEELi192ENS_10bfloat16_tEfNS_4arch4Sm80ELb0ELb1ELb1ELb1ELb0ELb0ELb1ELb0EEENS1_21CollectiveEpilogueFwdINS6_IJS8_SA_S9_EEENS6_IJNS7_ILi1EEESI_SI_EEESC_SE_Li256ELb1ELb1ELb0ELb0EEENS1_19SingleTileSchedulerILb1ELb0ELb1ELi128EEEEEEEEEvNT_6ParamsE)
        /*02a8*/ 	.word	0x00000000


	//----- nvinfo : EIATTR_MIN_STACK_SIZE
	.align		4
.L_124:
        /*02ac*/ 	.byte	0x04, 0x12
        /*02ae*/ 	.short	(.L_126 - .L_125)
	.align		4
.L_125:
        /*02b0*/ 	.word	index@(_ZN7cutlass13device_kernelIN5flash19enable_sm80_to_sm89INS1_16FlashAttnFwdSm80INS1_25CollectiveMainloopFwdSm80ILi8ELi2ELb0EN4cute5tupleIJNS5_1CILi128EEENS7_ILi64EEENS7_ILi192EEEEEELi192ENS_10bfloat16_tEfNS_4arch4Sm80ELb0ELb1ELb1ELb1ELb0ELb1ELb1ELb0EEENS1_21CollectiveEpilogueFwdINS6_IJS8_SA_S9_EEENS6_IJNS7_ILi1EEESI_SI_EEESC_SE_Li256ELb1ELb1ELb0ELb0EEENS1_19SingleTileSchedulerILb1ELb0ELb1ELi128EEEEEEEEEvNT_6ParamsE)
        /*02b4*/ 	.word	0x00000070


	//----- nvinfo : EIATTR_MIN_STACK_SIZE
	.align		4
.L_126:
        /*02b8*/ 	.byte	0x04, 0x12
        /*02ba*/ 	.short	(.L_128 - .L_127)
	.align		4
.L_127:
        /*02bc*/ 	.word	index@(_ZN7cutlass13device_kernelIN5flash19enable_sm80_to_sm89INS1_16FlashAttnFwdSm80INS1_25CollectiveMainloopFwdSm80ILi8ELi2ELb1EN4cute5tupleIJNS5_1CILi128EEENS7_ILi96EEENS7_ILi192EEEEEELi192ENS_10bfloat16_tEfNS_4arch4Sm80ELb1ELb0ELb1ELb0ELb0ELb0ELb1ELb0EEENS1_21CollectiveEpilogueFwdINS6_IJS8_SA_S9_EEENS6_IJNS7_ILi1EEESI_SI_EEESC_SE_Li256ELb0ELb1ELb0ELb0EEENS1_30DynamicPersistentTileSchedulerILi256ELi256ELb0ELb1ELb0EEEEEEEEEvNT_6ParamsE)
        /*02c0*/ 	.word	0x000000a8


	//----- nvinfo : EIATTR_MIN_STACK_SIZE
	.align		4
.L_128:
        /*02c4*/ 	.byte	0x04, 0x12
        /*02c6*/ 	.short	(.L_130 - .L_129)
	.align		4
.L_129:
        /*02c8*/ 	.word	index@(_ZN7cutlass13device_kernelIN5flash19enable_sm80_to_sm89INS1_16FlashAttnFwdSm80INS1_25CollectiveMainloopFwdSm80ILi8ELi2ELb1EN4cute5tupleIJNS5_1CILi128EEENS7_ILi96EEENS7_ILi192EEEEEELi192ENS_10bfloat16_tEfNS_4arch4Sm80ELb1ELb0ELb1ELb1ELb0ELb0ELb1ELb0EEENS1_21CollectiveEpilogueFwdINS6_IJS8_SA_S9_EEENS6_IJNS7_ILi1EEESI_SI_EEESC_SE_Li256ELb1ELb1ELb0ELb0EEENS1_19SingleTileSchedulerILb1ELb0ELb1ELi128EEEEEEEEEvNT_6ParamsE)
        /*02cc*/ 	.word	0x00000048


	//----- nvinfo : EIATTR_MIN_STACK_SIZE
	.align		4
.L_130:
        /*02d0*/ 	.byte	0x04, 0x12
        /*02d2*/ 	.short	(.L_132 - .L_131)
	.align		4
.L_131:
        /*02d4*/ 	.word	index@(_ZN7cutlass13device_kernelIN5flash19enable_sm80_to_sm89INS1_16FlashAttnFwdSm80INS1_25CollectiveMainloopFwdSm80ILi8ELi2ELb0EN4cute5tupleIJNS5_1CILi128EEENS7_ILi64EEENS7_ILi192EEEEEELi192ENS_10bfloat16_tEfNS_4arch4Sm80ELb1ELb0ELb1ELb1ELb0ELb1ELb1ELb0EEENS1_21CollectiveEpilogueFwdINS6_IJS8_SA_S9_EEENS6_IJNS7_ILi1EEESI_SI_EEESC_SE_Li256ELb1ELb1ELb0ELb0EEENS1_19SingleTileSchedulerILb1ELb0ELb1ELi128EEEEEEEEEvNT_6ParamsE)
        /*02d8*/ 	.word	0x00000000
.L_132:


//--------------------- .nv.info._ZN7cutlass13device_kernelIN5flash19enable_sm80_to_sm89INS1_16FlashAttnFwdSm80INS1_25CollectiveMainloopFwdSm80ILi8ELi1ELb1EN4cute5tupleIJNS5_1CILi128EEENS7_ILi96EEENS7_ILi192EEEEEELi192ENS_10bfloat16_tEfNS_4arch4Sm80ELb0ELb0ELb1ELb0ELb0ELb0ELb1ELb0EEENS1_21CollectiveEpilogueFwdINS6_IJS8_SA_S9_EEENS6_IJNS7_ILi1EEESI_SI_EEESC_SE_Li256ELb0ELb1ELb0ELb0EEENS1_19SingleTileSchedulerILb0ELb0ELb1ELi128EEEEEEEEEvNT_6ParamsE --------------------------
	.section	.nv.info._ZN7cutlass13device_kernelIN5flash19enable_sm80_to_sm89INS1_16FlashAttnFwdSm80INS1_25CollectiveMainloopFwdSm80ILi8ELi1ELb1EN4cute5tupleIJNS5_1CILi128EEENS7_ILi96EEENS7_ILi192EEEEEELi192ENS_10bfloat16_tEfNS_4arch4Sm80ELb0ELb0ELb1ELb0ELb0ELb0ELb1ELb0EEENS1_21CollectiveEpilogueFwdINS6_IJS8_SA_S9_EEENS6_IJNS7_ILi1EEESI_SI_EEESC_SE_Li256ELb0ELb1ELb0ELb0EEENS1_19SingleTileSchedulerILb0ELb0ELb1ELi128EEEEEEEEEvNT_6ParamsE,"",@"SHT_CUDA_INFO"
	.sectionflags	@""
	.align	4


	//----- nvinfo : EIATTR_CUDA_API_VERSION
	.align		4
        /*0000*/ 	.byte	0x04, 0x37
        /*0002*/ 	.short	(.L_134 - .L_133)
.L_133:
        /*0004*/ 	.word	0x00000082


	//----- nvinfo : EIATTR_SW2861232_WAR
	.align		4
.L_134:
        /*0008*/ 	.byte	0x01, 0x35
	.zero		2


	//----- nvinfo : EIATTR_PARAM_CBANK
	.align		4
        /*000c*/ 	.byte	0x04, 0x0a
        /*000e*/ 	.short	(.L_136 - .L_135)
	.align		4
.L_135:
        /*0010*/ 	.word	index@(.nv.constant0._ZN7cutlass13device_kernelIN5flash19enable_sm80_to_sm89INS1_16FlashAttnFwdSm80INS1_25CollectiveMainloopFwdSm80ILi8ELi1ELb1EN4cute5tupleIJNS5_1CILi128EEENS7_ILi96EEENS7_ILi192EEEEEELi192ENS_10bfloat16_tEfNS_4arch4Sm80ELb0ELb0ELb1ELb0ELb0ELb0ELb1ELb0EEENS1_21CollectiveEpilogueFwdINS6_IJS8_SA_S9_EEENS6_IJNS7_ILi1EEESI_SI_EEESC_SE_Li256ELb0ELb1ELb0ELb0EEENS1_19SingleTileSchedulerILb0ELb0ELb1ELi128EEEEEEEEEvNT_6ParamsE)
        /*0014*/ 	.short	0x0160
        /*0016*/ 	.short	0x0418


	//----- nvinfo : EIATTR_CBANK_PARAM_SIZE
	.align		4
.L_136:
        /*0018*/ 	.byte	0x03, 0x19
        /*001a*/ 	.short	0x0418


	//----- nvinfo : EIATTR_KPARAM_INFO
	.align		4
        /*001c*/ 	.byte	0x04, 0x17
        /*001e*/ 	.short	(.L_138 - .L_137)
.L_137:
        /*0020*/ 	.word	0x00000000
        /*0024*/ 	.short	0x0000
        /*0026*/ 	.short	0x0000
        /*0028*/ 	.byte	0x00, 0xf0, 0x61, 0x10


	//----- nvinfo : EIATTR_MAXREG_COUNT
	.align		4
.L_138:
        /*002c*/ 	.byte	0x03, 0x1b
        /*002e*/ 	.short	0x00ff


	//----- nvinfo : EIATTR_NUM_BARRIERS
	.align		4
        /*0030*/ 	.byte	0x02, 0x4c
        /*0032*/ 	.byte	0x02
	.zero		1


	//----- nvinfo : EIATTR_ANNOTATIONS
	.align		4
        /*0034*/ 	.byte	0x04, 0x55
        /*0036*/ 	.short	(.L_140 - .L_139)


	//   ....[0]....
.L_139:
        /*0038*/ 	.word	0x00000001
        /*003c*/ 	.byte	0x90, 0x02, 0x00, 0x00, 0x01, 0x00, 0x00, 0x00, 0x10, 0x04, 0x00, 0x00, 0x01, 0x00, 0x00, 0x00
        /* <DEDUP_REMOVED lines=35> */
        /*027c*/ 	.byte	0x30, 0xaf, 0x00, 0x00, 0x01, 0x00, 0x00, 0x00, 0x60, 0xaf, 0x00, 0x00


	//----- nvinfo : EIATTR_MERCURY_ISA_VERSION
	.align		4
.L_140:
        /*0288*/ 	.byte	0x03, 0x5f
        /*028a*/ 	.short	0x0000


	//----- nvinfo : EIATTR_COOP_GROUP_MASK_REGIDS
	.align		4
        /*028c*/ 	.byte	0x04, 0x29
        /*028e*/ 	.short	(.L_142 - .L_141)


	//   ....[0]....
.L_141:
        /*0290*/ 	.word	0xffffffff


	//   ....[1]....
        /*0294*/ 	.word	0xffffffff


	//   ....[2]....
        /*0298*/ 	.word	0xffffffff


	//   ....[3]....
        /*029c*/ 	.word	0xffffffff


	//   ....[4]....
        /*02a0*/ 	.word	0xffffffff


	//   ....[5]....
        /*02a4*/ 	.word	0xffffffff


	//   ....[6]....
        /*02a8*/ 	.word	0xffffffff


	//   ....[7]....
        /*02ac*/ 	.word	0xffffffff


	//   ....[8]....
        /*02b0*/ 	.word	0xffffffff


	//   ....[9]....
        /*02b4*/ 	.word	0xffffffff


	//   ....[10]....
        /*02b8*/ 	.word	0xffffffff


	//   ....[11]....
        /*02bc*/ 	.word	0xffffffff


	//   ....[12]....
        /*02c0*/ 	.word	0xffffffff


	//   ....[13]....
        /*02c4*/ 	.word	0xffffffff


	//   ....[14]....
        /*02c8*/ 	.word	0xffffffff


	//   ....[15]....
        /*02cc*/ 	.word	0xffffffff


	//   ....[16]....
        /*02d0*/ 	.word	0xffffffff


	//   ....[17]....
        /*02d4*/ 	.word	0xffffffff


	//   ....[18]....
        /*02d8*/ 	.word	0xffffffff


	//   ....[19]....
        /*02dc*/ 	.word	0xffffffff


	//   ....[20]....
        /*02e0*/ 	.word	0xffffffff


	//   ....[21]....
        /*02e4*/ 	.word	0xffffffff


	//   ....[22]....
        /*02e8*/ 	.word	0xffffffff


	//   ....[23]....
        /*02ec*/ 	.word	0xffffffff


	//   ....[24]....
        /*02f0*/ 	.word	0xffffffff


	//   ....[25]....
        /*02f4*/ 	.word	0xffffffff


	//   ....[26]....
        /*02f8*/ 	.word	0xffffffff


	//   ....[27]....
        /*02fc*/ 	.word	0xffffffff


	//   ....[28]....
        /*0300*/ 	.word	0xffffffff


	//   ....[29]....
        /*0304*/ 	.word	0xffffffff


	//   ....[30]....
        /*0308*/ 	.word	0xffffffff


	//   ....[31]....
        /*030c*/ 	.word	0xffffffff


	//----- nvinfo : EIATTR_COOP_GROUP_INSTR_OFFSETS
	.align		4
.L_142:
        /*0310*/ 	.byte	0x04, 0x28
        /*0312*/ 	.short	(.L_144 - .L_143)


	//   ....[0]....
.L_143:
        /*0314*/ 	.word	0x00000610


	//   ....[1]....
        /*0318*/ 	.word	0x00000650


	//   ....[2]....
        /*031c*/ 	.word	0x000006d0


	//   ....[3]....
        /*0320*/ 	.word	0x00000730


	//   ....[4]....
        /*0324*/ 	.word	0x00000760


	//   ....[5]....
        /*0328*/ 	.word	0x00000800


	//   ....[6]....
        /*032c*/ 	.word	0x00000830


	//   ....[7]....
        /*0330*/ 	.word	0x00000870


	//   ....[8]....
        /*0334*/ 	.word	0x000035b0


	//   ....[9]....
        /*0338*/ 	.word	0x00003670


	//   ....[10]....
        /*033c*/ 	.word	0x000036b0


	//   ....[11]....
        /*0340*/ 	.word	0x00003730


	//   ....[12]....
        /*0344*/ 	.word	0x00008520


	//   ....[13]....
        /*0348*/ 	.word	0x000085a0


	//   ....[14]....
        /*034c*/ 	.word	0x000085b0


	//   ....[15]....
        /*0350*/ 	.word	0x00008640


	//   ....[16]....
        /*0354*/ 	.word	0x0000ac10


	//   ....[17]....
        /*0358*/ 	.word	0x0000ac20


	//   ....[18]....
        /*035c*/ 	.word	0x0000ac50


	//   ....[19]....
        /*0360*/ 	.word	0x0000ac70


	//   ....[20]....
        /*0364*/ 	.word	0x0000c040


	//   ....[21]....
        /*0368*/ 	.word	0x0000c050


	//   ....[22]....
        /*036c*/ 	.word	0x0000c070


	//   ....[23]....
        /*0370*/ 	.word	0x0000c080


	//   ....[24]....
        /*0374*/ 	.word	0x0000c190


	//   ....[25]....
        /*0378*/ 	.word	0x0000c1b0


	//   ....[26]....
        /*037c*/ 	.word	0x0000c310


	//   ....[27]....
        /*0380*/ 	.word	0x0000c340


	//   ....[28]....
        /*0384*/ 	.word	0x0000c470


	//   ....[29]....
        /*0388*/ 	.word	0x0000c4a0


	//   ....[30]....
        /*038c*/ 	.word	0x0000c5d0


	//   ....[31]....
        /*0390*/ 	.word	0x0000c5f0


	//----- nvinfo : EIATTR_EXIT_INSTR_OFFSETS
	.align		4
.L_144:
        /*0394*/ 	.byte	0x04, 0x1c
        /*0396*/ 	.short	(.L_146 - .L_145)


	//   ....[0]....
.L_145:
        /*0398*/ 	.word	0x00000040


	//   ....[1]....
        /*039c*/ 	.word	0x0000c600


	//   ....[2]....
        /*03a0*/ 	.word	0x0000c6b0


	//   ....[3]....
        /*03a4*/ 	.word	0x0000c710


	//----- nvinfo : EIATTR_CTAIDZ_USED
	.align		4
.L_146:
        /*03a8*/ 	.byte	0x01, 0x04
	.zero		2


	//----- nvinfo : EIATTR_MAX_THREADS
	.align		4
        /*03ac*/ 	.byte	0x04, 0x05
        /*03ae*/ 	.short	(.L_148 - .L_147)
.L_147:
        /*03b0*/ 	.word	0x00000100
        /*03b4*/ 	.word	0x00000001
        /*03b8*/ 	.word	0x00000001


	//----- nvinfo : EIATTR_CRS_STACK_SIZE
	.align		4
.L_148:
        /*03bc*/ 	.byte	0x04, 0x1e
        /*03be*/ 	.short	(.L_150 - .L_149)
.L_149:
        /*03c0*/ 	.word	0x00000000
.L_150:


//--------------------- .nv.info._ZN7cutlass13device_kernelIN5flash19enable_sm80_to_sm89INS1_16FlashAttnFwdSm80INS1_25CollectiveMainloopFwdSm80ILi8ELi1ELb1EN4cute5tupleIJNS5_1CILi128EEENS7_ILi96EEENS7_ILi192EEEEEELi192ENS_10bfloat16_tEfNS_4arch4Sm80ELb0ELb0ELb1ELb1ELb0ELb0ELb1ELb0EEENS1_21CollectiveEpilogueFwdINS6_IJS8_SA_S9_EEENS6_IJNS7_ILi1EEESI_SI_EEESC_SE_Li256ELb1ELb1ELb0ELb0EEENS1_19SingleTileSchedulerILb1ELb0ELb1ELi128EEEEEEEEEvNT_6ParamsE --------------------------
	.section	.nv.info._ZN7cutlass13device_kernelIN5flash19enable_sm80_to_sm89INS1_16FlashAttnFwdSm80INS1_25CollectiveMainloopFwdSm80ILi8ELi1ELb1EN4cute5tupleIJNS5_1CILi128EEENS7_ILi96EEENS7_ILi192EEEEEELi192ENS_10bfloat16_tEfNS_4arch4Sm80ELb0ELb0ELb1ELb1ELb0ELb0ELb1ELb0EEENS1_21CollectiveEpilogueFwdINS6_IJS8_SA_S9_EEENS6_IJNS7_ILi1EEESI_SI_EEESC_SE_Li256ELb1ELb1ELb0ELb0EEENS1_19SingleTileSchedulerILb1ELb0ELb1ELi128EEEEEEEEEvNT_6ParamsE,"",@"SHT_CUDA_INFO"
	.sectionflags	@""
	.align	4


	//----- nvinfo : EIATTR_CUDA_API_VERSION
	.align		4
        /*0000*/ 	.byte	0x04, 0x37
        /*0002*/ 	.short	(.L_152 - .L_151)
.L_151:
        /*0004*/ 	.word	0x00000082


	//----- nvinfo : EIATTR_SW2861232_WAR
	.align		4
.L_152:
        /*0008*/ 	.byte	0x01, 0x35
	.zero		2


	//----- nvinfo : EIATTR_PARAM_CBANK
	.align		4
        /*000c*/ 	.byte	0x04, 0x0a
        /*000e*/ 	.short	(.L_154 - .L_153)
	.align		4
.L_153:
        /*0010*/ 	.word	index@(.nv.constant0._ZN7cutlass13device_kernelIN5flash19enable_sm80_to_sm89INS1_16FlashAttnFwdSm80INS1_25CollectiveMainloopFwdSm80ILi8ELi1ELb1EN4cute5tupleIJNS5_1CILi128EEENS7_ILi96EEENS7_ILi192EEEEEELi192ENS_10bfloat16_tEfNS_4arch4Sm80ELb0ELb0ELb1ELb1ELb0ELb0ELb1ELb0EEENS1_21CollectiveEpilogueFwdINS6_IJS8_SA_S9_EEENS6_IJNS7_ILi1EEESI_SI_EEESC_SE_Li256ELb1ELb1ELb0ELb0EEENS1_19SingleTileSchedulerILb1ELb0ELb1ELi128EEEEEEEEEvNT_6ParamsE)
        /*0014*/ 	.short	0x0160
        /*0016*/ 	.short	0x0418


	//----- nvinfo : EIATTR_CBANK_PARAM_SIZE
	.align		4
.L_154:
        /*0018*/ 	.byte	0x03, 0x19
        /*001a*/ 	.short	0x0418


	//----- nvinfo : EIATTR_KPARAM_INFO
	.align		4
        /*001c*/ 	.byte	0x04, 0x17
        /*001e*/ 	.short	(.L_156 - .L_155)
.L_155:
        /*0020*/ 	.word	0x00000000
        /*0024*/ 	.short	0x0000
        /*0026*/ 	.short	0x0000
        /*0028*/ 	.byte	0x00, 0xf0, 0x61, 0x10


	//----- nvinfo : EIATTR_MAXREG_COUNT
	.align		4
.L_156:
        /*002c*/ 	.byte	0x03, 0x1b
        /*002e*/ 	.short	0x00ff


	//----- nvinfo : EIATTR_NUM_BARRIERS
	.align		4
        /*0030*/ 	.byte	0x02, 0x4c
        /*0032*/ 	.byte	0x02
	.zero		1


	//----- nvinfo : EIATTR_ANNOTATIONS
	.align		4
        /*0034*/ 	.byte	0x04, 0x55
        /*0036*/ 	.short	(.L_158 - .L_157)


	//   ....[0]....
.L_157:
        /* <DEDUP_REMOVED lines=30> */
        /*020c*/ 	.byte	0x10, 0xcd, 0x00, 0x00


	//----- nvinfo : EIATTR_MERCURY_ISA_VERSION
	.align		4
.L_158:
        /*0210*/ 	.byte	0x03, 0x5f
        /*0212*/ 	.short	0x0000


	//----- nvinfo : EIATTR_COOP_GROUP_MASK_REGIDS
	.align		4
        /*0214*/ 	.byte	0x04, 0x29
        /*0216*/ 	.short	(.L_160 - .L_159)


	//   ....[0]....
.L_159:
        /*0218*/ 	.word	0xffffffff


	//   ....[1]....
        /*021c*/ 	.word	0xffffffff


	//   ....[2]....
        /*0220*/ 	.word	0xffffffff


	//   ....[3]....
        /*0224*/ 	.word	0xffffffff


	//   ....[4]....
        /*0228*/ 	.word	0xffffffff


	//   ....[5]....
        /*022c*/ 	.word	0xffffffff


	//   ....[6]....
        /*0230*/ 	.word	0xffffffff


	//   ....[7]....
        /*0234*/ 	.word	0xffffffff


	//   ....[8]....
        /*0238*/ 	.word	0xffffffff


	//   ....[9]....
        /*023c*/ 	.word	0xffffffff


	//   ....[10]....
        /*0240*/ 	.word	0xffffffff


	//   ....[11]....
        /*0244*/ 	.word	0xffffffff


	//   ....[12]....
        /*0248*/ 	.word	0xffffffff


	//   ....[13]....
        /*024c*/ 	.word	0xffffffff


	//   ....[14]....
        /*0250*/ 	.word	0xffffffff


	//   ....[15]....
        /*0254*/ 	.word	0xffffffff


	//   ....[16]....
        /*0258*/ 	.word	0xffffffff


	//   ....[17]....
        /*025c*/ 	.word	0xffffffff


	//   ....[18]....
        /*0260*/ 	.word	0xffffffff


	//   ....[19]....
        /*0264*/ 	.word	0xffffffff


	//   ....[20]....
        /*0268*/ 	.word	0xffffffff


	//   ....[21]....
        /*026c*/ 	.word	0xffffffff


	//   ....[22]....
        /*0270*/ 	.word	0xffffffff


	//   ....[23]....
        /*0274*/ 	.word	0xffffffff


	//   ....[24]....
        /*0278*/ 	.word	0xffffffff


	//   ....[25]....
        /*027c*/ 	.word	0xffffffff


	//   ....[26]....
        /*0280*/ 	.word	0xffffffff


	//   ....[27]....
        /*0284*/ 	.word	0xffffffff


	//   ....[28]....
        /*0288*/ 	.word	0xffffffff


	//   ....[29]....
        /*028c*/ 	.word	0xffffffff


	//   ....[30]....
        /*0290*/ 	.word	0xffffffff


	//   ....[31]....
        /*0294*/ 	.word	0xffffffff


	//   ....[32]....
        /*0298*/ 	.word	0xffffffff


	//   ....[33]....
        /*029c*/ 	.word	0xffffffff


	//   ....[34]....
        /*02a0*/ 	.word	0xffffffff


	//   ....[35]....
        /*02a4*/ 	.word	0xffffffff


	//   ....[36]....
        /*02a8*/ 	.word	0xffffffff


	//   ....[37]....
        /*02ac*/ 	.word	0xffffffff


	//   ....[38]....
        /*02b0*/ 	.word	0xffffffff


	//   ....[39]....
        /*02b4*/ 	.word	0xffffffff


	//   ....[40]....
        /*02b8*/ 	.word	0xffffffff


	//----- nvinfo : EIATTR_COOP_GROUP_INSTR_OFFSETS
	.align		4
.L_160:
        /*02bc*/ 	.byte	0x04, 0x28
        /*02be*/ 	.short	(.L_162 - .L_161)


	//   ....[0]....
.L_161:
        /*02c0*/ 	.word	0x00000090


	//   ....[1]....
        /*02c4*/ 	.word	0x00000e80


	//   ....[2]....
        /*02c8*/ 	.word	0x00000ef0


	//   ....[3]....
        /*02cc*/ 	.word	0x00001180


	//   ....[4]....
        /*02d0*/ 	.word	0x000011b0


	//   ....[5]....
        /*02d4*/ 	.word	0x00001360


	//   ....[6]....
        /*02d8*/ 	.word	0x00001390


	//   ....[7]....
        /*02dc*/ 	.word	0x000013d0


	//   ....[8]....
        /*02e0*/ 	.word	0x00001440


	//   ....[9]....
        /*02e4*/ 	.word	0x00003f10


	//   ....[10]....
        /*02e8*/ 	.word	0x00003fc0


	//   ....[11]....
        /*02ec*/ 	.word	0x00003ff0


	//   ....[12]....
        /*02f0*/ 	.word	0x00004060


	//   ....[13]....
        /*02f4*/ 	.word	0x00008900


	//   ....[14]....
        /*02f8*/ 	.word	0x00008970


	//   ....[15]....
        /*02fc*/ 	.word	0x00008980


	//   ....[16]....
        /*0300*/ 	.word	0x00008a10


	//   ....[17]....
        /*0304*/ 	.word	0x0000aed0


	//   ....[18]....
        /*0308*/ 	.word	0x0000aee0


	//   ....[19]....
        /*030c*/ 	.word	0x0000af10


	//   ....[20]....
        /*0310*/ 	.word	0x0000af20


	//   ....[21]....
        /*0314*/ 	.word	0x0000c490


	//   ....[22]....
        /*0318*/ 	.word	0x0000c4e0


	//   ....[23]....
        /*031c*/ 	.word	0x0000c510


	//   ....[24]....
        /*0320*/ 	.word	0x0000c530


	//   ....[25]....
        /*0324*/ 	.word	0x0000c710


	//   ....[26]....
        /*0328*/ 	.word	0x0000c720


	//   ....[27]....
        /*032c*/ 	.word	0x0000c8a0


	//   ....[28]....
        /*0330*/ 	.word	0x0000c8d0


	//   ....[29]....
        /*0334*/ 	.word	0x0000ca20


	//   ....[30]....
        /*0338*/ 	.word	0x0000ca50


	//   ....[31]....
        /*033c*/ 	.word	0x0000cba0


	//   ....[32]....
        /*0340*/ 	.word	0x0000cbc0


	//   ....[33]....
        /*0344*/ 	.word	0x0000d3c0


	//   ....[34]....
        /*0348*/ 	.word	0x0000d3e0


	//   ....[35]....
        /*034c*/ 	.word	0x0000d530


	//   ....[36]....
        /*0350*/ 	.word	0x0000d560


	//   ....[37]....
        /*0354*/ 	.word	0x0000d690


	//   ....[38]....
        /*0358*/ 	.word	0x0000d6c0


	//   ....[39]....
        /*035c*/ 	.word	0x0000d7f0


	//   ....[40]....
        /*0360*/ 	.word	0x0000d810


	//----- nvinfo : EIATTR_EXIT_INSTR_OFFSETS
	.align		4
.L_162:
        /*0364*/ 	.byte	0x04, 0x1c
        /*0366*/ 	.short	(.L_164 - .L_163)


	//   ....[0]....
.L_163:
        /*0368*/ 	.word	0x00000350


	//   ....[1]....
        /*036c*/ 	.word	0x0000cbd0


	//   ....[2]....
        /*0370*/ 	.word	0x0000cca0


	//   ....[3]....
        /*0374*/ 	.word	0x0000cd00


	//   ....[4]....
        /*0378*/ 	.word	0x0000d820


	//   ....[5]....
        /*037c*/ 	.word	0x0000d8d0


	//   ....[6]....
        /*0380*/ 	.word	0x0000d930


	//----- nvinfo : EIATTR_CTAIDZ_USED
	.align		4
.L_164:
        /*0384*/ 	.byte	0x01, 0x04
	.zero		2


	//----- nvinfo : EIATTR_MAX_THREADS
	.align		4
        /*0388*/ 	.byte	0x04, 0x05
        /*038a*/ 	.short	(.L_166 - .L_165)
.L_165:
        /*038c*/ 	.word	0x00000100
        /*0390*/ 	.word	0x00000001
        /*0394*/ 	.word	0x00000001


	//----- nvinfo : EIATTR_CRS_STACK_SIZE
	.align		4
.L_166:
        /*0398*/ 	.byte	0x04, 0x1e
        /*039a*/ 	.short	(.L_168 - .L_167)
.L_167:
        /*039c*/ 	.word	0x00000000
.L_168:


//--------------------- .nv.info._ZN7cutlass13device_kernelIN5flash19enable_sm80_to_sm89INS1_16FlashAttnFwdSm80INS1_25CollectiveMainloopFwdSm80ILi8ELi1ELb0EN4cute5tupleIJNS5_1CILi128EEENS7_ILi64EEENS7_ILi192EEEEEELi192ENS_10bfloat16_tEfNS_4arch4Sm80ELb0ELb0ELb1ELb1ELb0ELb1ELb1ELb0EEENS1_21CollectiveEpilogueFwdINS6_IJS8_SA_S9_EEENS6_IJNS7_ILi1EEESI_SI_EEESC_SE_Li256ELb1ELb1ELb0ELb0EEENS1_19SingleTileSchedulerILb1ELb0ELb1ELi128EEEEEEEEEvNT_6ParamsE --------------------------
	.section	.nv.info._ZN7cutlass13device_kernelIN5flash19enable_sm80_to_sm89INS1_16FlashAttnFwdSm80INS1_25CollectiveMainloopFwdSm80ILi8ELi1ELb0EN4cute5tupleIJNS5_1CILi128EEENS7_ILi64EEENS7_ILi192EEEEEELi192ENS_10bfloat16_tEfNS_4arch4Sm80ELb0ELb0ELb1ELb1ELb0ELb1ELb1ELb0EEENS1_21CollectiveEpilogueFwdINS6_IJS8_SA_S9_EEENS6_IJNS7_ILi1EEESI_SI_EEESC_SE_Li256ELb1ELb1ELb0ELb0EEENS1_19SingleTileSchedulerILb1ELb0ELb1ELi128EEEEEEEEEvNT_6ParamsE,"",@"SHT_CUDA_INFO"
	.sectionflags	@""
	.align	4


	//----- nvinfo : EIATTR_CUDA_API_VERSION
	.align		4
        /*0000*/ 	.byte	0x04, 0x37
        /*0002*/ 	.short	(.L_170 - .L_169)
.L_169:
        /*0004*/ 	.word	0x00000082


	//----- nvinfo : EIATTR_SW2861232_WAR
	.align		4
.L_170:
        /*0008*/ 	.byte	0x01, 0x35
	.zero		2


	//----- nvinfo : EIATTR_PARAM_CBANK
	.align		4
        /*000c*/ 	.byte	0x04, 0x0a
        /*000e*/ 	.short	(.L_172 - .L_171)
	.align		4
.L_171:
        /*0010*/ 	.word	index@(.nv.constant0._ZN7cutlass13device_kernelIN5flash19enable_sm80_to_sm89INS1_16FlashAttnFwdSm80INS1_25CollectiveMainloopFwdSm80ILi8ELi1ELb0EN4cute5tupleIJNS5_1CILi128EEENS7_ILi64EEENS7_ILi192EEEEEELi192ENS_10bfloat16_tEfNS_4arch4Sm80ELb0ELb0ELb1ELb1ELb0ELb1ELb1ELb0EEENS1_21CollectiveEpilogueFwdINS6_IJS8_SA_S9_EEENS6_IJNS7_ILi1EEESI_SI_EEESC_SE_Li256ELb1ELb1ELb0ELb0EEENS1_19SingleTileSchedulerILb1ELb0ELb1ELi128EEEEEEEEEvNT_6ParamsE)
        /*0014*/ 	.short	0x0160
        /*0016*/ 	.short	0x0418


	//----- nvinfo : EIATTR_CBANK_PARAM_SIZE
	.align		4
.L_172:
        /*0018*/ 	.byte	0x03, 0x19
        /*001a*/ 	.short	0x0418


	//----- nvinfo : EIATTR_KPARAM_INFO
	.align		4
        /*001c*/ 	.byte	0x04, 0x17
        /*001e*/ 	.short	(.L_174 - .L_173)
.L_173:
        /*0020*/ 	.word	0x00000000
        /*0024*/ 	.short	0x0000
        /*0026*/ 	.short	0x0000
        /*0028*/ 	.byte	0x00, 0xf0, 0x61, 0x10


	//----- nvinfo : EIATTR_MAXREG_COUNT
	.align		4
.L_174:
        /*002c*/ 	.byte	0x03, 0x1b
        /*002e*/ 	.short	0x00ff


	//----- nvinfo : EIATTR_NUM_BARRIERS
	.align		4
        /*0030*/ 	.byte	0x02, 0x4c
        /*0032*/ 	.byte	0x02
	.zero		1


	//----- nvinfo : EIATTR_MERCURY_ISA_VERSION
	.align		4
        /*0034*/ 	.byte	0x03, 0x5f
        /*0036*/ 	.short	0x0000


	//----- nvinfo : EIATTR_COOP_GROUP_MASK_REGIDS
	.align		4
        /*0038*/ 	.byte	0x04, 0x29
        /*003a*/ 	.short	(.L_176 - .L_175)


	//   ....[0]....
.L_175:
        /*003c*/ 	.word	0xffffffff


	//   ....[1]....
        /*0040*/ 	.word	0xffffffff


	//   ....[2]....
        /*0044*/ 	.word	0xffffffff


	//   ....[3]....
        /*0048*/ 	.word	0xffffffff


	//   ....[4]....
        /*004c*/ 	.word	0xffffffff


	//   ....[5]....
        /*0050*/ 	.word	0xffffffff


	//   ....[6]....
        /*0054*/ 	.word	0xffffffff


	//   ....[7]....
        /*0058*/ 	.word	0xffffffff


	//   ....[8]....
        /*005c*/ 	.word	0xffffffff


	//   ....[9]....
        /*0060*/ 	.word	0xffffffff


	//   ....[10]....
        /*0064*/ 	.word	0xffffffff


	//   ....[11]....
        /*0068*/ 	.word	0xffffffff


	//   ....[12]....
        /*006c*/ 	.word	0xffffffff


	//   ....[13]....
        /*0070*/ 	.word	0xffffffff


	//   ....[14]....
        /*0074*/ 	.word	0xffffffff


	//   ....[15]....
        /*0078*/ 	.word	0xffffffff


	//   ....[16]....
        /*007c*/ 	.word	0xffffffff


	//   ....[17]....
        /*0080*/ 	.word	0xffffffff


	//   ....[18]....
        /*0084*/ 	.word	0xffffffff


	//   ....[19]....
        /*0088*/ 	.word	0xffffffff


	//   ....[20]....
        /*008c*/ 	.word	0xffffffff


	//   ....[21]....
        /*0090*/ 	.word	0xffffffff


	//   ....[22]....
        /*0094*/ 	.word	0xffffffff


	//   ....[23]....
        /*0098*/ 	.word	0xffffffff


	//   ....[24]....
        /*009c*/ 	.word	0xffffffff


	//   ....[25]....
        /*00a0*/ 	.word	0xffffffff


	//   ....[26]....
        /*00a4*/ 	.word	0xffffffff


	//   ....[27]....
        /*00a8*/ 	.word	0xffffffff


	//   ....[28]....
        /*00ac*/ 	.word	0xffffffff


	//   ....[29]....
        /*00b0*/ 	.word	0xffffffff


	//   ....[30]....
        /*00b4*/ 	.word	0xffffffff


	//   ....[31]....
        /*00b8*/ 	.word	0xffffffff


	//   ....[32]....
        /*00bc*/ 	.word	0xffffffff


	//   ....[33]....
        /*00c0*/ 	.word	0xffffffff


	//   ....[34]....
        /*00c4*/ 	.word	0xffffffff


	//   ....[35]....
        /*00c8*/ 	.word	0xffffffff


	//   ....[36]....
        /*00cc*/ 	.word	0xffffffff


	//   ....[37]....
        /*00d0*/ 	.word	0xffffffff


	//   ....[38]....
        /*00d4*/ 	.word	0xffffffff


	//   ....[39]....
        /*00d8*/ 	.word	0xffffffff


	//   ....[40]....
        /*00dc*/ 	.word	0xffffffff


	//----- nvinfo : EIATTR_COOP_GROUP_INSTR_OFFSETS
	.align		4
.L_176:
        /*00e0*/ 	.byte	0x04, 0x28
        /*00e2*/ 	.short	(.L_178 - .L_177)


	//   ....[0]....
.L_177:
        /*00e4*/ 	.word	0x00000080


	//   ....[1]....
        /*00e8*/ 	.word	0x00006450


	//   ....[2]....
        /*00ec*/ 	.word	0x00006480


	//   ....[3]....
        /*00f0*/ 	.word	0x00006760


	//   ....[4]....
        /*00f4*/ 	.word	0x00006790


	//   ....[5]....
        /*00f8*/ 	.word	0x000068d0


	//   ....[6]....
        /*00fc*/ 	.word	0x00006900


	//   ....[7]....
        /*0100*/ 	.word	0x00006a30


	//   ....[8]....
        /*0104*/ 	.word	0x00006a70


	//   ....[9]....
        /*0108*/ 	.word	0x0000e0c0


	//   ....[10]....
        /*010c*/ 	.word	0x0000e1c0


	//   ....[11]....
        /*0110*/ 	.word	0x0000e1d0


	//   ....[12]....
        /*0114*/ 	.word	0x0000e240


	//   ....[13]....
        /*0118*/ 	.word	0x00010870


	//   ....[14]....
        /*011c*/ 	.word	0x00010890


	//   ....[15]....
        /*0120*/ 	.word	0x000108b0


	//   ....[16]....
        /*0124*/ 	.word	0x000108d0


	//   ....[17]....
        /*0128*/ 	.word	0x00012230


	//   ....[18]....
        /*012c*/ 	.word	0x00012260


	//   ....[19]....
        /*0130*/ 	.word	0x000122c0


	//   ....[20]....
        /*0134*/ 	.word	0x000122d0


	//   ....[21]....
        /*0138*/ 	.word	0x000137e0


	//   ....[22]....
        /*013c*/ 	.word	0x00013820


	//   ....[23]....
        /*0140*/ 	.word	0x00013860


	//   ....[24]....
        /*0144*/ 	.word	0x000138a0


	//   ....[25]....
        /*0148*/ 	.word	0x00013a90


	//   ....[26]....
        /*014c*/ 	.word	0x00013aa0


	//   ....[27]....
        /*0150*/ 	.word	0x00013c20


	//   ....[28]....
        /*0154*/ 	.word	0x00013c50


	//   ....[29]....
        /*0158*/ 	.word	0x00013da0


	//   ....[30]....
        /*015c*/ 	.word	0x00013dd0


	//   ....[31]....
        /*0160*/ 	.word	0x00013f20


	//   ....[32]....
        /*0164*/ 	.word	0x00013f40


	//   ....[33]....
        /*0168*/ 	.word	0x00014720


	//   ....[34]....
        /*016c*/ 	.word	0x00014740


	//   ....[35]....
        /*0170*/ 	.word	0x00014870


	//   ....[36]....
        /*0174*/ 	.word	0x000148a0


	//   ....[37]....
        /*0178*/ 	.word	0x000149d0


	//   ....[38]....
        /*017c*/ 	.word	0x00014a00


	//   ....[39]....
        /*0180*/ 	.word	0x00014b30


	//   ....[40]....
        /*0184*/ 	.word	0x00014b50


	//----- nvinfo : EIATTR_EXIT_INSTR_OFFSETS
	.align		4
.L_178:
        /*0188*/ 	.byte	0x04, 0x1c
        /*018a*/ 	.short	(.L_180 - .L_179)


	//   ....[0]....
.L_179:
        /*018c*/ 	.word	0x00000310


	//   ....[1]....
        /*0190*/ 	.word	0x00013f50


	//   ....[2]....
        /*0194*/ 	.word	0x00014020


	//   ....[3]....
        /*0198*/ 	.word	0x00014080


	//   ....[4]....
        /*019c*/ 	.word	0x00014b60


	//   ....[5]....
        /*01a0*/ 	.word	0x00014c10


	//   ....[6]....
        /*01a4*/ 	.word	0x00014c70


	//----- nvinfo : EIATTR_CTAIDZ_USED
	.align		4
.L_180:
        /*01a8*/ 	.byte	0x01, 0x04
	.zero		2


	//----- nvinfo : EIATTR_MAX_THREADS
	.align		4
        /*01ac*/ 	.byte	0x04, 0x05
        /*01ae*/ 	.short	(.L_182 - .L_181)
.L_181:
        /*01b0*/ 	.word	0x00000100
        /*01b4*/ 	.word	0x00000001
        /*01b8*/ 	.word	0x00000001


	//----- nvinfo : EIATTR_CRS_STACK_SIZE
	.align		4
.L_182:
        /*01bc*/ 	.byte	0x04, 0x1e
        /*01be*/ 	.short	(.L_184 - .L_183)
.L_183:
        /*01c0*/ 	.word	0x00000000
.L_184:


//--------------------- .nv.info._ZN7cutlass13device_kernelIN5flash19enable_sm80_to_sm89INS1_16FlashAttnFwdSm80INS1_25CollectiveMainloopFwdSm80ILi8ELi1ELb0EN4cute5tupleIJNS5_1CILi128EEENS7_ILi64EEENS7_ILi192EEEEEELi192ENS_10bfloat16_tEfNS_4arch4Sm80ELb0ELb1ELb1ELb0ELb0ELb0ELb1ELb0EEENS1_21CollectiveEpilogueFwdINS6_IJS8_SA_S9_EEENS6_IJNS7_ILi1EEESI_SI_EEESC_SE_Li256ELb0ELb1ELb0ELb0EEENS1_19SingleTileSchedulerILb0ELb0ELb1ELi128EEEEEEEEEvNT_6ParamsE --------------------------
	.section	.nv.info._ZN7cutlass13device_kernelIN5flash19enable_sm80_to_sm89INS1_16FlashAttnFwdSm80INS1_25CollectiveMainloopFwdSm80ILi8ELi1ELb0EN4cute5tupleIJNS5_1CILi128EEENS7_ILi64EEENS7_ILi192EEEEEELi192ENS_10bfloat16_tEfNS_4arch4Sm80ELb0ELb1ELb1ELb0ELb0ELb0ELb1ELb0EEENS1_21CollectiveEpilogueFwdINS6_IJS8_SA_S9_EEENS6_IJNS7_ILi1EEESI_SI_EEESC_SE_Li256ELb0ELb1ELb0ELb0EEENS1_19SingleTileSchedulerILb0ELb0ELb1ELi128EEEEEEEEEvNT_6ParamsE,"",@"SHT_CUDA_INFO"
	.sectionflags	@""
	.align	4


	//----- nvinfo : EIATTR_CUDA_API_VERSION
	.align		4
        /*0000*/ 	.byte	0x04, 0x37
        /*0002*/ 	.short	(.L_186 - .L_185)
.L_185:
        /*0004*/ 	.word	0x00000082


	//----- nvinfo : EIATTR_SW2861232_WAR
	.align		4
.L_186:
        /*0008*/ 	.byte	0x01, 0x35
	.zero		2


	//----- nvinfo : EIATTR_PARAM_CBANK
	.align		4
        /*000c*/ 	.byte	0x04, 0x0a
        /*000e*/ 	.short	(.L_188 - .L_187)
	.align		4
.L_187:
        /*0010*/ 	.word	index@(.nv.constant0._ZN7cutlass13device_kernelIN5flash19enable_sm80_to_sm89INS1_16FlashAttnFwdSm80INS1_25CollectiveMainloopFwdSm80ILi8ELi1ELb0EN4cute5tupleIJNS5_1CILi128EEENS7_ILi64EEENS7_ILi192EEEEEELi192ENS_10bfloat16_tEfNS_4arch4Sm80ELb0ELb1ELb1ELb0ELb0ELb0ELb1ELb0EEENS1_21CollectiveEpilogueFwdINS6_IJS8_SA_S9_EEENS6_IJNS7_ILi1EEESI_SI_EEESC_SE_Li256ELb0ELb1ELb0ELb0EEENS1_19SingleTileSchedulerILb0ELb0ELb1ELi128EEEEEEEEEvNT_6ParamsE)
        /*0014*/ 	.short	0x0160
        /*0016*/ 	.short	0x0418


	//----- nvinfo : EIATTR_CBANK_PARAM_SIZE
	.align		4
.L_188:
        /*0018*/ 	.byte	0x03, 0x19
        /*001a*/ 	.short	0x0418


	//----- nvinfo : EIATTR_KPARAM_INFO
	.align		4
        /*001c*/ 	.byte	0x04, 0x17
        /*001e*/ 	.short	(.L_190 - .L_189)
.L_189:
        /*0020*/ 	.word	0x00000000
        /*0024*/ 	.short	0x0000
        /*0026*/ 	.short	0x0000
        /*0028*/ 	.byte	0x00, 0xf0, 0x61, 0x10


	//----- nvinfo : EIATTR_MAXREG_COUNT
	.align		4
.L_190:
        /*002c*/ 	.byte	0x03, 0x1b
        /*002e*/ 	.short	0x00ff


	//----- nvinfo : EIATTR_NUM_BARRIERS
	.align		4
        /*0030*/ 	.byte	0x02, 0x4c
        /*0032*/ 	.byte	0x02
	.zero		1


	//----- nvinfo : EIATTR_MERCURY_ISA_VERSION
	.align		4
        /*0034*/ 	.byte	0x03, 0x5f
        /*0036*/ 	.short	0x0000


	//----- nvinfo : EIATTR_COOP_GROUP_MASK_REGIDS
	.align		4
        /*0038*/ 	.byte	0x04, 0x29
        /*003a*/ 	.short	(.L_192 - .L_191)


	//   ....[0]....
.L_191:
        /*003c*/ 	.word	0xffffffff


	//   ....[1]....
        /*0040*/ 	.word	0xffffffff


	//   ....[2]....
        /*0044*/ 	.word	0xffffffff


	//   ....[3]....
        /*0048*/ 	.word	0xffffffff


	//   ....[4]....
        /*004c*/ 	.word	0xffffffff


	//   ....[5]....
        /*0050*/ 	.word	0xffffffff


	//   ....[6]....
        /*0054*/ 	.word	0xffffffff


	//   ....[7]....
        /*0058*/ 	.word	0xffffffff


	//   ....[8]....
        /*005c*/ 	.word	0xffffffff


	//   ....[9]....
        /*0060*/ 	.word	0xffffffff


	//   ....[10]....
        /*0064*/ 	.word	0xffffffff


	//   ....[11]....
        /*0068*/ 	.word	0xffffffff


	//   ....[12]....
        /*006c*/ 	.word	0xffffffff


	//   ....[13]....
        /*0070*/ 	.word	0xffffffff


	//   ....[14]....
        /*0074*/ 	.word	0xffffffff


	//   ....[15]....
        /*0078*/ 	.word	0xffffffff


	//   ....[16]....
        /*007c*/ 	.word	0xffffffff


	//   ....[17]....
        /*0080*/ 	.word	0xffffffff


	//   ....[18]....
        /*0084*/ 	.word	0xffffffff


	//   ....[19]....
        /*0088*/ 	.word	0xffffffff


	//   ....[20]....
        /*008c*/ 	.word	0xffffffff


	//   ....[21]....
        /*0090*/ 	.word	0xffffffff


	//   ....[22]....
        /*0094*/ 	.word	0xffffffff


	//   ....[23]....
        /*0098*/ 	.word	0xffffffff


	//   ....[24]....
        /*009c*/ 	.word	0xffffffff


	//   ....[25]....
        /*00a0*/ 	.word	0xffffffff


	//   ....[26]....
        /*00a4*/ 	.word	0xffffffff


	//   ....[27]....
        /*00a8*/ 	.word	0xffffffff


	//   ....[28]....
        /*00ac*/ 	.word	0xffffffff


	//   ....[29]....
        /*00b0*/ 	.word	0xffffffff


	//   ....[30]....
        /*00b4*/ 	.word	0xffffffff


	//   ....[31]....
        /*00b8*/ 	.word	0xffffffff


	//   ....[32]....
        /*00bc*/ 	.word	0xffffffff


	//   ....[33]....
        /*00c0*/ 	.word	0xffffffff


	//   ....[34]....
        /*00c4*/ 	.word	0xffffffff


	//   ....[35]....
        /*00c8*/ 	.word	0xffffffff


	//   ....[36]....
        /*00cc*/ 	.word	0xffffffff


	//   ....[37]....
        /*00d0*/ 	.word	0xffffffff


	//   ....[38]....
        /*00d4*/ 	.word	0xffffffff


	//   ....[39]....
        /*00d8*/ 	.word	0xffffffff


	//   ....[40]....
        /*00dc*/ 	.word	0xffffffff


	//   ....[41]....
        /*00e0*/ 	.word	0xffffffff


	//   ....[42]....
        /*00e4*/ 	.word	0xffffffff


	//   ....[43]....
        /*00e8*/ 	.word	0xffffffff


	//   ....[44]....
        /*00ec*/ 	.word	0xffffffff


	//   ....[45]....
        /*00f0*/ 	.word	0xffffffff


	//   ....[46]....
        /*00f4*/ 	.word	0xffffffff


	//   ....[47]....
        /*00f8*/ 	.word	0xffffffff


	//   ....[48]....
        /*00fc*/ 	.word	0xffffffff


	//   ....[49]....
        /*0100*/ 	.word	0xffffffff


	//   ....[50]....
        /*0104*/ 	.word	0xffffffff


	//   ....[51]....
        /*0108*/ 	.word	0xffffffff


	//   ....[52]....
        /*010c*/ 	.word	0xffffffff


	//   ....[53]....
        /*0110*/ 	.word	0xffffffff


	//----- nvinfo : EIATTR_COOP_GROUP_INSTR_OFFSETS
	.align		4
.L_192:
        /*0114*/ 	.byte	0x04, 0x28
        /*0116*/ 	.short	(.L_194 - .L_193)


	//   ....[0]....
.L_193:
        /*0118*/ 	.word	0x00000d50


	//   ....[1]....
        /*011c*/ 	.word	0x00000d90


	//   ....[2]....
        /*0120*/ 	.word	0x00000dc0


	//   ....[3]....
        /*0124*/ 	.word	0x00000df0


	//   ....[4]....
        /*0128*/ 	.word	0x00000f30


	//   ....[5]....
        /*012c*/ 	.word	0x00000f80


	//   ....[6]....
        /*0130*/ 	.word	0x00000fd0


	//   ....[7]....
        /*0134*/ 	.word	0x00001070


	//   ....[8]....
        /*0138*/ 	.word	0x00002a70


	//   ....[9]....
        /*013c*/ 	.word	0x00002dd0


	//   ....[10]....
        /*0140*/ 	.word	0x00003af0


	//   ....[11]....
        /*0144*/ 	.word	0x00003b10


	//   ....[12]....
        /*0148*/ 	.word	0x00003b30


	//   ....[13]....
        /*014c*/ 	.word	0x00003b50


	//   ....[14]....
        /*0150*/ 	.word	0x00006050


	//   ....[15]....
        /*0154*/ 	.word	0x00006410


	//   ....[16]....
        /*0158*/ 	.word	0x00006c60


	//   ....[17]....
        /*015c*/ 	.word	0x00006e30


	//   ....[18]....
        /*0160*/ 	.word	0x00006e80


	//   ....[19]....
        /*0164*/ 	.word	0x00006f10


	//   ....[20]....
        /*0168*/ 	.word	0x00009cd0


	//   ....[21]....
        /*016c*/ 	.word	0x00009cf0


	//   ....[22]....
        /*0170*/ 	.word	0x00009d10


	//   ....[23]....
        /*0174*/ 	.word	0x00009d30


	//   ....[24]....
        /*0178*/ 	.word	0x0000caf0


	//   ....[25]....
        /*017c*/ 	.word	0x0000ce80


	//   ....[26]....
        /*0180*/ 	.word	0x0000d600


	//   ....[27]....
        /*0184*/ 	.word	0x0000d7e0


	//   ....[28]....
        /*0188*/ 	.word	0x0000d820


	//   ....[29]....
        /*018c*/ 	.word	0x0000d8a0


	//   ....[30]....
        /*0190*/ 	.word	0x0000ef70


	//   ....[31]....
        /*0194*/ 	.word	0x0000efa0


	//   ....[32]....
        /*0198*/ 	.word	0x0000efe0


	//   ....[33]....
        /*019c*/ 	.word	0x0000eff0


	//   ....[34]....
        /*01a0*/ 	.word	0x00010520


	//   ....[35]....
        /*01a4*/ 	.word	0x00010530


	//   ....[36]....
        /*01a8*/ 	.word	0x00010550


	//   ....[37]....
        /*01ac*/ 	.word	0x00010570


	//   ....[38]....
        /*01b0*/ 	.word	0x00010590


	//   ....[39]....
        /*01b4*/ 	.word	0x000105b0


	//   ....[40]....
        /*01b8*/ 	.word	0x000107e0


	//   ....[41]....
        /*01bc*/ 	.word	0x00010810


	//   ....[42]....
        /*01c0*/ 	.word	0x00010960


	//   ....[43]....
        /*01c4*/ 	.word	0x00010990


	//   ....[44]....
        /*01c8*/ 	.word	0x00010ae0


	//   ....[45]....
        /*01cc*/ 	.word	0x00010b00


	//   ....[46]....
        /*01d0*/ 	.word	0x00011190


	//   ....[47]....
        /*01d4*/ 	.word	0x000111b0


	//   ....[48]....
        /*01d8*/ 	.word	0x000112e0


	//   ....[49]....
        /*01dc*/ 	.word	0x00011310


	//   ....[50]....
        /*01e0*/ 	.word	0x00011440


	//   ....[51]....
        /*01e4*/ 	.word	0x00011470


	//   ....[52]....
        /*01e8*/ 	.word	0x000115a0


	//   ....[53]....
        /*01ec*/ 	.word	0x000115c0


	//----- nvinfo : EIATTR_EXIT_INSTR_OFFSETS
	.align		4
.L_194:
        /*01f0*/ 	.byte	0x04, 0x1c
        /*01f2*/ 	.short	(.L_196 - .L_195)


	//   ....[0]....
.L_195:
        /*01f4*/ 	.word	0x00000030


	//   ....[1]....
        /*01f8*/ 	.word	0x00010b10


	//   ....[2]....
        /*01fc*/ 	.word	0x00010be0


	//   ....[3]....
        /*0200*/ 	.word	0x00010c40


	//   ....[4]....
        /*0204*/ 	.word	0x000115d0


	//   ....[5]....
        /*0208*/ 	.word	0x00011680


	//   ....[6]....
        /*020c*/ 	.word	0x000116e0


	//----- nvinfo : EIATTR_CTAIDZ_USED
	.align		4
.L_196:
        /*0210*/ 	.byte	0x01, 0x04
	.zero		2


	//----- nvinfo : EIATTR_MAX_THREADS
	.align		4
        /*0214*/ 	.byte	0x04, 0x05
        /*0216*/ 	.short	(.L_198 - .L_197)
.L_197:
        /*0218*/ 	.word	0x00000100
        /*021c*/ 	.word	0x00000001
        /*0220*/ 	.word	0x00000001


	//----- nvinfo : EIATTR_CRS_STACK_SIZE
	.align		4
.L_198:
        /*0224*/ 	.byte	0x04, 0x1e
        /*0226*/ 	.short	(.L_200 - .L_199)
.L_199:
        /*0228*/ 	.word	0x00000000
.L_200:


//--------------------- .nv.info._ZN7cutlass13device_kernelIN5flash19enable_sm80_to_sm89INS1_16FlashAttnFwdSm80INS1_25CollectiveMainloopFwdSm80ILi8ELi1ELb0EN4cute5tupleIJNS5_1CILi128EEENS7_ILi64EEENS7_ILi192EEEEEELi192ENS_10bfloat16_tEfNS_4arch4Sm80ELb0ELb1ELb1ELb1ELb0ELb0ELb1ELb0EEENS1_21CollectiveEpilogueFwdINS6_IJS8_SA_S9_EEENS6_IJNS7_ILi1EEESI_SI_EEESC_SE_Li256ELb1ELb1ELb0ELb0EEENS1_19SingleTileSchedulerILb1ELb0ELb1ELi128EEEEEEEEEvNT_6ParamsE --------------------------
	.section	.nv.info._ZN7cutlass13device_kernelIN5flash19enable_sm80_to_sm89INS1_16FlashAttnFwdSm80INS1_25CollectiveMainloopFwdSm80ILi8ELi1ELb0EN4cute5tupleIJNS5_1CILi128EEENS7_ILi64EEENS7_ILi192EEEEEELi192ENS_10bfloat16_tEfNS_4arch4Sm80ELb0ELb1ELb1ELb1ELb0ELb0ELb1ELb0EEENS1_21CollectiveEpilogueFwdINS6_IJS8_SA_S9_EEENS6_IJNS7_ILi1EEESI_SI_EEESC_SE_Li256ELb1ELb1ELb0ELb0EEENS1_19SingleTileSchedulerILb1ELb0ELb1ELi128EEEEEEEEEvNT_6ParamsE,"",@"SHT_CUDA_INFO"
	.sectionflags	@""
	.align	4


	//----- nvinfo : EIATTR_CUDA_API_VERSION
	.align		4
        /*0000*/ 	.byte	0x04, 0x37
        /*0002*/ 	.short	(.L_202 - .L_201)
.L_201:
        /*0004*/ 	.word	0x00000082


	//----- nvinfo : EIATTR_SW2861232_WAR
	.align		4
.L_202:
        /*0008*/ 	.byte	0x01, 0x35
	.zero		2


	//----- nvinfo : EIATTR_PARAM_CBANK
	.align		4
        /*000c*/ 	.byte	0x04, 0x0a
        /*000e*/ 	.short	(.L_204 - .L_203)
	.align		4
.L_203:
        /*0010*/ 	.word	index@(.nv.constant0._ZN7cutlass13device_kernelIN5flash19enable_sm80_to_sm89INS1_16FlashAttnFwdSm80INS1_25CollectiveMainloopFwdSm80ILi8ELi1ELb0EN4cute5tupleIJNS5_1CILi128EEENS7_ILi64EEENS7_ILi192EEEEEELi192ENS_10bfloat16_tEfNS_4arch4Sm80ELb0ELb1ELb1ELb1ELb0ELb0ELb1ELb0EEENS1_21CollectiveEpilogueFwdINS6_IJS8_SA_S9_EEENS6_IJNS7_ILi1EEESI_SI_EEESC_SE_Li256ELb1ELb1ELb0ELb0EEENS1_19SingleTileSchedulerILb1ELb0ELb1ELi128EEEEEEEEEvNT_6ParamsE)
        /*0014*/ 	.short	0x0160
        /*0016*/ 	.short	0x0418


	//----- nvinfo : EIATTR_CBANK_PARAM_SIZE
	.align		4
.L_204:
        /*0018*/ 	.byte	0x03, 0x19
        /*001a*/ 	.short	0x0418


	//----- nvinfo : EIATTR_KPARAM_INFO
	.align		4
        /*001c*/ 	.byte	0x04, 0x17
        /*001e*/ 	.short	(.L_206 - .L_205)
.L_205:
        /*0020*/ 	.word	0x00000000
        /*0024*/ 	.short	0x0000
        /*0026*/ 	.short	0x0000
        /*0028*/ 	.byte	0x00, 0xf0, 0x61, 0x10


	//----- nvinfo : EIATTR_MAXREG_COUNT
	.align		4
.L_206:
        /*002c*/ 	.byte	0x03, 0x1b
        /*002e*/ 	.short	0x00ff


	//----- nvinfo : EIATTR_NUM_BARRIERS
	.align		4
        /*0030*/ 	.byte	0x02, 0x4c
        /*0032*/ 	.byte	0x02
	.zero		1


	//----- nvinfo : EIATTR_MERCURY_ISA_VERSION
	.align		4
        /*0034*/ 	.byte	0x03, 0x5f
        /*0036*/ 	.short	0x0000


	//----- nvinfo : EIATTR_COOP_GROUP_MASK_REGIDS
	.align		4
        /*0038*/ 	.byte	0x04, 0x29
        /*003a*/ 	.short	(.L_208 - .L_207)


	//   ....[0]....
.L_207:
        /*003c*/ 	.word	0xffffffff


	//   ....[1]....
        /*0040*/ 	.word	0xffffffff


	//   ....[2]....
        /*0044*/ 	.word	0xffffffff


	//   ....[3]....
        /*0048*/ 	.word	0xffffffff


	//   ....[4]....
        /*004c*/ 	.word	0xffffffff


	//   ....[5]....
        /*0050*/ 	.word	0xffffffff


	//   ....[6]....
        /*0054*/ 	.word	0xffffffff


	//   ....[7]....
        /*0058*/ 	.word	0xffffffff


	//   ....[8]....
        /*005c*/ 	.word	0xffffffff


	//   ....[9]....
        /*0060*/ 	.word	0xffffffff


	//   ....[10]....
        /*0064*/ 	.word	0xffffffff


	//   ....[11]....
        /*0068*/ 	.word	0xffffffff


	//   ....[12]....
        /*006c*/ 	.word	0xffffffff


	//   ....[13]....
        /*0070*/ 	.word	0xffffffff


	//   ....[14]....
        /*0074*/ 	.word	0xffffffff


	//   ....[15]....
        /*0078*/ 	.word	0xffffffff


	//   ....[16]....
        /*007c*/ 	.word	0xffffffff


	//   ....[17]....
        /*0080*/ 	.word	0xffffffff


	//   ....[18]....
        /*0084*/ 	.word	0xffffffff


	//   ....[19]....
        /*0088*/ 	.word	0xffffffff


	//   ....[20]....
        /*008c*/ 	.word	0xffffffff


	//   ....[21]....
        /*0090*/ 	.word	0xffffffff


	//   ....[22]....
        /*0094*/ 	.word	0xffffffff


	//   ....[23]....
        /*0098*/ 	.word	0xffffffff


	//   ....[24]....
        /*009c*/ 	.word	0xffffffff


	//   ....[25]....
        /*00a0*/ 	.word	0xffffffff


	//   ....[26]....
        /*00a4*/ 	.word	0xffffffff


	//   ....[27]....
        /*00a8*/ 	.word	0xffffffff


	//   ....[28]....
        /*00ac*/ 	.word	0xffffffff


	//   ....[29]....
        /*00b0*/ 	.word	0xffffffff


	//   ....[30]....
        /*00b4*/ 	.word	0xffffffff


	//   ....[31]....
        /*00b8*/ 	.word	0xffffffff


	//   ....[32]....
        /*00bc*/ 	.word	0xffffffff


	//   ....[33]....
        /*00c0*/ 	.word	0xffffffff


	//   ....[34]....
        /*00c4*/ 	.word	0xffffffff


	//   ....[35]....
        /*00c8*/ 	.word	0xffffffff


	//   ....[36]....
        /*00cc*/ 	.word	0xffffffff


	//   ....[37]....
        /*00d0*/ 	.word	0xffffffff


	//   ....[38]....
        /*00d4*/ 	.word	0xffffffff


	//   ....[39]....
        /*00d8*/ 	.word	0xffffffff


	//   ....[40]....
        /*00dc*/ 	.word	0xffffffff


	//   ....[41]....
        /*00e0*/ 	.word	0xffffffff


	//   ....[42]....
        /*00e4*/ 	.word	0xffffffff


	//   ....[43]....
        /*00e8*/ 	.word	0xffffffff


	//   ....[44]....
        /*00ec*/ 	.word	0xffffffff


	//   ....[45]....
        /*00f0*/ 	.word	0xffffffff


	//   ....[46]....
        /*00f4*/ 	.word	0xffffffff


	//   ....[47]....
        /*00f8*/ 	.word	0xffffffff


	//   ....[48]....
        /*00fc*/ 	.word	0xffffffff


	//   ....[49]....
        /*0100*/ 	.word	0xffffffff


	//   ....[50]....
        /*0104*/ 	.word	0xffffffff


	//   ....[51]....
        /*0108*/ 	.word	0xffffffff


	//   ....[52]....
        /*010c*/ 	.word	0xffffffff


	//   ....[53]....
        /*0110*/ 	.word	0xffffffff


	//   ....[54]....
        /*0114*/ 	.word	0xffffffff


	//----- nvinfo : EIATTR_COOP_GROUP_INSTR_OFFSETS
	.align		4
.L_208:
        /*0118*/ 	.byte	0x04, 0x28
        /*011a*/ 	.short	(.L_210 - .L_209)


	//   ....[0]....
.L_209:
        /*011c*/ 	.word	0x00000080


	//   ....[1]....
        /*0120*/ 	.word	0x000014b0


	//   ....[2]....
        /*0124*/ 	.word	0x000014e0


	//   ....[3]....
        /*0128*/ 	.word	0x000017a0


	//   ....[4]....
        /*012c*/ 	.word	0x000017d0


	//   ....[5]....
        /*0130*/ 	.word	0x00001910


	//   ....[6]....
        /*0134*/ 	.word	0x00001940


	//   ....[7]....
        /*0138*/ 	.word	0x00001a70


	//   ....[8]....
        /*013c*/ 	.word	0x00001ab0


	//   ....[9]....
        /*0140*/ 	.word	0x00003070


	//   ....[10]....
        /*0144*/ 	.word	0x00003480


	//   ....[11]....
        /*0148*/ 	.word	0x00004170


	//   ....[12]....
        /*014c*/ 	.word	0x00004190


	//   ....[13]....
        /*0150*/ 	.word	0x000041b0


	//   ....[14]....
        /*0154*/ 	.word	0x000041d0


	//   ....[15]....
        /*0158*/ 	.word	0x00006690


	//   ....[16]....
        /*015c*/ 	.word	0x00006a80


	//   ....[17]....
        /*0160*/ 	.word	0x000072d0


	//   ....[18]....
        /*0164*/ 	.word	0x000074b0


	//   ....[19]....
        /*0168*/ 	.word	0x000074f0


	//   ....[20]....
        /*016c*/ 	.word	0x00007580


	//   ....[21]....
        /*0170*/ 	.word	0x0000a310


	//   ....[22]....
        /*0174*/ 	.word	0x0000a330


	//   ....[23]....
        /*0178*/ 	.word	0x0000a350


	//   ....[24]....
        /*017c*/ 	.word	0x0000a370


	//   ....[25]....
        /*0180*/ 	.word	0x0000d010


	//   ....[26]....
        /*0184*/ 	.word	0x0000d4c0


	//   ....[27]....
        /*0188*/ 	.word	0x0000dc40


	//   ....[28]....
        /*018c*/ 	.word	0x0000de20


	//   ....[29]....
        /*0190*/ 	.word	0x0000de60


	//   ....[30]....
        /*0194*/ 	.word	0x0000dee0


	//   ....[31]....
        /*0198*/ 	.word	0x0000f5b0


	//   ....[32]....
        /*019c*/ 	.word	0x0000f5e0


	//   ....[33]....
        /*01a0*/ 	.word	0x0000f620


	//   ....[34]....
        /*01a4*/ 	.word	0x0000f630


	//   ....[35]....
        /*01a8*/ 	.word	0x00010b70


	//   ....[36]....
        /*01ac*/ 	.word	0x00010ba0


	//   ....[37]....
        /*01b0*/ 	.word	0x00010be0


	//   ....[38]....
        /*01b4*/ 	.word	0x00010c20


	//   ....[39]....
        /*01b8*/ 	.word	0x00010e10


	//   ....[40]....
        /*01bc*/ 	.word	0x00010e20


	//   ....[41]....
        /*01c0*/ 	.word	0x00010fa0


	//   ....[42]....
        /*01c4*/ 	.word	0x00010fd0


	//   ....[43]....
        /*01c8*/ 	.word	0x00011120


	//   ....[44]....
        /*01cc*/ 	.word	0x00011150


	//   ....[45]....
        /*01d0*/ 	.word	0x000112a0


	//   ....[46]....
        /*01d4*/ 	.word	0x000112c0


	//   ....[47]....
        /*01d8*/ 	.word	0x00011ad0


	//   ....[48]....
        /*01dc*/ 	.word	0x00011af0


	//   ....[49]....
        /*01e0*/ 	.word	0x00011c20


	//   ....[50]....
        /*01e4*/ 	.word	0x00011c50


	//   ....[51]....
        /*01e8*/ 	.word	0x00011d80


	//   ....[52]....
        /*01ec*/ 	.word	0x00011db0


	//   ....[53]....
        /*01f0*/ 	.word	0x00011ee0


	//   ....[54]....
        /*01f4*/ 	.word	0x00011f00


	//----- nvinfo : EIATTR_EXIT_INSTR_OFFSETS
	.align		4
.L_210:
        /*01f8*/ 	.byte	0x04, 0x1c
        /*01fa*/ 	.short	(.L_212 - .L_211)


	//   ....[0]....
.L_211:
        /*01fc*/ 	.word	0x00000310


	//   ....[1]....
        /*0200*/ 	.word	0x000112d0


	//   ....[2]....
        /*0204*/ 	.word	0x000113a0


	//   ....[3]....
        /*0208*/ 	.word	0x00011400


	//   ....[4]....
        /*020c*/ 	.word	0x00011f10


	//   ....[5]....
        /*0210*/ 	.word	0x00011fc0


	//   ....[6]....
        /*0214*/ 	.word	0x00012020


	//----- nvinfo : EIATTR_CTAIDZ_USED
	.align		4
.L_212:
        /*0218*/ 	.byte	0x01, 0x04
	.zero		2


	//----- nvinfo : EIATTR_MAX_THREADS
	.align		4
        /*021c*/ 	.byte	0x04, 0x05
        /*021e*/ 	.short	(.L_214 - .L_213)
.L_213:
        /*0220*/ 	.word	0x00000100
        /*0224*/ 	.word	0x00000001
        /*0228*/ 	.word	0x00000001


	//----- nvinfo : EIATTR_CRS_STACK_SIZE
	.align		4
.L_214:
        /*022c*/ 	.byte	0x04, 0x1e
        /*022e*/ 	.short	(.L_216 - .L_215)
.L_215:
        /*0230*/ 	.word	0x00000000
.L_216:


//--------------------- .nv.info._ZN7cutlass13device_kernelIN5flash19enable_sm80_to_sm89INS1_16FlashAttnFwdSm80INS1_25CollectiveMainloopFwdSm80ILi8ELi1ELb0EN4cute5tupleIJNS5_1CILi128EEENS7_ILi64EEENS7_ILi192EEEEEELi192ENS_10bfloat16_tEfNS_4arch4Sm80ELb0ELb1ELb1ELb1ELb0ELb1ELb1ELb0EEENS1_21CollectiveEpilogueFwdINS6_IJS8_SA_S9_EEENS6_IJNS7_ILi1EEESI_SI_EEESC_SE_Li256ELb1ELb1ELb0ELb0EEENS1_19SingleTileSchedulerILb1ELb0ELb1ELi128EEEEEEEEEvNT_6ParamsE --------------------------
	.section	.nv.info._ZN7cutlass13device_kernelIN5flash19enable_sm80_to_sm89INS1_16FlashAttnFwdSm80INS1_25CollectiveMainloopFwdSm80ILi8ELi1ELb0EN4cute5tupleIJNS5_1CILi128EEENS7_ILi64EEENS7_ILi192EEEEEELi192ENS_10bfloat16_tEfNS_4arch4Sm80ELb0ELb1ELb1ELb1ELb0ELb1ELb1ELb0EEENS1_21CollectiveEpilogueFwdINS6_IJS8_SA_S9_EEENS6_IJNS7_ILi1EEESI_SI_EEESC_SE_Li256ELb1ELb1ELb0ELb0EEENS1_19SingleTileSchedulerILb1ELb0ELb1ELi128EEEEEEEEEvNT_6ParamsE,"",@"SHT_CUDA_INFO"
	.sectionflags	@""
	.align	4


	//----- nvinfo : EIATTR_CUDA_API_VERSION
	.align		4
        /*0000*/ 	.byte	0x04, 0x37
        /*0002*/ 	.short	(.L_218 - .L_217)
.L_217:
        /*0004*/ 	.word	0x00000082


	//----- nvinfo : EIATTR_SW2861232_WAR
	.align		4
.L_218:
        /*0008*/ 	.byte	0x01, 0x35
	.zero		2


	//----- nvinfo : EIATTR_PARAM_CBANK
	.align		4
        /*000c*/ 	.byte	0x04, 0x0a
        /*000e*/ 	.short	(.L_220 - .L_219)
	.align		4
.L_219:
        /*0010*/ 	.word	index@(.nv.constant0._ZN7cutlass13device_kernelIN5flash19enable_sm80_to_sm89INS1_16FlashAttnFwdSm80INS1_25CollectiveMainloopFwdSm80ILi8ELi1ELb0EN4cute5tupleIJNS5_1CILi128EEENS7_ILi64EEENS7_ILi192EEEEEELi192ENS_10bfloat16_tEfNS_4arch4Sm80ELb0ELb1ELb1ELb1ELb0ELb1ELb1ELb0EEENS1_21CollectiveEpilogueFwdINS6_IJS8_SA_S9_EEENS6_IJNS7_ILi1EEESI_SI_EEESC_SE_Li256ELb1ELb1ELb0ELb0EEENS1_19SingleTileSchedulerILb1ELb0ELb1ELi128EEEEEEEEEvNT_6ParamsE)
        /*0014*/ 	.short	0x0160
        /*0016*/ 	.short	0x0418


	//----- nvinfo : EIATTR_CBANK_PARAM_SIZE
	.align		4
.L_220:
        /*0018*/ 	.byte	0x03, 0x19
        /*001a*/ 	.short	0x0418


	//----- nvinfo : EIATTR_KPARAM_INFO
	.align		4
        /*001c*/ 	.byte	0x04, 0x17
        /*001e*/ 	.short	(.L_222 - .L_221)
.L_221:
        /*0020*/ 	.word	0x00000000
        /*0024*/ 	.short	0x0000
        /*0026*/ 	.short	0x0000
        /*0028*/ 	.byte	0x00, 0xf0, 0x61, 0x10


	//----- nvinfo : EIATTR_MAXREG_COUNT
	.align		4
.L_222:
        /*002c*/ 	.byte	0x03, 0x1b
        /*002e*/ 	.short	0x00ff


	//----- nvinfo : EIATTR_NUM_BARRIERS
	.align		4
        /*0030*/ 	.byte	0x02, 0x4c
        /*0032*/ 	.byte	0x02
	.zero		1


	//----- nvinfo : EIATTR_MERCURY_ISA_VERSION
	.align		4
        /*0034*/ 	.byte	0x03, 0x5f
        /*0036*/ 	.short	0x0000


	//----- nvinfo : EIATTR_COOP_GROUP_MASK_REGIDS
	.align		4
        /*0038*/ 	.byte	0x04, 0x29
        /*003a*/ 	.short	(.L_224 - .L_223)


	//   ....[0]....
.L_223:
        /*003c*/ 	.word	0xffffffff


	//   ....[1]....
        /*0040*/ 	.word	0xffffffff


	//   ....[2]....
        /*0044*/ 	.word	0xffffffff


	//   ....[3]....
        /*0048*/ 	.word	0xffffffff


	//   ....[4]....
        /*004c*/ 	.word	0xffffffff


	//   ....[5]....
        /*0050*/ 	.word	0xffffffff


	//   ....[6]....
        /*0054*/ 	.word	0xffffffff


	//   ....[7]....
        /*0058*/ 	.word	0xffffffff


	//   ....[8]....
        /*005c*/ 	.word	0xffffffff


	//   ....[9]....
        /*0060*/ 	.word	0xffffffff


	//   ....[10]....
        /*0064*/ 	.word	0xffffffff


	//   ....[11]....
        /*0068*/ 	.word	0xffffffff


	//   ....[12]....
        /*006c*/ 	.word	0xffffffff


	//   ....[13]....
        /*0070*/ 	.word	0xffffffff


	//   ....[14]....
        /*0074*/ 	.word	0xffffffff


	//   ....[15]....
        /*0078*/ 	.word	0xffffffff


	//   ....[16]....
        /*007c*/ 	.word	0xffffffff


	//   ....[17]....
        /*0080*/ 	.word	0xffffffff


	//   ....[18]....
        /*0084*/ 	.word	0xffffffff


	//   ....[19]....
        /*0088*/ 	.word	0xffffffff


	//   ....[20]....
        /*008c*/ 	.word	0xffffffff


	//   ....[21]....
        /*0090*/ 	.word	0xffffffff


	//   ....[22]....
        /*0094*/ 	.word	0xffffffff


	//   ....[23]....
        /*0098*/ 	.word	0xffffffff


	//   ....[24]....
        /*009c*/ 	.word	0xffffffff


	//   ....[25]....
        /*00a0*/ 	.word	0xffffffff


	//   ....[26]....
        /*00a4*/ 	.word	0xffffffff


	//   ....[27]....
        /*00a8*/ 	.word	0xffffffff


	//   ....[28]....
        /*00ac*/ 	.word	0xffffffff


	//   ....[29]....
        /*00b0*/ 	.word	0xffffffff


	//   ....[30]....
        /*00b4*/ 	.word	0xffffffff


	//   ....[31]....
        /*00b8*/ 	.word	0xffffffff


	//   ....[32]....
        /*00bc*/ 	.word	0xffffffff


	//   ....[33]....
        /*00c0*/ 	.word	0xffffffff


	//   ....[34]....
        /*00c4*/ 	.word	0xffffffff


	//   ....[35]....
        /*00c8*/ 	.word	0xffffffff


	//   ....[36]....
        /*00cc*/ 	.word	0xffffffff


	//   ....[37]....
        /*00d0*/ 	.word	0xffffffff


	//   ....[38]....
        /*00d4*/ 	.word	0xffffffff


	//   ....[39]....
        /*00d8*/ 	.word	0xffffffff


	//   ....[40]....
        /*00dc*/ 	.word	0xffffffff


	//   ....[41]....
        /*00e0*/ 	.word	0xffffffff


	//   ....[42]....
        /*00e4*/ 	.word	0xffffffff


	//   ....[43]....
        /*00e8*/ 	.word	0xffffffff


	//   ....[44]....
        /*00ec*/ 	.word	0xffffffff


	//   ....[45]....
        /*00f0*/ 	.word	0xffffffff


	//   ....[46]....
        /*00f4*/ 	.word	0xffffffff


	//   ....[47]....
        /*00f8*/ 	.word	0xffffffff


	//   ....[48]....
        /*00fc*/ 	.word	0xffffffff


	//   ....[49]....
        /*0100*/ 	.word	0xffffffff


	//   ....[50]....
        /*0104*/ 	.word	0xffffffff


	//   ....[51]....
        /*0108*/ 	.word	0xffffffff


	//   ....[52]....
        /*010c*/ 	.word	0xffffffff


	//   ....[53]....
        /*0110*/ 	.word	0xffffffff


	//   ....[54]....
        /*0114*/ 	.word	0xffffffff


	//   ....[55]....
        /*0118*/ 	.word	0xffffffff


	//   ....[56]....
        /*011c*/ 	.word	0xffffffff


	//   ....[57]....
        /*0120*/ 	.word	0xffffffff


	//   ....[58]....
        /*0124*/ 	.word	0xffffffff


	//   ....[59]....
        /*0128*/ 	.word	0xffffffff


	//   ....[60]....
        /*012c*/ 	.word	0xffffffff


	//   ....[61]....
        /*0130*/ 	.word	0xffffffff


	//   ....[62]....
        /*0134*/ 	.word	0xffffffff


	//   ....[63]....
        /*0138*/ 	.word	0xffffffff


	//   ....[64]....
        /*013c*/ 	.word	0xffffffff


	//   ....[65]....
        /*0140*/ 	.word	0xffffffff


	//   ....[66]....
        /*0144*/ 	.word	0xffffffff


	//   ....[67]....
        /*0148*/ 	.word	0xffffffff


	//   ....[68]....
        /*014c*/ 	.word	0xffffffff


	//   ....[69]....
        /*0150*/ 	.word	0xffffffff


	//   ....[70]....
        /*0154*/ 	.word	0xffffffff


	//----- nvinfo : EIATTR_COOP_GROUP_INSTR_OFFSETS
	.align		4
.L_224:
        /*0158*/ 	.byte	0x04, 0x28
        /*015a*/ 	.short	(.L_226 - .L_225)


	//   ....[0]....
.L_225:
        /*015c*/ 	.word	0x00000090


	//   ....[1]....
        /*0160*/ 	.word	0x00007690


	//   ....[2]....
        /*0164*/ 	.word	0x00007750


	//   ....[3]....
        /*0168*/ 	.word	0x000078c0


	//   ....[4]....
        /*016c*/ 	.word	0x000078f0


	//   ....[5]....
        /*0170*/ 	.word	0x00007a30


	//   ....[6]....
        /*0174*/ 	.word	0x00007a60


	//   ....[7]....
        /*0178*/ 	.word	0x00007b90


	//   ....[8]....
        /*017c*/ 	.word	0x00007bd0


	//   ....[9]....
        /*0180*/ 	.word	0x000082a0


	//   ....[10]....
        /*0184*/ 	.word	0x00008320


	//   ....[11]....
        /*0188*/ 	.word	0x00008350


	//   ....[12]....
        /*018c*/ 	.word	0x00008370


	//   ....[13]....
        /*0190*/ 	.word	0x000087a0


	//   ....[14]....
        /*0194*/ 	.word	0x00008a60


	//   ....[15]....
        /*0198*/ 	.word	0x00008aa0


	//   ....[16]....
        /*019c*/ 	.word	0x00008ae0


	//   ....[17]....
        /*01a0*/ 	.word	0x0000bbf0


	//   ....[18]....
        /*01a4*/ 	.word	0x0000bc80


	//   ....[19]....
        /*01a8*/ 	.word	0x0000bc90


	//   ....[20]....
        /*01ac*/ 	.word	0x0000bca0


	//   ....[21]....
        /*01b0*/ 	.word	0x0000bf20


	//   ....[22]....
        /*01b4*/ 	.word	0x0000c1e0


	//   ....[23]....
        /*01b8*/ 	.word	0x0000c220


	//   ....[24]....
        /*01bc*/ 	.word	0x0000c260


	//   ....[25]....
        /*01c0*/ 	.word	0x000108d0


	//   ....[26]....
        /*01c4*/ 	.word	0x00010c70


	//   ....[27]....
        /*01c8*/ 	.word	0x00011870


	//   ....[28]....
        /*01cc*/ 	.word	0x000119d0


	//   ....[29]....
        /*01d0*/ 	.word	0x000119e0


	//   ....[30]....
        /*01d4*/ 	.word	0x00011a30


	//   ....[31]....
        /*01d8*/ 	.word	0x00014010


	//   ....[32]....
        /*01dc*/ 	.word	0x000142e0


	//   ....[33]....
        /*01e0*/ 	.word	0x00014ae0


	//   ....[34]....
        /*01e4*/ 	.word	0x00014d10


	//   ....[35]....
        /*01e8*/ 	.word	0x00014d20


	//   ....[36]....
        /*01ec*/ 	.word	0x00014d90


	//   ....[37]....
        /*01f0*/ 	.word	0x00017b00


	//   ....[38]....
        /*01f4*/ 	.word	0x00017b20


	//   ....[39]....
        /*01f8*/ 	.word	0x00017b50


	//   ....[40]....
        /*01fc*/ 	.word	0x00017b80


	//   ....[41]....
        /*0200*/ 	.word	0x0001a8b0


	//   ....[42]....
        /*0204*/ 	.word	0x0001ad20


	//   ....[43]....
        /*0208*/ 	.word	0x0001b470


	//   ....[44]....
        /*020c*/ 	.word	0x0001b650


	//   ....[45]....
        /*0210*/ 	.word	0x0001b690


	//   ....[46]....
        /*0214*/ 	.word	0x0001b710


	//   ....[47]....
        /*0218*/ 	.word	0x0001ce00


	//   ....[48]....
        /*021c*/ 	.word	0x0001ce30


	//   ....[49]....
        /*0220*/ 	.word	0x0001ce80


	//   ....[50]....
        /*0224*/ 	.word	0x0001ce90


	//   ....[51]....
        /*0228*/ 	.word	0x0001e480


	//   ....[52]....
        /*022c*/ 	.word	0x0001e500


	//   ....[53]....
        /*0230*/ 	.word	0x0001e540


	//   ....[54]....
        /*0234*/ 	.word	0x0001e580


	//   ....[55]....
        /*0238*/ 	.word	0x0001e7b0


	//   ....[56]....
        /*023c*/ 	.word	0x0001e7c0


	//   ....[57]....
        /*0240*/ 	.word	0x0001e940


	//   ....[58]....
        /*0244*/ 	.word	0x0001e970


	//   ....[59]....
        /*0248*/ 	.word	0x0001eac0


	//   ....[60]....
        /*024c*/ 	.word	0x0001eaf0


	//   ....[61]....
        /*0250*/ 	.word	0x0001ec40


	//   ....[62]....
        /*0254*/ 	.word	0x0001ec60


	//   ....[63]....
        /*0258*/ 	.word	0x0001f5a0


	//   ....[64]....
        /*025c*/ 	.word	0x0001f5b0


	//   ....[65]....
        /*0260*/ 	.word	0x0001f6e0


	//   ....[66]....
        /*0264*/ 	.word	0x0001f710


	//   ....[67]....
        /*0268*/ 	.word	0x0001f840


	//   ....[68]....
        /*026c*/ 	.word	0x0001f870


	//   ....[69]....
        /*0270*/ 	.word	0x0001f9a0


	//   ....[70]....
        /*0274*/ 	.word	0x0001f9c0


	//----- nvinfo : EIATTR_EXIT_INSTR_OFFSETS
	.align		4
.L_226:
        /*0278*/ 	.byte	0x04, 0x1c
        /*027a*/ 	.short	(.L_228 - .L_227)


	//   ....[0]....
.L_227:
        /*027c*/ 	.word	0x00000440


	//   ....[1]....
        /*0280*/ 	.word	0x0001ec70


	//   ....[2]....
        /*0284*/ 	.word	0x0001ed40


	//   ....[3]....
        /*0288*/ 	.word	0x0001eda0


	//   ....[4]....
        /*028c*/ 	.word	0x0001f9d0


	//   ....[5]....
        /*0290*/ 	.word	0x0001fa80


	//   ....[6]....
        /*0294*/ 	.word	0x0001fae0


	//----- nvinfo : EIATTR_CTAIDZ_USED
	.align		4
.L_228:
        /*0298*/ 	.byte	0x01, 0x04
	.zero		2


	//----- nvinfo : EIATTR_MAX_THREADS
	.align		4
        /*029c*/ 	.byte	0x04, 0x05
        /*029e*/ 	.short	(.L_230 - .L_229)
.L_229:
        /*02a0*/ 	.word	0x00000100
        /*02a4*/ 	.word	0x00000001
        /*02a8*/ 	.word	0x00000001


	//----- nvinfo : EIATTR_CRS_STACK_SIZE
	.align		4
.L_230:
        /*02ac*/ 	.byte	0x04, 0x1e
        /*02ae*/ 	.short	(.L_232 - .L_231)
.L_231:
        /*02b0*/ 	.word	0x00000000
.L_232:


//--------------------- .nv.info._ZN7cutlass13device_kernelIN5flash19enable_sm80_to_sm89INS1_16FlashAttnFwdSm80INS1_25CollectiveMainloopFwdSm80ILi8ELi1ELb1EN4cute5tupleIJNS5_1CILi128EEENS7_ILi96EEENS7_ILi192EEEEEELi192ENS_10bfloat16_tEfNS_4arch4Sm80ELb1ELb0ELb1ELb0ELb0ELb0ELb1ELb0EEENS1_21CollectiveEpilogueFwdINS6_IJS8_SA_S9_EEENS6_IJNS7_ILi1EEESI_SI_EEESC_SE_Li256ELb0ELb1ELb0ELb0EEENS1_30DynamicPersistentTileSchedulerILi256ELi256ELb0ELb1ELb0EEEEEEEEEvNT_6ParamsE --------------------------
	.section	.nv.info._ZN7cutlass13device_kernelIN5flash19enable_sm80_to_sm89INS1_16FlashAttnFwdSm80INS1_25CollectiveMainloopFwdSm80ILi8ELi1ELb1EN4cute5tupleIJNS5_1CILi128EEENS7_ILi96EEENS7_ILi192EEEEEELi192ENS_10bfloat16_tEfNS_4arch4Sm80ELb1ELb0ELb1ELb0ELb0ELb0ELb1ELb0EEENS1_21CollectiveEpilogueFwdINS6_IJS8_SA_S9_EEENS6_IJNS7_ILi1EEESI_SI_EEESC_SE_Li256ELb0ELb1ELb0ELb0EEENS1_30DynamicPersistentTileSchedulerILi256ELi256ELb0ELb1ELb0EEEEEEEEEvNT_6ParamsE,"",@"SHT_CUDA_INFO"
	.sectionflags	@""
	.align	4


	//----- nvinfo : EIATTR_CUDA_API_VERSION
	.align		4
        /*0000*/ 	.byte	0x04, 0x37
        /*0002*/ 	.short	(.L_234 - .L_233)
.L_233:
        /*0004*/ 	.word	0x00000082


	//----- nvinfo : EIATTR_SW2861232_WAR
	.align		4
.L_234:
        /*0008*/ 	.byte	0x01, 0x35
	.zero		2


	//----- nvinfo : EIATTR_PARAM_CBANK
	.align		4
        /*000c*/ 	.byte	0x04, 0x0a
        /*000e*/ 	.short	(.L_236 - .L_235)
	.align		4
.L_235:
        /*0010*/ 	.word	index@(.nv.constant0._ZN7cutlass13device_kernelIN5flash19enable_sm80_to_sm89INS1_16FlashAttnFwdSm80INS1_25CollectiveMainloopFwdSm80ILi8ELi1ELb1EN4cute5tupleIJNS5_1CILi128EEENS7_ILi96EEENS7_ILi192EEEEEELi192ENS_10bfloat16_tEfNS_4arch4Sm80ELb1ELb0ELb1ELb0ELb0ELb0ELb1ELb0EEENS1_21CollectiveEpilogueFwdINS6_IJS8_SA_S9_EEENS6_IJNS7_ILi1EEESI_SI_EEESC_SE_Li256ELb0ELb1ELb0ELb0EEENS1_30DynamicPersistentTileSchedulerILi256ELi256ELb0ELb1ELb0EEEEEEEEEvNT_6ParamsE)
        /*0014*/ 	.short	0x0160
        /*0016*/ 	.short	0x0428


	//----- nvinfo : EIATTR_CBANK_PARAM_SIZE
	.align		4
.L_236:
        /*0018*/ 	.byte	0x03, 0x19
        /*001a*/ 	.short	0x0428


	//----- nvinfo : EIATTR_KPARAM_INFO
	.align		4
        /*001c*/ 	.byte	0x04, 0x17
        /*001e*/ 	.short	(.L_238 - .L_237)
.L_237:
        /*0020*/ 	.word	0x00000000
        /*0024*/ 	.short	0x0000
        /*0026*/ 	.short	0x0000
        /*0028*/ 	.byte	0x00, 0xf0, 0xa1, 0x10


	//----- nvinfo : EIATTR_MAXREG_COUNT
	.align		4
.L_238:
        /*002c*/ 	.byte	0x03, 0x1b
        /*002e*/ 	.short	0x00ff


	//----- nvinfo : EIATTR_NUM_BARRIERS
	.align		4
        /*0030*/ 	.byte	0x02, 0x4c
        /*0032*/ 	.byte	0x06
	.zero		1


	//----- nvinfo : EIATTR_ANNOTATIONS
	.align		4
        /*0034*/ 	.byte	0x04, 0x55
        /*0036*/ 	.short	(.L_240 - .L_239)


	//   ....[0]....
.L_239:
        /* <DEDUP_REMOVED lines=80> */


	//----- nvinfo : EIATTR_MERCURY_ISA_VERSION
	.align		4
.L_240:
        /*0520*/ 	.byte	0x03, 0x5f
        /*0522*/ 	.short	0x0000


	//----- nvinfo : EIATTR_INT_WARP_WIDE_INSTR_OFFSETS
	.align		4
        /*0524*/ 	.byte	0x04, 0x31
        /*0526*/ 	.short	(.L_242 - .L_241)


	//   ....[0]....
.L_241:
        /*0528*/ 	.word	0x0000f6e0


	//   ....[1]....
        /*052c*/ 	.word	0x0000f760


	//----- nvinfo : EIATTR_COOP_GROUP_MASK_REGIDS
	.align		4
.L_242:
        /*0530*/ 	.byte	0x04, 0x29
        /*0532*/ 	.short	(.L_244 - .L_243)


	//   ....[0]....
.L_243:
        /*0534*/ 	.word	0xffffffff


	//   ....[1]....
        /*0538*/ 	.word	0xffffffff


	//   ....[2]....
        /*053c*/ 	.word	0xffffffff


	//   ....[3]....
        /*0540*/ 	.word	0xffffffff


	//   ....[4]....
        /*0544*/ 	.word	0xffffffff


	//   ....[5]....
        /*0548*/ 	.word	0xffffffff


	//   ....[6]....
        /*054c*/ 	.word	0xffffffff


	//   ....[7]....
        /*0550*/ 	.word	0xffffffff


	//   ....[8]....
        /*0554*/ 	.word	0xffffffff


	//   ....[9]....
        /*0558*/ 	.word	0xffffffff


	//   ....[10]....
        /*055c*/ 	.word	0xffffffff


	//   ....[11]....
        /*0560*/ 	.word	0xffffffff


	//   ....[12]....
        /*0564*/ 	.word	0xffffffff


	//   ....[13]....
        /*0568*/ 	.word	0xffffffff


	//   ....[14]....
        /*056c*/ 	.word	0xffffffff


	//   ....[15]....
        /*0570*/ 	.word	0xffffffff


	//   ....[16]....
        /*0574*/ 	.word	0xffffffff


	//   ....[17]....
        /*0578*/ 	.word	0xffffffff


	//   ....[18]....
        /*057c*/ 	.word	0xffffffff


	//   ....[19]....
        /*0580*/ 	.word	0xffffffff


	//   ....[20]....
        /*0584*/ 	.word	0xffffffff


	//   ....[21]....
        /*0588*/ 	.word	0xffffffff


	//   ....[22]....
        /*058c*/ 	.word	0xffffffff


	//   ....[23]....
        /*0590*/ 	.word	0xffffffff


	//   ....[24]....
        /*0594*/ 	.word	0xffffffff


	//   ....[25]....
        /*0598*/ 	.word	0xffffffff


	//   ....[26]....
        /*059c*/ 	.word	0xffffffff


	//   ....[27]....
        /*05a0*/ 	.word	0xffffffff


	//   ....[28]....
        /*05a4*/ 	.word	0xffffffff


	//   ....[29]....
        /*05a8*/ 	.word	0xffffffff


	//   ....[30]....
        /*05ac*/ 	.word	0xffffffff


	//   ....[31]....
        /*05b0*/ 	.word	0xffffffff


	//   ....[32]....
        /*05b4*/ 	.word	0xffffffff


	//   ....[33]....
        /*05b8*/ 	.word	0xffffffff


	//   ....[34]....
        /*05bc*/ 	.word	0xffffffff


	//   ....[35]....
        /*05c0*/ 	.word	0xffffffff


	//   ....[36]....
        /*05c4*/ 	.word	0xffffffff


	//   ....[37]....
        /*05c8*/ 	.word	0xffffffff


	//   ....[38]....
        /*05cc*/ 	.word	0xffffffff


	//   ....[39]....
        /*05d0*/ 	.word	0xffffffff


	//   ....[40]....
        /*05d4*/ 	.word	0xffffffff


	//   ....[41]....
        /*05d8*/ 	.word	0xffffffff


	//   ....[42]....
        /*05dc*/ 	.word	0xffffffff


	//   ....[43]....
        /*05e0*/ 	.word	0xffffffff


	//   ....[44]....
        /*05e4*/ 	.word	0xffffffff


	//   ....[45]....
        /*05e8*/ 	.word	0xffffffff


	//   ....[46]....
        /*05ec*/ 	.word	0xffffffff


	//   ....[47]....
        /*05f0*/ 	.word	0xffffffff


	//   ....[48]....
        /*05f4*/ 	.word	0xffffffff


	//   ....[49]....
        /*05f8*/ 	.word	0xffffffff


	//   ....[50]....
        /*05fc*/ 	.word	0xffffffff


	//   ....[51]....
        /*0600*/ 	.word	0xffffffff


	//   ....[52]....
        /*0604*/ 	.word	0xffffffff


	//   ....[53]....
        /*0608*/ 	.word	0xffffffff


	//   ....[54]....
        /*060c*/ 	.word	0xffffffff


	//   ....[55]....
        /*0610*/ 	.word	0xffffffff


	//   ....[56]....
        /*0614*/ 	.word	0xffffffff


	//   ....[57]....
        /*0618*/ 	.word	0xffffffff


	//   ....[58]....
        /*061c*/ 	.word	0xffffffff


	//   ....[59]....
        /*0620*/ 	.word	0xffffffff


	//   ....[60]....
        /*0624*/ 	.word	0xffffffff


	//   ....[61]....
        /*0628*/ 	.word	0xffffffff


	//   ....[62]....
        /*062c*/ 	.word	0xffffffff


	//   ....[63]....
        /*0630*/ 	.word	0xffffffff


	//----- nvinfo : EIATTR_COOP_GROUP_INSTR_OFFSETS
	.align		4
.L_244:
        /*0634*/ 	.byte	0x04, 0x28
        /*0636*/ 	.short	(.L_246 - .L_245)


	//   ....[0]....
.L_245:
        /*0638*/ 	.word	0x00000050


	//   ....[1]....
        /*063c*/ 	.word	0x000018f0


	//   ....[2]....
        /*0640*/ 	.word	0x00001900


	//   ....[3]....
        /*0644*/ 	.word	0x00001920


	//   ....[4]....
        /*0648*/ 	.word	0x00001930


	//   ....[5]....
        /*064c*/ 	.word	0x00001a60


	//   ....[6]....
        /*0650*/ 	.word	0x00001a80


	//   ....[7]....
        /*0654*/ 	.word	0x00001b20


	//   ....[8]....
        /*0658*/ 	.word	0x00001b40


	//   ....[9]....
        /*065c*/ 	.word	0x00003a00


	//   ....[10]....
        /*0660*/ 	.word	0x00003a10


	//   ....[11]....
        /*0664*/ 	.word	0x00004290


	//   ....[12]....
        /*0668*/ 	.word	0x000043f0


	//   ....[13]....
        /*066c*/ 	.word	0x00004400


	//   ....[14]....
        /*0670*/ 	.word	0x00004450


	//   ....[15]....
        /*0674*/ 	.word	0x00006970


	//   ....[16]....
        /*0678*/ 	.word	0x00007d00


	//   ....[17]....
        /*067c*/ 	.word	0x00007e30


	//   ....[18]....
        /*0680*/ 	.word	0x00008310


	//   ....[19]....
        /*0684*/ 	.word	0x000083f0


	//   ....[20]....
        /*0688*/ 	.word	0x000084c0


	//   ....[21]....
        /*068c*/ 	.word	0x0000c820


	//   ....[22]....
        /*0690*/ 	.word	0x0000c860


	//   ....[23]....
        /*0694*/ 	.word	0x0000c880


	//   ....[24]....
        /*0698*/ 	.word	0x0000c8a0


	//   ....[25]....
        /*069c*/ 	.word	0x0000ee90


	//   ....[26]....
        /*06a0*/ 	.word	0x0000eee0


	//   ....[27]....
        /*06a4*/ 	.word	0x0000ef00


	//   ....[28]....
        /*06a8*/ 	.word	0x0000ef20


	//   ....[29]....
        /*06ac*/ 	.word	0x0000ff40


	//   ....[30]....
        /*06b0*/ 	.word	0x000102b0


	//   ....[31]....
        /*06b4*/ 	.word	0x000102e0


	//   ....[32]....
        /*06b8*/ 	.word	0x00010300


	//   ....[33]....
        /*06bc*/ 	.word	0x00010330


	//   ....[34]....
        /*06c0*/ 	.word	0x00010500


	//   ....[35]....
        /*06c4*/ 	.word	0x00010520


	//   ....[36]....
        /*06c8*/ 	.word	0x000106e0


	//   ....[37]....
        /*06cc*/ 	.word	0x00010710


	//   ....[38]....
        /*06d0*/ 	.word	0x00010810


	//   ....[39]....
        /*06d4*/ 	.word	0x00010840


	//   ....[40]....
        /*06d8*/ 	.word	0x00010940


	//   ....[41]....
        /*06dc*/ 	.word	0x00010960


	//   ....[42]....
        /*06e0*/ 	.word	0x00010f10


	//   ....[43]....
        /*06e4*/ 	.word	0x00010f30


	//   ....[44]....
        /*06e8*/ 	.word	0x000110c0


	//   ....[45]....
        /*06ec*/ 	.word	0x000110d0


	//   ....[46]....
        /*06f0*/ 	.word	0x00011250


	//   ....[47]....
        /*06f4*/ 	.word	0x00011270


	//   ....[48]....
        /*06f8*/ 	.word	0x000113f0


	//   ....[49]....
        /*06fc*/ 	.word	0x00011400


	//   ....[50]....
        /*0700*/ 	.word	0x000115f0


	//   ....[51]....
        /*0704*/ 	.word	0x000116d0


	//   ....[52]....
        /*0708*/ 	.word	0x00011730


	//   ....[53]....
        /*070c*/ 	.word	0x00011780


	//   ....[54]....
        /*0710*/ 	.word	0x000117d0


	//   ....[55]....
        /*0714*/ 	.word	0x00011840


	//   ....[56]....
        /*0718*/ 	.word	0x000118b0


	//   ....[57]....
        /*071c*/ 	.word	0x00011910


	//   ....[58]....
        /*0720*/ 	.word	0x00011970


	//   ....[59]....
        /*0724*/ 	.word	0x000119d0


	//   ....[60]....
        /*0728*/ 	.word	0x00011a40


	//   ....[61]....
        /*072c*/ 	.word	0x00011aa0


	//   ....[62]....
        /*0730*/ 	.word	0x00011b00


	//   ....[63]....
        /*0734*/ 	.word	0x00011b70


	//----- nvinfo : EIATTR_EXIT_INSTR_OFFSETS
	.align		4
.L_246:
        /*0738*/ 	.byte	0x04, 0x1c
        /*073a*/ 	.short	(.L_248 - .L_247)


	//   ....[0]....
.L_247:
        /*073c*/ 	.word	0x000000a0


	//   ....[1]....
        /*0740*/ 	.word	0x00011690


	//----- nvinfo : EIATTR_MAX_THREADS
	.align		4
.L_248:
        /*0744*/ 	.byte	0x04, 0x05
        /*0746*/ 	.short	(.L_250 - .L_249)
.L_249:
        /*0748*/ 	.word	0x00000100
        /*074c*/ 	.word	0x00000001
        /*0750*/ 	.word	0x00000001


	//----- nvinfo : EIATTR_CRS_STACK_SIZE
	.align		4
.L_250:
        /*0754*/ 	.byte	0x04, 0x1e
        /*0756*/ 	.short	(.L_252 - .L_251)
.L_251:
        /*0758*/ 	.word	0x00000000
.L_252:


//--------------------- .nv.info._ZN7cutlass13device_kernelIN5flash19enable_sm80_to_sm89INS1_16FlashAttnFwdSm80INS1_25CollectiveMainloopFwdSm80ILi8ELi1ELb1EN4cute5tupleIJNS5_1CILi128EEENS7_ILi96EEENS7_ILi192EEEEEELi192ENS_10bfloat16_tEfNS_4arch4Sm80ELb1ELb0ELb1ELb1ELb0ELb0ELb1ELb0EEENS1_21CollectiveEpilogueFwdINS6_IJS8_SA_S9_EEENS6_IJNS7_ILi1EEESI_SI_EEESC_SE_Li256ELb1ELb1ELb0ELb0EEENS1_19SingleTileSchedulerILb1ELb0ELb1ELi128EEEEEEEEEvNT_6ParamsE --------------------------
	.section	.nv.info._ZN7cutlass13device_kernelIN5flash19enable_sm80_to_sm89INS1_16FlashAttnFwdSm80INS1_25CollectiveMainloopFwdSm80ILi8ELi1ELb1EN4cute5tupleIJNS5_1CILi128EEENS7_ILi96EEENS7_ILi192EEEEEELi192ENS_10bfloat16_tEfNS_4arch4Sm80ELb1ELb0ELb1ELb1ELb0ELb0ELb1ELb0EEENS1_21CollectiveEpilogueFwdINS6_IJS8_SA_S9_EEENS6_IJNS7_ILi1EEESI_SI_EEESC_SE_Li256ELb1ELb1ELb0ELb0EEENS1_19SingleTileSchedulerILb1ELb0ELb1ELi128EEEEEEEEEvNT_6ParamsE,"",@"SHT_CUDA_INFO"
	.sectionflags	@""
	.align	4


	//----- nvinfo : EIATTR_CUDA_API_VERSION
	.align		4
        /*0000*/ 	.byte	0x04, 0x37
        /*0002*/ 	.short	(.L_254 - .L_253)
.L_253:
        /*0004*/ 	.word	0x00000082


	//----- nvinfo : EIATTR_SW2861232_WAR
	.align		4
.L_254:
        /*0008*/ 	.byte	0x01, 0x35
	.zero		2


	//----- nvinfo : EIATTR_PARAM_CBANK
	.align		4
        /*000c*/ 	.byte	0x04, 0x0a
        /*000e*/ 	.short	(.L_256 - .L_255)
	.align		4
.L_255:
        /*0010*/ 	.word	index@(.nv.constant0._ZN7cutlass13device_kernelIN5flash19enable_sm80_to_sm89INS1_16FlashAttnFwdSm80INS1_25CollectiveMainloopFwdSm80ILi8ELi1ELb1EN4cute5tupleIJNS5_1CILi128EEENS7_ILi96EEENS7_ILi192EEEEEELi192ENS_10bfloat16_tEfNS_4arch4Sm80ELb1ELb0ELb1ELb1ELb0ELb0ELb1ELb0EEENS1_21CollectiveEpilogueFwdINS6_IJS8_SA_S9_EEENS6_IJNS7_ILi1EEESI_SI_EEESC_SE_Li256ELb1ELb1ELb0ELb0EEENS1_19SingleTileSchedulerILb1ELb0ELb1ELi128EEEEEEEEEvNT_6ParamsE)
        /*0014*/ 	.short	0x0160
        /*0016*/ 	.short	0x0418


	//----- nvinfo : EIATTR_CBANK_PARAM_SIZE
	.align		4
.L_256:
        /*0018*/ 	.byte	0x03, 0x19
        /*001a*/ 	.short	0x0418


	//----- nvinfo : EIATTR_KPARAM_INFO
	.align		4
        /*001c*/ 	.byte	0x04, 0x17
        /*001e*/ 	.short	(.L_258 - .L_257)
.L_257:
        /*0020*/ 	.word	0x00000000
        /*0024*/ 	.short	0x0000
        /*0026*/ 	.short	0x0000
        /*0028*/ 	.byte	0x00, 0xf0, 0x61, 0x10


	//----- nvinfo : EIATTR_MAXREG_COUNT
	.align		4
.L_258:
        /*002c*/ 	.byte	0x03, 0x1b
        /*002e*/ 	.short	0x00ff


	//----- nvinfo : EIATTR_NUM_BARRIERS
	.align		4
        /*0030*/ 	.byte	0x02, 0x4c
        /*0032*/ 	.byte	0x02
	.zero		1


	//----- nvinfo : EIATTR_ANNOTATIONS
	.align		4
        /*0034*/ 	.byte	0x04, 0x55
        /*0036*/ 	.short	(.L_260 - .L_259)


	//   ....[0]....
.L_259:
        /* <DEDUP_REMOVED lines=32> */


	//----- nvinfo : EIATTR_MERCURY_ISA_VERSION
	.align		4
.L_260:
        /*0228*/ 	.byte	0x03, 0x5f
        /*022a*/ 	.short	0x0000


	//----- nvinfo : EIATTR_COOP_GROUP_MASK_REGIDS
	.align		4
        /*022c*/ 	.byte	0x04, 0x29
        /*022e*/ 	.short	(.L_262 - .L_261)


	//   ....[0]....
.L_261:
        /*0230*/ 	.word	0xffffffff


	//   ....[1]....
        /*0234*/ 	.word	0xffffffff


	//   ....[2]....
        /*0238*/ 	.word	0xffffffff


	//   ....[3]....
        /*023c*/ 	.word	0xffffffff


	//   ....[4]....
        /*0240*/ 	.word	0xffffffff


	//   ....[5]....
        /*0244*/ 	.word	0xffffffff


	//   ....[6]....
        /*0248*/ 	.word	0xffffffff


	//   ....[7]....
        /*024c*/ 	.word	0xffffffff


	//   ....[8]....
        /*0250*/ 	.word	0xffffffff


	//   ....[9]....
        /*0254*/ 	.word	0xffffffff


	//   ....[10]....
        /*0258*/ 	.word	0xffffffff


	//   ....[11]....
        /*025c*/ 	.word	0xffffffff


	//   ....[12]....
        /*0260*/ 	.word	0xffffffff


	//   ....[13]....
        /*0264*/ 	.word	0xffffffff


	//   ....[14]....
        /*0268*/ 	.word	0xffffffff


	//   ....[15]....
        /*026c*/ 	.word	0xffffffff


	//   ....[16]....
        /*0270*/ 	.word	0xffffffff


	//   ....[17]....
        /*0274*/ 	.word	0xffffffff


	//   ....[18]....
        /*0278*/ 	.word	0xffffffff


	//   ....[19]....
        /*027c*/ 	.word	0xffffffff


	//   ....[20]....
        /*0280*/ 	.word	0xffffffff


	//   ....[21]....
        /*0284*/ 	.word	0xffffffff


	//   ....[22]....
        /*0288*/ 	.word	0xffffffff


	//   ....[23]....
        /*028c*/ 	.word	0xffffffff


	//   ....[24]....
        /*0290*/ 	.word	0xffffffff


	//   ....[25]....
        /*0294*/ 	.word	0xffffffff


	//   ....[26]....
        /*0298*/ 	.word	0xffffffff


	//   ....[27]....
        /*029c*/ 	.word	0xffffffff


	//   ....[28]....
        /*02a0*/ 	.word	0xffffffff


	//   ....[29]....
        /*02a4*/ 	.word	0xffffffff


	//   ....[30]....
        /*02a8*/ 	.word	0xffffffff


	//   ....[31]....
        /*02ac*/ 	.word	0xffffffff


	//   ....[32]....
        /*02b0*/ 	.word	0xffffffff


	//   ....[33]....
        /*02b4*/ 	.word	0xffffffff


	//   ....[34]....
        /*02b8*/ 	.word	0xffffffff


	//   ....[35]....
        /*02bc*/ 	.word	0xffffffff


	//   ....[36]....
        /*02c0*/ 	.word	0xffffffff


	//   ....[37]....
        /*02c4*/ 	.word	0xffffffff


	//   ....[38]....
        /*02c8*/ 	.word	0xffffffff


	//   ....[39]....
        /*02cc*/ 	.word	0xffffffff


	//   ....[40]....
        /*02d0*/ 	.word	0xffffffff


	//   ....[41]....
        /*02d4*/ 	.word	0xffffffff


	//   ....[42]....
        /*02d8*/ 	.word	0xffffffff


	//   ....[43]....
        /*02dc*/ 	.word	0xffffffff


	//   ....[44]....
        /*02e0*/ 	.word	0xffffffff


	//   ....[45]....
        /*02e4*/ 	.word	0xffffffff


	//   ....[46]....
        /*02e8*/ 	.word	0xffffffff


	//   ....[47]....
        /*02ec*/ 	.word	0xffffffff


	//   ....[48]....
        /*02f0*/ 	.word	0xffffffff


	//----- nvinfo : EIATTR_COOP_GROUP_INSTR_OFFSETS
	.align		4
.L_262:
        /*02f4*/ 	.byte	0x04, 0x28
        /*02f6*/ 	.short	(.L_264 - .L_263)


	//   ....[0]....
.L_263:
        /*02f8*/ 	.word	0x00000090


	//   ....[1]....
        /*02fc*/ 	.word	0x000011b0


	//   ....[2]....
        /*0300*/ 	.word	0x000011f0


	//   ....[3]....
        /*0304*/ 	.word	0x00001240


	//   ....[4]....
        /*0308*/ 	.word	0x000012e0


	//   ....[5]....
        /*030c*/ 	.word	0x00001480


	//   ....[6]....
        /*0310*/ 	.word	0x000014c0


	//   ....[7]....
        /*0314*/ 	.word	0x00001540


	//   ....[8]....
        /*0318*/ 	.word	0x00001550


	//   ....[9]....
        /*031c*/ 	.word	0x00003a80


	//   ....[10]....
        /*0320*/ 	.word	0x00003af0


	//   ....[11]....
        /*0324*/ 	.word	0x00004480


	//   ....[12]....
        /*0328*/ 	.word	0x00004550


	//   ....[13]....
        /*032c*/ 	.word	0x00004560


	//   ....[14]....
        /*0330*/ 	.word	0x00004590


	//   ....[15]....
        /*0334*/ 	.word	0x00008080


	//   ....[16]....
        /*0338*/ 	.word	0x000080b0


	//   ....[17]....
        /*033c*/ 	.word	0x00008c70


	//   ....[18]....
        /*0340*/ 	.word	0x00008e60


	//   ....[19]....
        /*0344*/ 	.word	0x00008ee0


	//   ....[20]....
        /*0348*/ 	.word	0x00008f70


	//   ....[21]....
        /*034c*/ 	.word	0x0000d130


	//   ....[22]....
        /*0350*/ 	.word	0x0000d170


	//   ....[23]....
        /*0354*/ 	.word	0x0000d190


	//   ....[24]....
        /*0358*/ 	.word	0x0000d1b0


	//   ....[25]....
        /*035c*/ 	.word	0x0000f700


	//   ....[26]....
        /*0360*/ 	.word	0x0000f710


	//   ....[27]....
        /*0364*/ 	.word	0x0000f740


	//   ....[28]....
        /*0368*/ 	.word	0x0000f750


	//   ....[29]....
        /*036c*/ 	.word	0x00010cc0


	//   ....[30]....
        /*0370*/ 	.word	0x00010d10


	//   ....[31]....
        /*0374*/ 	.word	0x00010d40


	//   ....[32]....
        /*0378*/ 	.word	0x00010d60


	//   ....[33]....
        /*037c*/ 	.word	0x00010f40


	//   ....[34]....
        /*0380*/ 	.word	0x00010f50


	//   ....[35]....
        /*0384*/ 	.word	0x000110d0


	//   ....[36]....
        /*0388*/ 	.word	0x00011100


	//   ....[37]....
        /*038c*/ 	.word	0x00011250


	//   ....[38]....
        /*0390*/ 	.word	0x00011280


	//   ....[39]....
        /*0394*/ 	.word	0x000113d0


	//   ....[40]....
        /*0398*/ 	.word	0x000113f0


	//   ....[41]....
        /*039c*/ 	.word	0x00011bf0


	//   ....[42]....
        /*03a0*/ 	.word	0x00011c10


	//   ....[43]....
        /*03a4*/ 	.word	0x00011d60


	//   ....[44]....
        /*03a8*/ 	.word	0x00011d90


	//   ....[45]....
        /*03ac*/ 	.word	0x00011ec0


	//   ....[46]....
        /*03b0*/ 	.word	0x00011ef0


	//   ....[47]....
        /*03b4*/ 	.word	0x00012020


	//   ....[48]....
        /*03b8*/ 	.word	0x00012040


	//----- nvinfo : EIATTR_EXIT_INSTR_OFFSETS
	.align		4
.L_264:
        /*03bc*/ 	.byte	0x04, 0x1c
        /*03be*/ 	.short	(.L_266 - .L_265)


	//   ....[0]....
.L_265:
        /*03c0*/ 	.word	0x00000350


	//   ....[1]....
        /*03c4*/ 	.word	0x00011400


	//   ....[2]....
        /*03c8*/ 	.word	0x000114d0


	//   ....[3]....
        /*03cc*/ 	.word	0x00011530


	//   ....[4]....
        /*03d0*/ 	.word	0x00012050


	//   ....[5]....
        /*03d4*/ 	.word	0x00012100


	//   ....[6]....
        /*03d8*/ 	.word	0x00012160


	//----- nvinfo : EIATTR_CTAIDZ_USED
	.align		4
.L_266:
        /*03dc*/ 	.byte	0x01, 0x04
	.zero		2


	//----- nvinfo : EIATTR_MAX_THREADS
	.align		4
        /*03e0*/ 	.byte	0x04, 0x05
        /*03e2*/ 	.short	(.L_268 - .L_267)
.L_267:
        /*03e4*/ 	.word	0x00000100
        /*03e8*/ 	.word	0x00000001
        /*03ec*/ 	.word	0x00000001


	//----- nvinfo : EIATTR_CRS_STACK_SIZE
	.align		4
.L_268:
        /*03f0*/ 	.byte	0x04, 0x1e
        /*03f2*/ 	.short	(.L_270 - .L_269)
.L_269:
        /*03f4*/ 	.word	0x00000000
.L_270:


//--------------------- .nv.info._ZN7cutlass13device_kernelIN5flash19enable_sm80_to_sm89INS1_16FlashAttnFwdSm80INS1_25CollectiveMainloopFwdSm80ILi8ELi1ELb0EN4cute5tupleIJNS5_1CILi128EEENS7_ILi64EEENS7_ILi192EEEEEELi192ENS_10bfloat16_tEfNS_4arch4Sm80ELb1ELb0ELb1ELb1ELb0ELb1ELb1ELb0EEENS1_21CollectiveEpilogueFwdINS6_IJS8_SA_S9_EEENS6_IJNS7_ILi1EEESI_SI_EEESC_SE_Li256ELb1ELb1ELb0ELb0EEENS1_19SingleTileSchedulerILb1ELb0ELb1ELi128EEEEEEEEEvNT_6ParamsE --------------------------
	.section	.nv.info._ZN7cutlass13device_kernelIN5flash19enable_sm80_to_sm89INS1_16FlashAttnFwdSm80INS1_25CollectiveMainloopFwdSm80ILi8ELi1ELb0EN4cute5tupleIJNS5_1CILi128EEENS7_ILi64EEENS7_ILi192EEEEEELi192ENS_10bfloat16_tEfNS_4arch4Sm80ELb1ELb0ELb1ELb1ELb0ELb1ELb1ELb0EEENS1_21CollectiveEpilogueFwdINS6_IJS8_SA_S9_EEENS6_IJNS7_ILi1EEESI_SI_EEESC_SE_Li256ELb1ELb1ELb0ELb0EEENS1_19SingleTileSchedulerILb1ELb0ELb1ELi128EEEEEEEEEvNT_6ParamsE,"",@"SHT_CUDA_INFO"
	.sectionflags	@""
	.align	4


	//----- nvinfo : EIATTR_CUDA_API_VERSION
	.align		4
        /*0000*/ 	.byte	0x04, 0x37
        /*0002*/ 	.short	(.L_272 - .L_271)
.L_271:
        /*0004*/ 	.word	0x00000082


	//----- nvinfo : EIATTR_SW2861232_WAR
	.align		4
.L_272:
        /*0008*/ 	.byte	0x01, 0x35
	.zero		2


	//----- nvinfo : EIATTR_PARAM_CBANK
	.align		4
        /*000c*/ 	.byte	0x04, 0x0a
        /*000e*/ 	.short	(.L_274 - .L_273)
	.align		4
.L_273:
        /*0010*/ 	.word	index@(.nv.constant0._ZN7cutlass13device_kernelIN5flash19enable_sm80_to_sm89INS1_16FlashAttnFwdSm80INS1_25CollectiveMainloopFwdSm80ILi8ELi1ELb0EN4cute5tupleIJNS5_1CILi128EEENS7_ILi64EEENS7_ILi192EEEEEELi192ENS_10bfloat16_tEfNS_4arch4Sm80ELb1ELb0ELb1ELb1ELb0ELb1ELb1ELb0EEENS1_21CollectiveEpilogueFwdINS6_IJS8_SA_S9_EEENS6_IJNS7_ILi1EEESI_SI_EEESC_SE_Li256ELb1ELb1ELb0ELb0EEENS1_19SingleTileSchedulerILb1ELb0ELb1ELi128EEEEEEEEEvNT_6ParamsE)
        /*0014*/ 	.short	0x0160
        /*0016*/ 	.short	0x0418


	//----- nvinfo : EIATTR_CBANK_PARAM_SIZE
	.align		4
.L_274:
        /*0018*/ 	.byte	0x03, 0x19
        /*001a*/ 	.short	0x0418


	//----- nvinfo : EIATTR_KPARAM_INFO
	.align		4
        /*001c*/ 	.byte	0x04, 0x17
        /*001e*/ 	.short	(.L_276 - .L_275)
.L_275:
        /*0020*/ 	.word	0x00000000
        /*0024*/ 	.short	0x0000
        /*0026*/ 	.short	0x0000
        /*0028*/ 	.byte	0x00, 0xf0, 0x61, 0x10


	//----- nvinfo : EIATTR_MAXREG_COUNT
	.align		4
.L_276:
        /*002c*/ 	.byte	0x03, 0x1b
        /*002e*/ 	.short	0x00ff


	//----- nvinfo : EIATTR_NUM_BARRIERS
	.align		4
        /*0030*/ 	.byte	0x02, 0x4c
        /*0032*/ 	.byte	0x02
	.zero		1


	//----- nvinfo : EIATTR_MERCURY_ISA_VERSION
	.align		4
        /*0034*/ 	.byte	0x03, 0x5f
        /*0036*/ 	.short	0x0000


	//----- nvinfo : EIATTR_COOP_GROUP_MASK_REGIDS
	.align		4
        /*0038*/ 	.byte	0x04, 0x29
        /*003a*/ 	.short	(.L_278 - .L_277)


	//   ....[0]....
.L_277:
        /*003c*/ 	.word	0xffffffff


	//   ....[1]....
        /*0040*/ 	.word	0xffffffff


	//   ....[2]....
        /*0044*/ 	.word	0xffffffff


	//   ....[3]....
        /*0048*/ 	.word	0xffffffff


	//   ....[4]....
        /*004c*/ 	.word	0xffffffff


	//   ....[5]....
        /*0050*/ 	.word	0xffffffff


	//   ....[6]....
        /*0054*/ 	.word	0xffffffff


	//   ....[7]....
        /*0058*/ 	.word	0xffffffff


	//   ....[8]....
        /*005c*/ 	.word	0xffffffff


	//   ....[9]....
        /*0060*/ 	.word	0xffffffff


	//   ....[10]....
        /*0064*/ 	.word	0xffffffff


	//   ....[11]....
        /*0068*/ 	.word	0xffffffff


	//   ....[12]....
        /*006c*/ 	.word	0xffffffff


	//   ....[13]....
        /*0070*/ 	.word	0xffffffff


	//   ....[14]....
        /*0074*/ 	.word	0xffffffff


	//   ....[15]....
        /*0078*/ 	.word	0xffffffff


	//   ....[16]....
        /*007c*/ 	.word	0xffffffff


	//   ....[17]....
        /*0080*/ 	.word	0xffffffff


	//   ....[18]....
        /*0084*/ 	.word	0xffffffff


	//   ....[19]....
        /*0088*/ 	.word	0xffffffff


	//   ....[20]....
        /*008c*/ 	.word	0xffffffff


	//   ....[21]....
        /*0090*/ 	.word	0xffffffff


	//   ....[22]....
        /*0094*/ 	.word	0xffffffff


	//   ....[23]....
        /*0098*/ 	.word	0xffffffff


	//   ....[24]....
        /*009c*/ 	.word	0xffffffff


	//   ....[25]....
        /*00a0*/ 	.word	0xffffffff


	//   ....[26]....
        /*00a4*/ 	.word	0xffffffff


	//   ....[27]....
        /*00a8*/ 	.word	0xffffffff


	//   ....[28]....
        /*00ac*/ 	.word	0xffffffff


	//   ....[29]....
        /*00b0*/ 	.word	0xffffffff


	//   ....[30]....
        /*00b4*/ 	.word	0xffffffff


	//   ....[31]....
        /*00b8*/ 	.word	0xffffffff


	//   ....[32]....
        /*00bc*/ 	.word	0xffffffff


	//   ....[33]....
        /*00c0*/ 	.word	0xffffffff


	//   ....[34]....
        /*00c4*/ 	.word	0xffffffff


	//   ....[35]....
        /*00c8*/ 	.word	0xffffffff


	//   ....[36]....
        /*00cc*/ 	.word	0xffffffff


	//   ....[37]....
        /*00d0*/ 	.word	0xffffffff


	//   ....[38]....
        /*00d4*/ 	.word	0xffffffff


	//   ....[39]....
        /*00d8*/ 	.word	0xffffffff


	//   ....[40]....
        /*00dc*/ 	.word	0xffffffff


	//   ....[41]....
        /*00e0*/ 	.word	0xffffffff


	//   ....[42]....
        /*00e4*/ 	.word	0xffffffff


	//   ....[43]....
        /*00e8*/ 	.word	0xffffffff


	//   ....[44]....
        /*00ec*/ 	.word	0xffffffff


	//   ....[45]....
        /*00f0*/ 	.word	0xffffffff


	//   ....[46]....
        /*00f4*/ 	.word	0xffffffff


	//   ....[47]....
        /*00f8*/ 	.word	0xffffffff


	//   ....[48]....
        /*00fc*/ 	.word	0xffffffff


	//   ....[49]....
        /*0100*/ 	.word	0xffffffff


	//   ....[50]....
        /*0104*/ 	.word	0xffffffff


	//   ....[51]....
        /*0108*/ 	.word	0xffffffff


	//   ....[52]....
        /*010c*/ 	.word	0xffffffff


	//   ....[53]....
        /*0110*/ 	.word	0xffffffff


	//   ....[54]....
        /*0114*/ 	.word	0xffffffff


	//   ....[55]....
        /*0118*/ 	.word	0xffffffff


	//   ....[56]....
        /*011c*/ 	.word	0xffffffff


	//   ....[57]....
        /*0120*/ 	.word	0xffffffff


	//   ....[58]....
        /*0124*/ 	.word	0xffffffff


	//   ....[59]....
        /*0128*/ 	.word	0xffffffff


	//   ....[60]....
        /*012c*/ 	.word	0xffffffff


	//   ....[61]....
        /*0130*/ 	.word	0xffffffff


	//   ....[62]....
        /*0134*/ 	.word	0xffffffff


	//   ....[63]....
        /*0138*/ 	.word	0xffffffff


	//   ....[64]....
        /*013c*/ 	.word	0xffffffff


	//----- nvinfo : EIATTR_COOP_GROUP_INSTR_OFFSETS
	.align		4
.L_278:
        /*0140*/ 	.byte	0x04, 0x28
        /*0142*/ 	.short	(.L_280 - .L_279)


	//   ....[0]....
.L_279:
        /*0144*/ 	.word	0x00000080


	//   ....[1]....
        /*0148*/ 	.word	0x000067a0


	//   ....[2]....
        /*014c*/ 	.word	0x000067d0


	//   ....[3]....
        /*0150*/ 	.word	0x00006910


	//   ....[4]....
        /*0154*/ 	.word	0x00006940


	//   ....[5]....
        /*0158*/ 	.word	0x00006a80


	//   ....[6]....
        /*015c*/ 	.word	0x00006ab0


	//   ....[7]....
        /*0160*/ 	.word	0x00006be0


	//   ....[8]....
        /*0164*/ 	.word	0x00006c20


	//   ....[9]....
        /*0168*/ 	.word	0x00007350


	//   ....[10]....
        /*016c*/ 	.word	0x00007370


	//   ....[11]....
        /*0170*/ 	.word	0x00007380


	//   ....[12]....
        /*0174*/ 	.word	0x00007390


	//   ....[13]....
        /*0178*/ 	.word	0x000077c0


	//   ....[14]....
        /*017c*/ 	.word	0x00007800


	//   ....[15]....
        /*0180*/ 	.word	0x00007a20


	//   ....[16]....
        /*0184*/ 	.word	0x00007aa0


	//   ....[17]....
        /*0188*/ 	.word	0x0000ab30


	//   ....[18]....
        /*018c*/ 	.word	0x0000ab50


	//   ....[19]....
        /*0190*/ 	.word	0x0000ab60


	//   ....[20]....
        /*0194*/ 	.word	0x0000ab70


	//   ....[21]....
        /*0198*/ 	.word	0x0000adf0


	//   ....[22]....
        /*019c*/ 	.word	0x0000ae30


	//   ....[23]....
        /*01a0*/ 	.word	0x0000b050


	//   ....[24]....
        /*01a4*/ 	.word	0x0000b0d0


	//   ....[25]....
        /*01a8*/ 	.word	0x0000f590


	//   ....[26]....
        /*01ac*/ 	.word	0x0000f5b0


	//   ....[27]....
        /*01b0*/ 	.word	0x0000fd20


	//   ....[28]....
        /*01b4*/ 	.word	0x0000fe50


	//   ....[29]....
        /*01b8*/ 	.word	0x0000fe80


	//   ....[30]....
        /*01bc*/ 	.word	0x0000ff00


	//   ....[31]....
        /*01c0*/ 	.word	0x000116e0


	//   ....[32]....
        /*01c4*/ 	.word	0x000120e0


	//   ....[33]....
        /*01c8*/ 	.word	0x00012850


	//   ....[34]....
        /*01cc*/ 	.word	0x000129b0


	//   ....[35]....
        /*01d0*/ 	.word	0x00012ab0


	//   ....[36]....
        /*01d4*/ 	.word	0x00012c20


	//   ....[37]....
        /*01d8*/ 	.word	0x00015820


	//   ....[38]....
        /*01dc*/ 	.word	0x00015860


	//   ....[39]....
        /*01e0*/ 	.word	0x00015880


	//   ....[40]....
        /*01e4*/ 	.word	0x000158a0


	//   ....[41]....
        /*01e8*/ 	.word	0x00017200


	//   ....[42]....
        /*01ec*/ 	.word	0x00017220


	//   ....[43]....
        /*01f0*/ 	.word	0x00017250


	//   ....[44]....
        /*01f4*/ 	.word	0x00017260


	//   ....[45]....
        /*01f8*/ 	.word	0x000187f0


	//   ....[46]....
        /*01fc*/ 	.word	0x00018810


	//   ....[47]....
        /*0200*/ 	.word	0x00018850


	//   ....[48]....
        /*0204*/ 	.word	0x00018880


	//   ....[49]....
        /*0208*/ 	.word	0x00018a30


	//   ....[50]....
        /*020c*/ 	.word	0x00018a40


	//   ....[51]....
        /*0210*/ 	.word	0x00018bc0


	//   ....[52]....
        /*0214*/ 	.word	0x00018bf0


	//   ....[53]....
        /*0218*/ 	.word	0x00018d40


	//   ....[54]....
        /*021c*/ 	.word	0x00018d70


	//   ....[55]....
        /*0220*/ 	.word	0x00018ec0


	//   ....[56]....
        /*0224*/ 	.word	0x00018ee0


	//   ....[57]....
        /*0228*/ 	.word	0x00019690


	//   ....[58]....
        /*022c*/ 	.word	0x000196b0


	//   ....[59]....
        /*0230*/ 	.word	0x00019800


	//   ....[60]....
        /*0234*/ 	.word	0x00019830


	//   ....[61]....
        /*0238*/ 	.word	0x00019960


	//   ....[62]....
        /*023c*/ 	.word	0x00019990


	//   ....[63]....
        /*0240*/ 	.word	0x00019ac0


	//   ....[64]....
        /*0244*/ 	.word	0x00019ae0


	//----- nvinfo : EIATTR_EXIT_INSTR_OFFSETS
	.align		4
.L_280:
        /*0248*/ 	.byte	0x04, 0x1c
        /*024a*/ 	.short	(.L_282 - .L_281)


	//   ....[0]....
.L_281:
        /*024c*/ 	.word	0x00000330


	//   ....[1]....
        /*0250*/ 	.word	0x00018ef0


	//   ....[2]....
        /*0254*/ 	.word	0x00018fc0


	//   ....[3]....
        /*0258*/ 	.word	0x00019020


	//   ....[4]....
        /*025c*/ 	.word	0x00019af0


	//   ....[5]....
        /*0260*/ 	.word	0x00019ba0


	//   ....[6]....
        /*0264*/ 	.word	0x00019c00


	//----- nvinfo : EIATTR_CTAIDZ_USED
	.align		4
.L_282:
        /*0268*/ 	.byte	0x01, 0x04
	.zero		2


	//----- nvinfo : EIATTR_MAX_THREADS
	.align		4
        /*026c*/ 	.byte	0x04, 0x05
        /*026e*/ 	.short	(.L_284 - .L_283)
.L_283:
        /*0270*/ 	.word	0x00000100
        /*0274*/ 	.word	0x00000001
        /*0278*/ 	.word	0x00000001


	//----- nvinfo : EIATTR_CRS_STACK_SIZE
	.align		4
.L_284:
        /*027c*/ 	.byte	0x04, 0x1e
        /*027e*/ 	.short	(.L_286 - .L_285)
.L_285:
        /*0280*/ 	.word	0x00000000
.L_286:


//--------------------- .nv.info._ZN7cutlass13device_kernelIN5flash19enable_sm80_to_sm89INS1_16FlashAttnFwdSm80INS1_25CollectiveMainloopFwdSm80ILi8ELi2ELb1EN4cute5tupleIJNS5_1CILi128EEENS7_ILi96EEENS7_ILi192EEEEEELi192ENS_10bfloat16_tEfNS_4arch4Sm80ELb0ELb0ELb1ELb0ELb0ELb0ELb1ELb0EEENS1_21CollectiveEpilogueFwdINS6_IJS8_SA_S9_EEENS6_IJNS7_ILi1EEESI_SI_EEESC_SE_Li256ELb0ELb1ELb0ELb0EEENS1_19SingleTileSchedulerILb0ELb0ELb1ELi128EEEEEEEEEvNT_6ParamsE --------------------------
	.section	.nv.info._ZN7cutlass13device_kernelIN5flash19enable_sm80_to_sm89INS1_16FlashAttnFwdSm80INS1_25CollectiveMainloopFwdSm80ILi8ELi2ELb1EN4cute5tupleIJNS5_1CILi128EEENS7_ILi96EEENS7_ILi192EEEEEELi192ENS_10bfloat16_tEfNS_4arch4Sm80ELb0ELb0ELb1ELb0ELb0ELb0ELb1ELb0EEENS1_21CollectiveEpilogueFwdINS6_IJS8_SA_S9_EEENS6_IJNS7_ILi1EEESI_SI_EEESC_SE_Li256ELb0ELb1ELb0ELb0EEENS1_19SingleTileSchedulerILb0ELb0ELb1ELi128EEEEEEEEEvNT_6ParamsE,"",@"SHT_CUDA_INFO"
	.sectionflags	@""
	.align	4


	//----- nvinfo : EIATTR_CUDA_API_VERSION
	.align		4
        /*0000*/ 	.byte	0x04, 0x37
        /*0002*/ 	.short	(.L_288 - .L_287)
.L_287:
        /*0004*/ 	.word	0x00000082


	//----- nvinfo : EIATTR_SW2861232_WAR
	.align		4
.L_288:
        /*0008*/ 	.byte	0x01, 0x35
	.zero		2


	//----- nvinfo : EIATTR_PARAM_CBANK
	.align		4
        /*000c*/ 	.byte	0x04, 0x0a
        /*000e*/ 	.short	(.L_290 - .L_289)
	.align		4
.L_289:
        /*0010*/ 	.word	index@(.nv.constant0._ZN7cutlass13device_kernelIN5flash19enable_sm80_to_sm89INS1_16FlashAttnFwdSm80INS1_25CollectiveMainloopFwdSm80ILi8ELi2ELb1EN4cute5tupleIJNS5_1CILi128EEENS7_ILi96EEENS7_ILi192EEEEEELi192ENS_10bfloat16_tEfNS_4arch4Sm80ELb0ELb0ELb1ELb0ELb0ELb0ELb1ELb0EEENS1_21CollectiveEpilogueFwdINS6_IJS8_SA_S9_EEENS6_IJNS7_ILi1EEESI_SI_EEESC_SE_Li256ELb0ELb1ELb0ELb0EEENS1_19SingleTileSchedulerILb0ELb0ELb1ELi128EEEEEEEEEvNT_6ParamsE)
        /*0014*/ 	.short	0x0160
        /*0016*/ 	.short	0x0418


	//----- nvinfo : EIATTR_CBANK_PARAM_SIZE
	.align		4
.L_290:
        /*0018*/ 	.byte	0x03, 0x19
        /*001a*/ 	.short	0x0418


	//----- nvinfo : EIATTR_KPARAM_INFO
	.align		4
        /*001c*/ 	.byte	0x04, 0x17
        /*001e*/ 	.short	(.L_292 - .L_291)
.L_291:
        /*0020*/ 	.word	0x00000000
        /*0024*/ 	.short	0x0000
        /*0026*/ 	.short	0x0000
        /*0028*/ 	.byte	0x00, 0xf0, 0x61, 0x10


	//----- nvinfo : EIATTR_MAXREG_COUNT
	.align		4
.L_292:
        /*002c*/ 	.byte	0x03, 0x1b
        /*002e*/ 	.short	0x00ff


	//----- nvinfo : EIATTR_NUM_BARRIERS
	.align		4
        /*0030*/ 	.byte	0x02, 0x4c
        /*0032*/ 	.byte	0x02
	.zero		1


	//----- nvinfo : EIATTR_ANNOTATIONS
	.align		4
        /*0034*/ 	.byte	0x04, 0x55
        /*0036*/ 	.short	(.L_294 - .L_293)


	//   ....[0]....
.L_293:
        /* <DEDUP_REMOVED lines=17> */


	//----- nvinfo : EIATTR_MERCURY_ISA_VERSION
	.align		4
.L_294:
        /*0130*/ 	.byte	0x03, 0x5f
        /*0132*/ 	.short	0x0000


	//----- nvinfo : EIATTR_COOP_GROUP_MASK_REGIDS
	.align		4
        /*0134*/ 	.byte	0x04, 0x29
        /*0136*/ 	.short	(.L_296 - .L_295)


	//   ....[0]....
.L_295:
        /*0138*/ 	.word	0xffffffff


	//   ....[1]....
        /*013c*/ 	.word	0xffffffff


	//   ....[2]....
        /*0140*/ 	.word	0xffffffff


	//   ....[3]....
        /*0144*/ 	.word	0xffffffff


	//   ....[4]....
        /*0148*/ 	.word	0xffffffff


	//   ....[5]....
        /*014c*/ 	.word	0xffffffff


	//   ....[6]....
        /*0150*/ 	.word	0xffffffff


	//   ....[7]....
        /*0154*/ 	.word	0xffffffff


	//   ....[8]....
        /*0158*/ 	.word	0xffffffff


	//   ....[9]....
        /*015c*/ 	.word	0xffffffff


	//   ....[10]....
        /*0160*/ 	.word	0xffffffff


	//   ....[11]....
        /*0164*/ 	.word	0xffffffff


	//   ....[12]....
        /*0168*/ 	.word	0xffffffff


	//   ....[13]....
        /*016c*/ 	.word	0xffffffff


	//   ....[14]....
        /*0170*/ 	.word	0xffffffff


	//   ....[15]....
        /*0174*/ 	.word	0xffffffff


	//   ....[16]....
        /*0178*/ 	.word	0xffffffff


	//   ....[17]....
        /*017c*/ 	.word	0xffffffff


	//   ....[18]....
        /*0180*/ 	.word	0xffffffff


	//   ....[19]....
        /*0184*/ 	.word	0xffffffff


	//   ....[20]....
        /*0188*/ 	.word	0xffffffff


	//   ....[21]....
        /*018c*/ 	.word	0xffffffff


	//   ....[22]....
        /*0190*/ 	.word	0xffffffff


	//   ....[23]....
        /*0194*/ 	.word	0xffffffff


	//   ....[24]....
        /*0198*/ 	.word	0xffffffff


	//   ....[25]....
        /*019c*/ 	.word	0xffffffff


	//   ....[26]....
        /*01a0*/ 	.word	0xffffffff


	//   ....[27]....
        /*01a4*/ 	.word	0xffffffff


	//   ....[28]....
        /*01a8*/ 	.word	0xffffffff


	//   ....[29]....
        /*01ac*/ 	.word	0xffffffff


	//   ....[30]....
        /*01b0*/ 	.word	0xffffffff


	//   ....[31]....
        /*01b4*/ 	.word	0xffffffff


	//----- nvinfo : EIATTR_COOP_GROUP_INSTR_OFFSETS
	.align		4
.L_296:
        /*01b8*/ 	.byte	0x04, 0x28
        /*01ba*/ 	.short	(.L_298 - .L_297)


	//   ....[0]....
.L_297:
        /*01bc*/ 	.word	0x00000610


	//   ....[1]....
        /*01c0*/ 	.word	0x00000700


	//   ....[2]....
        /*01c4*/ 	.word	0x00000880


	//   ....[3]....
        /*01c8*/ 	.word	0x00000960


	//   ....[4]....
        /*01cc*/ 	.word	0x00000990


	//   ....[5]....
        /*01d0*/ 	.word	0x000009b0


	//   ....[6]....
        /*01d4*/ 	.word	0x00000bc0


	//   ....[7]....
        /*01d8*/ 	.word	0x00000c10


	//   ....[8]....
        /*01dc*/ 	.word	0x000035d0


	//   ....[9]....
        /*01e0*/ 	.word	0x00003680


	//   ....[10]....
        /*01e4*/ 	.word	0x00003690


	//   ....[11]....
        /*01e8*/ 	.word	0x000036c0


	//   ....[12]....
        /*01ec*/ 	.word	0x00007490


	//   ....[13]....
        /*01f0*/ 	.word	0x00007510


	//   ....[14]....
        /*01f4*/ 	.word	0x000077d0


	//   ....[15]....
        /*01f8*/ 	.word	0x00007810


	//   ....[16]....
        /*01fc*/ 	.word	0x00009c60


	//   ....[17]....
        /*0200*/ 	.word	0x00009c70


	//   ....[18]....
        /*0204*/ 	.word	0x00009cc0


	//   ....[19]....
        /*0208*/ 	.word	0x00009cd0


	//   ....[20]....
        /*020c*/ 	.word	0x0000b0a0


	//   ....[21]....
        /*0210*/ 	.word	0x0000b0b0


	//   ....[22]....
        /*0214*/ 	.word	0x0000b0d0


	//   ....[23]....
        /*0218*/ 	.word	0x0000b0e0


	//   ....[24]....
        /*021c*/ 	.word	0x0000b1e0


	//   ....[25]....
        /*0220*/ 	.word	0x0000b200


	//   ....[26]....
        /*0224*/ 	.word	0x0000b360


	//   ....[27]....
        /*0228*/ 	.word	0x0000b390


	//   ....[28]....
        /*022c*/ 	.word	0x0000b4c0


	//   ....[29]....
        /*0230*/ 	.word	0x0000b4f0


	//   ....[30]....
        /*0234*/ 	.word	0x0000b620


	//   ....[31]....
        /*0238*/ 	.word	0x0000b640


	//----- nvinfo : EIATTR_EXIT_INSTR_OFFSETS
	.align		4
.L_298:
        /*023c*/ 	.byte	0x04, 0x1c
        /*023e*/ 	.short	(.L_300 - .L_299)


	//   ....[0]....
.L_299:
        /*0240*/ 	.word	0x00000040


	//   ....[1]....
        /*0244*/ 	.word	0x0000b650


	//   ....[2]....
        /*0248*/ 	.word	0x0000b700


	//   ....[3]....
        /*024c*/ 	.word	0x0000b760


	//----- nvinfo : EIATTR_CTAIDZ_USED
	.align		4
.L_300:
        /*0250*/ 	.byte	0x01, 0x04
	.zero		2


	//----- nvinfo : EIATTR_MAX_THREADS
	.align		4
        /*0254*/ 	.byte	0x04, 0x05
        /*0256*/ 	.short	(.L_302 - .L_301)
.L_301:
        /*0258*/ 	.word	0x00000100
        /*025c*/ 	.word	0x00000001
        /*0260*/ 	.word	0x00000001


	//----- nvinfo : EIATTR_CRS_STACK_SIZE
	.align		4
.L_302:
        /*0264*/ 	.byte	0x04, 0x1e
        /*0266*/ 	.short	(.L_304 - .L_303)
.L_303:
        /*0268*/ 	.word	0x00000000
.L_304:


//--------------------- .nv.info._ZN7cutlass13device_kernelIN5flash19enable_sm80_to_sm89INS1_16FlashAttnFwdSm80INS1_25CollectiveMainloopFwdSm80ILi8ELi2ELb1EN4cute5tupleIJNS5_1CILi128EEENS7_ILi96EEENS7_ILi192EEEEEELi192ENS_10bfloat16_tEfNS_4arch4Sm80ELb0ELb0ELb1ELb1ELb0ELb0ELb1ELb0EEENS1_21CollectiveEpilogueFwdINS6_IJS8_SA_S9_EEENS6_IJNS7_ILi1EEESI_SI_EEESC_SE_Li256ELb1ELb1ELb0ELb0EEENS1_19SingleTileSchedulerILb1ELb0ELb1ELi128EEEEEEEEEvNT_6ParamsE --------------------------
	.section	.nv.info._ZN7cutlass13device_kernelIN5flash19enable_sm80_to_sm89INS1_16FlashAttnFwdSm80INS1_25CollectiveMainloopFwdSm80ILi8ELi2ELb1EN4cute5tupleIJNS5_1CILi128EEENS7_ILi96EEENS7_ILi192EEEEEELi192ENS_10bfloat16_tEfNS_4arch4Sm80ELb0ELb0ELb1ELb1ELb0ELb0ELb1ELb0EEENS1_21CollectiveEpilogueFwdINS6_IJS8_SA_S9_EEENS6_IJNS7_ILi1EEESI_SI_EEESC_SE_Li256ELb1ELb1ELb0ELb0EEENS1_19SingleTileSchedulerILb1ELb0ELb1ELi128EEEEEEEEEvNT_6ParamsE,"",@"SHT_CUDA_INFO"
	.sectionflags	@""
	.align	4


	//----- nvinfo : EIATTR_CUDA_API_VERSION
	.align		4
        /*0000*/ 	.byte	0x04, 0x37
        /*0002*/ 	.short	(.L_306 - .L_305)
.L_305:
        /*0004*/ 	.word	0x00000082


	//----- nvinfo : EIATTR_SW2861232_WAR
	.align		4
.L_306:
        /*0008*/ 	.byte	0x01, 0x35
	.zero		2


	//----- nvinfo : EIATTR_PARAM_CBANK
	.align		4
        /*000c*/ 	.byte	0x04, 0x0a
        /*000e*/ 	.short	(.L_308 - .L_307)
	.align		4
.L_307:
        /*0010*/ 	.word	index@(.nv.constant0._ZN7cutlass13device_kernelIN5flash19enable_sm80_to_sm89INS1_16FlashAttnFwdSm80INS1_25CollectiveMainloopFwdSm80ILi8ELi2ELb1EN4cute5tupleIJNS5_1CILi128EEENS7_ILi96EEENS7_ILi192EEEEEELi192ENS_10bfloat16_tEfNS_4arch4Sm80ELb0ELb0ELb1ELb1ELb0ELb0ELb1ELb0EEENS1_21CollectiveEpilogueFwdINS6_IJS8_SA_S9_EEENS6_IJNS7_ILi1EEESI_SI_EEESC_SE_Li256ELb1ELb1ELb0ELb0EEENS1_19SingleTileSchedulerILb1ELb0ELb1ELi128EEEEEEEEEvNT_6ParamsE)
        /*0014*/ 	.short	0x0160
        /*0016*/ 	.short	0x0418


	//----- nvinfo : EIATTR_CBANK_PARAM_SIZE
	.align		4
.L_308:
        /*0018*/ 	.byte	0x03, 0x19
        /*001a*/ 	.short	0x0418


	//----- nvinfo : EIATTR_KPARAM_INFO
	.align		4
        /*001c*/ 	.byte	0x04, 0x17
        /*001e*/ 	.short	(.L_310 - .L_309)
.L_309:
        /*0020*/ 	.word	0x00000000
        /*0024*/ 	.short	0x0000
        /*0026*/ 	.short	0x0000
        /*0028*/ 	.byte	0x00, 0xf0, 0x61, 0x10


	//----- nvinfo : EIATTR_MAXREG_COUNT
	.align		4
.L_310:
        /*002c*/ 	.byte	0x03, 0x1b
        /*002e*/ 	.short	0x00ff


	//----- nvinfo : EIATTR_NUM_BARRIERS
	.align		4
        /*0030*/ 	.byte	0x02, 0x4c
        /*0032*/ 	.byte	0x02
	.zero		1


	//----- nvinfo : EIATTR_ANNOTATIONS
	.align		4
        /*0034*/ 	.byte	0x04, 0x55
        /*0036*/ 	.short	(.L_312 - .L_311)


	//   ....[0]....
.L_311:
        /* <DEDUP_REMOVED lines=15> */


	//----- nvinfo : EIATTR_MERCURY_ISA_VERSION
	.align		4
.L_312:
        /*0110*/ 	.byte	0x03, 0x5f
        /*0112*/ 	.short	0x0000


	//----- nvinfo : EIATTR_COOP_GROUP_MASK_REGIDS
	.align		4
        /*0114*/ 	.byte	0x04, 0x29
        /*0116*/ 	.short	(.L_314 - .L_313)


	//   ....[0]....
.L_313:
        /*0118*/ 	.word	0xffffffff


	//   ....[1]....
        /*011c*/ 	.word	0xffffffff


	//   ....[2]....
        /*0120*/ 	.word	0xffffffff


	//   ....[3]....
        /*0124*/ 	.word	0xffffffff


	//   ....[4]....
        /*0128*/ 	.word	0xffffffff


	//   ....[5]....
        /*012c*/ 	.word	0xffffffff


	//   ....[6]....
        /*0130*/ 	.word	0xffffffff


	//   ....[7]....
        /*0134*/ 	.word	0xffffffff


	//   ....[8]....
        /*0138*/ 	.word	0xffffffff


	//   ....[9]....
        /*013c*/ 	.word	0xffffffff


	//   ....[10]....
        /*0140*/ 	.word	0xffffffff


	//   ....[11]....
        /*0144*/ 	.word	0xffffffff


	//   ....[12]....
        /*0148*/ 	.word	0xffffffff


	//   ....[13]....
        /*014c*/ 	.word	0xffffffff


	//   ....[14]....
        /*0150*/ 	.word	0xffffffff


	//   ....[15]....
        /*0154*/ 	.word	0xffffffff


	//   ....[16]....
        /*0158*/ 	.word	0xffffffff


	//   ....[17]....
        /*015c*/ 	.word	0xffffffff


	//   ....[18]....
        /*0160*/ 	.word	0xffffffff


	//   ....[19]....
        /*0164*/ 	.word	0xffffffff


	//   ....[20]....
        /*0168*/ 	.word	0xffffffff


	//   ....[21]....
        /*016c*/ 	.word	0xffffffff


	//   ....[22]....
        /*0170*/ 	.word	0xffffffff


	//   ....[23]....
        /*0174*/ 	.word	0xffffffff


	//   ....[24]....
        /*0178*/ 	.word	0xffffffff


	//   ....[25]....
        /*017c*/ 	.word	0xffffffff


	//   ....[26]....
        /*0180*/ 	.word	0xffffffff


	//   ....[27]....
        /*0184*/ 	.word	0xffffffff


	//   ....[28]....
        /*0188*/ 	.word	0xffffffff


	//   ....[29]....
        /*018c*/ 	.word	0xffffffff


	//   ....[30]....
        /*0190*/ 	.word	0xffffffff


	//   ....[31]....
        /*0194*/ 	.word	0xffffffff


	//   ....[32]....
        /*0198*/ 	.word	0xffffffff


	//   ....[33]....
        /*019c*/ 	.word	0xffffffff


	//   ....[34]....
        /*01a0*/ 	.word	0xffffffff


	//   ....[35]....
        /*01a4*/ 	.word	0xffffffff


	//   ....[36]....
        /*01a8*/ 	.word	0xffffffff


	//   ....[37]....
        /*01ac*/ 	.word	0xffffffff


	//   ....[38]....
        /*01b0*/ 	.word	0xffffffff


	//   ....[39]....
        /*01b4*/ 	.word	0xffffffff


	//   ....[40]....
        /*01b8*/ 	.word	0xffffffff


	//----- nvinfo : EIATTR_COOP_GROUP_INSTR_OFFSETS
	.align		4
.L_314:
        /*01bc*/ 	.byte	0x04, 0x28
        /*01be*/ 	.short	(.L_316 - .L_315)


	//   ....[0]....
.L_315:
        /*01c0*/ 	.word	0x00000090


	//   ....[1]....
        /*01c4*/ 	.word	0x00001140


	//   ....[2]....
        /*01c8*/ 	.word	0x000011a0


	//   ....[3]....
        /*01cc*/ 	.word	0x000012b0


	//   ....[4]....
        /*01d0*/ 	.word	0x000012e0


	//   ....[5]....
        /*01d4*/ 	.word	0x00001440


	//   ....[6]....
        /*01d8*/ 	.word	0x00001460


	//   ....[7]....
        /*01dc*/ 	.word	0x000014d0


	//   ....[8]....
        /*01e0*/ 	.word	0x00001500


	//   ....[9]....
        /*01e4*/ 	.word	0x00003f50


	//   ....[10]....
        /*01e8*/ 	.word	0x00004030


	//   ....[11]....
        /*01ec*/ 	.word	0x00004040


	//   ....[12]....
        /*01f0*/ 	.word	0x00004070


	//   ....[13]....
        /*01f4*/ 	.word	0x00007f80


	//   ....[14]....
        /*01f8*/ 	.word	0x00008000


	//   ....[15]....
        /*01fc*/ 	.word	0x00008290


	//   ....[16]....
        /*0200*/ 	.word	0x000082d0


	//   ....[17]....
        /*0204*/ 	.word	0x0000a6b0


	//   ....[18]....
        /*0208*/ 	.word	0x0000a6c0


	//   ....[19]....
        /*020c*/ 	.word	0x0000a6f0


	//   ....[20]....
        /*0210*/ 	.word	0x0000a700


	//   ....[21]....
        /*0214*/ 	.word	0x0000bc70


	//   ....[22]....
        /*0218*/ 	.word	0x0000bcc0


	//   ....[23]....
        /*021c*/ 	.word	0x0000bcf0


	//   ....[24]....
        /*0220*/ 	.word	0x0000bd10


	//   ....[25]....
        /*0224*/ 	.word	0x0000bef0


	//   ....[26]....
        /*0228*/ 	.word	0x0000bf00


	//   ....[27]....
        /*022c*/ 	.word	0x0000c080


	//   ....[28]....
        /*0230*/ 	.word	0x0000c0b0


	//   ....[29]....
        /*0234*/ 	.word	0x0000c200


	//   ....[30]....
        /*0238*/ 	.word	0x0000c230


	//   ....[31]....
        /*023c*/ 	.word	0x0000c380


	//   ....[32]....
        /*0240*/ 	.word	0x0000c3a0


	//   ....[33]....
        /*0244*/ 	.word	0x0000cba0


	//   ....[34]....
        /*0248*/ 	.word	0x0000cbc0


	//   ....[35]....
        /*024c*/ 	.word	0x0000cd10


	//   ....[36]....
        /*0250*/ 	.word	0x0000cd40


	//   ....[37]....
        /*0254*/ 	.word	0x0000ce70


	//   ....[38]....
        /*0258*/ 	.word	0x0000cea0


	//   ....[39]....
        /*025c*/ 	.word	0x0000cfd0


	//   ....[40]....
        /*0260*/ 	.word	0x0000cff0


	//----- nvinfo : EIATTR_EXIT_INSTR_OFFSETS
	.align		4
.L_316:
        /*0264*/ 	.byte	0x04, 0x1c
        /*0266*/ 	.short	(.L_318 - .L_317)


	//   ....[0]....
.L_317:
        /*0268*/ 	.word	0x00000350


	//   ....[1]....
        /*026c*/ 	.word	0x0000c3b0


	//   ....[2]....
        /*0270*/ 	.word	0x0000c480


	//   ....[3]....
        /*0274*/ 	.word	0x0000c4e0


	//   ....[4]....
        /*0278*/ 	.word	0x0000d000


	//   ....[5]....
        /*027c*/ 	.word	0x0000d0b0


	//   ....[6]....
        /*0280*/ 	.word	0x0000d110


	//----- nvinfo : EIATTR_CTAIDZ_USED
	.align		4
.L_318:
        /*0284*/ 	.byte	0x01, 0x04
	.zero		2


	//----- nvinfo : EIATTR_MAX_THREADS
	.align		4
        /*0288*/ 	.byte	0x04, 0x05
        /*028a*/ 	.short	(.L_320 - .L_319)
.L_319:
        /*028c*/ 	.word	0x00000100
        /*0290*/ 	.word	0x00000001
        /*0294*/ 	.word	0x00000001


	//----- nvinfo : EIATTR_CRS_STACK_SIZE
	.align		4
.L_320:
        /*0298*/ 	.byte	0x04, 0x1e
        /*029a*/ 	.short	(.L_322 - .L_321)
.L_321:
        /*029c*/ 	.word	0x00000000
.L_322:


//--------------------- .nv.info._ZN7cutlass13device_kernelIN5flash19enable_sm80_to_sm89INS1_16FlashAttnFwdSm80INS1_25CollectiveMainloopFwdSm80ILi8ELi2ELb0EN4cute5tupleIJNS5_1CILi128EEENS7_ILi64EEENS7_ILi192EEEEEELi192ENS_10bfloat16_tEfNS_4arch4Sm80ELb0ELb0ELb1ELb1ELb0ELb1ELb1ELb0EEENS1_21CollectiveEpilogueFwdINS6_IJS8_SA_S9_EEENS6_IJNS7_ILi1EEESI_SI_EEESC_SE_Li256ELb1ELb1ELb0ELb0EEENS1_19SingleTileSchedulerILb1ELb0ELb1ELi128EEEEEEEEEvNT_6ParamsE --------------------------
	.section	.nv.info._ZN7cutlass13device_kernelIN5flash19enable_sm80_to_sm89INS1_16FlashAttnFwdSm80INS1_25CollectiveMainloopFwdSm80ILi8ELi2ELb0EN4cute5tupleIJNS5_1CILi128EEENS7_ILi64EEENS7_ILi192EEEEEELi192ENS_10bfloat16_tEfNS_4arch4Sm80ELb0ELb0ELb1ELb1ELb0ELb1ELb1ELb0EEENS1_21CollectiveEpilogueFwdINS6_IJS8_SA_S9_EEENS6_IJNS7_ILi1EEESI_SI_EEESC_SE_Li256ELb1ELb1ELb0ELb0EEENS1_19SingleTileSchedulerILb1ELb0ELb1ELi128EEEEEEEEEvNT_6ParamsE,"",@"SHT_CUDA_INFO"
	.sectionflags	@""
	.align	4


	//----- nvinfo : EIATTR_CUDA_API_VERSION
	.align		4
        /*0000*/ 	.byte	0x04, 0x37
        /*0002*/ 	.short	(.L_324 - .L_323)
.L_323:
        /*0004*/ 	.word	0x00000082


	//----- nvinfo : EIATTR_SW2861232_WAR
	.align		4
.L_324:
        /*0008*/ 	.byte	0x01, 0x35
	.zero		2


	//----- nvinfo : EIATTR_PARAM_CBANK
	.align		4
        /*000c*/ 	.byte	0x04, 0x0a
        /*000e*/ 	.short	(.L_326 - .L_325)
	.align		4
.L_325:
        /*0010*/ 	.word	index@(.nv.constant0._ZN7cutlass13device_kernelIN5flash19enable_sm80_to_sm89INS1_16FlashAttnFwdSm80INS1_25CollectiveMainloopFwdSm80ILi8ELi2ELb0EN4cute5tupleIJNS5_1CILi128EEENS7_ILi64EEENS7_ILi192EEEEEELi192ENS_10bfloat16_tEfNS_4arch4Sm80ELb0ELb0ELb1ELb1ELb0ELb1ELb1ELb0EEENS1_21CollectiveEpilogueFwdINS6_IJS8_SA_S9_EEENS6_IJNS7_ILi1EEESI_SI_EEESC_SE_Li256ELb1ELb1ELb0ELb0EEENS1_19SingleTileSchedulerILb1ELb0ELb1ELi128EEEEEEEEEvNT_6ParamsE)
        /*0014*/ 	.short	0x0160
        /*0016*/ 	.short	0x0418


	//----- nvinfo : EIATTR_CBANK_PARAM_SIZE
	.align		4
.L_326:
        /*0018*/ 	.byte	0x03, 0x19
        /*001a*/ 	.short	0x0418


	//----- nvinfo : EIATTR_KPARAM_INFO
	.align		4
        /*001c*/ 	.byte	0x04, 0x17
        /*001e*/ 	.short	(.L_328 - .L_327)
.L_327:
        /*0020*/ 	.word	0x00000000
        /*0024*/ 	.short	0x0000
        /*0026*/ 	.short	0x0000
        /*0028*/ 	.byte	0x00, 0xf0, 0x61, 0x10


	//----- nvinfo : EIATTR_MAXREG_COUNT
	.align		4
.L_328:
        /*002c*/ 	.byte	0x03, 0x1b
        /*002e*/ 	.short	0x00ff


	//----- nvinfo : EIATTR_NUM_BARRIERS
	.align		4
        /*0030*/ 	.byte	0x02, 0x4c
        /*0032*/ 	.byte	0x02
	.zero		1


	//----- nvinfo : EIATTR_MERCURY_ISA_VERSION
	.align		4
        /*0034*/ 	.byte	0x03, 0x5f
        /*0036*/ 	.short	0x0000


	//----- nvinfo : EIATTR_COOP_GROUP_MASK_REGIDS
	.align		4
        /*0038*/ 	.byte	0x04, 0x29
        /*003a*/ 	.short	(.L_330 - .L_329)


	//   ....[0]....
.L_329:
        /*003c*/ 	.word	0xffffffff


	//   ....[1]....
        /*0040*/ 	.word	0xffffffff


	//   ....[2]....
        /*0044*/ 	.word	0xffffffff


	//   ....[3]....
        /*0048*/ 	.word	0xffffffff


	//   ....[4]....
        /*004c*/ 	.word	0xffffffff


	//   ....[5]....
        /*0050*/ 	.word	0xffffffff


	//   ....[6]....
        /*0054*/ 	.word	0xffffffff


	//   ....[7]....
        /*0058*/ 	.word	0xffffffff


	//   ....[8]....
        /*005c*/ 	.word	0xffffffff


	//   ....[9]....
        /*0060*/ 	.word	0xffffffff


	//   ....[10]....
        /*0064*/ 	.word	0xffffffff


	//   ....[11]....
        /*0068*/ 	.word	0xffffffff


	//   ....[12]....
        /*006c*/ 	.word	0xffffffff


	//   ....[13]....
        /*0070*/ 	.word	0xffffffff


	//   ....[14]....
        /*0074*/ 	.word	0xffffffff


	//   ....[15]....
        /*0078*/ 	.word	0xffffffff


	//   ....[16]....
        /*007c*/ 	.word	0xffffffff


	//   ....[17]....
        /*0080*/ 	.word	0xffffffff


	//   ....[18]....
        /*0084*/ 	.word	0xffffffff


	//   ....[19]....
        /*0088*/ 	.word	0xffffffff


	//   ....[20]....
        /*008c*/ 	.word	0xffffffff


	//   ....[21]....
        /*0090*/ 	.word	0xffffffff


	//   ....[22]....
        /*0094*/ 	.word	0xffffffff


	//   ....[23]....
        /*0098*/ 	.word	0xffffffff


	//   ....[24]....
        /*009c*/ 	.word	0xffffffff


	//   ....[25]....
        /*00a0*/ 	.word	0xffffffff


	//   ....[26]....
        /*00a4*/ 	.word	0xffffffff


	//   ....[27]....
        /*00a8*/ 	.word	0xffffffff


	//   ....[28]....
        /*00ac*/ 	.word	0xffffffff


	//   ....[29]....
        /*00b0*/ 	.word	0xffffffff


	//   ....[30]....
        /*00b4*/ 	.word	0xffffffff


	//   ....[31]....
        /*00b8*/ 	.word	0xffffffff


	//   ....[32]....
        /*00bc*/ 	.word	0xffffffff


	//   ....[33]....
        /*00c0*/ 	.word	0xffffffff


	//   ....[34]....
        /*00c4*/ 	.word	0xffffffff


	//   ....[35]....
        /*00c8*/ 	.word	0xffffffff


	//   ....[36]....
        /*00cc*/ 	.word	0xffffffff


	//   ....[37]....
        /*00d0*/ 	.word	0xffffffff


	//   ....[38]....
        /*00d4*/ 	.word	0xffffffff


	//   ....[39]....
        /*00d8*/ 	.word	0xffffffff


	//   ....[40]....
        /*00dc*/ 	.word	0xffffffff


	//----- nvinfo : EIATTR_COOP_GROUP_INSTR_OFFSETS
	.align		4
.L_330:
        /*00e0*/ 	.byte	0x04, 0x28
        /*00e2*/ 	.short	(.L_332 - .L_331)


	//   ....[0]....
.L_331:
        /*00e4*/ 	.word	0x00000080


	//   ....[1]....
        /*00e8*/ 	.word	0x000068f0


	//   ....[2]....
        /*00ec*/ 	.word	0x00006910


	//   ....[3]....
        /*00f0*/ 	.word	0x00006ce0


	//   ....[4]....
        /*00f4*/ 	.word	0x00006d10


	//   ....[5]....
        /*00f8*/ 	.word	0x00006e60


	//   ....[6]....
        /*00fc*/ 	.word	0x00006e90


	//   ....[7]....
        /*0100*/ 	.word	0x00006fe0


	//   ....[8]....
        /*0104*/ 	.word	0x00007020


	//   ....[9]....
        /*0108*/ 	.word	0x0000e9d0


	//   ....[10]....
        /*010c*/ 	.word	0x0000ea50


	//   ....[11]....
        /*0110*/ 	.word	0x0000ea70


	//   ....[12]....
        /*0114*/ 	.word	0x0000ea90


	//   ....[13]....
        /*0118*/ 	.word	0x00011070


	//   ....[14]....
        /*011c*/ 	.word	0x000110a0


	//   ....[15]....
        /*0120*/ 	.word	0x000110c0


	//   ....[16]....
        /*0124*/ 	.word	0x000110e0


	//   ....[17]....
        /*0128*/ 	.word	0x00012af0


	//   ....[18]....
        /*012c*/ 	.word	0x00012b20


	//   ....[19]....
        /*0130*/ 	.word	0x00012b70


	//   ....[20]....
        /*0134*/ 	.word	0x00012b80


	//   ....[21]....
        /*0138*/ 	.word	0x00014060


	//   ....[22]....
        /*013c*/ 	.word	0x000140a0


	//   ....[23]....
        /*0140*/ 	.word	0x00014100


	//   ....[24]....
        /*0144*/ 	.word	0x00014140


	//   ....[25]....
        /*0148*/ 	.word	0x00014340


	//   ....[26]....
        /*014c*/ 	.word	0x00014350


	//   ....[27]....
        /*0150*/ 	.word	0x000144d0


	//   ....[28]....
        /*0154*/ 	.word	0x00014500


	//   ....[29]....
        /*0158*/ 	.word	0x00014650


	//   ....[30]....
        /*015c*/ 	.word	0x00014680


	//   ....[31]....
        /*0160*/ 	.word	0x000147d0


	//   ....[32]....
        /*0164*/ 	.word	0x000147f0


	//   ....[33]....
        /*0168*/ 	.word	0x00014fd0


	//   ....[34]....
        /*016c*/ 	.word	0x00014ff0


	//   ....[35]....
        /*0170*/ 	.word	0x00015120


	//   ....[36]....
        /*0174*/ 	.word	0x00015150


	//   ....[37]....
        /*0178*/ 	.word	0x00015280


	//   ....[38]....
        /*017c*/ 	.word	0x000152b0


	//   ....[39]....
        /*0180*/ 	.word	0x000153e0


	//   ....[40]....
        /*0184*/ 	.word	0x00015400


	//----- nvinfo : EIATTR_EXIT_INSTR_OFFSETS
	.align		4
.L_332:
        /*0188*/ 	.byte	0x04, 0x1c
        /*018a*/ 	.short	(.L_334 - .L_333)


	//   ....[0]....
.L_333:
        /*018c*/ 	.word	0x00000310


	//   ....[1]....
        /*0190*/ 	.word	0x00014800


	//   ....[2]....
        /*0194*/ 	.word	0x000148d0


	//   ....[3]....
        /*0198*/ 	.word	0x00014930


	//   ....[4]....
        /*019c*/ 	.word	0x00015410


	//   ....[5]....
        /*01a0*/ 	.word	0x000154c0


	//   ....[6]....
        /*01a4*/ 	.word	0x00015520


	//----- nvinfo : EIATTR_CTAIDZ_USED
	.align		4
.L_334:
        /*01a8*/ 	.byte	0x01, 0x04
	.zero		2


	//----- nvinfo : EIATTR_MAX_THREADS
	.align		4
        /*01ac*/ 	.byte	0x04, 0x05
        /*01ae*/ 	.short	(.L_336 - .L_335)
.L_335:
        /*01b0*/ 	.word	0x00000100
        /*01b4*/ 	.word	0x00000001
        /*01b8*/ 	.word	0x00000001


	//----- nvinfo : EIATTR_CRS_STACK_SIZE
	.align		4
.L_336:
        /*01bc*/ 	.byte	0x04, 0x1e
        /*01be*/ 	.short	(.L_338 - .L_337)
.L_337:
        /*01c0*/ 	.word	0x00000000
.L_338:


//--------------------- .nv.info._ZN7cutlass13device_kernelIN5flash19enable_sm80_to_sm89INS1_16FlashAttnFwdSm80INS1_25CollectiveMainloopFwdSm80ILi8ELi2ELb0EN4cute5tupleIJNS5_1CILi128EEENS7_ILi64EEENS7_ILi192EEEEEELi192ENS_10bfloat16_tEfNS_4arch4Sm80ELb0ELb1ELb1ELb0ELb0ELb0ELb1ELb0EEENS1_21CollectiveEpilogueFwdINS6_IJS8_SA_S9_EEENS6_IJNS7_ILi1EEESI_SI_EEESC_SE_Li256ELb0ELb1ELb0ELb0EEENS1_19SingleTileSchedulerILb0ELb0ELb1ELi128EEEEEEEEEvNT_6ParamsE --------------------------
	.section	.nv.info._ZN7cutlass13device_kernelIN5flash19enable_sm80_to_sm89INS1_16FlashAttnFwdSm80INS1_25CollectiveMainloopFwdSm80ILi8ELi2ELb0EN4cute5tupleIJNS5_1CILi128EEENS7_ILi64EEENS7_ILi192EEEEEELi192ENS_10bfloat16_tEfNS_4arch4Sm80ELb0ELb1ELb1ELb0ELb0ELb0ELb1ELb0EEENS1_21CollectiveEpilogueFwdINS6_IJS8_SA_S9_EEENS6_IJNS7_ILi1EEESI_SI_EEESC_SE_Li256ELb0ELb1ELb0ELb0EEENS1_19SingleTileSchedulerILb0ELb0ELb1ELi128EEEEEEEEEvNT_6ParamsE,"",@"SHT_CUDA_INFO"
	.sectionflags	@""
	.align	4


	//----- nvinfo : EIATTR_CUDA_API_VERSION
	.align		4
        /*0000*/ 	.byte	0x04, 0x37
        /*0002*/ 	.short	(.L_340 - .L_339)
.L_339:
        /*0004*/ 	.word	0x00000082


	//----- nvinfo : EIATTR_SW2861232_WAR
	.align		4
.L_340:
        /*0008*/ 	.byte	0x01, 0x35
	.zero		2


	//----- nvinfo : EIATTR_PARAM_CBANK
	.align		4
        /*000c*/ 	.byte	0x04, 0x0a
        /*000e*/ 	.short	(.L_342 - .L_341)
	.align		4
.L_341:
        /*0010*/ 	.word	index@(.nv.constant0._ZN7cutlass13device_kernelIN5flash19enable_sm80_to_sm89INS1_16FlashAttnFwdSm80INS1_25CollectiveMainloopFwdSm80ILi8ELi2ELb0EN4cute5tupleIJNS5_1CILi128EEENS7_ILi64EEENS7_ILi192EEEEEELi192ENS_10bfloat16_tEfNS_4arch4Sm80ELb0ELb1ELb1ELb0ELb0ELb0ELb1ELb0EEENS1_21CollectiveEpilogueFwdINS6_IJS8_SA_S9_EEENS6_IJNS7_ILi1EEESI_SI_EEESC_SE_Li256ELb0ELb1ELb0ELb0EEENS1_19SingleTileSchedulerILb0ELb0ELb1ELi128EEEEEEEEEvNT_6ParamsE)
        /*0014*/ 	.short	0x0160
        /*0016*/ 	.short	0x0418


	//----- nvinfo : EIATTR_CBANK_PARAM_SIZE
	.align		4
.L_342:
        /*0018*/ 	.byte	0x03, 0x19
        /*001a*/ 	.short	0x0418


	//----- nvinfo : EIATTR_KPARAM_INFO
	.align		4
        /*001c*/ 	.byte	0x04, 0x17
        /*001e*/ 	.short	(.L_344 - .L_343)
.L_343:
        /*0020*/ 	.word	0x00000000
        /*0024*/ 	.short	0x0000
        /*0026*/ 	.short	0x0000
        /*0028*/ 	.byte	0x00, 0xf0, 0x61, 0x10


	//----- nvinfo : EIATTR_MAXREG_COUNT
	.align		4
.L_344:
        /*002c*/ 	.byte	0x03, 0x1b
        /*002e*/ 	.short	0x00ff


	//----- nvinfo : EIATTR_NUM_BARRIERS
	.align		4
        /*0030*/ 	.byte	0x02, 0x4c
        /*0032*/ 	.byte	0x02
	.zero		1


	//----- nvinfo : EIATTR_MERCURY_ISA_VERSION
	.align		4
        /*0034*/ 	.byte	0x03, 0x5f
        /*0036*/ 	.short	0x0000


	//----- nvinfo : EIATTR_COOP_GROUP_MASK_REGIDS
	.align		4
        /*0038*/ 	.byte	0x04, 0x29
        /*003a*/ 	.short	(.L_346 - .L_345)


	//   ....[0]....
.L_345:
        /*003c*/ 	.word	0xffffffff


	//   ....[1]....
        /*0040*/ 	.word	0xffffffff


	//   ....[2]....
        /*0044*/ 	.word	0xffffffff


	//   ....[3]....
        /*0048*/ 	.word	0xffffffff


	//   ....[4]....
        /*004c*/ 	.word	0xffffffff


	//   ....[5]....
        /*0050*/ 	.word	0xffffffff


	//   ....[6]....
        /*0054*/ 	.word	0xffffffff


	//   ....[7]....
        /*0058*/ 	.word	0xffffffff


	//   ....[8]....
        /*005c*/ 	.word	0xffffffff


	//   ....[9]....
        /*0060*/ 	.word	0xffffffff


	//   ....[10]....
        /*0064*/ 	.word	0xffffffff


	//   ....[11]....
        /*0068*/ 	.word	0xffffffff


	//   ....[12]....
        /*006c*/ 	.word	0xffffffff


	//   ....[13]....
        /*0070*/ 	.word	0xffffffff


	//   ....[14]....
        /*0074*/ 	.word	0xffffffff


	//   ....[15]....
        /*0078*/ 	.word	0xffffffff


	//   ....[16]....
        /*007c*/ 	.word	0xffffffff


	//   ....[17]....
        /*0080*/ 	.word	0xffffffff


	//   ....[18]....
        /*0084*/ 	.word	0xffffffff


	//   ....[19]....
        /*0088*/ 	.word	0xffffffff


	//   ....[20]....
        /*008c*/ 	.word	0xffffffff


	//   ....[21]....
        /*0090*/ 	.word	0xffffffff


	//   ....[22]....
        /*0094*/ 	.word	0xffffffff


	//   ....[23]....
        /*0098*/ 	.word	0xffffffff


	//   ....[24]....
        /*009c*/ 	.word	0xffffffff


	//   ....[25]....
        /*00a0*/ 	.word	0xffffffff


	//   ....[26]....
        /*00a4*/ 	.word	0xffffffff


	//   ....[27]....
        /*00a8*/ 	.word	0xffffffff


	//   ....[28]....
        /*00ac*/ 	.word	0xffffffff


	//   ....[29]....
        /*00b0*/ 	.word	0xffffffff


	//   ....[30]....
        /*00b4*/ 	.word	0xffffffff


	//   ....[31]....
        /*00b8*/ 	.word	0xffffffff


	//   ....[32]....
        /*00bc*/ 	.word	0xffffffff


	//   ....[33]....
        /*00c0*/ 	.word	0xffffffff


	//   ....[34]....
        /*00c4*/ 	.word	0xffffffff


	//   ....[35]....
        /*00c8*/ 	.word	0xffffffff


	//   ....[36]....
        /*00cc*/ 	.word	0xffffffff


	//   ....[37]....
        /*00d0*/ 	.word	0xffffffff


	//   ....[38]....
        /*00d4*/ 	.word	0xffffffff


	//   ....[39]....
        /*00d8*/ 	.word	0xffffffff


	//   ....[40]....
        /*00dc*/ 	.word	0xffffffff


	//   ....[41]....
        /*00e0*/ 	.word	0xffffffff


	//   ....[42]....
        /*00e4*/ 	.word	0xffffffff


	//   ....[43]....
        /*00e8*/ 	.word	0xffffffff


	//   ....[44]....
        /*00ec*/ 	.word	0xffffffff


	//   ....[45]....
        /*00f0*/ 	.word	0xffffffff


	//   ....[46]....
        /*00f4*/ 	.word	0xffffffff


	//   ....[47]....
        /*00f8*/ 	.word	0xffffffff


	//   ....[48]....
        /*00fc*/ 	.word	0xffffffff


	//   ....[49]....
        /*0100*/ 	.word	0xffffffff


	//   ....[50]....
        /*0104*/ 	.word	0xffffffff


	//   ....[51]....
        /*0108*/ 	.word	0xffffffff


	//   ....[52]....
        /*010c*/ 	.word	0xffffffff


	//   ....[53]....
        /*0110*/ 	.word	0xffffffff


	//----- nvinfo : EIATTR_COOP_GROUP_INSTR_OFFSETS
	.align		4
.L_346:
        /*0114*/ 	.byte	0x04, 0x28
        /*0116*/ 	.short	(.L_348 - .L_347)


	//   ....[0]....
.L_347:
        /*0118*/ 	.word	0x00000d60


	//   ....[1]....
        /*011c*/ 	.word	0x00000db0


	//   ....[2]....
        /*0120*/ 	.word	0x00000e10


	//   ....[3]....
        /*0124*/ 	.word	0x00000ec0


	//   ....[4]....
        /*0128*/ 	.word	0x00001110


	//   ....[5]....
        /*012c*/ 	.word	0x00001150


	//   ....[6]....
        /*0130*/ 	.word	0x00001190


	//   ....[7]....
        /*0134*/ 	.word	0x000011d0


	//   ....[8]....
        /*0138*/ 	.word	0x00002cc0


	//   ....[9]....
        /*013c*/ 	.word	0x00002fc0


	//   ....[10]....
        /*0140*/ 	.word	0x00003c00


	//   ....[11]....
        /*0144*/ 	.word	0x00003d40


	//   ....[12]....
        /*0148*/ 	.word	0x00003d60


	//   ....[13]....
        /*014c*/ 	.word	0x00003dc0


	//   ....[14]....
        /*0150*/ 	.word	0x00005b10


	//   ....[15]....
        /*0154*/ 	.word	0x000066f0


	//   ....[16]....
        /*0158*/ 	.word	0x00007110


	//   ....[17]....
        /*015c*/ 	.word	0x00007210


	//   ....[18]....
        /*0160*/ 	.word	0x00007220


	//   ....[19]....
        /*0164*/ 	.word	0x00007240


	//   ....[20]....
        /*0168*/ 	.word	0x0000a450


	//   ....[21]....
        /*016c*/ 	.word	0x0000a4a0


	//   ....[22]....
        /*0170*/ 	.word	0x0000a4b0


	//   ....[23]....
        /*0174*/ 	.word	0x0000a4d0


	//   ....[24]....
        /*0178*/ 	.word	0x0000cfa0


	//   ....[25]....
        /*017c*/ 	.word	0x0000d400


	//   ....[26]....
        /*0180*/ 	.word	0x0000dd90


	//   ....[27]....
        /*0184*/ 	.word	0x0000df00


	//   ....[28]....
        /*0188*/ 	.word	0x0000df20


	//   ....[29]....
        /*018c*/ 	.word	0x0000df90


	//   ....[30]....
        /*0190*/ 	.word	0x0000f960


	//   ....[31]....
        /*0194*/ 	.word	0x0000f990


	//   ....[32]....
        /*0198*/ 	.word	0x0000f9d0


	//   ....[33]....
        /*019c*/ 	.word	0x0000f9e0


	//   ....[34]....
        /*01a0*/ 	.word	0x00010f60


	//   ....[35]....
        /*01a4*/ 	.word	0x00010f70


	//   ....[36]....
        /*01a8*/ 	.word	0x00010f80


	//   ....[37]....
        /*01ac*/ 	.word	0x00010f90


	//   ....[38]....
        /*01b0*/ 	.word	0x00010fa0


	//   ....[39]....
        /*01b4*/ 	.word	0x00010fb0


	//   ....[40]....
        /*01b8*/ 	.word	0x000111e0


	//   ....[41]....
        /*01bc*/ 	.word	0x00011210


	//   ....[42]....
        /*01c0*/ 	.word	0x00011360


	//   ....[43]....
        /*01c4*/ 	.word	0x00011390


	//   ....[44]....
        /*01c8*/ 	.word	0x000114e0


	//   ....[45]....
        /*01cc*/ 	.word	0x00011500


	//   ....[46]....
        /*01d0*/ 	.word	0x00011b90


	//   ....[47]....
        /*01d4*/ 	.word	0x00011bb0


	//   ....[48]....
        /*01d8*/ 	.word	0x00011ce0


	//   ....[49]....
        /*01dc*/ 	.word	0x00011d10


	//   ....[50]....
        /*01e0*/ 	.word	0x00011e40


	//   ....[51]....
        /*01e4*/ 	.word	0x00011e70


	//   ....[52]....
        /*01e8*/ 	.word	0x00011fa0


	//   ....[53]....
        /*01ec*/ 	.word	0x00011fc0


	//----- nvinfo : EIATTR_EXIT_INSTR_OFFSETS
	.align		4
.L_348:
        /*01f0*/ 	.byte	0x04, 0x1c
        /*01f2*/ 	.short	(.L_350 - .L_349)


	//   ....[0]....
.L_349:
        /*01f4*/ 	.word	0x00000030


	//   ....[1]....
        /*01f8*/ 	.word	0x00011510


	//   ....[2]....
        /*01fc*/ 	.word	0x000115e0


	//   ....[3]....
        /*0200*/ 	.word	0x00011640


	//   ....[4]....
        /*0204*/ 	.word	0x00011fd0


	//   ....[5]....
        /*0208*/ 	.word	0x00012080


	//   ....[6]....
        /*020c*/ 	.word	0x000120e0


	//----- nvinfo : EIATTR_CTAIDZ_USED
	.align		4
.L_350:
        /*0210*/ 	.byte	0x01, 0x04
	.zero		2


	//----- nvinfo : EIATTR_MAX_THREADS
	.align		4
        /*0214*/ 	.byte	0x04, 0x05
        /*0216*/ 	.short	(.L_352 - .L_351)
.L_351:
        /*0218*/ 	.word	0x00000100
        /*021c*/ 	.word	0x00000001
        /*0220*/ 	.word	0x00000001


	//----- nvinfo : EIATTR_CRS_STACK_SIZE
	.align		4
.L_352:
        /*0224*/ 	.byte	0x04, 0x1e
        /*0226*/ 	.short	(.L_354 - .L_353)
.L_353:
        /*0228*/ 	.word	0x00000000
.L_354:


//--------------------- .nv.info._ZN7cutlass13device_kernelIN5flash19enable_sm80_to_sm89INS1_16FlashAttnFwdSm80INS1_25CollectiveMainloopFwdSm80ILi8ELi2ELb0EN4cute5tupleIJNS5_1CILi128EEENS7_ILi64EEENS7_ILi192EEEEEELi192ENS_10bfloat16_tEfNS_4arch4Sm80ELb0ELb1ELb1ELb1ELb0ELb0ELb1ELb0EEENS1_21CollectiveEpilogueFwdINS6_IJS8_SA_S9_EEENS6_IJNS7_ILi1EEESI_SI_EEESC_SE_Li256ELb1ELb1ELb0ELb0EEENS1_19SingleTileSchedulerILb1ELb0ELb1ELi128EEEEEEEEEvNT_6ParamsE --------------------------
	.section	.nv.info._ZN7cutlass13device_kernelIN5flash19enable_sm80_to_sm89INS1_16FlashAttnFwdSm80INS1_25CollectiveMainloopFwdSm80ILi8ELi2ELb0EN4cute5tupleIJNS5_1CILi128EEENS7_ILi64EEENS7_ILi192EEEEEELi192ENS_10bfloat16_tEfNS_4arch4Sm80ELb0ELb1ELb1ELb1ELb0ELb0ELb1ELb0EEENS1_21CollectiveEpilogueFwdINS6_IJS8_SA_S9_EEENS6_IJNS7_ILi1EEESI_SI_EEESC_SE_Li256ELb1ELb1ELb0ELb0EEENS1_19SingleTileSchedulerILb1ELb0ELb1ELi128EEEEEEEEEvNT_6ParamsE,"",@"SHT_CUDA_INFO"
	.sectionflags	@""
	.align	4


	//----- nvinfo : EIATTR_CUDA_API_VERSION
	.align		4
        /*0000*/ 	.byte	0x04, 0x37
        /*0002*/ 	.short	(.L_356 - .L_355)
.L_355:
        /*0004*/ 	.word	0x00000082


	//----- nvinfo : EIATTR_SW2861232_WAR
	.align		4
.L_356:
        /*0008*/ 	.byte	0x01, 0x35
	.zero		2


	//----- nvinfo : EIATTR_PARAM_CBANK
	.align		4
        /*000c*/ 	.byte	0x04, 0x0a
        /*000e*/ 	.short	(.L_358 - .L_357)
	.align		4
.L_357:
        /*0010*/ 	.word	index@(.nv.constant0._ZN7cutlass13device_kernelIN5flash19enable_sm80_to_sm89INS1_16FlashAttnFwdSm80INS1_25CollectiveMainloopFwdSm80ILi8ELi2ELb0EN4cute5tupleIJNS5_1CILi128EEENS7_ILi64EEENS7_ILi192EEEEEELi192ENS_10bfloat16_tEfNS_4arch4Sm80ELb0ELb1ELb1ELb1ELb0ELb0ELb1ELb0EEENS1_21CollectiveEpilogueFwdINS6_IJS8_SA_S9_EEENS6_IJNS7_ILi1EEESI_SI_EEESC_SE_Li256ELb1ELb1ELb0ELb0EEENS1_19SingleTileSchedulerILb1ELb0ELb1ELi128EEEEEEEEEvNT_6ParamsE)
        /*0014*/ 	.short	0x0160
        /*0016*/ 	.short	0x0418


	//----- nvinfo : EIATTR_CBANK_PARAM_SIZE
	.align		4
.L_358:
        /*0018*/ 	.byte	0x03, 0x19
        /*001a*/ 	.short	0x0418


	//----- nvinfo : EIATTR_KPARAM_INFO
	.align		4
        /*001c*/ 	.byte	0x04, 0x17
        /*001e*/ 	.short	(.L_360 - .L_359)
.L_359:
        /*0020*/ 	.word	0x00000000
        /*0024*/ 	.short	0x0000
        /*0026*/ 	.short	0x0000
        /*0028*/ 	.byte	0x00, 0xf0, 0x61, 0x10


	//----- nvinfo : EIATTR_MAXREG_COUNT
	.align		4
.L_360:
        /*002c*/ 	.byte	0x03, 0x1b
        /*002e*/ 	.short	0x00ff


	//----- nvinfo : EIATTR_NUM_BARRIERS
	.align		4
        /*0030*/ 	.byte	0x02, 0x4c
        /*0032*/ 	.byte	0x02
	.zero		1


	//----- nvinfo : EIATTR_MERCURY_ISA_VERSION
	.align		4
        /*0034*/ 	.byte	0x03, 0x5f
        /*0036*/ 	.short	0x0000


	//----- nvinfo : EIATTR_COOP_GROUP_MASK_REGIDS
	.align		4
        /*0038*/ 	.byte	0x04, 0x29
        /*003a*/ 	.short	(.L_362 - .L_361)


	//   ....[0]....
.L_361:
        /*003c*/ 	.word	0xffffffff


	//   ....[1]....
        /*0040*/ 	.word	0xffffffff


	//   ....[2]....
        /*0044*/ 	.word	0xffffffff


	//   ....[3]....
        /*0048*/ 	.word	0xffffffff


	//   ....[4]....
        /*004c*/ 	.word	0xffffffff


	//   ....[5]....
        /*0050*/ 	.word	0xffffffff


	//   ....[6]....
        /*0054*/ 	.word	0xffffffff


	//   ....[7]....
        /*0058*/ 	.word	0xffffffff


	//   ....[8]....
        /*005c*/ 	.word	0xffffffff


	//   ....[9]....
        /*0060*/ 	.word	0xffffffff


	//   ....[10]....
        /*0064*/ 	.word	0xffffffff


	//   ....[11]....
        /*0068*/ 	.word	0xffffffff


	//   ....[12]....
        /*006c*/ 	.word	0xffffffff


	//   ....[13]....
        /*0070*/ 	.word	0xffffffff


	//   ....[14]....
        /*0074*/ 	.word	0xffffffff


	//   ....[15]....
        /*0078*/ 	.word	0xffffffff


	//   ....[16]....
        /*007c*/ 	.word	0xffffffff


	//   ....[17]....
        /*0080*/ 	.word	0xffffffff


	//   ....[18]....
        /*0084*/ 	.word	0xffffffff


	//   ....[19]....
        /*0088*/ 	.word	0xffffffff


	//   ....[20]....
        /*008c*/ 	.word	0xffffffff


	//   ....[21]....
        /*0090*/ 	.word	0xffffffff


	//   ....[22]....
        /*0094*/ 	.word	0xffffffff


	//   ....[23]....
        /*0098*/ 	.word	0xffffffff


	//   ....[24]....
        /*009c*/ 	.word	0xffffffff


	//   ....[25]....
        /*00a0*/ 	.word	0xffffffff


	//   ....[26]....
        /*00a4*/ 	.word	0xffffffff


	//   ....[27]....
        /*00a8*/ 	.word	0xffffffff


	//   ....[28]....
        /*00ac*/ 	.word	0xffffffff


	//   ....[29]....
        /*00b0*/ 	.word	0xffffffff


	//   ....[30]....
        /*00b4*/ 	.word	0xffffffff


	//   ....[31]....
        /*00b8*/ 	.word	0xffffffff


	//   ....[32]....
        /*00bc*/ 	.word	0xffffffff


	//   ....[33]....
        /*00c0*/ 	.word	0xffffffff


	//   ....[34]....
        /*00c4*/ 	.word	0xffffffff


	//   ....[35]....
        /*00c8*/ 	.word	0xffffffff


	//   ....[36]....
        /*00cc*/ 	.word	0xffffffff


	//   ....[37]....
        /*00d0*/ 	.word	0xffffffff


	//   ....[38]....
        /*00d4*/ 	.word	0xffffffff


	//   ....[39]....
        /*00d8*/ 	.word	0xffffffff


	//   ....[40]....
        /*00dc*/ 	.word	0xffffffff


	//   ....[41]....
        /*00e0*/ 	.word	0xffffffff


	//   ....[42]....
        /*00e4*/ 	.word	0xffffffff


	//   ....[43]....
        /*00e8*/ 	.word	0xffffffff


	//   ....[44]....
        /*00ec*/ 	.word	0xffffffff


	//   ....[45]....
        /*00f0*/ 	.word	0xffffffff


	//   ....[46]....
        /*00f4*/ 	.word	0xffffffff


	//   ....[47]....
        /*00f8*/ 	.word	0xffffffff


	//   ....[48]....
        /*00fc*/ 	.word	0xffffffff


	//   ....[49]....
        /*0100*/ 	.word	0xffffffff


	//   ....[50]....
        /*0104*/ 	.word	0xffffffff


	//   ....[51]....
        /*0108*/ 	.word	0xffffffff


	//   ....[52]....
        /*010c*/ 	.word	0xffffffff


	//   ....[53]....
        /*0110*/ 	.word	0xffffffff


	//   ....[54]....
        /*0114*/ 	.word	0xffffffff


	//----- nvinfo : EIATTR_COOP_GROUP_INSTR_OFFSETS
	.align		4
.L_362:
        /*0118*/ 	.byte	0x04, 0x28
        /*011a*/ 	.short	(.L_364 - .L_363)


	//   ....[0]....
.L_363:
        /*011c*/ 	.word	0x00000080


	//   ....[1]....
        /*0120*/ 	.word	0x000013d0


	//   ....[2]....
        /*0124*/ 	.word	0x000014d0


	//   ....[3]....
        /*0128*/ 	.word	0x00001720


	//   ....[4]....
        /*012c*/ 	.word	0x00001750


	//   ....[5]....
        /*0130*/ 	.word	0x000018a0


	//   ....[6]....
        /*0134*/ 	.word	0x000018d0


	//   ....[7]....
        /*0138*/ 	.word	0x00001a10


	//   ....[8]....
        /*013c*/ 	.word	0x00001a50


	//   ....[9]....
        /*0140*/ 	.word	0x00003000


	//   ....[10]....
        /*0144*/ 	.word	0x00003330


	//   ....[11]....
        /*0148*/ 	.word	0x00003e20


	//   ....[12]....
        /*014c*/ 	.word	0x00003ed0


	//   ....[13]....
        /*0150*/ 	.word	0x00004270


	//   ....[14]....
        /*0154*/ 	.word	0x00004300


	//   ....[15]....
        /*0158*/ 	.word	0x00006340


	//   ....[16]....
        /*015c*/ 	.word	0x000067c0


	//   ....[17]....
        /*0160*/ 	.word	0x000070e0


	//   ....[18]....
        /*0164*/ 	.word	0x00007210


	//   ....[19]....
        /*0168*/ 	.word	0x00007230


	//   ....[20]....
        /*016c*/ 	.word	0x000072d0


	//   ....[21]....
        /*0170*/ 	.word	0x0000a300


	//   ....[22]....
        /*0174*/ 	.word	0x0000a350


	//   ....[23]....
        /*0178*/ 	.word	0x0000a360


	//   ....[24]....
        /*017c*/ 	.word	0x0000a380


	//   ....[25]....
        /*0180*/ 	.word	0x0000ceb0


	//   ....[26]....
        /*0184*/ 	.word	0x0000d4b0


	//   ....[27]....
        /*0188*/ 	.word	0x0000da80


	//   ....[28]....
        /*018c*/ 	.word	0x0000dce0


	//   ....[29]....
        /*0190*/ 	.word	0x0000dd00


	//   ....[30]....
        /*0194*/ 	.word	0x0000dd70


	//   ....[31]....
        /*0198*/ 	.word	0x0000f780


	//   ....[32]....
        /*019c*/ 	.word	0x0000f7b0


	//   ....[33]....
        /*01a0*/ 	.word	0x0000f7f0


	//   ....[34]....
        /*01a4*/ 	.word	0x0000f800


	//   ....[35]....
        /*01a8*/ 	.word	0x00010ce0


	//   ....[36]....
        /*01ac*/ 	.word	0x00010d30


	//   ....[37]....
        /*01b0*/ 	.word	0x00010d60


	//   ....[38]....
        /*01b4*/ 	.word	0x00010da0


	//   ....[39]....
        /*01b8*/ 	.word	0x00010fd0


	//   ....[40]....
        /*01bc*/ 	.word	0x00010fe0


	//   ....[41]....
        /*01c0*/ 	.word	0x00011160


	//   ....[42]....
        /*01c4*/ 	.word	0x00011190


	//   ....[43]....
        /*01c8*/ 	.word	0x000112e0


	//   ....[44]....
        /*01cc*/ 	.word	0x00011310


	//   ....[45]....
        /*01d0*/ 	.word	0x00011460


	//   ....[46]....
        /*01d4*/ 	.word	0x00011480


	//   ....[47]....
        /*01d8*/ 	.word	0x00011c90


	//   ....[48]....
        /*01dc*/ 	.word	0x00011cb0


	//   ....[49]....
        /*01e0*/ 	.word	0x00011de0


	//   ....[50]....
        /*01e4*/ 	.word	0x00011e10


	//   ....[51]....
        /*01e8*/ 	.word	0x00011f40


	//   ....[52]....
        /*01ec*/ 	.word	0x00011f70


	//   ....[53]....
        /*01f0*/ 	.word	0x000120a0


	//   ....[54]....
        /*01f4*/ 	.word	0x000120c0


	//----- nvinfo : EIATTR_EXIT_INSTR_OFFSETS
	.align		4
.L_364:
        /*01f8*/ 	.byte	0x04, 0x1c
        /*01fa*/ 	.short	(.L_366 - .L_365)


	//   ....[0]....
.L_365:
        /*01fc*/ 	.word	0x00000310


	//   ....[1]....
        /*0200*/ 	.word	0x00011490


	//   ....[2]....
        /*0204*/ 	.word	0x00011560


	//   ....[3]....
        /*0208*/ 	.word	0x000115c0


	//   ....[4]....
        /*020c*/ 	.word	0x000120d0


	//   ....[5]....
        /*0210*/ 	.word	0x00012180


	//   ....[6]....
        /*0214*/ 	.word	0x000121e0


	//----- nvinfo : EIATTR_CTAIDZ_USED
	.align		4
.L_366:
        /*0218*/ 	.byte	0x01, 0x04
	.zero		2


	//----- nvinfo : EIATTR_MAX_THREADS
	.align		4
        /*021c*/ 	.byte	0x04, 0x05
        /*021e*/ 	.short	(.L_368 - .L_367)
.L_367:
        /*0220*/ 	.word	0x00000100
        /*0224*/ 	.word	0x00000001
        /*0228*/ 	.word	0x00000001


	//----- nvinfo : EIATTR_CRS_STACK_SIZE
	.align		4
.L_368:
        /*022c*/ 	.byte	0x04, 0x1e
        /*022e*/ 	.short	(.L_370 - .L_369)
.L_369:
        /*0230*/ 	.word	0x00000000
.L_370:


//--------------------- .nv.info._ZN7cutlass13device_kernelIN5flash19enable_sm80_to_sm89INS1_16FlashAttnFwdSm80INS1_25CollectiveMainloopFwdSm80ILi8ELi2ELb0EN4cute5tupleIJNS5_1CILi128EEENS7_ILi64EEENS7_ILi192EEEEEELi192ENS_10bfloat16_tEfNS_4arch4Sm80ELb0ELb1ELb1ELb1ELb0ELb1ELb1ELb0EEENS1_21CollectiveEpilogueFwdINS6_IJS8_SA_S9_EEENS6_IJNS7_ILi1EEESI_SI_EEESC_SE_Li256ELb1ELb1ELb0ELb0EEENS1_19SingleTileSchedulerILb1ELb0ELb1ELi128EEEEEEEEEvNT_6ParamsE --------------------------
	.section	.nv.info._ZN7cutlass13device_kernelIN5flash19enable_sm80_to_sm89INS1_16FlashAttnFwdSm80INS1_25CollectiveMainloopFwdSm80ILi8ELi2ELb0EN4cute5tupleIJNS5_1CILi128EEENS7_ILi64EEENS7_ILi192EEEEEELi192ENS_10bfloat16_tEfNS_4arch4Sm80ELb0ELb1ELb1ELb1ELb0ELb1ELb1ELb0EEENS1_21CollectiveEpilogueFwdINS6_IJS8_SA_S9_EEENS6_IJNS7_ILi1EEESI_SI_EEESC_SE_Li256ELb1ELb1ELb0ELb0EEENS1_19SingleTileSchedulerILb1ELb0ELb1ELi128EEEEEEEEEvNT_6ParamsE,"",@"SHT_CUDA_INFO"
	.sectionflags	@""
	.align	4


	//----- nvinfo : EIATTR_CUDA_API_VERSION
	.align		4
        /*0000*/ 	.byte	0x04, 0x37
        /*0002*/ 	.short	(.L_372 - .L_371)
.L_371:
        /*0004*/ 	.word	0x00000082


	//----- nvinfo : EIATTR_SW2861232_WAR
	.align		4
.L_372:
        /*0008*/ 	.byte	0x01, 0x35
	.zero		2


	//----- nvinfo : EIATTR_PARAM_CBANK
	.align		4
        /*000c*/ 	.byte	0x04, 0x0a
        /*000e*/ 	.short	(.L_374 - .L_373)
	.align		4
.L_373:
        /*0010*/ 	.word	index@(.nv.constant0._ZN7cutlass13device_kernelIN5flash19enable_sm80_to_sm89INS1_16FlashAttnFwdSm80INS1_25CollectiveMainloopFwdSm80ILi8ELi2ELb0EN4cute5tupleIJNS5_1CILi128EEENS7_ILi64EEENS7_ILi192EEEEEELi192ENS_10bfloat16_tEfNS_4arch4Sm80ELb0ELb1ELb1ELb1ELb0ELb1ELb1ELb0EEENS1_21CollectiveEpilogueFwdINS6_IJS8_SA_S9_EEENS6_IJNS7_ILi1EEESI_SI_EEESC_SE_Li256ELb1ELb1ELb0ELb0EEENS1_19SingleTileSchedulerILb1ELb0ELb1ELi128EEEEEEEEEvNT_6ParamsE)
        /*0014*/ 	.short	0x0160
        /*0016*/ 	.short	0x0418


	//----- nvinfo : EIATTR_CBANK_PARAM_SIZE
	.align		4
.L_374:
        /*0018*/ 	.byte	0x03, 0x19
        /*001a*/ 	.short	0x0418


	//----- nvinfo : EIATTR_KPARAM_INFO
	.align		4
        /*001c*/ 	.byte	0x04, 0x17
        /*001e*/ 	.short	(.L_376 - .L_375)
.L_375:
        /*0020*/ 	.word	0x00000000
        /*0024*/ 	.short	0x0000
        /*0026*/ 	.short	0x0000
        /*0028*/ 	.byte	0x00, 0xf0, 0x61, 0x10


	//----- nvinfo : EIATTR_MAXREG_COUNT
	.align		4
.L_376:
        /*002c*/ 	.byte	0x03, 0x1b
        /*002e*/ 	.short	0x00ff


	//----- nvinfo : EIATTR_NUM_BARRIERS
	.align		4
        /*0030*/ 	.byte	0x02, 0x4c
        /*0032*/ 	.byte	0x02
	.zero		1


	//----- nvinfo : EIATTR_MERCURY_ISA_VERSION
	.align		4
        /*0034*/ 	.byte	0x03, 0x5f
        /*0036*/ 	.short	0x0000


	//----- nvinfo : EIATTR_COOP_GROUP_MASK_REGIDS
	.align		4
        /*0038*/ 	.byte	0x04, 0x29
        /*003a*/ 	.short	(.L_378 - .L_377)


	//   ....[0]....
.L_377:
        /*003c*/ 	.word	0xffffffff


	//   ....[1]....
        /*0040*/ 	.word	0xffffffff


	//   ....[2]....
        /*0044*/ 	.word	0xffffffff


	//   ....[3]....
        /*0048*/ 	.word	0xffffffff


	//   ....[4]....
        /*004c*/ 	.word	0xffffffff


	//   ....[5]....
        /*0050*/ 	.word	0xffffffff


	//   ....[6]....
        /*0054*/ 	.word	0xffffffff


	//   ....[7]....
        /*0058*/ 	.word	0xffffffff


	//   ....[8]....
        /*005c*/ 	.word	0xffffffff


	//   ....[9]....
        /*0060*/ 	.word	0xffffffff


	//   ....[10]....
        /*0064*/ 	.word	0xffffffff


	//   ....[11]....
        /*0068*/ 	.word	0xffffffff


	//   ....[12]....
        /*006c*/ 	.word	0xffffffff


	//   ....[13]....
        /*0070*/ 	.word	0xffffffff


	//   ....[14]....
        /*0074*/ 	.word	0xffffffff


	//   ....[15]....
        /*0078*/ 	.word	0xffffffff


	//   ....[16]....
        /*007c*/ 	.word	0xffffffff


	//   ....[17]....
        /*0080*/ 	.word	0xffffffff


	//   ....[18]....
        /*0084*/ 	.word	0xffffffff


	//   ....[19]....
        /*0088*/ 	.word	0xffffffff


	//   ....[20]....
        /*008c*/ 	.word	0xffffffff


	//   ....[21]....
        /*0090*/ 	.word	0xffffffff


	//   ....[22]....
        /*0094*/ 	.word	0xffffffff


	//   ....[23]....
        /*0098*/ 	.word	0xffffffff


	//   ....[24]....
        /*009c*/ 	.word	0xffffffff


	//   ....[25]....
        /*00a0*/ 	.word	0xffffffff


	//   ....[26]....
        /*00a4*/ 	.word	0xffffffff


	//   ....[27]....
        /*00a8*/ 	.word	0xffffffff


	//   ....[28]....
        /*00ac*/ 	.word	0xffffffff


	//   ....[29]....
        /*00b0*/ 	.word	0xffffffff


	//   ....[30]....
        /*00b4*/ 	.word	0xffffffff


	//   ....[31]....
        /*00b8*/ 	.word	0xffffffff


	//   ....[32]....
        /*00bc*/ 	.word	0xffffffff


	//   ....[33]....
        /*00c0*/ 	.word	0xffffffff


	//   ....[34]....
        /*00c4*/ 	.word	0xffffffff


	//   ....[35]....
        /*00c8*/ 	.word	0xffffffff


	//   ....[36]....
        /*00cc*/ 	.word	0xffffffff


	//   ....[37]....
        /*00d0*/ 	.word	0xffffffff


	//   ....[38]....
        /*00d4*/ 	.word	0xffffffff


	//   ....[39]....
        /*00d8*/ 	.word	0xffffffff


	//   ....[40]....
        /*00dc*/ 	.word	0xffffffff


	//   ....[41]....
        /*00e0*/ 	.word	0xffffffff


	//   ....[42]....
        /*00e4*/ 	.word	0xffffffff


	//   ....[43]....
        /*00e8*/ 	.word	0xffffffff


	//   ....[44]....
        /*00ec*/ 	.word	0xffffffff


	//   ....[45]....
        /*00f0*/ 	.word	0xffffffff


	//   ....[46]....
        /*00f4*/ 	.word	0xffffffff


	//   ....[47]....
        /*00f8*/ 	.word	0xffffffff


	//   ....[48]....
        /*00fc*/ 	.word	0xffffffff


	//   ....[49]....
        /*0100*/ 	.word	0xffffffff


	//   ....[50]....
        /*0104*/ 	.word	0xffffffff


	//   ....[51]....
        /*0108*/ 	.word	0xffffffff


	//   ....[52]....
        /*010c*/ 	.word	0xffffffff


	//   ....[53]....
        /*0110*/ 	.word	0xffffffff


	//   ....[54]....
        /*0114*/ 	.word	0xffffffff


	//   ....[55]....
        /*0118*/ 	.word	0xffffffff


	//   ....[56]....
        /*011c*/ 	.word	0xffffffff


	//   ....[57]....
        /*0120*/ 	.word	0xffffffff


	//   ....[58]....
        /*0124*/ 	.word	0xffffffff


	//   ....[59]....
        /*0128*/ 	.word	0xffffffff


	//   ....[60]....
        /*012c*/ 	.word	0xffffffff


	//   ....[61]....
        /*0130*/ 	.word	0xffffffff


	//   ....[62]....
        /*0134*/ 	.word	0xffffffff


	//   ....[63]....
        /*0138*/ 	.word	0xffffffff


	//   ....[64]....
        /*013c*/ 	.word	0xffffffff


	//   ....[65]....
        /*0140*/ 	.word	0xffffffff


	//   ....[66]....
        /*0144*/ 	.word	0xffffffff


	//   ....[67]....
        /*0148*/ 	.word	0xffffffff


	//   ....[68]....
        /*014c*/ 	.word	0xffffffff


	//   ....[69]....
        /*0150*/ 	.word	0xffffffff


	//   ....[70]....
        /*0154*/ 	.word	0xffffffff


	//   ....[71]....
        /*0158*/ 	.word	0xffffffff


	//   ....[72]....
        /*015c*/ 	.word	0xffffffff


	//   ....[73]....
        /*0160*/ 	.word	0xffffffff


	//   ....[74]....
        /*0164*/ 	.word	0xffffffff


	//   ....[75]....
        /*0168*/ 	.word	0xffffffff


	//   ....[76]....
        /*016c*/ 	.word	0xffffffff


	//   ....[77]....
        /*0170*/ 	.word	0xffffffff


	//   ....[78]....
        /*0174*/ 	.word	0xffffffff


	//   ....[79]....
        /*0178*/ 	.word	0xffffffff


	//   ....[80]....
        /*017c*/ 	.word	0xffffffff


	//   ....[81]....
        /*0180*/ 	.word	0xffffffff


	//   ....[82]....
        /*0184*/ 	.word	0xffffffff


	//   ....[83]....
        /*0188*/ 	.word	0xffffffff


	//   ....[84]....
        /*018c*/ 	.word	0xffffffff


	//   ....[85]....
        /*0190*/ 	.word	0xffffffff


	//   ....[86]....
        /*0194*/ 	.word	0xffffffff


	//   ....[87]....
        /*0198*/ 	.word	0xffffffff


	//   ....[88]....
        /*019c*/ 	.word	0xffffffff


	//   ....[89]....
        /*01a0*/ 	.word	0xffffffff


	//   ....[90]....
        /*01a4*/ 	.word	0xffffffff


	//   ....[91]....
        /*01a8*/ 	.word	0xffffffff


	//   ....[92]....
        /*01ac*/ 	.word	0xffffffff


	//   ....[93]....
        /*01b0*/ 	.word	0xffffffff


	//   ....[94]....
        /*01b4*/ 	.word	0xffffffff


	//   ....[95]....
        /*01b8*/ 	.word	0xffffffff


	//   ....[96]....
        /*01bc*/ 	.word	0xffffffff


	//   ....[97]....
        /*01c0*/ 	.word	0xffffffff


	//   ....[98]....
        /*01c4*/ 	.word	0xffffffff


	//   ....[99]....
        /*01c8*/ 	.word	0xffffffff


	//   ....[100]....
        /*01cc*/ 	.word	0xffffffff


	//   ....[101]....
        /*01d0*/ 	.word	0xffffffff


	//   ....[102]....
        /*01d4*/ 	.word	0xffffffff


	//   ....[103]....
        /*01d8*/ 	.word	0xffffffff


	//   ....[104]....
        /*01dc*/ 	.word	0xffffffff


	//   ....[105]....
        /*01e0*/ 	.word	0xffffffff


	//   ....[106]....
        /*01e4*/ 	.word	0xffffffff


	//----- nvinfo : EIATTR_COOP_GROUP_INSTR_OFFSETS
	.align		4
.L_378:
        /*01e8*/ 	.byte	0x04, 0x28
        /*01ea*/ 	.short	(.L_380 - .L_379)


	//   ....[0]....
.L_379:
        /*01ec*/ 	.word	0x00000090


	//   ....[1]....
        /*01f0*/ 	.word	0x000071f0


	//   ....[2]....
        /*01f4*/ 	.word	0x00007210


	//   ....[3]....
        /*01f8*/ 	.word	0x000073e0


	//   ....[4]....
        /*01fc*/ 	.word	0x000073f0


	//   ....[5]....
        /*0200*/ 	.word	0x000075b0


	//   ....[6]....
        /*0204*/ 	.word	0x000075d0


	//   ....[7]....
        /*0208*/ 	.word	0x00007790


	//   ....[8]....
        /*020c*/ 	.word	0x000077a0


	//   ....[9]....
        /*0210*/ 	.word	0x00008f70


	//   ....[10]....
        /*0214*/ 	.word	0x00009870


	//   ....[11]....
        /*0218*/ 	.word	0x0000a040


	//   ....[12]....
        /*021c*/ 	.word	0x0000a0f0


	//   ....[13]....
        /*0220*/ 	.word	0x0000a1a0


	//   ....[14]....
        /*0224*/ 	.word	0x0000a280


	//   ....[15]....
        /*0228*/ 	.word	0x0000c340


	//   ....[16]....
        /*022c*/ 	.word	0x0000c6e0


	//   ....[17]....
        /*0230*/ 	.word	0x0000d200


	//   ....[18]....
        /*0234*/ 	.word	0x0000d230


	//   ....[19]....
        /*0238*/ 	.word	0x0000d250


	//   ....[20]....
        /*023c*/ 	.word	0x0000d350


	//   ....[21]....
        /*0240*/ 	.word	0x00010130


	//   ....[22]....
        /*0244*/ 	.word	0x00010180


	//   ....[23]....
        /*0248*/ 	.word	0x00010190


	//   ....[24]....
        /*024c*/ 	.word	0x000101b0


	//   ....[25]....
        /*0250*/ 	.word	0x00012b30


	//   ....[26]....
        /*0254*/ 	.word	0x00012ec0


	//   ....[27]....
        /*0258*/ 	.word	0x00013780


	//   ....[28]....
        /*025c*/ 	.word	0x000138a0


	//   ....[29]....
        /*0260*/ 	.word	0x000138d0


	//   ....[30]....
        /*0264*/ 	.word	0x00013950


	//   ....[31]....
        /*0268*/ 	.word	0x000153f0


	//   ....[32]....
        /*026c*/ 	.word	0x00015420


	//   ....[33]....
        /*0270*/ 	.word	0x00015430


	//   ....[34]....
        /*0274*/ 	.word	0x00015460


	//   ....[35]....
        /*0278*/ 	.word	0x000169a0


	//   ....[36]....
        /*027c*/ 	.word	0x000169e0


	//   ....[37]....
        /*0280*/ 	.word	0x00016a10


	//   ....[38]....
        /*0284*/ 	.word	0x00016a50


	//   ....[39]....
        /*0288*/ 	.word	0x00016c60


	//   ....[40]....
        /*028c*/ 	.word	0x00016c70


	//   ....[41]....
        /*0290*/ 	.word	0x00016df0


	//   ....[42]....
        /*0294*/ 	.word	0x00016e20


	//   ....[43]....
        /*0298*/ 	.word	0x00016f70


	//   ....[44]....
        /*029c*/ 	.word	0x00016fa0


	//   ....[45]....
        /*02a0*/ 	.word	0x000170f0


	//   ....[46]....
        /*02a4*/ 	.word	0x00017110


	//   ....[47]....
        /*02a8*/ 	.word	0x000178e0


	//   ....[48]....
        /*02ac*/ 	.word	0x00017900


	//   ....[49]....
        /*02b0*/ 	.word	0x00017a70


	//   ....[50]....
        /*02b4*/ 	.word	0x00017a80


	//   ....[51]....
        /*02b8*/ 	.word	0x00017bf0


	//   ....[52]....
        /*02bc*/ 	.word	0x00017c10


	//   ....[53]....
        /*02c0*/ 	.word	0x00017d80


	//   ....[54]....
        /*02c4*/ 	.word	0x00017d90


	//   ....[55]....
        /*02c8*/ 	.word	0x00017f40


	//   ....[56]....
        /*02cc*/ 	.word	0x00017fc0


	//   ....[57]....
        /*02d0*/ 	.word	0x00018030


	//   ....[58]....
        /*02d4*/ 	.word	0x000180a0


	//   ....[59]....
        /*02d8*/ 	.word	0x00018110


	//   ....[60]....
        /*02dc*/ 	.word	0x00018190


	//   ....[61]....
        /*02e0*/ 	.word	0x00018200


	//   ....[62]....
        /*02e4*/ 	.word	0x00018270


	//   ....[63]....
        /*02e8*/ 	.word	0x000182c0


	//   ....[64]....
        /*02ec*/ 	.word	0x00018300


	//   ....[65]....
        /*02f0*/ 	.word	0x00018350


	//   ....[66]....
        /*02f4*/ 	.word	0x000183a0


	//   ....[67]....
        /*02f8*/ 	.word	0x00018410


	//   ....[68]....
        /*02fc*/ 	.word	0x00018490


	//   ....[69]....
        /*0300*/ 	.word	0x00018510


	//   ....[70]....
        /*0304*/ 	.word	0x00018580


	//   ....[71]....
        /*0308*/ 	.word	0x00018600


	//   ....[72]....
        /*030c*/ 	.word	0x00018680


	//   ....[73]....
        /*0310*/ 	.word	0x00018700


	//   ....[74]....
        /*0314*/ 	.word	0x00018770


	//   ....[75]....
        /*0318*/ 	.word	0x00018bb0


	//   ....[76]....
        /*031c*/ 	.word	0x00018bd0


	//   ....[77]....
        /*0320*/ 	.word	0x00018be0


	//   ....[78]....
        /*0324*/ 	.word	0x00018bf0


	//   ....[79]....
        /*0328*/ 	.word	0x00019480


	//   ....[80]....
        /*032c*/ 	.word	0x00019490


	//   ....[81]....
        /*0330*/ 	.word	0x000194a0


	//   ....[82]....
        /*0334*/ 	.word	0x000194b0


	//   ....[83]....
        /*0338*/ 	.word	0x0001c800


	//   ....[84]....
        /*033c*/ 	.word	0x0001c820


	//   ....[85]....
        /*0340*/ 	.word	0x0001c830


	//   ....[86]....
        /*0344*/ 	.word	0x0001c840


	//   ....[87]....
        /*0348*/ 	.word	0x0001cec0


	//   ....[88]....
        /*034c*/ 	.word	0x0001ced0


	//   ....[89]....
        /*0350*/ 	.word	0x0001cee0


	//   ....[90]....
        /*0354*/ 	.word	0x0001cef0


	//   ....[91]....
        /*0358*/ 	.word	0x00020430


	//   ....[92]....
        /*035c*/ 	.word	0x000204b0


	//   ....[93]....
        /*0360*/ 	.word	0x00020520


	//   ....[94]....
        /*0364*/ 	.word	0x00020590


	//   ....[95]....
        /*0368*/ 	.word	0x00020600


	//   ....[96]....
        /*036c*/ 	.word	0x00020670


	//   ....[97]....
        /*0370*/ 	.word	0x000206e0


	//   ....[98]....
        /*0374*/ 	.word	0x00020750


	//   ....[99]....
        /*0378*/ 	.word	0x000207c0


	//   ....[100]....
        /*037c*/ 	.word	0x00020840


	//   ....[101]....
        /*0380*/ 	.word	0x000208b0


	//   ....[102]....
        /*0384*/ 	.word	0x00020920


	//   ....[103]....
        /*0388*/ 	.word	0x00020990


	//   ....[104]....
        /*038c*/ 	.word	0x00020a00


	//   ....[105]....
        /*0390*/ 	.word	0x00020a80


	//   ....[106]....
        /*0394*/ 	.word	0x00020af0


	//----- nvinfo : EIATTR_EXIT_INSTR_OFFSETS
	.align		4
.L_380:
        /*0398*/ 	.byte	0x04, 0x1c
        /*039a*/ 	.short	(.L_382 - .L_381)


	//   ....[0]....
.L_381:
        /*039c*/ 	.word	0x00000320


	//   ....[1]....
        /*03a0*/ 	.word	0x00017120


	//   ....[2]....
        /*03a4*/ 	.word	0x000171f0


	//   ....[3]....
        /*03a8*/ 	.word	0x00017250


	//   ....[4]....
        /*03ac*/ 	.word	0x00017dd0


	//   ....[5]....
        /*03b0*/ 	.word	0x00017e80


	//   ....[6]....
        /*03b4*/ 	.word	0x00017ee0


	//----- nvinfo : EIATTR_CTAIDZ_USED
	.align		4
.L_382:
        /*03b8*/ 	.byte	0x01, 0x04
	.zero		2


	//----- nvinfo : EIATTR_MAX_THREADS
	.align		4
        /*03bc*/ 	.byte	0x04, 0x05
        /*03be*/ 	.short	(.L_384 - .L_383)
.L_383:
        /*03c0*/ 	.word	0x00000100
        /*03c4*/ 	.word	0x00000001
        /*03c8*/ 	.word	0x00000001


	//----- nvinfo : EIATTR_CRS_STACK_SIZE
	.align		4
.L_384:
        /*03cc*/ 	.byte	0x04, 0x1e
        /*03ce*/ 	.short	(.L_386 - .L_385)
.L_385:
        /*03d0*/ 	.word	0x00000000
.L_386:


//--------------------- .nv.info._ZN7cutlass13device_kernelIN5flash19enable_sm80_to_sm89INS1_16FlashAttnFwdSm80INS1_25CollectiveMainloopFwdSm80ILi8ELi2ELb1EN4cute5tupleIJNS5_1CILi128EEENS7_ILi96EEENS7_ILi192EEEEEELi192ENS_10bfloat16_tEfNS_4arch4Sm80ELb1ELb0ELb1ELb0ELb0ELb0ELb1ELb0EEENS1_21CollectiveEpilogueFwdINS6_IJS8_SA_S9_EEENS6_IJNS7_ILi1EEESI_SI_EEESC_SE_Li256ELb0ELb1ELb0ELb0EEENS1_30DynamicPersistentTileSchedulerILi256ELi256ELb0ELb1ELb0EEEEEEEEEvNT_6ParamsE --------------------------
	.section	.nv.info._ZN7cutlass13device_kernelIN5flash19enable_sm80_to_sm89INS1_16FlashAttnFwdSm80INS1_25CollectiveMainloopFwdSm80ILi8ELi2ELb1EN4cute5tupleIJNS5_1CILi128EEENS7_ILi96EEENS7_ILi192EEEEEELi192ENS_10bfloat16_tEfNS_4arch4Sm80ELb1ELb0ELb1ELb0ELb0ELb0ELb1ELb0EEENS1_21CollectiveEpilogueFwdINS6_IJS8_SA_S9_EEENS6_IJNS7_ILi1EEESI_SI_EEESC_SE_Li256ELb0ELb1ELb0ELb0EEENS1_30DynamicPersistentTileSchedulerILi256ELi256ELb0ELb1ELb0EEEEEEEEEvNT_6ParamsE,"",@"SHT_CUDA_INFO"
	.sectionflags	@""
	.align	4


	//----- nvinfo : EIATTR_CUDA_API_VERSION
	.align		4
        /*0000*/ 	.byte	0x04, 0x37
        /*0002*/ 	.short	(.L_388 - .L_387)
.L_387:
        /*0004*/ 	.word	0x00000082


	//----- nvinfo : EIATTR_SW2861232_WAR
	.align		4
.L_388:
        /*0008*/ 	.byte	0x01, 0x35
	.zero		2


	//----- nvinfo : EIATTR_PARAM_CBANK
	.align		4
        /*000c*/ 	.byte	0x04, 0x0a
        /*000e*/ 	.short	(.L_390 - .L_389)
	.align		4
.L_389:
        /*0010*/ 	.word	index@(.nv.constant0._ZN7cutlass13device_kernelIN5flash19enable_sm80_to_sm89INS1_16FlashAttnFwdSm80INS1_25CollectiveMainloopFwdSm80ILi8ELi2ELb1EN4cute5tupleIJNS5_1CILi128EEENS7_ILi96EEENS7_ILi192EEEEEELi192ENS_10bfloat16_tEfNS_4arch4Sm80ELb1ELb0ELb1ELb0ELb0ELb0ELb1ELb0EEENS1_21CollectiveEpilogueFwdINS6_IJS8_SA_S9_EEENS6_IJNS7_ILi1EEESI_SI_EEESC_SE_Li256ELb0ELb1ELb0ELb0EEENS1_30DynamicPersistentTileSchedulerILi256ELi256ELb0ELb1ELb0EEEEEEEEEvNT_6ParamsE)
        /*0014*/ 	.short	0x0160
        /*0016*/ 	.short	0x0428


	//----- nvinfo : EIATTR_CBANK_PARAM_SIZE
	.align		4
.L_390:
        /*0018*/ 	.byte	0x03, 0x19
        /*001a*/ 	.short	0x0428


	//----- nvinfo : EIATTR_KPARAM_INFO
	.align		4
        /*001c*/ 	.byte	0x04, 0x17
        /*001e*/ 	.short	(.L_392 - .L_391)
.L_391:
        /*0020*/ 	.word	0x00000000
        /*0024*/ 	.short	0x0000
        /*0026*/ 	.short	0x0000
        /*0028*/ 	.byte	0x00, 0xf0, 0xa1, 0x10


	//----- nvinfo : EIATTR_MAXREG_COUNT
	.align		4
.L_392:
        /*002c*/ 	.byte	0x03, 0x1b
        /*002e*/ 	.short	0x00ff


	//----- nvinfo : EIATTR_NUM_BARRIERS
	.align		4
        /*0030*/ 	.byte	0x02, 0x4c
        /*0032*/ 	.byte	0x06
	.zero		1


	//----- nvinfo : EIATTR_ANNOTATIONS
	.align		4
        /*0034*/ 	.byte	0x04, 0x55
        /*0036*/ 	.short	(.L_394 - .L_393)


	//   ....[0]....
.L_393:
        /* <DEDUP_REMOVED lines=71> */


	//----- nvinfo : EIATTR_MERCURY_ISA_VERSION
	.align		4
.L_394:
        /*0498*/ 	.byte	0x03, 0x5f
        /*049a*/ 	.short	0x0000


	//----- nvinfo : EIATTR_INT_WARP_WIDE_INSTR_OFFSETS
	.align		4
        /*049c*/ 	.byte	0x04, 0x31
        /*049e*/ 	.short	(.L_396 - .L_395)


	//   ....[0]....
.L_395:
        /*04a0*/ 	.word	0x0000f0b0


	//   ....[1]....
        /*04a4*/ 	.word	0x0000f130


	//----- nvinfo : EIATTR_COOP_GROUP_MASK_REGIDS
	.align		4
.L_396:
        /*04a8*/ 	.byte	0x04, 0x29
        /*04aa*/ 	.short	(.L_398 - .L_397)


	//   ....[0]....
.L_397:
        /*04ac*/ 	.word	0xffffffff


	//   ....[1]....
        /*04b0*/ 	.word	0xffffffff


	//   ....[2]....
        /*04b4*/ 	.word	0xffffffff


	//   ....[3]....
        /*04b8*/ 	.word	0xffffffff


	//   ....[4]....
        /*04bc*/ 	.word	0xffffffff


	//   ....[5]....
        /*04c0*/ 	.word	0xffffffff


	//   ....[6]....
        /*04c4*/ 	.word	0xffffffff


	//   ....[7]....
        /*04c8*/ 	.word	0xffffffff


	//   ....[8]....
        /*04cc*/ 	.word	0xffffffff


	//   ....[9]....
        /*04d0*/ 	.word	0xffffffff


	//   ....[10]....
        /*04d4*/ 	.word	0xffffffff


	//   ....[11]....
        /*04d8*/ 	.word	0xffffffff


	//   ....[12]....
        /*04dc*/ 	.word	0xffffffff


	//   ....[13]....
        /*04e0*/ 	.word	0xffffffff


	//   ....[14]....
        /*04e4*/ 	.word	0xffffffff


	//   ....[15]....
        /*04e8*/ 	.word	0xffffffff


	//   ....[16]....
        /*04ec*/ 	.word	0xffffffff


	//   ....[17]....
        /*04f0*/ 	.word	0xffffffff


	//   ....[18]....
        /*04f4*/ 	.word	0xffffffff


	//   ....[19]....
        /*04f8*/ 	.word	0xffffffff


	//   ....[20]....
        /*04fc*/ 	.word	0xffffffff


	//   ....[21]....
        /*0500*/ 	.word	0xffffffff


	//   ....[22]....
        /*0504*/ 	.word	0xffffffff


	//   ....[23]....
        /*0508*/ 	.word	0xffffffff


	//   ....[24]....
        /*050c*/ 	.word	0xffffffff


	//   ....[25]....
        /*0510*/ 	.word	0xffffffff


	//   ....[26]....
        /*0514*/ 	.word	0xffffffff


	//   ....[27]....
        /*0518*/ 	.word	0xffffffff


	//   ....[28]....
        /*051c*/ 	.word	0xffffffff


	//   ....[29]....
        /*0520*/ 	.word	0xffffffff


	//   ....[30]....
        /*0524*/ 	.word	0xffffffff


	//   ....[31]....
        /*0528*/ 	.word	0xffffffff


	//   ....[32]....
        /*052c*/ 	.word	0xffffffff


	//   ....[33]....
        /*0530*/ 	.word	0xffffffff


	//   ....[34]....
        /*0534*/ 	.word	0xffffffff


	//   ....[35]....
        /*0538*/ 	.word	0xffffffff


	//   ....[36]....
        /*053c*/ 	.word	0xffffffff


	//   ....[37]....
        /*0540*/ 	.word	0xffffffff


	//   ....[38]....
        /*0544*/ 	.word	0xffffffff


	//   ....[39]....
        /*0548*/ 	.word	0xffffffff


	//   ....[40]....
        /*054c*/ 	.word	0xffffffff


	//   ....[41]....
        /*0550*/ 	.word	0xffffffff


	//   ....[42]....
        /*0554*/ 	.word	0xffffffff


	//   ....[43]....
        /*0558*/ 	.word	0xffffffff


	//   ....[44]....
        /*055c*/ 	.word	0xffffffff


	//   ....[45]....
        /*0560*/ 	.word	0xffffffff


	//   ....[46]....
        /*0564*/ 	.word	0xffffffff


	//   ....[47]....
        /*0568*/ 	.word	0xffffffff


	//   ....[48]....
        /*056c*/ 	.word	0xffffffff


	//   ....[49]....
        /*0570*/ 	.word	0xffffffff


	//   ....[50]....
        /*0574*/ 	.word	0xffffffff


	//   ....[51]....
        /*0578*/ 	.word	0xffffffff


	//   ....[52]....
        /*057c*/ 	.word	0xffffffff


	//   ....[53]....
        /*0580*/ 	.word	0xffffffff


	//   ....[54]....
        /*0584*/ 	.word	0xffffffff


	//   ....[55]....
        /*0588*/ 	.word	0xffffffff


	//   ....[56]....
        /*058c*/ 	.word	0xffffffff


	//   ....[57]....
        /*0590*/ 	.word	0xffffffff


	//   ....[58]....
        /*0594*/ 	.word	0xffffffff


	//   ....[59]....
        /*0598*/ 	.word	0xffffffff


	//   ....[60]....
        /*059c*/ 	.word	0xffffffff


	//   ....[61]....
        /*05a0*/ 	.word	0xffffffff


	//   ....[62]....
        /*05a4*/ 	.word	0xffffffff


	//   ....[63]....
        /*05a8*/ 	.word	0xffffffff


	//----- nvinfo : EIATTR_COOP_GROUP_INSTR_OFFSETS
	.align		4
.L_398:
        /*05ac*/ 	.byte	0x04, 0x28
        /*05ae*/ 	.short	(.L_400 - .L_399)


	//   ....[0]....
.L_399:
        /*05b0*/ 	.word	0x00000050


	//   ....[1]....
        /*05b4*/ 	.word	0x00001650


	//   ....[2]....
        /*05b8*/ 	.word	0x00001670


	//   ....[3]....
        /*05bc*/ 	.word	0x000016a0


	//   ....[4]....
        /*05c0*/ 	.word	0x000016c0


	//   ....[5]....
        /*05c4*/ 	.word	0x00001720


	//   ....[6]....
        /*05c8*/ 	.word	0x00001830


	//   ....[7]....
        /*05cc*/ 	.word	0x00001840


	//   ....[8]....
        /*05d0*/ 	.word	0x00001880


	//   ....[9]....
        /*05d4*/ 	.word	0x00003670


	//   ....[10]....
        /*05d8*/ 	.word	0x000036a0


	//   ....[11]....
        /*05dc*/ 	.word	0x000042d0


	//   ....[12]....
        /*05e0*/ 	.word	0x00004410


	//   ....[13]....
        /*05e4*/ 	.word	0x00004450


	//   ....[14]....
        /*05e8*/ 	.word	0x000044c0


	//   ....[15]....
        /*05ec*/ 	.word	0x00007700


	//   ....[16]....
        /*05f0*/ 	.word	0x00007730


	//   ....[17]....
        /*05f4*/ 	.word	0x00008440


	//   ....[18]....
        /*05f8*/ 	.word	0x00008460


	//   ....[19]....
        /*05fc*/ 	.word	0x00008480


	//   ....[20]....
        /*0600*/ 	.word	0x000084a0


	//   ....[21]....
        /*0604*/ 	.word	0x0000c2b0


	//   ....[22]....
        /*0608*/ 	.word	0x0000c330


	//   ....[23]....
        /*060c*/ 	.word	0x0000c470


	//   ....[24]....
        /*0610*/ 	.word	0x0000c4a0


	//   ....[25]....
        /*0614*/ 	.word	0x0000e860


	//   ....[26]....
        /*0618*/ 	.word	0x0000e8b0


	//   ....[27]....
        /*061c*/ 	.word	0x0000e8d0


	//   ....[28]....
        /*0620*/ 	.word	0x0000e8f0


	//   ....[29]....
        /*0624*/ 	.word	0x0000f910


	//   ....[30]....
        /*0628*/ 	.word	0x0000fd10


	//   ....[31]....
        /*062c*/ 	.word	0x0000fd30


	//   ....[32]....
        /*0630*/ 	.word	0x0000fd60


	//   ....[33]....
        /*0634*/ 	.word	0x0000fd90


	//   ....[34]....
        /*0638*/ 	.word	0x0000ff10


	//   ....[35]....
        /*063c*/ 	.word	0x0000ff30


	//   ....[36]....
        /*0640*/ 	.word	0x000100f0


	//   ....[37]....
        /*0644*/ 	.word	0x00010120


	//   ....[38]....
        /*0648*/ 	.word	0x00010220


	//   ....[39]....
        /*064c*/ 	.word	0x00010250


	//   ....[40]....
        /*0650*/ 	.word	0x00010350


	//   ....[41]....
        /*0654*/ 	.word	0x00010370


	//   ....[42]....
        /*0658*/ 	.word	0x00010980


	//   ....[43]....
        /*065c*/ 	.word	0x000109a0


	//   ....[44]....
        /*0660*/ 	.word	0x00010b30


	//   ....[45]....
        /*0664*/ 	.word	0x00010b40


	//   ....[46]....
        /*0668*/ 	.word	0x00010cc0


	//   ....[47]....
        /*066c*/ 	.word	0x00010ce0


	//   ....[48]....
        /*0670*/ 	.word	0x00010e60


	//   ....[49]....
        /*0674*/ 	.word	0x00010e70


	//   ....[50]....
        /*0678*/ 	.word	0x00011060


	//   ....[51]....
        /*067c*/ 	.word	0x00011140


	//   ....[52]....
        /*0680*/ 	.word	0x000111a0


	//   ....[53]....
        /*0684*/ 	.word	0x000111f0


	//   ....[54]....
        /*0688*/ 	.word	0x00011240


	//   ....[55]....
        /*068c*/ 	.word	0x000112b0


	//   ....[56]....
        /*0690*/ 	.word	0x00011320


	//   ....[57]....
        /*0694*/ 	.word	0x00011380


	//   ....[58]....
        /*0698*/ 	.word	0x000113e0


	//   ....[59]....
        /*069c*/ 	.word	0x00011440


	//   ....[60]....
        /*06a0*/ 	.word	0x000114b0


	//   ....[61]....
        /*06a4*/ 	.word	0x00011510


	//   ....[62]....
        /*06a8*/ 	.word	0x00011570


	//   ....[63]....
        /*06ac*/ 	.word	0x000115d0


	//----- nvinfo : EIATTR_EXIT_INSTR_OFFSETS
	.align		4
.L_400:
        /*06b0*/ 	.byte	0x04, 0x1c
        /*06b2*/ 	.short	(.L_402 - .L_401)


	//   ....[0]....
.L_401:
        /*06b4*/ 	.word	0x000000a0


	//   ....[1]....
        /*06b8*/ 	.word	0x00011100


	//----- nvinfo : EIATTR_MAX_THREADS
	.align		4
.L_402:
        /*06bc*/ 	.byte	0x04, 0x05
        /*06be*/ 	.short	(.L_404 - .L_403)
.L_403:
        /*06c0*/ 	.word	0x00000100
        /*06c4*/ 	.word	0x00000001
        /*06c8*/ 	.word	0x00000001


	//----- nvinfo : EIATTR_CRS_STACK_SIZE
	.align		4
.L_404:
        /*06cc*/ 	.byte	0x04, 0x1e
        /*06ce*/ 	.short	(.L_406 - .L_405)
.L_405:
        /*06d0*/ 	.word	0x00000000
.L_406:


//--------------------- .nv.info._ZN7cutlass13device_kernelIN5flash19enable_sm80_to_sm89INS1_16FlashAttnFwdSm80INS1_25CollectiveMainloopFwdSm80ILi8ELi2ELb1EN4cute5tupleIJNS5_1CILi128EEENS7_ILi96EEENS7_ILi192EEEEEELi192ENS_10bfloat16_tEfNS_4arch4Sm80ELb1ELb0ELb1ELb1ELb0ELb0ELb1ELb0EEENS1_21CollectiveEpilogueFwdINS6_IJS8_SA_S9_EEENS6_IJNS7_ILi1EEESI_SI_EEESC_SE_Li256ELb1ELb1ELb0ELb0EEENS1_19SingleTileSchedulerILb1ELb0ELb1ELi128EEEEEEEEEvNT_6ParamsE --------------------------
	.section	.nv.info._ZN7cutlass13device_kernelIN5flash19enable_sm80_to_sm89INS1_16FlashAttnFwdSm80INS1_25CollectiveMainloopFwdSm80ILi8ELi2ELb1EN4cute5tupleIJNS5_1CILi128EEENS7_ILi96EEENS7_ILi192EEEEEELi192ENS_10bfloat16_tEfNS_4arch4Sm80ELb1ELb0ELb1ELb1ELb0ELb0ELb1ELb0EEENS1_21CollectiveEpilogueFwdINS6_IJS8_SA_S9_EEENS6_IJNS7_ILi1EEESI_SI_EEESC_SE_Li256ELb1ELb1ELb0ELb0EEENS1_19SingleTileSchedulerILb1ELb0ELb1ELi128EEEEEEEEEvNT_6ParamsE,"",@"SHT_CUDA_INFO"
	.sectionflags	@""
	.align	4


	//----- nvinfo : EIATTR_CUDA_API_VERSION
	.align		4
        /*0000*/ 	.byte	0x04, 0x37
        /*0002*/ 	.short	(.L_408 - .L_407)
.L_407:
        /*0004*/ 	.word	0x00000082


	//----- nvinfo : EIATTR_SW2861232_WAR
	.align		4
.L_408:
        /*0008*/ 	.byte	0x01, 0x35
	.zero		2


	//----- nvinfo : EIATTR_PARAM_CBANK
	.align		4
        /*000c*/ 	.byte	0x04, 0x0a
        /*000e*/ 	.short	(.L_410 - .L_409)
	.align		4
.L_409:
        /*0010*/ 	.word	index@(.nv.constant0._ZN7cutlass13device_kernelIN5flash19enable_sm80_to_sm89INS1_16FlashAttnFwdSm80INS1_25CollectiveMainloopFwdSm80ILi8ELi2ELb1EN4cute5tupleIJNS5_1CILi128EEENS7_ILi96EEENS7_ILi192EEEEEELi192ENS_10bfloat16_tEfNS_4arch4Sm80ELb1ELb0ELb1ELb1ELb0ELb0ELb1ELb0EEENS1_21CollectiveEpilogueFwdINS6_IJS8_SA_S9_EEENS6_IJNS7_ILi1EEESI_SI_EEESC_SE_Li256ELb1ELb1ELb0ELb0EEENS1_19SingleTileSchedulerILb1ELb0ELb1ELi128EEEEEEEEEvNT_6ParamsE)
        /*0014*/ 	.short	0x0160
        /*0016*/ 	.short	0x0418


	//----- nvinfo : EIATTR_CBANK_PARAM_SIZE
	.align		4
.L_410:
        /*0018*/ 	.byte	0x03, 0x19
        /*001a*/ 	.short	0x0418


	//----- nvinfo : EIATTR_KPARAM_INFO
	.align		4
        /*001c*/ 	.byte	0x04, 0x17
        /*001e*/ 	.short	(.L_412 - .L_411)
.L_411:
        /*0020*/ 	.word	0x00000000
        /*0024*/ 	.short	0x0000
        /*0026*/ 	.short	0x0000
        /*0028*/ 	.byte	0x00, 0xf0, 0x61, 0x10


	//----- nvinfo : EIATTR_MAXREG_COUNT
	.align		4
.L_412:
        /*002c*/ 	.byte	0x03, 0x1b
        /*002e*/ 	.short	0x00ff


	//----- nvinfo : EIATTR_NUM_BARRIERS
	.align		4
        /*0030*/ 	.byte	0x02, 0x4c
        /*0032*/ 	.byte	0x02
	.zero		1


	//----- nvinfo : EIATTR_ANNOTATIONS
	.align		4
        /*0034*/ 	.byte	0x04, 0x55
        /*0036*/ 	.short	(.L_414 - .L_413)


	//   ....[0]....
.L_413:
        /* <DEDUP_REMOVED lines=24> */


	//----- nvinfo : EIATTR_MERCURY_ISA_VERSION
	.align		4
.L_414:
        /*01a8*/ 	.byte	0x03, 0x5f
        /*01aa*/ 	.short	0x0000


	//----- nvinfo : EIATTR_COOP_GROUP_MASK_REGIDS
	.align		4
        /*01ac*/ 	.byte	0x04, 0x29
        /*01ae*/ 	.short	(.L_416 - .L_415)


	//   ....[0]....
.L_415:
        /*01b0*/ 	.word	0xffffffff


	//   ....[1]....
        /*01b4*/ 	.word	0xffffffff


	//   ....[2]....
        /*01b8*/ 	.word	0xffffffff


	//   ....[3]....
        /*01bc*/ 	.word	0xffffffff


	//   ....[4]....
        /*01c0*/ 	.word	0xffffffff


	//   ....[5]....
        /*01c4*/ 	.word	0xffffffff


	//   ....[6]....
        /*01c8*/ 	.word	0xffffffff


	//   ....[7]....
        /*01cc*/ 	.word	0xffffffff


	//   ....[8]....
        /*01d0*/ 	.word	0xffffffff


	//   ....[9]....
        /*01d4*/ 	.word	0xffffffff


	//   ....[10]....
        /*01d8*/ 	.word	0xffffffff


	//   ....[11]....
        /*01dc*/ 	.word	0xffffffff


	//   ....[12]....
        /*01e0*/ 	.word	0xffffffff


	//   ....[13]....
        /*01e4*/ 	.word	0xffffffff


	//   ....[14]....
        /*01e8*/ 	.word	0xffffffff


	//   ....[15]....
        /*01ec*/ 	.word	0xffffffff


	//   ....[16]....
        /*01f0*/ 	.word	0xffffffff


	//   ....[17]....
        /*01f4*/ 	.word	0xffffffff


	//   ....[18]....
        /*01f8*/ 	.word	0xffffffff


	//   ....[19]....
        /*01fc*/ 	.word	0xffffffff


	//   ....[20]....
        /*0200*/ 	.word	0xffffffff


	//   ....[21]....
        /*0204*/ 	.word	0xffffffff


	//   ....[22]....
        /*0208*/ 	.word	0xffffffff


	//   ....[23]....
        /*020c*/ 	.word	0xffffffff


	//   ....[24]....
        /*0210*/ 	.word	0xffffffff


	//   ....[25]....
        /*0214*/ 	.word	0xffffffff


	//   ....[26]....
        /*0218*/ 	.word	0xffffffff


	//   ....[27]....
        /*021c*/ 	.word	0xffffffff


	//   ....[28]....
        /*0220*/ 	.word	0xffffffff


	//   ....[29]....
        /*0224*/ 	.word	0xffffffff


	//   ....[30]....
        /*0228*/ 	.word	0xffffffff


	//   ....[31]....
        /*022c*/ 	.word	0xffffffff


	//   ....[32]....
        /*0230*/ 	.word	0xffffffff


	//   ....[33]....
        /*0234*/ 	.word	0xffffffff


	//   ....[34]....
        /*0238*/ 	.word	0xffffffff


	//   ....[35]....
        /*023c*/ 	.word	0xffffffff


	//   ....[36]....
        /*0240*/ 	.word	0xffffffff


	//   ....[37]....
        /*0244*/ 	.word	0xffffffff


	//   ....[38]....
        /*0248*/ 	.word	0xffffffff


	//   ....[39]....
        /*024c*/ 	.word	0xffffffff


	//   ....[40]....
        /*0250*/ 	.word	0xffffffff


	//   ....[41]....
        /*0254*/ 	.word	0xffffffff


	//   ....[42]....
        /*0258*/ 	.word	0xffffffff


	//   ....[43]....
        /*025c*/ 	.word	0xffffffff


	//   ....[44]....
        /*0260*/ 	.word	0xffffffff


	//   ....[45]....
        /*0264*/ 	.word	0xffffffff


	//   ....[46]....
        /*0268*/ 	.word	0xffffffff


	//   ....[47]....
        /*026c*/ 	.word	0xffffffff


	//   ....[48]....
        /*0270*/ 	.word	0xffffffff


	//----- nvinfo : EIATTR_COOP_GROUP_INSTR_OFFSETS
	.align		4
.L_416:
        /*0274*/ 	.byte	0x04, 0x28
        /*0276*/ 	.short	(.L_418 - .L_417)


	//   ....[0]....
.L_417:
        /*0278*/ 	.word	0x00000090


	//   ....[1]....
        /*027c*/ 	.word	0x000011c0


	//   ....[2]....
        /*0280*/ 	.word	0x00001200


	//   ....[3]....
        /*0284*/ 	.word	0x00001340


	//   ....[4]....
        /*0288*/ 	.word	0x00001380


	//   ....[5]....
        /*028c*/ 	.word	0x00001490


	//   ....[6]....
        /*0290*/ 	.word	0x00001510


	//   ....[7]....
        /*0294*/ 	.word	0x00001540


	//   ....[8]....
        /*0298*/ 	.word	0x00001560


	//   ....[9]....
        /*029c*/ 	.word	0x00003900


	//   ....[10]....
        /*02a0*/ 	.word	0x00003910


	//   ....[11]....
        /*02a4*/ 	.word	0x000043a0


	//   ....[12]....
        /*02a8*/ 	.word	0x000044f0


	//   ....[13]....
        /*02ac*/ 	.word	0x00004500


	//   ....[14]....
        /*02b0*/ 	.word	0x00004550


	//   ....[15]....
        /*02b4*/ 	.word	0x00007dd0


	//   ....[16]....
        /*02b8*/ 	.word	0x00007f50


	//   ....[17]....
        /*02bc*/ 	.word	0x00008bb0


	//   ....[18]....
        /*02c0*/ 	.word	0x00008cb0


	//   ....[19]....
        /*02c4*/ 	.word	0x00008da0


	//   ....[20]....
        /*02c8*/ 	.word	0x00008e30


	//   ....[21]....
        /*02cc*/ 	.word	0x0000cd80


	//   ....[22]....
        /*02d0*/ 	.word	0x0000ce00


	//   ....[23]....
        /*02d4*/ 	.word	0x0000d070


	//   ....[24]....
        /*02d8*/ 	.word	0x0000d0b0


	//   ....[25]....
        /*02dc*/ 	.word	0x0000f510


	//   ....[26]....
        /*02e0*/ 	.word	0x0000f520


	//   ....[27]....
        /*02e4*/ 	.word	0x0000f550


	//   ....[28]....
        /*02e8*/ 	.word	0x0000f560


	//   ....[29]....
        /*02ec*/ 	.word	0x00010ad0


	//   ....[30]....
        /*02f0*/ 	.word	0x00010b20


	//   ....[31]....
        /*02f4*/ 	.word	0x00010b50


	//   ....[32]....
        /*02f8*/ 	.word	0x00010b70


	//   ....[33]....
        /*02fc*/ 	.word	0x00010d50


	//   ....[34]....
        /*0300*/ 	.word	0x00010d60


	//   ....[35]....
        /*0304*/ 	.word	0x00010ee0


	//   ....[36]....
        /*0308*/ 	.word	0x00010f10


	//   ....[37]....
        /*030c*/ 	.word	0x00011060


	//   ....[38]....
        /*0310*/ 	.word	0x00011090


	//   ....[39]....
        /*0314*/ 	.word	0x000111e0


	//   ....[40]....
        /*0318*/ 	.word	0x00011200


	//   ....[41]....
        /*031c*/ 	.word	0x00011a00


	//   ....[42]....
        /*0320*/ 	.word	0x00011a20


	//   ....[43]....
        /*0324*/ 	.word	0x00011b70


	//   ....[44]....
        /*0328*/ 	.word	0x00011ba0


	//   ....[45]....
        /*032c*/ 	.word	0x00011cd0


	//   ....[46]....
        /*0330*/ 	.word	0x00011d00


	//   ....[47]....
        /*0334*/ 	.word	0x00011e30


	//   ....[48]....
        /*0338*/ 	.word	0x00011e50


	//----- nvinfo : EIATTR_EXIT_INSTR_OFFSETS
	.align		4
.L_418:
        /*033c*/ 	.byte	0x04, 0x1c
        /*033e*/ 	.short	(.L_420 - .L_419)


	//   ....[0]....
.L_419:
        /*0340*/ 	.word	0x00000350


	//   ....[1]....
        /*0344*/ 	.word	0x00011210


	//   ....[2]....
        /*0348*/ 	.word	0x000112e0


	//   ....[3]....
        /*034c*/ 	.word	0x00011340


	//   ....[4]....
        /*0350*/ 	.word	0x00011e60


	//   ....[5]....
        /*0354*/ 	.word	0x00011f10


	//   ....[6]....
        /*0358*/ 	.word	0x00011f70


	//----- nvinfo : EIATTR_CTAIDZ_USED
	.align		4
.L_420:
        /*035c*/ 	.byte	0x01, 0x04
	.zero		2


	//----- nvinfo : EIATTR_MAX_THREADS
	.align		4
        /*0360*/ 	.byte	0x04, 0x05
        /*0362*/ 	.short	(.L_422 - .L_421)
.L_421:
        /*0364*/ 	.word	0x00000100
        /*0368*/ 	.word	0x00000001
        /*036c*/ 	.word	0x00000001


	//----- nvinfo : EIATTR_CRS_STACK_SIZE
	.align		4
.L_422:
        /*0370*/ 	.byte	0x04, 0x1e
        /*0372*/ 	.short	(.L_424 - .L_423)
.L_423:
        /*0374*/ 	.word	0x00000000
.L_424:


//--------------------- .nv.info._ZN7cutlass13device_kernelIN5flash19enable_sm80_to_sm89INS1_16FlashAttnFwdSm80INS1_25CollectiveMainloopFwdSm80ILi8ELi2ELb0EN4cute5tupleIJNS5_1CILi128EEENS7_ILi64EEENS7_ILi192EEEEEELi192ENS_10bfloat16_tEfNS_4arch4Sm80ELb1ELb0ELb1ELb1ELb0ELb1ELb1ELb0EEENS1_21CollectiveEpilogueFwdINS6_IJS8_SA_S9_EEENS6_IJNS7_ILi1EEESI_SI_EEESC_SE_Li256ELb1ELb1ELb0ELb0EEENS1_19SingleTileSchedulerILb1ELb0ELb1ELi128EEEEEEEEEvNT_6ParamsE --------------------------
	.section	.nv.info._ZN7cutlass13device_kernelIN5flash19enable_sm80_to_sm89INS1_16FlashAttnFwdSm80INS1_25CollectiveMainloopFwdSm80ILi8ELi2ELb0EN4cute5tupleIJNS5_1CILi128EEENS7_ILi64EEENS7_ILi192EEEEEELi192ENS_10bfloat16_tEfNS_4arch4Sm80ELb1ELb0ELb1ELb1ELb0ELb1ELb1ELb0EEENS1_21CollectiveEpilogueFwdINS6_IJS8_SA_S9_EEENS6_IJNS7_ILi1EEESI_SI_EEESC_SE_Li256ELb1ELb1ELb0ELb0EEENS1_19SingleTileSchedulerILb1ELb0ELb1ELi128EEEEEEEEEvNT_6ParamsE,"",@"SHT_CUDA_INFO"
	.sectionflags	@""
	.align	4


	//----- nvinfo : EIATTR_CUDA_API_VERSION
	.align		4
        /*0000*/ 	.byte	0x04, 0x37
        /*0002*/ 	.short	(.L_426 - .L_425)
.L_425:
        /*0004*/ 	.word	0x00000082


	//----- nvinfo : EIATTR_SW2861232_WAR
	.align		4
.L_426:
        /*0008*/ 	.byte	0x01, 0x35
	.zero		2


	//----- nvinfo : EIATTR_PARAM_CBANK
	.align		4
        /*000c*/ 	.byte	0x04, 0x0a
        /*000e*/ 	.short	(.L_428 - .L_427)
	.align		4
.L_427:
        /*0010*/ 	.word	index@(.nv.constant0._ZN7cutlass13device_kernelIN5flash19enable_sm80_to_sm89INS1_16FlashAttnFwdSm80INS1_25CollectiveMainloopFwdSm80ILi8ELi2ELb0EN4cute5tupleIJNS5_1CILi128EEENS7_ILi64EEENS7_ILi192EEEEEELi192ENS_10bfloat16_tEfNS_4arch4Sm80ELb1ELb0ELb1ELb1ELb0ELb1ELb1ELb0EEENS1_21CollectiveEpilogueFwdINS6_IJS8_SA_S9_EEENS6_IJNS7_ILi1EEESI_SI_EEESC_SE_Li256ELb1ELb1ELb0ELb0EEENS1_19SingleTileSchedulerILb1ELb0ELb1ELi128EEEEEEEEEvNT_6ParamsE)
        /*0014*/ 	.short	0x0160
        /*0016*/ 	.short	0x0418


	//----- nvinfo : EIATTR_CBANK_PARAM_SIZE
	.align		4
.L_428:
        /*0018*/ 	.byte	0x03, 0x19
        /*001a*/ 	.short	0x0418


	//----- nvinfo : EIATTR_KPARAM_INFO
	.align		4
        /*001c*/ 	.byte	0x04, 0x17
        /*001e*/ 	.short	(.L_430 - .L_429)
.L_429:
        /*0020*/ 	.word	0x00000000
        /*0024*/ 	.short	0x0000
        /*0026*/ 	.short	0x0000
        /*0028*/ 	.byte	0x00, 0xf0, 0x61, 0x10


	//----- nvinfo : EIATTR_MAXREG_COUNT
	.align		4
.L_430:
        /*002c*/ 	.byte	0x03, 0x1b
        /*002e*/ 	.short	0x00ff


	//----- nvinfo : EIATTR_NUM_BARRIERS
	.align		4
        /*0030*/ 	.byte	0x02, 0x4c
        /*0032*/ 	.byte	0x02
	.zero		1


	//----- nvinfo : EIATTR_MERCURY_ISA_VERSION
	.align		4
        /*0034*/ 	.byte	0x03, 0x5f
        /*0036*/ 	.short	0x0000


	//----- nvinfo : EIATTR_COOP_GROUP_MASK_REGIDS
	.align		4
        /*0038*/ 	.byte	0x04, 0x29
        /*003a*/ 	.short	(.L_432 - .L_431)


	//   ....[0]....
.L_431:
        /*003c*/ 	.word	0xffffffff


	//   ....[1]....
        /*0040*/ 	.word	0xffffffff


	//   ....[2]....
        /*0044*/ 	.word	0xffffffff


	//   ....[3]....
        /*0048*/ 	.word	0xffffffff


	//   ....[4]....
        /*004c*/ 	.word	0xffffffff


	//   ....[5]....
        /*0050*/ 	.word	0xffffffff


	//   ....[6]....
        /*0054*/ 	.word	0xffffffff


	//   ....[7]....
        /*0058*/ 	.word	0xffffffff


	//   ....[8]....
        /*005c*/ 	.word	0xffffffff


	//   ....[9]....
        /*0060*/ 	.word	0xffffffff


	//   ....[10]....
        /*0064*/ 	.word	0xffffffff


	//   ....[11]....
        /*0068*/ 	.word	0xffffffff


	//   ....[12]....
        /*006c*/ 	.word	0xffffffff


	//   ....[13]....
        /*0070*/ 	.word	0xffffffff


	//   ....[14]....
        /*0074*/ 	.word	0xffffffff


	//   ....[15]....
        /*0078*/ 	.word	0xffffffff


	//   ....[16]....
        /*007c*/ 	.word	0xffffffff


	//   ....[17]....
        /*0080*/ 	.word	0xffffffff


	//   ....[18]....
        /*0084*/ 	.word	0xffffffff


	//   ....[19]....
        /*0088*/ 	.word	0xffffffff


	//   ....[20]....
        /*008c*/ 	.word	0xffffffff


	//   ....[21]....
        /*0090*/ 	.word	0xffffffff


	//   ....[22]....
        /*0094*/ 	.word	0xffffffff


	//   ....[23]....
        /*0098*/ 	.word	0xffffffff


	//   ....[24]....
        /*009c*/ 	.word	0xffffffff


	//   ....[25]....
        /*00a0*/ 	.word	0xffffffff


	//   ....[26]....
        /*00a4*/ 	.word	0xffffffff


	//   ....[27]....
        /*00a8*/ 	.word	0xffffffff


	//   ....[28]....
        /*00ac*/ 	.word	0xffffffff


	//   ....[29]....
        /*00b0*/ 	.word	0xffffffff


	//   ....[30]....
        /*00b4*/ 	.word	0xffffffff


	//   ....[31]....
        /*00b8*/ 	.word	0xffffffff


	//   ....[32]....
        /*00bc*/ 	.word	0xffffffff


	//   ....[33]....
        /*00c0*/ 	.word	0xffffffff


	//   ....[34]....
        /*00c4*/ 	.word	0xffffffff


	//   ....[35]....
        /*00c8*/ 	.word	0xffffffff


	//   ....[36]....
        /*00cc*/ 	.word	0xffffffff


	//   ....[37]....
        /*00d0*/ 	.word	0xffffffff


	//   ....[38]....
        /*00d4*/ 	.word	0xffffffff


	//   ....[39]....
        /*00d8*/ 	.word	0xffffffff


	//   ....[40]....
        /*00dc*/ 	.word	0xffffffff


	//   ....[41]....
        /*00e0*/ 	.word	0xffffffff


	//   ....[42]....
        /*00e4*/ 	.word	0xffffffff


	//   ....[43]....
        /*00e8*/ 	.word	0xffffffff


	//   ....[44]....
        /*00ec*/ 	.word	0xffffffff


	//   ....[45]....
        /*00f0*/ 	.word	0xffffffff


	//   ....[46]....
        /*00f4*/ 	.word	0xffffffff


	//   ....[47]....
        /*00f8*/ 	.word	0xffffffff


	//   ....[48]....
        /*00fc*/ 	.word	0xffffffff


	//   ....[49]....
        /*0100*/ 	.word	0xffffffff


	//   ....[50]....
        /*0104*/ 	.word	0xffffffff


	//   ....[51]....
        /*0108*/ 	.word	0xffffffff


	//   ....[52]....
        /*010c*/ 	.word	0xffffffff


	//   ....[53]....
        /*0110*/ 	.word	0xffffffff


	//   ....[54]....
        /*0114*/ 	.word	0xffffffff


	//   ....[55]....
        /*0118*/ 	.word	0xffffffff


	//   ....[56]....
        /*011c*/ 	.word	0xffffffff


	//   ....[57]....
        /*0120*/ 	.word	0xffffffff


	//   ....[58]....
        /*0124*/ 	.word	0xffffffff


	//   ....[59]....
        /*0128*/ 	.word	0xffffffff


	//   ....[60]....
        /*012c*/ 	.word	0xffffffff


	//   ....[61]....
        /*0130*/ 	.word	0xffffffff


	//   ....[62]....
        /*0134*/ 	.word	0xffffffff


	//   ....[63]....
        /*0138*/ 	.word	0xffffffff


	//   ....[64]....
        /*013c*/ 	.word	0xffffffff


	//----- nvinfo : EIATTR_COOP_GROUP_INSTR_OFFSETS
	.align		4
.L_432:
        /*0140*/ 	.byte	0x04, 0x28
        /*0142*/ 	.short	(.L_434 - .L_433)


	//   ....[0]....
.L_433:
        /*0144*/ 	.word	0x00000080


	//   ....[1]....
        /*0148*/ 	.word	0x00006cf0


	//   ....[2]....
        /*014c*/ 	.word	0x00006d10


	//   ....[3]....
        /*0150*/ 	.word	0x00006e80


	//   ....[4]....
        /*0154*/ 	.word	0x00006eb0


	//   ....[5]....
        /*0158*/ 	.word	0x00006ff0


	//   ....[6]....
        /*015c*/ 	.word	0x00007020


	//   ....[7]....
        /*0160*/ 	.word	0x00007150


	//   ....[8]....
        /*0164*/ 	.word	0x00007180


	//   ....[9]....
        /*0168*/ 	.word	0x00007b30


	//   ....[10]....
        /*016c*/ 	.word	0x00007be0


	//   ....[11]....
        /*0170*/ 	.word	0x00007c00


	//   ....[12]....
        /*0174*/ 	.word	0x00007c20


	//   ....[13]....
        /*0178*/ 	.word	0x00008060


	//   ....[14]....
        /*017c*/ 	.word	0x00008320


	//   ....[15]....
        /*0180*/ 	.word	0x00008360


	//   ....[16]....
        /*0184*/ 	.word	0x000083a0


	//   ....[17]....
        /*0188*/ 	.word	0x0000b420


	//   ....[18]....
        /*018c*/ 	.word	0x0000b4b0


	//   ....[19]....
        /*0190*/ 	.word	0x0000b500


	//   ....[20]....
        /*0194*/ 	.word	0x0000b510


	//   ....[21]....
        /*0198*/ 	.word	0x0000b7a0


	//   ....[22]....
        /*019c*/ 	.word	0x0000ba60


	//   ....[23]....
        /*01a0*/ 	.word	0x0000baa0


	//   ....[24]....
        /*01a4*/ 	.word	0x0000bae0


	//   ....[25]....
        /*01a8*/ 	.word	0x0000fdb0


	//   ....[26]....
        /*01ac*/ 	.word	0x0000fdf0


	//   ....[27]....
        /*01b0*/ 	.word	0x00010840


	//   ....[28]....
        /*01b4*/ 	.word	0x00010860


	//   ....[29]....
        /*01b8*/ 	.word	0x00010880


	//   ....[30]....
        /*01bc*/ 	.word	0x000108a0


	//   ....[31]....
        /*01c0*/ 	.word	0x000129f0


	//   ....[32]....
        /*01c4*/ 	.word	0x00012b10


	//   ....[33]....
        /*01c8*/ 	.word	0x00013300


	//   ....[34]....
        /*01cc*/ 	.word	0x000133f0


	//   ....[35]....
        /*01d0*/ 	.word	0x00013430


	//   ....[36]....
        /*01d4*/ 	.word	0x00013500


	//   ....[37]....
        /*01d8*/ 	.word	0x000163d0


	//   ....[38]....
        /*01dc*/ 	.word	0x00016420


	//   ....[39]....
        /*01e0*/ 	.word	0x00016430


	//   ....[40]....
        /*01e4*/ 	.word	0x00016450


	//   ....[41]....
        /*01e8*/ 	.word	0x00017e80


	//   ....[42]....
        /*01ec*/ 	.word	0x00017eb0


	//   ....[43]....
        /*01f0*/ 	.word	0x00017ef0


	//   ....[44]....
        /*01f4*/ 	.word	0x00017f00


	//   ....[45]....
        /*01f8*/ 	.word	0x00019420


	//   ....[46]....
        /*01fc*/ 	.word	0x00019450


	//   ....[47]....
        /*0200*/ 	.word	0x00019490


	//   ....[48]....
        /*0204*/ 	.word	0x000194d0


	//   ....[49]....
        /*0208*/ 	.word	0x000196c0


	//   ....[50]....
        /*020c*/ 	.word	0x000196d0


	//   ....[51]....
        /*0210*/ 	.word	0x00019850


	//   ....[52]....
        /*0214*/ 	.word	0x00019880


	//   ....[53]....
        /*0218*/ 	.word	0x000199d0


	//   ....[54]....
        /*021c*/ 	.word	0x00019a00


	//   ....[55]....
        /*0220*/ 	.word	0x00019b50


	//   ....[56]....
        /*0224*/ 	.word	0x00019b70


	//   ....[57]....
        /*0228*/ 	.word	0x0001a350


	//   ....[58]....
        /*022c*/ 	.word	0x0001a370


	//   ....[59]....
        /*0230*/ 	.word	0x0001a4a0


	//   ....[60]....
        /*0234*/ 	.word	0x0001a4d0


	//   ....[61]....
        /*0238*/ 	.word	0x0001a600


	//   ....[62]....
        /*023c*/ 	.word	0x0001a630


	//   ....[63]....
        /*0240*/ 	.word	0x0001a760


	//   ....[64]....
        /*0244*/ 	.word	0x0001a780


	//----- nvinfo : EIATTR_EXIT_INSTR_OFFSETS
	.align		4
.L_434:
        /*0248*/ 	.byte	0x04, 0x1c
        /*024a*/ 	.short	(.L_436 - .L_435)


	//   ....[0]....
.L_435:
        /*024c*/ 	.word	0x00000330


	//   ....[1]....
        /*0250*/ 	.word	0x00019b80


	//   ....[2]....
        /*0254*/ 	.word	0x00019c50


	//   ....[3]....
        /*0258*/ 	.word	0x00019cb0


	//   ....[4]....
        /*025c*/ 	.word	0x0001a790


	//   ....[5]....
        /*0260*/ 	.word	0x0001a840


	//   ....[6]....
        /*0264*/ 	.word	0x0001a8a0


	//----- nvinfo : EIATTR_CTAIDZ_USED
	.align		4
.L_436:
        /*0268*/ 	.byte	0x01, 0x04
	.zero		2


	//----- nvinfo : EIATTR_MAX_THREADS
	.align		4
        /*026c*/ 	.byte	0x04, 0x05
        /*026e*/ 	.short	(.L_438 - .L_437)
.L_437:
        /*0270*/ 	.word	0x00000100
        /*0274*/ 	.word	0x00000001
        /*0278*/ 	.word	0x00000001


	//----- nvinfo : EIATTR_CRS_STACK_SIZE
	.align		4
.L_438:
        /*027c*/ 	.byte	0x04, 0x1e
        /*027e*/ 	.short	(.L_440 - .L_439)
.L_439:
        /*0280*/ 	.word	0x00000000
.L_440:


//--------------------- .nv.callgraph             --------------------------
	.section	.nv.callgraph,"",@"SHT_CUDA_CALLGRAPH"
	.align	4
	.sectionentsize	8
	.align		4
        /*0000*/ 	.word	0x00000000
	.align		4
        /*0004*/ 	.word	0xffffffff
	.align		4
        /*0008*/ 	.word	0x00000000
	.align		4
        /*000c*/ 	.word	0xfffffffe
	.align		4
        /*0010*/ 	.word	0x00000000
	.align		4
        /*0014*/ 	.word	0xfffffffd
	.align		4
        /*0018*/ 	.word	0x00000000
	.align		4
        /*001c*/ 	.word	0xfffffffc


//--------------------- .nv.rel.action            --------------------------
	.section	.nv.rel.action,"",@"SHT_CUDA_RELOCINFO"
	.align	8
	.sectionentsize	8
        /*0000*/ 	.byte	0x73, 0x00, 0x00, 0x00, 0x00, 0x00, 0x00, 0x00, 0x00, 0x00, 0x00, 0x11, 0x25, 0x00, 0x05, 0x36


//--------------------- .nv.constant4             --------------------------
	.section	.nv.constant4,"a",@progbits
	.align	8
	.align		8
.nv.constant4:
        /*0000*/ 	.dword	_ZN74_INTERNAL_f27401b9_38_flash_fwd_hdim192_bf16_softcap_sm80_cu_93b96ec2_35574cuda3std3__45__cpo5beginE
	.align		8
        /*0008*/ 	.dword	_ZN74_INTERNAL_f27401b9_38_flash_fwd_hdim192_bf16_softcap_sm80_cu_93b96ec2_35574cuda3std3__45__cpo3endE
	.align		8
        /*0010*/ 	.dword	_ZN74_INTERNAL_f27401b9_38_flash_fwd_hdim192_bf16_softcap_sm80_cu_93b96ec2_35574cuda3std3__45__cpo6cbeginE
	.align		8
        /*0018*/ 	.dword	_ZN74_INTERNAL_f27401b9_38_flash_fwd_hdim192_bf16_softcap_sm80_cu_93b96ec2_35574cuda3std3__45__cpo4cendE
	.align		8
        /*0020*/ 	.dword	_ZN74_INTERNAL_f27401b9_38_flash_fwd_hdim192_bf16_softcap_sm80_cu_93b96ec2_35574cuda3std3__476_GLOBAL__N__f27401b9_38_flash_fwd_hdim192_bf16_softcap_sm80_cu_93b96ec2_35576ignoreE
	.align		8
        /*0028*/ 	.dword	_ZN74_INTERNAL_f27401b9_38_flash_fwd_hdim192_bf16_softcap_sm80_cu_93b96ec2_35574cuda3std3__419piecewise_constructE
	.align		8
        /*0030*/ 	.dword	_ZN74_INTERNAL_f27401b9_38_flash_fwd_hdim192_bf16_softcap_sm80_cu_93b96ec2_35574cuda3std3__48in_placeE
	.align		8
        /*0038*/ 	.dword	_ZN74_INTERNAL_f27401b9_38_flash_fwd_hdim192_bf16_softcap_sm80_cu_93b96ec2_35574cuda3std6ranges3__45__cpo4swapE
	.align		8
        /*0040*/ 	.dword	_ZN74_INTERNAL_f27401b9_38_flash_fwd_hdim192_bf16_softcap_sm80_cu_93b96ec2_35574cuda3std6ranges3__45__cpo9iter_moveE
	.align		8
        /*0048*/ 	.dword	_ZN74_INTERNAL_f27401b9_38_flash_fwd_hdim192_bf16_softcap_sm80_cu_93b96ec2_35574cute7productE
	.align		8
        /*0050*/ 	.dword	_ZN74_INTERNAL_f27401b9_38_flash_fwd_hdim192_bf16_softcap_sm80_cu_93b96ec2_35574cute1_E


//--------------------- .nv.constant0._ZN7cutlass13device_kernelIN5flash19enable_sm80_to_sm89INS1_16FlashAttnFwdSm80INS1_25CollectiveMainloopFwdSm80ILi8ELi1ELb1EN4cute5tupleIJNS5_1CILi128EEENS7_ILi96EEENS7_ILi192EEEEEELi192ENS_10bfloat16_tEfNS_4arch4Sm80ELb0ELb0ELb1ELb0ELb0ELb0ELb1ELb0EEENS1_21CollectiveEpilogueFwdINS6_IJS8_SA_S9_EEENS6_IJNS7_ILi1EEESI_SI_EEESC_SE_Li256ELb0ELb1ELb0ELb0EEENS1_19SingleTileSchedulerILb0ELb0ELb1ELi128EEEEEEEEEvNT_6ParamsE --------------------------
	.section	.nv.constant0._ZN7cutlass13device_kernelIN5flash19enable_sm80_to_sm89INS1_16FlashAttnFwdSm80INS1_25CollectiveMainloopFwdSm80ILi8ELi1ELb1EN4cute5tupleIJNS5_1CILi128EEENS7_ILi96EEENS7_ILi192EEEEEELi192ENS_10bfloat16_tEfNS_4arch4Sm80ELb0ELb0ELb1ELb0ELb0ELb0ELb1ELb0EEENS1_21CollectiveEpilogueFwdINS6_IJS8_SA_S9_EEENS6_IJNS7_ILi1EEESI_SI_EEESC_SE_Li256ELb0ELb1ELb0ELb0EEENS1_19SingleTileSchedulerILb0ELb0ELb1ELi128EEEEEEEEEvNT_6ParamsE,"a",@progbits
	.sectionflags	@""
	.align	4
.nv.constant0._ZN7cutlass13device_kernelIN5flash19enable_sm80_to_sm89INS1_16FlashAttnFwdSm80INS1_25CollectiveMainloopFwdSm80ILi8ELi1ELb1EN4cute5tupleIJNS5_1CILi128EEENS7_ILi96EEENS7_ILi192EEEEEELi192ENS_10bfloat16_tEfNS_4arch4Sm80ELb0ELb0ELb1ELb0ELb0ELb0ELb1ELb0EEENS1_21CollectiveEpilogueFwdINS6_IJS8_SA_S9_EEENS6_IJNS7_ILi1EEESI_SI_EEESC_SE_Li256ELb0ELb1ELb0ELb0EEENS1_19SingleTileSchedulerILb0ELb0ELb1ELi128EEEEEEEEEvNT_6ParamsE:
	.zero		1400


//--------------------- .nv.constant0._ZN7cutlass13device_kernelIN5flash19enable_sm80_to_sm89INS1_16FlashAttnFwdSm80INS1_25CollectiveMainloopFwdSm80ILi8ELi1ELb1EN4cute5tupleIJNS5_1CILi128EEENS7_ILi96EEENS7_ILi192EEEEEELi192ENS_10bfloat16_tEfNS_4arch4Sm80ELb0ELb0ELb1ELb1ELb0ELb0ELb1ELb0EEENS1_21CollectiveEpilogueFwdINS6_IJS8_SA_S9_EEENS6_IJNS7_ILi1EEESI_SI_EEESC_SE_Li256ELb1ELb1ELb0ELb0EEENS1_19SingleTileSchedulerILb1ELb0ELb1ELi128EEEEEEEEEvNT_6ParamsE --------------------------
	.section	.nv.constant0._ZN7cutlass13device_kernelIN5flash19enable_sm80_to_sm89INS1_16FlashAttnFwdSm80INS1_25CollectiveMainloopFwdSm80ILi8ELi1ELb1EN4cute5tupleIJNS5_1CILi128EEENS7_ILi96EEENS7_ILi192EEEEEELi192ENS_10bfloat16_tEfNS_4arch4Sm80ELb0ELb0ELb1ELb1ELb0ELb0ELb1ELb0EEENS1_21CollectiveEpilogueFwdINS6_IJS8_SA_S9_EEENS6_IJNS7_ILi1EEESI_SI_EEESC_SE_Li256ELb1ELb1ELb0ELb0EEENS1_19SingleTileSchedulerILb1ELb0ELb1ELi128EEEEEEEEEvNT_6ParamsE,"a",@progbits
	.sectionflags	@""
	.align	4
.nv.constant0._ZN7cutlass13device_kernelIN5flash19enable_sm80_to_sm89INS1_16FlashAttnFwdSm80INS1_25CollectiveMainloopFwdSm80ILi8ELi1ELb1EN4cute5tupleIJNS5_1CILi128EEENS7_ILi96EEENS7_ILi192EEEEEELi192ENS_10bfloat16_tEfNS_4arch4Sm80ELb0ELb0ELb1ELb1ELb0ELb0ELb1ELb0EEENS1_21CollectiveEpilogueFwdINS6_IJS8_SA_S9_EEENS6_IJNS7_ILi1EEESI_SI_EEESC_SE_Li256ELb1ELb1ELb0ELb0EEENS1_19SingleTileSchedulerILb1ELb0ELb1ELi128EEEEEEEEEvNT_6ParamsE:
	.zero		1400


//--------------------- .nv.constant0._ZN7cutlass13device_kernelIN5flash19enable_sm80_to_sm89INS1_16FlashAttnFwdSm80INS1_25CollectiveMainloopFwdSm80ILi8ELi1ELb0EN4cute5tupleIJNS5_1CILi128EEENS7_ILi64EEENS7_ILi192EEEEEELi192ENS_10bfloat16_tEfNS_4arch4Sm80ELb0ELb0ELb1ELb1ELb0ELb1ELb1ELb0EEENS1_21CollectiveEpilogueFwdINS6_IJS8_SA_S9_EEENS6_IJNS7_ILi1EEESI_SI_EEESC_SE_Li256ELb1ELb1ELb0ELb0EEENS1_19SingleTileSchedulerILb1ELb0ELb1ELi128EEEEEEEEEvNT_6ParamsE --------------------------
	.section	.nv.constant0._ZN7cutlass13device_kernelIN5flash19enable_sm80_to_sm89INS1_16FlashAttnFwdSm80INS1_25CollectiveMainloopFwdSm80ILi8ELi1ELb0EN4cute5tupleIJNS5_1CILi128EEENS7_ILi64EEENS7_ILi192EEEEEELi192ENS_10bfloat16_tEfNS_4arch4Sm80ELb0ELb0ELb1ELb1ELb0ELb1ELb1ELb0EEENS1_21CollectiveEpilogueFwdINS6_IJS8_SA_S9_EEENS6_IJNS7_ILi1EEESI_SI_EEESC_SE_Li256ELb1ELb1ELb0ELb0EEENS1_19SingleTileSchedulerILb1ELb0ELb1ELi128EEEEEEEEEvNT_6ParamsE,"a",@progbits
	.sectionflags	@""
	.align	4
.nv.constant0._ZN7cutlass13device_kernelIN5flash19enable_sm80_to_sm89INS1_16FlashAttnFwdSm80INS1_25CollectiveMainloopFwdSm80ILi8ELi1ELb0EN4cute5tupleIJNS5_1CILi128EEENS7_ILi64EEENS7_ILi192EEEEEELi192ENS_10bfloat16_tEfNS_4arch4Sm80ELb0ELb0ELb1ELb1ELb0ELb1ELb1ELb0EEENS1_21CollectiveEpilogueFwdINS6_IJS8_SA_S9_EEENS6_IJNS7_ILi1EEESI_SI_EEESC_SE_Li256ELb1ELb1ELb0ELb0EEENS1_19SingleTileSchedulerILb1ELb0ELb1ELi128EEEEEEEEEvNT_6ParamsE:
	.zero		1400


//--------------------- .nv.constant0._ZN7cutlass13device_kernelIN5flash19enable_sm80_to_sm89INS1_16FlashAttnFwdSm80INS1_25CollectiveMainloopFwdSm80ILi8ELi1ELb0EN4cute5tupleIJNS5_1CILi128EEENS7_ILi64EEENS7_ILi192EEEEEELi192ENS_10bfloat16_tEfNS_4arch4Sm80ELb0ELb1ELb1ELb0ELb0ELb0ELb1ELb0EEENS1_21CollectiveEpilogueFwdINS6_IJS8_SA_S9_EEENS6_IJNS7_ILi1EEESI_SI_EEESC_SE_Li256ELb0ELb1ELb0ELb0EEENS1_19SingleTileSchedulerILb0ELb0ELb1ELi128EEEEEEEEEvNT_6ParamsE --------------------------
	.section	.nv.constant0._ZN7cutlass13device_kernelIN5flash19enable_sm80_to_sm89INS1_16FlashAttnFwdSm80INS1_25CollectiveMainloopFwdSm80ILi8ELi1ELb0EN4cute5tupleIJNS5_1CILi128EEENS7_ILi64EEENS7_ILi192EEEEEELi192ENS_10bfloat16_tEfNS_4arch4Sm80ELb0ELb1ELb1ELb0ELb0ELb0ELb1ELb0EEENS1_21CollectiveEpilogueFwdINS6_IJS8_SA_S9_EEENS6_IJNS7_ILi1EEESI_SI_EEESC_SE_Li256ELb0ELb1ELb0ELb0EEENS1_19SingleTileSchedulerILb0ELb0ELb1ELi128EEEEEEEEEvNT_6ParamsE,"a",@progbits
	.sectionflags	@""
	.align	4
.nv.constant0._ZN7cutlass13device_kernelIN5flash19enable_sm80_to_sm89INS1_16FlashAttnFwdSm80INS1_25CollectiveMainloopFwdSm80ILi8ELi1ELb0EN4cute5tupleIJNS5_1CILi128EEENS7_ILi64EEENS7_ILi192EEEEEELi192ENS_10bfloat16_tEfNS_4arch4Sm80ELb0ELb1ELb1ELb0ELb0ELb0ELb1ELb0EEENS1_21CollectiveEpilogueFwdINS6_IJS8_SA_S9_EEENS6_IJNS7_ILi1EEESI_SI_EEESC_SE_Li256ELb0ELb1ELb0ELb0EEENS1_19SingleTileSchedulerILb0ELb0ELb1ELi128EEEEEEEEEvNT_6ParamsE:
	.zero		1400


//--------------------- .nv.constant0._ZN7cutlass13device_kernelIN5flash19enable_sm80_to_sm89INS1_16FlashAttnFwdSm80INS1_25CollectiveMainloopFwdSm80ILi8ELi1ELb0EN4cute5tupleIJNS5_1CILi128EEENS7_ILi64EEENS7_ILi192EEEEEELi192ENS_10bfloat16_tEfNS_4arch4Sm80ELb0ELb1ELb1ELb1ELb0ELb0ELb1ELb0EEENS1_21CollectiveEpilogueFwdINS6_IJS8_SA_S9_EEENS6_IJNS7_ILi1EEESI_SI_EEESC_SE_Li256ELb1ELb1ELb0ELb0EEENS1_19SingleTileSchedulerILb1ELb0ELb1ELi128EEEEEEEEEvNT_6ParamsE --------------------------
	.section	.nv.constant0._ZN7cutlass13device_kernelIN5flash19enable_sm80_to_sm89INS1_16FlashAttnFwdSm80INS1_25CollectiveMainloopFwdSm80ILi8ELi1ELb0EN4cute5tupleIJNS5_1CILi128EEENS7_ILi64EEENS7_ILi192EEEEEELi192ENS_10bfloat16_tEfNS_4arch4Sm80ELb0ELb1ELb1ELb1ELb0ELb0ELb1ELb0EEENS1_21CollectiveEpilogueFwdINS6_IJS8_SA_S9_EEENS6_IJNS7_ILi1EEESI_SI_EEESC_SE_Li256ELb1ELb1ELb0ELb0EEENS1_19SingleTileSchedulerILb1ELb0ELb1ELi128EEEEEEEEEvNT_6ParamsE,"a",@progbits
	.sectionflags	@""
	.align	4
.nv.constant0._ZN7cutlass13device_kernelIN5flash19enable_sm80_to_sm89INS1_16FlashAttnFwdSm80INS1_25CollectiveMainloopFwdSm80ILi8ELi1ELb0EN4cute5tupleIJNS5_1CILi128EEENS7_ILi64EEENS7_ILi192EEEEEELi192ENS_10bfloat16_tEfNS_4arch4Sm80ELb0ELb1ELb1ELb1ELb0ELb0ELb1ELb0EEENS1_21CollectiveEpilogueFwdINS6_IJS8_SA_S9_EEENS6_IJNS7_ILi1EEESI_SI_EEESC_SE_Li256ELb1ELb1ELb0ELb0EEENS1_19SingleTileSchedulerILb1ELb0ELb1ELi128EEEEEEEEEvNT_6ParamsE:
	.zero		1400


//--------------------- .nv.constant0._ZN7cutlass13device_kernelIN5flash19enable_sm80_to_sm89INS1_16FlashAttnFwdSm80INS1_25CollectiveMainloopFwdSm80ILi8ELi1ELb0EN4cute5tupleIJNS5_1CILi128EEENS7_ILi64EEENS7_ILi192EEEEEELi192ENS_10bfloat16_tEfNS_4arch4Sm80ELb0ELb1ELb1ELb1ELb0ELb1ELb1ELb0EEENS1_21CollectiveEpilogueFwdINS6_IJS8_SA_S9_EEENS6_IJNS7_ILi1EEESI_SI_EEESC_SE_Li256ELb1ELb1ELb0ELb0EEENS1_19SingleTileSchedulerILb1ELb0ELb1ELi128EEEEEEEEEvNT_6ParamsE --------------------------
	.section	.nv.constant0._ZN7cutlass13device_kernelIN5flash19enable_sm80_to_sm89INS1_16FlashAttnFwdSm80INS1_25CollectiveMainloopFwdSm80ILi8ELi1ELb0EN4cute5tupleIJNS5_1CILi128EEENS7_ILi64EEENS7_ILi192EEEEEELi192ENS_10bfloat16_tEfNS_4arch4Sm80ELb0ELb1ELb1ELb1ELb0ELb1ELb1ELb0EEENS1_21CollectiveEpilogueFwdINS6_IJS8_SA_S9_EEENS6_IJNS7_ILi1EEESI_SI_EEESC_SE_Li256ELb1ELb1ELb0ELb0EEENS1_19SingleTileSchedulerILb1ELb0ELb1ELi128EEEEEEEEEvNT_6ParamsE,"a",@progbits
	.sectionflags	@""
	.align	4
.nv.constant0._ZN7cutlass13device_kernelIN5flash19enable_sm80_to_sm89INS1_16FlashAttnFwdSm80INS1_25CollectiveMainloopFwdSm80ILi8ELi1ELb0EN4cute5tupleIJNS5_1CILi128EEENS7_ILi64EEENS7_ILi192EEEEEELi192ENS_10bfloat16_tEfNS_4arch4Sm80ELb0ELb1ELb1ELb1ELb0ELb1ELb1ELb0EEENS1_21CollectiveEpilogueFwdINS6_IJS8_SA_S9_EEENS6_IJNS7_ILi1EEESI_SI_EEESC_SE_Li256ELb1ELb1ELb0ELb0EEENS1_19SingleTileSchedulerILb1ELb0ELb1ELi128EEEEEEEEEvNT_6ParamsE:
	.zero		1400


//--------------------- .nv.constant0._ZN7cutlass13device_kernelIN5flash19enable_sm80_to_sm89INS1_16FlashAttnFwdSm80INS1_25CollectiveMainloopFwdSm80ILi8ELi1ELb1EN4cute5tupleIJNS5_1CILi128EEENS7_ILi96EEENS7_ILi192EEEEEELi192ENS_10bfloat16_tEfNS_4arch4Sm80ELb1ELb0ELb1ELb0ELb0ELb0ELb1ELb0EEENS1_21CollectiveEpilogueFwdINS6_IJS8_SA_S9_EEENS6_IJNS7_ILi1EEESI_SI_EEESC_SE_Li256ELb0ELb1ELb0ELb0EEENS1_30DynamicPersistentTileSchedulerILi256ELi256ELb0ELb1ELb0EEEEEEEEEvNT_6ParamsE --------------------------
	.section	.nv.constant0._ZN7cutlass13device_kernelIN5flash19enable_sm80_to_sm89INS1_16FlashAttnFwdSm80INS1_25CollectiveMainloopFwdSm80ILi8ELi1ELb1EN4cute5tupleIJNS5_1CILi128EEENS7_ILi96EEENS7_ILi192EEEEEELi192ENS_10bfloat16_tEfNS_4arch4Sm80ELb1ELb0ELb1ELb0ELb0ELb0ELb1ELb0EEENS1_21CollectiveEpilogueFwdINS6_IJS8_SA_S9_EEENS6_IJNS7_ILi1EEESI_SI_EEESC_SE_Li256ELb0ELb1ELb0ELb0EEENS1_30DynamicPersistentTileSchedulerILi256ELi256ELb0ELb1ELb0EEEEEEEEEvNT_6ParamsE,"a",@progbits
	.sectionflags	@""
	.align	4
.nv.constant0._ZN7cutlass13device_kernelIN5flash19enable_sm80_to_sm89INS1_16FlashAttnFwdSm80INS1_25CollectiveMainloopFwdSm80ILi8ELi1ELb1EN4cute5tupleIJNS5_1CILi128EEENS7_ILi96EEENS7_ILi192EEEEEELi192ENS_10bfloat16_tEfNS_4arch4Sm80ELb1ELb0ELb1ELb0ELb0ELb0ELb1ELb0EEENS1_21CollectiveEpilogueFwdINS6_IJS8_SA_S9_EEENS6_IJNS7_ILi1EEESI_SI_EEESC_SE_Li256ELb0ELb1ELb0ELb0EEENS1_30DynamicPersistentTileSchedulerILi256ELi256ELb0ELb1ELb0EEEEEEEEEvNT_6ParamsE:
	.zero		1416


//--------------------- .nv.constant0._ZN7cutlass13device_kernelIN5flash19enable_sm80_to_sm89INS1_16FlashAttnFwdSm80INS1_25CollectiveMainloopFwdSm80ILi8ELi1ELb1EN4cute5tupleIJNS5_1CILi128EEENS7_ILi96EEENS7_ILi192EEEEEELi192ENS_10bfloat16_tEfNS_4arch4Sm80ELb1ELb0ELb1ELb1ELb0ELb0ELb1ELb0EEENS1_21CollectiveEpilogueFwdINS6_IJS8_SA_S9_EEENS6_IJNS7_ILi1EEESI_SI_EEESC_SE_Li256ELb1ELb1ELb0ELb0EEENS1_19SingleTileSchedulerILb1ELb0ELb1ELi128EEEEEEEEEvNT_6ParamsE --------------------------
	.section	.nv.constant0._ZN7cutlass13device_kernelIN5flash19enable_sm80_to_sm89INS1_16FlashAttnFwdSm80INS1_25CollectiveMainloopFwdSm80ILi8ELi1ELb1EN4cute5tupleIJNS5_1CILi128EEENS7_ILi96EEENS7_ILi192EEEEEELi192ENS_10bfloat16_tEfNS_4arch4Sm80ELb1ELb0ELb1ELb1ELb0ELb0ELb1ELb0EEENS1_21CollectiveEpilogueFwdINS6_IJS8_SA_S9_EEENS6_IJNS7_ILi1EEESI_SI_EEESC_SE_Li256ELb1ELb1ELb0ELb0EEENS1_19SingleTileSchedulerILb1ELb0ELb1ELi128EEEEEEEEEvNT_6ParamsE,"a",@progbits
	.sectionflags	@""
	.align	4
.nv.constant0._ZN7cutlass13device_kernelIN5flash19enable_sm80_to_sm89INS1_16FlashAttnFwdSm80INS1_25CollectiveMainloopFwdSm80ILi8ELi1ELb1EN4cute5tupleIJNS5_1CILi128EEENS7_ILi96EEENS7_ILi192EEEEEELi192ENS_10bfloat16_tEfNS_4arch4Sm80ELb1ELb0ELb1ELb1ELb0ELb0ELb1ELb0EEENS1_21CollectiveEpilogueFwdINS6_IJS8_SA_S9_EEENS6_IJNS7_ILi1EEESI_SI_EEESC_SE_Li256ELb1ELb1ELb0ELb0EEENS1_19SingleTileSchedulerILb1ELb0ELb1ELi128EEEEEEEEEvNT_6ParamsE:
	.zero		1400


//--------------------- .nv.constant0._ZN7cutlass13device_kernelIN5flash19enable_sm80_to_sm89INS1_16FlashAttnFwdSm80INS1_25CollectiveMainloopFwdSm80ILi8ELi1ELb0EN4cute5tupleIJNS5_1CILi128EEENS7_ILi64EEENS7_ILi192EEEEEELi192ENS_10bfloat16_tEfNS_4arch4Sm80ELb1ELb0ELb1ELb1ELb0ELb1ELb1ELb0EEENS1_21CollectiveEpilogueFwdINS6_IJS8_SA_S9_EEENS6_IJNS7_ILi1EEESI_SI_EEESC_SE_Li256ELb1ELb1ELb0ELb0EEENS1_19SingleTileSchedulerILb1ELb0ELb1ELi128EEEEEEEEEvNT_6ParamsE --------------------------
	.section	.nv.constant0._ZN7cutlass13device_kernelIN5flash19enable_sm80_to_sm89INS1_16FlashAttnFwdSm80INS1_25CollectiveMainloopFwdSm80ILi8ELi1ELb0EN4cute5tupleIJNS5_1CILi128EEENS7_ILi64EEENS7_ILi192EEEEEELi192ENS_10bfloat16_tEfNS_4arch4Sm80ELb1ELb0ELb1ELb1ELb0ELb1ELb1ELb0EEENS1_21CollectiveEpilogueFwdINS6_IJS8_SA_S9_EEENS6_IJNS7_ILi1EEESI_SI_EEESC_SE_Li256ELb1ELb1ELb0ELb0EEENS1_19SingleTileSchedulerILb1ELb0ELb1ELi128EEEEEEEEEvNT_6ParamsE,"a",@progbits
	.sectionflags	@""
	.align	4
.nv.constant0._ZN7cutlass13device_kernelIN5flash19enable_sm80_to_sm89INS1_16FlashAttnFwdSm80INS1_25CollectiveMainloopFwdSm80ILi8ELi1ELb0EN4cute5tupleIJNS5_1CILi128EEENS7_ILi64EEENS7_ILi192EEEEEELi192ENS_10bfloat16_tEfNS_4arch4Sm80ELb1ELb0ELb1ELb1ELb0ELb1ELb1ELb0EEENS1_21CollectiveEpilogueFwdINS6_IJS8_SA_S9_EEENS6_IJNS7_ILi1EEESI_SI_EEESC_SE_Li256ELb1ELb1ELb0ELb0EEENS1_19SingleTileSchedulerILb1ELb0ELb1ELi128EEEEEEEEEvNT_6ParamsE:
	.zero		1400


//--------------------- .nv.constant0._ZN7cutlass13device_kernelIN5flash19enable_sm80_to_sm89INS1_16FlashAttnFwdSm80INS1_25CollectiveMainloopFwdSm80ILi8ELi2ELb1EN4cute5tupleIJNS5_1CILi128EEENS7_ILi96EEENS7_ILi192EEEEEELi192ENS_10bfloat16_tEfNS_4arch4Sm80ELb0ELb0ELb1ELb0ELb0ELb0ELb1ELb0EEENS1_21CollectiveEpilogueFwdINS6_IJS8_SA_S9_EEENS6_IJNS7_ILi1EEESI_SI_EEESC_SE_Li256ELb0ELb1ELb0ELb0EEENS1_19SingleTileSchedulerILb0ELb0ELb1ELi128EEEEEEEEEvNT_6ParamsE --------------------------
	.section	.nv.constant0._ZN7cutlass13device_kernelIN5flash19enable_sm80_to_sm89INS1_16FlashAttnFwdSm80INS1_25CollectiveMainloopFwdSm80ILi8ELi2ELb1EN4cute5tupleIJNS5_1CILi128EEENS7_ILi96EEENS7_ILi192EEEEEELi192ENS_10bfloat16_tEfNS_4arch4Sm80ELb0ELb0ELb1ELb0ELb0ELb0ELb1ELb0EEENS1_21CollectiveEpilogueFwdINS6_IJS8_SA_S9_EEENS6_IJNS7_ILi1EEESI_SI_EEESC_SE_Li256ELb0ELb1ELb0ELb0EEENS1_19SingleTileSchedulerILb0ELb0ELb1ELi128EEEEEEEEEvNT_6ParamsE,"a",@progbits
	.sectionflags	@""
	.align	4
.nv.constant0._ZN7cutlass13device_kernelIN5flash19enable_sm80_to_sm89INS1_16FlashAttnFwdSm80INS1_25CollectiveMainloopFwdSm80ILi8ELi2ELb1EN4cute5tupleIJNS5_1CILi128EEENS7_ILi96EEENS7_ILi192EEEEEELi192ENS_10bfloat16_tEfNS_4arch4Sm80ELb0ELb0ELb1ELb0ELb0ELb0ELb1ELb0EEENS1_21CollectiveEpilogueFwdINS6_IJS8_SA_S9_EEENS6_IJNS7_ILi1EEESI_SI_EEESC_SE_Li256ELb0ELb1ELb0ELb0EEENS1_19SingleTileSchedulerILb0ELb0ELb1ELi128EEEEEEEEEvNT_6ParamsE:
	.zero		1400


//--------------------- .nv.constant0._ZN7cutlass13device_kernelIN5flash19enable_sm80_to_sm89INS1_16FlashAttnFwdSm80INS1_25CollectiveMainloopFwdSm80ILi8ELi2ELb1EN4cute5tupleIJNS5_1CILi128EEENS7_ILi96EEENS7_ILi192EEEEEELi192ENS_10bfloat16_tEfNS_4arch4Sm80ELb0ELb0ELb1ELb1ELb0ELb0ELb1ELb0EEENS1_21CollectiveEpilogueFwdINS6_IJS8_SA_S9_EEENS6_IJNS7_ILi1EEESI_SI_EEESC_SE_Li256ELb1ELb1ELb0ELb0EEENS1_19SingleTileSchedulerILb1ELb0ELb1ELi128EEEEEEEEEvNT_6ParamsE --------------------------
	.section	.nv.constant0._ZN7cutlass13device_kernelIN5flash19enable_sm80_to_sm89INS1_16FlashAttnFwdSm80INS1_25CollectiveMainloopFwdSm80ILi8ELi2ELb1EN4cute5tupleIJNS5_1CILi128EEENS7_ILi96EEENS7_ILi192EEEEEELi192ENS_10bfloat16_tEfNS_4arch4Sm80ELb0ELb0ELb1ELb1ELb0ELb0ELb1ELb0EEENS1_21CollectiveEpilogueFwdINS6_IJS8_SA_S9_EEENS6_IJNS7_ILi1EEESI_SI_EEESC_SE_Li256ELb1ELb1ELb0ELb0EEENS1_19SingleTileSchedulerILb1ELb0ELb1ELi128EEEEEEEEEvNT_6ParamsE,"a",@progbits
	.sectionflags	@""
	.align	4
.nv.constant0._ZN7cutlass13device_kernelIN5flash19enable_sm80_to_sm89INS1_16FlashAttnFwdSm80INS1_25CollectiveMainloopFwdSm80ILi8ELi2ELb1EN4cute5tupleIJNS5_1CILi128EEENS7_ILi96EEENS7_ILi192EEEEEELi192ENS_10bfloat16_tEfNS_4arch4Sm80ELb0ELb0ELb1ELb1ELb0ELb0ELb1ELb0EEENS1_21CollectiveEpilogueFwdINS6_IJS8_SA_S9_EEENS6_IJNS7_ILi1EEESI_SI_EEESC_SE_Li256ELb1ELb1ELb0ELb0EEENS1_19SingleTileSchedulerILb1ELb0ELb1ELi128EEEEEEEEEvNT_6ParamsE:
	.zero		1400


//--------------------- .nv.constant0._ZN7cutlass13device_kernelIN5flash19enable_sm80_to_sm89INS1_16FlashAttnFwdSm80INS1_25CollectiveMainloopFwdSm80ILi8ELi2ELb0EN4cute5tupleIJNS5_1CILi128EEENS7_ILi64EEENS7_ILi192EEEEEELi192ENS_10bfloat16_tEfNS_4arch4Sm80ELb0ELb0ELb1ELb1ELb0ELb1ELb1ELb0EEENS1_21CollectiveEpilogueFwdINS6_IJS8_SA_S9_EEENS6_IJNS7_ILi1EEESI_SI_EEESC_SE_Li256ELb1ELb1ELb0ELb0EEENS1_19SingleTileSchedulerILb1ELb0ELb1ELi128EEEEEEEEEvNT_6ParamsE --------------------------
	.section	.nv.constant0._ZN7cutlass13device_kernelIN5flash19enable_sm80_to_sm89INS1_16FlashAttnFwdSm80INS1_25CollectiveMainloopFwdSm80ILi8ELi2ELb0EN4cute5tupleIJNS5_1CILi128EEENS7_ILi64EEENS7_ILi192EEEEEELi192ENS_10bfloat16_tEfNS_4arch4Sm80ELb0ELb0ELb1ELb1ELb0ELb1ELb1ELb0EEENS1_21CollectiveEpilogueFwdINS6_IJS8_SA_S9_EEENS6_IJNS7_ILi1EEESI_SI_EEESC_SE_Li256ELb1ELb1ELb0ELb0EEENS1_19SingleTileSchedulerILb1ELb0ELb1ELi128EEEEEEEEEvNT_6ParamsE,"a",@progbits
	.sectionflags	@""
	.align	4
.nv.constant0._ZN7cutlass13device_kernelIN5flash19enable_sm80_to_sm89INS1_16FlashAttnFwdSm80INS1_25CollectiveMainloopFwdSm80ILi8ELi2ELb0EN4cute5tupleIJNS5_1CILi128EEENS7_ILi64EEENS7_ILi192EEEEEELi192ENS_10bfloat16_tEfNS_4arch4Sm80ELb0ELb0ELb1ELb1ELb0ELb1ELb1ELb0EEENS1_21CollectiveEpilogueFwdINS6_IJS8_SA_S9_EEENS6_IJNS7_ILi1EEESI_SI_EEESC_SE_Li256ELb1ELb1ELb0ELb0EEENS1_19SingleTileSchedulerILb1ELb0ELb1ELi128EEEEEEEEEvNT_6ParamsE:
	.zero		1400


//--------------------- .nv.constant0._ZN7cutlass13device_kernelIN5flash19enable_sm80_to_sm89INS1_16FlashAttnFwdSm80INS1_25CollectiveMainloopFwdSm80ILi8ELi2ELb0EN4cute5tupleIJNS5_1CILi128EEENS7_ILi64EEENS7_ILi192EEEEEELi192ENS_10bfloat16_tEfNS_4arch4Sm80ELb0ELb1ELb1ELb0ELb0ELb0ELb1ELb0EEENS1_21CollectiveEpilogueFwdINS6_IJS8_SA_S9_EEENS6_IJNS7_ILi1EEESI_SI_EEESC_SE_Li256ELb0ELb1ELb0ELb0EEENS1_19SingleTileSchedulerILb0ELb0ELb1ELi128EEEEEEEEEvNT_6ParamsE --------------------------
	.section	.nv.constant0._ZN7cutlass13device_kernelIN5flash19enable_sm80_to_sm89INS1_16FlashAttnFwdSm80INS1_25CollectiveMainloopFwdSm80ILi8ELi2ELb0EN4cute5tupleIJNS5_1CILi128EEENS7_ILi64EEENS7_ILi192EEEEEELi192ENS_10bfloat16_tEfNS_4arch4Sm80ELb0ELb1ELb1ELb0ELb0ELb0ELb1ELb0EEENS1_21CollectiveEpilogueFwdINS6_IJS8_SA_S9_EEENS6_IJNS7_ILi1EEESI_SI_EEESC_SE_Li256ELb0ELb1ELb0ELb0EEENS1_19SingleTileSchedulerILb0ELb0ELb1ELi128EEEEEEEEEvNT_6ParamsE,"a",@progbits
	.sectionflags	@""
	.align	4
.nv.constant0._ZN7cutlass13device_kernelIN5flash19enable_sm80_to_sm89INS1_16FlashAttnFwdSm80INS1_25CollectiveMainloopFwdSm80ILi8ELi2ELb0EN4cute5tupleIJNS5_1CILi128EEENS7_ILi64EEENS7_ILi192EEEEEELi192ENS_10bfloat16_tEfNS_4arch4Sm80ELb0ELb1ELb1ELb0ELb0ELb0ELb1ELb0EEENS1_21CollectiveEpilogueFwdINS6_IJS8_SA_S9_EEENS6_IJNS7_ILi1EEESI_SI_EEESC_SE_Li256ELb0ELb1ELb0ELb0EEENS1_19SingleTileSchedulerILb0ELb0ELb1ELi128EEEEEEEEEvNT_6ParamsE:
	.zero		1400


//--------------------- .nv.constant0._ZN7cutlass13device_kernelIN5flash19enable_sm80_to_sm89INS1_16FlashAttnFwdSm80INS1_25CollectiveMainloopFwdSm80ILi8ELi2ELb0EN4cute5tupleIJNS5_1CILi128EEENS7_ILi64EEENS7_ILi192EEEEEELi192ENS_10bfloat16_tEfNS_4arch4Sm80ELb0ELb1ELb1ELb1ELb0ELb0ELb1ELb0EEENS1_21CollectiveEpilogueFwdINS6_IJS8_SA_S9_EEENS6_IJNS7_ILi1EEESI_SI_EEESC_SE_Li256ELb1ELb1ELb0ELb0EEENS1_19SingleTileSchedulerILb1ELb0ELb1ELi128EEEEEEEEEvNT_6ParamsE --------------------------
	.section	.nv.constant0._ZN7cutlass13device_kernelIN5flash19enable_sm80_to_sm89INS1_16FlashAttnFwdSm80INS1_25CollectiveMainloopFwdSm80ILi8ELi2ELb0EN4cute5tupleIJNS5_1CILi128EEENS7_ILi64EEENS7_ILi192EEEEEELi192ENS_10bfloat16_tEfNS_4arch4Sm80ELb0ELb1ELb1ELb1ELb0ELb0ELb1ELb0EEENS1_21CollectiveEpilogueFwdINS6_IJS8_SA_S9_EEENS6_IJNS7_ILi1EEESI_SI_EEESC_SE_Li256ELb1ELb1ELb0ELb0EEENS1_19SingleTileSchedulerILb1ELb0ELb1ELi128EEEEEEEEEvNT_6ParamsE,"a",@progbits
	.sectionflags	@""
	.align	4
.nv.constant0._ZN7cutlass13device_kernelIN5flash19enable_sm80_to_sm89INS1_16FlashAttnFwdSm80INS1_25CollectiveMainloopFwdSm80ILi8ELi2ELb0EN4cute5tupleIJNS5_1CILi128EEENS7_ILi64EEENS7_ILi192EEEEEELi192ENS_10bfloat16_tEfNS_4arch4Sm80ELb0ELb1ELb1ELb1ELb0ELb0ELb1ELb0EEENS1_21CollectiveEpilogueFwdINS6_IJS8_SA_S9_EEENS6_IJNS7_ILi1EEESI_SI_EEESC_SE_Li256ELb1ELb1ELb0ELb0EEENS1_19SingleTileSchedulerILb1ELb0ELb1ELi128EEEEEEEEEvNT_6ParamsE:
	.zero		1400


//--------------------- .nv.constant0._ZN7cutlass13device_kernelIN5flash19enable_sm80_to_sm89INS1_16FlashAttnFwdSm80INS1_25CollectiveMainloopFwdSm80ILi8ELi2ELb0EN4cute5tupleIJNS5_1CILi128EEENS7_ILi64EEENS7_ILi192EEEEEELi192ENS_10bfloat16_tEfNS_4arch4Sm80ELb0ELb1ELb1ELb1ELb0ELb1ELb1ELb0EEENS1_21CollectiveEpilogueFwdINS6_IJS8_SA_S9_EEENS6_IJNS7_ILi1EEESI_SI_EEESC_SE_Li256ELb1ELb1ELb0ELb0EEENS1_19SingleTileSchedulerILb1ELb0ELb1ELi128EEEEEEEEEvNT_6ParamsE --------------------------
	.section	.nv.constant0._ZN7cutlass13device_kernelIN5flash19enable_sm80_to_sm89INS1_16FlashAttnFwdSm80INS1_25CollectiveMainloopFwdSm80ILi8ELi2ELb0EN4cute5tupleIJNS5_1CILi128EEENS7_ILi64EEENS7_ILi192EEEEEELi192ENS_10bfloat16_tEfNS_4arch4Sm80ELb0ELb1ELb1ELb1ELb0ELb1ELb1ELb0EEENS1_21CollectiveEpilogueFwdINS6_IJS8_SA_S9_EEENS6_IJNS7_ILi1EEESI_SI_EEESC_SE_Li256ELb1ELb1ELb0ELb0EEENS1_19SingleTileSchedulerILb1ELb0ELb1ELi128EEEEEEEEEvNT_6ParamsE,"a",@progbits
	.sectionflags	@""
	.align	4
.nv.constant0._ZN7cutlass13device_kernelIN5flash19enable_sm80_to_sm89INS1_16FlashAttnFwdSm80INS1_25CollectiveMainloopFwdSm80ILi8ELi2ELb0EN4cute5tupleIJNS5_1CILi128EEENS7_ILi64EEENS7_ILi192EEEEEELi192ENS_10bfloat16_tEfNS_4arch4Sm80ELb0ELb1ELb1ELb1ELb0ELb1ELb1ELb0EEENS1_21CollectiveEpilogueFwdINS6_IJS8_SA_S9_EEENS6_IJNS7_ILi1EEESI_SI_EEESC_SE_Li256ELb1ELb1ELb0ELb0EEENS1_19SingleTileSchedulerILb1ELb0ELb1ELi128EEEEEEEEEvNT_6ParamsE:
	.zero		1400


//--------------------- .nv.constant0._ZN7cutlass13device_kernelIN5flash19enable_sm80_to_sm89INS1_16FlashAttnFwdSm80INS1_25CollectiveMainloopFwdSm80ILi8ELi2ELb1EN4cute5tupleIJNS5_1CILi128EEENS7_ILi96EEENS7_ILi192EEEEEELi192ENS_10bfloat16_tEfNS_4arch4Sm80ELb1ELb0ELb1ELb0ELb0ELb0ELb1ELb0EEENS1_21CollectiveEpilogueFwdINS6_IJS8_SA_S9_EEENS6_IJNS7_ILi1EEESI_SI_EEESC_SE_Li256ELb0ELb1ELb0ELb0EEENS1_30DynamicPersistentTileSchedulerILi256ELi256ELb0ELb1ELb0EEEEEEEEEvNT_6ParamsE --------------------------
	.section	.nv.constant0._ZN7cutlass13device_kernelIN5flash19enable_sm80_to_sm89INS1_16FlashAttnFwdSm80INS1_25CollectiveMainloopFwdSm80ILi8ELi2ELb1EN4cute5tupleIJNS5_1CILi128EEENS7_ILi96EEENS7_ILi192EEEEEELi192ENS_10bfloat16_tEfNS_4arch4Sm80ELb1ELb0ELb1ELb0ELb0ELb0ELb1ELb0EEENS1_21CollectiveEpilogueFwdINS6_IJS8_SA_S9_EEENS6_IJNS7_ILi1EEESI_SI_EEESC_SE_Li256ELb0ELb1ELb0ELb0EEENS1_30DynamicPersistentTileSchedulerILi256ELi256ELb0ELb1ELb0EEEEEEEEEvNT_6ParamsE,"a",@progbits
	.sectionflags	@""
	.align	4
.nv.constant0._ZN7cutlass13device_kernelIN5flash19enable_sm80_to_sm89INS1_16FlashAttnFwdSm80INS1_25CollectiveMainloopFwdSm80ILi8ELi2ELb1EN4cute5tupleIJNS5_1CILi128EEENS7_ILi96EEENS7_ILi192EEEEEELi192ENS_10bfloat16_tEfNS_4arch4Sm80ELb1ELb0ELb1ELb0ELb0ELb0ELb1ELb0EEENS1_21CollectiveEpilogueFwdINS6_IJS8_SA_S9_EEENS6_IJNS7_ILi1EEESI_SI_EEESC_SE_Li256ELb0ELb1ELb0ELb0EEENS1_30DynamicPersistentTileSchedulerILi256ELi256ELb0ELb1ELb0EEEEEEEEEvNT_6ParamsE:
	.zero		1416


//--------------------- .nv.constant0._ZN7cutlass13device_kernelIN5flash19enable_sm80_to_sm89INS1_16FlashAttnFwdSm80INS1_25CollectiveMainloopFwdSm80ILi8ELi2ELb1EN4cute5tupleIJNS5_1CILi128EEENS7_ILi96EEENS7_ILi192EEEEEELi192ENS_10bfloat16_tEfNS_4arch4Sm80ELb1ELb0ELb1ELb1ELb0ELb0ELb1ELb0EEENS1_21CollectiveEpilogueFwdINS6_IJS8_SA_S9_EEENS6_IJNS7_ILi1EEESI_SI_EEESC_SE_Li256ELb1ELb1ELb0ELb0EEENS1_19SingleTileSchedulerILb1ELb0ELb1ELi128EEEEEEEEEvNT_6ParamsE --------------------------
	.section	.nv.constant0._ZN7cutlass13device_kernelIN5flash19enable_sm80_to_sm89INS1_16FlashAttnFwdSm80INS1_25CollectiveMainloopFwdSm80ILi8ELi2ELb1EN4cute5tupleIJNS5_1CILi128EEENS7_ILi96EEENS7_ILi192EEEEEELi192ENS_10bfloat16_tEfNS_4arch4Sm80ELb1ELb0ELb1ELb1ELb0ELb0ELb1ELb0EEENS1_21CollectiveEpilogueFwdINS6_IJS8_SA_S9_EEENS6_IJNS7_ILi1EEESI_SI_EEESC_SE_Li256ELb1ELb1ELb0ELb0EEENS1_19SingleTileSchedulerILb1ELb0ELb1ELi128EEEEEEEEEvNT_6ParamsE,"a",@progbits
	.sectionflags	@""
	.align	4
.nv.constant0._ZN7cutlass13device_kernelIN5flash19enable_sm80_to_sm89INS1_16FlashAttnFwdSm80INS1_25CollectiveMainloopFwdSm80ILi8ELi2ELb1EN4cute5tupleIJNS5_1CILi128EEENS7_ILi96EEENS7_ILi192EEEEEELi192ENS_10bfloat16_tEfNS_4arch4Sm80ELb1ELb0ELb1ELb1ELb0ELb0ELb1ELb0EEENS1_21CollectiveEpilogueFwdINS6_IJS8_SA_S9_EEENS6_IJNS7_ILi1EEESI_SI_EEESC_SE_Li256ELb1ELb1ELb0ELb0EEENS1_19SingleTileSchedulerILb1ELb0ELb1ELi128EEEEEEEEEvNT_6ParamsE:
	.zero		1400


//--------------------- .nv.constant0._ZN7cutlass13device_kernelIN5flash19enable_sm80_to_sm89INS1_16FlashAttnFwdSm80INS1_25CollectiveMainloopFwdSm80ILi8ELi2ELb0EN4cute5tupleIJNS5_1CILi128EEENS7_ILi64EEENS7_ILi192EEEEEELi192ENS_10bfloat16_tEfNS_4arch4Sm80ELb1ELb0ELb1ELb1ELb0ELb1ELb1ELb0EEENS1_21CollectiveEpilogueFwdINS6_IJS8_SA_S9_EEENS6_IJNS7_ILi1EEESI_SI_EEESC_SE_Li256ELb1ELb1ELb0ELb0EEENS1_19SingleTileSchedulerILb1ELb0ELb1ELi128EEEEEEEEEvNT_6ParamsE --------------------------
	.section	.nv.constant0._ZN7cutlass13device_kernelIN5flash19enable_sm80_to_sm89INS1_16FlashAttnFwdSm80INS1_25CollectiveMainloopFwdSm80ILi8ELi2ELb0EN4cute5tupleIJNS5_1CILi128EEENS7_ILi64EEENS7_ILi192EEEEEELi192ENS_10bfloat16_tEfNS_4arch4Sm80ELb1ELb0ELb1ELb1ELb0ELb1ELb1ELb0EEENS1_21CollectiveEpilogueFwdINS6_IJS8_SA_S9_EEENS6_IJNS7_ILi1EEESI_SI_EEESC_SE_Li256ELb1ELb1ELb0ELb0EEENS1_19SingleTileSchedulerILb1ELb0ELb1ELi128EEEEEEEEEvNT_6ParamsE,"a",@progbits
	.sectionflags	@""
	.align	4
.nv.constant0._ZN7cutlass13device_kernelIN5flash19enable_sm80_to_sm89INS1_16FlashAttnFwdSm80INS1_25CollectiveMainloopFwdSm80ILi8ELi2ELb0EN4cute5tupleIJNS5_1CILi128EEENS7_ILi64EEENS7_ILi192EEEEEELi192ENS_10bfloat16_tEfNS_4arch4Sm80ELb1ELb0ELb1ELb1ELb0ELb1ELb1ELb0EEENS1_21CollectiveEpilogueFwdINS6_IJS8_SA_S9_EEENS6_IJNS7_ILi1EEESI_SI_EEESC_SE_Li256ELb1ELb1ELb0ELb0EEENS1_19SingleTileSchedulerILb1ELb0ELb1ELi128EEEEEEEEEvNT_6ParamsE:
	.zero		1400


//--------------------- .text._ZN7cutlass13device_kernelIN5flash19enable_sm80_to_sm89INS1_16FlashAttnFwdSm80INS1_25CollectiveMainloopFwdSm80ILi8ELi1ELb1EN4cute5tupleIJNS5_1CILi128EEENS7_ILi96EEENS7_ILi192EEEEEELi192ENS_10bfloat16_tEfNS_4arch4Sm80ELb0ELb0ELb1ELb0ELb0ELb0ELb1ELb0EEENS1_21CollectiveEpilogueFwdINS6_IJS8_SA_S9_EEENS6_IJNS7_ILi1EEESI_SI_EEESC_SE_Li256ELb0ELb1ELb0ELb0EEENS1_19SingleTileSchedulerILb0ELb0ELb1ELi128EEEEEEEEEvNT_6ParamsE --------------------------
	.section	.text._ZN7cutlass13device_kernelIN5flash19enable_sm80_to_sm89INS1_16FlashAttnFwdSm80INS1_25CollectiveMainloopFwdSm80ILi8ELi1ELb1EN4cute5tupleIJNS5_1CILi128EEENS7_ILi96EEENS7_ILi192EEEEEELi192ENS_10bfloat16_tEfNS_4arch4Sm80ELb0ELb0ELb1ELb0ELb0ELb0ELb1ELb0EEENS1_21CollectiveEpilogueFwdINS6_IJS8_SA_S9_EEENS6_IJNS7_ILi1EEESI_SI_EEESC_SE_Li256ELb0ELb1ELb0ELb0EEENS1_19SingleTileSchedulerILb0ELb0ELb1ELi128EEEEEEEEEvNT_6ParamsE,"ax",@progbits
	.sectioninfo	@"SHI_REGISTERS=255"
	.align	128
.text._ZN7cutlass13device_kernelIN5flash19enable_sm80_to_sm89INS1_16FlashAttnFwdSm80INS1_25CollectiveMainloopFwdSm80ILi8ELi1ELb1EN4cute5tupleIJNS5_1CILi128EEENS7_ILi96EEENS7_ILi192EEEEEELi192ENS_10bfloat16_tEfNS_4arch4Sm80ELb0ELb0ELb1ELb0ELb0ELb0ELb1ELb0EEENS1_21CollectiveEpilogueFwdINS6_IJS8_SA_S9_EEENS6_IJNS7_ILi1EEESI_SI_EEESC_SE_Li256ELb0ELb1ELb0ELb0EEENS1_19SingleTileSchedulerILb0ELb0ELb1ELi128EEEEEEEEEvNT_6ParamsE:
        .type           _ZN7cutlass13device_kernelIN5flash19enable_sm80_to_sm89INS1_16FlashAttnFwdSm80INS1_25CollectiveMainloopFwdSm80ILi8ELi1ELb1EN4cute5tupleIJNS5_1CILi128EEENS7_ILi96EEENS7_ILi192EEEEEELi192ENS_10bfloat16_tEfNS_4arch4Sm80ELb0ELb0ELb1ELb0ELb0ELb0ELb1ELb0EEENS1_21CollectiveEpilogueFwdINS6_IJS8_SA_S9_EEENS6_IJNS7_ILi1EEESI_SI_EEESC_SE_Li256ELb0ELb1ELb0ELb0EEENS1_19SingleTileSchedulerILb0ELb0ELb1ELi128EEEEEEEEEvNT_6ParamsE,@function
        .size           _ZN7cutlass13device_kernelIN5flash19enable_sm80_to_sm89INS1_16FlashAttnFwdSm80INS1_25CollectiveMainloopFwdSm80ILi8ELi1ELb1EN4cute5tupleIJNS5_1CILi128EEENS7_ILi96EEENS7_ILi192EEEEEELi192ENS_10bfloat16_tEfNS_4arch4Sm80ELb0ELb0ELb1ELb0ELb0ELb0ELb1ELb0EEENS1_21CollectiveEpilogueFwdINS6_IJS8_SA_S9_EEENS6_IJNS7_ILi1EEESI_SI_EEESC_SE_Li256ELb0ELb1ELb0ELb0EEENS1_19SingleTileSchedulerILb0ELb0ELb1ELi128EEEEEEEEEvNT_6ParamsE,(.L_x_1331 - _ZN7cutlass13device_kernelIN5flash19enable_sm80_to_sm89INS1_16FlashAttnFwdSm80INS1_25CollectiveMainloopFwdSm80ILi8ELi1ELb1EN4cute5tupleIJNS5_1CILi128EEENS7_ILi96EEENS7_ILi192EEEEEELi192ENS_10bfloat16_tEfNS_4arch4Sm80ELb0ELb0ELb1ELb0ELb0ELb0ELb1ELb0EEENS1_21CollectiveEpilogueFwdINS6_IJS8_SA_S9_EEENS6_IJNS7_ILi1EEESI_SI_EEESC_SE_Li256ELb0ELb1ELb0ELb0EEENS1_19SingleTileSchedulerILb0ELb0ELb1ELi128EEEEEEEEEvNT_6ParamsE)
        .other          _ZN7cutlass13device_kernelIN5flash19enable_sm80_to_sm89INS1_16FlashAttnFwdSm80INS1_25CollectiveMainloopFwdSm80ILi8ELi1ELb1EN4cute5tupleIJNS5_1CILi128EEENS7_ILi96EEENS7_ILi192EEEEEELi192ENS_10bfloat16_tEfNS_4arch4Sm80ELb0ELb0ELb1ELb0ELb0ELb0ELb1ELb0EEENS1_21CollectiveEpilogueFwdINS6_IJS8_SA_S9_EEENS6_IJNS7_ILi1EEESI_SI_EEESC_SE_Li256ELb0ELb1ELb0ELb0EEENS1_19SingleTileSchedulerILb0ELb0ELb1ELi128EEEEEEEEEvNT_6ParamsE,@"STO_CUDA_ENTRY STV_DEFAULT"
_ZN7cutlass13device_kernelIN5flash19enable_sm80_to_sm89INS1_16FlashAttnFwdSm80INS1_25CollectiveMainloopFwdSm80ILi8ELi1ELb1EN4cute5tupleIJNS5_1CILi128EEENS7_ILi96EEENS7_ILi192EEEEEELi192ENS_10bfloat16_tEfNS_4arch4Sm80ELb0ELb0ELb1ELb0ELb0ELb0ELb1ELb0EEENS1_21CollectiveEpilogueFwdINS6_IJS8_SA_S9_EEENS6_IJNS7_ILi1EEESI_SI_EEESC_SE_Li256ELb0ELb1ELb0ELb0EEENS1_19SingleTileSchedulerILb0ELb0ELb1ELi128EEEEEEEEEvNT_6ParamsE:
[----:B------:R-:W-:-:S03]  /*0000*/  MOV R1, c[0x0][0x28] ;  /* 0x00000a0000017a02 */ /* 0x000fc60000000f00 */
[----:B------:R-:W1:Y:S01]  /*0010*/  S2R R17, SR_CTAID.Z ;  /* 0x0000000000117919 */ /* 0x000e620000002700 */
[----:B------:R-:W-:Y:S02]  /*0020*/  IADD3 R1, R1, -0x88, RZ ;  /* 0xffffff7801017810 */ /* 0x000fe40007ffe0ff */
[----:B-1----:R-:W-:-:S13]  /*0030*/  ISETP.GE.AND P0, PT, R17, RZ, PT ;  /* 0x000000ff1100720c */ /* 0x002fda0003f06270 */
[----:B------:R-:W-:Y:S05]  /*0040*/  @!P0 EXIT ;  /* 0x000000000000894d */ /* 0x000fea0003800000 */
[----:B------:R-:W-:Y:S01]  /*0050*/  ISETP.NE.U32.AND P4, PT, RZ, c[0x0][0x340], PT ;  /* 0x0000d000ff007a0c */ /* 0x000fe20003f85070 */
[----:B------:R-:W-:-:S03]  /*0060*/  ULDC.64 UR8, c[0x0][0x118] ;  /* 0x0000460000087ab9 */ /* 0x000fc60000000a00 */
[----:B------:R-:W-:-:S13]  /*0070*/  ISETP.NE.AND.EX P4, PT, RZ, c[0x0][0x344], PT, P4 ;  /* 0x0000d100ff007a0c */ /* 0x000fda0003f85340 */
[----:B------:R-:W-:-:S04]  /*0080*/  @P4 IMAD.MOV.U32 R2, RZ, RZ, 0x4 ;  /* 0x00000004ff024424 */ /* 0x000fc800078e00ff */
[----:B------:R-:W-:-:S05]  /*0090*/  @P4 IMAD.WIDE R2, R17, R2, c[0x0][0x340] ;  /* 0x0000d00011024625 */ /* 0x000fca00078e0202 */
[----:B------:R1:W2:Y:S01]  /*00a0*/  @P4 LDG.E R20, [R2.64] ;  /* 0x0000000802144981 */ /* 0x0002a2000c1e1900 */
[----:B------:R-:W-:Y:S01]  /*00b0*/  IMAD.MOV.U32 R13, RZ, RZ, c[0x0][0x2c4] ;  /* 0x0000b100ff0d7624 */ /* 0x000fe200078e00ff */
[----:B------:R-:W-:Y:S01]  /*00c0*/  SHF.R.S32.HI R22, RZ, 0x1f, R17 ;  /* 0x0000001fff167819 */ /* 0x000fe20000011411 */
[----:B------:R-:W-:Y:S01]  /*00d0*/  IMAD.MOV.U32 R139, RZ, RZ, c[0x0][0x1d0] ;  /* 0x00007400ff8b7624 */ /* 0x000fe200078e00ff */
[----:B------:R-:W3:Y:S01]  /*00e0*/  S2R R36, SR_TID.X ;  /* 0x0000000000247919 */ /* 0x000ee20000002100 */
[----:B------:R-:W-:Y:S01]  /*00f0*/  IMAD.MOV.U32 R135, RZ, RZ, c[0x0][0x1e0] ;  /* 0x00007800ff877624 */ /* 0x000fe200078e00ff */
[----:B------:R-:W-:Y:S01]  /*0100*/  ISETP.NE.AND P0, PT, R13, 0x1, PT ;  /* 0x000000010d00780c */ /* 0x000fe20003f05270 */
[----:B------:R-:W-:Y:S01]  /*0110*/  IMAD R6, R22, c[0x0][0x1c0], RZ ;  /* 0x0000700016067a24 */ /* 0x000fe200078e02ff */
[----:B------:R-:W4:Y:S01]  /*0120*/  S2R R37, SR_CTAID.Y ;  /* 0x0000000000257919 */ /* 0x000f220000002600 */
[----:B------:R-:W-:Y:S01]  /*0130*/  IADD3 R9, R139, 0x5f, RZ ;  /* 0x0000005f8b097810 */ /* 0x000fe20007ffe0ff */
[----:B------:R-:W-:-:S02]  /*0140*/  IMAD R13, R13, c[0x0][0x168], RZ ;  /* 0x00005a000d0d7a24 */ /* 0x000fc400078e02ff */
[----:B------:R-:W5:Y:S01]  /*0150*/  S2R R7, SR_CTAID.X ;  /* 0x0000000000077919 */ /* 0x000f620000002500 */
[----:B------:R-:W-:Y:S02]  /*0160*/  IMAD.MOV.U32 R138, RZ, RZ, c[0x0][0x1e4] ;  /* 0x00007900ff8a7624 */ /* 0x000fe400078e00ff */
[----:B------:R-:W-:Y:S01]  /*0170*/  IMAD.HI R9, R9, 0x2aaaaaab, RZ ;  /* 0x2aaaaaab09097827 */ /* 0x000fe200078e02ff */
[----:B---3--:R-:W-:-:S04]  /*0180*/  SHF.R.S32.HI R34, RZ, 0x1f, R36 ;  /* 0x0000001fff227819 */ /* 0x008fc80000011424 */
[-C--:B-1----:R-:W-:Y:S01]  /*0190*/  LEA.HI R2, R34, R36.reuse, RZ, 0x3 ;  /* 0x0000002422027211 */ /* 0x082fe200078f18ff */
[C---:B----4-:R-:W-:Y:S01]  /*01a0*/  IMAD.WIDE.U32 R4, R37.reuse, c[0x0][0x1b8], RZ ;  /* 0x00006e0025047a25 */ /* 0x050fe200078e00ff */
[----:B------:R-:W-:Y:S02]  /*01b0*/  SHF.R.S32.HI R38, RZ, 0x1f, R37 ;  /* 0x0000001fff267819 */ /* 0x000fe40000011425 */
[----:B------:R-:W-:Y:S02]  /*01c0*/  LOP3.LUT R0, R2, 0xfffffff8, RZ, 0xc0, !PT ;  /* 0xfffffff802007812 */ /* 0x000fe400078ec0ff */
[----:B------:R-:W-:Y:S01]  /*01d0*/  SHF.R.S32.HI R24, RZ, 0x3, R2 ;  /* 0x00000003ff187819 */ /* 0x000fe20000011402 */
[----:B------:R-:W-:Y:S01]  /*01e0*/  IMAD R3, R38, c[0x0][0x1b8], RZ ;  /* 0x00006e0026037a24 */ /* 0x000fe200078e02ff */
[----:B------:R-:W-:Y:S01]  /*01f0*/  LEA.HI R32, R34, R36, RZ, 0x4 ;  /* 0x0000002422207211 */ /* 0x000fe200078f20ff */
[----:B------:R-:W-:Y:S01]  /*0200*/  IMAD.IADD R30, R36, 0x1, -R0 ;  /* 0x00000001241e7824 */ /* 0x000fe200078e0a00 */
[----:B------:R-:W-:Y:S01]  /*0210*/  SHF.R.S32.HI R33, RZ, 0x1f, R24 ;  /* 0x0000001fff217819 */ /* 0x000fe20000011418 */
[----:B------:R-:W-:Y:S01]  /*0220*/  IMAD R2, R37, c[0x0][0x1bc], R3 ;  /* 0x00006f0025027a24 */ /* 0x000fe200078e0203 */
[----:B------:R-:W-:Y:S01]  /*0230*/  SHF.R.S32.HI R12, RZ, 0x4, R32 ;  /* 0x00000004ff0c7819 */ /* 0x000fe20000011420 */
[----:B------:R-:W-:-:S02]  /*0240*/  IMAD R0, R30, 0x20, R24 ;  /* 0x000000201e007824 */ /* 0x000fc400078e0218 */
[----:B------:R-:W-:Y:S02]  /*0250*/  IMAD.IADD R3, R5, 0x1, R2 ;  /* 0x0000000105037824 */ /* 0x000fe400078e0202 */
[----:B-----5:R-:W-:Y:S02]  /*0260*/  IMAD R8, R7, 0x80, R0 ;  /* 0x0000008007087824 */ /* 0x020fe400078e0200 */
[----:B------:R-:W-:Y:S02]  /*0270*/  IMAD.MOV.U32 R2, RZ, RZ, R4 ;  /* 0x000000ffff027224 */ /* 0x000fe400078e0004 */
[----:B------:R-:W-:Y:S01]  /*0280*/  @P0 IMAD.HI.U32 R5, R8, c[0x0][0x2c8], RZ ;  /* 0x0000b20008050a27 */ /* 0x000fe200078e00ff */
[----:B------:R1:W-:Y:S03]  /*0290*/  STL [R1+0x34], R8 ;  /* 0x0000340801007387 */ /* 0x0003e60000100800 */
[----:B------:R-:W-:Y:S01]  /*02a0*/  IMAD.MOV.U32 R0, RZ, RZ, R8 ;  /* 0x000000ffff007224 */ /* 0x000fe200078e0008 */
[----:B------:R-:W-:Y:S01]  /*02b0*/  @P0 SHF.R.U32.HI R0, RZ, c[0x0][0x2cc], R5 ;  /* 0x0000b300ff000a19 */ /* 0x000fe20000011605 */
[C---:B------:R-:W-:Y:S01]  /*02c0*/  IMAD R4, R17.reuse, c[0x0][0x1c4], R6 ;  /* 0x0000710011047a24 */ /* 0x040fe200078e0206 */
[----:B------:R-:W-:Y:S01]  /*02d0*/  SHF.R.U32.HI R6, RZ, 0x1f, R9 ;  /* 0x0000001fff067819 */ /* 0x000fe20000011609 */
[----:B------:R-:W-:-:S03]  /*02e0*/  IMAD.WIDE.U32 R2, R17, c[0x0][0x1c0], R2 ;  /* 0x0000700011027a25 */ /* 0x000fc600078e0002 */
[----:B------:R-:W-:Y:S01]  /*02f0*/  LEA.HI.SX32 R141, R9, R6, 0x1c ;  /* 0x00000006098d7211 */ /* 0x000fe200078fe2ff */
[----:B------:R-:W-:Y:S01]  /*0300*/  IMAD.IADD R3, R3, 0x1, R4 ;  /* 0x0000000103037824 */ /* 0x000fe200078e0204 */
[--C-:B------:R-:W-:Y:S01]  /*0310*/  SHF.R.S32.HI R4, RZ, 0x1f, R0.reuse ;  /* 0x0000001fff047819 */ /* 0x100fe20000011400 */
[----:B------:R-:W-:Y:S01]  /*0320*/  IMAD.MOV R5, RZ, RZ, -R0 ;  /* 0x000000ffff057224 */ /* 0x000fe200078e0a00 */
[----:B------:R-:W-:Y:S01]  /*0330*/  LEA.HI R9, R32, R12, RZ, 0x1 ;  /* 0x0000000c20097211 */ /* 0x000fe200078f08ff */
[----:B------:R-:W-:-:S03]  /*0340*/  IMAD.WIDE.U32 R2, R0, c[0x0][0x1b0], R2 ;  /* 0x00006c0000027a25 */ /* 0x000fc600078e0002 */
[----:B------:R-:W-:Y:S01]  /*0350*/  LOP3.LUT R9, R9, 0xfffffffe, RZ, 0xc0, !PT ;  /* 0xfffffffe09097812 */ /* 0x000fe200078ec0ff */
[----:B------:R-:W-:Y:S02]  /*0360*/  IMAD R4, R4, c[0x0][0x1b0], RZ ;  /* 0x00006c0004047a24 */ /* 0x000fe400078e02ff */
[----:B------:R-:W-:Y:S02]  /*0370*/  IMAD R10, R7, 0x80, R24 ;  /* 0x00000080070a7824 */ /* 0x000fe400078e0218 */
[----:B------:R-:W-:Y:S02]  /*0380*/  IMAD R4, R0, c[0x0][0x1b4], R4 ;  /* 0x00006d0000047a24 */ /* 0x000fe400078e0204 */
[----:B------:R-:W-:Y:S01]  /*0390*/  IMAD R0, R5, c[0x0][0x2c4], R8 ;  /* 0x0000b10005007a24 */ /* 0x000fe200078e0208 */
[C---:B-1----:R-:W-:Y:S01]  /*03a0*/  IADD3 R8, R10.reuse, 0x20, RZ ;  /* 0x000000200a087810 */ /* 0x042fe20007ffe0ff */
[----:B------:R-:W-:Y:S01]  /*03b0*/  IMAD.IADD R3, R3, 0x1, R4 ;  /* 0x0000000103037824 */ /* 0x000fe200078e0204 */
[----:B------:R-:W-:Y:S01]  /*03c0*/  IADD3 R7, R10, 0x40, RZ ;  /* 0x000000400a077810 */ /* 0x000fe20007ffe0ff */
[----:B------:R-:W-:Y:S01]  /*03d0*/  IMAD.SHL.U32 R48, R30, 0x8, RZ ;  /* 0x000000081e307824 */ /* 0x000fe200078e00ff */
[----:B------:R-:W-:Y:S01]  /*03e0*/  SHF.R.S32.HI R5, RZ, 0x1f, R0 ;  /* 0x0000001fff057819 */ /* 0x000fe20000011400 */
[----:B------:R-:W-:Y:S01]  /*03f0*/  IMAD.WIDE.U32 R2, R0, c[0x0][0x1a8], R2 ;  /* 0x00006a0000027a25 */ /* 0x000fe200078e0002 */
[-C--:B------:R-:W-:Y:S01]  /*0400*/  ISETP.GE.AND P3, PT, R8, R13.reuse, PT ;  /* 0x0000000d0800720c */ /* 0x080fe20003f66270 */
[----:B------:R1:W-:Y:S01]  /*0410*/  STL [R1+0x48], R10 ;  /* 0x0000480a01007387 */ /* 0x0003e20000100800 */
[-C--:B------:R-:W-:Y:S01]  /*0420*/  ISETP.GE.AND P2, PT, R7, R13.reuse, PT ;  /* 0x0000000d0700720c */ /* 0x080fe20003f46270 */
[----:B------:R-:W-:Y:S01]  /*0430*/  IMAD R4, R5, c[0x0][0x1a8], RZ ;  /* 0x00006a0005047a24 */ /* 0x000fe200078e02ff */
[CC--:B------:R-:W-:Y:S01]  /*0440*/  ISETP.GE.AND P1, PT, R10.reuse, R13.reuse, PT ;  /* 0x0000000d0a00720c */ /* 0x0c0fe20003f26270 */
[----:B------:R-:W-:Y:S01]  /*0450*/  IMAD R6, R33, c[0x0][0x1e0], RZ ;  /* 0x0000780021067a24 */ /* 0x000fe200078e02ff */
[----:B------:R-:W-:Y:S01]  /*0460*/  IADD3 R8, R10, 0x60, RZ ;  /* 0x000000600a087810 */ /* 0x000fe20007ffe0ff */
[----:B------:R-:W-:Y:S01]  /*0470*/  IMAD R11, R0, c[0x0][0x1ac], R4 ;  /* 0x00006b00000b7a24 */ /* 0x000fe200078e0204 */
[----:B------:R-:W-:Y:S01]  /*0480*/  SHF.R.S32.HI R49, RZ, 0x1f, R48 ;  /* 0x0000001fff317819 */ /* 0x000fe20000011430 */
[----:B------:R-:W-:Y:S01]  /*0490*/  IMAD.SHL.U32 R0, R24, 0x40, RZ ;  /* 0x0000004018007824 */ /* 0x000fe200078e00ff */
[----:B------:R-:W-:Y:S01]  /*04a0*/  LEA R16, P0, R2, c[0x0][0x160], 0x1 ;  /* 0x0000580002107a11 */ /* 0x000fe200078008ff */
[----:B------:R-:W-:Y:S01]  /*04b0*/  IMAD R6, R24, c[0x0][0x1e4], R6 ;  /* 0x0000790018067a24 */ /* 0x000fe200078e0206 */
[----:B------:R-:W-:Y:S01]  /*04c0*/  IADD3 R35, R48, 0x80, RZ ;  /* 0x0000008030237810 */ /* 0x000fe20007ffe0ff */
[----:B------:R-:W-:Y:S01]  /*04d0*/  IMAD.WIDE.U32 R4, R24, c[0x0][0x1e0], R48 ;  /* 0x0000780018047a25 */ /* 0x000fe200078e0030 */
[----:B------:R-:W-:Y:S01]  /*04e0*/  LOP3.LUT R0, R0, 0x1c0, RZ, 0xc0, !PT ;  /* 0x000001c000007812 */ /* 0x000fe200078ec0ff */
[----:B------:R-:W-:Y:S01]  /*04f0*/  STL [R1+0xc], R141 ;  /* 0x00000c8d01007387 */ /* 0x000fe20000100800 */
[----:B------:R-:W-:Y:S01]  /*0500*/  IADD3 R39, R48, 0x40, RZ ;  /* 0x0000004030277810 */ /* 0x000fe20007ffe0ff */
[----:B------:R-:W-:Y:S01]  /*0510*/  IMAD.IADD R5, R5, 0x1, R6 ;  /* 0x0000000105057824 */ /* 0x000fe200078e0206 */
[----:B------:R-:W-:Y:S01]  /*0520*/  SHF.R.U32.HI R7, RZ, 0x3, R0 ;  /* 0x00000003ff077819 */ /* 0x000fe20000011600 */
[----:B------:R-:W-:Y:S01]  /*0530*/  IMAD.SHL.U32 R6, R24, 0x8, RZ ;  /* 0x0000000818067824 */ /* 0x000fe200078e00ff */
[----:B------:R-:W-:Y:S01]  /*0540*/  BAR.SYNC.DEFER_BLOCKING 0x0 ;  /* 0x0000000000007b1d */ /* 0x000fe20000010000 */
[----:B------:R-:W-:Y:S01]  /*0550*/  IMAD.IADD R25, R12, 0x1, -R9 ;  /* 0x000000010c197824 */ /* 0x000fe200078e0a09 */
[----:B------:R-:W-:Y:S01]  /*0560*/  ISETP.GE.AND P5, PT, R8, R13, PT ;  /* 0x0000000d0800720c */ /* 0x000fe20003fa6270 */
[----:B------:R-:W-:Y:S01]  /*0570*/  IMAD.WIDE.U32 R4, R37, c[0x0][0x1e8], R4 ;  /* 0x00007a0025047a25 */ /* 0x000fe200078e0004 */
[----:B------:R-:W-:-:S02]  /*0580*/  @!P1 SHF.R.S32.HI R8, RZ, 0x1f, R39 ;  /* 0x0000001fff089819 */ /* 0x000fc40000011427 */
[----:B-1----:R-:W-:Y:S01]  /*0590*/  LOP3.LUT R10, R0, 0x38, R48, 0xf8, !PT ;  /* 0x00000038000a7812 */ /* 0x002fe200078ef830 */
[----:B------:R-:W-:Y:S01]  /*05a0*/  IMAD.IADD R0, R3, 0x1, R11 ;  /* 0x0000000103007824 */ /* 0x000fe200078e020b */
[----:B------:R-:W-:Y:S01]  /*05b0*/  LEA.HI R9, R34, R36, RZ, 0x6 ;  /* 0x0000002422097211 */ /* 0x000fe200078f30ff */
[----:B------:R-:W-:Y:S01]  /*05c0*/  IMAD.MOV.U32 R18, RZ, RZ, R4 ;  /* 0x000000ffff127224 */ /* 0x000fe200078e0004 */
[----:B------:R-:W-:Y:S01]  /*05d0*/  LOP3.LUT R12, R10, R7, RZ, 0x3c, !PT ;  /* 0x000000070a0c7212 */ /* 0x000fe200078e3cff */
[----:B------:R-:W-:Y:S01]  /*05e0*/  IMAD R10, R38, c[0x0][0x1e8], RZ ;  /* 0x00007a00260a7a24 */ /* 0x000fe200078e02ff */
[----:B------:R-:W-:Y:S01]  /*05f0*/  LEA.HI.X R11, R2, c[0x0][0x164], R0, 0x1, P0 ;  /* 0x00005900020b7a11 */ /* 0x000fe200000f0c00 */
[----:B------:R-:W-:Y:S01]  /*0600*/  IMAD.SHL.U32 R0, R30, 0x40, RZ ;  /* 0x000000401e007824 */ /* 0x000fe200078e00ff */
[----:B------:R-:W-:Y:S01]  /*0610*/  SHFL.IDX PT, R2, R16, RZ, 0x181f ;  /* 0x00181fff10027589 */ /* 0x000fe200000e0000 */
[--C-:B------:R-:W-:Y:S01]  /*0620*/  @!P1 SHF.R.S32.HI R7, RZ, 0x1f, R35.reuse ;  /* 0x0000001fff079819 */ /* 0x100fe20000011423 */
[----:B------:R-:W-:Y:S01]  /*0630*/  IMAD.SHL.U32 R9, R9, 0x8, RZ ;  /* 0x0000000809097824 */ /* 0x000fe200078e00ff */
[----:B------:R-:W-:Y:S01]  /*0640*/  @!P1 LEA.HI R8, R8, R39, RZ, 0x3 ;  /* 0x0000002708089211 */ /* 0x000fe200078f18ff */
[----:B------:R-:W1:Y:S01]  /*0650*/  SHFL.IDX PT, R3, R11, RZ, 0x181f ;  /* 0x00181fff0b037589 */ /* 0x000e6200000e0000 */
[----:B------:R-:W-:Y:S01]  /*0660*/  LOP3.LUT R0, R0, 0x1c0, RZ, 0xc0, !PT ;  /* 0x000001c000007812 */ /* 0x000fe200078ec0ff */
[----:B------:R-:W-:Y:S01]  /*0670*/  IMAD R10, R37, c[0x0][0x1ec], R10 ;  /* 0x00007b00250a7a24 */ /* 0x000fe200078e020a */
[----:B------:R-:W-:Y:S01]  /*0680*/  @!P3 SHF.R.S32.HI R4, RZ, 0x1f, R35 ;  /* 0x0000001fff04b819 */ /* 0x000fe20000011423 */
[----:B------:R-:W-:Y:S01]  /*0690*/  STL.64 [R1+0x10], R48 ;  /* 0x0000103001007387 */ /* 0x000fe20000100a00 */
[----:B------:R-:W-:Y:S01]  /*06a0*/  LOP3.LUT R6, R0, 0x8, R6, 0xf8, !PT ;  /* 0x0000000800067812 */ /* 0x000fe200078ef806 */
[----:B------:R-:W-:Y:S01]  /*06b0*/  IMAD.IADD R19, R5, 0x1, R10 ;  /* 0x0000000105137824 */ /* 0x000fe200078e020a */
[----:B------:R-:W-:Y:S01]  /*06c0*/  SHF.R.U32.HI R0, RZ, 0x3, R0 ;  /* 0x00000003ff007819 */ /* 0x000fe20000011600 */
[----:B------:R-:W-:Y:S01]  /*06d0*/  SHFL.IDX PT, R5, R11, 0x2, 0x181f ;  /* 0x00581f000b057f89 */ /* 0x000fe200000e0000 */
[----:B------:R-:W-:-:S02]  /*06e0*/  @!P1 LOP3.LUT R8, R8, 0xfffffff8, RZ, 0xc0, !PT ;  /* 0xfffffff808089812 */ /* 0x000fc400078ec0ff */
[----:B------:R-:W-:Y:S01]  /*06f0*/  LOP3.LUT R31, R6, R0, RZ, 0x3c, !PT ;  /* 0x00000000061f7212 */ /* 0x000fe200078e3cff */
[----:B------:R-:W-:Y:S01]  /*0700*/  STL [R1+0x24], R39 ;  /* 0x0000242701007387 */ /* 0x000fe20000100800 */
[-C--:B------:R-:W-:Y:S02]  /*0710*/  @!P1 LEA.HI R0, R7, R35.reuse, RZ, 0x3 ;  /* 0x0000002307009211 */ /* 0x080fe400078f18ff */
[----:B------:R-:W-:Y:S01]  /*0720*/  @!P3 LEA.HI R4, R4, R35, RZ, 0x3 ;  /* 0x000000230404b211 */ /* 0x000fe200078f18ff */
[----:B------:R-:W-:Y:S01]  /*0730*/  SHFL.IDX PT, R6, R16, 0x1, 0x181f ;  /* 0x00381f0010067f89 */ /* 0x000fe200000e0000 */
[----:B------:R-:W-:Y:S02]  /*0740*/  @!P1 LOP3.LUT R0, R0, 0xfffffff8, RZ, 0xc0, !PT ;  /* 0xfffffff800009812 */ /* 0x000fe400078ec0ff */
[----:B------:R-:W-:Y:S01]  /*0750*/  LOP3.LUT R140, R12, 0xfffffe00, R9, 0xf8, !PT ;  /* 0xfffffe000c8c7812 */ /* 0x000fe200078ef809 */
[----:B------:R-:W3:Y:S01]  /*0760*/  SHFL.IDX PT, R7, R11, 0x1, 0x181f ;  /* 0x00381f000b077f89 */ /* 0x000ee200000e0000 */
[----:B------:R-:W-:Y:S01]  /*0770*/  ISETP.GE.AND P0, PT, R39, c[0x0][0x198], PT ;  /* 0x0000660027007a0c */ /* 0x000fe20003f06270 */
[--C-:B-1----:R-:W-:Y:S01]  /*0780*/  @!P1 IMAD.WIDE R12, R8, 0x2, R2.reuse ;  /* 0x00000002080c9825 */ /* 0x102fe200078e0202 */
[----:B------:R-:W-:Y:S01]  /*0790*/  @!P1 LEA R8, P6, R48, R2, 0x1 ;  /* 0x0000000230089211 */ /* 0x000fe200078c08ff */
[----:B------:R-:W-:Y:S02]  /*07a0*/  STL [R1+0x20], R35 ;  /* 0x0000202301007387 */ /* 0x000fe40000100800 */
[----:B------:R-:W-:Y:S01]  /*07b0*/  @!P1 IMAD.WIDE R14, R0, 0x2, R2 ;  /* 0x00000002000e9825 */ /* 0x000fe200078e0202 */
[----:B------:R-:W-:Y:S01]  /*07c0*/  @!P3 SHF.R.S32.HI R0, RZ, 0x1f, R39 ;  /* 0x0000001fff00b819 */ /* 0x000fe20000011427 */
[----:B------:R-:W-:Y:S01]  /*07d0*/  STL [R1+0x30], R140 ;  /* 0x0000308c01007387 */ /* 0x000fe20000100800 */
[----:B------:R-:W-:-:S02]  /*07e0*/  @!P3 LOP3.LUT R2, R4, 0xfffffff8, RZ, 0xc0, !PT ;  /* 0xfffffff80402b812 */ /* 0x000fc400078ec0ff */
[----:B------:R-:W-:Y:S01]  /*07f0*/  @!P1 LEA.HI.X R9, R48, R3, R49, 0x1, P6 ;  /* 0x0000000330099211 */ /* 0x000fe200030f0c31 */
[----:B------:R-:W-:Y:S01]  /*0800*/  SHFL.IDX PT, R4, R16, 0x2, 0x181f ;  /* 0x00581f0010047f89 */ /* 0x000fe200000e0000 */
[----:B------:R-:W-:Y:S02]  /*0810*/  ISETP.GE.AND P6, PT, R35, c[0x0][0x198], PT ;  /* 0x0000660023007a0c */ /* 0x000fe40003fc6270 */
[----:B------:R-:W-:Y:S01]  /*0820*/  @!P3 LEA.HI R0, R0, R39, RZ, 0x3 ;  /* 0x000000270000b211 */ /* 0x000fe200078f18ff */
[----:B------:R1:W-:Y:S03]  /*0830*/  SHFL.IDX PT, R3, R11, 0x3, 0x181f ;  /* 0x00781f000b037f89 */ /* 0x0003e600000e0000 */
[----:B------:R-:W-:Y:S01]  /*0840*/  @!P3 LOP3.LUT R10, R0, 0xfffffff8, RZ, 0xc0, !PT ;  /* 0xfffffff8000ab812 */ /* 0x000fe200078ec0ff */
[----:B------:R-:W-:Y:S02]  /*0850*/  @!P1 IMAD.SHL.U32 R0, R140, 0x2, RZ ;  /* 0x000000028c009824 */ /* 0x000fe400078e00ff */
[----:B---3--:R-:W-:-:S02]  /*0860*/  @!P3 IMAD.WIDE R26, R2, 0x2, R6 ;  /* 0x00000002021ab825 */ /* 0x008fc400078e0206 */
[----:B------:R-:W3:Y:S02]  /*0870*/  SHFL.IDX PT, R2, R16, 0x3, 0x181f ;  /* 0x00781f0010027f89 */ /* 0x000ee400000e0000 */
[----:B------:R-:W-:-:S04]  /*0880*/  @!P3 IMAD.WIDE R28, R10, 0x2, R6 ;  /* 0x000000020a1cb825 */ /* 0x000fc800078e0206 */
[----:B------:R-:W-:Y:S01]  /*0890*/  @!P3 IMAD.SHL.U32 R10, R140, 0x2, RZ ;  /* 0x000000028c0ab824 */ /* 0x000fe200078e00ff */
[----:B-1----:R-:W-:-:S04]  /*08a0*/  @!P5 SHF.R.S32.HI R11, RZ, 0x1f, R39 ;  /* 0x0000001fff0bd819 */ /* 0x002fc80000011427 */
[----:B------:R-:W-:-:S04]  /*08b0*/  @!P5 LEA.HI R11, R11, R39, RZ, 0x3 ;  /* 0x000000270b0bd211 */ /* 0x000fc800078f18ff */
[----:B------:R-:W-:Y:S02]  /*08c0*/  @!P5 LOP3.LUT R11, R11, 0xfffffff8, RZ, 0xc0, !PT ;  /* 0xfffffff80b0bd812 */ /* 0x000fe400078ec0ff */
[----:B--2---:R-:W-:Y:S01]  /*08d0*/  @P4 SHF.R.S32.HI R21, RZ, 0x1f, R20 ;  /* 0x0000001fff154819 */ /* 0x004fe20000011414 */
[----:B------:R-:W-:Y:S02]  /*08e0*/  @!P4 IMAD.MOV.U32 R20, RZ, RZ, R17 ;  /* 0x000000ffff14c224 */ /* 0x000fe400078e0011 */
[----:B------:R-:W-:Y:S01]  /*08f0*/  @!P4 IMAD.MOV.U32 R21, RZ, RZ, R22 ;  /* 0x000000ffff15c224 */ /* 0x000fe200078e0016 */
[----:B------:R-:W-:Y:S01]  /*0900*/  ISETP.GE.AND P4, PT, R48, c[0x0][0x198], PT ;  /* 0x0000660030007a0c */ /* 0x000fe20003f86270 */
[----:B---3--:R-:W-:-:S04]  /*0910*/  @!P5 IMAD.WIDE R16, R11, 0x2, R2 ;  /* 0x000000020b10d825 */ /* 0x008fc800078e0202 */
[----:B------:R-:W-:-:S04]  /*0920*/  IMAD.WIDE.U32 R40, R20, c[0x0][0x1f0], R18 ;  /* 0x00007c0014287a25 */ /* 0x000fc800078e0012 */
[----:B------:R-:W-:Y:S01]  /*0930*/  IMAD.MOV.U32 R142, RZ, RZ, R40 ;  /* 0x000000ffff8e7224 */ /* 0x000fe200078e0028 */
[----:B------:R1:W-:Y:S04]  /*0940*/  STL.64 [R1+0x28], R40 ;  /* 0x0000282801007387 */ /* 0x0003e80000100a00 */
[----:B------:R2:W-:Y:S04]  /*0950*/  @!P1 LDGSTS.E.BYPASS.LTC128B.128 [R0+0x100], [R8.64], !P4 ;  /* 0x0010000008009fae */ /* 0x0005e8000e101d48 */
[----:B------:R3:W-:Y:S04]  /*0960*/  @!P1 LDGSTS.E.BYPASS.LTC128B.128 [R0+0x4100], [R12.64], !P0 ;  /* 0x041000000c009fae */ /* 0x0007e8000c101d48 */
[----:B------:R3:W-:Y:S01]  /*0970*/  @!P1 LDGSTS.E.BYPASS.LTC128B.128 [R0+0x8100], [R14.64], !P6 ;  /* 0x081000000e009fae */ /* 0x0007e2000f101d48 */
[----:B------:R-:W-:-:S04]  /*0980*/  @!P3 LEA R6, P1, R48, R6, 0x1 ;  /* 0x000000063006b211 */ /* 0x000fc800078208ff */
[----:B------:R-:W-:-:S05]  /*0990*/  @!P3 LEA.HI.X R7, R48, R7, R49, 0x1, P1 ;  /* 0x000000073007b211 */ /* 0x000fca00008f0c31 */
[----:B------:R4:W-:Y:S04]  /*09a0*/  @!P3 LDGSTS.E.BYPASS.LTC128B.128 [R10+0x1100], [R6.64], !P4 ;  /* 0x01100000060abfae */ /* 0x0009e8000e101d48 */
[----:B------:R5:W-:Y:S04]  /*09b0*/  @!P3 LDGSTS.E.BYPASS.LTC128B.128 [R10+0x5100], [R28.64], !P0 ;  /* 0x051000001c0abfae */ /* 0x000be8000c101d48 */
[----:B------:R1:W-:Y:S01]  /*09c0*/  @!P3 LDGSTS.E.BYPASS.LTC128B.128 [R10+0x9100], [R26.64], !P6 ;  /* 0x091000001a0abfae */ /* 0x0003e2000f101d48 */
[----:B--2---:R-:W-:Y:S02]  /*09d0*/  @!P2 SHF.R.S32.HI R9, RZ, 0x1f, R39 ;  /* 0x0000001fff09a819 */ /* 0x004fe40000011427 */
[----:B------:R-:W-:-:S02]  /*09e0*/  @!P2 SHF.R.S32.HI R8, RZ, 0x1f, R35 ;  /* 0x0000001fff08a819 */ /* 0x000fc40000011423 */
[----:B------:R-:W-:Y:S02]  /*09f0*/  @!P2 LEA.HI R9, R9, R39, RZ, 0x3 ;  /* 0x000000270909a211 */ /* 0x000fe400078f18ff */
[-C--:B------:R-:W-:Y:S02]  /*0a00*/  @!P2 LEA.HI R8, R8, R35.reuse, RZ, 0x3 ;  /* 0x000000230808a211 */ /* 0x080fe400078f18ff */
[----:B---3--:R-:W-:Y:S02]  /*0a10*/  @!P5 SHF.R.S32.HI R0, RZ, 0x1f, R35 ;  /* 0x0000001fff00d819 */ /* 0x008fe40000011423 */
[----:B------:R-:W-:Y:S02]  /*0a20*/  @!P2 LOP3.LUT R9, R9, 0xfffffff8, RZ, 0xc0, !PT ;  /* 0xfffffff80909a812 */ /* 0x000fe400078ec0ff */
[----:B------:R-:W-:Y:S02]  /*0a30*/  @!P5 LEA.HI R0, R0, R35, RZ, 0x3 ;  /* 0x000000230000d211 */ /* 0x000fe400078f18ff */
[----:B------:R-:W-:Y:S01]  /*0a40*/  @!P2 LOP3.LUT R14, R8, 0xfffffff8, RZ, 0xc0, !PT ;  /* 0xfffffff8080ea812 */ /* 0x000fe200078ec0ff */
[----:B------:R-:W-:Y:S01]  /*0a50*/  @!P2 IMAD.WIDE R12, R9, 0x2, R4 ;  /* 0x00000002090ca825 */ /* 0x000fe200078e0204 */
[----:B------:R-:W-:-:S02]  /*0a60*/  @!P2 LEA R8, P1, R48, R4, 0x1 ;  /* 0x000000043008a211 */ /* 0x000fc400078208ff */
[----:B------:R-:W-:Y:S01]  /*0a70*/  @!P5 LOP3.LUT R0, R0, 0xfffffff8, RZ, 0xc0, !PT ;  /* 0xfffffff80000d812 */ /* 0x000fe200078ec0ff */
[----:B------:R-:W-:Y:S01]  /*0a80*/  @!P2 IMAD.WIDE R14, R14, 0x2, R4 ;  /* 0x000000020e0ea825 */ /* 0x000fe200078e0204 */
[C---:B------:R-:W-:Y:S02]  /*0a90*/  @!P2 LEA.HI.X R9, R48.reuse, R5, R49, 0x1, P1 ;  /* 0x000000053009a211 */ /* 0x040fe400008f0c31 */
[----:B------:R-:W-:Y:S01]  /*0aa0*/  @!P5 LEA R4, P1, R48, R2, 0x1 ;  /* 0x000000023004d211 */ /* 0x000fe200078208ff */
[----:B------:R-:W-:Y:S01]  /*0ab0*/  @!P5 IMAD.WIDE R22, R0, 0x2, R2 ;  /* 0x000000020016d825 */ /* 0x000fe200078e0202 */
[----:B------:R-:W-:Y:S02]  /*0ac0*/  LOP3.LUT R2, R32, 0xfffffff0, RZ, 0xc0, !PT ;  /* 0xfffffff020027812 */ /* 0x000fe400078ec0ff */
[----:B------:R-:W-:Y:S01]  /*0ad0*/  @!P5 LEA.HI.X R5, R48, R3, R49, 0x1, P1 ;  /* 0x000000033005d211 */ /* 0x000fe200008f0c31 */
[----:B------:R-:W-:Y:S02]  /*0ae0*/  @!P2 IMAD.SHL.U32 R0, R140, 0x2, RZ ;  /* 0x000000028c00a824 */ /* 0x000fe400078e00ff */
[----:B------:R-:W-:-:S02]  /*0af0*/  IMAD.MOV.U32 R3, RZ, RZ, 0x60 ;  /* 0x00000060ff037424 */ /* 0x000fc400078e00ff */
[----:B-----5:R-:W-:Y:S01]  /*0b00*/  IMAD.MOV.U32 R28, RZ, RZ, 0x40 ;  /* 0x00000040ff1c7424 */ /* 0x020fe200078e00ff */
[----:B------:R2:W-:Y:S01]  /*0b10*/  @!P2 LDGSTS.E.BYPASS.LTC128B.128 [R0+0x2100], [R8.64], !P4 ;  /* 0x021000000800afae */ /* 0x0005e2000e101d48 */
[----:B------:R-:W-:-:S03]  /*0b20*/  IMAD.WIDE.U32 R136, R3, c[0x0][0x1e0], RZ ;  /* 0x0000780003887a25 */ /* 0x000fc600078e00ff */
[----:B------:R3:W-:Y:S01]  /*0b30*/  @!P2 LDGSTS.E.BYPASS.LTC128B.128 [R0+0x6100], [R12.64], !P0 ;  /* 0x061000000c00afae */ /* 0x0007e2000c101d48 */
[----:B------:R-:W-:-:S03]  /*0b40*/  IMAD R133, R141, -0x60, R3 ;  /* 0xffffffa08d857824 */ /* 0x000fc600078e0203 */
[----:B------:R5:W-:Y:S01]  /*0b50*/  @!P2 LDGSTS.E.BYPASS.LTC128B.128 [R0+0xa100], [R14.64], !P6 ;  /* 0x0a1000000e00afae */ /* 0x000be2000f101d48 */
[----:B--2---:R-:W-:Y:S01]  /*0b60*/  @!P5 IMAD.SHL.U32 R8, R140, 0x2, RZ ;  /* 0x000000028c08d824 */ /* 0x004fe200078e00ff */
[----:B---3--:R-:W-:-:S04]  /*0b70*/  IADD3 R12, R133, c[0x0][0x1d0], -R24 ;  /* 0x00007400850c7a10 */ /* 0x008fc80007ffe818 */
[----:B------:R2:W-:Y:S01]  /*0b80*/  @!P5 LDGSTS.E.BYPASS.LTC128B.128 [R8+0x3100], [R4.64], !P4 ;  /* 0x031000000408dfae */ /* 0x0005e2000e101d48 */
[----:B-----5:R-:W-:Y:S01]  /*0b90*/  IMAD R0, R3, c[0x0][0x1e4], RZ ;  /* 0x0000790003007a24 */ /* 0x020fe200078e02ff */
[----:B------:R-:W-:Y:S02]  /*0ba0*/  IADD3 R15, R141, -0x1, RZ ;  /* 0xffffffff8d0f7810 */ /* 0x000fe40007ffe0ff */
[----:B------:R3:W-:Y:S01]  /*0bb0*/  @!P5 LDGSTS.E.BYPASS.LTC128B.128 [R8+0x7100], [R16.64], !P0 ;  /* 0x071000001008dfae */ /* 0x0007e2000c101d48 */
[C---:B------:R-:W-:Y:S01]  /*0bc0*/  ISETP.GE.AND P3, PT, R12.reuse, 0x1, PT ;  /* 0x000000010c00780c */ /* 0x040fe20003f66270 */
[----:B------:R-:W-:Y:S01]  /*0bd0*/  IMAD.IADD R134, R137, 0x1, R0 ;  /* 0x0000000189867824 */ /* 0x000fe200078e0200 */
[----:B-1----:R-:W-:Y:S01]  /*0be0*/  SHF.R.S32.HI R26, RZ, 0x1f, R15 ;  /* 0x0000001fff1a7819 */ /* 0x002fe2000001140f */
[----:B------:R-:W-:Y:S01]  /*0bf0*/  IMAD R0, R21, c[0x0][0x1f0], RZ ;  /* 0x00007c0015007a24 */ /* 0x000fe200078e02ff */
[----:B------:R-:W-:Y:S01]  /*0c00*/  ISETP.GE.AND P1, PT, R12, 0x41, PT ;  /* 0x000000410c00780c */ /* 0x000fe20003f26270 */
[----:B------:R-:W-:Y:S01]  /*0c10*/  IMAD.SHL.U32 R14, R138, 0x40, RZ ;  /* 0x000000408a0e7824 */ /* 0x000fe200078e00ff */
[----:B------:R-:W-:Y:S01]  /*0c20*/  ISETP.GE.AND P2, PT, R12, 0x21, PT ;  /* 0x000000210c00780c */ /* 0x000fe20003f46270 */
[----:B------:R1:W-:Y:S01]  /*0c30*/  @!P5 LDGSTS.E.BYPASS.LTC128B.128 [R8+0xb100], [R22.64], !P6 ;  /* 0x0b1000001608dfae */ /* 0x0003e2000f101d48 */
[----:B------:R-:W-:-:S02]  /*0c40*/  ISETP.GE.AND P6, PT, R48, c[0x0][0x1d4], PT ;  /* 0x0000750030007a0c */ /* 0x000fc40003fc6270 */
[----:B------:R-:W-:Y:S01]  /*0c50*/  ISETP.GE.AND P5, PT, R39, c[0x0][0x1d4], PT ;  /* 0x0000750027007a0c */ /* 0x000fe20003fa6270 */
[----:B------:R-:W0:Y:S01]  /*0c60*/  LDGDEPBAR ;  /* 0x00000000000079af */ /* 0x000e220000000000 */
[----:B--2---:R-:W-:Y:S02]  /*0c70*/  IMAD.IADD R4, R36, 0x1, -R2 ;  /* 0x0000000124047824 */ /* 0x004fe400078e0a02 */
[----:B------:R-:W-:Y:S02]  /*0c80*/  IMAD R2, R20, c[0x0][0x1f4], R0 ;  /* 0x00007d0014027a24 */ /* 0x000fe400078e0200 */
[----:B------:R-:W-:Y:S01]  /*0c90*/  IMAD R0, R134, R15, RZ ;  /* 0x0000000f86007224 */ /* 0x000fe200078e02ff */
[----:B------:R-:W-:Y:S01]  /*0ca0*/  SHF.R.S32.HI R3, RZ, 0x1f, R4 ;  /* 0x0000001fff037819 */ /* 0x000fe20000011404 */
[----:B------:R-:W-:Y:S02]  /*0cb0*/  IMAD.IADD R143, R41, 0x1, R2 ;  /* 0x00000001298f7824 */ /* 0x000fe400078e0202 */
[----:B------:R-:W-:Y:S01]  /*0cc0*/  IMAD R0, R26, R136, R0 ;  /* 0x000000881a007224 */ /* 0x000fe200078e0200 */
[----:B------:R-:W-:Y:S01]  /*0cd0*/  LEA.HI R13, R3, R4, RZ, 0x3 ;  /* 0x00000004030d7211 */ /* 0x000fe200078f18ff */
[----:B------:R-:W-:Y:S01]  /*0ce0*/  IMAD.WIDE.U32 R2, R15, R136, R142 ;  /* 0x000000880f027225 */ /* 0x000fe200078e008e */
[----:B------:R2:W-:Y:S02]  /*0cf0*/  STL.64 [R1+0x18], R142 ;  /* 0x0000188e01007387 */ /* 0x0005e40000100a00 */
[----:B------:R-:W-:Y:S01]  /*0d00*/  LOP3.LUT R5, R13, 0xfffffff8, RZ, 0xc0, !PT ;  /* 0xfffffff80d057812 */ /* 0x000fe200078ec0ff */
[----:B------:R-:W-:Y:S01]  /*0d10*/  IMAD.IADD R0, R3, 0x1, R0 ;  /* 0x0000000103007824 */ /* 0x000fe200078e0200 */
[----:B----4-:R-:W-:Y:S01]  /*0d20*/  @P3 LEA R6, P0, R2, c[0x0][0x1c8], 0x1 ;  /* 0x0000720002063a11 */ /* 0x010fe200078008ff */
[----:B---3--:R-:W-:-:S03]  /*0d30*/  IMAD.WIDE.U32 R16, R135, 0x40, RZ ;  /* 0x0000004087107825 */ /* 0x008fc600078e00ff */
[----:B------:R-:W-:Y:S01]  /*0d40*/  @P3 LEA.HI.X R7, R2, c[0x0][0x1cc], R0, 0x1, P0 ;  /* 0x0000730002073a11 */ /* 0x000fe200000f0c00 */
[----:B------:R-:W-:Y:S01]  /*0d50*/  IMAD.IADD R11, R4, 0x1, -R5 ;  /* 0x00000001040b7824 */ /* 0x000fe200078e0a05 */
[----:B------:R-:W-:Y:S01]  /*0d60*/  @P1 IADD3 R9, P4, R2, R16, RZ ;  /* 0x0000001002091210 */ /* 0x000fe20007f9e0ff */
[----:B------:R-:W-:Y:S01]  /*0d70*/  IMAD.SHL.U32 R5, R25, 0x8, RZ ;  /* 0x0000000819057824 */ /* 0x000fe200078e00ff */
[----:B------:R-:W-:Y:S01]  /*0d80*/  @P2 LEA R3, P0, R135, R2, 0x5 ;  /* 0x0000000287032211 */ /* 0x000fe200078028ff */
[----:B------:R-:W-:Y:S01]  /*0d90*/  IMAD.SHL.U32 R2, R11, 0x40, RZ ;  /* 0x000000400b027824 */ /* 0x000fe200078e00ff */
[----:B------:R-:W-:Y:S02]  /*0da0*/  @P1 IADD3.X R14, R0, R17, R14, P4, !PT ;  /* 0x00000011000e1210 */ /* 0x000fe400027fe40e */
[----:B------:R-:W-:Y:S02]  /*0db0*/  @P2 LEA.HI.X R0, R135, R0, R138, 0x5, P0 ;  /* 0x0000000087002211 */ /* 0x000fe400000f2c8a */
[----:B------:R-:W-:-:S02]  /*0dc0*/  LOP3.LUT R2, R2, 0x1c0, RZ, 0xc0, !PT ;  /* 0x000001c002027812 */ /* 0x000fc400078ec0ff */
[----:B------:R-:W-:Y:S02]  /*0dd0*/  ISETP.GE.AND P4, PT, R35, c[0x0][0x1d4], PT ;  /* 0x0000750023007a0c */ /* 0x000fe40003f86270 */
[C---:B------:R-:W-:Y:S02]  /*0de0*/  @P2 LEA R4, P0, R3.reuse, c[0x0][0x1c8], 0x1 ;  /* 0x0000720003042a11 */ /* 0x040fe400078008ff */
[----:B------:R-:W-:Y:S02]  /*0df0*/  LOP3.LUT R10, R2, 0x8, R5, 0xf8, !PT ;  /* 0x00000008020a7812 */ /* 0x000fe400078ef805 */
[----:B-1----:R-:W-:Y:S02]  /*0e00*/  SHF.R.U32.HI R8, RZ, 0x3, R2 ;  /* 0x00000003ff087819 */ /* 0x002fe40000011602 */
[----:B------:R-:W-:Y:S01]  /*0e10*/  @P2 LEA.HI.X R5, R3, c[0x0][0x1cc], R0, 0x1, P0 ;  /* 0x0000730003052a11 */ /* 0x000fe200000f0c00 */
[----:B------:R-:W-:Y:S01]  /*0e20*/  IMAD R0, R25, 0x200, R31 ;  /* 0x0000020019007824 */ /* 0x000fe200078e021f */
[----:B------:R-:W-:Y:S01]  /*0e30*/  LOP3.LUT R10, R10, R8, RZ, 0x3c, !PT ;  /* 0x000000080a0a7212 */ /* 0x000fe200078e3cff */
[----:B------:R-:W-:Y:S01]  /*0e40*/  @P3 IMAD.SHL.U32 R8, R140, 0x2, RZ ;  /* 0x000000028c083824 */ /* 0x000fe200078e00ff */
[----:B------:R-:W-:Y:S01]  /*0e50*/  @P1 LEA R2, P0, R9, c[0x0][0x1c8], 0x1 ;  /* 0x0000720009021a11 */ /* 0x000fe200078008ff */
[----:B------:R-:W-:-:S02]  /*0e60*/  IMAD.SHL.U32 R224, R0, 0x2, RZ ;  /* 0x0000000200e07824 */ /* 0x000fc400078e00ff */
[----:B------:R-:W-:Y:S01]  /*0e70*/  IMAD.MOV.U32 R0, RZ, RZ, 0x20 ;  /* 0x00000020ff007424 */ /* 0x000fe200078e00ff */
[----:B------:R-:W-:Y:S01]  /*0e80*/  @P1 LEA.HI.X R3, R9, c[0x0][0x1cc], R14, 0x1, P0 ;  /* 0x0000730009031a11 */ /* 0x000fe200000f0c0e */
[----:B------:R-:W-:Y:S01]  /*0e90*/  @P2 IMAD.SHL.U32 R9, R140, 0x2, RZ ;  /* 0x000000028c092824 */ /* 0x000fe200078e00ff */
[----:B------:R1:W-:Y:S01]  /*0ea0*/  @P3 LDGSTS.E.BYPASS.LTC128B.128 [R8+0xc100], [R6.64], !P6 ;  /* 0x0c10000006083fae */ /* 0x0003e2000f101d48 */
[----:B------:R-:W-:Y:S02]  /*0eb0*/  LOP3.LUT P0, RZ, R30, 0x2, RZ, 0xc0, !PT ;  /* 0x000000021eff7812 */ /* 0x000fe4000780c0ff */
[----:B------:R-:W-:Y:S01]  /*0ec0*/  IADD3 R231, R224, 0xc120, RZ ;  /* 0x0000c120e0e77810 */ /* 0x000fe20007ffe0ff */
[----:B------:R1:W-:Y:S04]  /*0ed0*/  @P3 LDGSTS.E.BYPASS.LTC128B.128 [R8+0xf100], [R6.64+0x80], !P5 ;  /* 0x0f10008006083fae */ /* 0x0003e8000e901d48 */
[----:B------:R1:W-:Y:S04]  /*0ee0*/  @P3 LDGSTS.E.BYPASS.LTC128B.128 [R8+0x12100], [R6.64+0x100], !P4 ;  /* 0x1210010006083fae */ /* 0x0003e8000e101d48 */
[----:B------:R3:W-:Y:S04]  /*0ef0*/  @P2 LDGSTS.E.BYPASS.LTC128B.128 [R9+0xd100], [R4.64], !P6 ;  /* 0x0d10000004092fae */ /* 0x0007e8000f101d48 */
[----:B------:R3:W-:Y:S04]  /*0f00*/  @P2 LDGSTS.E.BYPASS.LTC128B.128 [R9+0x10100], [R4.64+0x80], !P5 ;  /* 0x1010008004092fae */ /* 0x0007e8000e901d48 */
[----:B------:R3:W-:Y:S01]  /*0f10*/  @P2 LDGSTS.E.BYPASS.LTC128B.128 [R9+0x13100], [R4.64+0x100], !P4 ;  /* 0x1310010004092fae */ /* 0x0007e2000e101d48 */
[----:B------:R-:W-:-:S04]  /*0f20*/  LOP3.LUT P2, RZ, R11, 0x4, RZ, 0xc0, !PT ;  /* 0x000000040bff7812 */ /* 0x000fc8000784c0ff */
[----:B------:R-:W-:Y:S01]  /*0f30*/  SEL R0, R0, 0xffffffe0, !P2 ;  /* 0xffffffe000007807 */ /* 0x000fe20005000000 */
[----:B-1----:R-:W-:Y:S01]  /*0f40*/  @P1 IMAD.SHL.U32 R6, R140, 0x2, RZ ;  /* 0x000000028c061824 */ /* 0x002fe200078e00ff */
[----:B------:R-:W-:-:S04]  /*0f50*/  LEA.HI R7, R34, R36, RZ, 0x5 ;  /* 0x0000002422077211 */ /* 0x000fc800078f28ff */
[----:B------:R1:W-:Y:S01]  /*0f60*/  @P1 LDGSTS.E.BYPASS.LTC128B.128 [R6+0xe100], [R2.64], !P6 ;  /* 0x0e10000002061fae */ /* 0x0003e2000f101d48 */
[----:B------:R-:W-:Y:S02]  /*0f70*/  SHF.R.S32.HI R208, RZ, 0x5, R7 ;  /* 0x00000005ffd07819 */ /* 0x000fe40000011407 */
[----:B------:R-:W-:Y:S01]  /*0f80*/  LOP3.LUT R7, R7, 0xffffffe0, RZ, 0xc0, !PT ;  /* 0xffffffe007077812 */ /* 0x000fe200078ec0ff */
[----:B------:R1:W-:Y:S01]  /*0f90*/  @P1 LDGSTS.E.BYPASS.LTC128B.128 [R6+0x11100], [R2.64+0x80], !P5 ;  /* 0x1110008002061fae */ /* 0x0003e2000e901d48 */
[----:B---3--:R-:W-:-:S03]  /*0fa0*/  IMAD.SHL.U32 R5, R13, 0x40, RZ ;  /* 0x000000400d057824 */ /* 0x008fc600078e00ff */
[----:B------:R1:W-:Y:S01]  /*0fb0*/  @P1 LDGSTS.E.BYPASS.LTC128B.128 [R6+0x14100], [R2.64+0x100], !P4 ;  /* 0x1410010002061fae */ /* 0x0003e2000e101d48 */
[----:B------:R-:W-:Y:S01]  /*0fc0*/  IMAD.MOV.U32 R4, RZ, RZ, 0x10 ;  /* 0x00000010ff047424 */ /* 0x000fe200078e00ff */
[----:B------:R-:W-:Y:S01]  /*0fd0*/  LOP3.LUT P1, RZ, R11, 0x2, RZ, 0xc0, !PT ;  /* 0x000000020bff7812 */ /* 0x000fe2000782c0ff */
[----:B------:R-:W-:Y:S01]  /*0fe0*/  IMAD.IADD R132, R36, 0x1, -R7 ;  /* 0x0000000124847824 */ /* 0x000fe200078e0a07 */
[----:B------:R-:W0:Y:S01]  /*0ff0*/  LDGDEPBAR ;  /* 0x00000000000079af */ /* 0x000e220000000000 */
[----:B------:R-:W-:Y:S02]  /*1000*/  LOP3.LUT R5, R10, 0xfffffe00, R5, 0xf8, !PT ;  /* 0xfffffe000a057812 */ /* 0x000fe400078ef805 */
[----:B------:R-:W-:-:S03]  /*1010*/  SEL R4, R4, 0xfffffff0, !P1 ;  /* 0xfffffff004047807 */ /* 0x000fc60004800000 */
[----:B------:R-:W-:-:S04]  /*1020*/  IMAD R208, R208, 0x400, R5 ;  /* 0x00000400d0d07824 */ /* 0x000fc800078e0205 */
[----:B------:R-:W-:-:S04]  /*1030*/  IMAD.SHL.U32 R208, R208, 0x2, RZ ;  /* 0x00000002d0d07824 */ /* 0x000fc800078e00ff */
[--C-:B------:R-:W-:Y:S02]  /*1040*/  IMAD R212, R4, 0x2, R208.reuse ;  /* 0x0000000204d47824 */ /* 0x100fe400078e02d0 */
[C---:B------:R-:W-:Y:S02]  /*1050*/  IMAD R216, R0.reuse, 0x2, R208 ;  /* 0x0000000200d87824 */ /* 0x040fe400078e02d0 */
[----:B------:R-:W-:Y:S01]  /*1060*/  IMAD R220, R0, 0x2, R212 ;  /* 0x0000000200dc7824 */ /* 0x000fe200078e02d4 */
[----:B-1----:R-:W-:Y:S01]  /*1070*/  IADD3 R3, R224, 0xc100, RZ ;  /* 0x0000c100e0037810 */ /* 0x002fe20007ffe0ff */
[----:B------:R-:W-:-:S04]  /*1080*/  DEPBAR.LE SB0, 0x1 ;  /* 0x000080400000791a */ /* 0x000fc80000000000 */
[----:B------:R-:W-:Y:S01]  /*1090*/  BAR.SYNC.DEFER_BLOCKING 0x0 ;  /* 0x0000000000007b1d */ /* 0x000fe20000010000 */
[----:B------:R-:W-:Y:S01]  /*10a0*/  IMAD R2, R33, c[0x0][0x208], RZ ;  /* 0x0000820021027a24 */ /* 0x000fe200078e02ff */
[----:B------:R-:W-:Y:S02]  /*10b0*/  @P0 IADD3 R231, R3, -0x20, RZ ;  /* 0xffffffe003e70810 */ /* 0x000fe40007ffe0ff */
[----:B------:R-:W-:Y:S01]  /*10c0*/  ISETP.GE.AND P0, PT, R139, 0x1, PT ;  /* 0x000000018b00780c */ /* 0x000fe20003f06270 */
[C---:B------:R-:W-:Y:S01]  /*10d0*/  IMAD R6, R24.reuse, c[0x0][0x20c], R2 ;  /* 0x0000830018067a24 */ /* 0x040fe200078e0202 */
[C---:B------:R-:W-:Y:S01]  /*10e0*/  IADD3 R248, R231.reuse, 0x800, RZ ;  /* 0x00000800e7f87810 */ /* 0x040fe20007ffe0ff */
[----:B------:R-:W-:Y:S01]  /*10f0*/  IMAD.WIDE.U32 R2, R24, c[0x0][0x208], R48 ;  /* 0x0000820018027a25 */ /* 0x000fe200078e0030 */
[C---:B------:R-:W-:Y:S02]  /*1100*/  IADD3 R247, R231.reuse, 0x1000, RZ ;  /* 0x00001000e7f77810 */ /* 0x040fe40007ffe0ff */
[----:B------:R-:W-:Y:S01]  /*1110*/  IADD3 R246, R231, 0x1800, RZ ;  /* 0x00001800e7f67810 */ /* 0x000fe20007ffe0ff */
[----:B------:R-:W-:Y:S01]  /*1120*/  IMAD.IADD R3, R3, 0x1, R6 ;  /* 0x0000000103037824 */ /* 0x000fe200078e0206 */
[C---:B------:R-:W-:Y:S01]  /*1130*/  IADD3 R245, R231.reuse, 0x2000, RZ ;  /* 0x00002000e7f57810 */ /* 0x040fe20007ffe0ff */
[----:B------:R-:W-:Y:S01]  /*1140*/  IMAD R6, R38, c[0x0][0x210], RZ ;  /* 0x0000840026067a24 */ /* 0x000fe200078e02ff */
[----:B------:R-:W-:Y:S01]  /*1150*/  IADD3 R244, R231, 0x2800, RZ ;  /* 0x00002800e7f47810 */ /* 0x000fe20007ffe0ff */
[----:B------:R-:W-:-:S04]  /*1160*/  IMAD.WIDE.U32 R2, R37, c[0x0][0x210], R2 ;  /* 0x0000840025027a25 */ /* 0x000fc800078e0002 */
[----:B------:R-:W-:-:S04]  /*1170*/  IMAD R6, R37, c[0x0][0x214], R6 ;  /* 0x0000850025067a24 */ /* 0x000fc800078e0206 */
[----:B------:R-:W-:Y:S01]  /*1180*/  IMAD.IADD R3, R3, 0x1, R6 ;  /* 0x0000000103037824 */ /* 0x000fe200078e0206 */
[----:B------:R2:W1:Y:S01]  /*1190*/  LDSM.16.M88.4 R156, [R208+0x100] ;  /* 0x00010000d09c783b */ /* 0x0004620000000200 */
[----:B------:R-:W-:Y:S02]  /*11a0*/  IMAD R6, R21, c[0x0][0x218], RZ ;  /* 0x0000860015067a24 */ /* 0x000fe400078e02ff */
[C---:B------:R-:W-:Y:S01]  /*11b0*/  IMAD.WIDE.U32 R10, R20.reuse, c[0x0][0x218], R2 ;  /* 0x00008600140a7a25 */ /* 0x040fe200078e0002 */
[----:B------:R2:W3:Y:S03]  /*11c0*/  LDSM.16.M88.4 R192, [R208+0x4100] ;  /* 0x00410000d0c0783b */ /* 0x0004e60000000200 */
[----:B------:R-:W-:Y:S01]  /*11d0*/  IMAD R6, R20, c[0x0][0x21c], R6 ;  /* 0x0000870014067a24 */ /* 0x000fe200078e0206 */
[----:B------:R2:W4:Y:S03]  /*11e0*/  LDSM.16.M88.4 R160, [R212+0x100] ;  /* 0x00010000d4a0783b */ /* 0x0005260000000200 */
[----:B------:R-:W-:Y:S01]  /*11f0*/  IMAD.IADD R9, R11, 0x1, R6 ;  /* 0x000000010b097824 */ /* 0x000fe200078e0206 */
[----:B------:R2:W1:Y:S04]  /*1200*/  LDSM.16.M88.4 R196, [R212+0x4100] ;  /* 0x00410000d4c4783b */ /* 0x0004680000000200 */
[----:B------:R2:W1:Y:S04]  /*1210*/  LDSM.16.M88.4 R184, [R216+0x100] ;  /* 0x00010000d8b8783b */ /* 0x0004680000000200 */
[----:B------:R2:W1:Y:S04]  /*1220*/  LDSM.16.M88.4 R200, [R216+0x4100] ;  /* 0x00410000d8c8783b */ /* 0x0004680000000200 */
[----:B------:R2:W1:Y:S04]  /*1230*/  LDSM.16.M88.4 R188, [R220+0x100] ;  /* 0x00010000dcbc783b */ /* 0x0004680000000200 */
[----:B------:R2:W1:Y:S04]  /*1240*/  LDSM.16.M88.4 R204, [R220+0x4100] ;  /* 0x00410000dccc783b */ /* 0x0004680000000200 */
[----:B------:R-:W1:Y:S04]  /*1250*/  LDSM.16.M88.4 R208, [R208+0x8100] ;  /* 0x00810000d0d0783b */ /* 0x000e680000000200 */
[----:B------:R-:W1:Y:S04]  /*1260*/  LDSM.16.M88.4 R212, [R212+0x8100] ;  /* 0x00810000d4d4783b */ /* 0x000e680000000200 */
[----:B------:R-:W1:Y:S04]  /*1270*/  LDSM.16.M88.4 R216, [R216+0x8100] ;  /* 0x00810000d8d8783b */ /* 0x000e680000000200 */
[----:B------:R-:W1:Y:S04]  /*1280*/  LDSM.16.M88.4 R220, [R220+0x8100] ;  /* 0x00810000dcdc783b */ /* 0x000e680000000200 */
[----:B------:R-:W-:Y:S06]  /*1290*/  BAR.SYNC.DEFER_BLOCKING 0x0 ;  /* 0x0000000000007b1d */ /* 0x000fec0000010000 */
[----:B------:R2:W-:Y:S04]  /*12a0*/  STL.64 [R1+0x40], R10 ;  /* 0x0000400a01007387 */ /* 0x0005e80000100a00 */
[----:B------:R2:W-:Y:S01]  /*12b0*/  STL [R1+0x3c], R9 ;  /* 0x00003c0901007387 */ /* 0x0005e20000100800 */
[----:B------:R-:W-:-:S04]  /*12c0*/  DEPBAR.LE SB0, 0x0 ;  /* 0x000080000000791a */ /* 0x000fc80000000000 */
[----:B------:R-:W-:Y:S06]  /*12d0*/  BAR.SYNC.DEFER_BLOCKING 0x0 ;  /* 0x0000000000007b1d */ /* 0x000fec0000010000 */
[----:B------:R2:W1:Y:S04]  /*12e0*/  LDSM.16.M88.4 R32, [R224+0xc100] ;  /* 0x00c10000e020783b */ /* 0x0004680000000200 */
[----:B------:R2:W1:Y:S04]  /*12f0*/  LDSM.16.M88.4 R16, [R224+0xc900] ;  /* 0x00c90000e010783b */ /* 0x0004680000000200 */
[----:B------:R2:W1:Y:S04]  /*1300*/  LDSM.16.M88.4 R40, [R224+0xd100] ;  /* 0x00d10000e028783b */ /* 0x0004680000000200 */
[----:B------:R2:W1:Y:S04]  /*1310*/  LDSM.16.M88.4 R52, [R224+0xd900] ;  /* 0x00d90000e034783b */ /* 0x0004680000000200 */
[----:B------:R2:W1:Y:S04]  /*1320*/  LDSM.16.M88.4 R76, [R224+0xe100] ;  /* 0x00e10000e04c783b */ /* 0x0004680000000200 */
[----:B------:R2:W1:Y:S04]  /*1330*/  LDSM.16.M88.4 R84, [R224+0xe900] ;  /* 0x00e90000e054783b */ /* 0x0004680000000200 */
[----:B------:R2:W1:Y:S04]  /*1340*/  LDSM.16.M88.4 R44, [R231] ;  /* 0x00000000e72c783b */ /* 0x0004680000000200 */
[----:B------:R2:W1:Y:S04]  /*1350*/  LDSM.16.M88.4 R56, [R231+0x800] ;  /* 0x00080000e738783b */ /* 0x0004680000000200 */
[----:B------:R2:W1:Y:S04]  /*1360*/  LDSM.16.M88.4 R72, [R231+0x1000] ;  /* 0x00100000e748783b */ /* 0x0004680000000200 */
[----:B------:R2:W1:Y:S04]  /*1370*/  LDSM.16.M88.4 R80, [R231+0x1800] ;  /* 0x00180000e750783b */ /* 0x0004680000000200 */
[----:B------:R2:W1:Y:S04]  /*1380*/  LDSM.16.M88.4 R88, [R231+0x2000] ;  /* 0x00200000e758783b */ /* 0x0004680000000200 */
[----:B------:R2:W1:Y:S01]  /*1390*/  LDSM.16.M88.4 R100, [R231+0x2800] ;  /* 0x00280000e764783b */ /* 0x0004620000000200 */
[----:B------:R-:W-:Y:S05]  /*13a0*/  @!P0 BRA `(.L_x_0) ;  /* 0x0000032000008947 */ /* 0x000fea0003800000 */
[----:B---34-:R-:W-:Y:S01]  /*13b0*/  IMAD R2, R26, c[0x0][0x208], RZ ;  /* 0x000082001a027a24 */ /* 0x018fe200078e02ff */
[----:B------:R-:W-:Y:S01]  /*13c0*/  ISETP.LT.OR P3, PT, R12, 0x1, P6 ;  /* 0x000000010c00780c */ /* 0x000fe20003761670 */
[----:B------:R-:W-:-:S04]  /*13d0*/  IMAD.WIDE.U32 R6, R15, c[0x0][0x208], RZ ;  /* 0x000082000f067a25 */ /* 0x000fc800078e00ff */
[----:B------:R-:W-:Y:S02]  /*13e0*/  IMAD R2, R15, c[0x0][0x20c], R2 ;  /* 0x000083000f027a24 */ /* 0x000fe400078e0202 */
[----:B------:R-:W-:Y:S01]  /*13f0*/  IMAD.MOV.U32 R8, RZ, RZ, R10 ;  /* 0x000000ffff087224 */ /* 0x000fe200078e000a */
[----:B--2---:R-:W-:Y:S01]  /*1400*/  SEL R10, RZ, 0x2, P5 ;  /* 0x00000002ff0a7807 */ /* 0x004fe20002800000 */
[----:B------:R-:W-:Y:S02]  /*1410*/  IMAD.IADD R2, R7, 0x1, R2 ;  /* 0x0000000107027824 */ /* 0x000fe400078e0202 */
[----:B------:R-:W-:Y:S01]  /*1420*/  IMAD.WIDE.U32 R6, R6, 0x60, R8 ;  /* 0x0000006006067825 */ /* 0x000fe200078e0008 */
[----:B------:R2:W-:Y:S03]  /*1430*/  STL.64 [R1+0x38], R8 ;  /* 0x0000380801007387 */ /* 0x0005e60000100a00 */
[----:B------:R-:W-:Y:S01]  /*1440*/  IMAD R3, R2, 0x60, RZ ;  /* 0x0000006002037824 */ /* 0x000fe200078e02ff */
[----:B------:R-:W-:Y:S01]  /*1450*/  LEA R2, P0, R6, c[0x0][0x1f8], 0x1 ;  /* 0x00007e0006027a11 */ /* 0x000fe200078008ff */
[----:B------:R-:W-:-:S02]  /*1460*/  IMAD R11, R28, c[0x0][0x20c], RZ ;  /* 0x000083001c0b7a24 */ /* 0x000fc400078e02ff */
[----:B------:R-:W-:Y:S01]  /*1470*/  IMAD.IADD R3, R7, 0x1, R3 ;  /* 0x0000000107037824 */ /* 0x000fe200078e0203 */
[----:B------:R-:W-:Y:S01]  /*1480*/  SEL R7, RZ, 0x4, P4 ;  /* 0x00000004ff077807 */ /* 0x000fe20002000000 */
[----:B------:R-:W-:-:S03]  /*1490*/  IMAD.WIDE.U32 R14, R28, c[0x0][0x208], RZ ;  /* 0x000082001c0e7a25 */ /* 0x000fc600078e00ff */
[----:B------:R-:W-:Y:S01]  /*14a0*/  LEA.HI.X R3, R6, c[0x0][0x1fc], R3, 0x1, P0 ;  /* 0x00007f0006037a11 */ /* 0x000fe200000f0c03 */
[----:B------:R-:W-:Y:S01]  /*14b0*/  IMAD.IADD R11, R15, 0x1, R11 ;  /* 0x000000010f0b7824 */ /* 0x000fe200078e020b */
[----:B------:R-:W-:Y:S01]  /*14c0*/  SEL R6, RZ, 0x1, P6 ;  /* 0x00000001ff067807 */ /* 0x000fe20003000000 */
[----:B------:R-:W-:-:S03]  /*14d0*/  IMAD.SHL.U32 R13, R140, 0x2, RZ ;  /* 0x000000028c0d7824 */ /* 0x000fc600078e00ff */
[----:B------:R-:W-:Y:S02]  /*14e0*/  IADD3 R10, R7, R10, R6 ;  /* 0x0000000a070a7210 */ /* 0x000fe40007ffe006 */
[----:B------:R-:W-:Y:S01]  /*14f0*/  @!PT LDS RZ, [RZ] ;  /* 0x00000000fffff984 */ /* 0x000fe20000000800 */
[----:B------:R-:W-:Y:S01]  /*1500*/  @!PT LDS RZ, [RZ] ;  /* 0x00000000fffff984 */ /* 0x000fe20000000800 */
[----:B------:R-:W-:Y:S01]  /*1510*/  @!PT LDS RZ, [RZ] ;  /* 0x00000000fffff984 */ /* 0x000fe20000000800 */
[----:B------:R3:W-:Y:S02]  /*1520*/  LDGSTS.E.BYPASS.LTC128B.128 [R13+0x100], [R2.64], !P3 ;  /* 0x00100000020d7fae */ /* 0x0007e4000d901d48 */
[----:B------:R-:W-:Y:S02]  /*1530*/  LOP3.LUT P2, RZ, R10, 0x2, RZ, 0xc0, !PT ;  /* 0x000000020aff7812 */ /* 0x000fe4000784c0ff */
[----:B--2---:R-:W-:-:S04]  /*1540*/  IADD3 R8, P1, P0, R14, 0x80, R2 ;  /* 0x000000800e087810 */ /* 0x004fc8000783e002 */
[----:B------:R-:W-:Y:S02]  /*1550*/  IADD3.X R9, R11, RZ, R3, P1, P0 ;  /* 0x000000ff0b097210 */ /* 0x000fe40000fe0403 */
[----:B------:R-:W-:-:S04]  /*1560*/  IADD3 R6, P1, P0, R14, 0x100, R2 ;  /* 0x000001000e067810 */ /* 0x000fc8000783e002 */
[----:B------:R-:W-:Y:S02]  /*1570*/  IADD3.X R7, R11, RZ, R3, P1, P0 ;  /* 0x000000ff0b077210 */ /* 0x000fe40000fe0403 */
[----:B------:R-:W-:Y:S02]  /*1580*/  LOP3.LUT P1, RZ, R10, 0x4, RZ, 0xc0, !PT ;  /* 0x000000040aff7812 */ /* 0x000fe4000782c0ff */
[C---:B------:R-:W-:Y:S02]  /*1590*/  ISETP.LT.OR P0, PT, R12.reuse, 0x1, !P2 ;  /* 0x000000010c00780c */ /* 0x040fe40005701670 */
[----:B------:R-:W-:-:S11]  /*15a0*/  ISETP.LT.OR P3, PT, R12, 0x1, !P1 ;  /* 0x000000010c00780c */ /* 0x000fd60004f61670 */
[----:B------:R3:W-:Y:S01]  /*15b0*/  LDGSTS.E.BYPASS.LTC128B.128 [R13+0x3100], [R2.64+0x80], !P0 ;  /* 0x03100080020d7fae */ /* 0x0007e2000c101d48 */
[----:B------:R-:W-:-:S03]  /*15c0*/  ISETP.LT.OR P0, PT, R12, 0x21, P6 ;  /* 0x000000210c00780c */ /* 0x000fc60003701670 */
[----:B------:R3:W-:Y:S02]  /*15d0*/  LDGSTS.E.BYPASS.LTC128B.128 [R13+0x6100], [R2.64+0x100], !P3 ;  /* 0x06100100020d7fae */ /* 0x0007e4000d901d48 */
[----:B---3--:R-:W-:-:S05]  /*15e0*/  IADD3 R2, P3, R2, R14, RZ ;  /* 0x0000000e02027210 */ /* 0x008fca0007f7e0ff */
[----:B------:R-:W-:Y:S01]  /*15f0*/  IMAD.X R3, R11, 0x1, R3, P3 ;  /* 0x000000010b037824 */ /* 0x000fe200018e0603 */
[C---:B------:R-:W-:Y:S02]  /*1600*/  ISETP.LT.OR P3, PT, R12.reuse, 0x21, !P2 ;  /* 0x000000210c00780c */ /* 0x040fe40005761670 */
[C---:B------:R-:W-:Y:S02]  /*1610*/  ISETP.LT.OR P2, PT, R12.reuse, 0x41, !P2 ;  /* 0x000000410c00780c */ /* 0x040fe40005741670 */
[----:B------:R2:W-:Y:S01]  /*1620*/  LDGSTS.E.BYPASS.LTC128B.128 [R13+0x1100], [R2.64], !P0 ;  /* 0x01100000020d7fae */ /* 0x0005e2000c101d48 */
[C---:B------:R-:W-:Y:S02]  /*1630*/  ISETP.LT.OR P0, PT, R12.reuse, 0x21, !P1 ;  /* 0x000000210c00780c */ /* 0x040fe40004f01670 */
[----:B------:R-:W-:-:S06]  /*1640*/  ISETP.LT.OR P1, PT, R12, 0x41, !P1 ;  /* 0x000000410c00780c */ /* 0x000fcc0004f21670 */
[----:B------:R3:W-:Y:S01]  /*1650*/  LDGSTS.E.BYPASS.LTC128B.128 [R13+0x4100], [R8.64], !P3 ;  /* 0x04100000080d7fae */ /* 0x0007e2000d901d48 */
[----:B------:R-:W-:-:S04]  /*1660*/  ISETP.LT.OR P3, PT, R12, 0x41, P6 ;  /* 0x000000410c00780c */ /* 0x000fc80003761670 */
[----:B------:R3:W-:Y:S01]  /*1670*/  LDGSTS.E.BYPASS.LTC128B.128 [R13+0x7100], [R6.64], !P0 ;  /* 0x07100000060d7fae */ /* 0x0007e2000c101d48 */
[----:B--2---:R-:W-:-:S05]  /*1680*/  IADD3 R2, P0, R2, R14, RZ ;  /* 0x0000000e02027210 */ /* 0x004fca0007f1e0ff */
[----:B------:R-:W-:-:S05]  /*1690*/  IMAD.X R3, R3, 0x1, R11, P0 ;  /* 0x0000000103037824 */ /* 0x000fca00000e060b */
[----:B------:R3:W-:Y:S04]  /*16a0*/  LDGSTS.E.BYPASS.LTC128B.128 [R13+0x2100], [R2.64], !P3 ;  /* 0x02100000020d7fae */ /* 0x0007e8000d901d48 */
[----:B------:R3:W-:Y:S04]  /*16b0*/  LDGSTS.E.BYPASS.LTC128B.128 [R13+0x5100], [R2.64+0x80], !P2 ;  /* 0x05100080020d7fae */ /* 0x0007e8000d101d48 */
[----:B------:R3:W-:Y:S02]  /*16c0*/  LDGSTS.E.BYPASS.LTC128B.128 [R13+0x8100], [R2.64+0x100], !P1 ;  /* 0x08100100020d7fae */ /* 0x0007e4000c901d48 */
.L_x_0:
[----:B-1-34-:R-:W-:Y:S01]  /*16d0*/  HMMA.16816.F32.BF16 R24, R156, R16, RZ ;  /* 0x000000109c18723c */ /* 0x01afe200000418ff */
[----:B------:R-:W-:Y:S01]  /*16e0*/  LOP3.LUT P0, RZ, R30, 0x4, RZ, 0xc0, !PT ;  /* 0x000000041eff7812 */ /* 0x000fe2000780c0ff */
[----:B------:R-:W-:Y:S01]  /*16f0*/  LDSM.16.M88.4 R116, [R231+0x3800] ;  /* 0x00380000e774783b */ /* 0x000fe20000000200 */
[----:B------:R-:W-:-:S02]  /*1700*/  ISETP.GE.AND P3, PT, R139, 0x61, PT ;  /* 0x000000618b00780c */ /* 0x000fc40003f66270 */
[----:B------:R-:W-:Y:S01]  /*1710*/  SEL R2, R28, 0xffffffc0, !P0 ;  /* 0xffffffc01c027807 */ /* 0x000fe20004000000 */
[----:B------:R-:W-:Y:S01]  /*1720*/  LDSM.16.M88.4 R120, [R224+0x12100] ;  /* 0x01210000e078783b */ /* 0x000fe20000000200 */
[C---:B------:R-:W-:Y:S01]  /*1730*/  IADD3 R243, R231.reuse, 0x3000, RZ ;  /* 0x00003000e7f37810 */ /* 0x040fe20007ffe0ff */
[C---:B------:R-:W-:Y:S01]  /*1740*/  HMMA.16816.F32.BF16 R20, R156.reuse, R18, RZ ;  /* 0x000000129c14723c */ /* 0x040fe200000418ff */
[-C--:B------:R-:W-:Y:S01]  /*1750*/  IADD3 R230, R224, R2.reuse, RZ ;  /* 0x00000002e0e67210 */ /* 0x080fe20007ffe0ff */
[----:B------:R-:W0:Y:S01]  /*1760*/  LDGDEPBAR ;  /* 0x00000000000079af */ /* 0x000e220000000000 */
[C---:B------:R-:W-:Y:S02]  /*1770*/  IADD3 R227, R231.reuse, R2, RZ ;  /* 0x00000002e7e37210 */ /* 0x040fe40007ffe0ff */
[C---:B------:R-:W-:Y:S01]  /*1780*/  IADD3 R242, R231.reuse, 0x3800, RZ ;  /* 0x00003800e7f27810 */ /* 0x040fe20007ffe0ff */
[----:B------:R-:W-:Y:S01]  /*1790*/  LDSM.16.M88.4 R92, [R230+0xe100] ;  /* 0x00e10000e65c783b */ /* 0x000fe20000000200 */
[C---:B------:R-:W-:Y:S01]  /*17a0*/  IADD3 R241, R231.reuse, 0x4000, RZ ;  /* 0x00004000e7f17810 */ /* 0x040fe20007ffe0ff */
[----:B------:R-:W-:Y:S01]  /*17b0*/  HMMA.16816.F32.BF16 R16, R156, R40, RZ ;  /* 0x000000289c10723c */ /* 0x000fe200000418ff */
[C---:B------:R-:W-:Y:S01]  /*17c0*/  IADD3 R240, R231.reuse, 0x4800, RZ ;  /* 0x00004800e7f07810 */ /* 0x040fe20007ffe0ff */
[----:B------:R-:W-:Y:S01]  /*17d0*/  LDSM.16.M88.4 R96, [R227] ;  /* 0x00000000e360783b */ /* 0x000fe20000000200 */
[----:B------:R-:W-:-:S02]  /*17e0*/  IADD3 R239, R231, 0x5000, RZ ;  /* 0x00005000e7ef7810 */ /* 0x000fc40007ffe0ff */
[C---:B------:R-:W-:Y:S01]  /*17f0*/  IADD3 R238, R231.reuse, 0x5800, RZ ;  /* 0x00005800e7ee7810 */ /* 0x040fe20007ffe0ff */
[----:B------:R-:W-:Y:S01]  /*1800*/  LDSM.16.M88.4 R124, [R227+0x3000] ;  /* 0x00300000e37c783b */ /* 0x000fe20000000200 */
[C---:B------:R-:W-:Y:S01]  /*1810*/  IADD3 R237, R231.reuse, 0x6000, RZ ;  /* 0x00006000e7ed7810 */ /* 0x040fe20007ffe0ff */
[C---:B------:R-:W-:Y:S01]  /*1820*/  HMMA.16816.F32.BF16 R36, R156.reuse, R32, RZ ;  /* 0x000000209c24723c */ /* 0x040fe200000418ff */
[C---:B------:R-:W-:Y:S01]  /*1830*/  IADD3 R236, R231.reuse, 0x6800, RZ ;  /* 0x00006800e7ec7810 */ /* 0x040fe20007ffe0ff */
[----:B------:R-:W-:Y:S01]  /*1840*/  LDSM.16.M88.4 R108, [R230+0xf900] ;  /* 0x00f90000e66c783b */ /* 0x000fe20000000200 */
[C---:B------:R-:W-:Y:S02]  /*1850*/  IADD3 R235, R231.reuse, 0x7000, RZ ;  /* 0x00007000e7eb7810 */ /* 0x040fe40007ffe0ff */
[C---:B------:R-:W-:Y:S01]  /*1860*/  IADD3 R234, R231.reuse, 0x7800, RZ ;  /* 0x00007800e7ea7810 */ /* 0x040fe20007ffe0ff */
[----:B------:R-:W-:Y:S01]  /*1870*/  LDSM.16.M88.4 R112, [R227+0x3800] ;  /* 0x00380000e370783b */ /* 0x000fe20000000200 */
[C---:B------:R-:W-:Y:S01]  /*1880*/  IADD3 R233, R231.reuse, 0x8000, RZ ;  /* 0x00008000e7e97810 */ /* 0x040fe20007ffe0ff */
[C---:B------:R-:W-:Y:S01]  /*1890*/  HMMA.16816.F32.BF16 R32, R156.reuse, R34, RZ ;  /* 0x000000229c20723c */ /* 0x040fe200000418ff */
[----:B------:R-:W-:Y:S01]  /*18a0*/  IADD3 R232, R231, 0x8800, RZ ;  /* 0x00008800e7e87810 */ /* 0x000fe20007ffe0ff */
[----:B------:R-:W-:Y:S06]  /*18b0*/  LDSM.16.M88.4 R128, [R230+0x12100] ;  /* 0x01210000e680783b */ /* 0x000fec0000000200 */
[C---:B--2---:R-:W-:Y:S08]  /*18c0*/  HMMA.16816.F32.BF16 R8, R156.reuse, R52, RZ ;  /* 0x000000349c08723c */ /* 0x044ff000000418ff */
[----:B------:R-:W-:Y:S08]  /*18d0*/  HMMA.16816.F32.BF16 R12, R156, R42, RZ ;  /* 0x0000002a9c0c723c */ /* 0x000ff000000418ff */
[C---:B------:R-:W-:Y:S01]  /*18e0*/  HMMA.16816.F32.BF16 R48, R160.reuse, R72, R16 ;  /* 0x00000048a030723c */ /* 0x040fe20000041810 */
[----:B------:R-:W1:Y:S07]  /*18f0*/  LDSM.16.M88.4 R16, [R230+0xc100] ;  /* 0x00c10000e610783b */ /* 0x000e6e0000000200 */
[----:B------:R-:W-:Y:S08]  /*1900*/  HMMA.16816.F32.BF16 R64, R160, R46, R32 ;  /* 0x0000002ea040723c */ /* 0x000ff00000041820 */
[----:B------:R-:W-:Y:S01]  /*1910*/  HMMA.16816.F32.BF16 R32, R156, R54, RZ ;  /* 0x000000369c20723c */ /* 0x000fe200000418ff */
[----:B------:R-:W2:Y:S07]  /*1920*/  LDSM.16.M88.4 R52, [R230+0xd900] ;  /* 0x00d90000e634783b */ /* 0x000eae0000000200 */
[----:B------:R-:W-:Y:S08]  /*1930*/  HMMA.16816.F32.BF16 R40, R160, R80, R8 ;  /* 0x00000050a028723c */ /* 0x000ff00000041808 */
[C---:B------:R-:W-:Y:S08]  /*1940*/  HMMA.16816.F32.BF16 R8, R156.reuse, R76, RZ ;  /* 0x0000004c9c08723c */ /* 0x040ff000000418ff */
[----:B------:R-:W-:Y:S08]  /*1950*/  HMMA.16816.F32.BF16 R28, R156, R78, RZ ;  /* 0x0000004e9c1c723c */ /* 0x000ff000000418ff */
[C---:B------:R-:W-:Y:S01]  /*1960*/  HMMA.16816.F32.BF16 R68, R160.reuse, R44, R36 ;  /* 0x0000002ca044723c */ /* 0x040fe20000041824 */
[----:B------:R-:W-:Y:S07]  /*1970*/  LDSM.16.M88.4 R36, [R230+0xd100] ;  /* 0x00d10000e624783b */ /* 0x000fee0000000200 */
[C---:B------:R-:W-:Y:S01]  /*1980*/  HMMA.16816.F32.BF16 R44, R160.reuse, R74, R12 ;  /* 0x0000004aa02c723c */ /* 0x040fe2000004180c */
[----:B------:R-:W3:Y:S07]  /*1990*/  LDSM.16.M88.4 R12, [R230+0xc900] ;  /* 0x00c90000e60c783b */ /* 0x000eee0000000200 */
[C---:B------:R-:W-:Y:S08]  /*19a0*/  HMMA.16816.F32.BF16 R60, R160.reuse, R56, R24 ;  /* 0x00000038a03c723c */ /* 0x040ff00000041818 */
[----:B------:R-:W-:Y:S08]  /*19b0*/  HMMA.16816.F32.BF16 R56, R160, R58, R20 ;  /* 0x0000003aa038723c */ /* 0x000ff00000041814 */
[C---:B------:R-:W-:Y:S08]  /*19c0*/  HMMA.16816.F32.BF16 R24, R156.reuse, R84, RZ ;  /* 0x000000549c18723c */ /* 0x040ff000000418ff */
[----:B------:R-:W-:Y:S08]  /*19d0*/  HMMA.16816.F32.BF16 R20, R156, R86, RZ ;  /* 0x000000569c14723c */ /* 0x000ff000000418ff */
[C---:B------:R-:W-:Y:S08]  /*19e0*/  HMMA.16816.F32.BF16 R32, R160.reuse, R82, R32 ;  /* 0x00000052a020723c */ /* 0x040ff00000041820 */
[C---:B------:R-:W-:Y:S08]  /*19f0*/  HMMA.16816.F32.BF16 R72, R160.reuse, R88, R8 ;  /* 0x00000058a048723c */ /* 0x040ff00000041808 */
[----:B------:R-:W-:Y:S01]  /*1a00*/  HMMA.16816.F32.BF16 R84, R160, R90, R28 ;  /* 0x0000005aa054723c */ /* 0x000fe2000004181c */
[----:B------:R-:W4:Y:S04]  /*1a10*/  LDSM.16.M88.4 R88, [R230+0xe900] ;  /* 0x00e90000e658783b */ /* 0x000f280000000200 */
[----:B------:R-:W-:Y:S03]  /*1a20*/  LDSM.16.M88.4 R28, [R227+0x1800] ;  /* 0x00180000e31c783b */ /* 0x000fe60000000200 */
[C---:B-1----:R-:W-:Y:S08]  /*1a30*/  HMMA.16816.F32.BF16 R8, R184.reuse, R16, R68 ;  /* 0x00000010b808723c */ /* 0x042ff00000041844 */
[----:B------:R-:W-:Y:S08]  /*1a40*/  HMMA.16816.F32.BF16 R64, R184, R18, R64 ;  /* 0x00000012b840723c */ /* 0x000ff00000041840 */
[C---:B------:R-:W-:Y:S08]  /*1a50*/  HMMA.16816.F32.BF16 R80, R160.reuse, R100, R24 ;  /* 0x00000064a050723c */ /* 0x040ff00000041818 */
[----:B------:R-:W-:Y:S08]  /*1a60*/  HMMA.16816.F32.BF16 R76, R160, R102, R20 ;  /* 0x00000066a04c723c */ /* 0x000ff00000041814 */
[C---:B--2---:R-:W-:Y:S01]  /*1a70*/  HMMA.16816.F32.BF16 R16, R184.reuse, R52, R40 ;  /* 0x00000034b810723c */ /* 0x044fe20000041828 */
[----:B------:R-:W1:Y:S07]  /*1a80*/  LDSM.16.M88.4 R40, [R224+0xf100] ;  /* 0x00f10000e028783b */ /* 0x000e6e0000000200 */
[C---:B---3--:R-:W-:Y:S08]  /*1a90*/  HMMA.16816.F32.BF16 R60, R184.reuse, R12, R60 ;  /* 0x0000000cb83c723c */ /* 0x048ff0000004183c */
[C---:B------:R-:W-:Y:S08]  /*1aa0*/  HMMA.16816.F32.BF16 R56, R184.reuse, R14, R56 ;  /* 0x0000000eb838723c */ /* 0x040ff00000041838 */
[C---:B------:R-:W-:Y:S08]  /*1ab0*/  HMMA.16816.F32.BF16 R24, R184.reuse, R36, R48 ;  /* 0x00000024b818723c */ /* 0x040ff00000041830 */
[C---:B------:R-:W-:Y:S01]  /*1ac0*/  HMMA.16816.F32.BF16 R20, R184.reuse, R38, R44 ;  /* 0x00000026b814723c */ /* 0x040fe2000004182c */
[----:B------:R-:W2:Y:S07]  /*1ad0*/  LDSM.16.M88.4 R36, [R227+0x800] ;  /* 0x00080000e324783b */ /* 0x000eae0000000200 */
[----:B------:R-:W-:Y:S01]  /*1ae0*/  HMMA.16816.F32.BF16 R12, R184, R54, R32 ;  /* 0x00000036b80c723c */ /* 0x000fe20000041820 */
[----:B------:R-:W3:Y:S04]  /*1af0*/  LDSM.16.M88.4 R32, [R227+0x1000] ;  /* 0x00100000e320783b */ /* 0x000ee80000000200 */
[----:B------:R-:W-:Y:S03]  /*1b00*/  LDSM.16.M88.4 R52, [R227+0x2000] ;  /* 0x00200000e334783b */ /* 0x000fe60000000200 */
[----:B------:R-:W-:Y:S08]  /*1b10*/  HMMA.16816.F32.BF16 R8, R188, R96, R8 ;  /* 0x00000060bc08723c */ /* 0x000ff00000041808 */
[C---:B------:R-:W-:Y:S08]  /*1b20*/  HMMA.16816.F32.BF16 R48, R184.reuse, R92, R72 ;  /* 0x0000005cb830723c */ /* 0x040ff00000041848 */
[C---:B----4-:R-:W-:Y:S08]  /*1b30*/  HMMA.16816.F32.BF16 R100, R184.reuse, R88, R80 ;  /* 0x00000058b864723c */ /* 0x050ff00000041850 */
[----:B------:R-:W-:Y:S01]  /*1b40*/  HMMA.16816.F32.BF16 R72, R184, R90, R76 ;  /* 0x0000005ab848723c */ /* 0x000fe2000004184c */
[----:B------:R-:W4:Y:S07]  /*1b50*/  LDSM.16.M88.4 R88, [R231+0x3000] ;  /* 0x00300000e758783b */ /* 0x000f2e0000000200 */
[----:B-1----:R-:W-:Y:S08]  /*1b60*/  HMMA.16816.F32.BF16 R8, R192, R40, R8 ;  /* 0x00000028c008723c */ /* 0x002ff00000041808 */
[C---:B------:R-:W-:Y:S01]  /*1b70*/  HMMA.16816.F32.BF16 R44, R188.reuse, R98, R64 ;  /* 0x00000062bc2c723c */ /* 0x040fe20000041840 */
[----:B------:R-:W-:Y:S07]  /*1b80*/  LDSM.16.M88.4 R64, [R230+0xf100] ;  /* 0x00f10000e640783b */ /* 0x000fee0000000200 */
[C---:B--2---:R-:W-:Y:S08]  /*1b90*/  HMMA.16816.F32.BF16 R68, R188.reuse, R36, R60 ;  /* 0x00000024bc44723c */ /* 0x044ff0000004183c */
[C---:B---3--:R-:W-:Y:S01]  /*1ba0*/  HMMA.16816.F32.BF16 R60, R188.reuse, R34, R20 ;  /* 0x00000022bc3c723c */ /* 0x048fe20000041814 */
[----:B------:R-:W1:Y:S07]  /*1bb0*/  LDSM.16.M88.4 R20, [R224+0xf900] ;  /* 0x00f90000e014783b */ /* 0x000e6e0000000200 */
[----:B------:R-:W-:Y:S01]  /*1bc0*/  HMMA.16816.F32.BF16 R76, R188, R32, R24 ;  /* 0x00000020bc4c723c */ /* 0x000fe20000041818 */
[----:B------:R-:W2:Y:S07]  /*1bd0*/  LDSM.16.M88.4 R24, [R227+0x2800] ;  /* 0x00280000e318783b */ /* 0x000eae0000000200 */
[----:B------:R-:W-:Y:S08]  /*1be0*/  HMMA.16816.F32.BF16 R104, R184, R94, R84 ;  /* 0x0000005eb868723c */ /* 0x000ff00000041854 */
[----:B------:R-:W-:Y:S08]  /*1bf0*/  HMMA.16816.F32.BF16 R92, R188, R30, R12 ;  /* 0x0000001ebc5c723c */ /* 0x000ff0000004180c */
[----:B----4-:R-:W-:Y:S08]  /*1c00*/  HMMA.16816.F32.BF16 R8, R196, R88, R8 ;  /* 0x00000058c408723c */ /* 0x010ff00000041808 */
[----:B------:R-:W-:Y:S08]  /*1c10*/  HMMA.16816.F32.BF16 R12, R192, R42, R44 ;  /* 0x0000002ac00c723c */ /* 0x000ff0000004182c */
[C---:B------:R-:W-:Y:S01]  /*1c20*/  HMMA.16816.F32.BF16 R96, R188.reuse, R28, R16 ;  /* 0x0000001cbc60723c */ /* 0x040fe20000041810 */
[----:B------:R-:W3:Y:S07]  /*1c30*/  LDSM.16.M88.4 R16, [R224+0x10100] ;  /* 0x01010000e010783b */ /* 0x000eee0000000200 */
[----:B------:R-:W-:Y:S01]  /*1c40*/  HMMA.16816.F32.BF16 R84, R188, R38, R56 ;  /* 0x00000026bc54723c */ /* 0x000fe20000041838 */
[----:B------:R-:W4:Y:S04]  /*1c50*/  LDSM.16.M88.4 R56, [R224+0x11900] ;  /* 0x01190000e038783b */ /* 0x000f280000000200 */
[----:B------:R-:W5:Y:S03]  /*1c60*/  LDSM.16.M88.4 R36, [R224+0x10900] ;  /* 0x01090000e024783b */ /* 0x000f660000000200 */
[----:B-1----:R-:W-:Y:S01]  /*1c70*/  HMMA.16816.F32.BF16 R32, R192, R20, R68 ;  /* 0x00000014c020723c */ /* 0x002fe20000041844 */
[----:B------:R-:W-:Y:S07]  /*1c80*/  LDSM.16.M88.4 R68, [R231+0x4800] ;  /* 0x00480000e744783b */ /* 0x000fee0000000200 */
[C---:B------:R-:W-:Y:S01]  /*1c90*/  HMMA.16816.F32.BF16 R80, R188.reuse, R52, R48 ;  /* 0x00000034bc50723c */ /* 0x040fe20000041830 */
[----:B------:R-:W1:Y:S07]  /*1ca0*/  LDSM.16.M88.4 R48, [R224+0x11100] ;  /* 0x01110000e030783b */ /* 0x000e6e0000000200 */
[----:B--2---:R-:W-:Y:S08]  /*1cb0*/  HMMA.16816.F32.BF16 R40, R188, R26, R72 ;  /* 0x0000001abc28723c */ /* 0x004ff00000041848 */
[----:B------:R-:W-:Y:S08]  /*1cc0*/  HMMA.16816.F32.BF16 R8, R200, R64, R8 ;  /* 0x00000040c808723c */ /* 0x000ff00000041808 */
[----:B------:R-:W-:Y:S08]  /*1cd0*/  HMMA.16816.F32.BF16 R12, R196, R90, R12 ;  /* 0x0000005ac40c723c */ /* 0x000ff0000004180c */
[----:B------:R-:W-:Y:S01]  /*1ce0*/  HMMA.16816.F32.BF16 R44, R188, R24, R100 ;  /* 0x00000018bc2c723c */ /* 0x000fe20000041864 */
[----:B------:R-:W-:Y:S07]  /*1cf0*/  LDSM.16.M88.4 R100, [R230+0x11900] ;  /* 0x01190000e664783b */ /* 0x000fee0000000200 */
[----:B------:R-:W-:Y:S08]  /*1d00*/  HMMA.16816.F32.BF16 R84, R192, R22, R84 ;  /* 0x00000016c054723c */ /* 0x000ff00000041854 */
[----:B------:R-:W-:Y:S01]  /*1d10*/  HMMA.16816.F32.BF16 R52, R188, R54, R104 ;  /* 0x00000036bc34723c */ /* 0x000fe20000041868 */
[----:B------:R-:W-:Y:S07]  /*1d20*/  LDSM.16.M88.4 R104, [R231+0x5000] ;  /* 0x00500000e768783b */ /* 0x000fee0000000200 */
[C---:B---3--:R-:W-:Y:S08]  /*1d30*/  HMMA.16816.F32.BF16 R76, R192.reuse, R16, R76 ;  /* 0x00000010c04c723c */ /* 0x048ff0000004184c */
[----:B------:R-:W-:Y:S01]  /*1d40*/  HMMA.16816.F32.BF16 R72, R192, R18, R60 ;  /* 0x00000012c048723c */ /* 0x000fe2000004183c */
[----:B------:R-:W2:Y:S07]  /*1d50*/  LDSM.16.M88.4 R60, [R231+0x4000] ;  /* 0x00400000e73c783b */ /* 0x000eae0000000200 */
[----:B------:R-:W-:Y:S01]  /*1d60*/  HMMA.16816.F32.BF16 R16, R196, R116, R32 ;  /* 0x00000074c410723c */ /* 0x000fe20000041820 */
[----:B------:R-:W-:Y:S07]  /*1d70*/  LDSM.16.M88.4 R32, [R230+0x11100] ;  /* 0x01110000e620783b */ /* 0x000fee0000000200 */
[----:B----4-:R-:W-:Y:S01]  /*1d80*/  HMMA.16816.F32.BF16 R88, R192, R58, R40 ;  /* 0x0000003ac058723c */ /* 0x010fe20000041828 */
[----:B------:R-:W3:Y:S07]  /*1d90*/  LDSM.16.M88.4 R40, [R231+0x5800] ;  /* 0x00580000e728783b */ /* 0x000eee0000000200 */
[----:B------:R-:W-:Y:S08]  /*1da0*/  HMMA.16816.F32.BF16 R8, R204, R124, R8 ;  /* 0x0000007ccc08723c */ /* 0x000ff00000041808 */
[----:B------:R-:W-:Y:S08]  /*1db0*/  HMMA.16816.F32.BF16 R12, R200, R66, R12 ;  /* 0x00000042c80c723c */ /* 0x000ff0000004180c */
[C---:B-----5:R-:W-:Y:S08]  /*1dc0*/  HMMA.16816.F32.BF16 R24, R192.reuse, R38, R92 ;  /* 0x00000026c018723c */ /* 0x060ff0000004185c */
[----:B------:R-:W-:Y:S08]  /*1dd0*/  HMMA.16816.F32.BF16 R92, R192, R56, R44 ;  /* 0x00000038c05c723c */ /* 0x000ff0000004182c */
[----:B------:R-:W-:Y:S01]  /*1de0*/  HMMA.16816.F32.BF16 R44, R196, R118, R84 ;  /* 0x00000076c42c723c */ /* 0x000fe20000041854 */
[----:B------:R-:W4:Y:S07]  /*1df0*/  LDSM.16.M88.4 R116, [R231+0x6000] ;  /* 0x00600000e774783b */ /* 0x000f2e0000000200 */
[C---:B-1----:R-:W-:Y:S01]  /*1e00*/  HMMA.16816.F32.BF16 R20, R192.reuse, R48, R80 ;  /* 0x00000030c014723c */ /* 0x042fe20000041850 */
[----:B------:R-:W1:Y:S07]  /*1e10*/  LDSM.16.M88.4 R80, [R230+0x10100] ;  /* 0x01010000e650783b */ /* 0x000e6e0000000200 */
[C---:B------:R-:W-:Y:S01]  /*1e20*/  HMMA.16816.F32.BF16 R28, R192.reuse, R36, R96 ;  /* 0x00000024c01c723c */ /* 0x040fe20000041860 */
[----:B------:R-:W-:Y:S07]  /*1e30*/  LDSM.16.M88.4 R36, [R230+0x10900] ;  /* 0x01090000e624783b */ /* 0x000fee0000000200 */
[----:B------:R-:W-:Y:S08]  /*1e40*/  HMMA.16816.F32.BF16 R96, R192, R50, R52 ;  /* 0x00000032c060723c */ /* 0x000ff00000041834 */
[----:B------:R-:W-:Y:S08]  /*1e50*/  HMMA.16816.F32.BF16 R16, R200, R108, R16 ;  /* 0x0000006cc810723c */ /* 0x000ff00000041810 */
[----:B------:R-:W-:Y:S08]  /*1e60*/  HMMA.16816.F32.BF16 R8, R208, R120, R8 ;  /* 0x00000078d008723c */ /* 0x000ff00000041808 */
[----:B------:R-:W-:Y:S01]  /*1e70*/  HMMA.16816.F32.BF16 R12, R204, R126, R12 ;  /* 0x0000007ecc0c723c */ /* 0x000fe2000004180c */
[----:B------:R-:W5:Y:S07]  /*1e80*/  LDSM.16.M88.4 R124, [R224+0x12900] ;  /* 0x01290000e07c783b */ /* 0x000f6e0000000200 */
[C---:B--2---:R-:W-:Y:S01]  /*1e90*/  HMMA.16816.F32.BF16 R52, R196.reuse, R60, R76 ;  /* 0x0000003cc434723c */ /* 0x044fe2000004184c */
[----:B------:R-:W-:Y:S07]  /*1ea0*/  LDSM.16.M88.4 R76, [R227+0x4800] ;  /* 0x00480000e34c783b */ /* 0x000fee0000000200 */
[C---:B------:R-:W-:Y:S08]  /*1eb0*/  HMMA.16816.F32.BF16 R56, R196.reuse, R70, R24 ;  /* 0x00000046c438723c */ /* 0x040ff00000041818 */
[C---:B------:R-:W-:Y:S08]  /*1ec0*/  HMMA.16816.F32.BF16 R48, R196.reuse, R104, R20 ;  /* 0x00000068c430723c */ /* 0x040ff00000041814 */
[----:B---3--:R-:W-:Y:S08]  /*1ed0*/  HMMA.16816.F32.BF16 R24, R196, R40, R92 ;  /* 0x00000028c418723c */ /* 0x008ff0000004185c */
[----:B------:R-:W-:Y:S01]  /*1ee0*/  HMMA.16816.F32.BF16 R20, R200, R110, R44 ;  /* 0x0000006ec814723c */ /* 0x000fe2000004182c */
[----:B------:R-:W-:Y:S07]  /*1ef0*/  LDSM.16.M88.4 R108, [R227+0x6000] ;  /* 0x00600000e36c783b */ /* 0x000fee0000000200 */
[C---:B------:R-:W-:Y:S01]  /*1f00*/  HMMA.16816.F32.BF16 R64, R196.reuse, R62, R72 ;  /* 0x0000003ec440723c */ /* 0x040fe20000041848 */
[----:B------:R-:W-:Y:S07]  /*1f10*/  LDSM.16.M88.4 R72, [R224+0x13900] ;  /* 0x01390000e048783b */ /* 0x000fee0000000200 */
[C---:B------:R-:W-:Y:S01]  /*1f20*/  HMMA.16816.F32.BF16 R60, R196.reuse, R68, R28 ;  /* 0x00000044c43c723c */ /* 0x040fe2000004181c */
[----:B------:R-:W2:Y:S07]  /*1f30*/  LDSM.16.M88.4 R68, [R227+0x4000] ;  /* 0x00400000e344783b */ /* 0x000eae0000000200 */
[----:B------:R-:W-:Y:S01]  /*1f40*/  HMMA.16816.F32.BF16 R28, R196, R106, R96 ;  /* 0x0000006ac41c723c */ /* 0x000fe20000041860 */
[----:B------:R-:W-:Y:S04]  /*1f50*/  LDSM.16.M88.4 R104, [R231+0x6800] ;  /* 0x00680000e768783b */ /* 0x000fe80000000200 */
[----:B------:R-:W-:Y:S03]  /*1f60*/  LDSM.16.M88.4 R96, [R227+0x5800] ;  /* 0x00580000e360783b */ /* 0x000fe60000000200 */
[----:B------:R-:W-:Y:S08]  /*1f70*/  HMMA.16816.F32.BF16 R16, R204, R112, R16 ;  /* 0x00000070cc10723c */ /* 0x000ff00000041810 */
[----:B----4-:R-:W-:Y:S08]  /*1f80*/  HMMA.16816.F32.BF16 R8, R212, R116, R8 ;  /* 0x00000074d408723c */ /* 0x010ff00000041808 */
[----:B------:R-:W-:Y:S08]  /*1f90*/  HMMA.16816.F32.BF16 R12, R208, R122, R12 ;  /* 0x0000007ad00c723c */ /* 0x000ff0000004180c */
[----:B------:R-:W-:Y:S01]  /*1fa0*/  HMMA.16816.F32.BF16 R92, R196, R42, R88 ;  /* 0x0000002ac45c723c */ /* 0x000fe20000041858 */
[----:B------:R-:W3:Y:S07]  /*1fb0*/  LDSM.16.M88.4 R88, [R227+0x5000] ;  /* 0x00500000e358783b */ /* 0x000eee0000000200 */
[C---:B-1----:R-:W-:Y:S08]  /*1fc0*/  HMMA.16816.F32.BF16 R84, R200.reuse, R80, R52 ;  /* 0x00000050c854723c */ /* 0x042ff00000041834 */
[----:B------:R-:W-:Y:S08]  /*1fd0*/  HMMA.16816.F32.BF16 R40, R200, R100, R24 ;  /* 0x00000064c828723c */ /* 0x000ff00000041818 */
[----:B------:R-:W-:Y:S08]  /*1fe0*/  HMMA.16816.F32.BF16 R24, R204, R114, R20 ;  /* 0x00000072cc18723c */ /* 0x000ff00000041814 */
[C---:B------:R-:W-:Y:S01]  /*1ff0*/  HMMA.16816.F32.BF16 R64, R200.reuse, R82, R64 ;  /* 0x00000052c840723c */ /* 0x040fe20000041840 */
[----:B------:R-:W-:Y:S07]  /*2000*/  LDSM.16.M88.4 R80, [R230+0x12900] ;  /* 0x01290000e650783b */ /* 0x000fee0000000200 */
[C---:B------:R-:W-:Y:S08]  /*2010*/  HMMA.16816.F32.BF16 R52, R200.reuse, R32, R48 ;  /* 0x00000020c834723c */ /* 0x040ff00000041830 */
[----:B------:R-:W-:Y:S01]  /*2020*/  HMMA.16816.F32.BF16 R44, R200, R34, R28 ;  /* 0x00000022c82c723c */ /* 0x000fe2000004181c */
[----:B------:R-:W1:Y:S07]  /*2030*/  LDSM.16.M88.4 R32, [R224+0x13100] ;  /* 0x01310000e020783b */ /* 0x000e6e0000000200 */
[----:B-----5:R-:W-:Y:S08]  /*2040*/  HMMA.16816.F32.BF16 R20, R208, R124, R16 ;  /* 0x0000007cd014723c */ /* 0x020ff00000041810 */
[C---:B------:R-:W-:Y:S08]  /*2050*/  HMMA.16816.F32.BF16 R60, R200.reuse, R36, R60 ;  /* 0x00000024c83c723c */ /* 0x040ff0000004183c */
[----:B------:R-:W-:Y:S08]  /*2060*/  HMMA.16816.F32.BF16 R56, R200, R38, R56 ;  /* 0x00000026c838723c */ /* 0x000ff00000041838 */
[----:B------:R-:W-:Y:S08]  /*2070*/  HMMA.16816.F32.BF16 R8, R216, R128, R8 ;  /* 0x00000080d808723c */ /* 0x000ff00000041808 */
[----:B------:R-:W-:Y:S08]  /*2080*/  HMMA.16816.F32.BF16 R12, R212, R118, R12 ;  /* 0x00000076d40c723c */ /* 0x000ff0000004180c */
[----:B--2---:R-:W-:Y:S08]  /*2090*/  HMMA.16816.F32.BF16 R16, R204, R68, R84 ;  /* 0x00000044cc10723c */ /* 0x004ff00000041854 */
[----:B------:R-:W-:Y:S08]  /*20a0*/  HMMA.16816.F32.BF16 R24, R208, R126, R24 ;  /* 0x0000007ed018723c */ /* 0x000ff00000041818 */
[C---:B------:R-:W-:Y:S08]  /*20b0*/  HMMA.16816.F32.BF16 R36, R204.reuse, R70, R64 ;  /* 0x00000046cc24723c */ /* 0x040ff00000041840 */
[C---:B---3--:R-:W-:Y:S01]  /*20c0*/  HMMA.16816.F32.BF16 R68, R204.reuse, R88, R52 ;  /* 0x00000058cc44723c */ /* 0x048fe20000041834 */
[----:B------:R-:W-:Y:S07]  /*20d0*/  LDSM.16.M88.4 R52, [R224+0x14100] ;  /* 0x01410000e034783b */ /* 0x000fee0000000200 */
[----:B------:R-:W-:Y:S01]  /*20e0*/  HMMA.16816.F32.BF16 R88, R204, R90, R44 ;  /* 0x0000005acc58723c */ /* 0x000fe2000004182c */
[----:B------:R-:W2:Y:S07]  /*20f0*/  LDSM.16.M88.4 R44, [R231+0x7000] ;  /* 0x00700000e72c783b */ /* 0x000eae0000000200 */
[----:B------:R-:W-:Y:S08]  /*2100*/  HMMA.16816.F32.BF16 R20, R212, R104, R20 ;  /* 0x00000068d414723c */ /* 0x000ff00000041814 */
[C---:B------:R-:W-:Y:S08]  /*2110*/  HMMA.16816.F32.BF16 R48, R204.reuse, R76, R60 ;  /* 0x0000004ccc30723c */ /* 0x040ff0000004183c */
[C---:B------:R-:W-:Y:S01]  /*2120*/  HMMA.16816.F32.BF16 R64, R204.reuse, R78, R56 ;  /* 0x0000004ecc40723c */ /* 0x040fe20000041838 */
[----:B------:R-:W3:Y:S07]  /*2130*/  LDSM.16.M88.4 R56, [R227+0x6800] ;  /* 0x00680000e338783b */ /* 0x000eee0000000200 */
[----:B------:R-:W-:Y:S08]  /*2140*/  HMMA.16816.F32.BF16 R76, R204, R96, R40 ;  /* 0x00000060cc4c723c */ /* 0x000ff00000041828 */
[----:B------:R-:W-:Y:S08]  /*2150*/  HMMA.16816.F32.BF16 R40, R220, R108, R8 ;  /* 0x0000006cdc28723c */ /* 0x000ff00000041808 */
[----:B------:R-:W-:Y:S08]  /*2160*/  HMMA.16816.F32.BF16 R8, R216, R130, R12 ;  /* 0x00000082d808723c */ /* 0x000ff0000004180c */
[----:B-1----:R-:W-:Y:S08]  /*2170*/  HMMA.16816.F32.BF16 R12, R208, R32, R16 ;  /* 0x00000020d00c723c */ /* 0x002ff00000041810 */
[----:B------:R-:W-:Y:S01]  /*2180*/  HMMA.16816.F32.BF16 R24, R212, R106, R24 ;  /* 0x0000006ad418723c */ /* 0x000fe20000041818 */
[----:B------:R-:W-:-:S04]  /*2190*/  FMUL.FTZ R2, R40, c[0x0][0x320] ;  /* 0x0000c80028027a20 */ /* 0x000fc80000410000 */
[----:B------:R1:W4:Y:S03]  /*21a0*/  MUFU.TANH R101, R2 ;  /* 0x0000000200657308 */ /* 0x0003260000002400 */
[----:B------:R-:W-:Y:S08]  /*21b0*/  HMMA.16816.F32.BF16 R28, R200, R102, R92 ;  /* 0x00000066c81c723c */ /* 0x000ff0000004185c */
[----:B------:R-:W-:Y:S01]  /*21c0*/  HMMA.16816.F32.BF16 R36, R208, R34, R36 ;  /* 0x00000022d024723c */ /* 0x000fe20000041824 */
[----:B------:R-:W5:Y:S01]  /*21d0*/  LDSM.16.M88.4 R32, [R230+0x13100] ;  /* 0x01310000e620783b */ /* 0x000f620000000200 */
[----:B-1----:R-:W-:-:S06]  /*21e0*/  FMUL.FTZ R2, R41, c[0x0][0x320] ;  /* 0x0000c80029027a20 */ /* 0x002fcc0000410000 */
[----:B------:R-:W-:Y:S01]  /*21f0*/  HMMA.16816.F32.BF16 R20, R216, R80, R20 ;  /* 0x00000050d814723c */ /* 0x000fe20000041814 */
[----:B------:R1:W1:Y:S07]  /*2200*/  MUFU.TANH R100, R2 ;  /* 0x0000000200647308 */ /* 0x00026e0000002400 */
[----:B------:R-:W-:Y:S08]  /*2210*/  HMMA.16816.F32.BF16 R16, R220, R110, R8 ;  /* 0x0000006edc10723c */ /* 0x000ff00000041808 */
[----:B--2---:R-:W-:Y:S01]  /*2220*/  HMMA.16816.F32.BF16 R12, R212, R44, R12 ;  /* 0x0000002cd40c723c */ /* 0x004fe2000004180c */
[----:B-1----:R-:W-:-:S04]  /*2230*/  FMUL.FTZ R2, R42, c[0x0][0x320] ;  /* 0x0000c8002a027a20 */ /* 0x002fc80000410000 */
[----:B------:R1:W2:Y:S03]  /*2240*/  MUFU.TANH R95, R2 ;  /* 0x00000002005f7308 */ /* 0x0002a60000002400 */
[----:B------:R-:W-:Y:S08]  /*2250*/  HMMA.16816.F32.BF16 R8, R216, R82, R24 ;  /* 0x00000052d808723c */ /* 0x000ff00000041818 */
[----:B------:R-:W-:Y:S01]  /*2260*/  HMMA.16816.F32.BF16 R96, R204, R98, R28 ;  /* 0x00000062cc60723c */ /* 0x000fe2000004181c */
[----:B-1----:R-:W-:-:S02]  /*2270*/  FMUL.FTZ R2, R43, c[0x0][0x320] ;  /* 0x0000c8002b027a20 */ /* 0x002fc40000410000 */
[----:B------:R-:W1:Y:S05]  /*2280*/  LDSM.16.M88.4 R40, [R231+0x7800] ;  /* 0x00780000e728783b */ /* 0x000e6a0000000200 */
[----:B------:R-:W-:Y:S01]  /*2290*/  HMMA.16816.F32.BF16 R60, R208, R72, R48 ;  /* 0x00000048d03c723c */ /* 0x000fe20000041830 */
[----:B------:R2:W1:Y:S01]  /*22a0*/  MUFU.TANH R94, R2 ;  /* 0x00000002005e7308 */ /* 0x0004620000002400 */
[----:B------:R-:W-:Y:S06]  /*22b0*/  LDSM.16.M88.4 R48, [R227+0x7000] ;  /* 0x00700000e330783b */ /* 0x000fec0000000200 */
[----:B---3--:R-:W-:Y:S08]  /*22c0*/  HMMA.16816.F32.BF16 R28, R220, R56, R20 ;  /* 0x00000038dc1c723c */ /* 0x008ff00000041814 */
[----:B------:R-:W-:Y:S01]  /*22d0*/  HMMA.16816.F32.BF16 R24, R212, R46, R36 ;  /* 0x0000002ed418723c */ /* 0x000fe20000041824 */
[----:B--2---:R-:W-:Y:S01]  /*22e0*/  FMUL.FTZ R2, R16, c[0x0][0x320] ;  /* 0x0000c80010027a20 */ /* 0x004fe20000410000 */
[----:B------:R-:W-:Y:S03]  /*22f0*/  LDSM.16.M88.4 R44, [R230+0x13900] ;  /* 0x01390000e62c783b */ /* 0x000fe60000000200 */
[----:B------:R2:W3:Y:S03]  /*2300*/  MUFU.TANH R93, R2 ;  /* 0x00000002005d7308 */ /* 0x0004e60000002400 */
[----:B-----5:R-:W-:Y:S08]  /*2310*/  HMMA.16816.F32.BF16 R20, R216, R32, R12 ;  /* 0x00000020d814723c */ /* 0x020ff0000004180c */
[----:B------:R-:W-:Y:S01]  /*2320*/  HMMA.16816.F32.BF16 R8, R220, R58, R8 ;  /* 0x0000003adc08723c */ /* 0x000fe20000041808 */
[----:B--2---:R-:W-:-:S07]  /*2330*/  FMUL.FTZ R2, R17, c[0x0][0x320] ;  /* 0x0000c80011027a20 */ /* 0x004fce0000410000 */
[----:B------:R-:W-:Y:S01]  /*2340*/  HMMA.16816.F32.BF16 R12, R216, R34, R24 ;  /* 0x00000022d80c723c */ /* 0x000fe20000041818 */
[----:B------:R2:W1:Y:S01]  /*2350*/  MUFU.TANH R92, R2 ;  /* 0x00000002005c7308 */ /* 0x0004620000002400 */
[----:B------:R-:W-:Y:S06]  /*2360*/  LDSM.16.M88.4 R32, [R231+0x8000] ;  /* 0x00800000e720783b */ /* 0x000fec0000000200 */
[C---:B------:R-:W-:Y:S08]  /*2370*/  HMMA.16816.F32.BF16 R68, R208.reuse, R52, R68 ;  /* 0x00000034d044723c */ /* 0x040ff00000041844 */
[----:B------:R-:W-:Y:S01]  /*2380*/  HMMA.16816.F32.BF16 R64, R208, R74, R64 ;  /* 0x0000004ad040723c */ /* 0x000fe20000041840 */
[----:B--2---:R-:W-:-:S04]  /*2390*/  FMUL.FTZ R2, R18, c[0x0][0x320] ;  /* 0x0000c80012027a20 */ /* 0x004fc80000410000 */
[----:B------:R2:W1:Y:S03]  /*23a0*/  MUFU.TANH R87, R2 ;  /* 0x0000000200577308 */ /* 0x0004660000002400 */
[----:B------:R-:W-:Y:S01]  /*23b0*/  HMMA.16816.F32.BF16 R36, R208, R54, R88 ;  /* 0x00000036d024723c */ /* 0x000fe20000041858 */
[----:B------:R-:W-:Y:S01]  /*23c0*/  LDSM.16.M88.4 R52, [R231+0x8800] ;  /* 0x00880000e734783b */ /* 0x000fe20000000200 */
[----:B--2---:R-:W-:-:S06]  /*23d0*/  FMUL.FTZ R2, R19, c[0x0][0x320] ;  /* 0x0000c80013027a20 */ /* 0x004fcc0000410000 */
[C---:B-1----:R-:W-:Y:S01]  /*23e0*/  HMMA.16816.F32.BF16 R16, R212.reuse, R40, R60 ;  /* 0x00000028d410723c */ /* 0x042fe2000004183c */
[----:B------:R-:W1:Y:S01]  /*23f0*/  LDSM.16.M88.4 R60, [R224+0x14900] ;  /* 0x01490000e03c783b */ /* 0x000e620000000200 */
[----:B------:R2:W1:Y:S06]  /*2400*/  MUFU.TANH R86, R2 ;  /* 0x0000000200567308 */ /* 0x00046c0000002400 */
[----:B------:R-:W-:Y:S01]  /*2410*/  HMMA.16816.F32.BF16 R24, R212, R42, R64 ;  /* 0x0000002ad418723c */ /* 0x000fe20000041840 */
[----:B------:R-:W5:Y:S01]  /*2420*/  LDSM.16.M88.4 R40, [R227+0x7800] ;  /* 0x00780000e328783b */ /* 0x000f620000000200 */
[----:B--2---:R-:W-:-:S04]  /*2430*/  FMUL.FTZ R2, R28, c[0x0][0x320] ;  /* 0x0000c8001c027a20 */ /* 0x004fc80000410000 */
[----:B------:R2:W1:Y:S02]  /*2440*/  MUFU.TANH R85, R2 ;  /* 0x0000000200557308 */ /* 0x0004640000002400 */
[----:B--2---:R-:W-:Y:S01]  /*2450*/  FMUL.FTZ R2, R29, c[0x0][0x320] ;  /* 0x0000c8001d027a20 */ /* 0x004fe20000410000 */
[----:B-1----:R-:W-:Y:S05]  /*2460*/  HMMA.16816.F32.BF16 R56, R208, R60, R76 ;  /* 0x0000003cd038723c */ /* 0x002fea000004184c */
[----:B------:R1:W2:Y:S02]  /*2470*/  MUFU.TANH R84, R2 ;  /* 0x0000000200547308 */ /* 0x0002a40000002400 */
[----:B-1----:R-:W-:-:S06]  /*2480*/  FMUL.FTZ R2, R30, c[0x0][0x320] ;  /* 0x0000c8001e027a20 */ /* 0x002fcc0000410000 */
[----:B------:R1:W1:Y:S02]  /*2490*/  MUFU.TANH R83, R2 ;  /* 0x0000000200537308 */ /* 0x0002640000002400 */
[----:B-1----:R-:W-:Y:S02]  /*24a0*/  FMUL.FTZ R2, R31, c[0x0][0x320] ;  /* 0x0000c8001f027a20 */ /* 0x002fe40000410000 */
[----:B------:R-:W-:Y:S04]  /*24b0*/  HMMA.16816.F32.BF16 R28, R220, R48, R20 ;  /* 0x00000030dc1c723c */ /* 0x000fe80000041814 */
[----:B------:R1:W1:Y:S04]  /*24c0*/  MUFU.TANH R82, R2 ;  /* 0x0000000200527308 */ /* 0x0002680000002400 */
[----:B------:R-:W-:Y:S08]  /*24d0*/  HMMA.16816.F32.BF16 R20, R216, R44, R16 ;  /* 0x0000002cd814723c */ /* 0x000ff00000041810 */
[----:B------:R-:W-:Y:S01]  /*24e0*/  HMMA.16816.F32.BF16 R16, R212, R32, R68 ;  /* 0x00000020d410723c */ /* 0x000fe20000041844 */
[----:B-1----:R-:W-:-:S04]  /*24f0*/  FMUL.FTZ R2, R8, c[0x0][0x320] ;  /* 0x0000c80008027a20 */ /* 0x002fc80000410000 */
[----:B------:R1:W1:Y:S02]  /*2500*/  MUFU.TANH R81, R2 ;  /* 0x0000000200517308 */ /* 0x0002640000002400 */
[----:B-1----:R-:W-:-:S06]  /*2510*/  FMUL.FTZ R2, R9, c[0x0][0x320] ;  /* 0x0000c80009027a20 */ /* 0x002fcc0000410000 */
[----:B------:R1:W1:Y:S02]  /*2520*/  MUFU.TANH R80, R2 ;  /* 0x0000000200507308 */ /* 0x0002640000002400 */
[----:B-1----:R-:W-:-:S06]  /*2530*/  FMUL.FTZ R2, R10, c[0x0][0x320] ;  /* 0x0000c8000a027a20 */ /* 0x002fcc0000410000 */
[----:B------:R1:W1:Y:S02]  /*2540*/  MUFU.TANH R75, R2 ;  /* 0x00000002004b7308 */ /* 0x0002640000002400 */
[----:B-1----:R-:W-:Y:S02]  /*2550*/  FMUL.FTZ R2, R11, c[0x0][0x320] ;  /* 0x0000c8000b027a20 */ /* 0x002fe40000410000 */
[----:B------:R-:W-:Y:S01]  /*2560*/  HMMA.16816.F32.BF16 R8, R220, R50, R12 ;  /* 0x00000032dc08723c */ /* 0x000fe2000004180c */
[----:B------:R-:W1:Y:S03]  /*2570*/  LDSM.16.M88.4 R48, [R230+0x14100] ;  /* 0x01410000e630783b */ /* 0x000e660000000200 */
[----:B------:R2:W1:Y:S04]  /*2580*/  MUFU.TANH R74, R2 ;  /* 0x00000002004a7308 */ /* 0x0004680000002400 */
[----:B------:R-:W-:Y:S01]  /*2590*/  HMMA.16816.F32.BF16 R12, R216, R46, R24 ;  /* 0x0000002ed80c723c */ /* 0x000fe20000041818 */
[----:B------:R-:W-:Y:S07]  /*25a0*/  LDSM.16.M88.4 R44, [R227+0x8000] ;  /* 0x00800000e32c783b */ /* 0x000fee0000000200 */
[----:B-----5:R-:W-:Y:S01]  /*25b0*/  HMMA.16816.F32.BF16 R24, R220, R40, R20 ;  /* 0x00000028dc18723c */ /* 0x020fe20000041814 */
[----:B--2---:R-:W-:-:S04]  /*25c0*/  FMUL.FTZ R2, R28, c[0x0][0x320] ;  /* 0x0000c8001c027a20 */ /* 0x004fc80000410000 */
[----:B------:R2:W1:Y:S11]  /*25d0*/  MUFU.TANH R73, R2 ;  /* 0x0000000200497308 */ /* 0x0004760000002400 */
[----:B------:R-:W-:Y:S01]  /*25e0*/  HMMA.16816.F32.BF16 R12, R220, R42, R12 ;  /* 0x0000002adc0c723c */ /* 0x000fe2000004180c */
[----:B--2---:R-:W-:-:S07]  /*25f0*/  FMUL.FTZ R2, R29, c[0x0][0x320] ;  /* 0x0000c8001d027a20 */ /* 0x004fce0000410000 */
[----:B------:R-:W-:Y:S01]  /*2600*/  FMUL.FTZ R25, R25, c[0x0][0x320] ;  /* 0x0000c80019197a20 */ /* 0x000fe20000410000 */
[----:B-1----:R-:W-:Y:S01]  /*2610*/  HMMA.16816.F32.BF16 R20, R216, R48, R16 ;  /* 0x00000030d814723c */ /* 0x002fe20000041810 */
[----:B------:R1:W2:Y:S01]  /*2620*/  MUFU.TANH R72, R2 ;  /* 0x0000000200487308 */ /* 0x0002a20000002400 */
[----:B------:R-:W-:Y:S02]  /*2630*/  FMUL.FTZ R26, R26, c[0x0][0x320] ;  /* 0x0000c8001a1a7a20 */ /* 0x000fe40000410000 */
[----:B------:R-:W-:-:S04]  /*2640*/  FMUL.FTZ R27, R27, c[0x0][0x320] ;  /* 0x0000c8001b1b7a20 */ /* 0x000fc80000410000 */
[----:B------:R-:W-:Y:S01]  /*2650*/  HMMA.16816.F32.BF16 R16, R212, R52, R56 ;  /* 0x00000034d410723c */ /* 0x000fe20000041838 */
[----:B------:R-:W2:Y:S06]  /*2660*/  MUFU.TANH R60, R25 ;  /* 0x00000019003c7308 */ /* 0x000eac0000002400 */
[----:B------:R-:W-:Y:S02]  /*2670*/  FMUL.FTZ R12, R12, c[0x0][0x320] ;  /* 0x0000c8000c0c7a20 */ /* 0x000fe40000410000 */
[----:B-1----:R-:W-:Y:S01]  /*2680*/  FMUL.FTZ R2, R30, c[0x0][0x320] ;  /* 0x0000c8001e027a20 */ /* 0x002fe20000410000 */
[----:B------:R-:W1:Y:S01]  /*2690*/  MUFU.TANH R52, R26 ;  /* 0x0000001a00347308 */ /* 0x000e620000002400 */
[----:B------:R-:W-:-:S02]  /*26a0*/  FMUL.FTZ R13, R13, c[0x0][0x320] ;  /* 0x0000c8000d0d7a20 */ /* 0x000fc40000410000 */
[----:B------:R-:W-:Y:S02]  /*26b0*/  FMUL.FTZ R14, R14, c[0x0][0x320] ;  /* 0x0000c8000e0e7a20 */ /* 0x000fe40000410000 */
[----:B------:R-:W-:-:S03]  /*26c0*/  FMUL.FTZ R15, R15, c[0x0][0x320] ;  /* 0x0000c8000f0f7a20 */ /* 0x000fc60000410000 */
[----:B------:R5:W1:Y:S08]  /*26d0*/  MUFU.TANH R69, R2 ;  /* 0x0000000200457308 */ /* 0x000a700000002400 */
[----:B------:R-:W1:Y:S01]  /*26e0*/  MUFU.TANH R49, R27 ;  /* 0x0000001b00317308 */ /* 0x000e620000002400 */
[----:B-----5:R-:W-:-:S07]  /*26f0*/  FMUL.FTZ R2, R31, c[0x0][0x320] ;  /* 0x0000c8001f027a20 */ /* 0x020fce0000410000 */
[----:B------:R-:W1:Y:S01]  /*2700*/  MUFU.TANH R48, R12 ;  /* 0x0000000c00307308 */ /* 0x000e620000002400 */
[----:B------:R-:W-:Y:S01]  /*2710*/  HMMA.16816.F32.BF16 R28, R212, R34, R36 ;  /* 0x00000022d41c723c */ /* 0x000fe20000041824 */
[----:B------:R-:W5:Y:S04]  /*2720*/  LDSM.16.M88.4 R36, [R230+0x14900] ;  /* 0x01490000e624783b */ /* 0x000f680000000200 */
[----:B------:R-:W1:Y:S01]  /*2730*/  LDSM.16.M88.4 R32, [R227+0x8800] ;  /* 0x00880000e320783b */ /* 0x000e620000000200 */
[----:B------:R-:W-:-:S04]  /*2740*/  DEPBAR.LE SB0, 0x0 ;  /* 0x000080000000791a */ /* 0x000fc80000000000 */
[----:B------:R2:W1:Y:S08]  /*2750*/  MUFU.TANH R68, R2 ;  /* 0x0000000200447308 */ /* 0x0004700000002400 */
[----:B------:R-:W1:Y:S06]  /*2760*/  MUFU.TANH R43, R15 ;  /* 0x0000000f002b7308 */ /* 0x000e6c0000002400 */
[----:B------:R-:W-:Y:S01]  /*2770*/  HMMA.16816.F32.BF16 R28, R216, R50, R28 ;  /* 0x00000032d81c723c */ /* 0x000fe2000004181c */
[----:B--2---:R-:W-:-:S04]  /*2780*/  FMUL.FTZ R2, R8, c[0x0][0x320] ;  /* 0x0000c80008027a20 */ /* 0x004fc80000410000 */
[----:B------:R2:W1:Y:S03]  /*2790*/  MUFU.TANH R67, R2 ;  /* 0x0000000200437308 */ /* 0x0004660000002400 */
[----:B-----5:R-:W-:Y:S01]  /*27a0*/  HMMA.16816.F32.BF16 R16, R216, R36, R16 ;  /* 0x00000024d810723c */ /* 0x020fe20000041810 */
[----:B--2---:R-:W-:-:S04]  /*27b0*/  FMUL.FTZ R2, R9, c[0x0][0x320] ;  /* 0x0000c80009027a20 */ /* 0x004fc80000410000 */
[----:B------:R2:W1:Y:S02]  /*27c0*/  MUFU.TANH R66, R2 ;  /* 0x0000000200427308 */ /* 0x0004640000002400 */
[----:B--2---:R-:W-:-:S06]  /*27d0*/  FMUL.FTZ R2, R10, c[0x0][0x320] ;  /* 0x0000c8000a027a20 */ /* 0x004fcc0000410000 */
[----:B------:R2:W1:Y:S02]  /*27e0*/  MUFU.TANH R65, R2 ;  /* 0x0000000200417308 */ /* 0x0004640000002400 */
[----:B--2---:R-:W-:Y:S02]  /*27f0*/  FMUL.FTZ R2, R11, c[0x0][0x320] ;  /* 0x0000c8000b027a20 */ /* 0x004fe40000410000 */
[----:B------:R-:W-:Y:S04]  /*2800*/  HMMA.16816.F32.BF16 R8, R208, R62, R96 ;  /* 0x0000003ed008723c */ /* 0x000fe80000041860 */
[----:B------:R2:W1:Y:S02]  /*2810*/  MUFU.TANH R64, R2 ;  /* 0x0000000200407308 */ /* 0x0004640000002400 */
[----:B--2---:R-:W-:-:S02]  /*2820*/  FMUL.FTZ R2, R24, c[0x0][0x320] ;  /* 0x0000c80018027a20 */ /* 0x004fc40000410000 */
[----:B------:R-:W-:Y:S04]  /*2830*/  HMMA.16816.F32.BF16 R24, R220, R44, R20 ;  /* 0x0000002cdc18723c */ /* 0x000fe80000041814 */
[----:B------:R-:W2:Y:S11]  /*2840*/  MUFU.TANH R45, R13 ;  /* 0x0000000d002d7308 */ /* 0x000eb60000002400 */
[----:B------:R-:W-:Y:S01]  /*2850*/  @!UPT UIADD3 URZ, URZ, URZ, URZ ;  /* 0x0000003f3f3ff290 */ /* 0x000fe2000fffe03f */
[----:B------:R-:W-:Y:S01]  /*2860*/  HMMA.16816.F32.BF16 R8, R212, R54, R8 ;  /* 0x00000036d408723c */ /* 0x000fe20000041808 */
[----:B------:R1:W1:Y:S07]  /*2870*/  MUFU.TANH R44, R14 ;  /* 0x0000000e002c7308 */ /* 0x00026e0000002400 */
[----:B------:R-:W-:Y:S01]  /*2880*/  HMMA.16816.F32.BF16 R20, R220, R46, R28 ;  /* 0x0000002edc14723c */ /* 0x000fe2000004181c */
[----:B------:R2:W2:Y:S01]  /*2890*/  MUFU.TANH R61, R2 ;  /* 0x00000002003d7308 */ /* 0x0004a20000002400 */
[----:B------:R-:W-:-:S06]  /*28a0*/  FMUL.FTZ R25, R25, c[0x0][0x320] ;  /* 0x0000c80019197a20 */ /* 0x000fcc0000410000 */
[----:B-1----:R-:W-:Y:S01]  /*28b0*/  HMMA.16816.F32.BF16 R12, R220, R32, R16 ;  /* 0x00000020dc0c723c */ /* 0x002fe20000041810 */
[----:B------:R-:W-:Y:S02]  /*28c0*/  FMUL.FTZ R26, R26, c[0x0][0x320] ;  /* 0x0000c8001a1a7a20 */ /* 0x000fe40000410000 */
[----:B------:R-:W-:Y:S01]  /*28d0*/  FMUL.FTZ R27, R27, c[0x0][0x320] ;  /* 0x0000c8001b1b7a20 */ /* 0x000fe20000410000 */
[----:B------:R1:W1:Y:S01]  /*28e0*/  MUFU.TANH R41, R25 ;  /* 0x0000001900297308 */ /* 0x0002620000002400 */
[----:B------:R-:W-:-:S03]  /*28f0*/  FMUL.FTZ R24, R24, c[0x0][0x320] ;  /* 0x0000c80018187a20 */ /* 0x000fc60000410000 */
[----:B------:R-:W-:Y:S04]  /*2900*/  HMMA.16816.F32.BF16 R8, R216, R38, R8 ;  /* 0x00000026d808723c */ /* 0x000fe80000041808 */
[----:B------:R1:W1:Y:S04]  /*2910*/  MUFU.TANH R40, R26 ;  /* 0x0000001a00287308 */ /* 0x0002680000002400 */
[----:B------:R-:W-:Y:S02]  /*2920*/  FMUL.FTZ R20, R20, c[0x0][0x320] ;  /* 0x0000c80014147a20 */ /* 0x000fe40000410000 */
[----:B------:R-:W-:-:S02]  /*2930*/  FMUL.FTZ R21, R21, c[0x0][0x320] ;  /* 0x0000c80015157a20 */ /* 0x000fc40000410000 */
[----:B------:R-:W-:Y:S01]  /*2940*/  FMUL.FTZ R22, R22, c[0x0][0x320] ;  /* 0x0000c80016167a20 */ /* 0x000fe20000410000 */
[----:B------:R1:W1:Y:S01]  /*2950*/  MUFU.TANH R37, R27 ;  /* 0x0000001b00257308 */ /* 0x0002620000002400 */
[----:B------:R-:W-:Y:S02]  /*2960*/  FMUL.FTZ R23, R23, c[0x0][0x320] ;  /* 0x0000c80017177a20 */ /* 0x000fe40000410000 */
[----:B------:R-:W-:Y:S02]  /*2970*/  FMUL.FTZ R12, R12, c[0x0][0x320] ;  /* 0x0000c8000c0c7a20 */ /* 0x000fe40000410000 */
[----:B------:R-:W-:Y:S02]  /*2980*/  FMUL.FTZ R13, R13, c[0x0][0x320] ;  /* 0x0000c8000d0d7a20 */ /* 0x000fe40000410000 */
[----:B------:R-:W-:Y:S01]  /*2990*/  FMUL.FTZ R14, R14, c[0x0][0x320] ;  /* 0x0000c8000e0e7a20 */ /* 0x000fe20000410000 */
[----:B------:R1:W1:Y:S01]  /*29a0*/  MUFU.TANH R42, R24 ;  /* 0x00000018002a7308 */ /* 0x0002620000002400 */
[----:B------:R-:W-:-:S02]  /*29b0*/  FMUL.FTZ R15, R15, c[0x0][0x320] ;  /* 0x0000c8000f0f7a20 */ /* 0x000fc40000410000 */
[----:B------:R-:W-:Y:S05]  /*29c0*/  HMMA.16816.F32.BF16 R8, R220, R34, R8 ;  /* 0x00000022dc08723c */ /* 0x000fea0000041808 */
[----:B------:R1:W1:Y:S08]  /*29d0*/  MUFU.TANH R36, R20 ;  /* 0x0000001400247308 */ /* 0x0002700000002400 */
[----:B------:R1:W1:Y:S08]  /*29e0*/  MUFU.TANH R33, R21 ;  /* 0x0000001500217308 */ /* 0x0002700000002400 */
[----:B------:R1:W1:Y:S03]  /*29f0*/  MUFU.TANH R27, R22 ;  /* 0x00000016001b7308 */ /* 0x0002660000002400 */
[----:B------:R-:W-:-:S02]  /*2a00*/  FMUL.FTZ R8, R8, c[0x0][0x320] ;  /* 0x0000c80008087a20 */ /* 0x000fc40000410000 */
[----:B------:R-:W-:Y:S02]  /*2a10*/  FMUL.FTZ R9, R9, c[0x0][0x320] ;  /* 0x0000c80009097a20 */ /* 0x000fe40000410000 */
[----:B------:R-:W-:Y:S01]  /*2a20*/  FMUL.FTZ R10, R10, c[0x0][0x320] ;  /* 0x0000c8000a0a7a20 */ /* 0x000fe20000410000 */
[----:B------:R1:W1:Y:S01]  /*2a30*/  MUFU.TANH R30, R23 ;  /* 0x00000017001e7308 */ /* 0x0002620000002400 */
[----:B------:R-:W-:-:S07]  /*2a40*/  FMUL.FTZ R11, R11, c[0x0][0x320] ;  /* 0x0000c8000b0b7a20 */ /* 0x000fce0000410000 */
[----:B------:R1:W1:Y:S08]  /*2a50*/  MUFU.TANH R26, R12 ;  /* 0x0000000c001a7308 */ /* 0x0002700000002400 */
[----:B------:R1:W1:Y:S08]  /*2a60*/  MUFU.TANH R25, R13 ;  /* 0x0000000d00197308 */ /* 0x0002700000002400 */
[----:B------:R1:W1:Y:S08]  /*2a70*/  MUFU.TANH R19, R14 ;  /* 0x0000000e00137308 */ /* 0x0002700000002400 */
[----:B------:R1:W1:Y:S08]  /*2a80*/  MUFU.TANH R34, R15 ;  /* 0x0000000f00227308 */ /* 0x0002700000002400 */
[----:B------:R1:W1:Y:S08]  /*2a90*/  MUFU.TANH R18, R8 ;  /* 0x0000000800127308 */ /* 0x0002700000002400 */
[----:B------:R1:W1:Y:S08]  /*2aa0*/  MUFU.TANH R17, R9 ;  /* 0x0000000900117308 */ /* 0x0002700000002400 */
[----:B------:R1:W1:Y:S08]  /*2ab0*/  MUFU.TANH R32, R10 ;  /* 0x0000000a00207308 */ /* 0x0002700000002400 */
[----:B------:R1:W1:Y:S01]  /*2ac0*/  MUFU.TANH R31, R11 ;  /* 0x0000000b001f7308 */ /* 0x0002620000002400 */
[----:B------:R-:W-:Y:S06]  /*2ad0*/  BAR.SYNC.DEFER_BLOCKING 0x0 ;  /* 0x0000000000007b1d */ /* 0x000fec0000010000 */
[----:B------:R-:W-:Y:S05]  /*2ae0*/  @!P3 BRA `(.L_x_1) ;  /* 0x000001f00000b947 */ /* 0x000fea0003800000 */
[----:B--234-:R-:W-:Y:S01]  /*2af0*/  IADD3 R6, R141, -0x2, RZ ;  /* 0xfffffffe8d067810 */ /* 0x01cfe20007ffe0ff */
[C---:B-1----:R-:W-:Y:S01]  /*2b00*/  IMAD.SHL.U32 R8, R135.reuse, 0x40, RZ ;  /* 0x0000004087087824 */ /* 0x042fe200078e00ff */
[----:B------:R-:W-:Y:S01]  /*2b10*/  SHF.L.U64.HI R9, R135, 0x6, R138 ;  /* 0x0000000687097819 */ /* 0x000fe2000001028a */
[----:B------:R-:W-:Y:S01]  /*2b20*/  IMAD.SHL.U32 R14, R140, 0x2, RZ ;  /* 0x000000028c0e7824 */ /* 0x000fe200078e00ff */
[----:B------:R-:W-:Y:S01]  /*2b30*/  SHF.R.S32.HI R3, RZ, 0x1f, R6 ;  /* 0x0000001fff037819 */ /* 0x000fe20000011406 */
[----:B------:R-:W-:-:S02]  /*2b40*/  IMAD R2, R134, R6, RZ ;  /* 0x0000000686027224 */ /* 0x000fc400078e02ff */
[----:B------:R-:W-:-:S04]  /*2b50*/  IMAD.WIDE.U32 R6, R6, R136, R142 ;  /* 0x0000008806067225 */ /* 0x000fc800078e008e */
[----:B------:R-:W-:Y:S01]  /*2b60*/  IMAD R3, R3, R136, R2 ;  /* 0x0000008803037224 */ /* 0x000fe200078e0202 */
[----:B------:R-:W-:-:S03]  /*2b70*/  LEA R2, P0, R6, c[0x0][0x1c8], 0x1 ;  /* 0x0000720006027a11 */ /* 0x000fc600078008ff */
[----:B------:R-:W-:Y:S01]  /*2b80*/  IMAD.IADD R3, R7, 0x1, R3 ;  /* 0x0000000107037824 */ /* 0x000fe200078e0203 */
[----:B------:R-:W-:-:S04]  /*2b90*/  IADD3 R12, P2, P1, R8, 0x80, R2 ;  /* 0x00000080080c7810 */ /* 0x000fc8000795e002 */
[----:B------:R-:W-:Y:S02]  /*2ba0*/  LEA.HI.X R3, R6, c[0x0][0x1cc], R3, 0x1, P0 ;  /* 0x0000730006037a11 */ /* 0x000fe400000f0c03 */
[C---:B------:R-:W-:Y:S02]  /*2bb0*/  IADD3 R6, P0, R8.reuse, R2, RZ ;  /* 0x0000000208067210 */ /* 0x040fe40007f1e0ff */
[C-C-:B------:R-:W-:Y:S01]  /*2bc0*/  IADD3.X R13, R9.reuse, RZ, R3.reuse, P2, P1 ;  /* 0x000000ff090d7210 */ /* 0x140fe200017e2403 */
[----:B------:R-:W-:Y:S01]  /*2bd0*/  @!PT LDS RZ, [RZ] ;  /* 0x00000000fffff984 */ /* 0x000fe20000000800 */
[----:B------:R-:W-:Y:S01]  /*2be0*/  @!PT LDS RZ, [RZ] ;  /* 0x00000000fffff984 */ /* 0x000fe20000000800 */
[----:B------:R-:W-:Y:S01]  /*2bf0*/  @!PT LDS RZ, [RZ] ;  /* 0x00000000fffff984 */ /* 0x000fe20000000800 */
[----:B------:R1:W-:Y:S01]  /*2c00*/  LDGSTS.E.BYPASS.LTC128B.128 [R14+0xc100], [R2.64], !P6 ;  /* 0x0c100000020e7fae */ /* 0x0003e2000f101d48 */
[----:B------:R-:W-:Y:S01]  /*2c10*/  IADD3 R10, P2, P1, R8, 0x100, R2 ;  /* 0x00000100080a7810 */ /* 0x000fe2000795e002 */
[C-C-:B------:R-:W-:Y:S01]  /*2c20*/  IMAD.X R7, R9.reuse, 0x1, R3.reuse, P0 ;  /* 0x0000000109077824 */ /* 0x140fe200000e0603 */
[----:B------:R-:W-:Y:S01]  /*2c30*/  IADD3 R8, P0, R6, R8, RZ ;  /* 0x0000000806087210 */ /* 0x000fe20007f1e0ff */
[----:B------:R1:W-:Y:S01]  /*2c40*/  LDGSTS.E.BYPASS.LTC128B.128 [R14+0xf100], [R2.64+0x80], !P5 ;  /* 0x0f100080020e7fae */ /* 0x0003e2000e901d48 */
[----:B------:R-:W-:-:S03]  /*2c50*/  IADD3.X R11, R9, RZ, R3, P2, P1 ;  /* 0x000000ff090b7210 */ /* 0x000fc600017e2403 */
[----:B------:R-:W-:Y:S01]  /*2c60*/  IMAD.X R9, R7, 0x1, R9, P0 ;  /* 0x0000000107097824 */ /* 0x000fe200000e0609 */
[----:B------:R1:W-:Y:S04]  /*2c70*/  LDGSTS.E.BYPASS.LTC128B.128 [R14+0x12100], [R2.64+0x100], !P4 ;  /* 0x12100100020e7fae */ /* 0x0003e8000e101d48 */
[----:B------:R1:W-:Y:S04]  /*2c80*/  LDGSTS.E.BYPASS.LTC128B.128 [R14+0xd100], [R6.64], !P6 ;  /* 0x0d100000060e7fae */ /* 0x0003e8000f101d48 */
[----:B------:R1:W-:Y:S04]  /*2c90*/  LDGSTS.E.BYPASS.LTC128B.128 [R14+0x10100], [R12.64], !P5 ;  /* 0x101000000c0e7fae */ /* 0x0003e8000e901d48 */
[----:B------:R1:W-:Y:S04]  /*2ca0*/  LDGSTS.E.BYPASS.LTC128B.128 [R14+0x13100], [R10.64], !P4 ;  /* 0x131000000a0e7fae */ /* 0x0003e8000e101d48 */
[----:B------:R1:W-:Y:S04]  /*2cb0*/  LDGSTS.E.BYPASS.LTC128B.128 [R14+0xe100], [R8.64], !P6 ;  /* 0x0e100000080e7fae */ /* 0x0003e8000f101d48 */
[----:B------:R1:W-:Y:S04]  /*2cc0*/  LDGSTS.E.BYPASS.LTC128B.128 [R14+0x11100], [R8.64+0x80], !P5 ;  /* 0x11100080080e7fae */ /* 0x0003e8000e901d48 */
[----:B------:R1:W-:Y:S02]  /*2cd0*/  LDGSTS.E.BYPASS.LTC128B.128 [R14+0x14100], [R8.64+0x100], !P4 ;  /* 0x14100100080e7fae */ /* 0x0003e4000e101d48 */
.L_x_1:
[----:B--234-:R-:W-:Y:S01]  /*2ce0*/  STL [R1+0x80], R188 ;  /* 0x000080bc01007387 */ /* 0x01cfe20000100800 */
[----:B-1----:R-:W-:Y:S01]  /*2cf0*/  SHF.R.S32.HI R2, RZ, 0x1f, R132 ;  /* 0x0000001fff027819 */ /* 0x002fe20000011484 */
[----:B------:R-:W-:-:S02]  /*2d00*/  IMAD.SHL.U32 R225, R5, 0x2, RZ ;  /* 0x0000000205e17824 */ /* 0x000fc400078e00ff */
[----:B------:R-:W-:Y:S01]  /*2d10*/  STL [R1+0x7c], R187 ;  /* 0x00007cbb01007387 */ /* 0x000fe20000100800 */
[----:B------:R-:W-:Y:S01]  /*2d20*/  LEA.HI R3, R2, R132, RZ, 0x2 ;  /* 0x0000008402037211 */ /* 0x000fe200078f10ff */
[----:B------:R-:W-:Y:S01]  /*2d30*/  IMAD R229, R0, 0x2, R225 ;  /* 0x0000000200e57824 */ /* 0x000fe200078e02e1 */
[----:B------:R-:W-:Y:S01]  /*2d40*/  LEA R226, R4, R225, 0x1 ;  /* 0x000000e104e27211 */ /* 0x000fe200078e08ff */
[----:B------:R-:W-:Y:S01]  /*2d50*/  STL [R1+0x78], R186 ;  /* 0x000078ba01007387 */ /* 0x000fe20000100800 */
[----:B------:R-:W-:Y:S02]  /*2d60*/  LOP3.LUT R2, R3, 0x7ffffffc, RZ, 0xc0, !PT ;  /* 0x7ffffffc03027812 */ /* 0x000fe400078ec0ff */
[----:B------:R-:W-:Y:S01]  /*2d70*/  LEA R228, R0, R226, 0x1 ;  /* 0x000000e200e47211 */ /* 0x000fe200078e08ff */
[----:B------:R-:W-:Y:S02]  /*2d80*/  STL [R1+0x74], R185 ;  /* 0x000074b901007387 */ /* 0x000fe40000100800 */
[----:B------:R-:W-:-:S02]  /*2d90*/  IMAD.IADD R2, R132, 0x1, -R2 ;  /* 0x0000000184027824 */ /* 0x000fc400078e0a02 */
[----:B------:R-:W-:Y:S04]  /*2da0*/  STL [R1+0x70], R184 ;  /* 0x000070b801007387 */ /* 0x000fe80000100800 */
        /* <DEDUP_REMOVED lines=8> */
[----:B------:R1:W-:Y:S04]  /*2e30*/  STL [R1+0x4c], R3 ;  /* 0x00004c0301007387 */ /* 0x0003e80000100800 */
[----:B------:R-:W-:Y:S04]  /*2e40*/  LDSM.16.MT88.4 R76, [R229+0x3900] ;  /* 0x00390000e54c783b */ /* 0x000fe80000004200 */
[----:B------:R-:W0:Y:S01]  /*2e50*/  LDGDEPBAR ;  /* 0x00000000000079af */ /* 0x000e220000000000 */
[----:B-1----:R-:W-:-:S05]  /*2e60*/  IADD3 R3, R133, c[0x0][0x1d0], RZ ;  /* 0x0000740085037a10 */ /* 0x002fca0007ffe0ff */
[----:B------:R-:W-:-:S05]  /*2e70*/  IMAD R2, R2, -0x2, R3 ;  /* 0xfffffffe02027824 */ /* 0x000fca00078e0203 */
[C---:B------:R-:W-:Y:S02]  /*2e80*/  ISETP.GT.AND P2, PT, R2.reuse, RZ, PT ;  /* 0x000000ff0200720c */ /* 0x040fe40003f44270 */
[C---:B------:R-:W-:Y:S02]  /*2e90*/  ISETP.GT.AND P1, PT, R2.reuse, 0x1, PT ;  /* 0x000000010200780c */ /* 0x040fe40003f24270 */
[----:B------:R-:W-:Y:S02]  /*2ea0*/  ISETP.GT.AND P0, PT, R2, 0x8, PT ;  /* 0x000000080200780c */ /* 0x000fe40003f04270 */
[----:B------:R-:W-:Y:S02]  /*2eb0*/  FSEL R7, R101, -INF , P2 ;  /* 0xff80000065077808 */ /* 0x000fe40001000000 */
[----:B------:R-:W-:Y:S02]  /*2ec0*/  FSEL R8, R100, -INF , P1 ;  /* 0xff80000064087808 */ /* 0x000fe40000800000 */
[----:B------:R-:W-:-:S02]  /*2ed0*/  FSEL R16, R95, -INF , P2 ;  /* 0xff8000005f107808 */ /* 0x000fc40001000000 */
[----:B------:R-:W-:Y:S02]  /*2ee0*/  ISETP.GT.AND P2, PT, R2, 0x9, PT ;  /* 0x000000090200780c */ /* 0x000fe40003f44270 */
[----:B------:R-:W-:Y:S02]  /*2ef0*/  FSEL R9, R93, -INF , P0 ;  /* 0xff8000005d097808 */ /* 0x000fe40000000000 */
[----:B------:R-:W-:Y:S02]  /*2f00*/  FMNMX.FTZ R100, R7, R8, !PT ;  /* 0x0000000807647209 */ /* 0x000fe40007810000 */
[----:B------:R-:W-:Y:S02]  /*2f10*/  FSEL R20, R94, -INF , P1 ;  /* 0xff8000005e147808 */ /* 0x000fe40000800000 */
[----:B------:R-:W-:Y:S02]  /*2f20*/  ISETP.GT.AND P1, PT, R2, 0x10, PT ;  /* 0x000000100200780c */ /* 0x000fe40003f24270 */
[----:B------:R-:W-:-:S02]  /*2f30*/  FSEL R10, R92, -INF , P2 ;  /* 0xff8000005c0a7808 */ /* 0x000fc40001000000 */
[----:B------:R-:W-:Y:S02]  /*2f40*/  FMNMX.FTZ R100, R9, R100, !PT ;  /* 0x0000006409647209 */ /* 0x000fe40007810000 */
[----:B------:R-:W-:Y:S02]  /*2f50*/  FSEL R21, R87, -INF , P0 ;  /* 0xff80000057157808 */ /* 0x000fe40000000000 */
[----:B------:R-:W-:Y:S02]  /*2f60*/  ISETP.GT.AND P0, PT, R2, 0x11, PT ;  /* 0x000000110200780c */ /* 0x000fe40003f04270 */
[----:B------:R-:W-:Y:S02]  /*2f70*/  FSEL R11, R85, -INF , P1 ;  /* 0xff800000550b7808 */ /* 0x000fe40000800000 */
[----:B------:R-:W-:Y:S02]  /*2f80*/  FMNMX.FTZ R100, R10, R100, !PT ;  /* 0x000000640a647209 */ /* 0x000fe40007810000 */
        /* <DEDUP_REMOVED lines=19> */
[----:B------:R-:W-:Y:S01]  /*30c0*/  FMNMX.FTZ R100, R83, R100, !PT ;  /* 0x0000006453647209 */ /* 0x000fe20007810000 */
[----:B------:R-:W-:Y:S01]  /*30d0*/  LDSM.16.MT88.4 R72, [R229+0x3100] ;  /* 0x00310000e548783b */ /* 0x000fe20000004200 */
[----:B------:R-:W-:Y:S02]  /*30e0*/  FSEL R90, R69, -INF , P0 ;  /* 0xff800000455a7808 */ /* 0x000fe40000000000 */
[----:B------:R-:W-:Y:S02]  /*30f0*/  ISETP.GT.AND P0, PT, R2, 0x29, PT ;  /* 0x000000290200780c */ /* 0x000fe40003f04270 */
[----:B------:R-:W-:Y:S02]  /*3100*/  FSEL R81, R67, -INF , P1 ;  /* 0xff80000043517808 */ /* 0x000fe40000800000 */
[----:B------:R-:W-:Y:S02]  /*3110*/  FMNMX.FTZ R100, R82, R100, !PT ;  /* 0x0000006452647209 */ /* 0x000fe40007810000 */
[----:B------:R-:W-:-:S02]  /*3120*/  FSEL R89, R68, -INF , P2 ;  /* 0xff80000044597808 */ /* 0x000fc40001000000 */
[----:B------:R-:W-:Y:S01]  /*3130*/  ISETP.GT.AND P2, PT, R2, 0x30, PT ;  /* 0x000000300200780c */ /* 0x000fe20003f44270 */
[----:B------:R-:W-:Y:S01]  /*3140*/  LDSM.16.MT88.4 R68, [R228+0x900] ;  /* 0x00090000e444783b */ /* 0x000fe20000004200 */
[----:B------:R-:W-:Y:S02]  /*3150*/  FSEL R80, R66, -INF , P0 ;  /* 0xff80000042507808 */ /* 0x000fe40000000000 */
[----:B------:R-:W-:Y:S02]  /*3160*/  FMNMX.FTZ R100, R81, R100, !PT ;  /* 0x0000006451647209 */ /* 0x000fe40007810000 */
[----:B------:R-:W-:Y:S02]  /*3170*/  FSEL R88, R65, -INF , P1 ;  /* 0xff80000041587808 */ /* 0x000fe40000800000 */
[----:B------:R-:W-:Y:S02]  /*3180*/  ISETP.GT.AND P1, PT, R2, 0x31, PT ;  /* 0x000000310200780c */ /* 0x000fe40003f24270 */
[----:B------:R-:W-:-:S02]  /*3190*/  FSEL R249, R61, -INF , P2 ;  /* 0xff8000003df97808 */ /* 0x000fc40001000000 */
[----:B------:R-:W-:Y:S02]  /*31a0*/  FMNMX.FTZ R100, R80, R100, !PT ;  /* 0x0000006450647209 */ /* 0x000fe40007810000 */
[----:B------:R-:W-:Y:S02]  /*31b0*/  FMNMX.FTZ R3, R16, R20, !PT ;  /* 0x0000001410037209 */ /* 0x000fe40007810000 */
[----:B------:R-:W-:Y:S02]  /*31c0*/  FSEL R91, R64, -INF , P0 ;  /* 0xff800000405b7808 */ /* 0x000fe40000000000 */
[----:B------:R-:W-:Y:S01]  /*31d0*/  ISETP.GT.AND P0, PT, R2, 0x38, PT ;  /* 0x000000380200780c */ /* 0x000fe20003f04270 */
[----:B------:R-:W-:Y:S01]  /*31e0*/  LDSM.16.MT88.4 R64, [R225+0x3900] ;  /* 0x00390000e140783b */ /* 0x000fe20000004200 */
[----:B------:R-:W-:Y:S02]  /*31f0*/  FSEL R103, R60, -INF , P1 ;  /* 0xff8000003c677808 */ /* 0x000fe40000800000 */
[----:B------:R-:W-:Y:S01]  /*3200*/  FMNMX.FTZ R100, R249, R100, !PT ;  /* 0x00000064f9647209 */ /* 0x000fe20007810000 */
[----:B------:R-:W-:Y:S01]  /*3210*/  LDSM.16.MT88.4 R60, [R226+0x3900] ;  /* 0x00390000e23c783b */ /* 0x000fe20000004200 */
[----:B------:R-:W-:-:S02]  /*3220*/  FMNMX.FTZ R3, R21, R3, !PT ;  /* 0x0000000315037209 */ /* 0x000fc40007810000 */
[----:B------:R-:W-:Y:S02]  /*3230*/  FSEL R252, R52, -INF , P2 ;  /* 0xff80000034fc7808 */ /* 0x000fe40001000000 */
[----:B------:R-:W-:Y:S01]  /*3240*/  ISETP.GT.AND P2, PT, R2, 0x39, PT ;  /* 0x000000390200780c */ /* 0x000fe20003f44270 */
[----:B------:R-:W-:Y:S01]  /*3250*/  LDSM.16.MT88.4 R52, [R226+0x900] ;  /* 0x00090000e234783b */ /* 0x000fe20000004200 */
[----:B------:R-:W-:Y:S02]  /*3260*/  FSEL R102, R48, -INF , P0 ;  /* 0xff80000030667808 */ /* 0x000fe40000000000 */
[----:B------:R-:W-:Y:S02]  /*3270*/  FMNMX.FTZ R100, R103, R100, !PT ;  /* 0x0000006467647209 */ /* 0x000fe40007810000 */
[----:B------:R-:W-:Y:S02]  /*3280*/  FMNMX.FTZ R3, R22, R3, !PT ;  /* 0x0000000316037209 */ /* 0x000fe40007810000 */
[----:B------:R-:W-:-:S02]  /*3290*/  FSEL R251, R49, -INF , P1 ;  /* 0xff80000031fb7808 */ /* 0x000fc40000800000 */
[----:B------:R-:W-:Y:S01]  /*32a0*/  ISETP.GT.AND P1, PT, R2, 0x40, PT ;  /* 0x000000400200780c */ /* 0x000fe20003f24270 */
[----:B------:R-:W-:Y:S01]  /*32b0*/  LDSM.16.MT88.4 R48, [R225+0x3100] ;  /* 0x00310000e130783b */ /* 0x000fe20000004200 */
[----:B------:R-:W-:Y:S02]  /*32c0*/  FSEL R101, R45, -INF , P2 ;  /* 0xff8000002d657808 */ /* 0x000fe40001000000 */
[----:B------:R-:W-:Y:S02]  /*32d0*/  FMNMX.FTZ R100, R102, R100, !PT ;  /* 0x0000006466647209 */ /* 0x000fe40007810000 */
[----:B------:R-:W-:Y:S02]  /*32e0*/  FMNMX.FTZ R3, R23, R3, !PT ;  /* 0x0000000317037209 */ /* 0x000fe40007810000 */
[----:B------:R-:W-:Y:S02]  /*32f0*/  FSEL R250, R44, -INF , P0 ;  /* 0xff8000002cfa7808 */ /* 0x000fe40000000000 */
[----:B------:R-:W-:Y:S01]  /*3300*/  ISETP.GT.AND P0, PT, R2, 0x41, PT ;  /* 0x000000410200780c */ /* 0x000fe20003f04270 */
[----:B------:R-:W-:Y:S01]  /*3310*/  LDSM.16.MT88.4 R44, [R229+0x100] ;  /* 0x00010000e52c783b */ /* 0x000fe20000004200 */
[----:B------:R-:W-:-:S02]  /*3320*/  FSEL R116, R42, -INF , P1 ;  /* 0xff8000002a747808 */ /* 0x000fc40000800000 */
[----:B------:R-:W-:Y:S02]  /*3330*/  FMNMX.FTZ R100, R101, R100, !PT ;  /* 0x0000006465647209 */ /* 0x000fe40007810000 */
[----:B------:R-:W-:Y:S02]  /*3340*/  FMNMX.FTZ R3, R24, R3, !PT ;  /* 0x0000000318037209 */ /* 0x000fe40007810000 */
[----:B------:R-:W-:Y:S02]  /*3350*/  FSEL R121, R43, -INF , P2 ;  /* 0xff8000002b797808 */ /* 0x000fe40001000000 */
[----:B------:R-:W-:Y:S02]  /*3360*/  ISETP.GT.AND P2, PT, R2, 0x48, PT ;  /* 0x000000480200780c */ /* 0x000fe40003f44270 */
[----:B------:R-:W-:Y:S02]  /*3370*/  FSEL R115, R41, -INF , P0 ;  /* 0xff80000029737808 */ /* 0x000fe40000000000 */
[----:B------:R-:W-:-:S02]  /*3380*/  FMNMX.FTZ R100, R116, R100, !PT ;  /* 0x0000006474647209 */ /* 0x000fc40007810000 */
[----:B------:R-:W-:Y:S02]  /*3390*/  FMNMX.FTZ R3, R28, R3, !PT ;  /* 0x000000031c037209 */ /* 0x000fe40007810000 */
[----:B------:R-:W-:Y:S02]  /*33a0*/  FSEL R110, R40, -INF , P1 ;  /* 0xff800000286e7808 */ /* 0x000fe40000800000 */
[----:B------:R-:W-:Y:S01]  /*33b0*/  ISETP.GT.AND P1, PT, R2, 0x49, PT ;  /* 0x000000490200780c */ /* 0x000fe20003f24270 */
[----:B------:R-:W-:Y:S01]  /*33c0*/  LDSM.16.MT88.4 R40, [R226+0x100] ;  /* 0x00010000e228783b */ /* 0x000fe20000004200 */
[----:B------:R-:W-:Y:S02]  /*33d0*/  FSEL R117, R36, -INF , P2 ;  /* 0xff80000024757808 */ /* 0x000fe40001000000 */
[----:B------:R-:W-:Y:S02]  /*33e0*/  FMNMX.FTZ R100, R115, R100, !PT ;  /* 0x0000006473647209 */ /* 0x000fe40007810000 */
        /* <DEDUP_REMOVED lines=8> */
[----:B------:R-:W-:Y:S02]  /*3470*/  ISETP.GT.AND P2, PT, R2, 0x51, PT ;  /* 0x000000510200780c */ /* 0x000fe40003f44270 */
[----:B------:R-:W-:Y:S02]  /*3480*/  FSEL R109, R26, -INF , P0 ;  /* 0xff8000001a6d7808 */ /* 0x000fe40000000000 */
[----:B------:R-:W-:Y:S02]  /*3490*/  FMNMX.FTZ R100, R118, R100, !PT ;  /* 0x0000006476647209 */ /* 0x000fe40007810000 */
[----:B------:R-:W-:Y:S02]  /*34a0*/  FMNMX.FTZ R3, R89, R3, !PT ;  /* 0x0000000359037209 */ /* 0x000fe40007810000 */
[----:B------:R-:W-:Y:S02]  /*34b0*/  FSEL R111, R30, -INF , P1 ;  /* 0xff8000001e6f7808 */ /* 0x000fe40000800000 */
[----:B------:R-:W-:-:S02]  /*34c0*/  FSEL R158, R19, -INF , P0 ;  /* 0xff800000139e7808 */ /* 0x000fc40000000000 */
[C---:B------:R-:W-:Y:S02]  /*34d0*/  ISETP.GT.AND P1, PT, R2.reuse, 0x58, PT ;  /* 0x000000580200780c */ /* 0x040fe40003f24270 */
[----:B------:R-:W-:Y:S02]  /*34e0*/  FSEL R161, R25, -INF , P2 ;  /* 0xff80000019a17808 */ /* 0x000fe40001000000 */
[----:B------:R-:W-:Y:S02]  /*34f0*/  FMNMX.FTZ R100, R109, R100, !PT ;  /* 0x000000646d647209 */ /* 0x000fe40007810000 */
[----:B------:R-:W-:Y:S02]  /*3500*/  ISETP.GT.AND P0, PT, R2, 0x59, PT ;  /* 0x000000590200780c */ /* 0x000fe40003f04270 */
[----:B------:R-:W-:Y:S02]  /*3510*/  FMNMX.FTZ R2, R88, R3, !PT ;  /* 0x0000000358027209 */ /* 0x000fe40007810000 */
[----:B------:R-:W-:-:S02]  /*3520*/  FSEL R160, R18, -INF , P1 ;  /* 0xff80000012a07808 */ /* 0x000fc40000800000 */
[----:B------:R-:W-:Y:S02]  /*3530*/  FMNMX.FTZ R100, R161, R100, !PT ;  /* 0x00000064a1647209 */ /* 0x000fe40007810000 */
[----:B------:R-:W-:Y:S02]  /*3540*/  FMNMX.FTZ R2, R91, R2, !PT ;  /* 0x000000025b027209 */ /* 0x000fe40007810000 */
[----:B------:R-:W-:Y:S02]  /*3550*/  FSEL R159, R17, -INF , P0 ;  /* 0xff800000119f7808 */ /* 0x000fe40000000000 */
[----:B------:R-:W-:Y:S02]  /*3560*/  FMNMX.FTZ R100, R160, R100, !PT ;  /* 0x00000064a0647209 */ /* 0x000fe40007810000 */
[----:B------:R-:W-:Y:S02]  /*3570*/  FMNMX.FTZ R2, R252, R2, !PT ;  /* 0x00000002fc027209 */ /* 0x000fe40007810000 */
[----:B------:R-:W-:-:S02]  /*3580*/  FMNMX.FTZ R100, R159, R100, !PT ;  /* 0x000000649f647209 */ /* 0x000fc40007810000 */
[----:B------:R-:W-:Y:S02]  /*3590*/  FMNMX.FTZ R2, R251, R2, !PT ;  /* 0x00000002fb027209 */ /* 0x000fe40007810000 */
[----:B------:R-:W-:Y:S01]  /*35a0*/  FSEL R157, R34, -INF , P2 ;  /* 0xff800000229d7808 */ /* 0x000fe20001000000 */
[----:B------:R-:W1:Y:S01]  /*35b0*/  SHFL.BFLY PT, R3, R100, 0x2, 0x1f ;  /* 0x0c401f0064037f89 */ /* 0x000e6200000e0000 */
[----:B------:R-:W-:Y:S02]  /*35c0*/  FMNMX.FTZ R2, R250, R2, !PT ;  /* 0x00000002fa027209 */ /* 0x000fe40007810000 */
[----:B------:R-:W-:Y:S02]  /*35d0*/  FSEL R156, R32, -INF , P1 ;  /* 0xff800000209c7808 */ /* 0x000fe40000800000 */
[----:B------:R-:W-:Y:S01]  /*35e0*/  FMNMX.FTZ R2, R121, R2, !PT ;  /* 0x0000000279027209 */ /* 0x000fe20007810000 */
[----:B------:R-:W-:Y:S01]  /*35f0*/  LDSM.16.MT88.4 R32, [R229+0x900] ;  /* 0x00090000e520783b */ /* 0x000fe20000004200 */
[----:B------:R-:W-:-:S02]  /*3600*/  FSEL R185, R31, -INF , P0 ;  /* 0xff8000001fb97808 */ /* 0x000fc40000000000 */
[----:B------:R-:W-:-:S04]  /*3610*/  FMNMX.FTZ R2, R110, R2, !PT ;  /* 0x000000026e027209 */ /* 0x000fc80007810000 */
[----:B------:R-:W-:-:S04]  /*3620*/  FMNMX.FTZ R2, R112, R2, !PT ;  /* 0x0000000270027209 */ /* 0x000fc80007810000 */
[----:B------:R-:W-:-:S04]  /*3630*/  FMNMX.FTZ R2, R186, R2, !PT ;  /* 0x00000002ba027209 */ /* 0x000fc80007810000 */
[----:B------:R-:W-:Y:S02]  /*3640*/  FMNMX.FTZ R2, R111, R2, !PT ;  /* 0x000000026f027209 */ /* 0x000fe40007810000 */
[----:B-1----:R-:W-:Y:S02]  /*3650*/  FMNMX.FTZ R100, R100, R3, !PT ;  /* 0x0000000364647209 */ /* 0x002fe40007810000 */
[----:B------:R-:W-:-:S03]  /*3660*/  FMNMX.FTZ R3, R158, R2, !PT ;  /* 0x000000029e037209 */ /* 0x000fc60007810000 */
[----:B------:R-:W1:Y:S01]  /*3670*/  SHFL.BFLY PT, R2, R100, 0x1, 0x1f ;  /* 0x0c201f0064027f89 */ /* 0x000e6200000e0000 */
[----:B------:R-:W-:-:S04]  /*3680*/  FMNMX.FTZ R3, R157, R3, !PT ;  /* 0x000000039d037209 */ /* 0x000fc80007810000 */
[----:B------:R-:W-:-:S04]  /*3690*/  FMNMX.FTZ R3, R156, R3, !PT ;  /* 0x000000039c037209 */ /* 0x000fc80007810000 */
[----:B------:R-:W-:-:S05]  /*36a0*/  FMNMX.FTZ R3, R185, R3, !PT ;  /* 0x00000003b9037209 */ /* 0x000fca0007810000 */
[----:B------:R-:W2:Y:S01]  /*36b0*/  SHFL.BFLY PT, R6, R3, 0x2, 0x1f ;  /* 0x0c401f0003067f89 */ /* 0x000ea200000e0000 */
[----:B-1----:R-:W-:-:S04]  /*36c0*/  FMNMX.FTZ R100, R100, R2, !PT ;  /* 0x0000000264647209 */ /* 0x002fc80007810000 */
[C---:B------:R-:W-:Y:S01]  /*36d0*/  FSETP.NEU.FTZ.AND P0, PT, R100.reuse, -INF , PT ;  /* 0xff8000006400780b */ /* 0x040fe20003f1d000 */
[----:B------:R-:W-:-:S05]  /*36e0*/  FMUL.FTZ R12, R100, c[0x0][0x2d0] ;  /* 0x0000b400640c7a20 */ /* 0x000fca0000410000 */
[----:B------:R-:W-:Y:S02]  /*36f0*/  FSEL R12, R12, RZ, P0 ;  /* 0x000000ff0c0c7208 */ /* 0x000fe40000000000 */
[----:B--2---:R-:W-:-:S03]  /*3700*/  FMNMX.FTZ R3, R3, R6, !PT ;  /* 0x0000000603037209 */ /* 0x004fc60007810000 */
[--C-:B------:R-:W-:Y:S02]  /*3710*/  FFMA.FTZ R2, R7, c[0x0][0x2d0], -R12.reuse ;  /* 0x0000b40007027a23 */ /* 0x100fe4000001080c */
[--C-:B------:R-:W-:Y:S01]  /*3720*/  FFMA.FTZ R0, R83, c[0x0][0x2d0], -R12.reuse ;  /* 0x0000b40053007a23 */ /* 0x100fe2000001080c */
[----:B------:R-:W1:Y:S01]  /*3730*/  SHFL.BFLY PT, R6, R3, 0x1, 0x1f ;  /* 0x0c201f0003067f89 */ /* 0x000e6200000e0000 */
[----:B------:R2:W-:Y:S02]  /*3740*/  MUFU.EX2 R107, R2 ;  /* 0x00000002006b7308 */ /* 0x0005e40000000800 */
[----:B--2---:R-:W-:-:S06]  /*3750*/  FFMA.FTZ R2, R8, c[0x0][0x2d0], -R12 ;  /* 0x0000b40008027a23 */ /* 0x004fcc000001080c */
[----:B------:R2:W3:Y:S01]  /*3760*/  MUFU.EX2 R114, R2 ;  /* 0x0000000200727308 */ /* 0x0004e20000000800 */
[----:B-1----:R-:W-:Y:S01]  /*3770*/  FMNMX.FTZ R3, R3, R6, !PT ;  /* 0x0000000603037209 */ /* 0x002fe20007810000 */
[----:B------:R-:W-:Y:S02]  /*3780*/  FFMA.FTZ R6, R14, c[0x0][0x2d0], -R12 ;  /* 0x0000b4000e067a23 */ /* 0x000fe4000001080c */
[----:B------:R-:W-:Y:S01]  /*3790*/  IMAD.MOV.U32 R14, RZ, RZ, R121 ;  /* 0x000000ffff0e7224 */ /* 0x000fe200078e0079 */
[----:B------:R-:W-:-:S03]  /*37a0*/  FSETP.NEU.FTZ.AND P0, PT, R3, -INF , PT ;  /* 0xff8000000300780b */ /* 0x000fc60003f1d000 */
[----:B------:R1:W-:Y:S01]  /*37b0*/  MUFU.EX2 R119, R6 ;  /* 0x0000000600777308 */ /* 0x0003e20000000800 */
[----:B--2---:R-:W-:Y:S01]  /*37c0*/  FFMA.FTZ R2, R9, c[0x0][0x2d0], -R12 ;  /* 0x0000b40009027a23 */ /* 0x004fe2000001080c */
[----:B---3--:R-:W-:-:S06]  /*37d0*/  F2FP.BF16.PACK_AB R8, R114, R107 ;  /* 0x0000006b7208723e */ /* 0x008fcc00000010ff */
[----:B------:R2:W-:Y:S01]  /*37e0*/  MUFU.EX2 R162, R2 ;  /* 0x0000000200a27308 */ /* 0x0005e20000000800 */
[----:B-1----:R-:W-:-:S07]  /*37f0*/  FFMA.FTZ R6, R15, c[0x0][0x2d0], -R12 ;  /* 0x0000b4000f067a23 */ /* 0x002fce000001080c */
[----:B------:R-:W1:Y:S01]  /*3800*/  MUFU.EX2 R188, R6 ;  /* 0x0000000600bc7308 */ /* 0x000e620000000800 */
[----:B--2---:R-:W-:-:S07]  /*3810*/  FFMA.FTZ R2, R10, c[0x0][0x2d0], -R12 ;  /* 0x0000b4000a027a23 */ /* 0x004fce000001080c */
[----:B------:R2:W3:Y:S01]  /*3820*/  MUFU.EX2 R104, R2 ;  /* 0x0000000200687308 */ /* 0x0004e20000000800 */
[----:B-1----:R-:W-:Y:S01]  /*3830*/  F2FP.BF16.PACK_AB R6, R188, R119 ;  /* 0x00000077bc06723e */ /* 0x002fe200000010ff */
[----:B--2---:R-:W-:Y:S01]  /*3840*/  FFMA.FTZ R2, R11, c[0x0][0x2d0], -R12 ;  /* 0x0000b4000b027a23 */ /* 0x004fe2000001080c */
[----:B---3--:R-:W-:-:S05]  /*3850*/  F2FP.BF16.PACK_AB R10, R104, R162 ;  /* 0x000000a2680a723e */ /* 0x008fca00000010ff */
[----:B------:R1:W-:Y:S02]  /*3860*/  MUFU.EX2 R163, R2 ;  /* 0x0000000200a37308 */ /* 0x0003e40000000800 */
[----:B-1----:R-:W-:-:S06]  /*3870*/  FFMA.FTZ R2, R13, c[0x0][0x2d0], -R12 ;  /* 0x0000b4000d027a23 */ /* 0x002fcc000001080c */
[----:B------:R1:W-:Y:S02]  /*3880*/  MUFU.EX2 R108, R2 ;  /* 0x00000002006c7308 */ /* 0x0003e40000000800 */
[----:B-1----:R-:W-:-:S05]  /*3890*/  FMUL.FTZ R2, R3, c[0x0][0x2d0] ;  /* 0x0000b40003027a20 */ /* 0x002fca0000410000 */
[----:B------:R-:W-:-:S05]  /*38a0*/  FSEL R2, R2, RZ, P0 ;  /* 0x000000ff02027208 */ /* 0x000fca0000000000 */
[--C-:B------:R-:W-:Y:S02]  /*38b0*/  FFMA.FTZ R5, R16, c[0x0][0x2d0], -R2.reuse ;  /* 0x0000b40010057a23 */ /* 0x100fe40000010802 */
[----:B------:R-:W1:Y:S01]  /*38c0*/  LDSM.16.MT88.4 R16, [R225+0x100] ;  /* 0x00010000e110783b */ /* 0x000e620000004200 */
[--C-:B------:R-:W-:Y:S01]  /*38d0*/  FFMA.FTZ R4, R24, c[0x0][0x2d0], -R2.reuse ;  /* 0x0000b40018047a23 */ /* 0x100fe20000010802 */
[----:B------:R2:W-:Y:S02]  /*38e0*/  MUFU.EX2 R187, R5 ;  /* 0x0000000500bb7308 */ /* 0x0005e40000000800 */
[----:B------:R-:W3:Y:S06]  /*38f0*/  LDSM.16.MT88.4 R24, [R225+0x900] ;  /* 0x00090000e118783b */ /* 0x000eec0000004200 */
[----:B------:R4:W-:Y:S01]  /*3900*/  MUFU.EX2 R122, R4 ;  /* 0x00000004007a7308 */ /* 0x0009e20000000800 */
[----:B--2---:R-:W-:-:S07]  /*3910*/  FFMA.FTZ R5, R20, c[0x0][0x2d0], -R2 ;  /* 0x0000b40014057a23 */ /* 0x004fce0000010802 */
[----:B------:R2:W2:Y:S01]  /*3920*/  MUFU.EX2 R106, R5 ;  /* 0x00000005006a7308 */ /* 0x0004a20000000800 */
[----:B----4-:R-:W-:-:S07]  /*3930*/  FFMA.FTZ R4, R28, c[0x0][0x2d0], -R2 ;  /* 0x0000b4001c047a23 */ /* 0x010fce0000010802 */
[----:B------:R4:W-:Y:S01]  /*3940*/  MUFU.EX2 R105, R4 ;  /* 0x0000000400697308 */ /* 0x0009e20000000800 */
[----:B--2---:R-:W-:Y:S01]  /*3950*/  FFMA.FTZ R5, R21, c[0x0][0x2d0], -R2 ;  /* 0x0000b40015057a23 */ /* 0x004fe20000010802 */
[----:B------:R-:W-:-:S06]  /*3960*/  F2FP.BF16.PACK_AB R9, R106, R187 ;  /* 0x000000bb6a09723e */ /* 0x000fcc00000010ff */
[----:B------:R2:W-:Y:S01]  /*3970*/  MUFU.EX2 R120, R5 ;  /* 0x0000000500787308 */ /* 0x0005e20000000800 */
[----:B----4-:R-:W-:-:S07]  /*3980*/  FFMA.FTZ R4, R29, c[0x0][0x2d0], -R2 ;  /* 0x0000b4001d047a23 */ /* 0x010fce0000010802 */
[----:B------:R4:W1:Y:S01]  /*3990*/  MUFU.EX2 R87, R4 ;  /* 0x0000000400577308 */ /* 0x0008620000000800 */
[----:B--2---:R-:W-:-:S07]  /*39a0*/  FFMA.FTZ R5, R22, c[0x0][0x2d0], -R2 ;  /* 0x0000b40016057a23 */ /* 0x004fce0000010802 */
[----:B------:R-:W2:Y:S01]  /*39b0*/  MUFU.EX2 R184, R5 ;  /* 0x0000000500b87308 */ /* 0x000ea20000000800 */
[----:B----4-:R-:W-:Y:S02]  /*39c0*/  F2FP.BF16.PACK_AB R4, R108, R163 ;  /* 0x000000a36c04723e */ /* 0x010fe400000010ff */
[----:B-1----:R-:W-:Y:S02]  /*39d0*/  F2FP.BF16.PACK_AB R7, R87, R105 ;  /* 0x000000695707723e */ /* 0x002fe400000010ff */
[----:B--2---:R-:W-:Y:S01]  /*39e0*/  F2FP.BF16.PACK_AB R11, R184, R120 ;  /* 0x00000078b80b723e */ /* 0x004fe200000010ff */
[----:B------:R-:W-:-:S04]  /*39f0*/  FFMA.FTZ R5, R23, c[0x0][0x2d0], -R2 ;  /* 0x0000b40017057a23 */ /* 0x000fc80000010802 */
[----:B------:R-:W1:Y:S02]  /*3a00*/  MUFU.EX2 R113, R5 ;  /* 0x0000000500717308 */ /* 0x000e640000000800 */
[C---:B------:R-:W-:Y:S08]  /*3a10*/  HMMA.16816.F32.BF16 R20, R8.reuse, R16, RZ ;  /* 0x000000100814723c */ /* 0x040ff000000418ff */
[----:B------:R-:W-:Y:S01]  /*3a20*/  HMMA.16816.F32.BF16 R16, R8, R18, RZ ;  /* 0x000000120810723c */ /* 0x000fe200000418ff */
[----:B-1----:R-:W-:-:S07]  /*3a30*/  F2FP.BF16.PACK_AB R5, R122, R113 ;  /* 0x000000717a05723e */ /* 0x002fce00000010ff */
[----:B------:R-:W-:Y:S08]  /*3a40*/  HMMA.16816.F32.BF16 R28, R8, R40, RZ ;  /* 0x00000028081c723c */ /* 0x000ff000000418ff */
[C---:B---3--:R-:W-:Y:S08]  /*3a50*/  HMMA.16816.F32.BF16 R56, R4.reuse, R24, R20 ;  /* 0x000000180438723c */ /* 0x048ff00000041814 */
[----:B------:R-:W-:Y:S08]  /*3a60*/  HMMA.16816.F32.BF16 R180, R4, R26, R16 ;  /* 0x0000001a04b4723c */ /* 0x000ff00000041810 */
[C---:B------:R-:W-:Y:S08]  /*3a70*/  HMMA.16816.F32.BF16 R24, R8.reuse, R42, RZ ;  /* 0x0000002a0818723c */ /* 0x040ff000000418ff */
[----:B------:R-:W-:Y:S01]  /*3a80*/  IMAD.MOV.U32 R85, RZ, RZ, R56 ;  /* 0x000000ffff557224 */ /* 0x000fe200078e0038 */
[----:B------:R-:W-:Y:S01]  /*3a90*/  MOV R84, R57 ;  /* 0x0000003900547202 */ /* 0x000fe20000000f00 */
[----:B------:R-:W-:Y:S01]  /*3aa0*/  IMAD.MOV.U32 R15, RZ, RZ, R58 ;  /* 0x000000ffff0f7224 */ /* 0x000fe200078e003a */
[----:B------:R-:W-:Y:S01]  /*3ab0*/  HMMA.16816.F32.BF16 R16, R8, R46, RZ ;  /* 0x0000002e0810723c */ /* 0x000fe200000418ff */
[----:B------:R-:W-:-:S02]  /*3ac0*/  IMAD.MOV.U32 R13, RZ, RZ, R59 ;  /* 0x000000ffff0d7224 */ /* 0x000fc400078e003b */
[----:B------:R-:W1:Y:S05]  /*3ad0*/  LDSM.16.MT88.4 R56, [R226+0x3100] ;  /* 0x00310000e238783b */ /* 0x000e6a0000004200 */
[----:B------:R-:W-:Y:S08]  /*3ae0*/  HMMA.16816.F32.BF16 R20, R8, R44, RZ ;  /* 0x0000002c0814723c */ /* 0x000ff000000418ff */
[C---:B------:R-:W-:Y:S08]  /*3af0*/  HMMA.16816.F32.BF16 R176, R4.reuse, R54, R24 ;  /* 0x0000003604b0723c */ /* 0x040ff00000041818 */
[C---:B------:R-:W-:Y:S01]  /*3b00*/  HMMA.16816.F32.BF16 R164, R4.reuse, R52, R28 ;  /* 0x0000003404a4723c */ /* 0x040fe2000004181c */
[----:B------:R-:W2:Y:S07]  /*3b10*/  LDSM.16.MT88.4 R52, [R228+0x3100] ;  /* 0x00310000e434783b */ /* 0x000eae0000004200 */
[C---:B------:R-:W-:Y:S08]  /*3b20*/  HMMA.16816.F32.BF16 R168, R4.reuse, R34, R16 ;  /* 0x0000002204a8723c */ /* 0x040ff00000041810 */
[----:B------:R-:W-:Y:S08]  /*3b30*/  HMMA.16816.F32.BF16 R172, R4, R32, R20 ;  /* 0x0000002004ac723c */ /* 0x000ff00000041814 */
[C---:B-1----:R-:W-:Y:S08]  /*3b40*/  HMMA.16816.F32.BF16 R24, R8.reuse, R56, RZ ;  /* 0x000000380818723c */ /* 0x042ff000000418ff */
[C---:B------:R-:W-:Y:S08]  /*3b50*/  HMMA.16816.F32.BF16 R16, R8.reuse, R72, RZ ;  /* 0x000000480810723c */ /* 0x040ff000000418ff */
[C---:B------:R-:W-:Y:S01]  /*3b60*/  HMMA.16816.F32.BF16 R20, R8.reuse, R58, RZ ;  /* 0x0000003a0814723c */ /* 0x040fe200000418ff */
[----:B------:R-:W1:Y:S07]  /*3b70*/  LDSM.16.MT88.4 R56, [R225+0x6100] ;  /* 0x00610000e138783b */ /* 0x000e6e0000004200 */
[C---:B------:R-:W-:Y:S08]  /*3b80*/  HMMA.16816.F32.BF16 R40, R8.reuse, R36, RZ ;  /* 0x000000240828723c */ /* 0x040ff000000418ff */
[----:B------:R-:W-:Y:S08]  /*3b90*/  HMMA.16816.F32.BF16 R36, R8, R38, RZ ;  /* 0x000000260824723c */ /* 0x000ff000000418ff */
[C---:B------:R-:W-:Y:S01]  /*3ba0*/  HMMA.16816.F32.BF16 R92, R4.reuse, R60, R24 ;  /* 0x0000003c045c723c */ /* 0x040fe20000041818 */
[----:B------:R-:W3:Y:S07]  /*3bb0*/  LDSM.16.MT88.4 R24, [R228+0x3900] ;  /* 0x00390000e418783b */ /* 0x000eee0000004200 */
[----:B------:R-:W-:Y:S07]  /*3bc0*/  HMMA.16816.F32.BF16 R140, R4, R76, R16 ;  /* 0x0000004c048c723c */ /* 0x000fee0000041810 */
[----:B------:R-:W-:Y:S01]  /*3bd0*/  IMAD.MOV.U32 R77, RZ, RZ, R187 ;  /* 0x000000ffff4d7224 */ /* 0x000fe200078e00bb */
[----:B------:R-:W-:Y:S01]  /*3be0*/  HMMA.16816.F32.BF16 R44, R8, R74, RZ ;  /* 0x0000004a082c723c */ /* 0x000fe200000418ff */
[----:B------:R-:W4:Y:S01]  /*3bf0*/  LDSM.16.MT88.4 R72, [R226+0x6100] ;  /* 0x00610000e248783b */ /* 0x000f220000004200 */
[----:B------:R-:W-:-:S06]  /*3c00*/  MOV R76, R186 ;  /* 0x000000ba004c7202 */ /* 0x000fcc0000000f00 */
[----:B------:R-:W-:Y:S01]  /*3c10*/  HMMA.16816.F32.BF16 R148, R4, R62, R20 ;  /* 0x0000003e0494723c */ /* 0x000fe20000041814 */
[----:B------:R-:W1:Y:S04]  /*3c20*/  LDSM.16.MT88.4 R20, [R229+0x6100] ;  /* 0x00610000e514783b */ /* 0x000e680000004200 */
[----:B------:R-:W1:Y:S03]  /*3c30*/  LDSM.16.MT88.4 R60, [R228+0x6100] ;  /* 0x00610000e43c783b */ /* 0x000e660000004200 */
[----:B--2---:R-:W-:Y:S08]  /*3c40*/  HMMA.16816.F32.BF16 R16, R8, R52, RZ ;  /* 0x000000340810723c */ /* 0x004ff000000418ff */
[C---:B------:R-:W-:Y:S08]  /*3c50*/  HMMA.16816.F32.BF16 R128, R4.reuse, R68, R40 ;  /* 0x000000440480723c */ /* 0x040ff00000041828 */
[----:B------:R-:W-:Y:S01]  /*3c60*/  HMMA.16816.F32.BF16 R152, R4, R70, R36 ;  /* 0x000000460498723c */ /* 0x000fe20000041824 */
[----:B------:R-:W2:Y:S07]  /*3c70*/  LDSM.16.MT88.4 R68, [R225+0x6900] ;  /* 0x00690000e144783b */ /* 0x000eae0000004200 */
[C---:B------:R-:W-:Y:S08]  /*3c80*/  HMMA.16816.F32.BF16 R32, R8.reuse, R48, RZ ;  /* 0x000000300820723c */ /* 0x040ff000000418ff */
[C---:B------:R-:W-:Y:S08]  /*3c90*/  HMMA.16816.F32.BF16 R28, R8.reuse, R50, RZ ;  /* 0x00000032081c723c */ /* 0x040ff000000418ff */
[----:B-1----:R-:W-:Y:S08]  /*3ca0*/  HMMA.16816.F32.BF16 R48, R8, R56, RZ ;  /* 0x000000380830723c */ /* 0x002ff000000418ff */
[C---:B---3--:R-:W-:Y:S01]  /*3cb0*/  HMMA.16816.F32.BF16 R96, R4.reuse, R24, R16 ;  /* 0x000000180460723c */ /* 0x048fe20000041810 */
[----:B------:R-:W1:Y:S06]  /*3cc0*/  LDSM.16.MT88.4 R16, [R228+0x6900] ;  /* 0x00690000e410783b */ /* 0x000e6c0000004200 */
[----:B------:R-:W-:Y:S01]  /*3cd0*/  IMAD.MOV.U32 R25, RZ, RZ, R119 ;  /* 0x000000ffff197224 */ /* 0x000fe200078e0077 */
[----:B------:R-:W-:Y:S01]  /*3ce0*/  HMMA.16816.F32.BF16 R132, R4, R78, R44 ;  /* 0x0000004e0484723c */ /* 0x000fe2000004182c */
[----:B------:R-:W-:-:S06]  /*3cf0*/  IMAD.MOV.U32 R24, RZ, RZ, R118 ;  /* 0x000000ffff187224 */ /* 0x000fcc00078e0076 */
[----:B------:R-:W-:Y:S01]  /*3d00*/  IMAD.MOV.U32 R79, RZ, RZ, R184 ;  /* 0x000000ffff4f7224 */ /* 0x000fe200078e00b8 */
[----:B------:R-:W-:Y:S01]  /*3d10*/  HMMA.16816.F32.BF16 R144, R4, R64, R32 ;  /* 0x000000400490723c */ /* 0x000fe20000041820 */
[----:B------:R-:W-:-:S07]  /*3d20*/  MOV R78, R104 ;  /* 0x00000068004e7202 */ /* 0x000fce0000000f00 */
[----:B------:R-:W-:Y:S01]  /*3d30*/  HMMA.16816.F32.BF16 R136, R4, R66, R28 ;  /* 0x000000420488723c */ /* 0x000fe2000004181c */
[----:B------:R-:W3:Y:S07]  /*3d40*/  LDSM.16.MT88.4 R64, [R226+0x6900] ;  /* 0x00690000e240783b */ /* 0x000eee0000004200 */
[C---:B------:R-:W-:Y:S08]  /*3d50*/  HMMA.16816.F32.BF16 R44, R8.reuse, R58, RZ ;  /* 0x0000003a082c723c */ /* 0x040ff000000418ff */
[C---:B------:R-:W-:Y:S08]  /*3d60*/  HMMA.16816.F32.BF16 R52, R8.reuse, R54, RZ ;  /* 0x000000360834723c */ /* 0x040ff000000418ff */
[C---:B----4-:R-:W-:Y:S07]  /*3d70*/  HMMA.16816.F32.BF16 R40, R8.reuse, R72, RZ ;  /* 0x000000480828723c */ /* 0x050fee00000418ff */
[----:B------:R-:W-:Y:S01]  /*3d80*/  MOV R73, R107 ;  /* 0x0000006b00497202 */ /* 0x000fe20000000f00 */
[----:B------:R-:W-:Y:S01]  /*3d90*/  HMMA.16816.F32.BF16 R56, R8, R74, RZ ;  /* 0x0000004a0838723c */ /* 0x000fe200000418ff */
[----:B------:R-:W-:-:S06]  /*3da0*/  IMAD.MOV.U32 R72, RZ, RZ, R105 ;  /* 0x000000ffff487224 */ /* 0x000fcc00078e0069 */
[----:B------:R-:W-:Y:S01]  /*3db0*/  IMAD.MOV.U32 R75, RZ, RZ, R106 ;  /* 0x000000ffff4b7224 */ /* 0x000fe200078e006a */
[C---:B------:R-:W-:Y:S08]  /*3dc0*/  HMMA.16816.F32.BF16 R36, R8.reuse, R20, RZ ;  /* 0x000000140824723c */ /* 0x040ff000000418ff */
[C---:B------:R-:W-:Y:S01]  /*3dd0*/  HMMA.16816.F32.BF16 R32, R8.reuse, R22, RZ ;  /* 0x000000160820723c */ /* 0x040fe200000418ff */
[----:B------:R-:W4:Y:S07]  /*3de0*/  LDSM.16.MT88.4 R20, [R229+0x6900] ;  /* 0x00690000e514783b */ /* 0x000f2e0000004200 */
[C---:B------:R-:W-:Y:S07]  /*3df0*/  HMMA.16816.F32.BF16 R28, R8.reuse, R60, RZ ;  /* 0x0000003c081c723c */ /* 0x040fee00000418ff */
[----:B------:R-:W-:Y:S01]  /*3e00*/  IMAD.MOV.U32 R61, RZ, RZ, R122 ;  /* 0x000000ffff3d7224 */ /* 0x000fe200078e007a */
[----:B------:R-:W-:Y:S01]  /*3e10*/  HMMA.16816.F32.BF16 R8, R8, R62, RZ ;  /* 0x0000003e0808723c */ /* 0x000fe200000418ff */
[----:B------:R-:W-:-:S06]  /*3e20*/  MOV R60, R120 ;  /* 0x00000078003c7202 */ /* 0x000fcc0000000f00 */
[----:B------:R-:W-:Y:S01]  /*3e30*/  MOV R63, R117 ;  /* 0x00000075003f7202 */ /* 0x000fe20000000f00 */
[----:B--2---:R-:W-:Y:S01]  /*3e40*/  HMMA.16816.F32.BF16 R120, R4, R68, R48 ;  /* 0x000000440478723c */ /* 0x004fe20000041830 */
[----:B------:R2:W-:Y:S01]  /*3e50*/  MUFU.EX2 R51, R0 ;  /* 0x0000000000337308 */ /* 0x0005e20000000800 */
[----:B------:R-:W-:-:S05]  /*3e60*/  IMAD.MOV.U32 R62, RZ, RZ, R116 ;  /* 0x000000ffff3e7224 */ /* 0x000fca00078e0074 */
[----:B------:R-:W-:Y:S01]  /*3e70*/  IMAD.MOV.U32 R49, RZ, RZ, R113 ;  /* 0x000000ffff317224 */ /* 0x000fe200078e0071 */
[----:B------:R-:W-:Y:S01]  /*3e80*/  HMMA.16816.F32.BF16 R116, R4, R70, R44 ;  /* 0x000000460474723c */ /* 0x000fe2000004182c */
[----:B------:R-:W-:-:S06]  /*3e90*/  IMAD.MOV.U32 R48, RZ, RZ, R112 ;  /* 0x000000ffff307224 */ /* 0x000fcc00078e0070 */
[----:B------:R-:W-:Y:S01]  /*3ea0*/  MOV R47, R111 ;  /* 0x0000006f002f7202 */ /* 0x000fe20000000f00 */
[C---:B-1----:R-:W-:Y:S01]  /*3eb0*/  HMMA.16816.F32.BF16 R68, R4.reuse, R16, R28 ;  /* 0x000000100444723c */ /* 0x042fe2000004181c */
[----:B--2---:R-:W-:Y:S01]  /*3ec0*/  FFMA.FTZ R0, R82, c[0x0][0x2d0], -R12 ;  /* 0x0000b40052007a23 */ /* 0x004fe2000001080c */
[----:B------:R-:W-:Y:S01]  /*3ed0*/  MOV R44, R108 ;  /* 0x0000006c002c7202 */ /* 0x000fe20000000f00 */
[----:B------:R-:W-:Y:S02]  /*3ee0*/  IMAD.MOV.U32 R46, RZ, RZ, R110 ;  /* 0x000000ffff2e7224 */ /* 0x000fe400078e006e */
[----:B------:R1:W2:Y:S01]  /*3ef0*/  MUFU.EX2 R74, R0 ;  /* 0x00000000004a7308 */ /* 0x0002a20000000800 */
[----:B------:R-:W-:Y:S02]  /*3f00*/  IMAD.MOV.U32 R45, RZ, RZ, R109 ;  /* 0x000000ffff2d7224 */ /* 0x000fe400078e006d */
[C---:B------:R-:W-:Y:S01]  /*3f10*/  HMMA.16816.F32.BF16 R28, R4.reuse, R18, R8 ;  /* 0x00000012041c723c */ /* 0x040fe20000041808 */
[----:B------:R-:W2:Y:S04]  /*3f20*/  LDSM.16.MT88.4 R8, [R225+0x1100] ;  /* 0x00110000e108783b */ /* 0x000ea80000004200 */
[----:B------:R-:W2:Y:S03]  /*3f30*/  LDSM.16.MT88.4 R16, [R226+0x1100] ;  /* 0x00110000e210783b */ /* 0x000ea60000004200 */
[----:B------:R-:W-:Y:S01]  /*3f40*/  HMMA.16816.F32.BF16 R124, R4, R26, R52 ;  /* 0x0000001a047c723c */ /* 0x000fe20000041834 */
[----:B-1----:R-:W-:-:S06]  /*3f50*/  FFMA.FTZ R0, R81, c[0x0][0x2d0], -R12 ;  /* 0x0000b40051007a23 */ /* 0x002fcc000001080c */
[----:B------:R-:W-:Y:S01]  /*3f60*/  IMAD.MOV.U32 R54, RZ, RZ, R15 ;  /* 0x000000ffff367224 */ /* 0x000fe200078e000f */
[----:B------:R-:W-:Y:S01]  /*3f70*/  MOV R26, R114 ;  /* 0x00000072001a7202 */ /* 0x000fe20000000f00 */
[----:B------:R1:W-:Y:S01]  /*3f80*/  MUFU.EX2 R184, R0 ;  /* 0x0000000000b87308 */ /* 0x0003e20000000800 */
[----:B------:R-:W-:Y:S01]  /*3f90*/  IMAD.MOV.U32 R55, RZ, RZ, R13 ;  /* 0x000000ffff377224 */ /* 0x000fe200078e000d */
[----:B------:R-:W-:Y:S01]  /*3fa0*/  MOV R53, R84 ;  /* 0x0000005400357202 */ /* 0x000fe20000000f00 */
[----:B------:R-:W-:Y:S01]  /*3fb0*/  IMAD.MOV.U32 R27, RZ, RZ, R115 ;  /* 0x000000ffff1b7224 */ /* 0x000fe200078e0073 */
[----:B---3--:R-:W-:Y:S01]  /*3fc0*/  HMMA.16816.F32.BF16 R108, R4, R64, R40 ;  /* 0x00000040046c723c */ /* 0x008fe20000041828 */
[----:B------:R-:W-:-:S07]  /*3fd0*/  IMAD.MOV.U32 R52, RZ, RZ, R85 ;  /* 0x000000ffff347224 */ /* 0x000fce00078e0055 */
[----:B------:R-:W-:Y:S01]  /*3fe0*/  HMMA.16816.F32.BF16 R112, R4, R66, R56 ;  /* 0x000000420470723c */ /* 0x000fe20000041838 */
[----:B-1----:R-:W-:-:S06]  /*3ff0*/  FFMA.FTZ R0, R80, c[0x0][0x2d0], -R12 ;  /* 0x0000b40050007a23 */ /* 0x002fcc000001080c */
[----:B------:R-:W-:Y:S01]  /*4000*/  IMAD.MOV.U32 R59, RZ, RZ, R87 ;  /* 0x000000ffff3b7224 */ /* 0x000fe200078e0057 */
[----:B------:R1:W3:Y:S01]  /*4010*/  MUFU.EX2 R50, R0 ;  /* 0x0000000000327308 */ /* 0x0002e20000000800 */
[C---:B----4-:R-:W-:Y:S01]  /*4020*/  HMMA.16816.F32.BF16 R104, R4.reuse, R20, R36 ;  /* 0x000000140468723c */ /* 0x050fe20000041824 */
[----:B------:R-:W-:Y:S01]  /*4030*/  IMAD.MOV.U32 R57, RZ, RZ, R44 ;  /* 0x000000ffff397224 */ /* 0x000fe200078e002c */
[----:B------:R-:W-:Y:S01]  /*4040*/  MOV R58, R45 ;  /* 0x0000002d003a7202 */ /* 0x000fe20000000f00 */
[----:B------:R-:W-:Y:S01]  /*4050*/  IMAD.MOV.U32 R44, RZ, RZ, R47 ;  /* 0x000000ffff2c7224 */ /* 0x000fe200078e002f */
[----:B------:R-:W-:Y:S01]  /*4060*/  MOV R45, R48 ;  /* 0x00000030002d7202 */ /* 0x000fe20000000f00 */
[----:B------:R-:W-:Y:S02]  /*4070*/  IMAD.MOV.U32 R56, RZ, RZ, R79 ;  /* 0x000000ffff387224 */ /* 0x000fe400078e004f */
[----:B------:R-:W-:Y:S01]  /*4080*/  IMAD.MOV.U32 R37, RZ, RZ, R75 ;  /* 0x000000ffff257224 */ /* 0x000fe200078e004b */
[----:B------:R-:W-:Y:S01]  /*4090*/  HMMA.16816.F32.BF16 R84, R4, R22, R32 ;  /* 0x000000160454723c */ /* 0x000fe20000041820 */
[----:B------:R-:W-:Y:S01]  /*40a0*/  IMAD.MOV.U32 R38, RZ, RZ, R72 ;  /* 0x000000ffff267224 */ /* 0x000fe200078e0048 */
[----:B------:R-:W-:Y:S01]  /*40b0*/  MOV R39, R78 ;  /* 0x0000004e00277202 */ /* 0x000fe20000000f00 */
[----:B------:R-:W-:Y:S01]  /*40c0*/  IMAD.MOV.U32 R72, RZ, RZ, R76 ;  /* 0x000000ffff487224 */ /* 0x000fe200078e004c */
[----:B------:R-:W-:Y:S01]  /*40d0*/  MOV R75, R77 ;  /* 0x0000004d004b7202 */ /* 0x000fe20000000f00 */
[----:B------:R-:W-:Y:S01]  /*40e0*/  IMAD.MOV.U32 R47, RZ, RZ, R26 ;  /* 0x000000ffff2f7224 */ /* 0x000fe200078e001a */
[----:B------:R-:W-:Y:S01]  /*40f0*/  MOV R26, R27 ;  /* 0x0000001b001a7202 */ /* 0x000fe20000000f00 */
[--C-:B-1----:R-:W-:Y:S01]  /*4100*/  FFMA.FTZ R0, R90, c[0x0][0x2d0], -R2.reuse ;  /* 0x0000b4005a007a23 */ /* 0x102fe20000010802 */
[----:B--2---:R-:W-:Y:S01]  /*4110*/  F2FP.BF16.PACK_AB R4, R74, R51 ;  /* 0x000000334a04723e */ /* 0x004fe200000010ff */
[----:B------:R-:W-:Y:S01]  /*4120*/  IMAD.MOV.U32 R27, RZ, RZ, R63 ;  /* 0x000000ffff1b7224 */ /* 0x000fe200078e003f */
[----:B---3--:R-:W-:Y:S01]  /*4130*/  F2FP.BF16.PACK_AB R6, R50, R184 ;  /* 0x000000b83206723e */ /* 0x008fe200000010ff */
[----:B------:R1:W-:Y:S01]  /*4140*/  MUFU.EX2 R15, R0 ;  /* 0x00000000000f7308 */ /* 0x0003e20000000800 */
[----:B------:R-:W2:Y:S01]  /*4150*/  LDSM.16.MT88.4 R20, [R228+0x1100] ;  /* 0x00110000e414783b */ /* 0x000ea20000004200 */
[----:B-1----:R-:W-:-:S06]  /*4160*/  FFMA.FTZ R0, R89, c[0x0][0x2d0], -R2 ;  /* 0x0000b40059007a23 */ /* 0x002fcc0000010802 */
[----:B------:R1:W3:Y:S02]  /*4170*/  MUFU.EX2 R13, R0 ;  /* 0x00000000000d7308 */ /* 0x0002e40000000800 */
[----:B-1----:R-:W-:Y:S01]  /*4180*/  FFMA.FTZ R0, R88, c[0x0][0x2d0], -R2 ;  /* 0x0000b40058007a23 */ /* 0x002fe20000010802 */
[----:B---3--:R-:W-:-:S05]  /*4190*/  F2FP.BF16.PACK_AB R5, R13, R15 ;  /* 0x0000000f0d05723e */ /* 0x008fca00000010ff */
[----:B------:R1:W-:Y:S02]  /*41a0*/  MUFU.EX2 R187, R0 ;  /* 0x0000000000bb7308 */ /* 0x0003e40000000800 */
[----:B-1----:R-:W-:-:S06]  /*41b0*/  FFMA.FTZ R0, R91, c[0x0][0x2d0], -R2 ;  /* 0x0000b4005b007a23 */ /* 0x002fcc0000010802 */
[----:B------:R-:W1:Y:S02]  /*41c0*/  MUFU.EX2 R186, R0 ;  /* 0x0000000000ba7308 */ /* 0x000e640000000800 */
[----:B-1----:R-:W-:Y:S01]  /*41d0*/  F2FP.BF16.PACK_AB R7, R186, R187 ;  /* 0x000000bbba07723e */ /* 0x002fe200000010ff */
[----:B------:R-:W-:-:S06]  /*41e0*/  FFMA.FTZ R0, R249, c[0x0][0x2d0], -R12 ;  /* 0x0000b400f9007a23 */ /* 0x000fcc000001080c */
[C---:B------:R-:W-:Y:S08]  /*41f0*/  HMMA.16816.F32.BF16 R64, R4.reuse, R8, R52 ;  /* 0x000000080440723c */ /* 0x040ff00000041834 */
[C---:B------:R-:W-:Y:S01]  /*4200*/  HMMA.16816.F32.BF16 R52, R4.reuse, R10, R180 ;  /* 0x0000000a0434723c */ /* 0x040fe200000418b4 */
[----:B------:R-:W1:Y:S06]  /*4210*/  LDSM.16.MT88.4 R8, [R229+0x1100] ;  /* 0x00110000e508783b */ /* 0x000e6c0000004200 */
[----:B------:R-:W-:Y:S01]  /*4220*/  IMAD.MOV.U32 R180, RZ, RZ, R74 ;  /* 0x000000ffffb47224 */ /* 0x000fe200078e004a */
[----:B------:R-:W-:Y:S01]  /*4230*/  HMMA.16816.F32.BF16 R76, R4, R18, R176 ;  /* 0x00000012044c723c */ /* 0x000fe200000418b0 */
[----:B------:R-:W-:Y:S01]  /*4240*/  MOV R181, R75 ;  /* 0x0000004b00b57202 */ /* 0x000fe20000000f00 */
[----:B------:R-:W-:-:S02]  /*4250*/  IMAD.MOV.U32 R182, RZ, RZ, R72 ;  /* 0x000000ffffb67224 */ /* 0x000fc400078e0048 */
[----:B------:R-:W-:-:S03]  /*4260*/  IMAD.MOV.U32 R183, RZ, RZ, R73 ;  /* 0x000000ffffb77224 */ /* 0x000fc600078e0049 */
[----:B------:R-:W-:Y:S01]  /*4270*/  IMAD.MOV.U32 R179, RZ, RZ, R59 ;  /* 0x000000ffffb37224 */ /* 0x000fe200078e003b */
[----:B------:R-:W-:Y:S01]  /*4280*/  MOV R177, R60 ;  /* 0x0000003c00b17202 */ /* 0x000fe20000000f00 */
[----:B------:R-:W-:Y:S01]  /*4290*/  IMAD.MOV.U32 R178, RZ, RZ, R62 ;  /* 0x000000ffffb27224 */ /* 0x000fe200078e003e */
[C---:B------:R-:W-:Y:S01]  /*42a0*/  HMMA.16816.F32.BF16 R40, R4.reuse, R16, R164 ;  /* 0x000000100428723c */ /* 0x040fe200000418a4 */
[----:B------:R-:W-:Y:S01]  /*42b0*/  IMAD.MOV.U32 R176, RZ, RZ, R61 ;  /* 0x000000ffffb07224 */ /* 0x000fe200078e003d */
[----:B------:R-:W3:Y:S01]  /*42c0*/  LDSM.16.MT88.4 R16, [R226+0x4100] ;  /* 0x00410000e210783b */ /* 0x000ee20000004200 */
[----:B------:R-:W-:Y:S02]  /*42d0*/  IMAD.MOV.U32 R59, RZ, RZ, R46 ;  /* 0x000000ffff3b7224 */ /* 0x000fe400078e002e */
[----:B------:R-:W-:Y:S02]  /*42e0*/  IMAD.MOV.U32 R46, RZ, RZ, R49 ;  /* 0x000000ffff2e7224 */ /* 0x000fe400078e0031 */
[----:B------:R-:W-:Y:S01]  /*42f0*/  MOV R167, R44 ;  /* 0x0000002c00a77202 */ /* 0x000fe20000000f00 */
[----:B--2---:R-:W-:Y:S01]  /*4300*/  HMMA.16816.F32.BF16 R72, R4, R22, R152 ;  /* 0x000000160448723c */ /* 0x004fe20000041898 */
[----:B------:R-:W-:Y:S01]  /*4310*/  IMAD.MOV.U32 R166, RZ, RZ, R45 ;  /* 0x000000ffffa67224 */ /* 0x000fe200078e002d */
[----:B------:R-:W-:Y:S01]  /*4320*/  MOV R164, R47 ;  /* 0x0000002f00a47202 */ /* 0x000fe20000000f00 */
[----:B------:R-:W-:-:S04]  /*4330*/  IMAD.MOV.U32 R165, RZ, RZ, R46 ;  /* 0x000000ffffa57224 */ /* 0x000fc800078e002e */
[----:B------:R-:W-:Y:S01]  /*4340*/  MOV R154, R57 ;  /* 0x00000039009a7202 */ /* 0x000fe20000000f00 */
[----:B------:R-:W-:Y:S02]  /*4350*/  IMAD.MOV.U32 R153, RZ, RZ, R59 ;  /* 0x000000ffff997224 */ /* 0x000fe400078e003b */
[----:B------:R-:W-:Y:S01]  /*4360*/  IMAD.MOV.U32 R152, RZ, RZ, R26 ;  /* 0x000000ffff987224 */ /* 0x000fe200078e001a */
[C---:B-1----:R-:W-:Y:S01]  /*4370*/  HMMA.16816.F32.BF16 R60, R4.reuse, R8, R172 ;  /* 0x00000008043c723c */ /* 0x042fe200000418ac */
[----:B------:R1:W-:Y:S06]  /*4380*/  MUFU.EX2 R173, R0 ;  /* 0x0000000000ad7308 */ /* 0x0003ec0000000800 */
[----:B------:R-:W-:Y:S01]  /*4390*/  IMAD.MOV.U32 R175, RZ, RZ, R50 ;  /* 0x000000ffffaf7224 */ /* 0x000fe200078e0032 */
[----:B------:R-:W-:Y:S01]  /*43a0*/  MOV R174, R51 ;  /* 0x0000003300ae7202 */ /* 0x000fe20000000f00 */
[----:B------:R-:W-:Y:S01]  /*43b0*/  IMAD.MOV.U32 R172, RZ, RZ, R58 ;  /* 0x000000ffffac7224 */ /* 0x000fe200078e003a */
[C---:B------:R-:W-:Y:S01]  /*43c0*/  HMMA.16816.F32.BF16 R48, R4.reuse, R10, R168 ;  /* 0x0000000a0430723c */ /* 0x040fe200000418a8 */
[----:B------:R-:W2:Y:S06]  /*43d0*/  LDSM.16.MT88.4 R8, [R225+0x4100] ;  /* 0x00410000e108783b */ /* 0x000eac0000004200 */
[----:B------:R-:W-:Y:S01]  /*43e0*/  IMAD.MOV.U32 R168, RZ, RZ, R56 ;  /* 0x000000ffffa87224 */ /* 0x000fe200078e0038 */
[----:B------:R-:W-:Y:S01]  /*43f0*/  MOV R169, R39 ;  /* 0x0000002700a97202 */ /* 0x000fe20000000f00 */
[----:B---3--:R-:W-:Y:S01]  /*4400*/  HMMA.16816.F32.BF16 R32, R4, R16, R92 ;  /* 0x000000100420723c */ /* 0x008fe2000004185c */
[----:B-1----:R-:W-:-:S02]  /*4410*/  FFMA.FTZ R0, R103, c[0x0][0x2d0], -R12 ;  /* 0x0000b40067007a23 */ /* 0x002fc4000001080c */
[----:B------:R-:W-:Y:S02]  /*4420*/  IMAD.MOV.U32 R171, RZ, RZ, R37 ;  /* 0x000000ffffab7224 */ /* 0x000fe400078e0025 */
[----:B------:R-:W-:Y:S02]  /*4430*/  IMAD.MOV.U32 R170, RZ, RZ, R38 ;  /* 0x000000ffffaa7224 */ /* 0x000fe400078e0026 */
[----:B------:R-:W-:Y:S01]  /*4440*/  IMAD.MOV.U32 R103, RZ, RZ, R181 ;  /* 0x000000ffff677224 */ /* 0x000fe200078e00b5 */
[C---:B------:R-:W-:Y:S01]  /*4450*/  HMMA.16816.F32.BF16 R80, R4.reuse, R18, R148 ;  /* 0x000000120450723c */ /* 0x040fe20000041894 */
[----:B------:R-:W-:Y:S07]  /*4460*/  LDSM.16.MT88.4 R16, [R229+0x7100] ;  /* 0x00710000e510783b */ /* 0x000fee0000004200 */
[C---:B------:R-:W-:Y:S01]  /*4470*/  HMMA.16816.F32.BF16 R36, R4.reuse, R20, R128 ;  /* 0x000000140424723c */ /* 0x040fe20000041880 */
[----:B------:R-:W1:Y:S07]  /*4480*/  LDSM.16.MT88.4 R20, [R226+0x7100] ;  /* 0x00710000e214783b */ /* 0x000e6e0000004200 */
[C---:B--2---:R-:W-:Y:S01]  /*4490*/  HMMA.16816.F32.BF16 R56, R4.reuse, R8, R144 ;  /* 0x000000080438723c */ /* 0x044fe20000041890 */
[----:B------:R2:W3:Y:S06]  /*44a0*/  MUFU.EX2 R144, R0 ;  /* 0x0000000000907308 */ /* 0x0004ec0000000800 */
[----:B------:R-:W-:Y:S01]  /*44b0*/  IMAD.MOV.U32 R147, RZ, RZ, R27 ;  /* 0x000000ffff937224 */ /* 0x000fe200078e001b */
[----:B------:R-:W-:Y:S01]  /*44c0*/  HMMA.16816.F32.BF16 R44, R4, R10, R136 ;  /* 0x0000000a042c723c */ /* 0x000fe20000041888 */
[----:B------:R-:W4:Y:S01]  /*44d0*/  LDSM.16.MT88.4 R8, [R229+0x4100] ;  /* 0x00410000e508783b */ /* 0x000f220000004200 */
[----:B------:R-:W-:Y:S01]  /*44e0*/  MOV R146, R24 ;  /* 0x0000001800927202 */ /* 0x000fe20000000f00 */
[----:B------:R-:W-:-:S02]  /*44f0*/  IMAD.MOV.U32 R145, RZ, RZ, R25 ;  /* 0x000000ffff917224 */ /* 0x000fc400078e0019 */
[----:B------:R-:W3:Y:S02]  /*4500*/  LDSM.16.MT88.4 R24, [R228+0x4100] ;  /* 0x00410000e418783b */ /* 0x000ee40000004200 */
[----:B------:R-:W-:Y:S01]  /*4510*/  IMAD.MOV.U32 R139, RZ, RZ, R14 ;  /* 0x000000ffff8b7224 */ /* 0x000fe200078e000e */
[----:B------:R-:W-:Y:S01]  /*4520*/  MOV R138, R171 ;  /* 0x000000ab008a7202 */ /* 0x000fe20000000f00 */
[----:B--2---:R-:W-:Y:S02]  /*4530*/  FFMA.FTZ R0, R102, c[0x0][0x2d0], -R12 ;  /* 0x0000b40066007a23 */ /* 0x004fe4000001080c */
[----:B------:R-:W-:Y:S02]  /*4540*/  IMAD.MOV.U32 R136, RZ, RZ, R169 ;  /* 0x000000ffff887224 */ /* 0x000fe400078e00a9 */
[----:B------:R2:W-:Y:S01]  /*4550*/  MUFU.EX2 R14, R0 ;  /* 0x00000000000e7308 */ /* 0x0005e20000000800 */
[----:B------:R-:W-:Y:S02]  /*4560*/  IMAD.MOV.U32 R137, RZ, RZ, R170 ;  /* 0x000000ffff897224 */ /* 0x000fe400078e00aa */
[----:B------:R-:W-:Y:S01]  /*4570*/  IMAD.MOV.U32 R102, RZ, RZ, R180 ;  /* 0x000000ffff667224 */ /* 0x000fe200078e00b4 */
[C---:B-1----:R-:W-:Y:S08]  /*4580*/  HMMA.16816.F32.BF16 R128, R4.reuse, R22, R112 ;  /* 0x000000160480723c */ /* 0x042ff00000041870 */
[----:B------:R-:W-:Y:S01]  /*4590*/  HMMA.16816.F32.BF16 R108, R4, R20, R108 ;  /* 0x00000014046c723c */ /* 0x000fe2000004186c */
[----:B--2---:R-:W-:Y:S01]  /*45a0*/  FFMA.FTZ R0, R101, c[0x0][0x2d0], -R12 ;  /* 0x0000b40065007a23 */ /* 0x004fe2000001080c */
[----:B------:R-:W-:-:S02]  /*45b0*/  MOV R101, R145 ;  /* 0x0000009100657202 */ /* 0x000fc40000000f00 */
[----:B------:R-:W-:Y:S01]  /*45c0*/  MOV R145, R176 ;  /* 0x000000b000917202 */ /* 0x000fe20000000f00 */
[----:B------:R1:W2:Y:S03]  /*45d0*/  MUFU.EX2 R155, R0 ;  /* 0x00000000009b7308 */ /* 0x0002a60000000800 */
[C---:B------:R-:W-:Y:S08]  /*45e0*/  HMMA.16816.F32.BF16 R112, R4.reuse, R18, R84 ;  /* 0x000000120470723c */ /* 0x040ff00000041854 */
[----:B----4-:R-:W-:Y:S01]  /*45f0*/  HMMA.16816.F32.BF16 R88, R4, R8, R140 ;  /* 0x000000080458723c */ /* 0x010fe2000004188c */
[----:B-1----:R-:W-:-:S07]  /*4600*/  FFMA.FTZ R0, R252, c[0x0][0x2d0], -R2 ;  /* 0x0000b400fc007a23 */ /* 0x002fce0000010802 */
[C---:B------:R-:W-:Y:S01]  /*4610*/  HMMA.16816.F32.BF16 R92, R4.reuse, R10, R132 ;  /* 0x0000000a045c723c */ /* 0x040fe20000041884 */
[----:B------:R-:W1:Y:S01]  /*4620*/  LDSM.16.MT88.4 R8, [R225+0x7100] ;  /* 0x00710000e108783b */ /* 0x000e620000004200 */
[----:B------:R4:W-:Y:S06]  /*4630*/  MUFU.EX2 R249, R0 ;  /* 0x0000000000f97308 */ /* 0x0009ec0000000800 */
[C---:B---3--:R-:W-:Y:S08]  /*4640*/  HMMA.16816.F32.BF16 R132, R4.reuse, R26, R124 ;  /* 0x0000001a0484723c */ /* 0x048ff0000004187c */
[----:B------:R-:W-:Y:S01]  /*4650*/  HMMA.16816.F32.BF16 R96, R4, R24, R96 ;  /* 0x000000180460723c */ /* 0x000fe20000041860 */
[----:B----4-:R-:W-:-:S04]  /*4660*/  FFMA.FTZ R0, R251, c[0x0][0x2d0], -R2 ;  /* 0x0000b400fb007a23 */ /* 0x010fc80000010802 */
[----:B------:R3:W4:Y:S02]  /*4670*/  MUFU.EX2 R251, R0 ;  /* 0x0000000000fb7308 */ /* 0x0007240000000800 */
[----:B------:R-:W-:Y:S01]  /*4680*/  MOV R25, R168 ;  /* 0x000000a800197202 */ /* 0x000fe20000000f00 */
[--C-:B---3--:R-:W-:Y:S01]  /*4690*/  FFMA.FTZ R0, R250, c[0x0][0x2d0], -R2.reuse ;  /* 0x0000b400fa007a23 */ /* 0x108fe20000010802 */
[C---:B-1----:R-:W-:Y:S04]  /*46a0*/  HMMA.16816.F32.BF16 R124, R4.reuse, R8, R120 ;  /* 0x00000008047c723c */ /* 0x042fe80000041878 */
[----:B------:R1:W-:Y:S04]  /*46b0*/  MUFU.EX2 R250, R0 ;  /* 0x0000000000fa7308 */ /* 0x0003e80000000800 */
[C---:B------:R-:W-:Y:S01]  /*46c0*/  HMMA.16816.F32.BF16 R116, R4.reuse, R10, R116 ;  /* 0x0000000a0474723c */ /* 0x040fe20000041874 */
[----:B------:R-:W3:Y:S07]  /*46d0*/  LDSM.16.MT88.4 R8, [R228+0x7100] ;  /* 0x00710000e408783b */ /* 0x000eee0000004200 */
[----:B------:R-:W-:Y:S01]  /*46e0*/  HMMA.16816.F32.BF16 R120, R4, R16, R104 ;  /* 0x000000100478723c */ /* 0x000fe20000041868 */
[----:B------:R-:W2:Y:S01]  /*46f0*/  LDSM.16.MT88.4 R16, [R226+0x1900] ;  /* 0x00190000e210783b */ /* 0x000ea20000004200 */
[----:B-1----:R-:W-:-:S02]  /*4700*/  FFMA.FTZ R0, R139, c[0x0][0x2d0], -R2 ;  /* 0x0000b4008b007a23 */ /* 0x002fc40000010802 */
[----:B------:R-:W-:Y:S01]  /*4710*/  IMAD.MOV.U32 R139, RZ, RZ, R174 ;  /* 0x000000ffff8b7224 */ /* 0x000fe200078e00ae */
[----:B------:R-:W-:Y:S01]  /*4720*/  MOV R174, R165 ;  /* 0x000000a500ae7202 */ /* 0x000fe20000000f00 */
[----:B------:R-:W1:Y:S02]  /*4730*/  MUFU.EX2 R252, R0 ;  /* 0x0000000000fc7308 */ /* 0x000e640000000800 */
[C---:B---3--:R-:W-:Y:S07]  /*4740*/  HMMA.16816.F32.BF16 R104, R4.reuse, R8, R68 ;  /* 0x000000080468723c */ /* 0x048fee0000041844 */
[----:B------:R-:W-:Y:S01]  /*4750*/  IMAD.MOV.U32 R71, RZ, RZ, R146 ;  /* 0x000000ffff477224 */ /* 0x000fe200078e0092 */
[----:B------:R-:W-:Y:S01]  /*4760*/  HMMA.16816.F32.BF16 R28, R4, R10, R28 ;  /* 0x0000000a041c723c */ /* 0x000fe2000004181c */
[----:B------:R-:W3:Y:S01]  /*4770*/  LDSM.16.MT88.4 R8, [R225+0x1900] ;  /* 0x00190000e108783b */ /* 0x000ee20000004200 */
[----:B------:R-:W-:Y:S01]  /*4780*/  MOV R69, R152 ;  /* 0x0000009800457202 */ /* 0x000fe20000000f00 */
[----:B------:R-:W-:Y:S01]  /*4790*/  IMAD.MOV.U32 R68, RZ, RZ, R153 ;  /* 0x000000ffff447224 */ /* 0x000fe200078e0099 */
[----:B------:R-:W-:Y:S01]  /*47a0*/  MOV R153, R179 ;  /* 0x000000b300997202 */ /* 0x000fe20000000f00 */
[----:B------:R-:W-:-:S02]  /*47b0*/  IMAD.MOV.U32 R146, RZ, RZ, R177 ;  /* 0x000000ffff927224 */ /* 0x000fc400078e00b1 */
[----:B------:R-:W-:Y:S01]  /*47c0*/  F2FP.BF16.PACK_AB R4, R144, R173 ;  /* 0x000000ad9004723e */ /* 0x000fe200000010ff */
[----:B------:R-:W-:Y:S01]  /*47d0*/  IMAD.MOV.U32 R152, RZ, RZ, R178 ;  /* 0x000000ffff987224 */ /* 0x000fe200078e00b2 */
[----:B--2---:R-:W-:Y:S01]  /*47e0*/  F2FP.BF16.PACK_AB R6, R155, R14 ;  /* 0x0000000e9b06723e */ /* 0x004fe200000010ff */
[----:B------:R-:W-:Y:S01]  /*47f0*/  IMAD.MOV.U32 R70, RZ, RZ, R147 ;  /* 0x000000ffff467224 */ /* 0x000fe200078e0093 */
[----:B----4-:R-:W-:Y:S01]  /*4800*/  F2FP.BF16.PACK_AB R5, R251, R249 ;  /* 0x000000f9fb05723e */ /* 0x010fe200000010ff */
[----:B------:R-:W-:Y:S01]  /*4810*/  IMAD.MOV.U32 R147, RZ, RZ, R154 ;  /* 0x000000ffff937224 */ /* 0x000fe200078e009a */
[----:B-1----:R-:W-:Y:S01]  /*4820*/  F2FP.BF16.PACK_AB R7, R252, R250 ;  /* 0x000000fafc07723e */ /* 0x002fe200000010ff */
[----:B------:R-:W-:Y:S02]  /*4830*/  IMAD.MOV.U32 R154, RZ, RZ, R175 ;  /* 0x000000ffff9a7224 */ /* 0x000fe400078e00af */
[----:B------:R-:W-:-:S04]  /*4840*/  IMAD.MOV.U32 R175, RZ, RZ, R166 ;  /* 0x000000ffffaf7224 */ /* 0x000fc800078e00a6 */
[C---:B------:R-:W-:Y:S08]  /*4850*/  HMMA.16816.F32.BF16 R168, R4.reuse, R16, R40 ;  /* 0x0000001004a8723c */ /* 0x040ff00000041828 */
[C---:B---3--:R-:W-:Y:S07]  /*4860*/  HMMA.16816.F32.BF16 R20, R4.reuse, R8, R64 ;  /* 0x000000080414723c */ /* 0x048fee0000041840 */
[----:B------:R-:W-:Y:S01]  /*4870*/  IMAD.MOV.U32 R67, RZ, RZ, R164 ;  /* 0x000000ffff437224 */ /* 0x000fe200078e00a4 */
[----:B------:R-:W-:Y:S01]  /*4880*/  HMMA.16816.F32.BF16 R176, R4, R10, R52 ;  /* 0x0000000a04b0723c */ /* 0x000fe20000041834 */
[----:B------:R-:W1:Y:S01]  /*4890*/  LDSM.16.MT88.4 R8, [R229+0x1900] ;  /* 0x00190000e508783b */ /* 0x000e620000004200 */
[----:B------:R-:W-:-:S06]  /*48a0*/  IMAD.MOV.U32 R66, RZ, RZ, R167 ;  /* 0x000000ffff427224 */ /* 0x000fcc00078e00a7 */
[----:B------:R-:W-:Y:S01]  /*48b0*/  HMMA.16816.F32.BF16 R164, R4, R18, R76 ;  /* 0x0000001204a4723c */ /* 0x000fe2000004184c */
[----:B------:R-:W2:Y:S06]  /*48c0*/  LDSM.16.MT88.4 R16, [R226+0x4900] ;  /* 0x00490000e210783b */ /* 0x000eac0000004200 */
[----:B------:R-:W-:Y:S01]  /*48d0*/  IMAD.MOV.U32 R76, RZ, RZ, R144 ;  /* 0x000000ffff4c7224 */ /* 0x000fe200078e0090 */
[----:B------:R-:W-:Y:S01]  /*48e0*/  MOV R65, R21 ;  /* 0x0000001500417202 */ /* 0x000fe20000000f00 */
[----:B------:R-:W-:Y:S02]  /*48f0*/  IMAD.MOV.U32 R24, RZ, RZ, R22 ;  /* 0x000000ffff187224 */ /* 0x000fe400078e0016 */
[----:B------:R-:W-:-:S02]  /*4900*/  IMAD.MOV.U32 R0, RZ, RZ, R23 ;  /* 0x000000ffff007224 */ /* 0x000fc400078e0017 */
[----:B------:R-:W-:Y:S01]  /*4910*/  IMAD.MOV.U32 R64, RZ, RZ, R20 ;  /* 0x000000ffff407224 */ /* 0x000fe200078e0014 */
[----:B------:R-:W-:Y:S01]  /*4920*/  MOV R77, R24 ;  /* 0x00000018004d7202 */ /* 0x000fe20000000f00 */
[----:B------:R-:W3:Y:S01]  /*4930*/  LDSM.16.MT88.4 R20, [R228+0x1900] ;  /* 0x00190000e414783b */ /* 0x000ee20000004200 */
[----:B------:R-:W-:Y:S02]  /*4940*/  IMAD.MOV.U32 R78, RZ, RZ, R0 ;  /* 0x000000ffff4e7224 */ /* 0x000fe400078e0000 */
[----:B------:R-:W-:Y:S02]  /*4950*/  IMAD.MOV.U32 R0, RZ, RZ, R152 ;  /* 0x000000ffff007224 */ /* 0x000fe400078e0098 */
[----:B------:R-:W-:Y:S01]  /*4960*/  IMAD.MOV.U32 R152, RZ, RZ, R153 ;  /* 0x000000ffff987224 */ /* 0x000fe200078e0099 */
[----:B------:R-:W-:Y:S01]  /*4970*/  MOV R153, R154 ;  /* 0x0000009a00997202 */ /* 0x000fe20000000f00 */
[----:B------:R-:W-:Y:S02]  /*4980*/  IMAD.MOV.U32 R154, RZ, RZ, R183 ;  /* 0x000000ffff9a7224 */ /* 0x000fe400078e00b7 */
[----:B------:R-:W-:-:S02]  /*4990*/  IMAD.MOV.U32 R79, RZ, RZ, R145 ;  /* 0x000000ffff4f7224 */ /* 0x000fc400078e0091 */
[----:B------:R-:W-:Y:S01]  /*49a0*/  FFMA.FTZ R0, R0, c[0x0][0x2d0], -R12 ;  /* 0x0000b40000007a23 */ /* 0x000fe2000001080c */
[C---:B-1----:R-:W-:Y:S07]  /*49b0*/  HMMA.16816.F32.BF16 R148, R4.reuse, R8, R60 ;  /* 0x000000080494723c */ /* 0x042fee000004183c */
[----:B------:R-:W-:Y:S01]  /*49c0*/  IMAD.MOV.U32 R61, RZ, RZ, R137 ;  /* 0x000000ffff3d7224 */ /* 0x000fe200078e0089 */
[----:B------:R-:W-:Y:S01]  /*49d0*/  HMMA.16816.F32.BF16 R140, R4, R10, R48 ;  /* 0x0000000a048c723c */ /* 0x000fe20000041830 */
[----:B------:R-:W1:Y:S01]  /*49e0*/  LDSM.16.MT88.4 R8, [R225+0x4900] ;  /* 0x00490000e108783b */ /* 0x000e620000004200 */
[----:B------:R-:W-:Y:S01]  /*49f0*/  MOV R62, R138 ;  /* 0x0000008a003e7202 */ /* 0x000fe20000000f00 */
[----:B------:R-:W-:-:S04]  /*4a00*/  IMAD.MOV.U32 R63, RZ, RZ, R139 ;  /* 0x000000ffff3f7224 */ /* 0x000fc800078e008b */
[----:B------:R-:W-:Y:S01]  /*4a10*/  MOV R48, R182 ;  /* 0x000000b600307202 */ /* 0x000fe20000000f00 */
[----:B------:R-:W-:Y:S01]  /*4a20*/  IMAD.MOV.U32 R50, RZ, RZ, R136 ;  /* 0x000000ffff327224 */ /* 0x000fe200078e0088 */
[----:B------:R-:W-:Y:S01]  /*4a30*/  MOV R49, R146 ;  /* 0x0000009200317202 */ /* 0x000fe20000000f00 */
[C---:B--2---:R-:W-:Y:S01]  /*4a40*/  HMMA.16816.F32.BF16 R52, R4.reuse, R16, R32 ;  /* 0x000000100434723c */ /* 0x044fe20000041820 */
[----:B------:R-:W-:Y:S02]  /*4a50*/  MOV R51, R25 ;  /* 0x0000001900337202 */ /* 0x000fe40000000f00 */
[----:B------:R-:W2:Y:S01]  /*4a60*/  LDSM.16.MT88.4 R24, [R228+0x4900] ;  /* 0x00490000e418783b */ /* 0x000ea20000004200 */
[----:B------:R-:W-:Y:S02]  /*4a70*/  MOV R60, R63 ;  /* 0x0000003f003c7202 */ /* 0x000fe40000000f00 */
[----:B------:R-:W-:Y:S02]  /*4a80*/  MOV R63, R78 ;  /* 0x0000004e003f7202 */ /* 0x000fe40000000f00 */
[C---:B---3--:R-:W-:Y:S07]  /*4a90*/  HMMA.16816.F32.BF16 R180, R4.reuse, R20, R36 ;  /* 0x0000001404b4723c */ /* 0x048fee0000041824 */
[----:B------:R-:W-:Y:S01]  /*4aa0*/  IMAD.MOV.U32 R20, RZ, RZ, R147 ;  /* 0x000000ffff147224 */ /* 0x000fe200078e0093 */
[----:B------:R-:W-:Y:S01]  /*4ab0*/  MOV R36, R172 ;  /* 0x000000ac00247202 */ /* 0x000fe20000000f00 */
[----:B------:R-:W-:Y:S01]  /*4ac0*/  IMAD.MOV.U32 R21, RZ, RZ, R62 ;  /* 0x000000ffff157224 */ /* 0x000fe200078e003e */
[----:B------:R-:W-:Y:S01]  /*4ad0*/  MOV R39, R175 ;  /* 0x000000af00277202 */ /* 0x000fe20000000f00 */
[----:B------:R-:W-:Y:S01]  /*4ae0*/  IMAD.MOV.U32 R62, RZ, RZ, R77 ;  /* 0x000000ffff3e7224 */ /* 0x000fe200078e004d */
[----:B------:R-:W-:Y:S01]  /*4af0*/  HMMA.16816.F32.BF16 R40, R4, R18, R80 ;  /* 0x000000120428723c */ /* 0x000fe20000041850 */
[----:B------:R-:W-:Y:S01]  /*4b00*/  IMAD.MOV.U32 R37, RZ, RZ, R173 ;  /* 0x000000ffff257224 */ /* 0x000fe200078e00ad */
[----:B------:R-:W3:Y:S01]  /*4b10*/  LDSM.16.MT88.4 R16, [R229+0x7900] ;  /* 0x00790000e510783b */ /* 0x000ee20000004200 */
[----:B------:R-:W-:-:S05]  /*4b20*/  IMAD.MOV.U32 R38, RZ, RZ, R174 ;  /* 0x000000ffff267224 */ /* 0x000fca00078e00ae */
[C---:B------:R-:W-:Y:S07]  /*4b30*/  HMMA.16816.F32.BF16 R172, R4.reuse, R22, R72 ;  /* 0x0000001604ac723c */ /* 0x040fee0000041848 */
[----:B------:R-:W-:Y:S01]  /*4b40*/  MOV R72, R36 ;  /* 0x0000002400487202 */ /* 0x000fe20000000f00 */
[----:B-1----:R-:W-:Y:S01]  /*4b50*/  HMMA.16816.F32.BF16 R144, R4, R8, R56 ;  /* 0x000000080490723c */ /* 0x002fe20000041838 */
[----:B------:R-:W-:Y:S01]  /*4b60*/  IMAD.MOV.U32 R73, RZ, RZ, R37 ;  /* 0x000000ffff497224 */ /* 0x000fe200078e0025 */
[----:B------:R-:W-:Y:S01]  /*4b70*/  MOV R75, R39 ;  /* 0x00000027004b7202 */ /* 0x000fe20000000f00 */
[----:B------:R-:W-:Y:S01]  /*4b80*/  IMAD.MOV.U32 R74, RZ, RZ, R38 ;  /* 0x000000ffff4a7224 */ /* 0x000fe200078e0026 */
[----:B------:R-:W-:Y:S01]  /*4b90*/  MOV R38, R50 ;  /* 0x0000003200267202 */ /* 0x000fe20000000f00 */
[----:B------:R-:W-:-:S02]  /*4ba0*/  IMAD.MOV.U32 R36, RZ, RZ, R48 ;  /* 0x000000ffff247224 */ /* 0x000fc400078e0030 */
[----:B------:R-:W-:Y:S01]  /*4bb0*/  IMAD.MOV.U32 R37, RZ, RZ, R49 ;  /* 0x000000ffff257224 */ /* 0x000fe200078e0031 */
[----:B------:R-:W-:Y:S01]  /*4bc0*/  HMMA.16816.F32.BF16 R136, R4, R10, R44 ;  /* 0x0000000a0488723c */ /* 0x000fe2000004182c */
[----:B------:R-:W1:Y:S01]  /*4bd0*/  LDSM.16.MT88.4 R8, [R229+0x4900] ;  /* 0x00490000e508783b */ /* 0x000e620000004200 */
[----:B------:R-:W-:Y:S01]  /*4be0*/  IMAD.MOV.U32 R39, RZ, RZ, R51 ;  /* 0x000000ffff277224 */ /* 0x000fe200078e0033 */
[----:B------:R-:W-:Y:S01]  /*4bf0*/  MOV R49, R67 ;  /* 0x0000004300317202 */ /* 0x000fe20000000f00 */
[----:B------:R-:W-:Y:S01]  /*4c00*/  IMAD.MOV.U32 R48, RZ, RZ, R66 ;  /* 0x000000ffff307224 */ /* 0x000fe200078e0042 */
[----:B------:R-:W-:Y:S01]  /*4c10*/  MOV R67, R68 ;  /* 0x0000004400437202 */ /* 0x000fe20000000f00 */
[----:B------:R-:W-:Y:S01]  /*4c20*/  IMAD.MOV.U32 R50, RZ, RZ, R65 ;  /* 0x000000ffff327224 */ /* 0x000fe200078e0041 */
[----:B------:R-:W-:Y:S01]  /*4c30*/  MOV R66, R71 ;  /* 0x0000004700427202 */ /* 0x000fe20000000f00 */
[----:B------:R-:W-:Y:S02]  /*4c40*/  IMAD.MOV.U32 R51, RZ, RZ, R64 ;  /* 0x000000ffff337224 */ /* 0x000fe400078e0040 */
[----:B------:R-:W-:-:S02]  /*4c50*/  IMAD.MOV.U32 R64, RZ, RZ, R69 ;  /* 0x000000ffff407224 */ /* 0x000fc400078e0045 */
[----:B------:R-:W-:Y:S02]  /*4c60*/  IMAD.MOV.U32 R65, RZ, RZ, R70 ;  /* 0x000000ffff417224 */ /* 0x000fe400078e0046 */
[C---:B--2---:R-:W-:Y:S07]  /*4c70*/  HMMA.16816.F32.BF16 R68, R4.reuse, R24, R96 ;  /* 0x000000180444723c */ /* 0x044fee0000041860 */
[----:B------:R-:W-:Y:S01]  /*4c80*/  IMAD.MOV.U32 R99, RZ, RZ, R60 ;  /* 0x000000ffff637224 */ /* 0x000fe200078e003c */
[----:B------:R-:W-:Y:S01]  /*4c90*/  MOV R25, R49 ;  /* 0x0000003100197202 */ /* 0x000fe20000000f00 */
[----:B------:R-:W-:Y:S01]  /*4ca0*/  IMAD.MOV.U32 R24, RZ, RZ, R62 ;  /* 0x000000ffff187224 */ /* 0x000fe200078e003e */
[----:B---3--:R-:W-:Y:S01]  /*4cb0*/  HMMA.16816.F32.BF16 R56, R4, R18, R112 ;  /* 0x000000120438723c */ /* 0x008fe20000041870 */
[----:B------:R-:W-:-:S02]  /*4cc0*/  IMAD.MOV.U32 R96, RZ, RZ, R63 ;  /* 0x000000ffff607224 */ /* 0x000fc400078e003f */
[----:B------:R-:W-:-:S05]  /*4cd0*/  IMAD.MOV.U32 R97, RZ, RZ, R21 ;  /* 0x000000ffff617224 */ /* 0x000fca00078e0015 */
[----:B-1----:R-:W-:Y:S07]  /*4ce0*/  HMMA.16816.F32.BF16 R84, R4, R8, R88 ;  /* 0x000000080454723c */ /* 0x002fee0000041858 */
[----:B------:R-:W-:Y:S02]  /*4cf0*/  IMAD.MOV.U32 R89, RZ, RZ, R61 ;  /* 0x000000ffff597224 */ /* 0x000fe400078e003d */
[----:B------:R-:W-:Y:S02]  /*4d00*/  IMAD.MOV.U32 R61, RZ, RZ, R76 ;  /* 0x000000ffff3d7224 */ /* 0x000fe400078e004c */
[----:B------:R-:W-:-:S02]  /*4d10*/  IMAD.MOV.U32 R88, RZ, RZ, R79 ;  /* 0x000000ffff587224 */ /* 0x000fc400078e004f */
[C---:B------:R-:W-:Y:S01]  /*4d20*/  HMMA.16816.F32.BF16 R76, R4.reuse, R10, R92 ;  /* 0x0000000a044c723c */ /* 0x040fe2000004185c */
[----:B------:R-:W1:Y:S01]  /*4d30*/  LDSM.16.MT88.4 R8, [R225+0x7900] ;  /* 0x00790000e108783b */ /* 0x000e620000004200 */
[----:B------:R-:W-:Y:S01]  /*4d40*/  MOV R98, R61 ;  /* 0x0000003d00627202 */ /* 0x000fe20000000f00 */
[----:B------:R-:W-:Y:S02]  /*4d50*/  IMAD.MOV.U32 R90, RZ, RZ, R73 ;  /* 0x000000ffff5a7224 */ /* 0x000fe400078e0049 */
[----:B------:R-:W-:Y:S02]  /*4d60*/  IMAD.MOV.U32 R91, RZ, RZ, R74 ;  /* 0x000000ffff5b7224 */ /* 0x000fe400078e004a */
[----:B------:R-:W-:Y:S01]  /*4d70*/  IMAD.MOV.U32 R95, RZ, RZ, R37 ;  /* 0x000000ffff5f7224 */ /* 0x000fe200078e0025 */
[----:B------:R-:W-:Y:S01]  /*4d80*/  HMMA.16816.F32.BF16 R60, R4, R26, R132 ;  /* 0x0000001a043c723c */ /* 0x000fe20000041884 */
[----:B------:R-:W-:Y:S01]  /*4d90*/  MOV R94, R38 ;  /* 0x00000026005e7202 */ /* 0x000fe20000000f00 */
[----:B------:R-:W-:-:S02]  /*4da0*/  IMAD.MOV.U32 R93, RZ, RZ, R39 ;  /* 0x000000ffff5d7224 */ /* 0x000fc400078e0027 */
[----:B------:R-:W-:Y:S02]  /*4db0*/  IMAD.MOV.U32 R92, RZ, RZ, R20 ;  /* 0x000000ffff5c7224 */ /* 0x000fe400078e0014 */
[----:B------:R-:W2:Y:S01]  /*4dc0*/  LDSM.16.MT88.4 R20, [R226+0x7900] ;  /* 0x00790000e214783b */ /* 0x000ea20000004200 */
[----:B------:R-:W-:Y:S01]  /*4dd0*/  IMAD.MOV.U32 R132, RZ, RZ, R48 ;  /* 0x000000ffff847224 */ /* 0x000fe200078e0030 */
[----:B------:R-:W-:Y:S01]  /*4de0*/  MOV R26, R75 ;  /* 0x0000004b001a7202 */ /* 0x000fe20000000f00 */
[----:B------:R-:W-:Y:S01]  /*4df0*/  IMAD.MOV.U32 R135, RZ, RZ, R50 ;  /* 0x000000ffff877224 */ /* 0x000fe200078e0032 */
[----:B------:R-:W-:Y:S01]  /*4e00*/  MOV R133, R72 ;  /* 0x0000004800857202 */ /* 0x000fe20000000f00 */
[----:B------:R-:W-:Y:S02]  /*4e10*/  IMAD.MOV.U32 R134, RZ, RZ, R51 ;  /* 0x000000ffff867224 */ /* 0x000fe400078e0033 */
[----:B------:R-:W-:Y:S01]  /*4e20*/  IMAD.MOV.U32 R27, RZ, RZ, R36 ;  /* 0x000000ffff1b7224 */ /* 0x000fe200078e0024 */
[C---:B-1----:R-:W-:Y:S07]  /*4e30*/  HMMA.16816.F32.BF16 R48, R4.reuse, R8, R124 ;  /* 0x000000080430723c */ /* 0x042fee000004187c */
[----:B------:R-:W-:Y:S01]  /*4e40*/  MOV R124, R64 ;  /* 0x00000040007c7202 */ /* 0x000fe20000000f00 */
[----:B------:R-:W-:Y:S01]  /*4e50*/  HMMA.16816.F32.BF16 R36, R4, R10, R116 ;  /* 0x0000000a0424723c */ /* 0x000fe20000041874 */
[----:B------:R-:W-:Y:S01]  /*4e60*/  MOV R126, R66 ;  /* 0x00000042007e7202 */ /* 0x000fe20000000f00 */
[----:B------:R-:W-:Y:S01]  /*4e70*/  IMAD.MOV.U32 R125, RZ, RZ, R65 ;  /* 0x000000ffff7d7224 */ /* 0x000fe200078e0041 */
[----:B------:R-:W1:Y:S01]  /*4e80*/  LDSM.16.MT88.4 R8, [R228+0x7900] ;  /* 0x00790000e408783b */ /* 0x000e620000004200 */
[----:B------:R-:W-:-:S03]  /*4e90*/  IMAD.MOV.U32 R127, RZ, RZ, R67 ;  /* 0x000000ffff7f7224 */ /* 0x000fc600078e0043 */
[----:B------:R-:W-:Y:S01]  /*4ea0*/  MOV R118, R124 ;  /* 0x0000007c00767202 */ /* 0x000fe20000000f00 */
[----:B------:R-:W-:Y:S01]  /*4eb0*/  IMAD.MOV.U32 R119, RZ, RZ, R125 ;  /* 0x000000ffff777224 */ /* 0x000fe200078e007d */
        /* <DEDUP_REMOVED lines=16> */
[----:B------:R3:W-:Y:S01]  /*4fc0*/  MUFU.EX2 R101, R0 ;  /* 0x0000000000657308 */ /* 0x0007e20000000800 */
[----:B------:R-:W-:Y:S01]  /*4fd0*/  MOV R117, R119 ;  /* 0x0000007700757202 */ /* 0x000fe20000000f00 */
[----:B--2---:R-:W-:Y:S01]  /*4fe0*/  HMMA.16816.F32.BF16 R80, R4, R20, R108 ;  /* 0x000000140450723c */ /* 0x004fe2000004186c */
[----:B------:R-:W-:Y:S01]  /*4ff0*/  MOV R119, R125 ;  /* 0x0000007d00777202 */ /* 0x000fe20000000f00 */
[----:B------:R2:W5:Y:S01]  /*5000*/  LDL.LU R188, [R1+0x80] ;  /* 0x0000800001bc7983 */ /* 0x0005620000300800 */
[----:B------:R-:W-:-:S05]  /*5010*/  MOV R125, R127 ;  /* 0x0000007f007d7202 */ /* 0x000fca0000000f00 */
[----:B------:R-:W-:Y:S01]  /*5020*/  HMMA.16816.F32.BF16 R64, R4, R16, R120 ;  /* 0x000000100440723c */ /* 0x000fe20000041878 */
[----:B---3--:R-:W-:Y:S01]  /*5030*/  FFMA.FTZ R0, R118, c[0x0][0x2d0], -R12 ;  /* 0x0000b40076007a23 */ /* 0x008fe2000001080c */
[----:B------:R-:W-:Y:S01]  /*5040*/  MOV R127, R27 ;  /* 0x0000001b007f7202 */ /* 0x000fe20000000f00 */
[----:B------:R-:W-:-:S05]  /*5050*/  IMAD.MOV.U32 R118, RZ, RZ, R124 ;  /* 0x000000ffff767224 */ /* 0x000fca00078e007c */
[C---:B-1----:R-:W-:Y:S01]  /*5060*/  HMMA.16816.F32.BF16 R32, R4.reuse, R10, R28 ;  /* 0x0000000a0420723c */ /* 0x042fe2000004181c */
[----:B------:R-:W-:Y:S01]  /*5070*/  IMAD.MOV.U32 R124, RZ, RZ, R126 ;  /* 0x000000ffff7c7224 */ /* 0x000fe200078e007e */
[----:B------:R-:W-:Y:S01]  /*5080*/  LDSM.16.MT88.4 R16, [R226+0x2100] ;  /* 0x00210000e210783b */ /* 0x000fe20000004200 */
[----:B------:R-:W-:Y:S02]  /*5090*/  IMAD.MOV.U32 R126, RZ, RZ, R26 ;  /* 0x000000ffff7e7224 */ /* 0x000fe400078e001a */
[----:B------:R-:W-:Y:S02]  /*50a0*/  IMAD.MOV.U32 R26, RZ, RZ, R132 ;  /* 0x000000ffff1a7224 */ /* 0x000fe400078e0084 */
[----:B------:R-:W-:Y:S01]  /*50b0*/  IMAD.MOV.U32 R132, RZ, RZ, R134 ;  /* 0x000000ffff847224 */ /* 0x000fe200078e0086 */
[----:B------:R-:W-:Y:S01]  /*50c0*/  HMMA.16816.F32.BF16 R44, R4, R8, R104 ;  /* 0x00000008042c723c */ /* 0x000fe20000041868 */
[----:B------:R-:W-:Y:S01]  /*50d0*/  IMAD.MOV.U32 R116, RZ, RZ, R118 ;  /* 0x000000ffff747224 */ /* 0x000fe200078e0076 */
[----:B------:R-:W-:Y:S01]  /*50e0*/  MOV R27, R133 ;  /* 0x00000085001b7202 */ /* 0x000fe20000000f00 */
[----:B------:R-:W-:Y:S01]  /*50f0*/  IMAD.MOV.U32 R134, RZ, RZ, R24 ;  /* 0x000000ffff867224 */ /* 0x000fe200078e0018 */
[----:B------:R-:W1:Y:S01]  /*5100*/  LDSM.16.MT88.4 R8, [R229+0x2100] ;  /* 0x00210000e508783b */ /* 0x000e620000004200 */
[----:B------:R-:W-:-:S02]  /*5110*/  IMAD.MOV.U32 R118, RZ, RZ, R124 ;  /* 0x000000ffff767224 */ /* 0x000fc400078e007c */
[----:B------:R-:W-:Y:S01]  /*5120*/  IMAD.MOV.U32 R24, RZ, RZ, R97 ;  /* 0x000000ffff187224 */ /* 0x000fe200078e0061 */
[----:B------:R-:W-:Y:S01]  /*5130*/  HMMA.16816.F32.BF16 R72, R4, R22, R128 ;  /* 0x000000160448723c */ /* 0x000fe20000041880 */
[----:B------:R-:W-:Y:S01]  /*5140*/  IMAD.MOV.U32 R124, RZ, RZ, R126 ;  /* 0x000000ffff7c7224 */ /* 0x000fe200078e007e */
[----:B------:R-:W-:Y:S01]  /*5150*/  MOV R133, R135 ;  /* 0x0000008700857202 */ /* 0x000fe20000000f00 */
[----:B------:R-:W-:Y:S01]  /*5160*/  IMAD.MOV.U32 R97, RZ, RZ, R88 ;  /* 0x000000ffff617224 */ /* 0x000fe200078e0058 */
[----:B------:R-:W3:Y:S01]  /*5170*/  LDSM.16.MT88.4 R20, [R225+0x2100] ;  /* 0x00210000e114783b */ /* 0x000ee20000004200 */
[----:B------:R-:W-:Y:S02]  /*5180*/  IMAD.MOV.U32 R126, RZ, RZ, R26 ;  /* 0x000000ffff7e7224 */ /* 0x000fe400078e001a */
[----:B------:R-:W-:Y:S02]  /*5190*/  IMAD.MOV.U32 R88, RZ, RZ, R152 ;  /* 0x000000ffff587224 */ /* 0x000fe400078e0098 */
[----:B------:R-:W-:Y:S01]  /*51a0*/  IMAD.MOV.U32 R26, RZ, RZ, R132 ;  /* 0x000000ffff1a7224 */ /* 0x000fe200078e0084 */
[----:B------:R4:W1:Y:S01]  /*51b0*/  MUFU.EX2 R152, R0 ;  /* 0x0000000000987308 */ /* 0x0008620000000800 */
[----:B------:R-:W-:-:S02]  /*51c0*/  IMAD.MOV.U32 R132, RZ, RZ, R134 ;  /* 0x000000ffff847224 */ /* 0x000fc400078e0086 */
[----:B------:R-:W-:Y:S02]  /*51d0*/  IMAD.MOV.U32 R134, RZ, RZ, R24 ;  /* 0x000000ffff867224 */ /* 0x000fe400078e0018 */
[----:B------:R-:W-:Y:S02]  /*51e0*/  IMAD.MOV.U32 R24, RZ, RZ, R97 ;  /* 0x000000ffff187224 */ /* 0x000fe400078e0061 */
[----:B------:R-:W-:Y:S02]  /*51f0*/  IMAD.MOV.U32 R97, RZ, RZ, R88 ;  /* 0x000000ffff617224 */ /* 0x000fe400078e0058 */
[----:B------:R-:W-:Y:S02]  /*5200*/  IMAD.MOV.U32 R88, RZ, RZ, R153 ;  /* 0x000000ffff587224 */ /* 0x000fe400078e0099 */
[----:B----4-:R-:W-:Y:S01]  /*5210*/  FFMA.FTZ R0, R117, c[0x0][0x2d0], -R12 ;  /* 0x0000b40075007a23 */ /* 0x010fe2000001080c */
[----:B------:R-:W-:Y:S02]  /*5220*/  MOV R117, R119 ;  /* 0x0000007700757202 */ /* 0x000fe40000000f00 */
[----:B------:R-:W-:Y:S01]  /*5230*/  MOV R119, R125 ;  /* 0x0000007d00777202 */ /* 0x000fe20000000f00 */
[----:B------:R4:W-:Y:S01]  /*5240*/  MUFU.EX2 R153, R0 ;  /* 0x0000000000997308 */ /* 0x0009e20000000800 */
[----:B------:R-:W-:-:S02]  /*5250*/  MOV R125, R127 ;  /* 0x0000007f007d7202 */ /* 0x000fc40000000f00 */
[----:B------:R-:W-:Y:S02]  /*5260*/  MOV R135, R96 ;  /* 0x0000006000877202 */ /* 0x000fe40000000f00 */
[----:B------:R-:W-:Y:S02]  /*5270*/  MOV R127, R27 ;  /* 0x0000001b007f7202 */ /* 0x000fe40000000f00 */
[----:B------:R-:W-:Y:S02]  /*5280*/  MOV R96, R92 ;  /* 0x0000005c00607202 */ /* 0x000fe40000000f00 */
[----:B------:R-:W-:Y:S01]  /*5290*/  MOV R27, R133 ;  /* 0x00000085001b7202 */ /* 0x000fe20000000f00 */
[----:B----4-:R-:W-:Y:S02]  /*52a0*/  FFMA.FTZ R0, R116, c[0x0][0x2d0], -R12 ;  /* 0x0000b40074007a23 */ /* 0x010fe4000001080c */
[----:B------:R-:W-:Y:S01]  /*52b0*/  IMAD.MOV.U32 R116, RZ, RZ, R117 ;  /* 0x000000ffff747224 */ /* 0x000fe200078e0075 */
[----:B------:R-:W-:Y:S01]  /*52c0*/  MOV R117, R118 ;  /* 0x0000007600757202 */ /* 0x000fe20000000f00 */
[----:B------:R-:W-:Y:S01]  /*52d0*/  IMAD.MOV.U32 R118, RZ, RZ, R119 ;  /* 0x000000ffff767224 */ /* 0x000fe200078e0077 */
[----:B------:R-:W-:Y:S01]  /*52e0*/  MOV R119, R124 ;  /* 0x0000007c00777202 */ /* 0x000fe20000000f00 */
[----:B------:R-:W-:Y:S01]  /*52f0*/  IMAD.MOV.U32 R124, RZ, RZ, R125 ;  /* 0x000000ffff7c7224 */ /* 0x000fe200078e007d */
[----:B------:R-:W-:-:S02]  /*5300*/  MOV R92, R89 ;  /* 0x00000059005c7202 */ /* 0x000fc40000000f00 */
[----:B------:R-:W-:Y:S02]  /*5310*/  MOV R133, R135 ;  /* 0x0000008700857202 */ /* 0x000fe40000000f00 */
[----:B------:R-:W-:Y:S01]  /*5320*/  MOV R125, R126 ;  /* 0x0000007e007d7202 */ /* 0x000fe20000000f00 */
[----:B------:R-:W-:Y:S01]  /*5330*/  IMAD.MOV.U32 R126, RZ, RZ, R127 ;  /* 0x000000ffff7e7224 */ /* 0x000fe200078e007f */
[----:B------:R-:W-:Y:S02]  /*5340*/  MOV R89, R187 ;  /* 0x000000bb00597202 */ /* 0x000fe40000000f00 */
[----:B------:R-:W-:Y:S01]  /*5350*/  MOV R135, R96 ;  /* 0x0000006000877202 */ /* 0x000fe20000000f00 */
[----:B------:R-:W-:Y:S01]  /*5360*/  FFMA.FTZ R29, R156, c[0x0][0x2d0], -R2 ;  /* 0x0000b4009c1d7a23 */ /* 0x000fe20000010802 */
[----:B------:R-:W-:Y:S01]  /*5370*/  MOV R127, R26 ;  /* 0x0000001a007f7202 */ /* 0x000fe20000000f00 */
[----:B------:R-:W-:Y:S01]  /*5380*/  IMAD.MOV.U32 R26, RZ, RZ, R27 ;  /* 0x000000ffff1a7224 */ /* 0x000fe200078e001b */
[----:B------:R-:W-:Y:S01]  /*5390*/  MOV R96, R92 ;  /* 0x0000005c00607202 */ /* 0x000fe20000000f00 */
[----:B------:R2:W5:Y:S01]  /*53a0*/  LDL.LU R187, [R1+0x7c] ;  /* 0x00007c0001bb7983 */ /* 0x0005620000300800 */
[----:B------:R-:W-:Y:S01]  /*53b0*/  MOV R27, R132 ;  /* 0x00000084001b7202 */ /* 0x000fe20000000f00 */
[----:B------:R-:W-:Y:S01]  /*53c0*/  IMAD.MOV.U32 R132, RZ, RZ, R133 ;  /* 0x000000ffff847224 */ /* 0x000fe200078e0085 */
[----:B------:R-:W-:-:S02]  /*53d0*/  MOV R92, R89 ;  /* 0x00000059005c7202 */ /* 0x000fc40000000f00 */
[----:B------:R-:W-:Y:S01]  /*53e0*/  MOV R133, R134 ;  /* 0x0000008600857202 */ /* 0x000fe20000000f00 */
[----:B------:R-:W-:Y:S01]  /*53f0*/  IMAD.MOV.U32 R134, RZ, RZ, R135 ;  /* 0x000000ffff867224 */ /* 0x000fe200078e0087 */
[----:B------:R-:W-:Y:S02]  /*5400*/  MOV R89, R186 ;  /* 0x000000ba00597202 */ /* 0x000fe40000000f00 */
        /* <DEDUP_REMOVED lines=8> */
[----:B-1----:R-:W-:Y:S01]  /*5490*/  F2FP.BF16.PACK_AB R4, R152, R101 ;  /* 0x000000659804723e */ /* 0x002fe200000010ff */
[----:B------:R1:W4:Y:S01]  /*54a0*/  MUFU.EX2 R155, R0 ;  /* 0x00000000009b7308 */ /* 0x0003220000000800 */
[----:B------:R2:W5:Y:S01]  /*54b0*/  LDL.LU R186, [R1+0x78] ;  /* 0x0000780001ba7983 */ /* 0x0005620000300800 */
[----:B-1----:R-:W-:Y:S01]  /*54c0*/  FFMA.FTZ R0, R116, c[0x0][0x2d0], -R2 ;  /* 0x0000b40074007a23 */ /* 0x002fe20000010802 */
        /* <DEDUP_REMOVED lines=14> */
[----:B------:R-:W-:-:S02]  /*55b0*/  MOV R111, R117 ;  /* 0x00000075006f7202 */ /* 0x000fc40000000f00 */
[----:B------:R-:W-:Y:S01]  /*55c0*/  MOV R24, R96 ;  /* 0x0000006000187202 */ /* 0x000fe20000000f00 */
[----:B------:R-:W-:Y:S01]  /*55d0*/  IMAD.MOV.U32 R96, RZ, RZ, R97 ;  /* 0x000000ffff607224 */ /* 0x000fe200078e0061 */
[----:B------:R-:W-:Y:S02]  /*55e0*/  MOV R117, R119 ;  /* 0x0000007700757202 */ /* 0x000fe40000000f00 */
[----:B------:R-:W-:Y:S02]  /*55f0*/  MOV R119, R125 ;  /* 0x0000007d00777202 */ /* 0x000fe40000000f00 */
[----:B------:R-:W-:Y:S02]  /*5600*/  MOV R97, R92 ;  /* 0x0000005c00617202 */ /* 0x000fe40000000f00 */
[----:B------:R-:W-:Y:S01]  /*5610*/  MOV R125, R127 ;  /* 0x0000007f007d7202 */ /* 0x000fe20000000f00 */
[----:B------:R-:W-:Y:S01]  /*5620*/  IMAD.MOV.U32 R127, RZ, RZ, R26 ;  /* 0x000000ffff7f7224 */ /* 0x000fe200078e001a */
[----:B------:R1:W-:Y:S01]  /*5630*/  MUFU.EX2 R31, R0 ;  /* 0x00000000001f7308 */ /* 0x0003e20000000800 */
[----:B------:R-:W-:-:S02]  /*5640*/  IMAD.MOV.U32 R26, RZ, RZ, R132 ;  /* 0x000000ffff1a7224 */ /* 0x000fc400078e0084 */
[----:B------:R-:W-:Y:S02]  /*5650*/  IMAD.MOV.U32 R132, RZ, RZ, R134 ;  /* 0x000000ffff847224 */ /* 0x000fe400078e0086 */
[----:B------:R-:W-:Y:S02]  /*5660*/  IMAD.MOV.U32 R134, RZ, RZ, R24 ;  /* 0x000000ffff867224 */ /* 0x000fe400078e0018 */
[----:B------:R-:W-:Y:S02]  /*5670*/  IMAD.MOV.U32 R24, RZ, RZ, R97 ;  /* 0x000000ffff187224 */ /* 0x000fe400078e0061 */
[----:B------:R-:W-:Y:S02]  /*5680*/  IMAD.MOV.U32 R97, RZ, RZ, R102 ;  /* 0x000000ffff617224 */ /* 0x000fe400078e0066 */
[----:B-1----:R-:W-:-:S04]  /*5690*/  FFMA.FTZ R0, R116, c[0x0][0x2d0], -R2 ;  /* 0x0000b40074007a23 */ /* 0x002fc80000010802 */
[----:B------:R1:W1:Y:S01]  /*56a0*/  MUFU.EX2 R102, R0 ;  /* 0x0000000000667308 */ /* 0x0002620000000800 */
[----:B------:R-:W-:Y:S02]  /*56b0*/  IMAD.MOV.U32 R116, RZ, RZ, R118 ;  /* 0x000000ffff747224 */ /* 0x000fe400078e0076 */
[----:B------:R-:W-:Y:S02]  /*56c0*/  IMAD.MOV.U32 R118, RZ, RZ, R124 ;  /* 0x000000ffff767224 */ /* 0x000fe400078e007c */
[----:B------:R-:W-:Y:S02]  /*56d0*/  IMAD.MOV.U32 R124, RZ, RZ, R126 ;  /* 0x000000ffff7c7224 */ /* 0x000fe400078e007e */
[----:B------:R-:W-:Y:S02]  /*56e0*/  IMAD.MOV.U32 R110, RZ, RZ, R116 ;  /* 0x000000ffff6e7224 */ /* 0x000fe400078e0074 */
[----:B------:R-:W-:Y:S02]  /*56f0*/  IMAD.MOV.U32 R116, RZ, RZ, R118 ;  /* 0x000000ffff747224 */ /* 0x000fe400078e0076 */
[----:B-1----:R-:W-:Y:S01]  /*5700*/  FFMA.FTZ R0, R111, c[0x0][0x2d0], -R2 ;  /* 0x0000b4006f007a23 */ /* 0x002fe20000010802 */
[----:B------:R-:W-:-:S02]  /*5710*/  MOV R111, R117 ;  /* 0x00000075006f7202 */ /* 0x000fc40000000f00 */
[----:B------:R-:W-:Y:S02]  /*5720*/  MOV R117, R119 ;  /* 0x0000007700757202 */ /* 0x000fe40000000f00 */
[----:B------:R-:W-:Y:S01]  /*5730*/  MOV R119, R125 ;  /* 0x0000007d00777202 */ /* 0x000fe20000000f00 */
[----:B------:R-:W-:Y:S02]  /*5740*/  IMAD.MOV.U32 R125, RZ, RZ, R26 ;  /* 0x000000ffff7d7224 */ /* 0x000fe400078e001a */
        /* <DEDUP_REMOVED lines=9> */
[----:B------:R-:W-:-:S02]  /*57e0*/  IMAD.MOV.U32 R119, RZ, RZ, R26 ;  /* 0x000000ffff777224 */ /* 0x000fc400078e001a */
[----:B------:R-:W-:Y:S01]  /*57f0*/  IMAD.MOV.U32 R26, RZ, RZ, R132 ;  /* 0x000000ffff1a7224 */ /* 0x000fe200078e0084 */
[----:B------:R-:W-:Y:S01]  /*5800*/  MOV R126, R27 ;  /* 0x0000001b007e7202 */ /* 0x000fe20000000f00 */
[----:B------:R-:W-:Y:S02]  /*5810*/  IMAD.MOV.U32 R92, RZ, RZ, R185 ;  /* 0x000000ffff5c7224 */ /* 0x000fe400078e00b9 */
[----:B------:R-:W-:Y:S01]  /*5820*/  IMAD.MOV.U32 R132, RZ, RZ, R134 ;  /* 0x000000ffff847224 */ /* 0x000fe200078e0086 */
[----:B------:R-:W-:Y:S01]  /*5830*/  MOV R134, R154 ;  /* 0x0000009a00867202 */ /* 0x000fe20000000f00 */
[----:B------:R-:W-:Y:S01]  /*5840*/  FFMA.FTZ R28, R109, c[0x0][0x2d0], -R12 ;  /* 0x0000b4006d1c7a23 */ /* 0x000fe2000001080c */
[----:B------:R-:W-:Y:S01]  /*5850*/  MOV R27, R133 ;  /* 0x00000085001b7202 */ /* 0x000fe20000000f00 */
[----:B------:R2:W5:Y:S01]  /*5860*/  LDL.LU R185, [R1+0x74] ;  /* 0x0000740001b97983 */ /* 0x0005620000300800 */
[----:B-1----:R-:W-:Y:S02]  /*5870*/  FFMA.FTZ R0, R110, c[0x0][0x2d0], -R2 ;  /* 0x0000b4006e007a23 */ /* 0x002fe40000010802 */
[----:B------:R-:W-:-:S02]  /*5880*/  IMAD.MOV.U32 R110, RZ, RZ, R116 ;  /* 0x000000ffff6e7224 */ /* 0x000fc400078e0074 */
[----:B------:R-:W-:Y:S01]  /*5890*/  IMAD.MOV.U32 R116, RZ, RZ, R118 ;  /* 0x000000ffff747224 */ /* 0x000fe200078e0076 */
[----:B------:R-:W1:Y:S01]  /*58a0*/  MUFU.EX2 R154, R0 ;  /* 0x00000000009a7308 */ /* 0x000e620000000800 */
[----:B------:R-:W-:Y:S02]  /*58b0*/  MOV R133, R135 ;  /* 0x0000008700857202 */ /* 0x000fe40000000f00 */
[----:B------:R-:W-:Y:S02]  /*58c0*/  MOV R135, R96 ;  /* 0x0000006000877202 */ /* 0x000fe40000000f00 */
[----:B------:R-:W-:Y:S01]  /*58d0*/  MOV R109, R110 ;  /* 0x0000006e006d7202 */ /* 0x000fe20000000f00 */
[----:B------:R-:W-:Y:S01]  /*58e0*/  IMAD.MOV.U32 R110, RZ, RZ, R111 ;  /* 0x000000ffff6e7224 */ /* 0x000fe200078e006f */
[----:B------:R-:W-:Y:S02]  /*58f0*/  MOV R96, R92 ;  /* 0x0000005c00607202 */ /* 0x000fe40000000f00 */
[----:B------:R-:W-:-:S02]  /*5900*/  MOV R124, R27 ;  /* 0x0000001b007c7202 */ /* 0x000fc40000000f00 */
[----:B------:R-:W-:Y:S01]  /*5910*/  MOV R111, R116 ;  /* 0x00000074006f7202 */ /* 0x000fe20000000f00 */
[----:B------:R-:W-:Y:S01]  /*5920*/  IMAD.MOV.U32 R116, RZ, RZ, R117 ;  /* 0x000000ffff747224 */ /* 0x000fe200078e0075 */
[----:B------:R-:W-:Y:S02]  /*5930*/  MOV R27, R133 ;  /* 0x00000085001b7202 */ /* 0x000fe40000000f00 */
[----:B------:R-:W-:Y:S02]  /*5940*/  MOV R133, R135 ;  /* 0x0000008700857202 */ /* 0x000fe40000000f00 */
[----:B------:R-:W-:Y:S01]  /*5950*/  MOV R108, R109 ;  /* 0x0000006d006c7202 */ /* 0x000fe20000000f00 */
[----:B------:R-:W-:Y:S01]  /*5960*/  IMAD.MOV.U32 R109, RZ, RZ, R110 ;  /* 0x000000ffff6d7224 */ /* 0x000fe200078e006e */
[----:B------:R-:W-:Y:S02]  /*5970*/  MOV R135, R96 ;  /* 0x0000006000877202 */ /* 0x000fe40000000f00 */
[----:B------:R-:W-:Y:S01]  /*5980*/  MOV R110, R111 ;  /* 0x0000006f006e7202 */ /* 0x000fe20000000f00 */
[----:B------:R-:W-:Y:S01]  /*5990*/  IMAD.MOV.U32 R111, RZ, RZ, R116 ;  /* 0x000000ffff6f7224 */ /* 0x000fe200078e0074 */
[----:B------:R-:W-:Y:S01]  /*59a0*/  MOV R118, R27 ;  /* 0x0000001b00767202 */ /* 0x000fe20000000f00 */
[----:B------:R-:W-:Y:S01]  /*59b0*/  IMAD.MOV.U32 R131, RZ, RZ, R108 ;  /* 0x000000ffff837224 */ /* 0x000fe200078e006c */
[----:B------:R-:W-:-:S02]  /*59c0*/  MOV R27, R133 ;  /* 0x00000085001b7202 */ /* 0x000fc40000000f00 */
        /* <DEDUP_REMOVED lines=10> */
[----:B----4-:R-:W-:Y:S01]  /*5a70*/  F2FP.BF16.PACK_AB R6, R155, R153 ;  /* 0x000000999b06723e */ /* 0x010fe200000010ff */
[----:B------:R-:W-:Y:S01]  /*5a80*/  IMAD.MOV.U32 R130, RZ, RZ, R131 ;  /* 0x000000ffff827224 */ /* 0x000fe200078e0083 */
[----:B------:R-:W-:-:S02]  /*5a90*/  F2FP.BF16.PACK_AB R5, R102, R31 ;  /* 0x0000001f6605723e */ /* 0x000fc400000010ff */
[----:B-1----:R-:W-:Y:S01]  /*5aa0*/  F2FP.BF16.PACK_AB R7, R154, R103 ;  /* 0x000000679a07723e */ /* 0x002fe200000010ff */
        /* <DEDUP_REMOVED lines=10> */
[----:B------:R-:W-:Y:S01]  /*5b50*/  HMMA.16816.F32.BF16 R120, R4, R8, R148 ;  /* 0x000000080478723c */ /* 0x000fe20000041894 */
[----:B------:R-:W-:Y:S01]  /*5b60*/  IMAD.MOV.U32 R133, RZ, RZ, R24 ;  /* 0x000000ffff857224 */ /* 0x000fe200078e0018 */
[----:B------:R2:W5:Y:S01]  /*5b70*/  LDL.LU R184, [R1+0x70] ;  /* 0x0000700001b87983 */ /* 0x0005620000300800 */
[----:B------:R-:W-:-:S04]  /*5b80*/  MOV R116, R26 ;  /* 0x0000001a00747202 */ /* 0x000fc80000000f00 */
[----:B------:R-:W-:Y:S01]  /*5b90*/  MOV R151, R92 ;  /* 0x0000005c00977202 */ /* 0x000fe20000000f00 */
[----:B------:R-:W-:Y:S01]  /*5ba0*/  IMAD.MOV.U32 R150, RZ, RZ, R93 ;  /* 0x000000ffff967224 */ /* 0x000fe200078e005d */
[----:B------:R-:W-:Y:S01]  /*5bb0*/  MOV R149, R94 ;  /* 0x0000005e00957202 */ /* 0x000fe20000000f00 */
[----:B------:R-:W-:Y:S01]  /*5bc0*/  IMAD.MOV.U32 R148, RZ, RZ, R95 ;  /* 0x000000ffff947224 */ /* 0x000fe200078e005f */
[----:B------:R-:W-:Y:S01]  /*5bd0*/  MOV R128, R130 ;  /* 0x0000008200807202 */ /* 0x000fe20000000f00 */
[C---:B------:R-:W-:Y:S01]  /*5be0*/  HMMA.16816.F32.BF16 R92, R4.reuse, R10, R140 ;  /* 0x0000000a045c723c */ /* 0x040fe2000004188c */
[--C-:B------:R-:W-:Y:S01]  /*5bf0*/  FFMA.FTZ R27, R161, c[0x0][0x2d0], -R12.reuse ;  /* 0x0000b400a11b7a23 */ /* 0x100fe2000001080c */
[----:B------:R2:W5:Y:S01]  /*5c00*/  LDL.LU R163, [R1+0x6c] ;  /* 0x00006c0001a37983 */ /* 0x0005620000300800 */
[--C-:B------:R-:W-:Y:S02]  /*5c10*/  FFMA.FTZ R26, R160, c[0x0][0x2d0], -R12.reuse ;  /* 0x0000b400a01a7a23 */ /* 0x100fe4000001080c */
[----:B------:R-:W-:Y:S01]  /*5c20*/  FFMA.FTZ R25, R159, c[0x0][0x2d0], -R12 ;  /* 0x0000b4009f197a23 */ /* 0x000fe2000001080c */
        /* <DEDUP_REMOVED lines=11> */
[--C-:B------:R-:W-:Y:S01]  /*5ce0*/  FFMA.FTZ R24, R158, c[0x0][0x2d0], -R2.reuse ;  /* 0x0000b4009e187a23 */ /* 0x100fe20000010802 */
[----:B------:R-:W1:Y:S01]  /*5cf0*/  LDSM.16.MT88.4 R12, [R225+0x5100] ;  /* 0x00510000e10c783b */ /* 0x000e620000004200 */
[--C-:B------:R-:W-:Y:S01]  /*5d00*/  FFMA.FTZ R0, R157, c[0x0][0x2d0], -R2.reuse ;  /* 0x0000b4009d007a23 */ /* 0x100fe20000010802 */
[----:B------:R-:W-:Y:S01]  /*5d10*/  MOV R108, R90 ;  /* 0x0000005a006c7202 */ /* 0x000fe20000000f00 */
[----:B------:R-:W-:Y:S01]  /*5d20*/  IMAD.MOV.U32 R131, RZ, RZ, R109 ;  /* 0x000000ffff837224 */ /* 0x000fe200078e006d */
[----:B------:R-:W-:Y:S01]  /*5d30*/  HMMA.16816.F32.BF16 R112, R4, R16, R168 ;  /* 0x000000100470723c */ /* 0x000fe200000418a8 */
[----:B------:R-:W-:Y:S01]  /*5d40*/  FFMA.FTZ R30, R110, c[0x0][0x2d0], -R2 ;  /* 0x0000b4006e1e7a23 */ /* 0x000fe20000010802 */
[----:B------:R-:W-:Y:S01]  /*5d50*/  MOV R110, R88 ;  /* 0x00000058006e7202 */ /* 0x000fe20000000f00 */
[----:B------:R-:W-:Y:S01]  /*5d60*/  IMAD.MOV.U32 R109, RZ, RZ, R89 ;  /* 0x000000ffff6d7224 */ /* 0x000fe200078e0059 */
[----:B------:R-:W4:Y:S01]  /*5d70*/  LDSM.16.MT88.4 R8, [R226+0x5100] ;  /* 0x00510000e208783b */ /* 0x000f220000004200 */
[----:B------:R-:W-:-:S03]  /*5d80*/  IMAD.MOV.U32 R2, RZ, RZ, R91 ;  /* 0x000000ffff027224 */ /* 0x000fc600078e005b */
[----:B------:R-:W-:Y:S01]  /*5d90*/  HMMA.16816.F32.BF16 R88, R4, R18, R164 ;  /* 0x000000120458723c */ /* 0x000fe200000418a4 */
[----:B------:R-:W2:Y:S01]  /*5da0*/  LDSM.16.MT88.4 R16, [R228+0x2100] ;  /* 0x00210000e410783b */ /* 0x000ea20000004200 */
[----:B------:R-:W-:-:S03]  /*5db0*/  IMAD.MOV.U32 R140, RZ, RZ, R118 ;  /* 0x000000ffff8c7224 */ /* 0x000fc600078e0076 */
[----:B------:R1:W5:Y:S03]  /*5dc0*/  LDL.LU R162, [R1+0x68] ;  /* 0x0000680001a27983 */ /* 0x0003660000300800 */
[C---:B---3--:R-:W-:Y:S01]  /*5dd0*/  HMMA.16816.F32.BF16 R104, R4.reuse, R20, R128 ;  /* 0x000000140468723c */ /* 0x048fe20000041880 */
[----:B------:R3:W5:Y:S04]  /*5de0*/  LDL.LU R161, [R1+0x64] ;  /* 0x0000640001a17983 */ /* 0x0007680000300800 */
[----:B------:R3:W5:Y:S03]  /*5df0*/  LDL.LU R160, [R1+0x60] ;  /* 0x0000600001a07983 */ /* 0x0007660000300800 */
[C---:B------:R-:W-:Y:S01]  /*5e00*/  HMMA.16816.F32.BF16 R20, R4.reuse, R22, R176 ;  /* 0x000000160414723c */ /* 0x040fe200000418b0 */
[----:B------:R3:W5:Y:S04]  /*5e10*/  LDL.LU R159, [R1+0x5c] ;  /* 0x00005c00019f7983 */ /* 0x0007680000300800 */
[----:B------:R3:W5:Y:S04]  /*5e20*/  LDL.LU R158, [R1+0x58] ;  /* 0x00005800019e7983 */ /* 0x0007680000300800 */
[----:B------:R3:W5:Y:S01]  /*5e30*/  LDL.LU R157, [R1+0x54] ;  /* 0x00005400019d7983 */ /* 0x0007620000300800 */
[C---:B-1----:R-:W-:Y:S03]  /*5e40*/  HMMA.16816.F32.BF16 R176, R4.reuse, R12, R144 ;  /* 0x0000000c04b0723c */ /* 0x042fe60000041890 */
[----:B------:R3:W5:Y:S05]  /*5e50*/  LDL.LU R156, [R1+0x50] ;  /* 0x00005000019c7983 */ /* 0x00076a0000300800 */
[C---:B------:R-:W-:Y:S01]  /*5e60*/  HMMA.16816.F32.BF16 R164, R4.reuse, R14, R136 ;  /* 0x0000000e04a4723c */ /* 0x040fe20000041888 */
[----:B------:R-:W1:Y:S07]  /*5e70*/  LDSM.16.MT88.4 R12, [R228+0x5100] ;  /* 0x00510000e40c783b */ /* 0x000e6e0000004200 */
[C---:B----4-:R-:W-:Y:S08]  /*5e80*/  HMMA.16816.F32.BF16 R144, R4.reuse, R8, R52 ;  /* 0x000000080490723c */ /* 0x050ff00000041834 */
[C---:B--2---:R-:W-:Y:S08]  /*5e90*/  HMMA.16816.F32.BF16 R128, R4.reuse, R16, R180 ;  /* 0x000000100480723c */ /* 0x044ff000000418b4 */
[C---:B------:R-:W-:Y:S01]  /*5ea0*/  HMMA.16816.F32.BF16 R168, R4.reuse, R18, R172 ;  /* 0x0000001204a8723c */ /* 0x040fe200000418ac */
[----:B------:R-:W2:Y:S07]  /*5eb0*/  LDSM.16.MT88.4 R16, [R229+0x5100] ;  /* 0x00510000e510783b */ /* 0x000eae0000004200 */
[C---:B------:R-:W-:Y:S01]  /*5ec0*/  HMMA.16816.F32.BF16 R52, R4.reuse, R10, R40 ;  /* 0x0000000a0434723c */ /* 0x040fe20000041828 */
[----:B------:R-:W4:Y:S07]  /*5ed0*/  LDSM.16.MT88.4 R8, [R225+0x8100] ;  /* 0x00810000e108783b */ /* 0x000f2e0000004200 */
[C---:B-1----:R-:W-:Y:S08]  /*5ee0*/  HMMA.16816.F32.BF16 R68, R4.reuse, R12, R68 ;  /* 0x0000000c0444723c */ /* 0x042ff00000041844 */
[C---:B------:R-:W-:Y:S01]  /*5ef0*/  HMMA.16816.F32.BF16 R40, R4.reuse, R14, R60 ;  /* 0x0000000e0428723c */ /* 0x040fe2000004183c */
[----:B------:R-:W1:Y:S07]  /*5f00*/  LDSM.16.MT88.4 R12, [R229+0x8100] ;  /* 0x00810000e50c783b */ /* 0x000e6e0000004200 */
[C---:B--2---:R-:W-:Y:S08]  /*5f10*/  HMMA.16816.F32.BF16 R84, R4.reuse, R16, R84 ;  /* 0x000000100454723c */ /* 0x044ff00000041854 */
[C---:B------:R-:W-:Y:S01]  /*5f20*/  HMMA.16816.F32.BF16 R76, R4.reuse, R18, R76 ;  /* 0x00000012044c723c */ /* 0x040fe2000004184c */
[----:B------:R-:W2:Y:S07]  /*5f30*/  LDSM.16.MT88.4 R16, [R226+0x8100] ;  /* 0x00810000e210783b */ /* 0x000eae0000004200 */
[C---:B----4-:R-:W-:Y:S08]  /*5f40*/  HMMA.16816.F32.BF16 R48, R4.reuse, R8, R48 ;  /* 0x000000080430723c */ /* 0x050ff00000041830 */
[C---:B------:R-:W-:Y:S01]  /*5f50*/  HMMA.16816.F32.BF16 R36, R4.reuse, R10, R36 ;  /* 0x0000000a0424723c */ /* 0x040fe20000041824 */
[----:B------:R-:W4:Y:S07]  /*5f60*/  LDSM.16.MT88.4 R8, [R228+0x8100] ;  /* 0x00810000e408783b */ /* 0x000f2e0000004200 */
[----:B-1----:R-:W-:Y:S01]  /*5f70*/  HMMA.16816.F32.BF16 R60, R4, R14, R56 ;  /* 0x0000000e043c723c */ /* 0x002fe20000041838 */
[----:B------:R-:W-:Y:S01]  /*5f80*/  IMAD.MOV.U32 R138, RZ, RZ, R116 ;  /* 0x000000ffff8a7224 */ /* 0x000fe200078e0074 */
[----:B------:R-:W-:-:S06]  /*5f90*/  MOV R139, R117 ;  /* 0x00000075008b7202 */ /* 0x000fcc0000000f00 */
[----:B------:R-:W-:Y:S01]  /*5fa0*/  HMMA.16816.F32.BF16 R64, R4, R12, R64 ;  /* 0x0000000c0440723c */ /* 0x000fe20000041840 */
[----:B------:R-:W-:Y:S01]  /*5fb0*/  IMAD.MOV.U32 R136, RZ, RZ, R110 ;  /* 0x000000ffff887224 */ /* 0x000fe200078e006e */
[----:B------:R-:W-:-:S06]  /*5fc0*/  MOV R137, R111 ;  /* 0x0000006f00897202 */ /* 0x000fcc0000000f00 */
[C---:B--2---:R-:W-:Y:S08]  /*5fd0*/  HMMA.16816.F32.BF16 R172, R4.reuse, R16, R80 ;  /* 0x0000001004ac723c */ /* 0x044ff00000041850 */
[----:B------:R-:W-:Y:S01]  /*5fe0*/  HMMA.16816.F32.BF16 R180, R4, R18, R72 ;  /* 0x0000001204b4723c */ /* 0x000fe20000041848 */
[----:B------:R-:W-:Y:S01]  /*5ff0*/  IMAD.MOV.U32 R15, RZ, RZ, R62 ;  /* 0x000000ffff0f7224 */ /* 0x000fe200078e003e */
[----:B------:R-:W-:-:S06]  /*6000*/  MOV R14, R63 ;  /* 0x0000003f000e7202 */ /* 0x000fcc0000000f00 */
[----:B----4-:R-:W-:Y:S01]  /*6010*/  HMMA.16816.F32.BF16 R44, R4, R8, R44 ;  /* 0x00000008042c723c */ /* 0x010fe2000004182c */
[----:B------:R-:W-:Y:S01]  /*6020*/  IMAD.MOV.U32 R62, RZ, RZ, R108 ;  /* 0x000000ffff3e7224 */ /* 0x000fe200078e006c */
[----:B------:R-:W-:-:S06]  /*6030*/  MOV R63, R109 ;  /* 0x0000006d003f7202 */ /* 0x000fcc0000000f00 */
[----:B------:R-:W-:Y:S01]  /*6040*/  HMMA.16816.F32.BF16 R32, R4, R10, R32 ;  /* 0x0000000a0420723c */ /* 0x000fe20000041820 */
[----:B------:R1:W-:Y:S01]  /*6050*/  MUFU.EX2 R7, R0 ;  /* 0x0000000000077308 */ /* 0x0003e20000000800 */
[----:B------:R-:W-:Y:S01]  /*6060*/  LDSM.16.MT88.4 R108, [R225+0x2900] ;  /* 0x00290000e16c783b */ /* 0x000fe20000004200 */
[----:B------:R-:W-:Y:S01]  /*6070*/  IMAD.MOV.U32 R57, RZ, RZ, R60 ;  /* 0x000000ffff397224 */ /* 0x000fe200078e003c */
[----:B------:R-:W-:Y:S01]  /*6080*/  MOV R56, R61 ;  /* 0x0000003d00387202 */ /* 0x000fe20000000f00 */
[----:B------:R-:W-:Y:S01]  /*6090*/  IMAD.MOV.U32 R82, RZ, RZ, R149 ;  /* 0x000000ffff527224 */ /* 0x000fe200078e0095 */
[----:B------:R-:W-:Y:S01]  /*60a0*/  MOV R83, R150 ;  /* 0x0000009600537202 */ /* 0x000fe20000000f00 */
[----:B------:R-:W-:Y:S01]  /*60b0*/  IMAD.MOV.U32 R80, RZ, RZ, R143 ;  /* 0x000000ffff507224 */ /* 0x000fe200078e008f */
[----:B------:R-:W-:Y:S01]  /*60c0*/  MOV R81, R148 ;  /* 0x0000009400517202 */ /* 0x000fe20000000f00 */
[----:B------:R-:W-:Y:S01]  /*60d0*/  MUFU.EX2 R12, R28 ;  /* 0x0000001c000c7308 */ /* 0x000fe20000000800 */
[----:B------:R-:W-:Y:S01]  /*60e0*/  MOV R18, R65 ;  /* 0x0000004100127202 */ /* 0x000fe20000000f00 */
[----:B------:R-:W-:Y:S01]  /*60f0*/  IMAD.MOV.U32 R19, RZ, RZ, R64 ;  /* 0x000000ffff137224 */ /* 0x000fe200078e0040 */
[----:B------:R-:W-:Y:S01]  /*6100*/  MOV R16, R67 ;  /* 0x0000004300107202 */ /* 0x000fe20000000f00 */
[----:B------:R-:W-:Y:S01]  /*6110*/  IMAD.MOV.U32 R17, RZ, RZ, R66 ;  /* 0x000000ffff117224 */ /* 0x000fe200078e0042 */
[----:B------:R-:W-:Y:S01]  /*6120*/  LDSM.16.MT88.4 R72, [R225+0x8900] ;  /* 0x00890000e148783b */ /* 0x000fe20000004200 */
[----:B-1----:R-:W-:Y:S01]  /*6130*/  FADD.FTZ R0, R142, R141 ;  /* 0x0000008d8e007221 */ /* 0x002fe20000010000 */
[----:B------:R-:W-:Y:S01]  /*6140*/  MOV R141, R119 ;  /* 0x00000077008d7202 */ /* 0x000fe20000000f00 */
[----:B------:R-:W-:Y:S01]  /*6150*/  IMAD.MOV.U32 R60, RZ, RZ, R151 ;  /* 0x000000ffff3c7224 */ /* 0x000fe200078e0097 */
[----:B------:R-:W1:Y:S01]  /*6160*/  LDSM.16.MT88.4 R116, [R226+0x2900] ;  /* 0x00290000e274783b */ /* 0x000e620000004200 */
[----:B------:R-:W-:Y:S01]  /*6170*/  MOV R61, R2 ;  /* 0x00000002003d7202 */ /* 0x000fe20000000f00 */
[----:B------:R-:W-:Y:S01]  /*6180*/  FADD.FTZ R2, R132, R127 ;  /* 0x0000007f84027221 */ /* 0x000fe20000010000 */
[----:B------:R-:W-:Y:S01]  /*6190*/  MOV R149, R133 ;  /* 0x0000008500957202 */ /* 0x000fe20000000f00 */
[----:B------:R-:W-:Y:S01]  /*61a0*/  IMAD.MOV.U32 R150, RZ, RZ, R134 ;  /* 0x000000ffff967224 */ /* 0x000fe200078e0086 */
[----:B------:R-:W-:Y:S01]  /*61b0*/  MOV R151, R135 ;  /* 0x0000008700977202 */ /* 0x000fe20000000f00 */
[----:B------:R-:W-:Y:S01]  /*61c0*/  IMAD.MOV.U32 R142, RZ, RZ, R124 ;  /* 0x000000ffff8e7224 */ /* 0x000fe200078e007c */
[----:B------:R-:W-:Y:S01]  /*61d0*/  MOV R143, R125 ;  /* 0x0000007d008f7202 */ /* 0x000fe20000000f00 */
[----:B------:R-:W-:Y:S01]  /*61e0*/  IMAD.MOV.U32 R148, RZ, RZ, R126 ;  /* 0x000000ffff947224 */ /* 0x000fe200078e007e */
[----:B------:R-:W2:Y:S04]  /*61f0*/  LDSM.16.MT88.4 R132, [R228+0x2900] ;  /* 0x00290000e484783b */ /* 0x000ea80000004200 */
[----:B------:R-:W4:Y:S01]  /*6200*/  LDSM.16.MT88.4 R124, [R229+0x2900] ;  /* 0x00290000e57c783b */ /* 0x000f220000004200 */
[----:B------:R1:W1:Y:S01]  /*6210*/  MUFU.EX2 R11, R27 ;  /* 0x0000001b000b7308 */ /* 0x0002620000000800 */
[----:B------:R-:W-:-:S02]  /*6220*/  FADD.FTZ R0, R80, R0 ;  /* 0x0000000050007221 */ /* 0x000fc40000010000 */
[----:B------:R-:W-:Y:S01]  /*6230*/  FADD.FTZ R4, R81, R2 ;  /* 0x0000000251047221 */ /* 0x000fe20000010000 */
[----:B------:R-:W-:Y:S04]  /*6240*/  LDSM.16.MT88.4 R64, [R228+0x5900] ;  /* 0x00590000e440783b */ /* 0x000fe80000004200 */
[----:B------:R1:W-:Y:S01]  /*6250*/  MUFU.EX2 R10, R26 ;  /* 0x0000001a000a7308 */ /* 0x0003e20000000800 */
[----:B------:R-:W-:-:S07]  /*6260*/  IMAD.MOV.U32 R13, RZ, RZ, R62 ;  /* 0x000000ffff0d7224 */ /* 0x000fce00078e003e */
[----:B------:R-:W1:Y:S01]  /*6270*/  MUFU.EX2 R9, R25 ;  /* 0x0000001900097308 */ /* 0x000e620000000800 */
[----:B------:R-:W-:-:S07]  /*6280*/  FADD.FTZ R2, R82, R0 ;  /* 0x0000000052027221 */ /* 0x000fce0000010000 */
[----:B------:R-:W1:Y:S01]  /*6290*/  MUFU.EX2 R8, R24 ;  /* 0x0000001800087308 */ /* 0x000e620000000800 */
[----:B------:R-:W-:-:S07]  /*62a0*/  IMAD.MOV.U32 R62, RZ, RZ, R136 ;  /* 0x000000ffff3e7224 */ /* 0x000fce00078e0088 */
[----:B------:R2:W-:Y:S01]  /*62b0*/  MUFU.EX2 R5, R29 ;  /* 0x0000001d00057308 */ /* 0x0005e20000000800 */
[----:B------:R-:W-:-:S07]  /*62c0*/  FADD.FTZ R0, R83, R4 ;  /* 0x0000000453007221 */ /* 0x000fce0000010000 */
[----:B------:R-:W2:Y:S01]  /*62d0*/  MUFU.EX2 R6, R30 ;  /* 0x0000001e00067308 */ /* 0x000ea20000000800 */
[----:B------:R-:W-:Y:S01]  /*62e0*/  IMAD.MOV.U32 R136, RZ, RZ, R138 ;  /* 0x000000ffff887224 */ /* 0x000fe200078e008a */
[----:B-1----:R-:W-:Y:S01]  /*62f0*/  MOV R27, R14 ;  /* 0x0000000e001b7202 */ /* 0x002fe20000000f00 */
[----:B------:R-:W-:Y:S01]  /*6300*/  IMAD.MOV.U32 R138, RZ, RZ, R140 ;  /* 0x000000ffff8a7224 */ /* 0x000fe200078e008c */
[----:B------:R-:W-:Y:S01]  /*6310*/  MOV R140, R141 ;  /* 0x0000008d008c7202 */ /* 0x000fe20000000f00 */
[----:B------:R-:W-:Y:S01]  /*6320*/  IMAD.MOV.U32 R141, RZ, RZ, R142 ;  /* 0x000000ffff8d7224 */ /* 0x000fe200078e008e */
        /* <DEDUP_REMOVED lines=13> */
[----:B------:R-:W-:Y:S01]  /*6400*/  FADD.FTZ R2, R60, R2 ;  /* 0x000000023c027221 */ /* 0x000fe20000010000 */
[----:B------:R-:W-:Y:S01]  /*6410*/  F2FP.BF16.PACK_AB R96, R11, R12 ;  /* 0x0000000c0b60723e */ /* 0x000fe200000010ff */
[----:B--2---:R-:W-:Y:S01]  /*6420*/  IMAD.MOV.U32 R29, RZ, RZ, R62 ;  /* 0x000000ffff1d7224 */ /* 0x004fe200078e003e */
[----:B------:R-:W-:Y:S01]  /*6430*/  F2FP.BF16.PACK_AB R98, R9, R10 ;  /* 0x0000000a0962723e */ /* 0x000fe200000010ff */
[----:B------:R-:W-:Y:S01]  /*6440*/  IMAD.MOV.U32 R24, RZ, RZ, R57 ;  /* 0x000000ffff187224 */ /* 0x000fe200078e0039 */
[----:B------:R-:W-:Y:S01]  /*6450*/  F2FP.BF16.PACK_AB R97, R7, R8 ;  /* 0x000000080761723e */ /* 0x000fe200000010ff */
[----:B------:R-:W-:Y:S01]  /*6460*/  LDSM.16.MT88.4 R80, [R226+0x8900] ;  /* 0x00890000e250783b */ /* 0x000fe20000004200 */
[----:B------:R-:W-:-:S07]  /*6470*/  F2FP.BF16.PACK_AB R99, R6, R5 ;  /* 0x000000050663723e */ /* 0x000fce00000010ff */
[C---:B------:R-:W-:Y:S08]  /*6480*/  HMMA.16816.F32.BF16 R112, R96.reuse, R116, R112 ;  /* 0x000000746070723c */ /* 0x040ff00000041870 */
[C---:B------:R-:W-:Y:S07]  /*6490*/  HMMA.16816.F32.BF16 R116, R96.reuse, R118, R88 ;  /* 0x000000766074723c */ /* 0x040fee0000041858 */
[----:B------:R-:W-:Y:S01]  /*64a0*/  MOV R90, R142 ;  /* 0x0000008e005a7202 */ /* 0x000fe20000000f00 */
[----:B------:R-:W-:Y:S01]  /*64b0*/  HMMA.16816.F32.BF16 R104, R96, R108, R104 ;  /* 0x0000006c6068723c */ /* 0x000fe20000041868 */
[----:B------:R-:W-:-:S03]  /*64c0*/  IMAD.MOV.U32 R91, RZ, RZ, R143 ;  /* 0x000000ffff5b7224 */ /* 0x000fc600078e008f */
[----:B------:R-:W-:-:S04]  /*64d0*/  FADD.FTZ R2, R90, R2 ;  /* 0x000000025a027221 */ /* 0x000fc80000010000 */
[C---:B------:R-:W-:Y:S01]  /*64e0*/  HMMA.16816.F32.BF16 R108, R96.reuse, R110, R20 ;  /* 0x0000006e606c723c */ /* 0x040fe20000041814 */
[----:B------:R-:W-:Y:S02]  /*64f0*/  FADD.FTZ R0, R91, R0 ;  /* 0x000000005b007221 */ /* 0x000fe40000010000 */
[----:B------:R-:W-:Y:S01]  /*6500*/  IMAD.MOV.U32 R4, RZ, RZ, R136 ;  /* 0x000000ffff047224 */ /* 0x000fe200078e0088 */
[----:B------:R-:W-:Y:S01]  /*6510*/  MOV R30, R63 ;  /* 0x0000003f001e7202 */ /* 0x000fe20000000f00 */
[----:B------:R-:W-:Y:S02]  /*6520*/  LDSM.16.MT88.4 R88, [R229+0x8900] ;  /* 0x00890000e558783b */ /* 0x000fe40000004200 */
        /* <DEDUP_REMOVED lines=8> */
[C---:B------:R-:W-:Y:S01]  /*65b0*/  HMMA.16816.F32.BF16 R128, R96.reuse, R132, R128 ;  /* 0x000000846080723c */ /* 0x040fe20000041880 */
[----:B------:R-:W-:Y:S01]  /*65c0*/  FADD.FTZ R2, R18, R2 ;  /* 0x0000000212027221 */ /* 0x000fe20000010000 */
[----:B------:R-:W-:Y:S01]  /*65d0*/  MOV R28, R61 ;  /* 0x0000003d001c7202 */ /* 0x000fe20000000f00 */
[----:B------:R-:W-:Y:S01]  /*65e0*/  FADD.FTZ R0, R19, R0 ;  /* 0x0000000013007221 */ /* 0x000fe20000010000 */
[----:B------:R-:W-:Y:S01]  /*65f0*/  MOV R25, R56 ;  /* 0x0000003800197202 */ /* 0x000fe20000000f00 */
[----:B------:R-:W-:Y:S01]  /*6600*/  FADD.FTZ R2, R16, R2 ;  /* 0x0000000210027221 */ /* 0x000fe20000010000 */
[----:B------:R-:W-:Y:S02]  /*6610*/  LDSM.16.MT88.4 R56, [R229+0x5900] ;  /* 0x00590000e538783b */ /* 0x000fe40000004200 */
[C---:B----4-:R-:W-:Y:S01]  /*6620*/  HMMA.16816.F32.BF16 R120, R96.reuse, R124, R120 ;  /* 0x0000007c6078723c */ /* 0x050fe20000041878 */
[----:B------:R-:W-:Y:S01]  /*6630*/  FADD.FTZ R0, R17, R0 ;  /* 0x0000000011007221 */ /* 0x000fe20000010000 */
[----:B------:R-:W-:Y:S04]  /*6640*/  LDSM.16.MT88.4 R140, [R225+0x5900] ;  /* 0x00590000e18c783b */ /* 0x000fe80000004200 */
[----:B------:R-:W-:Y:S02]  /*6650*/  LDSM.16.MT88.4 R16, [R228+0x8900] ;  /* 0x00890000e410783b */ /* 0x000fe40000004200 */
[C---:B------:R-:W-:Y:S07]  /*6660*/  HMMA.16816.F32.BF16 R132, R96.reuse, R134, R168 ;  /* 0x000000866084723c */ /* 0x040fee00000418a8 */
[----:B------:R-:W-:Y:S01]  /*6670*/  MOV R171, R139 ;  /* 0x0000008b00ab7202 */ /* 0x000fe20000000f00 */
[----:B------:R-:W-:Y:S07]  /*6680*/  HMMA.16816.F32.BF16 R124, R96, R126, R92 ;  /* 0x0000007e607c723c */ /* 0x000fee000004185c */
[----:B------:R-:W-:Y:S01]  /*6690*/  MOV R92, R148 ;  /* 0x00000094005c7202 */ /* 0x000fe20000000f00 */
[----:B------:R-:W-:Y:S01]  /*66a0*/  FADD.FTZ R2, R171, R2 ;  /* 0x00000002ab027221 */ /* 0x000fe20000010000 */
[----:B------:R-:W-:Y:S01]  /*66b0*/  MOV R93, R150 ;  /* 0x00000096005d7202 */ /* 0x000fe20000000f00 */
[----:B------:R-:W-:-:S02]  /*66c0*/  IMAD.MOV.U32 R94, RZ, RZ, R151 ;  /* 0x000000ffff5e7224 */ /* 0x000fc400078e0097 */
[----:B------:R-:W-:Y:S02]  /*66d0*/  FADD.FTZ R0, R92, R0 ;  /* 0x000000005c007221 */ /* 0x000fe40000010000 */
[----:B------:R-:W-:Y:S02]  /*66e0*/  IMAD.MOV.U32 R95, RZ, RZ, R149 ;  /* 0x000000ffff5f7224 */ /* 0x000fe400078e0095 */
[----:B------:R-:W-:Y:S01]  /*66f0*/  FADD.FTZ R2, R93, R2 ;  /* 0x000000025d027221 */ /* 0x000fe20000010000 */
[----:B------:R-:W1:Y:S01]  /*6700*/  LDSM.16.MT88.4 R148, [R226+0x5900] ;  /* 0x00590000e294783b */ /* 0x000e620000004200 */
[----:B------:R-:W-:Y:S02]  /*6710*/  FADD.FTZ R0, R94, R0 ;  /* 0x000000005e007221 */ /* 0x000fe40000010000 */
[----:B------:R-:W-:Y:S02]  /*6720*/  FADD.FTZ R2, R95, R2 ;  /* 0x000000025f027221 */ /* 0x000fe40000010000 */
[----:B------:R-:W-:-:S02]  /*6730*/  FADD.FTZ R0, R4, R0 ;  /* 0x0000000004007221 */ /* 0x000fc40000010000 */
[----:B------:R-:W-:Y:S02]  /*6740*/  FADD.FTZ R2, R30, R2 ;  /* 0x000000021e027221 */ /* 0x000fe40000010000 */
[----:B------:R-:W-:Y:S02]  /*6750*/  FADD.FTZ R0, R29, R0 ;  /* 0x000000001d007221 */ /* 0x000fe40000010000 */
[----:B------:R-:W-:Y:S02]  /*6760*/  FADD.FTZ R2, R28, R2 ;  /* 0x000000021c027221 */ /* 0x000fe40000010000 */
        /* <DEDUP_REMOVED lines=22> */
[----:B------:R-:W-:-:S05]  /*68d0*/  FADD.FTZ R0, R6, R5 ;  /* 0x0000000506007221 */ /* 0x000fca0000010000 */
[----:B------:R3:W-:Y:S04]  /*68e0*/  STL [R1+0x4], R0 ;  /* 0x0000040001007387 */ /* 0x0007e80000100800 */
[----:B------:R3:W-:Y:S01]  /*68f0*/  STL [R1], R2 ;  /* 0x0000000201007387 */ /* 0x0007e20000100800 */
[C---:B-1----:R-:W-:Y:S08]  /*6900*/  HMMA.16816.F32.BF16 R144, R96.reuse, R148, R144 ;  /* 0x000000946090723c */ /* 0x042ff00000041890 */
[C---:B------:R-:W-:Y:S08]  /*6910*/  HMMA.16816.F32.BF16 R148, R96.reuse, R150, R52 ;  /* 0x000000966094723c */ /* 0x040ff00000041834 */
        /* <DEDUP_REMOVED lines=13> */
[----:B------:R-:W-:Y:S01]  /*69f0*/  HMMA.16816.F32.BF16 R96, R96, R18, R32 ;  /* 0x000000126060723c */ /* 0x000fe20000041820 */
[----:B------:R-:W-:Y:S07]  /*6a00*/  @!P3 BRA `(.L_x_2) ;  /* 0x000040d00000b947 */ /* 0x000fee0003800000 */
[----:B---3--:R-:W2:Y:S01]  /*6a10*/  LDL.LU R13, [R1+0xc] ;  /* 0x00000c00010d7983 */ /* 0x008ea20000300800 */
[----:B------:R-:W-:Y:S01]  /*6a20*/  UMOV UR6, 0x6 ;  /* 0x0000000600067882 */ /* 0x000fe20000000000 */
[----:B------:R-:W-:Y:S01]  /*6a30*/  IMAD.MOV.U32 R102, RZ, RZ, R3 ;  /* 0x000000ffff667224 */ /* 0x000fe200078e0003 */
[----:B------:R-:W-:Y:S01]  /*6a40*/  ULDC.64 UR4, c[0x0][0x208] ;  /* 0x0000820000047ab9 */ /* 0x000fe20000000a00 */
[----:B------:R-:W-:Y:S01]  /*6a50*/  MOV R101, R100 ;  /* 0x0000006400657202 */ /* 0x000fe20000000f00 */
[----:B------:R-:W-:-:S02]  /*6a60*/  USHF.L.U64.HI UR5, UR4, UR6, UR5 ;  /* 0x0000000604057299 */ /* 0x000fc40008010205 */
[----:B------:R-:W-:Y:S01]  /*6a70*/  USHF.L.U32 UR4, UR4, 0x6, URZ ;  /* 0x0000000604047899 */ /* 0x000fe2000800063f */
[----:B--2---:R-:W-:-:S08]  /*6a80*/  IADD3 R250, R13, -0x2, RZ ;  /* 0xfffffffe0dfa7810 */ /* 0x004fd00007ffe0ff */
[----:B------:R-:W2:Y:S04]  /*6a90*/  LDL.LU.64 R26, [R1+0x38] ;  /* 0x00003800011a7983 */ /* 0x000ea80000300a00 */
[----:B------:R-:W3:Y:S04]  /*6aa0*/  LDL.LU.64 R14, [R1+0x40] ;  /* 0x00004000010e7983 */ /* 0x000ee80000300a00 */
[----:B------:R-:W4:Y:S01]  /*6ab0*/  LDL R13, [R1+0x30] ;  /* 0x00003000010d7983 */ /* 0x000f220000100800 */
[----:B--2---:R-:W-:-:S02]  /*6ac0*/  MOV R3, R27 ;  /* 0x0000001b00037202 */ /* 0x004fc40000000f00 */
[----:B---3--:R-:W-:Y:S02]  /*6ad0*/  MOV R2, R14 ;  /* 0x0000000e00027202 */ /* 0x008fe40000000f00 */
[----:B----4-:R-:W-:-:S03]  /*6ae0*/  SHF.L.U32 R249, R13, 0x1, RZ ;  /* 0x000000010df97819 */ /* 0x010fc600000006ff */
[----:B------:R1:W-:Y:S04]  /*6af0*/  STL.64 [R1+0x8], R2 ;  /* 0x0000080201007387 */ /* 0x0003e80000100a00 */
.L_x_3:
[----:B------:R-:W2:Y:S01]  /*6b00*/  LDL.64 R20, [R1+0x8] ;  /* 0x0000080001147983 */ /* 0x000ea20000100a00 */
[----:B------:R-:W-:Y:S04]  /*6b10*/  DEPBAR.LE SB0, 0x0 ;  /* 0x000080000000791a */ /* 0x000fe80000000000 */
[----:B----4-:R-:W-:Y:S01]  /*6b20*/  SHF.R.S32.HI R0, RZ, 0x1f, R250 ;  /* 0x0000001fff007819 */ /* 0x010fe200000114fa */
[----:B------:R-:W-:Y:S01]  /*6b30*/  BAR.SYNC.DEFER_BLOCKING 0x0 ;  /* 0x0000000000007b1d */ /* 0x000fe20000010000 */
[----:B-1----:R-:W-:Y:S04]  /*6b40*/  IMAD.WIDE.U32 R2, R250, c[0x0][0x208], RZ ;  /* 0x00008200fa027a25 */ /* 0x002fe800078e00ff */
[----:B------:R-:W-:Y:S03]  /*6b50*/  IMAD R0, R0, c[0x0][0x208], RZ ;  /* 0x0000820000007a24 */ /* 0x000fe600078e02ff */
[----:B-----5:R-:W-:Y:S01]  /*6b60*/  STL [R1+0x50], R231 ;  /* 0x000050e701007387 */ /* 0x020fe20000100800 */
[----:B------:R-:W-:Y:S03]  /*6b70*/  IMAD R0, R250, c[0x0][0x20c], R0 ;  /* 0x00008300fa007a24 */ /* 0x000fe600078e0200 */
[----:B------:R-:W-:Y:S02]  /*6b80*/  STL [R1+0x54], R248 ;  /* 0x000054f801007387 */ /* 0x000fe40000100800 */
[----:B------:R-:W-:Y:S02]  /*6b90*/  IADD3 R0, R3, R0, RZ ;  /* 0x0000000003007210 */ /* 0x000fe40007ffe0ff */
[----:B------:R-:W-:Y:S03]  /*6ba0*/  STL [R1+0x58], R247 ;  /* 0x000058f701007387 */ /* 0x000fe60000100800 */
[----:B------:R-:W-:Y:S01]  /*6bb0*/  IMAD R0, R0, 0x60, RZ ;  /* 0x0000006000007824 */ /* 0x000fe200078e02ff */
[----:B------:R-:W-:Y:S04]  /*6bc0*/  STL [R1+0x5c], R246 ;  /* 0x00005cf601007387 */ /* 0x000fe80000100800 */
[----:B------:R-:W1:Y:S08]  /*6bd0*/  LDSM.16.M88.4 R8, [R224+0xc100] ;  /* 0x00c10000e008783b */ /* 0x000e700000000200 */
[----:B------:R-:W3:Y:S08]  /*6be0*/  LDSM.16.M88.4 R16, [R224+0xc900] ;  /* 0x00c90000e010783b */ /* 0x000ef00000000200 */
[----:B------:R-:W4:Y:S08]  /*6bf0*/  LDSM.16.M88.4 R24, [R224+0xd100] ;  /* 0x00d10000e018783b */ /* 0x000f300000000200 */
[----:B------:R-:W2:Y:S08]  /*6c00*/  LDSM.16.M88.4 R32, [R224+0xd900] ;  /* 0x00d90000e020783b */ /* 0x000eb00000000200 */
[----:B------:R-:W2:Y:S01]  /*6c10*/  LDSM.16.M88.4 R40, [R224+0xe100] ;  /* 0x00e10000e028783b */ /* 0x000ea20000000200 */
[C---:B-1---5:R-:W-:Y:S07]  /*6c20*/  HMMA.16816.F32.BF16 R4, R156.reuse, R8, RZ ;  /* 0x000000089c04723c */ /* 0x062fee00000418ff */
[----:B------:R-:W1:Y:S01]  /*6c30*/  LDSM.16.M88.4 R48, [R224+0xe900] ;  /* 0x00e90000e030783b */ /* 0x000e620000000200 */
[C---:B------:R-:W-:Y:S07]  /*6c40*/  HMMA.16816.F32.BF16 R8, R156.reuse, R10, RZ ;  /* 0x0000000a9c08723c */ /* 0x040fee00000418ff */
[----:B------:R-:W1:Y:S01]  /*6c50*/  LDSM.16.M88.4 R152, [R231] ;  /* 0x00000000e798783b */ /* 0x000e620000000200 */
[C---:B---3--:R-:W-:Y:S07]  /*6c60*/  HMMA.16816.F32.BF16 R12, R156.reuse, R16, RZ ;  /* 0x000000109c0c723c */ /* 0x048fee00000418ff */
[----:B------:R-:W3:Y:S01]  /*6c70*/  LDSM.16.M88.4 R164, [R248] ;  /* 0x00000000f8a4783b */ /* 0x000ee20000000200 */
[C---:B------:R-:W-:Y:S07]  /*6c80*/  HMMA.16816.F32.BF16 R16, R156.reuse, R18, RZ ;  /* 0x000000129c10723c */ /* 0x040fee00000418ff */
[----:B------:R-:W1:Y:S08]  /*6c90*/  LDSM.16.M88.4 R168, [R247] ;  /* 0x00000000f7a8783b */ /* 0x000e700000000200 */
[----:B------:R-:W1:Y:S08]  /*6ca0*/  LDSM.16.M88.4 R172, [R246] ;  /* 0x00000000f6ac783b */ /* 0x000e700000000200 */
[----:B------:R-:W1:Y:S08]  /*6cb0*/  LDSM.16.M88.4 R176, [R245] ;  /* 0x00000000f5b0783b */ /* 0x000e700000000200 */
[----:B------:R-:W1:Y:S08]  /*6cc0*/  LDSM.16.M88.4 R180, [R244] ;  /* 0x00000000f4b4783b */ /* 0x000e700000000200 */
[----:B------:R-:W-:Y:S04]  /*6cd0*/  STL [R1+0x60], R245 ;  /* 0x000060f501007387 */ /* 0x000fe80000100800 */
[----:B------:R-:W-:Y:S01]  /*6ce0*/  STL [R1+0x64], R244 ;  /* 0x000064f401007387 */ /* 0x000fe20000100800 */
[----:B--2---:R-:W-:Y:S02]  /*6cf0*/  IMAD.WIDE.U32 R2, R2, 0x60, R20 ;  /* 0x0000006002027825 */ /* 0x004fe400078e0014 */
[C---:B----4-:R-:W-:Y:S03]  /*6d00*/  HMMA.16816.F32.BF16 R20, R156.reuse, R24, RZ ;  /* 0x000000189c14723c */ /* 0x050fe600000418ff */
[----:B------:R-:W-:Y:S02]  /*6d10*/  IADD3 R36, R3, R0, RZ ;  /* 0x0000000003247210 */ /* 0x000fe40007ffe0ff */
[C---:B------:R-:W-:Y:S02]  /*6d20*/  SHF.L.U32 R0, R2.reuse, 0x1, RZ ;  /* 0x0000000102007819 */ /* 0x040fe400000006ff */
[----:B------:R-:W-:Y:S01]  /*6d30*/  SHF.L.U64.HI R36, R2, 0x1, R36 ;  /* 0x0000000102247819 */ /* 0x000fe20000010224 */
[C---:B------:R-:W-:Y:S01]  /*6d40*/  HMMA.16816.F32.BF16 R24, R156.reuse, R26, RZ ;  /* 0x0000001a9c18723c */ /* 0x040fe200000418ff */
[C---:B------:R-:W-:Y:S03]  /*6d50*/  IADD3 R2, P0, R0.reuse, c[0x0][0x1f8], RZ ;  /* 0x00007e0000027a10 */ /* 0x040fe60007f1e0ff */
[----:B------:R-:W-:Y:S02]  /*6d60*/  IADD3 R38, P3, R0, 0x80, RZ ;  /* 0x0000008000267810 */ /* 0x000fe40007f7e0ff */
[----:B------:R-:W-:Y:S02]  /*6d70*/  IADD3.X R3, R36, c[0x0][0x1fc], RZ, P0, !PT ;  /* 0x00007f0024037a10 */ /* 0x000fe400007fe4ff */
[C---:B------:R-:W-:Y:S01]  /*6d80*/  HMMA.16816.F32.BF16 R28, R156.reuse, R32, RZ ;  /* 0x000000209c1c723c */ /* 0x040fe200000418ff */
[----:B------:R-:W-:Y:S02]  /*6d90*/  IADD3 R38, P2, R38, c[0x0][0x1f8], RZ ;  /* 0x00007e0026267a10 */ /* 0x000fe40007f5e0ff */
[----:B------:R-:W-:Y:S01]  /*6da0*/  @!PT LDS RZ, [RZ] ;  /* 0x00000000fffff984 */ /* 0x000fe20000000800 */
[----:B------:R-:W-:Y:S01]  /*6db0*/  @!PT LDS RZ, [RZ] ;  /* 0x00000000fffff984 */ /* 0x000fe20000000800 */
[----:B------:R-:W-:Y:S01]  /*6dc0*/  @!PT LDS RZ, [RZ] ;  /* 0x00000000fffff984 */ /* 0x000fe20000000800 */
[----:B------:R2:W-:Y:S01]  /*6dd0*/  LDGSTS.E.BYPASS.LTC128B.128 [R249+0x100], [R2.64], !P6 ;  /* 0x0010000002f97fae */ /* 0x0005e2000f101d48 */
[----:B------:R-:W-:Y:S02]  /*6de0*/  IADD3 R0, P1, R0, 0x100, RZ ;  /* 0x0000010000007810 */ /* 0x000fe40007f3e0ff */
[--C-:B------:R-:W-:Y:S02]  /*6df0*/  IADD3.X R39, RZ, c[0x0][0x1fc], R36.reuse, P2, P3 ;  /* 0x00007f00ff277a10 */ /* 0x100fe400017e6424 */
[C---:B------:R-:W-:Y:S01]  /*6e00*/  HMMA.16816.F32.BF16 R32, R156.reuse, R34, RZ ;  /* 0x000000229c20723c */ /* 0x040fe200000418ff */
[----:B------:R-:W-:Y:S02]  /*6e10*/  IADD3 R46, P0, R0, c[0x0][0x1f8], RZ ;  /* 0x00007e00002e7a10 */ /* 0x000fe40007f1e0ff */
[----:B------:R4:W-:Y:S02]  /*6e20*/  LDGSTS.E.BYPASS.LTC128B.128 [R249+0x3100], [R38.64], !P5 ;  /* 0x0310000026f97fae */ /* 0x0009e4000e901d48 */
[----:B------:R-:W-:Y:S06]  /*6e30*/  IADD3.X R47, RZ, c[0x0][0x1fc], R36, P0, P1 ;  /* 0x00007f00ff2f7a10 */ /* 0x000fec00007e2424 */
[----:B------:R1:W-:Y:S01]  /*6e40*/  LDGSTS.E.BYPASS.LTC128B.128 [R249+0x6100], [R46.64], !P4 ;  /* 0x061000002ef97fae */ /* 0x0003e2000e101d48 */
[----:B--2---:R-:W-:Y:S04]  /*6e50*/  IADD3 R2, P2, R2, UR4, RZ ;  /* 0x0000000402027c10 */ /* 0x004fe8000ff5e0ff */
[----:B------:R-:W-:Y:S02]  /*6e60*/  IADD3.X R3, R3, UR5, RZ, P2, !PT ;  /* 0x0000000503037c10 */ /* 0x000fe400097fe4ff */
[----:B------:R-:W-:Y:S01]  /*6e70*/  IADD3 R44, P0, R2, UR4, RZ ;  /* 0x00000004022c7c10 */ /* 0x000fe2000ff1e0ff */
[C---:B----4-:R-:W-:Y:S02]  /*6e80*/  HMMA.16816.F32.BF16 R36, R156.reuse, R40, RZ ;  /* 0x000000289c24723c */ /* 0x050fe400000418ff */
[----:B------:R2:W-:Y:S01]  /*6e90*/  LDGSTS.E.BYPASS.LTC128B.128 [R249+0x1100], [R2.64], !P6 ;  /* 0x0110000002f97fae */ /* 0x0005e2000f101d48 */
[----:B------:R-:W-:Y:S02]  /*6ea0*/  IADD3.X R45, R3, UR5, RZ, P0, !PT ;  /* 0x00000005032d7c10 */ /* 0x000fe400087fe4ff */
[C---:B------:R-:W-:Y:S02]  /*6eb0*/  ISETP.GT.AND P0, PT, R250.reuse, RZ, PT ;  /* 0x000000fffa00720c */ /* 0x040fe40003f04270 */
[----:B------:R-:W-:Y:S01]  /*6ec0*/  IADD3 R250, R250, -0x1, RZ ;  /* 0xfffffffffafa7810 */ /* 0x000fe20007ffe0ff */
[C---:B------:R-:W-:Y:S02]  /*6ed0*/  HMMA.16816.F32.BF16 R40, R156.reuse, R42, RZ ;  /* 0x0000002a9c28723c */ /* 0x040fe400000418ff */
[----:B------:R2:W-:Y:S08]  /*6ee0*/  LDGSTS.E.BYPASS.LTC128B.128 [R249+0x4100], [R2.64+0x80], !P5 ;  /* 0x0410008002f97fae */ /* 0x0005f0000e901d48 */
[----:B------:R2:W-:Y:S08]  /*6ef0*/  LDGSTS.E.BYPASS.LTC128B.128 [R249+0x7100], [R2.64+0x100], !P4 ;  /* 0x0710010002f97fae */ /* 0x0005f0000e101d48 */
[----:B------:R1:W-:Y:S08]  /*6f00*/  LDGSTS.E.BYPASS.LTC128B.128 [R249+0x2100], [R44.64], !P6 ;  /* 0x021000002cf97fae */ /* 0x0003f0000f101d48 */
[----:B------:R1:W-:Y:S08]  /*6f10*/  LDGSTS.E.BYPASS.LTC128B.128 [R249+0x5100], [R44.64+0x80], !P5 ;  /* 0x051000802cf97fae */ /* 0x0003f0000e901d48 */
[----:B------:R1:W-:Y:S08]  /*6f20*/  LDGSTS.E.BYPASS.LTC128B.128 [R249+0x8100], [R44.64+0x100], !P4 ;  /* 0x081001002cf97fae */ /* 0x0003f0000e101d48 */
[----:B------:R-:W0:Y:S01]  /*6f30*/  LDGDEPBAR ;  /* 0x00000000000079af */ /* 0x000e220000000000 */
[C---:B-1----:R-:W-:Y:S08]  /*6f40*/  HMMA.16816.F32.BF16 R44, R156.reuse, R48, RZ ;  /* 0x000000309c2c723c */ /* 0x042ff000000418ff */
[----:B------:R-:W-:Y:S08]  /*6f50*/  HMMA.16816.F32.BF16 R48, R156, R50, RZ ;  /* 0x000000329c30723c */ /* 0x000ff000000418ff */
[C---:B------:R-:W-:Y:S08]  /*6f60*/  HMMA.16816.F32.BF16 R4, R160.reuse, R152, R4 ;  /* 0x00000098a004723c */ /* 0x040ff00000041804 */
[C---:B------:R-:W-:Y:S01]  /*6f70*/  HMMA.16816.F32.BF16 R8, R160.reuse, R154, R8 ;  /* 0x0000009aa008723c */ /* 0x040fe20000041808 */
[----:B------:R-:W1:Y:S07]  /*6f80*/  LDSM.16.M88.4 R152, [R230+0xc100] ;  /* 0x00c10000e698783b */ /* 0x000e6e0000000200 */
[C---:B---3--:R-:W-:Y:S08]  /*6f90*/  HMMA.16816.F32.BF16 R12, R160.reuse, R164, R12 ;  /* 0x000000a4a00c723c */ /* 0x048ff0000004180c */
[C---:B------:R-:W-:Y:S01]  /*6fa0*/  HMMA.16816.F32.BF16 R16, R160.reuse, R166, R16 ;  /* 0x000000a6a010723c */ /* 0x040fe20000041810 */
[----:B------:R-:W3:Y:S07]  /*6fb0*/  LDSM.16.M88.4 R164, [R230+0xc900] ;  /* 0x00c90000e6a4783b */ /* 0x000eee0000000200 */
[C---:B------:R-:W-:Y:S08]  /*6fc0*/  HMMA.16816.F32.BF16 R20, R160.reuse, R168, R20 ;  /* 0x000000a8a014723c */ /* 0x040ff00000041814 */
[C---:B------:R-:W-:Y:S01]  /*6fd0*/  HMMA.16816.F32.BF16 R24, R160.reuse, R170, R24 ;  /* 0x000000aaa018723c */ /* 0x040fe20000041818 */
[----:B------:R-:W4:Y:S07]  /*6fe0*/  LDSM.16.M88.4 R168, [R230+0xd100] ;  /* 0x00d10000e6a8783b */ /* 0x000f2e0000000200 */
[C---:B------:R-:W-:Y:S08]  /*6ff0*/  HMMA.16816.F32.BF16 R28, R160.reuse, R172, R28 ;  /* 0x000000aca01c723c */ /* 0x040ff0000004181c */
[C---:B------:R-:W-:Y:S01]  /*7000*/  HMMA.16816.F32.BF16 R32, R160.reuse, R174, R32 ;  /* 0x000000aea020723c */ /* 0x040fe20000041820 */
[----:B------:R-:W2:Y:S07]  /*7010*/  LDSM.16.M88.4 R172, [R230+0xd900] ;  /* 0x00d90000e6ac783b */ /* 0x000eae0000000200 */
[C---:B------:R-:W-:Y:S08]  /*7020*/  HMMA.16816.F32.BF16 R36, R160.reuse, R176, R36 ;  /* 0x000000b0a024723c */ /* 0x040ff00000041824 */
[C---:B------:R-:W-:Y:S01]  /*7030*/  HMMA.16816.F32.BF16 R40, R160.reuse, R178, R40 ;  /* 0x000000b2a028723c */ /* 0x040fe20000041828 */
[----:B------:R-:W2:Y:S07]  /*7040*/  LDSM.16.M88.4 R176, [R230+0xe100] ;  /* 0x00e10000e6b0783b */ /* 0x000eae0000000200 */
[C---:B------:R-:W-:Y:S08]  /*7050*/  HMMA.16816.F32.BF16 R44, R160.reuse, R180, R44 ;  /* 0x000000b4a02c723c */ /* 0x040ff0000004182c */
[----:B------:R-:W-:Y:S08]  /*7060*/  HMMA.16816.F32.BF16 R48, R160, R182, R48 ;  /* 0x000000b6a030723c */ /* 0x000ff00000041830 */
[C---:B-1----:R-:W-:Y:S08]  /*7070*/  HMMA.16816.F32.BF16 R4, R184.reuse, R152, R4 ;  /* 0x00000098b804723c */ /* 0x042ff00000041804 */
[C---:B------:R-:W-:Y:S01]  /*7080*/  HMMA.16816.F32.BF16 R8, R184.reuse, R154, R8 ;  /* 0x0000009ab808723c */ /* 0x040fe20000041808 */
[----:B------:R-:W1:Y:S07]  /*7090*/  LDSM.16.M88.4 R152, [R230+0xe900] ;  /* 0x00e90000e698783b */ /* 0x000e6e0000000200 */
[C---:B---3--:R-:W-:Y:S08]  /*70a0*/  HMMA.16816.F32.BF16 R12, R184.reuse, R164, R12 ;  /* 0x000000a4b80c723c */ /* 0x048ff0000004180c */
[C---:B------:R-:W-:Y:S01]  /*70b0*/  HMMA.16816.F32.BF16 R16, R184.reuse, R166, R16 ;  /* 0x000000a6b810723c */ /* 0x040fe20000041810 */
[----:B------:R-:W3:Y:S07]  /*70c0*/  LDSM.16.M88.4 R164, [R227] ;  /* 0x00000000e3a4783b */ /* 0x000eee0000000200 */
[C---:B----4-:R-:W-:Y:S08]  /*70d0*/  HMMA.16816.F32.BF16 R20, R184.reuse, R168, R20 ;  /* 0x000000a8b814723c */ /* 0x050ff00000041814 */
[C---:B------:R-:W-:Y:S01]  /*70e0*/  HMMA.16816.F32.BF16 R24, R184.reuse, R170, R24 ;  /* 0x000000aab818723c */ /* 0x040fe20000041818 */
[----:B------:R-:W4:Y:S07]  /*70f0*/  LDSM.16.M88.4 R168, [R227+0x800] ;  /* 0x00080000e3a8783b */ /* 0x000f2e0000000200 */
[C---:B--2---:R-:W-:Y:S08]  /*7100*/  HMMA.16816.F32.BF16 R28, R184.reuse, R172, R28 ;  /* 0x000000acb81c723c */ /* 0x044ff0000004181c */
[C---:B------:R-:W-:Y:S01]  /*7110*/  HMMA.16816.F32.BF16 R32, R184.reuse, R174, R32 ;  /* 0x000000aeb820723c */ /* 0x040fe20000041820 */
[----:B------:R-:W2:Y:S07]  /*7120*/  LDSM.16.M88.4 R172, [R227+0x1000] ;  /* 0x00100000e3ac783b */ /* 0x000eae0000000200 */
[C---:B------:R-:W-:Y:S08]  /*7130*/  HMMA.16816.F32.BF16 R36, R184.reuse, R176, R36 ;  /* 0x000000b0b824723c */ /* 0x040ff00000041824 */
[C---:B------:R-:W-:Y:S01]  /*7140*/  HMMA.16816.F32.BF16 R40, R184.reuse, R178, R40 ;  /* 0x000000b2b828723c */ /* 0x040fe20000041828 */
[----:B------:R-:W2:Y:S07]  /*7150*/  LDSM.16.M88.4 R176, [R227+0x1800] ;  /* 0x00180000e3b0783b */ /* 0x000eae0000000200 */
[C---:B-1----:R-:W-:Y:S08]  /*7160*/  HMMA.16816.F32.BF16 R44, R184.reuse, R152, R44 ;  /* 0x00000098b82c723c */ /* 0x042ff0000004182c */
[----:B------:R-:W-:Y:S01]  /*7170*/  HMMA.16816.F32.BF16 R48, R184, R154, R48 ;  /* 0x0000009ab830723c */ /* 0x000fe20000041830 */
[----:B------:R-:W1:Y:S07]  /*7180*/  LDSM.16.M88.4 R152, [R227+0x2000] ;  /* 0x00200000e398783b */ /* 0x000e6e0000000200 */
[C---:B---3--:R-:W-:Y:S08]  /*7190*/  HMMA.16816.F32.BF16 R4, R188.reuse, R164, R4 ;  /* 0x000000a4bc04723c */ /* 0x048ff00000041804 */
[C---:B------:R-:W-:Y:S01]  /*71a0*/  HMMA.16816.F32.BF16 R8, R188.reuse, R166, R8 ;  /* 0x000000a6bc08723c */ /* 0x040fe20000041808 */
[----:B------:R-:W3:Y:S07]  /*71b0*/  LDSM.16.M88.4 R164, [R227+0x2800] ;  /* 0x00280000e3a4783b */ /* 0x000eee0000000200 */
        /* <DEDUP_REMOVED lines=10> */
[C---:B------:R-:W-:Y:S01]  /*7260*/  HMMA.16816.F32.BF16 R40, R188.reuse, R154, R40 ;  /* 0x0000009abc28723c */ /* 0x040fe20000041828 */
[----:B------:R-:W1:Y:S07]  /*7270*/  LDSM.16.M88.4 R152, [R224+0x10900] ;  /* 0x01090000e098783b */ /* 0x000e6e0000000200 */
[C---:B---3--:R-:W-:Y:S08]  /*7280*/  HMMA.16816.F32.BF16 R44, R188.reuse, R164, R44 ;  /* 0x000000a4bc2c723c */ /* 0x048ff0000004182c */
[----:B------:R-:W-:Y:S01]  /*7290*/  HMMA.16816.F32.BF16 R48, R188, R166, R48 ;  /* 0x000000a6bc30723c */ /* 0x000fe20000041830 */
[----:B------:R-:W3:Y:S07]  /*72a0*/  LDSM.16.M88.4 R164, [R224+0x11100] ;  /* 0x01110000e0a4783b */ /* 0x000eee0000000200 */
[C---:B----4-:R-:W-:Y:S08]  /*72b0*/  HMMA.16816.F32.BF16 R4, R192.reuse, R168, R4 ;  /* 0x000000a8c004723c */ /* 0x050ff00000041804 */
[C---:B------:R-:W-:Y:S01]  /*72c0*/  HMMA.16816.F32.BF16 R8, R192.reuse, R170, R8 ;  /* 0x000000aac008723c */ /* 0x040fe20000041808 */
[----:B------:R-:W4:Y:S07]  /*72d0*/  LDSM.16.M88.4 R168, [R224+0x11900] ;  /* 0x01190000e0a8783b */ /* 0x000f2e0000000200 */
[C---:B--2---:R-:W-:Y:S08]  /*72e0*/  HMMA.16816.F32.BF16 R12, R192.reuse, R172, R12 ;  /* 0x000000acc00c723c */ /* 0x044ff0000004180c */
[C---:B------:R-:W-:Y:S01]  /*72f0*/  HMMA.16816.F32.BF16 R16, R192.reuse, R174, R16 ;  /* 0x000000aec010723c */ /* 0x040fe20000041810 */
[----:B------:R-:W2:Y:S07]  /*7300*/  LDSM.16.M88.4 R172, [R243] ;  /* 0x00000000f3ac783b */ /* 0x000eae0000000200 */
[C---:B------:R-:W-:Y:S08]  /*7310*/  HMMA.16816.F32.BF16 R20, R192.reuse, R176, R20 ;  /* 0x000000b0c014723c */ /* 0x040ff00000041814 */
[C---:B------:R-:W-:Y:S01]  /*7320*/  HMMA.16816.F32.BF16 R24, R192.reuse, R178, R24 ;  /* 0x000000b2c018723c */ /* 0x040fe20000041818 */
[----:B------:R-:W2:Y:S07]  /*7330*/  LDSM.16.M88.4 R176, [R242] ;  /* 0x00000000f2b0783b */ /* 0x000eae0000000200 */
[C---:B-1----:R-:W-:Y:S08]  /*7340*/  HMMA.16816.F32.BF16 R28, R192.reuse, R152, R28 ;  /* 0x00000098c01c723c */ /* 0x042ff0000004181c */
[C---:B------:R-:W-:Y:S01]  /*7350*/  HMMA.16816.F32.BF16 R32, R192.reuse, R154, R32 ;  /* 0x0000009ac020723c */ /* 0x040fe20000041820 */
[----:B------:R-:W1:Y:S07]  /*7360*/  LDSM.16.M88.4 R152, [R241] ;  /* 0x00000000f198783b */ /* 0x000e6e0000000200 */
[C---:B---3--:R-:W-:Y:S08]  /*7370*/  HMMA.16816.F32.BF16 R36, R192.reuse, R164, R36 ;  /* 0x000000a4c024723c */ /* 0x048ff00000041824 */
[C---:B------:R-:W-:Y:S01]  /*7380*/  HMMA.16816.F32.BF16 R40, R192.reuse, R166, R40 ;  /* 0x000000a6c028723c */ /* 0x040fe20000041828 */
[----:B------:R-:W3:Y:S07]  /*7390*/  LDSM.16.M88.4 R164, [R240] ;  /* 0x00000000f0a4783b */ /* 0x000eee0000000200 */
[C---:B----4-:R-:W-:Y:S08]  /*73a0*/  HMMA.16816.F32.BF16 R44, R192.reuse, R168, R44 ;  /* 0x000000a8c02c723c */ /* 0x050ff0000004182c */
[----:B------:R-:W-:Y:S01]  /*73b0*/  HMMA.16816.F32.BF16 R48, R192, R170, R48 ;  /* 0x000000aac030723c */ /* 0x000fe20000041830 */
[----:B------:R-:W4:Y:S07]  /*73c0*/  LDSM.16.M88.4 R168, [R239] ;  /* 0x00000000efa8783b */ /* 0x000f2e0000000200 */
[C---:B--2---:R-:W-:Y:S08]  /*73d0*/  HMMA.16816.F32.BF16 R4, R196.reuse, R172, R4 ;  /* 0x000000acc404723c */ /* 0x044ff00000041804 */
[C---:B------:R-:W-:Y:S01]  /*73e0*/  HMMA.16816.F32.BF16 R8, R196.reuse, R174, R8 ;  /* 0x000000aec408723c */ /* 0x040fe20000041808 */
[----:B------:R-:W2:Y:S07]  /*73f0*/  LDSM.16.M88.4 R172, [R238] ;  /* 0x00000000eeac783b */ /* 0x000eae0000000200 */
[C---:B------:R-:W-:Y:S08]  /*7400*/  HMMA.16816.F32.BF16 R12, R196.reuse, R176, R12 ;  /* 0x000000b0c40c723c */ /* 0x040ff0000004180c */
[C---:B------:R-:W-:Y:S01]  /*7410*/  HMMA.16816.F32.BF16 R16, R196.reuse, R178, R16 ;  /* 0x000000b2c410723c */ /* 0x040fe20000041810 */
[----:B------:R-:W2:Y:S07]  /*7420*/  LDSM.16.M88.4 R176, [R230+0xf100] ;  /* 0x00f10000e6b0783b */ /* 0x000eae0000000200 */
[C---:B-1----:R-:W-:Y:S08]  /*7430*/  HMMA.16816.F32.BF16 R20, R196.reuse, R152, R20 ;  /* 0x00000098c414723c */ /* 0x042ff00000041814 */
[C---:B------:R-:W-:Y:S01]  /*7440*/  HMMA.16816.F32.BF16 R24, R196.reuse, R154, R24 ;  /* 0x0000009ac418723c */ /* 0x040fe20000041818 */
        /* <DEDUP_REMOVED lines=8> */
[----:B------:R-:W-:Y:S01]  /*74d0*/  HMMA.16816.F32.BF16 R48, R196, R174, R48 ;  /* 0x000000aec430723c */ /* 0x000fe20000041830 */
        /* <DEDUP_REMOVED lines=17> */
[----:B------:R-:W-:Y:S01]  /*75f0*/  HMMA.16816.F32.BF16 R48, R200, R178, R48 ;  /* 0x000000b2c830723c */ /* 0x000fe20000041830 */
        /* <DEDUP_REMOVED lines=24> */
[----:B------:R-:W4:Y:S07]  /*7780*/  LDSM.16.M88.4 R168, [R237] ;  /* 0x00000000eda8783b */ /* 0x000f2e0000000200 */
        /* <DEDUP_REMOVED lines=10> */
[----:B------:R-:W-:Y:S01]  /*7830*/  HMMA.16816.F32.BF16 R48, R208, R166, R48 ;  /* 0x000000a6d030723c */ /* 0x000fe20000041830 */
[----:B------:R-:W3:Y:S07]  /*7840*/  LDSM.16.M88.4 R164, [R233] ;  /* 0x00000000e9a4783b */ /* 0x000eee0000000200 */
[C---:B----4-:R-:W-:Y:S08]  /*7850*/  HMMA.16816.F32.BF16 R4, R212.reuse, R168, R4 ;  /* 0x000000a8d404723c */ /* 0x050ff00000041804 */
[C---:B------:R-:W-:Y:S01]  /*7860*/  HMMA.16816.F32.BF16 R8, R212.reuse, R170, R8 ;  /* 0x000000aad408723c */ /* 0x040fe20000041808 */
[----:B------:R-:W4:Y:S07]  /*7870*/  LDSM.16.M88.4 R168, [R232] ;  /* 0x00000000e8a8783b */ /* 0x000f2e0000000200 */
        /* <DEDUP_REMOVED lines=13> */
[----:B------:R-:W-:Y:S01]  /*7950*/  HMMA.16816.F32.BF16 R48, R212, R170, R48 ;  /* 0x000000aad430723c */ /* 0x000fe20000041830 */
        /* <DEDUP_REMOVED lines=11> */
[C---:B------:R-:W-:Y:S08]  /*7a10*/  HMMA.16816.F32.BF16 R32, R216.reuse, R166, R32 ;  /* 0x000000a6d820723c */ /* 0x040ff00000041820 */
[C---:B----4-:R-:W-:Y:S08]  /*7a20*/  HMMA.16816.F32.BF16 R36, R216.reuse, R168, R36 ;  /* 0x000000a8d824723c */ /* 0x050ff00000041824 */
[C---:B------:R-:W-:Y:S08]  /*7a30*/  HMMA.16816.F32.BF16 R40, R216.reuse, R170, R40 ;  /* 0x000000aad828723c */ /* 0x040ff00000041828 */
[C---:B--2---:R-:W-:Y:S08]  /*7a40*/  HMMA.16816.F32.BF16 R44, R216.reuse, R172, R44 ;  /* 0x000000acd82c723c */ /* 0x044ff0000004182c */
[----:B------:R-:W-:Y:S08]  /*7a50*/  HMMA.16816.F32.BF16 R48, R216, R174, R48 ;  /* 0x000000aed830723c */ /* 0x000ff00000041830 */
[C---:B------:R-:W-:Y:S08]  /*7a60*/  HMMA.16816.F32.BF16 R4, R220.reuse, R176, R4 ;  /* 0x000000b0dc04723c */ /* 0x040ff00000041804 */
[C---:B------:R-:W-:Y:S08]  /*7a70*/  HMMA.16816.F32.BF16 R8, R220.reuse, R178, R8 ;  /* 0x000000b2dc08723c */ /* 0x040ff00000041808 */
[C---:B-1----:R-:W-:Y:S08]  /*7a80*/  HMMA.16816.F32.BF16 R12, R220.reuse, R152, R12 ;  /* 0x00000098dc0c723c */ /* 0x042ff0000004180c */
[C---:B------:R-:W-:Y:S04]  /*7a90*/  HMMA.16816.F32.BF16 R16, R220.reuse, R154, R16 ;  /* 0x0000009adc10723c */ /* 0x040fe80000041810 */
[----:B------:R-:W-:Y:S02]  /*7aa0*/  FMUL.FTZ R4, R4, c[0x0][0x320] ;  /* 0x0000c80004047a20 */ /* 0x000fe40000410000 */
[----:B------:R-:W-:Y:S02]  /*7ab0*/  FMUL.FTZ R5, R5, c[0x0][0x320] ;  /* 0x0000c80005057a20 */ /* 0x000fe40000410000 */
[----:B------:R-:W-:Y:S01]  /*7ac0*/  FMUL.FTZ R6, R6, c[0x0][0x320] ;  /* 0x0000c80006067a20 */ /* 0x000fe20000410000 */
[----:B------:R-:W1:Y:S03]  /*7ad0*/  MUFU.TANH R165, R4 ;  /* 0x0000000400a57308 */ /* 0x000e660000002400 */
[----:B------:R-:W-:Y:S02]  /*7ae0*/  FMUL.FTZ R7, R7, c[0x0][0x320] ;  /* 0x0000c80007077a20 */ /* 0x000fe40000410000 */
[----:B------:R-:W-:Y:S02]  /*7af0*/  FMUL.FTZ R8, R8, c[0x0][0x320] ;  /* 0x0000c80008087a20 */ /* 0x000fe40000410000 */
[----:B------:R-:W-:Y:S02]  /*7b00*/  FMUL.FTZ R9, R9, c[0x0][0x320] ;  /* 0x0000c80009097a20 */ /* 0x000fe40000410000 */
[----:B------:R-:W-:Y:S01]  /*7b10*/  FMUL.FTZ R10, R10, c[0x0][0x320] ;  /* 0x0000c8000a0a7a20 */ /* 0x000fe20000410000 */
[----:B------:R-:W2:Y:S01]  /*7b20*/  MUFU.TANH R167, R5 ;  /* 0x0000000500a77308 */ /* 0x000ea20000002400 */
[----:B------:R-:W-:Y:S02]  /*7b30*/  FMUL.FTZ R11, R11, c[0x0][0x320] ;  /* 0x0000c8000b0b7a20 */ /* 0x000fe40000410000 */
[----:B------:R-:W-:Y:S02]  /*7b40*/  FMUL.FTZ R12, R12, c[0x0][0x320] ;  /* 0x0000c8000c0c7a20 */ /* 0x000fe40000410000 */
[----:B------:R-:W-:Y:S02]  /*7b50*/  FMUL.FTZ R13, R13, c[0x0][0x320] ;  /* 0x0000c8000d0d7a20 */ /* 0x000fe40000410000 */
[----:B------:R-:W-:Y:S02]  /*7b60*/  FMUL.FTZ R14, R14, c[0x0][0x320] ;  /* 0x0000c8000e0e7a20 */ /* 0x000fe40000410000 */
[----:B------:R-:W-:Y:S01]  /*7b70*/  FMUL.FTZ R16, R16, c[0x0][0x320] ;  /* 0x0000c80010107a20 */ /* 0x000fe20000410000 */
[----:B------:R-:W3:Y:S01]  /*7b80*/  MUFU.TANH R170, R6 ;  /* 0x0000000600aa7308 */ /* 0x000ee20000002400 */
[----:B------:R-:W-:Y:S02]  /*7b90*/  FMUL.FTZ R15, R15, c[0x0][0x320] ;  /* 0x0000c8000f0f7a20 */ /* 0x000fe40000410000 */
[----:B------:R-:W-:Y:S01]  /*7ba0*/  FMUL.FTZ R17, R17, c[0x0][0x320] ;  /* 0x0000c80011117a20 */ /* 0x000fe20000410000 */
[----:B-1----:R-:W-:Y:S01]  /*7bb0*/  FMNMX.FTZ R0, R165, R101, !PT ;  /* 0x00000065a5007209 */ /* 0x002fe20007810000 */
[----:B------:R-:W-:Y:S02]  /*7bc0*/  FMUL.FTZ R18, R18, c[0x0][0x320] ;  /* 0x0000c80012127a20 */ /* 0x000fe40000410000 */
[----:B------:R-:W-:Y:S03]  /*7bd0*/  FMUL.FTZ R19, R19, c[0x0][0x320] ;  /* 0x0000c80013137a20 */ /* 0x000fe60000410000 */
[----:B------:R1:W4:Y:S01]  /*7be0*/  MUFU.TANH R171, R7 ;  /* 0x0000000700ab7308 */ /* 0x0003220000002400 */
[----:B--2---:R-:W-:Y:S09]  /*7bf0*/  FMNMX.FTZ R0, R167, R0, !PT ;  /* 0x00000000a7007209 */ /* 0x004ff20007810000 */
[----:B------:R-:W2:Y:S01]  /*7c00*/  MUFU.TANH R166, R8 ;  /* 0x0000000800a67308 */ /* 0x000ea20000002400 */
[----:B---3--:R-:W-:Y:S09]  /*7c10*/  FMNMX.FTZ R2, R170, R102, !PT ;  /* 0x00000066aa027209 */ /* 0x008ff20007810000 */
[----:B------:R-:W3:Y:S01]  /*7c20*/  MUFU.TANH R164, R9 ;  /* 0x0000000900a47308 */ /* 0x000ee20000002400 */
[----:B-1----:R-:W1:Y:S01]  /*7c30*/  LDSM.16.M88.4 R4, [R227+0x7000] ;  /* 0x00700000e304783b */ /* 0x002e620000000200 */
[----:B----4-:R-:W-:Y:S08]  /*7c40*/  FMNMX.FTZ R2, R171, R2, !PT ;  /* 0x00000002ab027209 */ /* 0x010ff00007810000 */
[----:B------:R-:W4:Y:S01]  /*7c50*/  MUFU.TANH R168, R10 ;  /* 0x0000000a00a87308 */ /* 0x000f220000002400 */
[----:B--2---:R-:W-:Y:S09]  /*7c60*/  FMNMX.FTZ R0, R166, R0, !PT ;  /* 0x00000000a6007209 */ /* 0x004ff20007810000 */
[----:B------:R2:W1:Y:S01]  /*7c70*/  MUFU.TANH R169, R11 ;  /* 0x0000000b00a97308 */ /* 0x0004620000002400 */
[----:B---3--:R-:W-:Y:S09]  /*7c80*/  FMNMX.FTZ R0, R164, R0, !PT ;  /* 0x00000000a4007209 */ /* 0x008ff20007810000 */
[----:B------:R-:W3:Y:S01]  /*7c90*/  MUFU.TANH R172, R12 ;  /* 0x0000000c00ac7308 */ /* 0x000ee20000002400 */
[----:B----4-:R-:W-:Y:S09]  /*7ca0*/  FMNMX.FTZ R2, R168, R2, !PT ;  /* 0x00000002a8027209 */ /* 0x010ff20007810000 */
[----:B------:R4:W4:Y:S01]  /*7cb0*/  MUFU.TANH R173, R13 ;  /* 0x0000000d00ad7308 */ /* 0x0009220000002400 */
[C---:B-1----:R-:W-:Y:S01]  /*7cc0*/  HMMA.16816.F32.BF16 R20, R220.reuse, R4, R20 ;  /* 0x00000004dc14723c */ /* 0x042fe20000041814 */
[----:B--2---:R-:W1:Y:S02]  /*7cd0*/  LDSM.16.M88.4 R8, [R227+0x7800] ;  /* 0x00780000e308783b */ /* 0x004e640000000200 */
[----:B------:R-:W-:Y:S06]  /*7ce0*/  FMNMX.FTZ R2, R169, R2, !PT ;  /* 0x00000002a9027209 */ /* 0x000fec0007810000 */
[----:B------:R-:W2:Y:S01]  /*7cf0*/  MUFU.TANH R176, R14 ;  /* 0x0000000e00b07308 */ /* 0x000ea20000002400 */
[C---:B------:R-:W-:Y:S01]  /*7d00*/  HMMA.16816.F32.BF16 R24, R220.reuse, R6, R24 ;  /* 0x00000006dc18723c */ /* 0x040fe20000041818 */
[----:B------:R-:W1:Y:S02]  /*7d10*/  LDSM.16.M88.4 R4, [R227+0x8000] ;  /* 0x00800000e304783b */ /* 0x000e640000000200 */
[----:B---3--:R-:W-:Y:S06]  /*7d20*/  FMNMX.FTZ R0, R172, R0, !PT ;  /* 0x00000000ac007209 */ /* 0x008fec0007810000 */
[----:B------:R-:W3:Y:S01]  /*7d30*/  MUFU.TANH R178, R15 ;  /* 0x0000000f00b27308 */ /* 0x000ee20000002400 */
[----:B----4-:R-:W4:Y:S02]  /*7d40*/  LDL.64 R12, [R1+0x18] ;  /* 0x00001800010c7983 */ /* 0x010f240000100a00 */
[----:B------:R-:W-:Y:S02]  /*7d50*/  FMNMX.FTZ R0, R173, R0, !PT ;  /* 0x00000000ad007209 */ /* 0x000fe40007810000 */
[----:B------:R-:W-:Y:S02]  /*7d60*/  FMUL.FTZ R20, R20, c[0x0][0x320] ;  /* 0x0000c80014147a20 */ /* 0x000fe40000410000 */
[----:B------:R-:W-:Y:S03]  /*7d70*/  FMUL.FTZ R21, R21, c[0x0][0x320] ;  /* 0x0000c80015157a20 */ /* 0x000fe60000410000 */
[----:B------:R-:W1:Y:S01]  /*7d80*/  MUFU.TANH R174, R16 ;  /* 0x0000001000ae7308 */ /* 0x000e620000002400 */
[----:B------:R-:W-:Y:S02]  /*7d90*/  FMUL.FTZ R22, R22, c[0x0][0x320] ;  /* 0x0000c80016167a20 */ /* 0x000fe40000410000 */
[----:B------:R-:W-:Y:S01]  /*7da0*/  FMUL.FTZ R23, R23, c[0x0][0x320] ;  /* 0x0000c80017177a20 */ /* 0x000fe20000410000 */
[----:B--2---:R-:W-:Y:S01]  /*7db0*/  FMNMX.FTZ R2, R176, R2, !PT ;  /* 0x00000002b0027209 */ /* 0x004fe20007810000 */
[----:B------:R-:W-:Y:S02]  /*7dc0*/  FMUL.FTZ R24, R24, c[0x0][0x320] ;  /* 0x0000c80018187a20 */ /* 0x000fe40000410000 */
[----:B------:R-:W-:Y:S02]  /*7dd0*/  FMUL.FTZ R26, R26, c[0x0][0x320] ;  /* 0x0000c8001a1a7a20 */ /* 0x000fe40000410000 */
[----:B------:R-:W-:Y:S01]  /*7de0*/  FMUL.FTZ R25, R25, c[0x0][0x320] ;  /* 0x0000c80019197a20 */ /* 0x000fe20000410000 */
[----:B------:R-:W-:Y:S01]  /*7df0*/  MUFU.TANH R183, R20 ;  /* 0x0000001400b77308 */ /* 0x000fe20000002400 */
[----:B------:R-:W-:Y:S01]  /*7e00*/  FMUL.FTZ R27, R27, c[0x0][0x320] ;  /* 0x0000c8001b1b7a20 */ /* 0x000fe20000410000 */
[----:B---3--:R-:W-:Y:S01]  /*7e10*/  FMNMX.FTZ R2, R178, R2, !PT ;  /* 0x00000002b2027209 */ /* 0x008fe20007810000 */
[C---:B-1----:R-:W-:Y:S07]  /*7e20*/  HMMA.16816.F32.BF16 R28, R220.reuse, R8, R28 ;  /* 0x00000008dc1c723c */ /* 0x042fee000004181c */
[----:B------:R-:W-:Y:S01]  /*7e30*/  MUFU.TANH R182, R21 ;  /* 0x0000001500b67308 */ /* 0x000fe20000002400 */
[C---:B------:R-:W-:Y:S01]  /*7e40*/  HMMA.16816.F32.BF16 R32, R220.reuse, R10, R32 ;  /* 0x0000000adc20723c */ /* 0x040fe20000041820 */
[----:B------:R-:W1:Y:S01]  /*7e50*/  LDSM.16.M88.4 R8, [R227+0x8800] ;  /* 0x00880000e308783b */ /* 0x000e620000000200 */
[----:B------:R-:W-:Y:S04]  /*7e60*/  DEPBAR.LE SB0, 0x0 ;  /* 0x000080000000791a */ /* 0x000fe80000000000 */
[----:B------:R-:W-:Y:S02]  /*7e70*/  FMNMX.FTZ R0, R174, R0, !PT ;  /* 0x00000000ae007209 */ /* 0x000fe40007810000 */
[C---:B------:R-:W-:Y:S01]  /*7e80*/  HMMA.16816.F32.BF16 R36, R220.reuse, R4, R36 ;  /* 0x00000004dc24723c */ /* 0x040fe20000041824 */
[----:B------:R-:W-:Y:S07]  /*7e90*/  BAR.SYNC.DEFER_BLOCKING 0x0 ;  /* 0x0000000000007b1d */ /* 0x000fee0000010000 */
[C---:B------:R-:W-:Y:S04]  /*7ea0*/  HMMA.16816.F32.BF16 R40, R220.reuse, R6, R40 ;  /* 0x00000006dc28723c */ /* 0x040fe80000041828 */
[----:B------:R-:W-:Y:S02]  /*7eb0*/  FMUL.FTZ R28, R28, c[0x0][0x320] ;  /* 0x0000c8001c1c7a20 */ /* 0x000fe40000410000 */
[----:B------:R-:W-:Y:S02]  /*7ec0*/  FMUL.FTZ R29, R29, c[0x0][0x320] ;  /* 0x0000c8001d1d7a20 */ /* 0x000fe40000410000 */
[----:B------:R-:W-:Y:S04]  /*7ed0*/  FMUL.FTZ R30, R30, c[0x0][0x320] ;  /* 0x0000c8001e1e7a20 */ /* 0x000fe80000410000 */
[----:B------:R-:W-:Y:S02]  /*7ee0*/  FMUL.FTZ R31, R31, c[0x0][0x320] ;  /* 0x0000c8001f1f7a20 */ /* 0x000fe40000410000 */
[----:B------:R-:W-:Y:S04]  /*7ef0*/  @P0 IMAD.WIDE.U32 R6, R250, c[0x0][0x1e0], RZ ;  /* 0x00007800fa060a25 */ /* 0x000fe800078e00ff */
[----:B------:R-:W-:Y:S01]  /*7f00*/  FMUL.FTZ R36, R36, c[0x0][0x320] ;  /* 0x0000c80024247a20 */ /* 0x000fe20000410000 */
[----:B------:R-:W-:Y:S01]  /*7f10*/  MUFU.TANH R251, R22 ;  /* 0x0000001600fb7308 */ /* 0x000fe20000002400 */
[----:B------:R-:W-:Y:S02]  /*7f20*/  FMUL.FTZ R37, R37, c[0x0][0x320] ;  /* 0x0000c80025257a20 */ /* 0x000fe40000410000 */
[----:B------:R-:W-:Y:S02]  /*7f30*/  FMUL.FTZ R38, R38, c[0x0][0x320] ;  /* 0x0000c80026267a20 */ /* 0x000fe40000410000 */
[----:B------:R-:W-:Y:S01]  /*7f40*/  FMUL.FTZ R39, R39, c[0x0][0x320] ;  /* 0x0000c80027277a20 */ /* 0x000fe20000410000 */
[C---:B-1----:R-:W-:Y:S03]  /*7f50*/  HMMA.16816.F32.BF16 R44, R220.reuse, R8, R44 ;  /* 0x00000008dc2c723c */ /* 0x042fe6000004182c */
[----:B------:R-:W-:Y:S01]  /*7f60*/  FMUL.FTZ R43, R43, c[0x0][0x320] ;  /* 0x0000c8002b2b7a20 */ /* 0x000fe20000410000 */
[----:B------:R-:W-:Y:S01]  /*7f70*/  MUFU.TANH R103, R23 ;  /* 0x0000001700677308 */ /* 0x000fe20000002400 */
[----:B------:R-:W-:Y:S02]  /*7f80*/  FMUL.FTZ R42, R42, c[0x0][0x320] ;  /* 0x0000c8002a2a7a20 */ /* 0x000fe40000410000 */
[----:B------:R-:W-:Y:S01]  /*7f90*/  FMUL.FTZ R41, R41, c[0x0][0x320] ;  /* 0x0000c80029297a20 */ /* 0x000fe20000410000 */
[----:B------:R-:W-:Y:S01]  /*7fa0*/  HMMA.16816.F32.BF16 R48, R220, R10, R48 ;  /* 0x0000000adc30723c */ /* 0x000fe20000041830 */
[----:B------:R-:W2:Y:S03]  /*7fb0*/  LDL.64 R10, [R1+0x28] ;  /* 0x00002800010a7983 */ /* 0x000ea60000100a00 */
[----:B------:R-:W-:Y:S02]  /*7fc0*/  FMUL.FTZ R33, R33, c[0x0][0x320] ;  /* 0x0000c80021217a20 */ /* 0x000fe40000410000 */
[----:B------:R-:W1:Y:S01]  /*7fd0*/  MUFU.TANH R175, R17 ;  /* 0x0000001100af7308 */ /* 0x000e620000002400 */
[----:B------:R-:W-:Y:S02]  /*7fe0*/  FMUL.FTZ R35, R35, c[0x0][0x320] ;  /* 0x0000c80023237a20 */ /* 0x000fe40000410000 */
[----:B------:R-:W-:Y:S03]  /*7ff0*/  FMUL.FTZ R32, R32, c[0x0][0x320] ;  /* 0x0000c80020207a20 */ /* 0x000fe60000410000 */
[----:B------:R-:W-:Y:S02]  /*8000*/  FMUL.FTZ R34, R34, c[0x0][0x320] ;  /* 0x0000c80022227a20 */ /* 0x000fe40000410000 */
[----:B------:R-:W-:Y:S02]  /*8010*/  FMUL.FTZ R40, R40, c[0x0][0x320] ;  /* 0x0000c80028287a20 */ /* 0x000fe40000410000 */
[----:B------:R-:W3:Y:S01]  /*8020*/  MUFU.TANH R177, R18 ;  /* 0x0000001200b17308 */ /* 0x000ee20000002400 */
        /* <DEDUP_REMOVED lines=8> */
[----:B-1----:R-:W-:Y:S04]  /*80b0*/  FMNMX.FTZ R0, R175, R0, !PT ;  /* 0x00000000af007209 */ /* 0x002fe80007810000 */
[----:B------:R-:W-:Y:S02]  /*80c0*/  FMNMX.FTZ R0, R183, R0, !PT ;  /* 0x00000000b7007209 */ /* 0x000fe40007810000 */
[----:B------:R-:W1:Y:S02]  /*80d0*/  MUFU.TANH R181, R24 ;  /* 0x0000001800b57308 */ /* 0x000e640000002400 */
[----:B------:R-:W-:Y:S02]  /*80e0*/  FMNMX.FTZ R0, R182, R0, !PT ;  /* 0x00000000b6007209 */ /* 0x000fe40007810000 */
[----:B---3--:R-:W-:Y:S06]  /*80f0*/  FMNMX.FTZ R2, R177, R2, !PT ;  /* 0x00000002b1027209 */ /* 0x008fec0007810000 */
[----:B------:R-:W-:Y:S01]  /*8100*/  MUFU.TANH R100, R33 ;  /* 0x0000002100647308 */ /* 0x000fe20000002400 */
[----:B------:R-:W-:Y:S04]  /*8110*/  FMNMX.FTZ R2, R179, R2, !PT ;  /* 0x00000002b3027209 */ /* 0x000fe80007810000 */
[----:B------:R-:W-:Y:S05]  /*8120*/  FMNMX.FTZ R2, R251, R2, !PT ;  /* 0x00000002fb027209 */ /* 0x000fea0007810000 */
[----:B------:R3:W-:Y:S01]  /*8130*/  MUFU.TANH R33, R48 ;  /* 0x0000003000217308 */ /* 0x0007e20000002400 */
[----:B-1----:R-:W-:Y:S09]  /*8140*/  FMNMX.FTZ R0, R181, R0, !PT ;  /* 0x00000000b5007209 */ /* 0x002ff20007810000 */
[----:B------:R-:W1:Y:S10]  /*8150*/  MUFU.TANH R180, R25 ;  /* 0x0000001900b47308 */ /* 0x000e740000002400 */
[----:B------:R-:W1:Y:S01]  /*8160*/  MUFU.TANH R24, R28 ;  /* 0x0000001c00187308 */ /* 0x000e620000002400 */
[----:B---3--:R-:W-:Y:S04]  /*8170*/  MOV R48, R103 ;  /* 0x0000006700307202 */ /* 0x008fe80000000f00 */
[----:B------:R-:W-:Y:S05]  /*8180*/  FMNMX.FTZ R2, R48, R2, !PT ;  /* 0x0000000230027209 */ /* 0x000fea0007810000 */
[----:B------:R-:W3:Y:S01]  /*8190*/  MUFU.TANH R252, R26 ;  /* 0x0000001a00fc7308 */ /* 0x000ee20000002400 */
[----:B-1----:R-:W-:Y:S09]  /*81a0*/  FMNMX.FTZ R0, R180, R0, !PT ;  /* 0x00000000b4007209 */ /* 0x002ff20007810000 */
[----:B------:R-:W1:Y:S01]  /*81b0*/  MUFU.TANH R3, R27 ;  /* 0x0000001b00037308 */ /* 0x000e620000002400 */
[----:B------:R-:W-:Y:S09]  /*81c0*/  FMNMX.FTZ R0, R24, R0, !PT ;  /* 0x0000000018007209 */ /* 0x000ff20007810000 */
[----:B------:R1:W-:Y:S01]  /*81d0*/  MUFU.TANH R18, R43 ;  /* 0x0000002b00127308 */ /* 0x0003e20000002400 */
[----:B---3--:R-:W-:Y:S09]  /*81e0*/  FMNMX.FTZ R2, R252, R2, !PT ;  /* 0x00000002fc027209 */ /* 0x008ff20007810000 */
[----:B------:R-:W3:Y:S10]  /*81f0*/  MUFU.TANH R26, R29 ;  /* 0x0000001d001a7308 */ /* 0x000ef40000002400 */
[----:B------:R-:W3:Y:S01]  /*8200*/  MUFU.TANH R245, R30 ;  /* 0x0000001e00f57308 */ /* 0x000ee20000002400 */
[----:B-1----:R-:W-:Y:S04]  /*8210*/  MOV R43, R3 ;  /* 0x00000003002b7202 */ /* 0x002fe80000000f00 */
[----:B------:R-:W-:Y:S05]  /*8220*/  FMNMX.FTZ R2, R43, R2, !PT ;  /* 0x000000022b027209 */ /* 0x000fea0007810000 */
[----:B------:R-:W-:Y:S01]  /*8230*/  MUFU.TANH R27, R35 ;  /* 0x00000023001b7308 */ /* 0x000fe20000002400 */
[----:B---3--:R-:W-:Y:S09]  /*8240*/  FMNMX.FTZ R0, R26, R0, !PT ;  /* 0x000000001a007209 */ /* 0x008ff20007810000 */
[----:B------:R1:W-:Y:S10]  /*8250*/  MUFU.TANH R35, R42 ;  /* 0x0000002a00237308 */ /* 0x0003f40000002400 */
[----:B------:R-:W3:Y:S10]  /*8260*/  MUFU.TANH R244, R31 ;  /* 0x0000001f00f47308 */ /* 0x000ef40000002400 */
[----:B------:R3:W-:Y:S01]  /*8270*/  MUFU.TANH R231, R41 ;  /* 0x0000002900e77308 */ /* 0x0007e20000002400 */
[----:B-1----:R-:W-:Y:S04]  /*8280*/  MOV R42, R245 ;  /* 0x000000f5002a7202 */ /* 0x002fe80000000f00 */
[----:B------:R-:W-:Y:S05]  /*8290*/  FMNMX.FTZ R2, R42, R2, !PT ;  /* 0x000000022a027209 */ /* 0x000fea0007810000 */
[----:B------:R-:W1:Y:S10]  /*82a0*/  MUFU.TANH R154, R32 ;  /* 0x00000020009a7308 */ /* 0x000e740000002400 */
[----:B------:R1:W-:Y:S01]  /*82b0*/  MUFU.TANH R32, R49 ;  /* 0x0000003100207308 */ /* 0x0003e20000002400 */
[----:B---3--:R-:W-:Y:S04]  /*82c0*/  MOV R41, R244 ;  /* 0x000000f400297202 */ /* 0x008fe80000000f00 */
[----:B------:R-:W-:Y:S05]  /*82d0*/  FMNMX.FTZ R2, R41, R2, !PT ;  /* 0x0000000229027209 */ /* 0x000fea0007810000 */
[----:B------:R-:W3:Y:S01]  /*82e0*/  MUFU.TANH R155, R36 ;  /* 0x00000024009b7308 */ /* 0x000ee20000002400 */
[----:B-1----:R-:W-:Y:S09]  /*82f0*/  FMNMX.FTZ R0, R154, R0, !PT ;  /* 0x000000009a007209 */ /* 0x002ff20007810000 */
[----:B------:R-:W1:Y:S01]  /*8300*/  MUFU.TANH R25, R34 ;  /* 0x0000002200197308 */ /* 0x000e620000002400 */
[----:B------:R-:W-:Y:S04]  /*8310*/  MOV R49, R100 ;  /* 0x0000006400317202 */ /* 0x000fe80000000f00 */
[----:B------:R-:W-:Y:S05]  /*8320*/  FMNMX.FTZ R0, R49, R0, !PT ;  /* 0x0000000031007209 */ /* 0x000fea0007810000 */
[----:B------:R-:W1:Y:S01]  /*8330*/  MUFU.TANH R247, R37 ;  /* 0x0000002500f77308 */ /* 0x000e620000002400 */
[----:B---3--:R-:W-:Y:S02]  /*8340*/  FMNMX.FTZ R0, R155, R0, !PT ;  /* 0x000000009b007209 */ /* 0x008fe40007810000 */
[----:B----4-:R-:W-:Y:S02]  /*8350*/  @P0 MOV R5, R13 ;  /* 0x0000000d00050202 */ /* 0x010fe40000000f00 */
[----:B------:R-:W-:Y:S05]  /*8360*/  MOV R12, c[0x0][0x1e0] ;  /* 0x00007800000c7a02 */ /* 0x000fea0000000f00 */
[----:B------:R-:W3:Y:S01]  /*8370*/  MUFU.TANH R17, R40 ;  /* 0x0000002800117308 */ /* 0x000ee20000002400 */
[----:B------:R-:W-:Y:S02]  /*8380*/  MOV R13, c[0x0][0x1e4] ;  /* 0x00007900000d7a02 */ /* 0x000fe40000000f00 */
[----:B-1----:R-:W-:Y:S04]  /*8390*/  FMNMX.FTZ R2, R25, R2, !PT ;  /* 0x0000000219027209 */ /* 0x002fe80007810000 */
[----:B------:R-:W-:Y:S03]  /*83a0*/  FMNMX.FTZ R3, R27, R2, !PT ;  /* 0x000000021b037209 */ /* 0x000fe60007810000 */
[----:B------:R1:W-:Y:S01]  /*83b0*/  MUFU.TANH R34, R45 ;  /* 0x0000002d00227308 */ /* 0x0003e20000002400 */
[----:B------:R-:W-:Y:S01]  /*83c0*/  FMNMX.FTZ R2, R247, R0, !PT ;  /* 0x00000000f7027209 */ /* 0x000fe20007810000 */
[----:B------:R-:W-:Y:S01]  /*83d0*/  FMUL.FTZ R0, R51, c[0x0][0x320] ;  /* 0x0000c80033007a20 */ /* 0x000fe20000410000 */
[----:B------:R-:W-:Y:S07]  /*83e0*/  MOV R51, R155 ;  /* 0x0000009b00337202 */ /* 0x000fee0000000f00 */
[----:B------:R4:W-:Y:S01]  /*83f0*/  MUFU.TANH R152, R0 ;  /* 0x0000000000987308 */ /* 0x0009e20000002400 */
[----:B---3--:R-:W-:Y:S09]  /*8400*/  FMNMX.FTZ R2, R17, R2, !PT ;  /* 0x0000000211027209 */ /* 0x008ff20007810000 */
[----:B------:R-:W3:Y:S01]  /*8410*/  MUFU.TANH R19, R44 ;  /* 0x0000002c00137308 */ /* 0x000ee20000002400 */
[----:B-1----:R-:W-:Y:S09]  /*8420*/  MOV R45, R231 ;  /* 0x000000e7002d7202 */ /* 0x002ff20000000f00 */
[----:B------:R-:W1:Y:S01]  /*8430*/  MUFU.TANH R248, R38 ;  /* 0x0000002600f87308 */ /* 0x000e620000002400 */
[----:B----4-:R-:W-:Y:S09]  /*8440*/  FMNMX.FTZ R0, R45, R2, !PT ;  /* 0x000000022d007209 */ /* 0x010ff20007810000 */
[----:B------:R-:W4:Y:S01]  /*8450*/  MUFU.TANH R246, R39 ;  /* 0x0000002700f67308 */ /* 0x000f220000002400 */
[----:B---3--:R-:W-:Y:S04]  /*8460*/  FMNMX.FTZ R0, R19, R0, !PT ;  /* 0x0000000013007209 */ /* 0x008fe80007810000 */
[----:B------:R-:W-:Y:S05]  /*8470*/  FMNMX.FTZ R0, R34, R0, !PT ;  /* 0x0000000022007209 */ /* 0x000fea0007810000 */
[----:B------:R-:W3:Y:S01]  /*8480*/  MUFU.TANH R244, R46 ;  /* 0x0000002e00f47308 */ /* 0x000ee20000002400 */
[----:B------:R-:W-:Y:S02]  /*8490*/  FMNMX.FTZ R100, R33, R0, !PT ;  /* 0x0000000021647209 */ /* 0x000fe40007810000 */
[----:B-1----:R-:W-:Y:S02]  /*84a0*/  MOV R44, R248 ;  /* 0x000000f8002c7202 */ /* 0x002fe40000000f00 */
[----:B------:R-:W-:Y:S02]  /*84b0*/  FMNMX.FTZ R100, R32, R100, !PT ;  /* 0x0000006420647209 */ /* 0x000fe40007810000 */
[----:B------:R-:W-:Y:S03]  /*84c0*/  FMNMX.FTZ R3, R44, R3, !PT ;  /* 0x000000032c037209 */ /* 0x000fe60007810000 */
[----:B------:R-:W1:Y:S01]  /*84d0*/  MUFU.TANH R245, R47 ;  /* 0x0000002f00f57308 */ /* 0x000e620000002400 */
[----:B----4-:R-:W-:Y:S04]  /*84e0*/  MOV R40, R246 ;  /* 0x000000f600287202 */ /* 0x010fe80000000f00 */
[----:B------:R-:W-:Y:S05]  /*84f0*/  FMNMX.FTZ R3, R40, R3, !PT ;  /* 0x0000000328037209 */ /* 0x000fea0007810000 */
[----:B------:R-:W4:Y:S01]  /*8500*/  MUFU.TANH R103, R50 ;  /* 0x0000003200677308 */ /* 0x000f220000002400 */
[----:B------:R-:W-:Y:S02]  /*8510*/  FMNMX.FTZ R2, R35, R3, !PT ;  /* 0x0000000323027209 */ /* 0x000fe40007810000 */
[----:B------:R-:W2:Y:S02]  /*8520*/  SHFL.BFLY PT, R3, R100, 0x2, 0x1f ;  /* 0x0c401f0064037f89 */ /* 0x000ea400000e0000 */
[----:B------:R-:W-:Y:S04]  /*8530*/  FMNMX.FTZ R2, R18, R2, !PT ;  /* 0x0000000212027209 */ /* 0x000fe80007810000 */
[----:B---3--:R-:W-:Y:S04]  /*8540*/  FMNMX.FTZ R2, R244, R2, !PT ;  /* 0x00000002f4027209 */ /* 0x008fe80007810000 */
[----:B-1----:R-:W-:Y:S04]  /*8550*/  FMNMX.FTZ R0, R245, R2, !PT ;  /* 0x00000002f5007209 */ /* 0x002fe80007810000 */
[----:B----4-:R-:W-:Y:S02]  /*8560*/  FMNMX.FTZ R0, R103, R0, !PT ;  /* 0x0000000067007209 */ /* 0x010fe40007810000 */
[----:B------:R-:W-:Y:S02]  /*8570*/  MOV R50, R154 ;  /* 0x0000009a00327202 */ /* 0x000fe40000000f00 */
[----:B--2---:R-:W-:Y:S02]  /*8580*/  FMNMX.FTZ R100, R100, R3, !PT ;  /* 0x0000000364647209 */ /* 0x004fe40007810000 */
[----:B------:R-:W-:Y:S03]  /*8590*/  FMNMX.FTZ R0, R152, R0, !PT ;  /* 0x0000000098007209 */ /* 0x000fe60007810000 */
[----:B------:R-:W1:Y:S08]  /*85a0*/  SHFL.BFLY PT, R4, R100, 0x1, 0x1f ;  /* 0x0c201f0064047f89 */ /* 0x000e7000000e0000 */
[----:B------:R-:W2:Y:S01]  /*85b0*/  SHFL.BFLY PT, R2, R0, 0x2, 0x1f ;  /* 0x0c401f0000027f89 */ /* 0x000ea200000e0000 */
[----:B-1----:R-:W-:Y:S02]  /*85c0*/  FMNMX.FTZ R100, R100, R4, !PT ;  /* 0x0000000464647209 */ /* 0x002fe40007810000 */
[----:B------:R-:W-:Y:S03]  /*85d0*/  @P0 SHF.R.S32.HI R4, RZ, 0x1f, R250 ;  /* 0x0000001fff040819 */ /* 0x000fe600000114fa */
[----:B------:R-:W-:Y:S02]  /*85e0*/  FMUL.FTZ R153, R100, c[0x0][0x2d0] ;  /* 0x0000b40064997a20 */ /* 0x000fe40000410000 */
[----:B------:R-:W-:Y:S01]  /*85f0*/  @P0 IMAD R4, R4, c[0x0][0x1e0], RZ ;  /* 0x0000780004040a24 */ /* 0x000fe200078e02ff */
[----:B--2---:R-:W-:Y:S01]  /*8600*/  FMNMX.FTZ R0, R0, R2, !PT ;  /* 0x0000000200007209 */ /* 0x004fe20007810000 */
[----:B------:R-:W-:Y:S02]  /*8610*/  FFMA.FTZ R8, R165, c[0x0][0x2d0], -R153 ;  /* 0x0000b400a5087a23 */ /* 0x000fe40000010899 */
[----:B------:R-:W-:Y:S02]  /*8620*/  @P0 IMAD R4, R250, c[0x0][0x1e4], R4 ;  /* 0x00007900fa040a24 */ /* 0x000fe400078e0204 */
[----:B------:R1:W-:Y:S01]  /*8630*/  MUFU.EX2 R9, R8 ;  /* 0x0000000800097308 */ /* 0x0003e20000000800 */
[----:B------:R-:W2:Y:S01]  /*8640*/  SHFL.BFLY PT, R3, R0, 0x1, 0x1f ;  /* 0x0c201f0000037f89 */ /* 0x000ea200000e0000 */
[----:B------:R-:W-:Y:S01]  /*8650*/  FADD.FTZ R2, -R100, R101 ;  /* 0x0000006564027221 */ /* 0x000fe20000010100 */
[----:B------:R-:W-:Y:S02]  /*8660*/  @P0 IADD3 R7, R7, R4, RZ ;  /* 0x0000000407070210 */ /* 0x000fe40007ffe0ff */
[----:B------:R-:W-:Y:S05]  /*8670*/  @P0 MOV R4, R10 ;  /* 0x0000000a00040202 */ /* 0x000fea0000000f00 */
[----:B------:R-:W-:Y:S04]  /*8680*/  @P0 IMAD.WIDE.U32 R4, R6, 0x60, R4 ;  /* 0x0000006006040825 */ /* 0x000fe800078e0004 */
[----:B------:R-:W-:Y:S01]  /*8690*/  @P0 IMAD R6, R7, 0x60, RZ ;  /* 0x0000006007060824 */ /* 0x000fe200078e02ff */
[C---:B------:R-:W-:Y:S04]  /*86a0*/  @P0 SHF.L.U32 R7, R4.reuse, 0x1, RZ ;  /* 0x0000000104070819 */ /* 0x040fe800000006ff */
[----:B------:R-:W-:Y:S02]  /*86b0*/  @P0 IADD3 R6, R5, R6, RZ ;  /* 0x0000000605060210 */ /* 0x000fe40007ffe0ff */
[----:B------:R-:W-:Y:S02]  /*86c0*/  @P0 IADD3 R10, P2, R7, 0x80, RZ ;  /* 0x00000080070a0810 */ /* 0x000fe40007f5e0ff */
[----:B------:R-:W-:Y:S01]  /*86d0*/  @P0 SHF.L.U64.HI R6, R4, 0x1, R6 ;  /* 0x0000000104060819 */ /* 0x000fe20000010206 */
[----:B-1----:R-:W-:Y:S01]  /*86e0*/  FFMA.FTZ R8, R167, c[0x0][0x2d0], -R153 ;  /* 0x0000b400a7087a23 */ /* 0x002fe20000010899 */
[----:B--2---:R-:W-:Y:S01]  /*86f0*/  FMNMX.FTZ R3, R0, R3, !PT ;  /* 0x0000000300037209 */ /* 0x004fe20007810000 */
[----:B------:R-:W-:Y:S01]  /*8700*/  FMUL.FTZ R0, R2, c[0x0][0x2d0] ;  /* 0x0000b40002007a20 */ /* 0x000fe20000410000 */
[----:B------:R-:W-:Y:S01]  /*8710*/  @P0 IADD3 R4, P1, R7, c[0x0][0x1c8], RZ ;  /* 0x0000720007040a10 */ /* 0x000fe20007f3e0ff */
[----:B------:R1:W-:Y:S01]  /*8720*/  MUFU.EX2 R246, R8 ;  /* 0x0000000800f67308 */ /* 0x0003e20000000800 */
[----:B------:R-:W-:Y:S01]  /*8730*/  MOV R167, R35 ;  /* 0x0000002300a77202 */ /* 0x000fe20000000f00 */
[----:B------:R-:W-:Y:S01]  /*8740*/  FMUL.FTZ R101, R3, c[0x0][0x2d0] ;  /* 0x0000b40003657a20 */ /* 0x000fe20000410000 */
[----:B------:R-:W-:Y:S02]  /*8750*/  @P0 IADD3.X R5, R6, c[0x0][0x1cc], RZ, P1, !PT ;  /* 0x0000730006050a10 */ /* 0x000fe40000ffe4ff */
[----:B------:R-:W-:Y:S01]  /*8760*/  @P0 IADD3 R10, P1, R10, c[0x0][0x1c8], RZ ;  /* 0x000072000a0a0a10 */ /* 0x000fe20007f3e0ff */
[----:B------:R-:W-:Y:S02]  /*8770*/  FFMA.FTZ R103, R103, c[0x0][0x2d0], -R101 ;  /* 0x0000b40067677a23 */ /* 0x000fe40000010865 */
[----:B------:R2:W-:Y:S01]  /*8780*/  @P0 LDGSTS.E.BYPASS.LTC128B.128 [R249+0xc100], [R4.64], !P6 ;  /* 0x0c10000004f90fae */ /* 0x0005e2000f101d48 */
[----:B------:R-:W-:Y:S01]  /*8790*/  @P0 IADD3.X R11, RZ, c[0x0][0x1cc], R6, P1, P2 ;  /* 0x00007300ff0b0a10 */ /* 0x000fe20000fe4406 */
[----:B------:R3:W4:Y:S06]  /*87a0*/  MUFU.EX2 R2, R0 ;  /* 0x0000000000027308 */ /* 0x00072c0000000800 */
[----:B------:R2:W-:Y:S04]  /*87b0*/  @P0 LDGSTS.E.BYPASS.LTC128B.128 [R249+0xf100], [R10.64], !P5 ;  /* 0x0f1000000af90fae */ /* 0x0005e8000e901d48 */
[----:B------:R-:W-:Y:S01]  /*87c0*/  MUFU.EX2 R103, R103 ;  /* 0x0000006700677308 */ /* 0x000fe20000000800 */
[----:B-1----:R-:W-:Y:S01]  /*87d0*/  FFMA.FTZ R8, R166, c[0x0][0x2d0], -R153 ;  /* 0x0000b400a6087a23 */ /* 0x002fe20000010899 */
[----:B------:R-:W-:Y:S08]  /*87e0*/  MOV R166, R18 ;  /* 0x0000001200a67202 */ /* 0x000ff00000000f00 */
[----:B------:R1:W-:Y:S01]  /*87f0*/  MUFU.EX2 R248, R8 ;  /* 0x0000000800f87308 */ /* 0x0003e20000000800 */
[----:B---3--:R-:W-:Y:S01]  /*8800*/  FADD.FTZ R0, -R3, R102 ;  /* 0x0000006603007221 */ /* 0x008fe20000010100 */
[----:B------:R-:W-:Y:S01]  /*8810*/  MOV R102, R247 ;  /* 0x000000f700667202 */ /* 0x000fe20000000f00 */
[----:B----4-:R-:W-:Y:S01]  /*8820*/  FMUL.FTZ R16, R2, R116 ;  /* 0x0000007402107220 */ /* 0x010fe20000410000 */
[----:B------:R-:W-:Y:S01]  /*8830*/  MOV R116, R17 ;  /* 0x0000001100747202 */ /* 0x000fe20000000f00 */
[----:B------:R-:W-:Y:S02]  /*8840*/  FMUL.FTZ R0, R0, c[0x0][0x2d0] ;  /* 0x0000b40000007a20 */ /* 0x000fe40000410000 */
[C---:B------:R-:W-:Y:S01]  /*8850*/  FMUL.FTZ R17, R2.reuse, R117 ;  /* 0x0000007502117220 */ /* 0x040fe20000410000 */
[----:B------:R-:W-:Y:S01]  /*8860*/  MOV R117, R45 ;  /* 0x0000002d00757202 */ /* 0x000fe20000000f00 */
[C---:B------:R-:W-:Y:S02]  /*8870*/  FMUL.FTZ R52, R2.reuse, R52 ;  /* 0x0000003402347220 */ /* 0x040fe40000410000 */
[----:B--2---:R-:W-:Y:S01]  /*8880*/  FFMA.FTZ R10, R171, c[0x0][0x2d0], -R101 ;  /* 0x0000b400ab0a7a23 */ /* 0x004fe20000010865 */
[----:B------:R-:W2:Y:S01]  /*8890*/  MUFU.EX2 R0, R0 ;  /* 0x0000000000007308 */ /* 0x000ea20000000800 */
[----:B------:R-:W-:Y:S01]  /*88a0*/  MOV R171, R33 ;  /* 0x0000002100ab7202 */ /* 0x000fe20000000f00 */
[C---:B------:R-:W-:Y:S02]  /*88b0*/  FMUL.FTZ R33, R2.reuse, R133 ;  /* 0x0000008502217220 */ /* 0x040fe40000410000 */
[C---:B------:R-:W-:Y:S02]  /*88c0*/  FMUL.FTZ R53, R2.reuse, R53 ;  /* 0x0000003502357220 */ /* 0x040fe40000410000 */
[C---:B------:R-:W-:Y:S02]  /*88d0*/  FMUL.FTZ R56, R2.reuse, R56 ;  /* 0x0000003802387220 */ /* 0x040fe40000410000 */
[----:B------:R-:W-:Y:S02]  /*88e0*/  FMUL.FTZ R57, R2, R57 ;  /* 0x0000003902397220 */ /* 0x000fe40000410000 */
[----:B-1----:R-:W-:Y:S01]  /*88f0*/  FFMA.FTZ R8, R164, c[0x0][0x2d0], -R153 ;  /* 0x0000b400a4087a23 */ /* 0x002fe20000010899 */
[----:B------:R-:W-:Y:S01]  /*8900*/  MOV R164, R9 ;  /* 0x0000000900a47202 */ /* 0x000fe20000000f00 */
[----:B------:R-:W-:Y:S01]  /*8910*/  FFMA.FTZ R9, R170, c[0x0][0x2d0], -R101 ;  /* 0x0000b400aa097a23 */ /* 0x000fe20000010865 */
[----:B------:R1:W-:Y:S01]  /*8920*/  MUFU.EX2 R247, R10 ;  /* 0x0000000a00f77308 */ /* 0x0003e20000000800 */
[----:B------:R-:W-:Y:S01]  /*8930*/  MOV R170, R32 ;  /* 0x0000002000aa7202 */ /* 0x000fe20000000f00 */
[C---:B------:R-:W-:Y:S02]  /*8940*/  FMUL.FTZ R32, R2.reuse, R132 ;  /* 0x0000008402207220 */ /* 0x040fe40000410000 */
[C---:B------:R-:W-:Y:S02]  /*8950*/  FMUL.FTZ R60, R2.reuse, R60 ;  /* 0x0000003c023c7220 */ /* 0x040fe40000410000 */
[C---:B------:R-:W-:Y:S02]  /*8960*/  FMUL.FTZ R61, R2.reuse, R61 ;  /* 0x0000003d023d7220 */ /* 0x040fe40000410000 */
[----:B------:R-:W-:Y:S02]  /*8970*/  FMUL.FTZ R64, R2, R64 ;  /* 0x0000004002407220 */ /* 0x000fe40000410000 */
[----:B------:R3:W-:Y:S01]  /*8980*/  MUFU.EX2 R231, R8 ;  /* 0x0000000800e77308 */ /* 0x0007e20000000800 */
[C---:B--2---:R-:W-:Y:S02]  /*8990*/  FMUL.FTZ R11, R0.reuse, R111 ;  /* 0x0000006f000b7220 */ /* 0x044fe40000410000 */
[C---:B------:R-:W-:Y:S01]  /*89a0*/  FMUL.FTZ R18, R0.reuse, R118 ;  /* 0x0000007600127220 */ /* 0x040fe20000410000 */
[----:B------:R-:W-:Y:S01]  /*89b0*/  MOV R118, R19 ;  /* 0x0000001300767202 */ /* 0x000fe20000000f00 */
[C---:B------:R-:W-:Y:S01]  /*89c0*/  FMUL.FTZ R19, R0.reuse, R119 ;  /* 0x0000007700137220 */ /* 0x040fe20000410000 */
[----:B------:R-:W-:Y:S01]  /*89d0*/  MOV R119, R34 ;  /* 0x0000002200777202 */ /* 0x000fe20000000f00 */
[C---:B------:R-:W-:Y:S01]  /*89e0*/  FMUL.FTZ R34, R0.reuse, R134 ;  /* 0x0000008600227220 */ /* 0x040fe20000410000 */
[----:B------:R-:W-:Y:S01]  /*89f0*/  MOV R134, R50 ;  /* 0x0000003200867202 */ /* 0x000fe20000000f00 */
[C---:B------:R-:W-:Y:S01]  /*8a00*/  FMUL.FTZ R35, R0.reuse, R135 ;  /* 0x0000008700237220 */ /* 0x040fe20000410000 */
[----:B------:R2:W4:Y:S01]  /*8a10*/  MUFU.EX2 R154, R9 ;  /* 0x00000009009a7308 */ /* 0x0005220000000800 */
[----:B------:R-:W-:Y:S01]  /*8a20*/  FMUL.FTZ R50, R0, R150 ;  /* 0x0000009600327220 */ /* 0x000fe20000410000 */
[----:B------:R-:W-:Y:S01]  /*8a30*/  MOV R135, R49 ;  /* 0x0000003100877202 */ /* 0x000fe20000000f00 */
[----:B------:R-:W-:Y:S02]  /*8a40*/  FMUL.FTZ R49, R2, R149 ;  /* 0x0000009502317220 */ /* 0x000fe40000410000 */
[C---:B-1----:R-:W-:Y:S02]  /*8a50*/  FMUL.FTZ R10, R0.reuse, R110 ;  /* 0x0000006e000a7220 */ /* 0x042fe40000410000 */
[C---:B------:R-:W-:Y:S02]  /*8a60*/  FMUL.FTZ R54, R0.reuse, R54 ;  /* 0x0000003600367220 */ /* 0x040fe40000410000 */
[C---:B------:R-:W-:Y:S02]  /*8a70*/  FMUL.FTZ R55, R0.reuse, R55 ;  /* 0x0000003700377220 */ /* 0x040fe40000410000 */
[C---:B------:R-:W-:Y:S02]  /*8a80*/  FMUL.FTZ R58, R0.reuse, R58 ;  /* 0x0000003a003a7220 */ /* 0x040fe40000410000 */
[C---:B------:R-:W-:Y:S01]  /*8a90*/  FMUL.FTZ R59, R0.reuse, R59 ;  /* 0x0000003b003b7220 */ /* 0x040fe20000410000 */
[----:B---3--:R-:W-:Y:S01]  /*8aa0*/  @P0 IADD3 R8, P3, R7, 0x100, RZ ;  /* 0x0000010007080810 */ /* 0x008fe20007f7e0ff */
[----:B------:R-:W-:Y:S01]  /*8ab0*/  FMUL.FTZ R62, R0, R62 ;  /* 0x0000003e003e7220 */ /* 0x000fe20000410000 */
[----:B------:R-:W-:Y:S01]  /*8ac0*/  @P0 SHF.L.U32 R7, R12, 0x6, RZ ;  /* 0x000000060c070819 */ /* 0x000fe200000006ff */
[----:B------:R-:W-:Y:S01]  /*8ad0*/  FMUL.FTZ R63, R0, R63 ;  /* 0x0000003f003f7220 */ /* 0x000fe20000410000 */
[----:B------:R-:W-:Y:S01]  /*8ae0*/  @P0 IADD3 R8, P2, R8, c[0x0][0x1c8], RZ ;  /* 0x0000720008080a10 */ /* 0x000fe20007f5e0ff */
[----:B------:R-:W-:Y:S01]  /*8af0*/  FMUL.FTZ R65, R2, R65 ;  /* 0x0000004102417220 */ /* 0x000fe20000410000 */
[----:B------:R-:W-:Y:S01]  /*8b00*/  @P0 SHF.L.U64.HI R12, R12, 0x6, R13 ;  /* 0x000000060c0c0819 */ /* 0x000fe2000001020d */
[----:B------:R-:W-:Y:S01]  /*8b10*/  FMUL.FTZ R66, R0, R66 ;  /* 0x0000004200427220 */ /* 0x000fe20000410000 */
[----:B------:R-:W-:Y:S01]  /*8b20*/  @P0 IADD3 R4, P1, R4, R7, RZ ;  /* 0x0000000704040210 */ /* 0x000fe20007f3e0ff */
[----:B------:R-:W-:Y:S01]  /*8b30*/  FMUL.FTZ R67, R0, R67 ;  /* 0x0000004300437220 */ /* 0x000fe20000410000 */
[----:B--2---:R-:W-:Y:S01]  /*8b40*/  @P0 IADD3.X R9, RZ, c[0x0][0x1cc], R6, P2, P3 ;  /* 0x00007300ff090a10 */ /* 0x004fe200017e6406 */
[C---:B------:R-:W-:Y:S01]  /*8b50*/  FMUL.FTZ R68, R2.reuse, R68 ;  /* 0x0000004402447220 */ /* 0x040fe20000410000 */
[----:B------:R-:W-:Y:S01]  /*8b60*/  @P0 IADD3.X R5, R5, R12, RZ, P1, !PT ;  /* 0x0000000c05050210 */ /* 0x000fe20000ffe4ff */
[----:B------:R-:W-:Y:S01]  /*8b70*/  FMUL.FTZ R69, R2, R69 ;  /* 0x0000004502457220 */ /* 0x000fe20000410000 */
[----:B------:R-:W-:Y:S01]  /*8b80*/  @P0 IADD3 R6, P2, R7, R4, RZ ;  /* 0x0000000407060210 */ /* 0x000fe20007f5e0ff */
[----:B------:R1:W-:Y:S01]  /*8b90*/  @P0 LDGSTS.E.BYPASS.LTC128B.128 [R249+0x12100], [R8.64], !P4 ;  /* 0x1210000008f90fae */ /* 0x0003e2000e101d48 */
[----:B------:R-:W-:Y:S02]  /*8ba0*/  FMUL.FTZ R70, R0, R70 ;  /* 0x0000004600467220 */ /* 0x000fe40000410000 */
[----:B------:R-:W-:Y:S01]  /*8bb0*/  @P0 IADD3.X R7, R12, R5, RZ, P2, !PT ;  /* 0x000000050c070210 */ /* 0x000fe200017fe4ff */
[----:B------:R-:W-:Y:S02]  /*8bc0*/  FMUL.FTZ R71, R0, R71 ;  /* 0x0000004700477220 */ /* 0x000fe40000410000 */
[C---:B------:R-:W-:Y:S02]  /*8bd0*/  FMUL.FTZ R72, R2.reuse, R72 ;  /* 0x0000004802487220 */ /* 0x040fe40000410000 */
[----:B------:R2:W-:Y:S01]  /*8be0*/  @P0 LDGSTS.E.BYPASS.LTC128B.128 [R249+0xd100], [R4.64], !P6 ;  /* 0x0d10000004f90fae */ /* 0x0005e2000f101d48 */
[----:B------:R-:W-:Y:S02]  /*8bf0*/  FMUL.FTZ R73, R2, R73 ;  /* 0x0000004902497220 */ /* 0x000fe40000410000 */
[C---:B------:R-:W-:Y:S02]  /*8c00*/  FMUL.FTZ R74, R0.reuse, R74 ;  /* 0x0000004a004a7220 */ /* 0x040fe40000410000 */
[----:B------:R-:W-:Y:S02]  /*8c10*/  FMUL.FTZ R75, R0, R75 ;  /* 0x0000004b004b7220 */ /* 0x000fe40000410000 */
[C---:B------:R-:W-:Y:S01]  /*8c20*/  FMUL.FTZ R76, R2.reuse, R76 ;  /* 0x0000004c024c7220 */ /* 0x040fe20000410000 */
[----:B------:R2:W-:Y:S01]  /*8c30*/  @P0 LDGSTS.E.BYPASS.LTC128B.128 [R249+0x10100], [R4.64+0x80], !P5 ;  /* 0x1010008004f90fae */ /* 0x0005e2000e901d48 */
[----:B------:R-:W-:Y:S02]  /*8c40*/  FMUL.FTZ R77, R2, R77 ;  /* 0x0000004d024d7220 */ /* 0x000fe40000410000 */
[C---:B------:R-:W-:Y:S02]  /*8c50*/  FMUL.FTZ R78, R0.reuse, R78 ;  /* 0x0000004e004e7220 */ /* 0x040fe40000410000 */
[----:B------:R-:W-:Y:S02]  /*8c60*/  FMUL.FTZ R79, R0, R79 ;  /* 0x0000004f004f7220 */ /* 0x000fe40000410000 */
[C---:B------:R-:W-:Y:S01]  /*8c70*/  FMUL.FTZ R80, R2.reuse, R80 ;  /* 0x0000005002507220 */ /* 0x040fe20000410000 */
[----:B------:R2:W-:Y:S01]  /*8c80*/  @P0 LDGSTS.E.BYPASS.LTC128B.128 [R249+0x13100], [R4.64+0x100], !P4 ;  /* 0x1310010004f90fae */ /* 0x0005e2000e101d48 */
[C---:B------:R-:W-:Y:S02]  /*8c90*/  FMUL.FTZ R81, R2.reuse, R81 ;  /* 0x0000005102517220 */ /* 0x040fe40000410000 */
[C---:B-1----:R-:W-:Y:S02]  /*8ca0*/  FMUL.FTZ R8, R2.reuse, R108 ;  /* 0x0000006c02087220 */ /* 0x042fe40000410000 */
[----:B------:R-:W-:Y:S02]  /*8cb0*/  FMUL.FTZ R9, R2, R109 ;  /* 0x0000006d02097220 */ /* 0x000fe40000410000 */
[C---:B------:R-:W-:Y:S01]  /*8cc0*/  FMUL.FTZ R82, R0.reuse, R82 ;  /* 0x0000005200527220 */ /* 0x040fe20000410000 */
        /* <DEDUP_REMOVED lines=11> */
[----:B------:R-:W-:Y:S02]  /*8d80*/  FMUL.FTZ R91, R0, R91 ;  /* 0x0000005b005b7220 */ /* 0x000fe40000410000 */
[--C-:B--2---:R-:W-:Y:S01]  /*8d90*/  FFMA.FTZ R4, R168, c[0x0][0x2d0], -R101.reuse ;  /* 0x0000b400a8047a23 */ /* 0x104fe20000010865 */
[----:B------:R-:W-:Y:S01]  /*8da0*/  MOV R168, R40 ;  /* 0x0000002800a87202 */ /* 0x000fe20000000f00 */
[C---:B------:R-:W-:Y:S01]  /*8db0*/  FMUL.FTZ R5, R2.reuse, R105 ;  /* 0x0000006902057220 */ /* 0x040fe20000410000 */
[----:B----4-:R-:W-:Y:S01]  /*8dc0*/  F2FP.BF16.PACK_AB R105, R247, R154 ;  /* 0x0000009af769723e */ /* 0x010fe200000010ff */
[----:B------:R2:W-:Y:S01]  /*8dd0*/  MUFU.EX2 R155, R4 ;  /* 0x00000004009b7308 */ /* 0x0005e20000000800 */
[----:B------:R-:W3:Y:S01]  /*8de0*/  LDSM.16.MT88.4 R12, [R225+0x100] ;  /* 0x00010000e10c783b */ /* 0x000ee20000004200 */
[C---:B------:R-:W-:Y:S02]  /*8df0*/  FMUL.FTZ R40, R2.reuse, R140 ;  /* 0x0000008c02287220 */ /* 0x040fe40000410000 */
[C---:B------:R-:W-:Y:S02]  /*8e00*/  FMUL.FTZ R92, R2.reuse, R92 ;  /* 0x0000005c025c7220 */ /* 0x040fe40000410000 */
[----:B------:R-:W-:Y:S02]  /*8e10*/  FMUL.FTZ R93, R2, R93 ;  /* 0x0000005d025d7220 */ /* 0x000fe40000410000 */
[C---:B------:R-:W-:Y:S01]  /*8e20*/  FMUL.FTZ R94, R0.reuse, R94 ;  /* 0x0000005e005e7220 */ /* 0x040fe20000410000 */
[----:B------:R-:W4:Y:S01]  /*8e30*/  LDSM.16.MT88.4 R20, [R226+0x100] ;  /* 0x00010000e214783b */ /* 0x000f220000004200 */
[----:B------:R-:W-:Y:S02]  /*8e40*/  FMUL.FTZ R95, R0, R95 ;  /* 0x0000005f005f7220 */ /* 0x000fe40000410000 */
[C---:B------:R-:W-:Y:S02]  /*8e50*/  FMUL.FTZ R96, R2.reuse, R96 ;  /* 0x0000006002607220 */ /* 0x040fe40000410000 */
[----:B------:R-:W-:Y:S02]  /*8e60*/  FMUL.FTZ R97, R2, R97 ;  /* 0x0000006102617220 */ /* 0x000fe40000410000 */
[C---:B------:R-:W-:Y:S01]  /*8e70*/  FMUL.FTZ R98, R0.reuse, R98 ;  /* 0x0000006200627220 */ /* 0x040fe20000410000 */
[----:B------:R-:W3:Y:S01]  /*8e80*/  LDSM.16.MT88.4 R28, [R229+0x100] ;  /* 0x00010000e51c783b */ /* 0x000ee20000004200 */
[C---:B------:R-:W-:Y:S02]  /*8e90*/  FMUL.FTZ R99, R0.reuse, R99 ;  /* 0x0000006300637220 */ /* 0x040fe40000410000 */
[C---:B-1----:R-:W-:Y:S01]  /*8ea0*/  FMUL.FTZ R6, R0.reuse, R106 ;  /* 0x0000006a00067220 */ /* 0x042fe20000410000 */
[----:B------:R-:W-:Y:S01]  /*8eb0*/  F2FP.BF16.PACK_AB R106, R231, R248 ;  /* 0x000000f8e76a723e */ /* 0x000fe200000010ff */
[----:B------:R-:W-:Y:S02]  /*8ec0*/  FMUL.FTZ R7, R0, R107 ;  /* 0x0000006b00077220 */ /* 0x000fe40000410000 */
[----:B--2---:R-:W-:Y:S01]  /*8ed0*/  FFMA.FTZ R4, R169, c[0x0][0x2d0], -R101 ;  /* 0x0000b400a9047a23 */ /* 0x004fe20000010865 */
[----:B------:R-:W1:Y:S01]  /*8ee0*/  LDSM.16.MT88.4 R36, [R228+0x100] ;  /* 0x00010000e424783b */ /* 0x000e620000004200 */
[----:B------:R-:W-:Y:S01]  /*8ef0*/  MOV R169, R44 ;  /* 0x0000002c00a97202 */ /* 0x000fe20000000f00 */
[--C-:B------:R-:W-:Y:S01]  /*8f00*/  FFMA.FTZ R171, R171, c[0x0][0x2d0], -R153.reuse ;  /* 0x0000b400abab7a23 */ /* 0x100fe20000010899 */
[----:B------:R2:W2:Y:S05]  /*8f10*/  MUFU.EX2 R165, R4 ;  /* 0x0000000400a57308 */ /* 0x0004aa0000000800 */
[----:B------:R-:W1:Y:S05]  /*8f20*/  LDSM.16.MT88.4 R44, [R225+0x3100] ;  /* 0x00310000e12c783b */ /* 0x000e6a0000004200 */
[----:B------:R-:W-:Y:S03]  /*8f30*/  MUFU.EX2 R171, R171 ;  /* 0x000000ab00ab7308 */ /* 0x000fe60000000800 */
[----:B------:R-:W1:Y:S08]  /*8f40*/  LDSM.16.MT88.4 R108, [R226+0x3100] ;  /* 0x00310000e26c783b */ /* 0x000e700000004200 */
[----:B------:R-:W0:Y:S01]  /*8f50*/  LDGDEPBAR ;  /* 0x00000000000079af */ /* 0x000e220000000000 */
[----:B--2---:R-:W-:Y:S01]  /*8f60*/  FMUL.FTZ R4, R2, R104 ;  /* 0x0000006802047220 */ /* 0x004fe20000410000 */
[----:B------:R-:W-:Y:S02]  /*8f70*/  F2FP.BF16.PACK_AB R104, R246, R164 ;  /* 0x000000a4f668723e */ /* 0x000fe400000010ff */
[----:B------:R-:W-:Y:S07]  /*8f80*/  F2FP.BF16.PACK_AB R107, R165, R155 ;  /* 0x0000009ba56b723e */ /* 0x000fee00000010ff */
[C---:B---3--:R-:W-:Y:S07]  /*8f90*/  HMMA.16816.F32.BF16 R4, R104.reuse, R12, R4 ;  /* 0x0000000c6804723c */ /* 0x048fee0000041804 */
[C---:B------:R-:W-:Y:S01]  /*8fa0*/  FMUL.FTZ R12, R2.reuse, R112 ;  /* 0x00000070020c7220 */ /* 0x040fe20000410000 */
[C---:B------:R-:W-:Y:S04]  /*8fb0*/  HMMA.16816.F32.BF16 R8, R104.reuse, R14, R8 ;  /* 0x0000000e6808723c */ /* 0x040fe80000041808 */
[----:B------:R-:W-:Y:S03]  /*8fc0*/  FMUL.FTZ R13, R2, R113 ;  /* 0x00000071020d7220 */ /* 0x000fe60000410000 */
[C---:B------:R-:W-:Y:S02]  /*8fd0*/  FMUL.FTZ R14, R0.reuse, R114 ;  /* 0x00000072000e7220 */ /* 0x040fe40000410000 */
[----:B------:R-:W-:Y:S02]  /*8fe0*/  FMUL.FTZ R15, R0, R115 ;  /* 0x00000073000f7220 */ /* 0x000fe40000410000 */
[----:B------:R-:W2:Y:S05]  /*8ff0*/  LDSM.16.MT88.4 R112, [R229+0x3100] ;  /* 0x00310000e570783b */ /* 0x000eaa0000004200 */
[C---:B----4-:R-:W-:Y:S07]  /*9000*/  HMMA.16816.F32.BF16 R12, R104.reuse, R20, R12 ;  /* 0x00000014680c723c */ /* 0x050fee000004180c */
[C---:B------:R-:W-:Y:S01]  /*9010*/  FMUL.FTZ R20, R2.reuse, R120 ;  /* 0x0000007802147220 */ /* 0x040fe20000410000 */
[C---:B------:R-:W-:Y:S04]  /*9020*/  HMMA.16816.F32.BF16 R16, R104.reuse, R22, R16 ;  /* 0x000000166810723c */ /* 0x040fe80000041810 */
[----:B------:R-:W-:Y:S01]  /*9030*/  FMUL.FTZ R21, R2, R121 ;  /* 0x0000007902157220 */ /* 0x000fe20000410000 */
[----:B------:R-:W-:Y:S01]  /*9040*/  MOV R120, R27 ;  /* 0x0000001b00787202 */ /* 0x000fe20000000f00 */
[C---:B------:R-:W-:Y:S01]  /*9050*/  FMUL.FTZ R27, R0.reuse, R127 ;  /* 0x0000007f001b7220 */ /* 0x040fe20000410000 */
[----:B------:R-:W-:Y:S01]  /*9060*/  MOV R121, R26 ;  /* 0x0000001a00797202 */ /* 0x000fe20000000f00 */
[C---:B------:R-:W-:Y:S01]  /*9070*/  FMUL.FTZ R22, R0.reuse, R122 ;  /* 0x0000007a00167220 */ /* 0x040fe20000410000 */
[----:B------:R-:W-:Y:S03]  /*9080*/  MOV R122, R25 ;  /* 0x00000019007a7202 */ /* 0x000fe60000000f00 */
[----:B------:R-:W-:Y:S01]  /*9090*/  FMUL.FTZ R23, R0, R123 ;  /* 0x0000007b00177220 */ /* 0x000fe20000410000 */
[----:B------:R-:W-:Y:S01]  /*90a0*/  MOV R127, R122 ;  /* 0x0000007a007f7202 */ /* 0x000fe20000000f00 */
[----:B------:R-:W-:Y:S01]  /*90b0*/  FMUL.FTZ R25, R2, R125 ;  /* 0x0000007d02197220 */ /* 0x000fe20000410000 */
[----:B------:R-:W-:Y:S01]  /*90c0*/  MOV R125, R102 ;  /* 0x00000066007d7202 */ /* 0x000fe20000000f00 */
[----:B------:R-:W-:Y:S01]  /*90d0*/  FMUL.FTZ R26, R0, R126 ;  /* 0x0000007e001a7220 */ /* 0x000fe20000410000 */
[----:B------:R-:W-:Y:S01]  /*90e0*/  MOV R122, R117 ;  /* 0x00000075007a7202 */ /* 0x000fe20000000f00 */
[--C-:B------:R-:W-:Y:S01]  /*90f0*/  FFMA.FTZ R102, R172, c[0x0][0x2d0], -R153.reuse ;  /* 0x0000b400ac667a23 */ /* 0x100fe20000010899 */
[C---:B------:R-:W-:Y:S03]  /*9100*/  HMMA.16816.F32.BF16 R20, R104.reuse, R28, R20 ;  /* 0x0000001c6814723c */ /* 0x040fe60000041814 */
[----:B------:R-:W-:Y:S01]  /*9110*/  MOV R123, R24 ;  /* 0x00000018007b7202 */ /* 0x000fe20000000f00 */
[----:B------:R-:W-:Y:S01]  /*9120*/  FMUL.FTZ R24, R2, R124 ;  /* 0x0000007c02187220 */ /* 0x000fe20000410000 */
[----:B------:R-:W-:Y:S01]  /*9130*/  MOV R124, R51 ;  /* 0x00000033007c7202 */ /* 0x000fe20000000f00 */
[----:B------:R-:W-:Y:S01]  /*9140*/  FMUL.FTZ R51, R0, R151 ;  /* 0x0000009700337220 */ /* 0x000fe20000410000 */
[----:B------:R-:W-:Y:S01]  /*9150*/  MOV R140, R123 ;  /* 0x0000007b008c7202 */ /* 0x000fe20000000f00 */
[C---:B------:R-:W-:Y:S01]  /*9160*/  FMUL.FTZ R28, R2.reuse, R128 ;  /* 0x00000080021c7220 */ /* 0x040fe20000410000 */
[----:B------:R-:W-:Y:S02]  /*9170*/  MOV R123, R116 ;  /* 0x00000074007b7202 */ /* 0x000fe40000000f00 */
[C---:B------:R-:W-:Y:S03]  /*9180*/  HMMA.16816.F32.BF16 R24, R104.reuse, R30, R24 ;  /* 0x0000001e6818723c */ /* 0x040fe60000041818 */
[----:B------:R-:W-:Y:S01]  /*9190*/  FMUL.FTZ R29, R2, R129 ;  /* 0x00000081021d7220 */ /* 0x000fe20000410000 */
[----:B------:R-:W-:Y:S01]  /*91a0*/  MOV R129, R42 ;  /* 0x0000002a00817202 */ /* 0x000fe20000000f00 */
[C---:B------:R-:W-:Y:S01]  /*91b0*/  FMUL.FTZ R42, R0.reuse, R142 ;  /* 0x0000008e002a7220 */ /* 0x040fe20000410000 */
[----:B------:R-:W-:Y:S01]  /*91c0*/  MOV R142, R43 ;  /* 0x0000002b008e7202 */ /* 0x000fe20000000f00 */
[C---:B------:R-:W-:Y:S01]  /*91d0*/  FMUL.FTZ R30, R0.reuse, R130 ;  /* 0x00000082001e7220 */ /* 0x040fe20000410000 */
[----:B------:R-:W-:Y:S01]  /*91e0*/  MOV R128, R41 ;  /* 0x0000002900807202 */ /* 0x000fe20000000f00 */
[----:B------:R3:W-:Y:S03]  /*91f0*/  MUFU.EX2 R130, R102 ;  /* 0x0000006600827308 */ /* 0x0007e60000000800 */
[----:B------:R-:W-:Y:S01]  /*9200*/  FMUL.FTZ R31, R0, R131 ;  /* 0x00000083001f7220 */ /* 0x000fe20000410000 */
[----:B------:R-:W-:Y:S01]  /*9210*/  MOV R133, R121 ;  /* 0x0000007900857202 */ /* 0x000fe20000000f00 */
[----:B------:R-:W-:Y:S01]  /*9220*/  FMUL.FTZ R41, R2, R141 ;  /* 0x0000008d02297220 */ /* 0x000fe20000410000 */
[----:B------:R-:W-:Y:S01]  /*9230*/  MOV R121, R118 ;  /* 0x0000007600797202 */ /* 0x000fe20000000f00 */
[----:B------:R-:W-:Y:S01]  /*9240*/  FMUL.FTZ R43, R0, R143 ;  /* 0x0000008f002b7220 */ /* 0x000fe20000410000 */
[----:B------:R-:W-:Y:S01]  /*9250*/  MOV R143, R48 ;  /* 0x00000030008f7202 */ /* 0x000fe20000000f00 */
[C---:B------:R-:W-:Y:S01]  /*9260*/  FMUL.FTZ R48, R2.reuse, R148 ;  /* 0x0000009402307220 */ /* 0x040fe20000410000 */
[C---:B-1----:R-:W-:Y:S01]  /*9270*/  HMMA.16816.F32.BF16 R28, R104.reuse, R36, R28 ;  /* 0x00000024681c723c */ /* 0x042fe2000004181c */
[----:B------:R-:W-:Y:S02]  /*9280*/  LDSM.16.MT88.4 R148, [R226+0x5900] ;  /* 0x00590000e294783b */ /* 0x000fe40000004200 */
[----:B------:R-:W-:Y:S02]  /*9290*/  MOV R126, R120 ;  /* 0x00000078007e7202 */ /* 0x000fe40000000f00 */
[----:B------:R-:W-:Y:S02]  /*92a0*/  MOV R120, R119 ;  /* 0x0000007700787202 */ /* 0x000fe40000000f00 */
[C---:B------:R-:W-:Y:S01]  /*92b0*/  FMUL.FTZ R37, R2.reuse, R137 ;  /* 0x0000008902257220 */ /* 0x040fe20000410000 */
[C---:B------:R-:W-:Y:S01]  /*92c0*/  HMMA.16816.F32.BF16 R32, R104.reuse, R38, R32 ;  /* 0x000000266820723c */ /* 0x040fe20000041820 */
[----:B------:R-:W1:Y:S03]  /*92d0*/  LDSM.16.MT88.4 R116, [R228+0x3100] ;  /* 0x00310000e474783b */ /* 0x000e660000004200 */
[----:B------:R-:W-:Y:S02]  /*92e0*/  FMUL.FTZ R36, R2, R136 ;  /* 0x0000008802247220 */ /* 0x000fe40000410000 */
[--C-:B---3--:R-:W-:Y:S02]  /*92f0*/  FFMA.FTZ R102, R173, c[0x0][0x2d0], -R153.reuse ;  /* 0x0000b400ad667a23 */ /* 0x108fe40000010899 */
[C---:B------:R-:W-:Y:S02]  /*9300*/  FMUL.FTZ R38, R0.reuse, R138 ;  /* 0x0000008a00267220 */ /* 0x040fe40000410000 */
[----:B------:R3:W-:Y:S02]  /*9310*/  MUFU.EX2 R137, R102 ;  /* 0x0000006600897308 */ /* 0x0007e40000000800 */
[----:B------:R-:W-:Y:S07]  /*9320*/  FMUL.FTZ R39, R0, R139 ;  /* 0x0000008b00277220 */ /* 0x000fee0000410000 */
[C---:B------:R-:W-:Y:S07]  /*9330*/  HMMA.16816.F32.BF16 R36, R104.reuse, R44, R36 ;  /* 0x0000002c6824723c */ /* 0x040fee0000041824 */
[C---:B------:R-:W-:Y:S01]  /*9340*/  FMUL.FTZ R45, R2.reuse, R145 ;  /* 0x00000091022d7220 */ /* 0x040fe20000410000 */
[C---:B------:R-:W-:Y:S04]  /*9350*/  HMMA.16816.F32.BF16 R40, R104.reuse, R46, R40 ;  /* 0x0000002e6828723c */ /* 0x040fe80000041828 */
[----:B------:R-:W-:Y:S02]  /*9360*/  FMUL.FTZ R44, R2, R144 ;  /* 0x00000090022c7220 */ /* 0x000fe40000410000 */
[--C-:B---3--:R-:W-:Y:S02]  /*9370*/  FFMA.FTZ R102, R174, c[0x0][0x2d0], -R153.reuse ;  /* 0x0000b400ae667a23 */ /* 0x108fe40000010899 */
[C---:B------:R-:W-:Y:S02]  /*9380*/  FMUL.FTZ R46, R0.reuse, R146 ;  /* 0x00000092002e7220 */ /* 0x040fe40000410000 */
[----:B------:R3:W-:Y:S02]  /*9390*/  MUFU.EX2 R145, R102 ;  /* 0x0000006600917308 */ /* 0x0007e40000000800 */
[----:B------:R-:W-:Y:S07]  /*93a0*/  FMUL.FTZ R47, R0, R147 ;  /* 0x00000093002f7220 */ /* 0x000fee0000410000 */
[C---:B------:R-:W-:Y:S08]  /*93b0*/  HMMA.16816.F32.BF16 R44, R104.reuse, R108, R44 ;  /* 0x0000006c682c723c */ /* 0x040ff0000004182c */
[C---:B------:R-:W-:Y:S01]  /*93c0*/  HMMA.16816.F32.BF16 R48, R104.reuse, R110, R48 ;  /* 0x0000006e6830723c */ /* 0x040fe20000041830 */
[----:B------:R-:W4:Y:S07]  /*93d0*/  LDSM.16.MT88.4 R108, [R225+0x6100] ;  /* 0x00610000e16c783b */ /* 0x000f2e0000004200 */
[C---:B--2---:R-:W-:Y:S04]  /*93e0*/  HMMA.16816.F32.BF16 R52, R104.reuse, R112, R52 ;  /* 0x000000706834723c */ /* 0x044fe80000041834 */
[----:B---3--:R-:W-:Y:S04]  /*93f0*/  FFMA.FTZ R102, R175, c[0x0][0x2d0], -R153 ;  /* 0x0000b400af667a23 */ /* 0x008fe80000010899 */
[C---:B------:R-:W-:Y:S01]  /*9400*/  HMMA.16816.F32.BF16 R56, R104.reuse, R114, R56 ;  /* 0x000000726838723c */ /* 0x040fe20000041838 */
[----:B------:R2:W-:Y:S01]  /*9410*/  MUFU.EX2 R139, R102 ;  /* 0x00000066008b7308 */ /* 0x0005e20000000800 */
[----:B------:R-:W3:Y:S06]  /*9420*/  LDSM.16.MT88.4 R112, [R226+0x6100] ;  /* 0x00610000e270783b */ /* 0x000eec0000004200 */
[C---:B-1----:R-:W-:Y:S08]  /*9430*/  HMMA.16816.F32.BF16 R60, R104.reuse, R116, R60 ;  /* 0x00000074683c723c */ /* 0x042ff0000004183c */
[C---:B------:R-:W-:Y:S01]  /*9440*/  HMMA.16816.F32.BF16 R64, R104.reuse, R118, R64 ;  /* 0x000000766840723c */ /* 0x040fe20000041840 */
[----:B------:R-:W1:Y:S07]  /*9450*/  LDSM.16.MT88.4 R116, [R229+0x6100] ;  /* 0x00610000e574783b */ /* 0x000e6e0000004200 */
[C---:B----4-:R-:W-:Y:S04]  /*9460*/  HMMA.16816.F32.BF16 R68, R104.reuse, R108, R68 ;  /* 0x0000006c6844723c */ /* 0x050fe80000041844 */
[--C-:B--2---:R-:W-:Y:S04]  /*9470*/  FFMA.FTZ R102, R176, c[0x0][0x2d0], -R101.reuse ;  /* 0x0000b400b0667a23 */ /* 0x104fe80000010865 */
[----:B------:R2:W-:Y:S01]  /*9480*/  MUFU.EX2 R132, R102 ;  /* 0x0000006600847308 */ /* 0x0005e20000000800 */
[C---:B------:R-:W-:Y:S01]  /*9490*/  HMMA.16816.F32.BF16 R72, R104.reuse, R110, R72 ;  /* 0x0000006e6848723c */ /* 0x040fe20000041848 */
[----:B------:R-:W4:Y:S07]  /*94a0*/  LDSM.16.MT88.4 R108, [R228+0x6100] ;  /* 0x00610000e46c783b */ /* 0x000f2e0000004200 */
[C---:B---3--:R-:W-:Y:S08]  /*94b0*/  HMMA.16816.F32.BF16 R76, R104.reuse, R112, R76 ;  /* 0x00000070684c723c */ /* 0x048ff0000004184c */
[C---:B------:R-:W-:Y:S01]  /*94c0*/  HMMA.16816.F32.BF16 R80, R104.reuse, R114, R80 ;  /* 0x000000726850723c */ /* 0x040fe20000041850 */
[----:B------:R-:W3:Y:S03]  /*94d0*/  LDSM.16.MT88.4 R112, [R225+0x900] ;  /* 0x00090000e170783b */ /* 0x000ee60000004200 */
[--C-:B--2---:R-:W-:Y:S04]  /*94e0*/  FFMA.FTZ R102, R178, c[0x0][0x2d0], -R101.reuse ;  /* 0x0000b400b2667a23 */ /* 0x104fe80000010865 */
[C---:B-1----:R-:W-:Y:S01]  /*94f0*/  HMMA.16816.F32.BF16 R84, R104.reuse, R116, R84 ;  /* 0x000000746854723c */ /* 0x042fe20000041854 */
[----:B------:R1:W2:Y:S07]  /*9500*/  MUFU.EX2 R136, R102 ;  /* 0x0000006600887308 */ /* 0x0002ae0000000800 */
[C---:B------:R-:W-:Y:S01]  /*9510*/  HMMA.16816.F32.BF16 R88, R104.reuse, R118, R88 ;  /* 0x000000766858723c */ /* 0x040fe20000041858 */
[----:B------:R-:W3:Y:S07]  /*9520*/  LDSM.16.MT88.4 R116, [R226+0x900] ;  /* 0x00090000e274783b */ /* 0x000eee0000004200 */
[C---:B----4-:R-:W-:Y:S08]  /*9530*/  HMMA.16816.F32.BF16 R92, R104.reuse, R108, R92 ;  /* 0x0000006c685c723c */ /* 0x050ff0000004185c */
[----:B------:R-:W-:Y:S01]  /*9540*/  HMMA.16816.F32.BF16 R96, R104, R110, R96 ;  /* 0x0000006e6860723c */ /* 0x000fe20000041860 */
[----:B------:R-:W4:Y:S03]  /*9550*/  LDSM.16.MT88.4 R108, [R229+0x900] ;  /* 0x00090000e56c783b */ /* 0x000f260000004200 */
[--C-:B-1----:R-:W-:Y:S03]  /*9560*/  FFMA.FTZ R102, R177, c[0x0][0x2d0], -R101.reuse ;  /* 0x0000b400b1667a23 */ /* 0x102fe60000010865 */
[----:B--2---:R-:W-:Y:S01]  /*9570*/  F2FP.BF16.PACK_AB R105, R136, R132 ;  /* 0x000000848869723e */ /* 0x004fe200000010ff */
[----:B------:R1:W-:Y:S01]  /*9580*/  MUFU.EX2 R144, R102 ;  /* 0x0000006600907308 */ /* 0x0003e20000000800 */
[----:B------:R-:W-:Y:S03]  /*9590*/  F2FP.BF16.PACK_AB R104, R137, R130 ;  /* 0x000000828968723e */ /* 0x000fe600000010ff */
[----:B------:R-:W-:Y:S01]  /*95a0*/  F2FP.BF16.PACK_AB R106, R139, R145 ;  /* 0x000000918b6a723e */ /* 0x000fe200000010ff */
[----:B-1----:R-:W-:Y:S05]  /*95b0*/  FFMA.FTZ R102, R179, c[0x0][0x2d0], -R101 ;  /* 0x0000b400b3667a23 */ /* 0x002fea0000010865 */
[----:B------:R1:W2:Y:S02]  /*95c0*/  MUFU.EX2 R138, R102 ;  /* 0x00000066008a7308 */ /* 0x0002a40000000800 */
[--C-:B-1----:R-:W-:Y:S01]  /*95d0*/  FFMA.FTZ R102, R183, c[0x0][0x2d0], -R153.reuse ;  /* 0x0000b400b7667a23 */ /* 0x102fe20000010899 */
[----:B--2---:R-:W-:Y:S07]  /*95e0*/  F2FP.BF16.PACK_AB R107, R138, R144 ;  /* 0x000000908a6b723e */ /* 0x004fee00000010ff */
[----:B------:R1:W-:Y:S01]  /*95f0*/  MUFU.EX2 R141, R102 ;  /* 0x00000066008d7308 */ /* 0x0003e20000000800 */
[C---:B---3--:R-:W-:Y:S08]  /*9600*/  HMMA.16816.F32.BF16 R4, R104.reuse, R112, R4 ;  /* 0x000000706804723c */ /* 0x048ff00000041804 */
[C---:B------:R-:W-:Y:S01]  /*9610*/  HMMA.16816.F32.BF16 R8, R104.reuse, R114, R8 ;  /* 0x000000726808723c */ /* 0x040fe20000041808 */
[----:B------:R-:W2:Y:S07]  /*9620*/  LDSM.16.MT88.4 R112, [R228+0x900] ;  /* 0x00090000e470783b */ /* 0x000eae0000004200 */
[C---:B------:R-:W-:Y:S04]  /*9630*/  HMMA.16816.F32.BF16 R12, R104.reuse, R116, R12 ;  /* 0x00000074680c723c */ /* 0x040fe8000004180c */
[--C-:B-1----:R-:W-:Y:S04]  /*9640*/  FFMA.FTZ R102, R182, c[0x0][0x2d0], -R153.reuse ;  /* 0x0000b400b6667a23 */ /* 0x102fe80000010899 */
[C---:B------:R-:W-:Y:S01]  /*9650*/  HMMA.16816.F32.BF16 R16, R104.reuse, R118, R16 ;  /* 0x000000766810723c */ /* 0x040fe20000041810 */
[----:B------:R1:W3:Y:S01]  /*9660*/  MUFU.EX2 R147, R102 ;  /* 0x0000006600937308 */ /* 0x0002e20000000800 */
[----:B------:R-:W3:Y:S06]  /*9670*/  LDSM.16.MT88.4 R116, [R225+0x3900] ;  /* 0x00390000e174783b */ /* 0x000eec0000004200 */
[C---:B----4-:R-:W-:Y:S08]  /*9680*/  HMMA.16816.F32.BF16 R20, R104.reuse, R108, R20 ;  /* 0x0000006c6814723c */ /* 0x050ff00000041814 */
[C---:B------:R-:W-:Y:S01]  /*9690*/  HMMA.16816.F32.BF16 R24, R104.reuse, R110, R24 ;  /* 0x0000006e6818723c */ /* 0x040fe20000041818 */
[----:B------:R-:W4:Y:S07]  /*96a0*/  LDSM.16.MT88.4 R108, [R226+0x3900] ;  /* 0x00390000e26c783b */ /* 0x000f2e0000004200 */
[C---:B--2---:R-:W-:Y:S04]  /*96b0*/  HMMA.16816.F32.BF16 R28, R104.reuse, R112, R28 ;  /* 0x00000070681c723c */ /* 0x044fe8000004181c */
[--C-:B-1----:R-:W-:Y:S04]  /*96c0*/  FFMA.FTZ R102, R181, c[0x0][0x2d0], -R153.reuse ;  /* 0x0000b400b5667a23 */ /* 0x102fe80000010899 */
[----:B------:R1:W-:Y:S01]  /*96d0*/  MUFU.EX2 R146, R102 ;  /* 0x0000006600927308 */ /* 0x0003e20000000800 */
[C---:B------:R-:W-:Y:S01]  /*96e0*/  HMMA.16816.F32.BF16 R32, R104.reuse, R114, R32 ;  /* 0x000000726820723c */ /* 0x040fe20000041820 */
[----:B------:R-:W2:Y:S07]  /*96f0*/  LDSM.16.MT88.4 R112, [R229+0x3900] ;  /* 0x00390000e570783b */ /* 0x000eae0000004200 */
[C---:B---3--:R-:W-:Y:S08]  /*9700*/  HMMA.16816.F32.BF16 R36, R104.reuse, R116, R36 ;  /* 0x000000746824723c */ /* 0x048ff00000041824 */
[C---:B------:R-:W-:Y:S01]  /*9710*/  HMMA.16816.F32.BF16 R40, R104.reuse, R118, R40 ;  /* 0x000000766828723c */ /* 0x040fe20000041828 */
[----:B------:R-:W3:Y:S03]  /*9720*/  LDSM.16.MT88.4 R116, [R228+0x3900] ;  /* 0x00390000e474783b */ /* 0x000ee60000004200 */
[----:B-1----:R-:W-:Y:S04]  /*9730*/  FFMA.FTZ R102, R180, c[0x0][0x2d0], -R153 ;  /* 0x0000b400b4667a23 */ /* 0x002fe80000010899 */
[C---:B----4-:R-:W-:Y:S01]  /*9740*/  HMMA.16816.F32.BF16 R44, R104.reuse, R108, R44 ;  /* 0x0000006c682c723c */ /* 0x050fe2000004182c */
[----:B------:R1:W4:Y:S07]  /*9750*/  MUFU.EX2 R131, R102 ;  /* 0x0000006600837308 */ /* 0x00032e0000000800 */
[C---:B------:R-:W-:Y:S01]  /*9760*/  HMMA.16816.F32.BF16 R48, R104.reuse, R110, R48 ;  /* 0x0000006e6830723c */ /* 0x040fe20000041830 */
[----:B------:R-:W4:Y:S07]  /*9770*/  LDSM.16.MT88.4 R108, [R225+0x6900] ;  /* 0x00690000e16c783b */ /* 0x000f2e0000004200 */
[C---:B--2---:R-:W-:Y:S08]  /*9780*/  HMMA.16816.F32.BF16 R52, R104.reuse, R112, R52 ;  /* 0x000000706834723c */ /* 0x044ff00000041834 */
[C---:B------:R-:W-:Y:S01]  /*9790*/  HMMA.16816.F32.BF16 R56, R104.reuse, R114, R56 ;  /* 0x000000726838723c */ /* 0x040fe20000041838 */
[----:B------:R-:W2:Y:S03]  /*97a0*/  LDSM.16.MT88.4 R112, [R226+0x6900] ;  /* 0x00690000e270783b */ /* 0x000ea60000004200 */
[--C-:B-1----:R-:W-:Y:S04]  /*97b0*/  FFMA.FTZ R102, R251, c[0x0][0x2d0], -R101.reuse ;  /* 0x0000b400fb667a23 */ /* 0x102fe80000010865 */
[----:B------:R1:W-:Y:S01]  /*97c0*/  MUFU.EX2 R181, R102 ;  /* 0x0000006600b57308 */ /* 0x0003e20000000800 */
[C---:B---3--:R-:W-:Y:S08]  /*97d0*/  HMMA.16816.F32.BF16 R60, R104.reuse, R116, R60 ;  /* 0x00000074683c723c */ /* 0x048ff0000004183c */
[C---:B------:R-:W-:Y:S01]  /*97e0*/  HMMA.16816.F32.BF16 R64, R104.reuse, R118, R64 ;  /* 0x000000766840723c */ /* 0x040fe20000041840 */
[----:B------:R-:W3:Y:S07]  /*97f0*/  LDSM.16.MT88.4 R116, [R229+0x6900] ;  /* 0x00690000e574783b */ /* 0x000eee0000004200 */
[C---:B----4-:R-:W-:Y:S04]  /*9800*/  HMMA.16816.F32.BF16 R68, R104.reuse, R108, R68 ;  /* 0x0000006c6844723c */ /* 0x050fe80000041844 */
[--C-:B-1----:R-:W-:Y:S04]  /*9810*/  FFMA.FTZ R102, R143, c[0x0][0x2d0], -R101.reuse ;  /* 0x0000b4008f667a23 */ /* 0x102fe80000010865 */
[C---:B------:R-:W-:Y:S01]  /*9820*/  HMMA.16816.F32.BF16 R72, R104.reuse, R110, R72 ;  /* 0x0000006e6848723c */ /* 0x040fe20000041848 */
[----:B------:R-:W1:Y:S01]  /*9830*/  LDSM.16.MT88.4 R108, [R228+0x6900] ;  /* 0x00690000e46c783b */ /* 0x000e620000004200 */
[----:B------:R4:W1:Y:S06]  /*9840*/  MUFU.EX2 R180, R102 ;  /* 0x0000006600b47308 */ /* 0x00086c0000000800 */
[C---:B--2---:R-:W-:Y:S08]  /*9850*/  HMMA.16816.F32.BF16 R76, R104.reuse, R112, R76 ;  /* 0x00000070684c723c */ /* 0x044ff0000004184c */
[C---:B------:R-:W-:Y:S01]  /*9860*/  HMMA.16816.F32.BF16 R80, R104.reuse, R114, R80 ;  /* 0x000000726850723c */ /* 0x040fe20000041850 */
[----:B------:R-:W2:Y:S07]  /*9870*/  LDSM.16.MT88.4 R112, [R225+0x1100] ;  /* 0x00110000e170783b */ /* 0x000eae0000004200 */
[C---:B---3--:R-:W-:Y:S04]  /*9880*/  HMMA.16816.F32.BF16 R84, R104.reuse, R116, R84 ;  /* 0x000000746854723c */ /* 0x048fe80000041854 */
[--C-:B----4-:R-:W-:Y:S04]  /*9890*/  FFMA.FTZ R102, R252, c[0x0][0x2d0], -R101.reuse ;  /* 0x0000b400fc667a23 */ /* 0x110fe80000010865 */
[----:B------:R3:W-:Y:S01]  /*98a0*/  MUFU.EX2 R179, R102 ;  /* 0x0000006600b37308 */ /* 0x0007e20000000800 */
[C---:B------:R-:W-:Y:S01]  /*98b0*/  HMMA.16816.F32.BF16 R88, R104.reuse, R118, R88 ;  /* 0x000000766858723c */ /* 0x040fe20000041858 */
[----:B------:R-:W4:Y:S07]  /*98c0*/  LDSM.16.MT88.4 R116, [R226+0x1100] ;  /* 0x00110000e274783b */ /* 0x000f2e0000004200 */
[C---:B-1----:R-:W-:Y:S08]  /*98d0*/  HMMA.16816.F32.BF16 R92, R104.reuse, R108, R92 ;  /* 0x0000006c685c723c */ /* 0x042ff0000004185c */
[----:B------:R-:W-:Y:S01]  /*98e0*/  HMMA.16816.F32.BF16 R96, R104, R110, R96 ;  /* 0x0000006e6860723c */ /* 0x000fe20000041860 */
[----:B------:R-:W1:Y:S03]  /*98f0*/  LDSM.16.MT88.4 R108, [R229+0x1100] ;  /* 0x00110000e56c783b */ /* 0x000e660000004200 */
[----:B---3--:R-:W-:Y:S03]  /*9900*/  FFMA.FTZ R102, R142, c[0x0][0x2d0], -R101 ;  /* 0x0000b4008e667a23 */ /* 0x008fe60000010865 */
[----:B------:R-:W-:Y:S01]  /*9910*/  F2FP.BF16.PACK_AB R104, R147, R141 ;  /* 0x0000008d9368723e */ /* 0x000fe200000010ff */
[----:B------:R3:W2:Y:S01]  /*9920*/  MUFU.EX2 R178, R102 ;  /* 0x0000006600b27308 */ /* 0x0006a20000000800 */
[----:B------:R-:W-:Y:S03]  /*9930*/  F2FP.BF16.PACK_AB R106, R131, R146 ;  /* 0x00000092836a723e */ /* 0x000fe600000010ff */
[----:B------:R-:W-:Y:S01]  /*9940*/  F2FP.BF16.PACK_AB R105, R180, R181 ;  /* 0x000000b5b469723e */ /* 0x000fe200000010ff */
[--C-:B---3--:R-:W-:Y:S01]  /*9950*/  FFMA.FTZ R102, R140, c[0x0][0x2d0], -R153.reuse ;  /* 0x0000b4008c667a23 */ /* 0x108fe20000010899 */
[----:B--2---:R-:W-:Y:S04]  /*9960*/  F2FP.BF16.PACK_AB R107, R178, R179 ;  /* 0x000000b3b26b723e */ /* 0x004fe800000010ff */
[----:B------:R2:W-:Y:S03]  /*9970*/  MUFU.EX2 R140, R102 ;  /* 0x00000066008c7308 */ /* 0x0005e60000000800 */
[C---:B------:R-:W-:Y:S08]  /*9980*/  HMMA.16816.F32.BF16 R4, R104.reuse, R112, R4 ;  /* 0x000000706804723c */ /* 0x040ff00000041804 */
[C---:B------:R-:W-:Y:S01]  /*9990*/  HMMA.16816.F32.BF16 R8, R104.reuse, R114, R8 ;  /* 0x000000726808723c */ /* 0x040fe20000041808 */
[----:B------:R-:W3:Y:S07]  /*99a0*/  LDSM.16.MT88.4 R112, [R228+0x1100] ;  /* 0x00110000e470783b */ /* 0x000eee0000004200 */
[C---:B----4-:R-:W-:Y:S04]  /*99b0*/  HMMA.16816.F32.BF16 R12, R104.reuse, R116, R12 ;  /* 0x00000074680c723c */ /* 0x050fe8000004180c */
[--C-:B--2---:R-:W-:Y:S04]  /*99c0*/  FFMA.FTZ R102, R133, c[0x0][0x2d0], -R153.reuse ;  /* 0x0000b40085667a23 */ /* 0x104fe80000010899 */
[C---:B------:R-:W-:Y:S01]  /*99d0*/  HMMA.16816.F32.BF16 R16, R104.reuse, R118, R16 ;  /* 0x000000766810723c */ /* 0x040fe20000041810 */
[----:B------:R2:W4:Y:S01]  /*99e0*/  MUFU.EX2 R133, R102 ;  /* 0x0000006600857308 */ /* 0x0005220000000800 */
[----:B------:R-:W4:Y:S06]  /*99f0*/  LDSM.16.MT88.4 R116, [R225+0x4100] ;  /* 0x00410000e174783b */ /* 0x000f2c0000004200 */
[C---:B-1----:R-:W-:Y:S08]  /*9a00*/  HMMA.16816.F32.BF16 R20, R104.reuse, R108, R20 ;  /* 0x0000006c6814723c */ /* 0x042ff00000041814 */
[C---:B------:R-:W-:Y:S01]  /*9a10*/  HMMA.16816.F32.BF16 R24, R104.reuse, R110, R24 ;  /* 0x0000006e6818723c */ /* 0x040fe20000041818 */
[----:B------:R-:W1:Y:S07]  /*9a20*/  LDSM.16.MT88.4 R108, [R226+0x4100] ;  /* 0x00410000e26c783b */ /* 0x000e6e0000004200 */
[C---:B---3--:R-:W-:Y:S04]  /*9a30*/  HMMA.16816.F32.BF16 R28, R104.reuse, R112, R28 ;  /* 0x00000070681c723c */ /* 0x048fe8000004181c */
[--C-:B--2---:R-:W-:Y:S04]  /*9a40*/  FFMA.FTZ R102, R134, c[0x0][0x2d0], -R153.reuse ;  /* 0x0000b40086667a23 */ /* 0x104fe80000010899 */
[----:B------:R2:W-:Y:S01]  /*9a50*/  MUFU.EX2 R134, R102 ;  /* 0x0000006600867308 */ /* 0x0005e20000000800 */
[C---:B------:R-:W-:Y:S01]  /*9a60*/  HMMA.16816.F32.BF16 R32, R104.reuse, R114, R32 ;  /* 0x000000726820723c */ /* 0x040fe20000041820 */
[----:B------:R-:W3:Y:S07]  /*9a70*/  LDSM.16.MT88.4 R112, [R229+0x4100] ;  /* 0x00410000e570783b */ /* 0x000eee0000004200 */
[C---:B----4-:R-:W-:Y:S08]  /*9a80*/  HMMA.16816.F32.BF16 R36, R104.reuse, R116, R36 ;  /* 0x000000746824723c */ /* 0x050ff00000041824 */
[C---:B------:R-:W-:Y:S01]  /*9a90*/  HMMA.16816.F32.BF16 R40, R104.reuse, R118, R40 ;  /* 0x000000766828723c */ /* 0x040fe20000041828 */
[----:B------:R-:W4:Y:S03]  /*9aa0*/  LDSM.16.MT88.4 R116, [R228+0x4100] ;  /* 0x00410000e474783b */ /* 0x000f260000004200 */
[----:B--2---:R-:W-:Y:S04]  /*9ab0*/  FFMA.FTZ R102, R135, c[0x0][0x2d0], -R153 ;  /* 0x0000b40087667a23 */ /* 0x004fe80000010899 */
[C---:B-1----:R-:W-:Y:S01]  /*9ac0*/  HMMA.16816.F32.BF16 R44, R104.reuse, R108, R44 ;  /* 0x0000006c682c723c */ /* 0x042fe2000004182c */
[----:B------:R1:W2:Y:S07]  /*9ad0*/  MUFU.EX2 R135, R102 ;  /* 0x0000006600877308 */ /* 0x0002ae0000000800 */
[C---:B------:R-:W-:Y:S01]  /*9ae0*/  HMMA.16816.F32.BF16 R48, R104.reuse, R110, R48 ;  /* 0x0000006e6830723c */ /* 0x040fe20000041830 */
[----:B------:R-:W2:Y:S07]  /*9af0*/  LDSM.16.MT88.4 R108, [R225+0x7100] ;  /* 0x00710000e16c783b */ /* 0x000eae0000004200 */
[C---:B---3--:R-:W-:Y:S08]  /*9b00*/  HMMA.16816.F32.BF16 R52, R104.reuse, R112, R52 ;  /* 0x000000706834723c */ /* 0x048ff00000041834 */
[C---:B------:R-:W-:Y:S01]  /*9b10*/  HMMA.16816.F32.BF16 R56, R104.reuse, R114, R56 ;  /* 0x000000726838723c */ /* 0x040fe20000041838 */
[----:B------:R-:W3:Y:S03]  /*9b20*/  LDSM.16.MT88.4 R112, [R226+0x7100] ;  /* 0x00710000e270783b */ /* 0x000ee60000004200 */
[----:B-1----:R-:W-:Y:S02]  /*9b30*/  FFMA.FTZ R102, R129, c[0x0][0x2d0], -R101 ;  /* 0x0000b40081667a23 */ /* 0x002fe40000010865 */
[----:B------:R-:W-:Y:S02]  /*9b40*/  FFMA.FTZ R129, R120, c[0x0][0x2d0], -R153 ;  /* 0x0000b40078817a23 */ /* 0x000fe40000010899 */
[----:B------:R1:W-:Y:S01]  /*9b50*/  MUFU.EX2 R175, R102 ;  /* 0x0000006600af7308 */ /* 0x0003e20000000800 */
[C---:B----4-:R-:W-:Y:S08]  /*9b60*/  HMMA.16816.F32.BF16 R60, R104.reuse, R116, R60 ;  /* 0x00000074683c723c */ /* 0x050ff0000004183c */
[C---:B------:R-:W-:Y:S01]  /*9b70*/  HMMA.16816.F32.BF16 R64, R104.reuse, R118, R64 ;  /* 0x000000766840723c */ /* 0x040fe20000041840 */
[----:B------:R-:W4:Y:S01]  /*9b80*/  LDSM.16.MT88.4 R116, [R229+0x7100] ;  /* 0x00710000e574783b */ /* 0x000f220000004200 */
[----:B------:R3:W-:Y:S06]  /*9b90*/  MUFU.EX2 R176, R129 ;  /* 0x0000008100b07308 */ /* 0x0007ec0000000800 */
[C---:B--2---:R-:W-:Y:S04]  /*9ba0*/  HMMA.16816.F32.BF16 R68, R104.reuse, R108, R68 ;  /* 0x0000006c6844723c */ /* 0x044fe80000041844 */
[--C-:B-1----:R-:W-:Y:S04]  /*9bb0*/  FFMA.FTZ R102, R128, c[0x0][0x2d0], -R101.reuse ;  /* 0x0000b40080667a23 */ /* 0x102fe80000010865 */
[C---:B------:R-:W-:Y:S01]  /*9bc0*/  HMMA.16816.F32.BF16 R72, R104.reuse, R110, R72 ;  /* 0x0000006e6848723c */ /* 0x040fe20000041848 */
[----:B------:R-:W1:Y:S01]  /*9bd0*/  LDSM.16.MT88.4 R108, [R228+0x7100] ;  /* 0x00710000e46c783b */ /* 0x000e620000004200 */
[----:B------:R2:W1:Y:S06]  /*9be0*/  MUFU.EX2 R174, R102 ;  /* 0x0000006600ae7308 */ /* 0x00046c0000000800 */
[C---:B---3--:R-:W-:Y:S04]  /*9bf0*/  HMMA.16816.F32.BF16 R76, R104.reuse, R112, R76 ;  /* 0x00000070684c723c */ /* 0x048fe8000004184c */
[----:B------:R-:W-:Y:S04]  /*9c00*/  MOV R129, R141 ;  /* 0x0000008d00817202 */ /* 0x000fe80000000f00 */
[C---:B------:R-:W-:Y:S01]  /*9c10*/  HMMA.16816.F32.BF16 R80, R104.reuse, R114, R80 ;  /* 0x000000726850723c */ /* 0x040fe20000041850 */
[----:B------:R-:W3:Y:S07]  /*9c20*/  LDSM.16.MT88.4 R112, [R225+0x1900] ;  /* 0x00190000e170783b */ /* 0x000eee0000004200 */
[C---:B----4-:R-:W-:Y:S04]  /*9c30*/  HMMA.16816.F32.BF16 R84, R104.reuse, R116, R84 ;  /* 0x000000746854723c */ /* 0x050fe80000041854 */
[--C-:B--2---:R-:W-:Y:S04]  /*9c40*/  FFMA.FTZ R102, R127, c[0x0][0x2d0], -R101.reuse ;  /* 0x0000b4007f667a23 */ /* 0x104fe80000010865 */
[----:B------:R2:W-:Y:S01]  /*9c50*/  MUFU.EX2 R173, R102 ;  /* 0x0000006600ad7308 */ /* 0x0005e20000000800 */
[C---:B------:R-:W-:Y:S01]  /*9c60*/  HMMA.16816.F32.BF16 R88, R104.reuse, R118, R88 ;  /* 0x000000766858723c */ /* 0x040fe20000041858 */
[----:B------:R-:W4:Y:S07]  /*9c70*/  LDSM.16.MT88.4 R116, [R226+0x1900] ;  /* 0x00190000e274783b */ /* 0x000f2e0000004200 */
[C---:B-1----:R-:W-:Y:S08]  /*9c80*/  HMMA.16816.F32.BF16 R92, R104.reuse, R108, R92 ;  /* 0x0000006c685c723c */ /* 0x042ff0000004185c */
[----:B------:R-:W-:Y:S01]  /*9c90*/  HMMA.16816.F32.BF16 R96, R104, R110, R96 ;  /* 0x0000006e6860723c */ /* 0x000fe20000041860 */
[----:B------:R-:W1:Y:S03]  /*9ca0*/  LDSM.16.MT88.4 R108, [R229+0x1900] ;  /* 0x00190000e56c783b */ /* 0x000e660000004200 */
[----:B--2---:R-:W-:Y:S01]  /*9cb0*/  FFMA.FTZ R102, R126, c[0x0][0x2d0], -R101 ;  /* 0x0000b4007e667a23 */ /* 0x004fe20000010865 */
[----:B------:R-:W-:Y:S04]  /*9cc0*/  MOV R126, R125 ;  /* 0x0000007d007e7202 */ /* 0x000fe80000000f00 */
[----:B------:R-:W2:Y:S01]  /*9cd0*/  LDL.LU R125, [R1] ;  /* 0x00000000017d7983 */ /* 0x000ea20000300800 */
[----:B------:R3:W3:Y:S02]  /*9ce0*/  MUFU.EX2 R172, R102 ;  /* 0x0000006600ac7308 */ /* 0x0006e40000000800 */
[----:B------:R-:W-:Y:S02]  /*9cf0*/  F2FP.BF16.PACK_AB R104, R133, R140 ;  /* 0x0000008c8568723e */ /* 0x000fe400000010ff */
[----:B------:R-:W-:Y:S02]  /*9d00*/  F2FP.BF16.PACK_AB R106, R135, R134 ;  /* 0x00000086876a723e */ /* 0x000fe400000010ff */
[----:B------:R-:W-:Y:S01]  /*9d10*/  F2FP.BF16.PACK_AB R105, R174, R175 ;  /* 0x000000afae69723e */ /* 0x000fe200000010ff */
[--C-:B---3--:R-:W-:Y:S01]  /*9d20*/  FFMA.FTZ R102, R124, c[0x0][0x2d0], -R153.reuse ;  /* 0x0000b4007c667a23 */ /* 0x108fe20000010899 */
[----:B------:R-:W-:Y:S01]  /*9d30*/  F2FP.BF16.PACK_AB R107, R172, R173 ;  /* 0x000000adac6b723e */ /* 0x000fe200000010ff */
[----:B------:R-:W3:Y:S02]  /*9d40*/  LDL.LU R124, [R1+0x4] ;  /* 0x00000400017c7983 */ /* 0x000ee40000300800 */
[----:B------:R1:W-:Y:S04]  /*9d50*/  MUFU.EX2 R251, R102 ;  /* 0x0000006600fb7308 */ /* 0x0003e80000000800 */
[C---:B------:R-:W-:Y:S08]  /*9d60*/  HMMA.16816.F32.BF16 R4, R104.reuse, R112, R4 ;  /* 0x000000706804723c */ /* 0x040ff00000041804 */
[C---:B------:R-:W-:Y:S01]  /*9d70*/  HMMA.16816.F32.BF16 R8, R104.reuse, R114, R8 ;  /* 0x000000726808723c */ /* 0x040fe20000041808 */
[----:B------:R-:W1:Y:S07]  /*9d80*/  LDSM.16.MT88.4 R112, [R228+0x1900] ;  /* 0x00190000e470783b */ /* 0x000e6e0000004200 */
[C---:B----4-:R-:W-:Y:S04]  /*9d90*/  HMMA.16816.F32.BF16 R12, R104.reuse, R116, R12 ;  /* 0x00000074680c723c */ /* 0x050fe8000004180c */
[--C-:B-1----:R-:W-:Y:S04]  /*9da0*/  FFMA.FTZ R102, R126, c[0x0][0x2d0], -R153.reuse ;  /* 0x0000b4007e667a23 */ /* 0x102fe80000010899 */
[C---:B------:R-:W-:Y:S01]  /*9db0*/  HMMA.16816.F32.BF16 R16, R104.reuse, R118, R16 ;  /* 0x000000766810723c */ /* 0x040fe20000041810 */
[----:B------:R1:W4:Y:S01]  /*9dc0*/  MUFU.EX2 R252, R102 ;  /* 0x0000006600fc7308 */ /* 0x0003220000000800 */
[----:B------:R-:W4:Y:S06]  /*9dd0*/  LDSM.16.MT88.4 R116, [R225+0x4900] ;  /* 0x00490000e174783b */ /* 0x000f2c0000004200 */
[C---:B------:R-:W-:Y:S08]  /*9de0*/  HMMA.16816.F32.BF16 R20, R104.reuse, R108, R20 ;  /* 0x0000006c6814723c */ /* 0x040ff00000041814 */
[C---:B------:R-:W-:Y:S01]  /*9df0*/  HMMA.16816.F32.BF16 R24, R104.reuse, R110, R24 ;  /* 0x0000006e6818723c */ /* 0x040fe20000041818 */
[----:B------:R-:W4:Y:S07]  /*9e00*/  LDSM.16.MT88.4 R108, [R226+0x4900] ;  /* 0x00490000e26c783b */ /* 0x000f2e0000004200 */
[C---:B------:R-:W-:Y:S04]  /*9e10*/  HMMA.16816.F32.BF16 R28, R104.reuse, R112, R28 ;  /* 0x00000070681c723c */ /* 0x040fe8000004181c */
[--C-:B-1----:R-:W-:Y:S04]  /*9e20*/  FFMA.FTZ R102, R123, c[0x0][0x2d0], -R153.reuse ;  /* 0x0000b4007b667a23 */ /* 0x102fe80000010899 */
[----:B------:R1:W-:Y:S01]  /*9e30*/  MUFU.EX2 R183, R102 ;  /* 0x0000006600b77308 */ /* 0x0003e20000000800 */
[C---:B------:R-:W-:Y:S01]  /*9e40*/  HMMA.16816.F32.BF16 R32, R104.reuse, R114, R32 ;  /* 0x000000726820723c */ /* 0x040fe20000041820 */
[----:B------:R-:W4:Y:S07]  /*9e50*/  LDSM.16.MT88.4 R112, [R229+0x4900] ;  /* 0x00490000e570783b */ /* 0x000f2e0000004200 */
[C---:B----4-:R-:W-:Y:S08]  /*9e60*/  HMMA.16816.F32.BF16 R36, R104.reuse, R116, R36 ;  /* 0x000000746824723c */ /* 0x050ff00000041824 */
[C---:B------:R-:W-:Y:S01]  /*9e70*/  HMMA.16816.F32.BF16 R40, R104.reuse, R118, R40 ;  /* 0x000000766828723c */ /* 0x040fe20000041828 */
[----:B------:R-:W4:Y:S03]  /*9e80*/  LDSM.16.MT88.4 R116, [R228+0x4900] ;  /* 0x00490000e474783b */ /* 0x000f260000004200 */
[----:B-1----:R-:W-:Y:S04]  /*9e90*/  FFMA.FTZ R102, R122, c[0x0][0x2d0], -R153 ;  /* 0x0000b4007a667a23 */ /* 0x002fe80000010899 */
[C---:B------:R-:W-:Y:S01]  /*9ea0*/  HMMA.16816.F32.BF16 R44, R104.reuse, R108, R44 ;  /* 0x0000006c682c723c */ /* 0x040fe2000004182c */
[----:B------:R1:W1:Y:S07]  /*9eb0*/  MUFU.EX2 R182, R102 ;  /* 0x0000006600b67308 */ /* 0x00026e0000000800 */
[C---:B------:R-:W-:Y:S01]  /*9ec0*/  HMMA.16816.F32.BF16 R48, R104.reuse, R110, R48 ;  /* 0x0000006e6830723c */ /* 0x040fe20000041830 */
[----:B------:R-:W4:Y:S07]  /*9ed0*/  LDSM.16.MT88.4 R108, [R225+0x7900] ;  /* 0x00790000e16c783b */ /* 0x000f2e0000004200 */
[C---:B------:R-:W-:Y:S08]  /*9ee0*/  HMMA.16816.F32.BF16 R52, R104.reuse, R112, R52 ;  /* 0x000000706834723c */ /* 0x040ff00000041834 */
[C---:B------:R-:W-:Y:S01]  /*9ef0*/  HMMA.16816.F32.BF16 R56, R104.reuse, R114, R56 ;  /* 0x000000726838723c */ /* 0x040fe20000041838 */
[----:B------:R-:W4:Y:S03]  /*9f00*/  LDSM.16.MT88.4 R112, [R226+0x7900] ;  /* 0x00790000e270783b */ /* 0x000f260000004200 */
[--C-:B-1----:R-:W-:Y:S04]  /*9f10*/  FFMA.FTZ R102, R169, c[0x0][0x2d0], -R101.reuse ;  /* 0x0000b400a9667a23 */ /* 0x102fe80000010865 */
[----:B------:R1:W-:Y:S01]  /*9f20*/  MUFU.EX2 R169, R102 ;  /* 0x0000006600a97308 */ /* 0x0003e20000000800 */
[C---:B----4-:R-:W-:Y:S08]  /*9f30*/  HMMA.16816.F32.BF16 R60, R104.reuse, R116, R60 ;  /* 0x00000074683c723c */ /* 0x050ff0000004183c */
[C---:B------:R-:W-:Y:S01]  /*9f40*/  HMMA.16816.F32.BF16 R64, R104.reuse, R118, R64 ;  /* 0x000000766840723c */ /* 0x040fe20000041840 */
[----:B------:R-:W4:Y:S07]  /*9f50*/  LDSM.16.MT88.4 R116, [R229+0x7900] ;  /* 0x00790000e574783b */ /* 0x000f2e0000004200 */
[C---:B------:R-:W-:Y:S04]  /*9f60*/  HMMA.16816.F32.BF16 R68, R104.reuse, R108, R68 ;  /* 0x0000006c6844723c */ /* 0x040fe80000041844 */
[--C-:B-1----:R-:W-:Y:S04]  /*9f70*/  FFMA.FTZ R102, R168, c[0x0][0x2d0], -R101.reuse ;  /* 0x0000b400a8667a23 */ /* 0x102fe80000010865 */
[C---:B------:R-:W-:Y:S01]  /*9f80*/  HMMA.16816.F32.BF16 R72, R104.reuse, R110, R72 ;  /* 0x0000006e6848723c */ /* 0x040fe20000041848 */
[----:B------:R-:W1:Y:S01]  /*9f90*/  LDSM.16.MT88.4 R108, [R228+0x7900] ;  /* 0x00790000e46c783b */ /* 0x000e620000004200 */
[----:B------:R4:W1:Y:S06]  /*9fa0*/  MUFU.EX2 R168, R102 ;  /* 0x0000006600a87308 */ /* 0x00086c0000000800 */
[C---:B------:R-:W-:Y:S08]  /*9fb0*/  HMMA.16816.F32.BF16 R76, R104.reuse, R112, R76 ;  /* 0x00000070684c723c */ /* 0x040ff0000004184c */
[C---:B------:R-:W-:Y:S01]  /*9fc0*/  HMMA.16816.F32.BF16 R80, R104.reuse, R114, R80 ;  /* 0x000000726850723c */ /* 0x040fe20000041850 */
[----:B------:R-:W1:Y:S07]  /*9fd0*/  LDSM.16.MT88.4 R112, [R225+0x2100] ;  /* 0x00210000e170783b */ /* 0x000e6e0000004200 */
[C---:B----4-:R-:W-:Y:S04]  /*9fe0*/  HMMA.16816.F32.BF16 R84, R104.reuse, R116, R84 ;  /* 0x000000746854723c */ /* 0x050fe80000041854 */
[--C-:B------:R-:W-:Y:S04]  /*9ff0*/  FFMA.FTZ R102, R167, c[0x0][0x2d0], -R101.reuse ;  /* 0x0000b400a7667a23 */ /* 0x100fe80000010865 */
[----:B------:R4:W-:Y:S01]  /*a000*/  MUFU.EX2 R167, R102 ;  /* 0x0000006600a77308 */ /* 0x0009e20000000800 */
[C---:B------:R-:W-:Y:S01]  /*a010*/  HMMA.16816.F32.BF16 R88, R104.reuse, R118, R88 ;  /* 0x000000766858723c */ /* 0x040fe20000041858 */
[----:B------:R-:W1:Y:S07]  /*a020*/  LDSM.16.MT88.4 R116, [R226+0x2100] ;  /* 0x00210000e274783b */ /* 0x000e6e0000004200 */
[C---:B-1----:R-:W-:Y:S08]  /*a030*/  HMMA.16816.F32.BF16 R92, R104.reuse, R108, R92 ;  /* 0x0000006c685c723c */ /* 0x042ff0000004185c */
[----:B------:R-:W-:Y:S01]  /*a040*/  HMMA.16816.F32.BF16 R96, R104, R110, R96 ;  /* 0x0000006e6860723c */ /* 0x000fe20000041860 */
[----:B------:R-:W-:Y:S03]  /*a050*/  LDSM.16.MT88.4 R108, [R228+0x2100] ;  /* 0x00210000e46c783b */ /* 0x000fe60000004200 */
[----:B----4-:R-:W-:Y:S03]  /*a060*/  FFMA.FTZ R102, R166, c[0x0][0x2d0], -R101 ;  /* 0x0000b400a6667a23 */ /* 0x010fe60000010865 */
[----:B------:R-:W-:Y:S01]  /*a070*/  F2FP.BF16.PACK_AB R104, R252, R251 ;  /* 0x000000fbfc68723e */ /* 0x000fe200000010ff */
[----:B------:R1:W4:Y:S01]  /*a080*/  MUFU.EX2 R166, R102 ;  /* 0x0000006600a67308 */ /* 0x0003220000000800 */
[----:B------:R-:W-:Y:S03]  /*a090*/  F2FP.BF16.PACK_AB R106, R182, R183 ;  /* 0x000000b7b66a723e */ /* 0x000fe600000010ff */
[----:B------:R-:W-:Y:S01]  /*a0a0*/  F2FP.BF16.PACK_AB R105, R168, R169 ;  /* 0x000000a9a869723e */ /* 0x000fe200000010ff */
[--C-:B-1----:R-:W-:Y:S01]  /*a0b0*/  FFMA.FTZ R102, R121, c[0x0][0x2d0], -R153.reuse ;  /* 0x0000b40079667a23 */ /* 0x102fe20000010899 */
[----:B----4-:R-:W-:Y:S01]  /*a0c0*/  F2FP.BF16.PACK_AB R107, R166, R167 ;  /* 0x000000a7a66b723e */ /* 0x010fe200000010ff */
[----:B------:R-:W1:Y:S01]  /*a0d0*/  LDSM.16.MT88.4 R120, [R229+0x2100] ;  /* 0x00210000e578783b */ /* 0x000e620000004200 */
[----:B------:R-:W-:Y:S02]  /*a0e0*/  FFMA.FTZ R153, R170, c[0x0][0x2d0], -R153 ;  /* 0x0000b400aa997a23 */ /* 0x000fe40000010899 */
[----:B------:R-:W-:Y:S03]  /*a0f0*/  MUFU.EX2 R177, R102 ;  /* 0x0000006600b17308 */ /* 0x000fe60000000800 */
[C---:B------:R-:W-:Y:S07]  /*a100*/  HMMA.16816.F32.BF16 R4, R104.reuse, R112, R4 ;  /* 0x000000706804723c */ /* 0x040fee0000041804 */
[----:B------:R-:W4:Y:S01]  /*a110*/  MUFU.EX2 R170, R153 ;  /* 0x0000009900aa7308 */ /* 0x000f220000000800 */
[C---:B------:R-:W-:Y:S01]  /*a120*/  HMMA.16816.F32.BF16 R8, R104.reuse, R114, R8 ;  /* 0x000000726808723c */ /* 0x040fe20000041808 */
[----:B------:R-:W3:Y:S07]  /*a130*/  LDSM.16.MT88.4 R112, [R225+0x5100] ;  /* 0x00510000e170783b */ /* 0x000eee0000004200 */
[C---:B------:R-:W-:Y:S08]  /*a140*/  HMMA.16816.F32.BF16 R12, R104.reuse, R116, R12 ;  /* 0x00000074680c723c */ /* 0x040ff0000004180c */
[C---:B------:R-:W-:Y:S01]  /*a150*/  HMMA.16816.F32.BF16 R16, R104.reuse, R118, R16 ;  /* 0x000000766810723c */ /* 0x040fe20000041810 */
[----:B------:R-:W-:Y:S07]  /*a160*/  LDSM.16.MT88.4 R116, [R229+0x5100] ;  /* 0x00510000e574783b */ /* 0x000fee0000004200 */
[C---:B-1----:R-:W-:Y:S04]  /*a170*/  HMMA.16816.F32.BF16 R20, R104.reuse, R120, R20 ;  /* 0x000000786814723c */ /* 0x042fe80000041814 */
[----:B--2---:R-:W-:Y:S04]  /*a180*/  FFMA.FTZ R2, R2, R125, R164 ;  /* 0x0000007d02027223 */ /* 0x004fe800000100a4 */
[C---:B------:R-:W-:Y:S01]  /*a190*/  HMMA.16816.F32.BF16 R24, R104.reuse, R122, R24 ;  /* 0x0000007a6818723c */ /* 0x040fe20000041818 */
[----:B------:R-:W-:Y:S07]  /*a1a0*/  LDSM.16.MT88.4 R120, [R228+0x5100] ;  /* 0x00510000e478783b */ /* 0x000fee0000004200 */
[C---:B------:R-:W-:Y:S08]  /*a1b0*/  HMMA.16816.F32.BF16 R28, R104.reuse, R108, R28 ;  /* 0x0000006c681c723c */ /* 0x040ff0000004181c */
[C---:B------:R-:W-:Y:S01]  /*a1c0*/  HMMA.16816.F32.BF16 R32, R104.reuse, R110, R32 ;  /* 0x0000006e6820723c */ /* 0x040fe20000041820 */
[----:B------:R-:W-:Y:S03]  /*a1d0*/  LDSM.16.MT88.4 R108, [R225+0x8100] ;  /* 0x00810000e16c783b */ /* 0x000fe60000004200 */
[----:B---3--:R-:W-:Y:S01]  /*a1e0*/  FFMA.FTZ R128, R0, R124, R154 ;  /* 0x0000007c00807223 */ /* 0x008fe2000001009a */
[----:B----4-:R-:W-:Y:S01]  /*a1f0*/  F2FP.BF16.PACK_AB R154, R170, R171 ;  /* 0x000000abaa9a723e */ /* 0x010fe200000010ff */
[--C-:B------:R-:W-:Y:S02]  /*a200*/  FFMA.FTZ R0, R244, c[0x0][0x2d0], -R101.reuse ;  /* 0x0000b400f4007a23 */ /* 0x100fe40000010865 */
[C---:B------:R-:W-:Y:S01]  /*a210*/  HMMA.16816.F32.BF16 R36, R104.reuse, R112, R36 ;  /* 0x000000706824723c */ /* 0x040fe20000041824 */
[----:B------:R-:W1:Y:S01]  /*a220*/  LDSM.16.MT88.4 R124, [R226+0x5100] ;  /* 0x00510000e27c783b */ /* 0x000e620000004200 */
[----:B------:R2:W-:Y:S06]  /*a230*/  MUFU.EX2 R164, R0 ;  /* 0x0000000000a47308 */ /* 0x0005ec0000000800 */
[C---:B------:R-:W-:Y:S01]  /*a240*/  HMMA.16816.F32.BF16 R40, R104.reuse, R114, R40 ;  /* 0x000000726828723c */ /* 0x040fe20000041828 */
[----:B------:R-:W3:Y:S08]  /*a250*/  LDSM.16.MT88.4 R112, [R226+0x8100] ;  /* 0x00810000e270783b */ /* 0x000ef00000004200 */
[----:B------:R4:W5:Y:S03]  /*a260*/  LDL.LU R244, [R1+0x64] ;  /* 0x0000640001f47983 */ /* 0x0009660000300800 */
[--C-:B--2---:R-:W-:Y:S02]  /*a270*/  FFMA.FTZ R0, R245, c[0x0][0x2d0], -R101.reuse ;  /* 0x0000b400f5007a23 */ /* 0x104fe40000010865 */
[----:B------:R4:W5:Y:S01]  /*a280*/  LDL.LU R245, [R1+0x60] ;  /* 0x0000600001f57983 */ /* 0x0009620000300800 */
[----:B------:R-:W-:Y:S01]  /*a290*/  FFMA.FTZ R101, R152, c[0x0][0x2d0], -R101 ;  /* 0x0000b40098657a23 */ /* 0x000fe20000010865 */
[----:B------:R2:W2:Y:S01]  /*a2a0*/  MUFU.EX2 R102, R0 ;  /* 0x0000000000667308 */ /* 0x0004a20000000800 */
[----:B------:R-:W-:Y:S01]  /*a2b0*/  F2FP.BF16.PACK_AB R152, R176, R177 ;  /* 0x000000b1b098723e */ /* 0x000fe200000010ff */
[C---:B-1----:R-:W-:Y:S08]  /*a2c0*/  HMMA.16816.F32.BF16 R44, R104.reuse, R124, R44 ;  /* 0x0000007c682c723c */ /* 0x042ff0000004182c */
[----:B------:R-:W1:Y:S01]  /*a2d0*/  MUFU.EX2 R101, R101 ;  /* 0x0000006500657308 */ /* 0x000e620000000800 */
[C---:B------:R-:W-:Y:S01]  /*a2e0*/  HMMA.16816.F32.BF16 R48, R104.reuse, R126, R48 ;  /* 0x0000007e6830723c */ /* 0x040fe20000041830 */
[----:B------:R-:W3:Y:S02]  /*a2f0*/  LDSM.16.MT88.4 R124, [R229+0x8100] ;  /* 0x00810000e57c783b */ /* 0x000ee40000004200 */
[----:B--2---:R-:W-:Y:S01]  /*a300*/  FADD.FTZ R0, R246, R2 ;  /* 0x00000002f6007221 */ /* 0x004fe20000010000 */
[----:B------:R-:W-:Y:S04]  /*a310*/  F2FP.BF16.PACK_AB R153, R102, R164 ;  /* 0x000000a46699723e */ /* 0x000fe800000010ff */
[C---:B------:R-:W-:Y:S01]  /*a320*/  HMMA.16816.F32.BF16 R52, R104.reuse, R116, R52 ;  /* 0x000000746834723c */ /* 0x040fe20000041834 */
[----:B------:R4:W5:Y:S03]  /*a330*/  LDL.LU R246, [R1+0x5c] ;  /* 0x00005c0001f67983 */ /* 0x0009660000300800 */
[----:B------:R-:W-:Y:S01]  /*a340*/  FADD.FTZ R2, R247, R128 ;  /* 0x00000080f7027221 */ /* 0x000fe20000010000 */
[----:B------:R-:W-:Y:S01]  /*a350*/  MOV R128, R140 ;  /* 0x0000008c00807202 */ /* 0x000fe20000000f00 */
[----:B------:R4:W5:Y:S01]  /*a360*/  LDL.LU R247, [R1+0x58] ;  /* 0x0000580001f77983 */ /* 0x0009620000300800 */
[----:B------:R-:W-:Y:S01]  /*a370*/  FADD.FTZ R0, R248, R0 ;  /* 0x00000000f8007221 */ /* 0x000fe20000010000 */
[C---:B------:R-:W-:Y:S02]  /*a380*/  HMMA.16816.F32.BF16 R56, R104.reuse, R118, R56 ;  /* 0x000000766838723c */ /* 0x040fe40000041838 */
[----:B------:R4:W5:Y:S02]  /*a390*/  LDL.LU R248, [R1+0x54] ;  /* 0x0000540001f87983 */ /* 0x0009640000300800 */
[----:B------:R-:W-:Y:S02]  /*a3a0*/  FADD.FTZ R0, R231, R0 ;  /* 0x00000000e7007221 */ /* 0x000fe40000010000 */
[----:B------:R4:W5:Y:S01]  /*a3b0*/  LDL.LU R231, [R1+0x50] ;  /* 0x0000500001e77983 */ /* 0x0009620000300800 */
[----:B------:R-:W-:Y:S01]  /*a3c0*/  FADD.FTZ R2, R155, R2 ;  /* 0x000000029b027221 */ /* 0x000fe20000010000 */
[C---:B------:R-:W-:Y:S02]  /*a3d0*/  HMMA.16816.F32.BF16 R60, R104.reuse, R120, R60 ;  /* 0x00000078683c723c */ /* 0x040fe4000004183c */
[----:B------:R-:W2:Y:S02]  /*a3e0*/  LDSM.16.MT88.4 R116, [R228+0x8100] ;  /* 0x00810000e474783b */ /* 0x000ea40000004200 */
[----:B-1----:R-:W-:Y:S01]  /*a3f0*/  F2FP.BF16.PACK_AB R155, R101, R103 ;  /* 0x00000067659b723e */ /* 0x002fe200000010ff */
[----:B------:R-:W-:Y:S02]  /*a400*/  FADD.FTZ R165, R165, R2 ;  /* 0x00000002a5a57221 */ /* 0x000fe40000010000 */
[----:B------:R-:W-:Y:S01]  /*a410*/  FADD.FTZ R2, R130, R0 ;  /* 0x0000000082027221 */ /* 0x000fe20000010000 */
[C---:B------:R-:W-:Y:S02]  /*a420*/  HMMA.16816.F32.BF16 R64, R104.reuse, R122, R64 ;  /* 0x0000007a6840723c */ /* 0x040fe40000041840 */
[----:B------:R-:W-:Y:S02]  /*a430*/  LDSM.16.MT88.4 R120, [R226+0x2900] ;  /* 0x00290000e278783b */ /* 0x000fe40000004200 */
[----:B------:R-:W-:Y:S02]  /*a440*/  MOV R130, R133 ;  /* 0x0000008500827202 */ /* 0x000fe40000000f00 */
[----:B------:R-:W-:Y:S02]  /*a450*/  MOV R0, R132 ;  /* 0x0000008400007202 */ /* 0x000fe40000000f00 */
[C---:B------:R-:W-:Y:S02]  /*a460*/  HMMA.16816.F32.BF16 R68, R104.reuse, R108, R68 ;  /* 0x0000006c6844723c */ /* 0x040fe40000041844 */
[----:B------:R-:W-:Y:S02]  /*a470*/  LDSM.16.MT88.4 R140, [R225+0x5900] ;  /* 0x00590000e18c783b */ /* 0x000fe40000004200 */
[----:B------:R-:W-:Y:S04]  /*a480*/  FADD.FTZ R0, R0, R165 ;  /* 0x000000a500007221 */ /* 0x000fe80000010000 */
[C---:B------:R-:W-:Y:S02]  /*a490*/  HMMA.16816.F32.BF16 R72, R104.reuse, R110, R72 ;  /* 0x0000006e6848723c */ /* 0x040fe40000041848 */
[----:B------:R-:W1:Y:S06]  /*a4a0*/  LDSM.16.MT88.4 R108, [R225+0x2900] ;  /* 0x00290000e16c783b */ /* 0x000e6c0000004200 */
[C---:B---3--:R-:W-:Y:S08]  /*a4b0*/  HMMA.16816.F32.BF16 R76, R104.reuse, R112, R76 ;  /* 0x00000070684c723c */ /* 0x048ff0000004184c */
[C---:B------:R-:W-:Y:S08]  /*a4c0*/  HMMA.16816.F32.BF16 R80, R104.reuse, R114, R80 ;  /* 0x000000726850723c */ /* 0x040ff00000041850 */
[C---:B------:R-:W-:Y:S08]  /*a4d0*/  HMMA.16816.F32.BF16 R84, R104.reuse, R124, R84 ;  /* 0x0000007c6854723c */ /* 0x040ff00000041854 */
[C---:B------:R-:W-:Y:S01]  /*a4e0*/  HMMA.16816.F32.BF16 R88, R104.reuse, R126, R88 ;  /* 0x0000007e6858723c */ /* 0x040fe20000041858 */
[----:B------:R-:W3:Y:S07]  /*a4f0*/  LDSM.16.MT88.4 R124, [R229+0x2900] ;  /* 0x00290000e57c783b */ /* 0x000eee0000004200 */
[C---:B--2---:R-:W-:Y:S07]  /*a500*/  HMMA.16816.F32.BF16 R92, R104.reuse, R116, R92 ;  /* 0x00000074685c723c */ /* 0x044fee000004185c */
[----:B------:R-:W-:Y:S01]  /*a510*/  MOV R116, R135 ;  /* 0x0000008700747202 */ /* 0x000fe20000000f00 */
[----:B------:R-:W-:Y:S04]  /*a520*/  HMMA.16816.F32.BF16 R96, R104, R118, R96 ;  /* 0x000000766860723c */ /* 0x000fe80000041860 */
[----:B------:R-:W-:Y:S02]  /*a530*/  MOV R117, R134 ;  /* 0x0000008600757202 */ /* 0x000fe40000000f00 */
[----:B------:R-:W2:Y:S02]  /*a540*/  LDSM.16.MT88.4 R132, [R228+0x2900] ;  /* 0x00290000e484783b */ /* 0x000ea40000004200 */
[C---:B-1----:R-:W-:Y:S06]  /*a550*/  HMMA.16816.F32.BF16 R104, R152.reuse, R108, R4 ;  /* 0x0000006c9868723c */ /* 0x042fec0000041804 */
[----:B------:R-:W1:Y:S02]  /*a560*/  LDSM.16.MT88.4 R4, [R229+0x5900] ;  /* 0x00590000e504783b */ /* 0x000e640000004200 */
[C---:B------:R-:W-:Y:S06]  /*a570*/  HMMA.16816.F32.BF16 R108, R152.reuse, R110, R8 ;  /* 0x0000006e986c723c */ /* 0x040fec0000041808 */
[----:B------:R-:W1:Y:S02]  /*a580*/  LDSM.16.MT88.4 R8, [R228+0x5900] ;  /* 0x00590000e408783b */ /* 0x000e640000004200 */
[C---:B------:R-:W-:Y:S07]  /*a590*/  HMMA.16816.F32.BF16 R112, R152.reuse, R120, R12 ;  /* 0x000000789870723c */ /* 0x040fee000004180c */
[----:B------:R-:W-:Y:S02]  /*a5a0*/  MOV R14, R116 ;  /* 0x00000074000e7202 */ /* 0x000fe40000000f00 */
[----:B------:R-:W-:Y:S02]  /*a5b0*/  MOV R15, R117 ;  /* 0x00000075000f7202 */ /* 0x000fe40000000f00 */
[C---:B------:R-:W-:Y:S01]  /*a5c0*/  HMMA.16816.F32.BF16 R116, R152.reuse, R122, R16 ;  /* 0x0000007a9874723c */ /* 0x040fe20000041810 */
[----:B------:R-:W-:Y:S07]  /*a5d0*/  LDSM.16.MT88.4 R16, [R226+0x8900] ;  /* 0x00890000e210783b */ /* 0x000fee0000004200 */
[C---:B---3--:R-:W-:Y:S07]  /*a5e0*/  HMMA.16816.F32.BF16 R120, R152.reuse, R124, R20 ;  /* 0x0000007c9878723c */ /* 0x048fee0000041814 */
[----:B------:R-:W-:Y:S01]  /*a5f0*/  MOV R23, R14 ;  /* 0x0000000e00177202 */ /* 0x000fe20000000f00 */
[C---:B------:R-:W-:Y:S04]  /*a600*/  HMMA.16816.F32.BF16 R124, R152.reuse, R126, R24 ;  /* 0x0000007e987c723c */ /* 0x040fe80000041818 */
[----:B------:R-:W-:Y:S02]  /*a610*/  MOV R21, R130 ;  /* 0x0000008200157202 */ /* 0x000fe40000000f00 */
[----:B------:R-:W-:Y:S02]  /*a620*/  MOV R20, R128 ;  /* 0x0000008000147202 */ /* 0x000fe40000000f00 */
[----:B------:R-:W-:Y:S04]  /*a630*/  MOV R24, R129 ;  /* 0x0000008100187202 */ /* 0x000fe80000000f00 */
[----:B------:R-:W-:Y:S02]  /*a640*/  MOV R27, R131 ;  /* 0x00000083001b7202 */ /* 0x000fe40000000f00 */
[C---:B--2---:R-:W-:Y:S03]  /*a650*/  HMMA.16816.F32.BF16 R128, R152.reuse, R132, R28 ;  /* 0x000000849880723c */ /* 0x044fe6000004181c */
[----:B------:R-:W-:Y:S02]  /*a660*/  MOV R22, R15 ;  /* 0x0000000f00167202 */ /* 0x000fe40000000f00 */
[----:B------:R-:W2:Y:S01]  /*a670*/  LDSM.16.MT88.4 R12, [R225+0x8900] ;  /* 0x00890000e10c783b */ /* 0x000ea20000004200 */
[----:B------:R-:W-:Y:S02]  /*a680*/  MOV R25, R147 ;  /* 0x0000009300197202 */ /* 0x000fe40000000f00 */
[C---:B------:R-:W-:Y:S04]  /*a690*/  HMMA.16816.F32.BF16 R132, R152.reuse, R134, R32 ;  /* 0x000000869884723c */ /* 0x040fe80000041820 */
[----:B------:R-:W-:Y:S02]  /*a6a0*/  MOV R30, R139 ;  /* 0x0000008b001e7202 */ /* 0x000fe40000000f00 */
[----:B------:R-:W-:Y:S02]  /*a6b0*/  MOV R31, R138 ;  /* 0x0000008a001f7202 */ /* 0x000fe40000000f00 */
[----:B------:R-:W-:Y:S04]  /*a6c0*/  MOV R34, R137 ;  /* 0x0000008900227202 */ /* 0x000fe80000000f00 */
[----:B------:R-:W-:Y:S01]  /*a6d0*/  MOV R35, R136 ;  /* 0x0000008800237202 */ /* 0x000fe20000000f00 */
[----:B------:R-:W-:Y:S01]  /*a6e0*/  FADD.FTZ R2, R34, R2 ;  /* 0x0000000222027221 */ /* 0x000fe20000010000 */
[C---:B------:R-:W-:Y:S03]  /*a6f0*/  HMMA.16816.F32.BF16 R136, R152.reuse, R140, R36 ;  /* 0x0000008c9888723c */ /* 0x040fe60000041824 */
[----:B------:R-:W-:Y:S01]  /*a700*/  MOV R26, R146 ;  /* 0x00000092001a7202 */ /* 0x000fe20000000f00 */
[----:B------:R-:W-:Y:S01]  /*a710*/  FADD.FTZ R0, R35, R0 ;  /* 0x0000000023007221 */ /* 0x000fe20000010000 */
[----:B------:R-:W-:Y:S02]  /*a720*/  MOV R28, R145 ;  /* 0x00000091001c7202 */ /* 0x000fe40000000f00 */
[----:B------:R-:W-:Y:S01]  /*a730*/  MOV R29, R144 ;  /* 0x00000090001d7202 */ /* 0x000fe20000000f00 */
[C---:B------:R-:W-:Y:S04]  /*a740*/  HMMA.16816.F32.BF16 R140, R152.reuse, R142, R40 ;  /* 0x0000008e988c723c */ /* 0x040fe80000041828 */
[----:B------:R-:W-:Y:S02]  /*a750*/  FADD.FTZ R2, R28, R2 ;  /* 0x000000021c027221 */ /* 0x000fe40000010000 */
[----:B------:R-:W-:Y:S02]  /*a760*/  FADD.FTZ R0, R29, R0 ;  /* 0x000000001d007221 */ /* 0x000fe40000010000 */
[C---:B------:R-:W-:Y:S04]  /*a770*/  HMMA.16816.F32.BF16 R144, R152.reuse, R148, R44 ;  /* 0x000000949890723c */ /* 0x040fe8000004182c */
[----:B------:R-:W-:Y:S02]  /*a780*/  FADD.FTZ R2, R30, R2 ;  /* 0x000000021e027221 */ /* 0x000fe40000010000 */
[----:B------:R-:W-:Y:S02]  /*a790*/  FADD.FTZ R0, R31, R0 ;  /* 0x000000001f007221 */ /* 0x000fe40000010000 */
[C---:B------:R-:W-:Y:S04]  /*a7a0*/  HMMA.16816.F32.BF16 R148, R152.reuse, R150, R48 ;  /* 0x000000969894723c */ /* 0x040fe80000041830 */
[----:B------:R-:W-:Y:S02]  /*a7b0*/  FADD.FTZ R2, R24, R2 ;  /* 0x0000000218027221 */ /* 0x000fe40000010000 */
[----:B------:R-:W-:Y:S02]  /*a7c0*/  FADD.FTZ R0, R181, R0 ;  /* 0x00000000b5007221 */ /* 0x000fe40000010000 */
[C---:B-1----:R-:W-:Y:S04]  /*a7d0*/  HMMA.16816.F32.BF16 R52, R152.reuse, R4, R52 ;  /* 0x000000049834723c */ /* 0x042fe80000041834 */
[----:B------:R-:W-:Y:S02]  /*a7e0*/  FADD.FTZ R2, R25, R2 ;  /* 0x0000000219027221 */ /* 0x000fe40000010000 */
[----:B------:R-:W-:Y:S02]  /*a7f0*/  FADD.FTZ R0, R180, R0 ;  /* 0x00000000b4007221 */ /* 0x000fe40000010000 */
[C---:B------:R-:W-:Y:S01]  /*a800*/  HMMA.16816.F32.BF16 R56, R152.reuse, R6, R56 ;  /* 0x000000069838723c */ /* 0x040fe20000041838 */
[----:B------:R-:W1:Y:S03]  /*a810*/  LDSM.16.MT88.4 R4, [R229+0x8900] ;  /* 0x00890000e504783b */ /* 0x000e660000004200 */
[----:B------:R-:W-:Y:S02]  /*a820*/  FADD.FTZ R2, R26, R2 ;  /* 0x000000021a027221 */ /* 0x000fe40000010000 */
[----:B------:R-:W-:Y:S02]  /*a830*/  FADD.FTZ R0, R179, R0 ;  /* 0x00000000b3007221 */ /* 0x000fe40000010000 */
[C---:B------:R-:W-:Y:S04]  /*a840*/  HMMA.16816.F32.BF16 R60, R152.reuse, R8, R60 ;  /* 0x00000008983c723c */ /* 0x040fe8000004183c */
[----:B------:R-:W-:Y:S02]  /*a850*/  FADD.FTZ R2, R27, R2 ;  /* 0x000000021b027221 */ /* 0x000fe40000010000 */
[----:B------:R-:W-:Y:S02]  /*a860*/  FADD.FTZ R0, R178, R0 ;  /* 0x00000000b2007221 */ /* 0x000fe40000010000 */
[C---:B------:R-:W-:Y:S01]  /*a870*/  HMMA.16816.F32.BF16 R64, R152.reuse, R10, R64 ;  /* 0x0000000a9840723c */ /* 0x040fe20000041840 */
[----:B------:R-:W3:Y:S03]  /*a880*/  LDSM.16.MT88.4 R8, [R228+0x8900] ;  /* 0x00890000e408783b */ /* 0x000ee60000004200 */
[----:B------:R-:W-:Y:S02]  /*a890*/  FADD.FTZ R2, R20, R2 ;  /* 0x0000000214027221 */ /* 0x000fe40000010000 */
[----:B------:R-:W-:Y:S02]  /*a8a0*/  FADD.FTZ R0, R175, R0 ;  /* 0x00000000af007221 */ /* 0x000fe40000010000 */
[C---:B--2---:R-:W-:Y:S04]  /*a8b0*/  HMMA.16816.F32.BF16 R68, R152.reuse, R12, R68 ;  /* 0x0000000c9844723c */ /* 0x044fe80000041844 */
        /* <DEDUP_REMOVED lines=14> */
[C---:B------:R-:W-:Y:S04]  /*a9a0*/  HMMA.16816.F32.BF16 R88, R152.reuse, R6, R88 ;  /* 0x000000069858723c */ /* 0x040fe80000041858 */
[----:B------:R-:W-:Y:S02]  /*a9b0*/  FADD.FTZ R2, R183, R2 ;  /* 0x00000002b7027221 */ /* 0x000fe40000010000 */
[----:B------:R-:W-:Y:S02]  /*a9c0*/  FADD.FTZ R0, R167, R0 ;  /* 0x00000000a7007221 */ /* 0x000fe40000010000 */
[----:B------:R-:W-:Y:S01]  /*a9d0*/  FADD.FTZ R2, R182, R2 ;  /* 0x00000002b6027221 */ /* 0x000fe20000010000 */
[C---:B---3--:R-:W-:Y:S03]  /*a9e0*/  HMMA.16816.F32.BF16 R92, R152.reuse, R8, R92 ;  /* 0x00000008985c723c */ /* 0x048fe6000004185c */
[----:B------:R-:W-:Y:S02]  /*a9f0*/  FADD.FTZ R4, R166, R0 ;  /* 0x00000000a6047221 */ /* 0x000fe40000010000 */
[----:B------:R-:W-:Y:S02]  /*aa00*/  FADD.FTZ R0, R177, R2 ;  /* 0x00000002b1007221 */ /* 0x000fe40000010000 */
[----:B------:R-:W-:Y:S01]  /*aa10*/  FADD.FTZ R4, R164, R4 ;  /* 0x00000004a4047221 */ /* 0x000fe20000010000 */
[----:B------:R-:W-:Y:S04]  /*aa20*/  HMMA.16816.F32.BF16 R96, R152, R10, R96 ;  /* 0x0000000a9860723c */ /* 0x000fe80000041860 */
[----:B------:R-:W-:Y:S02]  /*aa30*/  FADD.FTZ R0, R176, R0 ;  /* 0x00000000b0007221 */ /* 0x000fe40000010000 */
[----:B------:R-:W-:Y:S01]  /*aa40*/  FADD.FTZ R4, R102, R4 ;  /* 0x0000000466047221 */ /* 0x000fe20000010000 */
[----:B------:R-:W-:Y:S01]  /*aa50*/  MOV R102, R3 ;  /* 0x0000000300667202 */ /* 0x000fe20000000f00 */
[----:B------:R-:W-:Y:S04]  /*aa60*/  FADD.FTZ R2, R171, R0 ;  /* 0x00000000ab027221 */ /* 0x000fe80000010000 */
[----:B------:R-:W-:Y:S02]  /*aa70*/  FADD.FTZ R2, R170, R2 ;  /* 0x00000002aa027221 */ /* 0x000fe40000010000 */
[----:B------:R-:W-:Y:S03]  /*aa80*/  FADD.FTZ R0, R103, R4 ;  /* 0x0000000467007221 */ /* 0x000fe60000010000 */
[----:B------:R4:W-:Y:S01]  /*aa90*/  STL [R1], R2 ;  /* 0x0000000201007387 */ /* 0x0009e20000100800 */
[----:B------:R-:W-:Y:S01]  /*aaa0*/  FADD.FTZ R0, R101, R0 ;  /* 0x0000000065007221 */ /* 0x000fe20000010000 */
[----:B------:R-:W-:Y:S04]  /*aab0*/  MOV R101, R100 ;  /* 0x0000006400657202 */ /* 0x000fe80000000f00 */
[----:B------:R4:W-:Y:S01]  /*aac0*/  STL [R1+0x4], R0 ;  /* 0x0000040001007387 */ /* 0x0009e20000100800 */
[----:B------:R-:W-:-:S05]  /*aad0*/  @P0 BRA `(.L_x_3) ;  /* 0xffffc02000000947 */ /* 0x000fca000383ffff */
.L_x_2:
[----:B---34-:R-:W2:Y:S04]  /*aae0*/  LDL.LU R0, [R1] ;  /* 0x0000000001007983 */ /* 0x018ea80000300800 */
[----:B------:R-:W1:Y:S01]  /*aaf0*/  S2R R8, SR_TID.X ;  /* 0x0000000000087919 */ /* 0x000e620000002100 */
[----:B------:R-:W-:Y:S01]  /*ab00*/  MOV R103, c[0x0][0x4e8] ;  /* 0x00013a0000677a02 */ /* 0x000fe20000000f00 */
[----:B------:R-:W3:Y:S01]  /*ab10*/  S2UR UR7, SR_CTAID.Y ;  /* 0x00000000000779c3 */ /* 0x000ee20000002600 */
[----:B------:R-:W-:Y:S01]  /*ab20*/  ULDC.64 UR4, c[0x0][0x490] ;  /* 0x0001240000047ab9 */ /* 0x000fe20000000a00 */
[----:B------:R-:W4:Y:S04]  /*ab30*/  LDL.LU R2, [R1+0x4] ;  /* 0x0000040001027983 */ /* 0x000f280000300800 */
[----:B------:R-:W4:Y:S01]  /*ab40*/  LDL.LU R9, [R1+0x34] ;  /* 0x0000340001097983 */ /* 0x000f220000300800 */
[----:B------:R-:W-:-:S03]  /*ab50*/  ISETP.NE.AND P0, PT, R103, 0x1, PT ;  /* 0x000000016700780c */ /* 0x000fc60003f05270 */
[----:B------:R-:W4:Y:S01]  /*ab60*/  LDL.LU R152, [R1+0x4c] ;  /* 0x00004c0001987983 */ /* 0x000f220000300800 */
[----:B-1----:R-:W-:-:S04]  /*ab70*/  SHF.R.S32.HI R5, RZ, 0x1f, R8 ;  /* 0x0000001fff057819 */ /* 0x002fc80000011408 */
[CC--:B------:R-:W-:Y:S02]  /*ab80*/  LEA.HI R102, R5.reuse, R8.reuse, RZ, 0x5 ;  /* 0x0000000805667211 */ /* 0x0c0fe400078f28ff */
[----:B------:R-:W-:Y:S02]  /*ab90*/  LEA.HI R5, R5, R8, RZ, 0x2 ;  /* 0x0000000805057211 */ /* 0x000fe400078f10ff */
[----:B------:R-:W-:Y:S01]  /*aba0*/  LOP3.LUT R4, R102, 0xffffffe0, RZ, 0xc0, !PT ;  /* 0xffffffe066047812 */ /* 0x000fe200078ec0ff */
[----:B---3--:R-:W-:Y:S01]  /*abb0*/  USHF.R.S32.HI UR6, URZ, 0x1f, UR7 ;  /* 0x0000001f3f067899 */ /* 0x008fe20008011407 */
[----:B------:R-:W-:-:S03]  /*abc0*/  LOP3.LUT R14, R5, 0xfffffffc, RZ, 0xc0, !PT ;  /* 0xfffffffc050e7812 */ /* 0x000fc600078ec0ff */
[----:B------:R-:W-:Y:S01]  /*abd0*/  UIMAD UR10, UR6, UR4, URZ ;  /* 0x00000004060a72a4 */ /* 0x000fe2000f8e023f */
[----:B------:R-:W-:Y:S01]  /*abe0*/  IADD3 R14, -R14, R8, RZ ;  /* 0x000000080e0e7210 */ /* 0x000fe20007ffe1ff */
[----:B------:R-:W-:Y:S01]  /*abf0*/  UIMAD.WIDE.U32 UR12, UR7, UR4, URZ ;  /* 0x00000004070c72a5 */ /* 0x000fe2000f8e003f */
[----:B------:R-:W-:Y:S06]  /*ac00*/  BAR.SYNC.DEFER_BLOCKING 0x1, 0x100 ;  /* 0x0044000000007b1d */ /* 0x000fec0000010000 */
[----:B--2---:R-:W1:Y:S04]  /*ac10*/  SHFL.BFLY PT, R11, R0, 0x2, 0x1f ;  /* 0x0c401f00000b7f89 */ /* 0x004e6800000e0000 */
[----:B----4-:R-:W2:Y:S01]  /*ac20*/  SHFL.BFLY PT, R6, R2, 0x2, 0x1f ;  /* 0x0c401f0002067f89 */ /* 0x010ea200000e0000 */
[----:B------:R-:W-:Y:S01]  /*ac30*/  MOV R26, R9 ;  /* 0x00000009001a7202 */ /* 0x000fe20000000f00 */
[----:B-1----:R-:W-:-:S05]  /*ac40*/  FADD.FTZ R11, R11, R0 ;  /* 0x000000000b0b7221 */ /* 0x002fca0000010000 */
[----:B------:R-:W1:Y:S01]  /*ac50*/  SHFL.BFLY PT, R0, R11, 0x1, 0x1f ;  /* 0x0c201f000b007f89 */ /* 0x000e6200000e0000 */
[----:B--2---:R-:W-:-:S05]  /*ac60*/  FADD.FTZ R6, R6, R2 ;  /* 0x0000000206067221 */ /* 0x004fca0000010000 */
[----:B------:R-:W2:Y:S01]  /*ac70*/  SHFL.BFLY PT, R2, R6, 0x1, 0x1f ;  /* 0x0c201f0006027f89 */ /* 0x000ea200000e0000 */
[----:B-1----:R-:W-:Y:S01]  /*ac80*/  FADD.FTZ R11, R11, R0 ;  /* 0x000000000b0b7221 */ /* 0x002fe20000010000 */
[----:B------:R-:W-:-:S04]  /*ac90*/  MOV R0, RZ ;  /* 0x000000ff00007202 */ /* 0x000fc80000000f00 */
[----:B------:R-:W-:Y:S01]  /*aca0*/  FSETP.NE.FTZ.AND P2, PT, R11, RZ, PT ;  /* 0x000000ff0b00720b */ /* 0x000fe20003f55000 */
[----:B--2---:R-:W-:Y:S02]  /*acb0*/  FADD.FTZ R6, R6, R2 ;  /* 0x0000000206067221 */ /* 0x004fe40000010000 */
[----:B------:R-:W-:-:S03]  /*acc0*/  @P0 IMAD.HI.U32 R2, R9, c[0x0][0x4ec], RZ ;  /* 0x00013b0009020a27 */ /* 0x000fc600078e00ff */
[----:B------:R-:W-:Y:S02]  /*acd0*/  FSETP.NE.FTZ.AND P1, PT, R6, RZ, PT ;  /* 0x000000ff0600720b */ /* 0x000fe40003f35000 */
[----:B------:R-:W-:Y:S02]  /*ace0*/  @P0 SHF.R.U32.HI R26, RZ, c[0x0][0x4f0], R2 ;  /* 0x00013c00ff1a0a19 */ /* 0x000fe40000011602 */
[----:B------:R-:W-:Y:S01]  /*acf0*/  IADD3 R2, -R4, R8, RZ ;  /* 0x0000000804027210 */ /* 0x000fe20007ffe1ff */
[----:B------:R-:W-:Y:S02]  /*ad00*/  IMAD.MOV.U32 R4, RZ, RZ, RZ ;  /* 0x000000ffff047224 */ /* 0x000fe400078e00ff */
[----:B------:R-:W1:Y:S01]  /*ad10*/  @P2 MUFU.RCP R0, R11 ;  /* 0x0000000b00002308 */ /* 0x000e620000001000 */
[----:B------:R-:W-:Y:S01]  /*ad20*/  UIMAD UR10, UR7, UR5, UR10 ;  /* 0x00000005070a72a4 */ /* 0x000fe2000f8e020a */
[----:B------:R-:W-:Y:S02]  /*ad30*/  LOP3.LUT P4, RZ, R2, 0x3, RZ, 0xc0, !PT ;  /* 0x0000000302ff7812 */ /* 0x000fe4000788c0ff */
[----:B------:R-:W-:Y:S01]  /*ad40*/  IADD3 R7, -R26, RZ, RZ ;  /* 0x000000ff1a077210 */ /* 0x000fe20007ffe1ff */
[----:B------:R-:W-:-:S03]  /*ad50*/  ULDC.64 UR4, c[0x0][0x3e8] ;  /* 0x0000fa0000047ab9 */ /* 0x000fc60000000a00 */
[----:B------:R-:W2:Y:S01]  /*ad60*/  @P1 MUFU.RCP R4, R6 ;  /* 0x0000000600041308 */ /* 0x000ea20000001000 */
[C---:B-1----:R-:W-:Y:S02]  /*ad70*/  FMUL.FTZ R29, R0.reuse, R56 ;  /* 0x00000038001d7220 */ /* 0x042fe40000410000 */
[C---:B------:R-:W-:Y:S02]  /*ad80*/  FMUL.FTZ R65, R0.reuse, R65 ;  /* 0x0000004100417220 */ /* 0x040fe40000410000 */
[C---:B------:R-:W-:Y:S02]  /*ad90*/  FMUL.FTZ R69, R0.reuse, R69 ;  /* 0x0000004500457220 */ /* 0x040fe40000410000 */
[----:B------:R-:W-:Y:S02]  /*ada0*/  FMUL.FTZ R68, R0, R68 ;  /* 0x0000004400447220 */ /* 0x000fe40000410000 */
[C---:B--2---:R-:W-:Y:S02]  /*adb0*/  FMUL.FTZ R71, R4.reuse, R71 ;  /* 0x0000004704477220 */ /* 0x044fe40000410000 */
[----:B------:R-:W-:-:S02]  /*adc0*/  FMUL.FTZ R70, R4, R70 ;  /* 0x0000004604467220 */ /* 0x000fc40000410000 */
[C---:B------:R-:W-:Y:S02]  /*add0*/  FMUL.FTZ R16, R0.reuse, R53 ;  /* 0x0000003500107220 */ /* 0x040fe40000410000 */
[C---:B------:R-:W-:Y:S01]  /*ade0*/  FMUL.FTZ R31, R0.reuse, R52 ;  /* 0x00000034001f7220 */ /* 0x040fe20000410000 */
[----:B------:R-:W-:Y:S01]  /*adf0*/  F2FP.BF16.PACK_AB R70, R71, R70 ;  /* 0x000000464746723e */ /* 0x000fe200000010ff */
[----:B------:R-:W-:Y:S01]  /*ae00*/  FMUL.FTZ R105, R0, R105 ;  /* 0x0000006900697220 */ /* 0x000fe20000410000 */
[----:B------:R-:W2:Y:S01]  /*ae10*/  LDL.LU R71, [R1+0x30] ;  /* 0x0000300001477983 */ /* 0x000ea20000300800 */
[C---:B------:R-:W-:Y:S02]  /*ae20*/  FMUL.FTZ R67, R4.reuse, R67 ;  /* 0x0000004304437220 */ /* 0x040fe40000410000 */
[----:B------:R-:W-:Y:S01]  /*ae30*/  FMUL.FTZ R66, R4, R66 ;  /* 0x0000004204427220 */ /* 0x000fe20000410000 */
[----:B------:R-:W-:Y:S01]  /*ae40*/  SHF.R.S32.HI R2, RZ, 0x2, R5 ;  /* 0x00000002ff027819 */ /* 0x000fe20000011405 */
[----:B------:R-:W-:-:S02]  /*ae50*/  FMUL.FTZ R13, R0, R104 ;  /* 0x00000068000d7220 */ /* 0x000fc40000410000 */
[C---:B------:R-:W-:Y:S01]  /*ae60*/  FMUL.FTZ R109, R0.reuse, R109 ;  /* 0x0000006d006d7220 */ /* 0x040fe20000410000 */
[----:B------:R-:W-:Y:S01]  /*ae70*/  F2FP.BF16.PACK_AB R66, R67, R66 ;  /* 0x000000424342723e */ /* 0x000fe200000010ff */
[C---:B------:R-:W-:Y:S01]  /*ae80*/  FMUL.FTZ R17, R0.reuse, R108 ;  /* 0x0000006c00117220 */ /* 0x040fe20000410000 */
[----:B------:R-:W3:Y:S01]  /*ae90*/  LDL R67, [R1+0x48] ;  /* 0x0000480001437983 */ /* 0x000ee20000100800 */
[----:B------:R-:W-:Y:S02]  /*aea0*/  FMUL.FTZ R56, R0, R64 ;  /* 0x0000004000387220 */ /* 0x000fe40000410000 */
[C---:B------:R-:W-:Y:S02]  /*aeb0*/  FMUL.FTZ R63, R4.reuse, R63 ;  /* 0x0000003f043f7220 */ /* 0x040fe40000410000 */
[C---:B------:R-:W-:Y:S01]  /*aec0*/  FMUL.FTZ R62, R4.reuse, R62 ;  /* 0x0000003e043e7220 */ /* 0x040fe20000410000 */
[----:B------:R-:W-:Y:S01]  /*aed0*/  F2FP.BF16.PACK_AB R56, R65, R56 ;  /* 0x000000384138723e */ /* 0x000fe200000010ff */
[----:B------:R-:W-:Y:S01]  /*aee0*/  FMUL.FTZ R30, R4, R54 ;  /* 0x00000036041e7220 */ /* 0x000fe20000410000 */
[----:B------:R-:W-:Y:S01]  /*aef0*/  F2FP.BF16.PACK_AB R54, R69, R68 ;  /* 0x000000444536723e */ /* 0x000fe200000010ff */
[----:B------:R1:W5:Y:S01]  /*af00*/  LDL R65, [R1+0x24] ;  /* 0x0000240001417983 */ /* 0x0003620000100800 */
[----:B------:R-:W-:Y:S01]  /*af10*/  F2FP.BF16.PACK_AB R62, R63, R62 ;  /* 0x0000003e3f3e723e */ /* 0x000fe200000010ff */
[----:B------:R-:W-:-:S02]  /*af20*/  FMUL.FTZ R113, R0, R113 ;  /* 0x0000007100717220 */ /* 0x000fc40000410000 */
[----:B------:R1:W5:Y:S01]  /*af30*/  LDL.64 R68, [R1+0x10] ;  /* 0x0000100001447983 */ /* 0x0003620000100a00 */
[C---:B------:R-:W-:Y:S02]  /*af40*/  FMUL.FTZ R19, R0.reuse, R112 ;  /* 0x0000007000137220 */ /* 0x040fe40000410000 */
[C---:B------:R-:W-:Y:S01]  /*af50*/  FMUL.FTZ R117, R0.reuse, R117 ;  /* 0x0000007500757220 */ /* 0x040fe20000410000 */
[----:B------:R1:W5:Y:S01]  /*af60*/  LDL R63, [R1+0x20] ;  /* 0x00002000013f7983 */ /* 0x0003620000100800 */
[C---:B------:R-:W-:Y:S02]  /*af70*/  FMUL.FTZ R21, R0.reuse, R116 ;  /* 0x0000007400157220 */ /* 0x040fe40000410000 */
[C---:B------:R-:W-:Y:S02]  /*af80*/  FMUL.FTZ R121, R0.reuse, R121 ;  /* 0x0000007900797220 */ /* 0x040fe40000410000 */
[C---:B------:R-:W-:Y:S02]  /*af90*/  FMUL.FTZ R23, R0.reuse, R120 ;  /* 0x0000007800177220 */ /* 0x040fe40000410000 */
[----:B------:R-:W-:-:S02]  /*afa0*/  FMUL.FTZ R125, R0, R125 ;  /* 0x0000007d007d7220 */ /* 0x000fc40000410000 */
[C---:B------:R-:W-:Y:S02]  /*afb0*/  FMUL.FTZ R25, R0.reuse, R124 ;  /* 0x0000007c00197220 */ /* 0x040fe40000410000 */
[C---:B------:R-:W-:Y:S02]  /*afc0*/  FMUL.FTZ R129, R0.reuse, R129 ;  /* 0x0000008100817220 */ /* 0x040fe40000410000 */
        /* <DEDUP_REMOVED lines=27> */
[----:B------:R-:W-:Y:S01]  /*b180*/  FMUL.FTZ R44, R0, R96 ;  /* 0x00000060002c7220 */ /* 0x000fe20000410000 */
[----:B------:R-:W-:Y:S01]  /*b190*/  SHF.R.S32.HI R0, RZ, 0x1f, R5 ;  /* 0x0000001fff007819 */ /* 0x000fe20000011405 */
[----:B------:R-:W4:Y:S01]  /*b1a0*/  @P1 MUFU.LG2 R6, R6 ;  /* 0x0000000600061308 */ /* 0x000f220000000c00 */
[----:B------:R-:W-:-:S02]  /*b1b0*/  IMAD R101, R7, c[0x0][0x4e8], R9 ;  /* 0x00013a0007657a24 */ /* 0x000fc400078e0209 */
[----:B------:R-:W-:Y:S01]  /*b1c0*/  LEA.HI R0, R0, R2, RZ, 0x3 ;  /* 0x0000000200007211 */ /* 0x000fe200078f18ff */
[----:B------:R-:W1:Y:S03]  /*b1d0*/  S2R R64, SR_CTAID.Z ;  /* 0x0000000000407919 */ /* 0x000e660000002700 */
[----:B------:R-:W-:Y:S01]  /*b1e0*/  LOP3.LUT R0, R0, 0xfffffff8, RZ, 0xc0, !PT ;  /* 0xfffffff800007812 */ /* 0x000fe200078ec0ff */
[----:B------:R-:W-:-:S03]  /*b1f0*/  UIMAD.WIDE.U32 UR14, UR7, UR4, URZ ;  /* 0x00000004070e72a5 */ /* 0x000fc6000f8e003f */
[----:B------:R-:W-:Y:S02]  /*b200*/  IADD3 R10, R2, -R0, RZ ;  /* 0x80000000020a7210 */ /* 0x000fe40007ffe0ff */
[----:B------:R-:W-:Y:S01]  /*b210*/  @P2 MOV R2, 0x3f317218 ;  /* 0x3f31721800022802 */ /* 0x000fe20000000f00 */
[----:B------:R-:W-:Y:S01]  /*b220*/  @P1 IMAD.MOV.U32 R0, RZ, RZ, 0x3f317218 ;  /* 0x3f317218ff001424 */ /* 0x000fe200078e00ff */
[----:B------:R-:W-:Y:S01]  /*b230*/  MOV R9, UR15 ;  /* 0x0000000f00097c02 */ /* 0x000fe20008000f00 */
[----:B------:R-:W1:Y:S02]  /*b240*/  @P2 MUFU.LG2 R11, R11 ;  /* 0x0000000b000b2308 */ /* 0x000e640000000c00 */
[----:B------:R-:W-:Y:S02]  /*b250*/  @P2 FMUL.FTZ R9, R2, c[0x0][0x2d0] ;  /* 0x0000b40002092a20 */ /* 0x000fe40000410000 */
[----:B----4-:R-:W-:Y:S02]  /*b260*/  @P1 FMUL.FTZ R2, R6, 0.69314718246459960938 ;  /* 0x3f31721806021820 */ /* 0x010fe40000410000 */
[----:B------:R-:W-:Y:S01]  /*b270*/  @P1 FMUL.FTZ R0, R0, c[0x0][0x2d0] ;  /* 0x0000b40000001a20 */ /* 0x000fe20000410000 */
[----:B------:R-:W-:Y:S01]  /*b280*/  UIMAD UR6, UR6, UR4, URZ ;  /* 0x00000004060672a4 */ /* 0x000fe2000f8e023f */
[----:B------:R-:W-:Y:S01]  /*b290*/  FMUL.FTZ R28, R4, R58 ;  /* 0x0000003a041c7220 */ /* 0x000fe20000410000 */
[----:B------:R-:W-:Y:S01]  /*b2a0*/  MOV R58, 0xff800000 ;  /* 0xff800000003a7802 */ /* 0x000fe20000000f00 */
[----:B------:R-:W-:Y:S01]  /*b2b0*/  @P1 FFMA.FTZ R58, R0, R3, R2 ;  /* 0x00000003003a1223 */ /* 0x000fe20000010002 */
[----:B------:R-:W-:Y:S01]  /*b2c0*/  SHF.R.S32.HI R0, RZ, 0x5, R102 ;  /* 0x00000005ff007819 */ /* 0x000fe20000011466 */
        /* <DEDUP_REMOVED lines=39> */
[----:B------:R-:W-:Y:S01]  /*b540*/  FMUL.FTZ R98, R4, R98 ;  /* 0x0000006204627220 */ /* 0x000fe20000410000 */
[----:B------:R-:W-:Y:S01]  /*b550*/  UIMAD UR5, UR7, UR5, UR6 ;  /* 0x00000005070572a4 */ /* 0x000fe2000f8e0206 */
[----:B------:R-:W-:Y:S01]  /*b560*/  IMAD.U32 R4, RZ, RZ, UR12 ;  /* 0x0000000cff047e24 */ /* 0x000fe2000f8e00ff */
[----:B------:R-:W-:Y:S02]  /*b570*/  MOV R8, UR14 ;  /* 0x0000000e00087c02 */ /* 0x000fe40008000f00 */
[----:B------:R-:W-:Y:S01]  /*b580*/  SHF.R.S32.HI R3, RZ, 0x1f, R0 ;  /* 0x0000001fff037819 */ /* 0x000fe20000011400 */
[----:B------:R-:W-:Y:S01]  /*b590*/  UIADD3 UR5, UR15, UR5, URZ ;  /* 0x000000050f057290 */ /* 0x000fe2000fffe03f */
[----:B------:R-:W-:-:S02]  /*b5a0*/  MOV R6, R4 ;  /* 0x0000000400067202 */ /* 0x000fc40000000f00 */
[----:B------:R-:W-:Y:S02]  /*b5b0*/  F2FP.BF16.PACK_AB R28, R59, R28 ;  /* 0x0000001c3b1c723e */ /* 0x000fe400000010ff */
[----:B------:R-:W-:Y:S01]  /*b5c0*/  MOV R4, R8 ;  /* 0x0000000800047202 */ /* 0x000fe20000000f00 */
[----:B------:R-:W4:Y:S01]  /*b5d0*/  S2R R59, SR_CTAID.X ;  /* 0x00000000003b7919 */ /* 0x000f220000002500 */
[----:B------:R-:W-:Y:S02]  /*b5e0*/  LEA.HI R3, R3, R0, RZ, 0x3 ;  /* 0x0000000003037211 */ /* 0x000fe400078f18ff */
[----:B-1----:R-:W-:Y:S02]  /*b5f0*/  SHF.R.S32.HI R8, RZ, 0x1f, R64 ;  /* 0x0000001fff087819 */ /* 0x002fe40000011440 */
[----:B------:R-:W-:Y:S01]  /*b600*/  LEA.HI R2, R14, R14, RZ, 0x1 ;  /* 0x0000000e0e027211 */ /* 0x000fe200078f08ff */
[----:B------:R-:W-:Y:S01]  /*b610*/  @P2 FMUL.FTZ R11, R11, 0.69314718246459960938 ;  /* 0x3f3172180b0b2820 */ /* 0x000fe20000410000 */
[----:B------:R-:W-:-:S02]  /*b620*/  MOV R5, UR13 ;  /* 0x0000000d00057c02 */ /* 0x000fc40008000f00 */
[----:B------:R-:W-:Y:S02]  /*b630*/  F2FP.BF16.PACK_AB R30, R55, R30 ;  /* 0x0000001e371e723e */ /* 0x000fe400000010ff */
[----:B------:R-:W-:Y:S02]  /*b640*/  MOV R5, UR5 ;  /* 0x0000000500057c02 */ /* 0x000fe40008000f00 */
[----:B------:R-:W-:Y:S01]  /*b650*/  F2FP.BF16.PACK_AB R55, R61, R15 ;  /* 0x0000000f3d37723e */ /* 0x000fe200000010ff */
[----:B------:R-:W-:Y:S01]  /*b660*/  IMAD R15, R8, c[0x0][0x3f0], RZ ;  /* 0x0000fc00080f7a24 */ /* 0x000fe200078e02ff */
[----:B------:R-:W-:Y:S02]  /*b670*/  LOP3.LUT R3, R3, 0xffffff8, RZ, 0xc0, !PT ;  /* 0x0ffffff803037812 */ /* 0x000fe400078ec0ff */
[----:B------:R-:W-:Y:S01]  /*b680*/  LOP3.LUT R2, R2, 0x1ffffffe, RZ, 0xc0, !PT ;  /* 0x1ffffffe02027812 */ /* 0x000fe200078ec0ff */
[----:B------:R-:W-:Y:S01]  /*b690*/  UIADD3 UR10, UR13, UR10, URZ ;  /* 0x0000000a0d0a7290 */ /* 0x000fe2000fffe03f */
[----:B------:R-:W-:Y:S01]  /*b6a0*/  MOV R60, 0xff800000 ;  /* 0xff800000003c7802 */ /* 0x000fe20000000f00 */
[----:B------:R-:W-:Y:S01]  /*b6b0*/  @P2 FFMA.FTZ R60, R9, R100, R11 ;  /* 0x00000064093c2223 */ /* 0x000fe2000001000b */
[----:B------:R-:W-:Y:S01]  /*b6c0*/  F2FP.BF16.PACK_AB R31, R16, R31 ;  /* 0x0000001f101f723e */ /* 0x000fe200000010ff */
[C---:B------:R-:W-:Y:S01]  /*b6d0*/  IMAD R16, R0.reuse, 0x200, R14 ;  /* 0x0000020000107824 */ /* 0x040fe200078e020e */
[----:B------:R-:W-:Y:S01]  /*b6e0*/  IADD3 R9, R0, -R3, RZ ;  /* 0x8000000300097210 */ /* 0x000fe20007ffe0ff */
[----:B------:R-:W-:Y:S01]  /*b6f0*/  IMAD R0, R64, c[0x0][0x3f4], R15 ;  /* 0x0000fd0040007a24 */ /* 0x000fe200078e020f */
[----:B------:R-:W-:Y:S01]  /*b700*/  IADD3 R11, R14, -R2, RZ ;  /* 0x800000020e0b7210 */ /* 0x000fe20007ffe0ff */
[----:B------:R-:W-:Y:S01]  /*b710*/  IMAD.WIDE.U32 R2, R64, c[0x0][0x3f0], R4 ;  /* 0x0000fc0040027a25 */ /* 0x000fe200078e0004 */
[----:B------:R-:W-:-:S03]  /*b720*/  F2FP.BF16.PACK_AB R29, R57, R29 ;  /* 0x0000001d391d723e */ /* 0x000fc600000010ff */
[----:B------:R-:W-:Y:S01]  /*b730*/  IMAD R57, R8, c[0x0][0x498], RZ ;  /* 0x0001260008397a24 */ /* 0x000fe200078e02ff */
[----:B------:R-:W-:Y:S02]  /*b740*/  SHF.R.S32.HI R8, RZ, 0x2, R152 ;  /* 0x00000002ff087819 */ /* 0x000fe40000011498 */
[----:B------:R-:W-:Y:S02]  /*b750*/  MOV R7, UR10 ;  /* 0x0000000a00077c02 */ /* 0x000fe40008000f00 */
[C---:B------:R-:W-:Y:S02]  /*b760*/  LOP3.LUT R4, R10.reuse, 0x1, RZ, 0xc0, !PT ;  /* 0x000000010a047812 */ /* 0x040fe400078ec0ff */
[----:B------:R-:W-:Y:S02]  /*b770*/  IADD3 R3, R3, R0, RZ ;  /* 0x0000000003037210 */ /* 0x000fe40007ffe0ff */
[----:B------:R-:W-:Y:S02]  /*b780*/  LEA R0, R9, R8, 0x4 ;  /* 0x0000000809007211 */ /* 0x000fe400078e20ff */
[----:B------:R-:W-:Y:S01]  /*b790*/  SHF.L.U32 R5, R10, 0x6, RZ ;  /* 0x000000060a057819 */ /* 0x000fe200000006ff */
[----:B------:R-:W-:Y:S01]  /*b7a0*/  IMAD.WIDE.U32 R14, R64, c[0x0][0x498], R6 ;  /* 0x00012600400e7a25 */ /* 0x000fe200078e0006 */
[----:B------:R-:W-:-:S02]  /*b7b0*/  R2P PR, R10, 0x6 ;  /* 0x000000060a007804 */ /* 0x000fc40000000000 */
[----:B------:R-:W-:Y:S02]  /*b7c0*/  ISETP.NE.U32.AND P3, PT, R4, 0x1, PT ;  /* 0x000000010400780c */ /* 0x000fe40003f65070 */
[----:B------:R-:W-:Y:S02]  /*b7d0*/  SHF.R.S32.HI R6, RZ, 0x1f, R26 ;  /* 0x0000001fff067819 */ /* 0x000fe4000001141a */
[----:B------:R-:W-:Y:S02]  /*b7e0*/  LEA R4, R11, R0, 0x3 ;  /* 0x000000000b047211 */ /* 0x000fe400078e18ff */
[----:B------:R-:W-:Y:S01]  /*b7f0*/  LOP3.LUT R5, R5, 0x1c0, RZ, 0xc0, !PT ;  /* 0x000001c005057812 */ /* 0x000fe200078ec0ff */
[----:B------:R-:W-:Y:S01]  /*b800*/  IMAD R61, R103, c[0x0][0x388], RZ ;  /* 0x0000e200673d7a24 */ /* 0x000fe200078e02ff */
[C---:B----4-:R-:W-:Y:S01]  /*b810*/  LEA R10, R59.reuse, R4, 0x7 ;  /* 0x000000043b0a7211 */ /* 0x050fe200078e38ff */
[----:B------:R-:W-:Y:S01]  /*b820*/  IMAD R0, R59, 0x80, R0 ;  /* 0x000000803b007824 */ /* 0x000fe200078e0200 */
[----:B------:R-:W-:Y:S01]  /*b830*/  LEA.HI R5, R5, R5, RZ, 0x1d ;  /* 0x0000000505057211 */ /* 0x000fe200078fe8ff */
[----:B------:R-:W-:-:S02]  /*b840*/  IMAD R4, R6, c[0x0][0x3e0], RZ ;  /* 0x0000f80006047a24 */ /* 0x000fc400078e02ff */
[----:B------:R-:W-:Y:S01]  /*b850*/  IMAD.WIDE.U32 R2, R26, c[0x0][0x3e0], R2 ;  /* 0x0000f8001a027a25 */ /* 0x000fe200078e0002 */
[----:B------:R-:W-:Y:S02]  /*b860*/  LEA R5, R16, R5, 0x1 ;  /* 0x0000000510057211 */ /* 0x000fe400078e08ff */
[----:B------:R-:W-:Y:S01]  /*b870*/  ISETP.GE.OR P5, PT, R0, R61, P4 ;  /* 0x0000003d0000720c */ /* 0x000fe200027a6670 */
[----:B------:R-:W-:Y:S01]  /*b880*/  IMAD R4, R26, c[0x0][0x3e4], R4 ;  /* 0x0000f9001a047a24 */ /* 0x000fe200078e0204 */
[----:B------:R-:W-:Y:S01]  /*b890*/  IADD3 R0, R0, 0x8, RZ ;  /* 0x0000000800007810 */ /* 0x000fe20007ffe0ff */
[----:B------:R-:W-:Y:S01]  /*b8a0*/  @P0 IMAD.HI.U32 R7, R10, c[0x0][0x4ec], RZ ;  /* 0x00013b000a070a27 */ /* 0x000fe200078e00ff */
[----:B------:R-:W-:Y:S02]  /*b8b0*/  F2FP.BF16.PACK_AB R13, R105, R13 ;  /* 0x0000000d690d723e */ /* 0x000fe400000010ff */
[----:B------:R-:W-:Y:S02]  /*b8c0*/  F2FP.BF16.PACK_AB R12, R107, R12 ;  /* 0x0000000c6b0c723e */ /* 0x000fe400000010ff */
[----:B------:R-:W-:-:S02]  /*b8d0*/  SHF.L.U32 R5, R5, 0x1, RZ ;  /* 0x0000000105057819 */ /* 0x000fc400000006ff */
[----:B------:R-:W-:Y:S02]  /*b8e0*/  ISETP.GE.OR P4, PT, R0, R61, P4 ;  /* 0x0000003d0000720c */ /* 0x000fe40002786670 */
[----:B------:R-:W-:Y:S02]  /*b8f0*/  IADD3 R3, R3, R4, RZ ;  /* 0x0000000403037210 */ /* 0x000fe40007ffe0ff */
[----:B------:R-:W-:Y:S02]  /*b900*/  MOV R0, R10 ;  /* 0x0000000a00007202 */ /* 0x000fe40000000f00 */
[----:B------:R-:W-:Y:S02]  /*b910*/  SHF.R.S32.HI R6, RZ, 0x1f, R101 ;  /* 0x0000001fff067819 */ /* 0x000fe40000011465 */
[----:B------:R-:W-:Y:S01]  /*b920*/  @P0 SHF.R.U32.HI R0, RZ, c[0x0][0x4f0], R7 ;  /* 0x00013c00ff000a19 */ /* 0x000fe20000011607 */
[----:B------:R-:W-:Y:S01]  /*b930*/  STS [R5+0x80], R13 ;  /* 0x0000800d05007388 */ /* 0x000fe20000000800 */
[----:B------:R-:W-:-:S03]  /*b940*/  IADD3 R8, R5, 0x80, RZ ;  /* 0x0000008005087810 */ /* 0x000fc60007ffe0ff */
[----:B------:R1:W-:Y:S01]  /*b950*/  STS [R5+0x480], R12 ;  /* 0x0004800c05007388 */ /* 0x0003e20000000800 */
[----:B------:R-:W-:Y:S01]  /*b960*/  IMAD R6, R6, c[0x0][0x3d8], RZ ;  /* 0x0000f60006067a24 */ /* 0x000fe200078e02ff */
[----:B------:R-:W-:Y:S01]  /*b970*/  IADD3 R4, R5, 0x70, RZ ;  /* 0x0000007005047810 */ /* 0x000fe20007ffe0ff */
[----:B------:R-:W-:Y:S01]  /*b980*/  IMAD.MOV.U32 R7, RZ, RZ, 0x20 ;  /* 0x00000020ff077424 */ /* 0x000fe200078e00ff */
[----:B------:R-:W-:Y:S01]  /*b990*/  @P3 IADD3 R4, R8, 0x10, RZ ;  /* 0x0000001008043810 */ /* 0x000fe20007ffe0ff */
[----:B------:R-:W-:Y:S01]  /*b9a0*/  IMAD R57, R64, c[0x0][0x49c], R57 ;  /* 0x0001270040397a24 */ /* 0x000fe200078e0239 */
[----:B------:R-:W-:Y:S01]  /*b9b0*/  IADD3 R8, P0, R0, R14, RZ ;  /* 0x0000000e00087210 */ /* 0x000fe20007f1e0ff */
[----:B------:R-:W-:Y:S01]  /*b9c0*/  IMAD R16, R101, c[0x0][0x3dc], R6 ;  /* 0x0000f70065107a24 */ /* 0x000fe200078e0206 */
[----:B------:R-:W-:-:S04]  /*b9d0*/  SHF.R.S32.HI R6, RZ, 0x1f, R0 ;  /* 0x0000001fff067819 */ /* 0x000fc80000011400 */
[----:B------:R-:W-:Y:S01]  /*b9e0*/  IADD3.X R9, R6, R15, R57, P0, !PT ;  /* 0x0000000f06097210 */ /* 0x000fe200007fe439 */
[----:B-1----:R-:W-:Y:S01]  /*b9f0*/  IMAD.WIDE.U32 R12, R101, c[0x0][0x3d8], R2 ;  /* 0x0000f600650c7a25 */ /* 0x002fe200078e0002 */
[----:B------:R-:W-:-:S05]  /*ba00*/  IADD3 R2, -R0, RZ, RZ ;  /* 0x000000ff00027210 */ /* 0x000fca0007ffe1ff */
[----:B------:R-:W-:Y:S01]  /*ba10*/  IMAD R2, R2, c[0x0][0x4e8], R10 ;  /* 0x00013a0002027a24 */ /* 0x000fe200078e020a */
[----:B------:R-:W-:Y:S02]  /*ba20*/  SEL R3, R7, 0xffffffe0, !P1 ;  /* 0xffffffe007037807 */ /* 0x000fe40004800000 */
[----:B------:R-:W-:Y:S02]  /*ba30*/  MOV R6, 0x40 ;  /* 0x0000004000067802 */ /* 0x000fe40000000f00 */
[----:B------:R-:W-:Y:S02]  /*ba40*/  SHF.R.S32.HI R7, RZ, 0x1f, R2 ;  /* 0x0000001fff077819 */ /* 0x000fe40000011402 */
[----:B------:R-:W-:Y:S02]  /*ba50*/  SEL R6, R6, 0xffffffc0, !P2 ;  /* 0xffffffc006067807 */ /* 0x000fe40005000000 */
[----:B------:R-:W-:Y:S01]  /*ba60*/  F2FP.BF16.PACK_AB R17, R109, R17 ;  /* 0x000000116d11723e */ /* 0x000fe200000010ff */
[----:B------:R-:W-:Y:S01]  /*ba70*/  IMAD R7, R7, c[0x0][0x488], RZ ;  /* 0x0001220007077a24 */ /* 0x000fe200078e02ff */
[----:B------:R-:W-:-:S02]  /*ba80*/  F2FP.BF16.PACK_AB R18, R111, R18 ;  /* 0x000000126f12723e */ /* 0x000fc400000010ff */
[----:B------:R-:W-:Y:S02]  /*ba90*/  F2FP.BF16.PACK_AB R19, R113, R19 ;  /* 0x000000137113723e */ /* 0x000fe400000010ff */
[----:B------:R-:W-:Y:S02]  /*baa0*/  F2FP.BF16.PACK_AB R22, R115, R22 ;  /* 0x000000167316723e */ /* 0x000fe400000010ff */
[----:B------:R-:W-:Y:S01]  /*bab0*/  IADD3 R0, R5, R3, RZ ;  /* 0x0000000305007210 */ /* 0x000fe20007ffe0ff */
[C---:B------:R-:W-:Y:S01]  /*bac0*/  IMAD R10, R2.reuse, c[0x0][0x48c], R7 ;  /* 0x00012300020a7a24 */ /* 0x040fe200078e0207 */
[----:B------:R-:W-:Y:S02]  /*bad0*/  F2FP.BF16.PACK_AB R21, R117, R21 ;  /* 0x000000157515723e */ /* 0x000fe400000010ff */
[----:B------:R-:W-:Y:S02]  /*bae0*/  F2FP.BF16.PACK_AB R20, R119, R20 ;  /* 0x000000147714723e */ /* 0x000fe400000010ff */
[----:B------:R-:W-:Y:S01]  /*baf0*/  IADD3 R15, R3, R4, RZ ;  /* 0x00000004030f7210 */ /* 0x000fe20007ffe0ff */
[----:B------:R-:W-:Y:S01]  /*bb00*/  IMAD.WIDE.U32 R8, R2, c[0x0][0x488], R8 ;  /* 0x0001220002087a25 */ /* 0x000fe200078e0008 */
[----:B------:R-:W-:-:S02]  /*bb10*/  F2FP.BF16.PACK_AB R23, R121, R23 ;  /* 0x000000177917723e */ /* 0x000fc400000010ff */
[----:B------:R-:W-:Y:S01]  /*bb20*/  F2FP.BF16.PACK_AB R24, R123, R24 ;  /* 0x000000187b18723e */ /* 0x000fe200000010ff */
[C---:B------:R-:W-:Y:S01]  /*bb30*/  IMAD.IADD R7, R6.reuse, 0x1, R4 ;  /* 0x0000000106077824 */ /* 0x040fe200078e0204 */
[----:B------:R-:W-:Y:S01]  /*bb40*/  IADD3 R3, R5, R6, RZ ;  /* 0x0000000605037210 */ /* 0x000fe20007ffe0ff */
[----:B------:R-:W-:Y:S01]  /*bb50*/  STS [R4], R17 ;  /* 0x0000001104007388 */ /* 0x000fe20000000800 */
[----:B------:R-:W-:Y:S02]  /*bb60*/  F2FP.BF16.PACK_AB R25, R125, R25 ;  /* 0x000000197d19723e */ /* 0x000fe400000010ff */
[----:B------:R-:W-:Y:S01]  /*bb70*/  F2FP.BF16.PACK_AB R27, R127, R27 ;  /* 0x0000001b7f1b723e */ /* 0x000fe200000010ff */
[----:B------:R-:W-:Y:S01]  /*bb80*/  STS [R4+0x400], R18 ;  /* 0x0004001204007388 */ /* 0x000fe20000000800 */
[----:B------:R-:W-:Y:S02]  /*bb90*/  F2FP.BF16.PACK_AB R43, R129, R43 ;  /* 0x0000002b812b723e */ /* 0x000fe400000010ff */
[----:B------:R-:W-:Y:S01]  /*bba0*/  F2FP.BF16.PACK_AB R42, R131, R42 ;  /* 0x0000002a832a723e */ /* 0x000fe200000010ff */
[----:B------:R-:W-:Y:S01]  /*bbb0*/  STS [R0+0x80], R19 ;  /* 0x0000801300007388 */ /* 0x000fe20000000800 */
[----:B------:R-:W-:-:S02]  /*bbc0*/  IADD3 R2, R6, R0, RZ ;  /* 0x0000000006027210 */ /* 0x000fc40007ffe0ff */
[----:B------:R-:W-:Y:S01]  /*bbd0*/  F2FP.BF16.PACK_AB R41, R133, R41 ;  /* 0x000000298529723e */ /* 0x000fe200000010ff */
[----:B------:R-:W-:Y:S01]  /*bbe0*/  STS [R0+0x480], R22 ;  /* 0x0004801600007388 */ /* 0x000fe20000000800 */
[----:B------:R-:W-:Y:S02]  /*bbf0*/  F2FP.BF16.PACK_AB R40, R135, R40 ;  /* 0x000000288728723e */ /* 0x000fe400000010ff */
[----:B------:R-:W-:Y:S01]  /*bc00*/  IADD3 R6, R15, R6, RZ ;  /* 0x000000060f067210 */ /* 0x000fe20007ffe0ff */
[----:B------:R-:W-:Y:S01]  /*bc10*/  STS [R15], R21 ;  /* 0x000000150f007388 */ /* 0x000fe20000000800 */
[----:B------:R-:W-:Y:S02]  /*bc20*/  F2FP.BF16.PACK_AB R39, R137, R39 ;  /* 0x000000278927723e */ /* 0x000fe400000010ff */
[----:B------:R-:W-:Y:S01]  /*bc30*/  F2FP.BF16.PACK_AB R38, R139, R38 ;  /* 0x000000268b26723e */ /* 0x000fe200000010ff */
[----:B------:R-:W-:Y:S01]  /*bc40*/  STS [R15+0x400], R20 ;  /* 0x000400140f007388 */ /* 0x000fe20000000800 */
[----:B------:R-:W-:-:S02]  /*bc50*/  F2FP.BF16.PACK_AB R37, R141, R37 ;  /* 0x000000258d25723e */ /* 0x000fc400000010ff */
[----:B------:R-:W-:Y:S01]  /*bc60*/  F2FP.BF16.PACK_AB R36, R143, R36 ;  /* 0x000000248f24723e */ /* 0x000fe200000010ff */
[----:B------:R-:W-:Y:S01]  /*bc70*/  STS [R3+0x80], R23 ;  /* 0x0000801703007388 */ /* 0x000fe20000000800 */
[----:B------:R-:W-:Y:S02]  /*bc80*/  F2FP.BF16.PACK_AB R35, R145, R35 ;  /* 0x000000239123723e */ /* 0x000fe400000010ff */
[----:B------:R-:W-:Y:S01]  /*bc90*/  F2FP.BF16.PACK_AB R34, R147, R34 ;  /* 0x000000229322723e */ /* 0x000fe200000010ff */
[----:B------:R-:W-:Y:S01]  /*bca0*/  STS [R3+0x480], R24 ;  /* 0x0004801803007388 */ /* 0x000fe20000000800 */
[----:B------:R-:W-:Y:S02]  /*bcb0*/  F2FP.BF16.PACK_AB R33, R149, R33 ;  /* 0x000000219521723e */ /* 0x000fe400000010ff */
[----:B------:R-:W-:Y:S01]  /*bcc0*/  F2FP.BF16.PACK_AB R32, R151, R32 ;  /* 0x000000209720723e */ /* 0x000fe200000010ff */
[----:B------:R-:W-:Y:S04]  /*bcd0*/  STS [R7], R25 ;  /* 0x0000001907007388 */ /* 0x000fe80000000800 */
[----:B------:R-:W-:Y:S04]  /*bce0*/  STS [R7+0x400], R27 ;  /* 0x0004001b07007388 */ /* 0x000fe80000000800 */
[----:B------:R-:W-:Y:S04]  /*bcf0*/  STS [R2+0x80], R43 ;  /* 0x0000802b02007388 */ /* 0x000fe80000000800 */
[----:B------:R-:W-:Y:S04]  /*bd00*/  STS [R2+0x480], R42 ;  /* 0x0004802a02007388 */ /* 0x000fe80000000800 */
[----:B------:R-:W-:Y:S04]  /*bd10*/  STS [R6], R41 ;  /* 0x0000002906007388 */ /* 0x000fe80000000800 */
[----:B------:R-:W-:Y:S04]  /*bd20*/  STS [R6+0x400], R40 ;  /* 0x0004002806007388 */ /* 0x000fe80000000800 */
[----:B------:R-:W-:Y:S04]  /*bd30*/  STS [R5+0x4080], R39 ;  /* 0x0040802705007388 */ /* 0x000fe80000000800 */
[----:B------:R-:W-:Y:S01]  /*bd40*/  STS [R5+0x4480], R38 ;  /* 0x0044802605007388 */ /* 0x000fe20000000800 */
[----:B------:R-:W-:-:S03]  /*bd50*/  F2FP.BF16.PACK_AB R53, R73, R53 ;  /* 0x000000354935723e */ /* 0x000fc600000010ff */
        /* <DEDUP_REMOVED lines=15> */
[----:B------:R-:W-:-:S03]  /*be50*/  LEA R14, P0, R8, c[0x0][0x450], 0x2 ;  /* 0x00011400080e7a11 */ /* 0x000fc600078010ff */
[----:B------:R-:W-:Y:S01]  /*be60*/  STS [R7+0x4000], R29 ;  /* 0x0040001d07007388 */ /* 0x000fe20000000800 */
[----:B------:R-:W-:-:S03]  /*be70*/  IADD3 R9, R9, R10, RZ ;  /* 0x0000000a09097210 */ /* 0x000fc60007ffe0ff */
        /* <DEDUP_REMOVED lines=13> */
[----:B------:R-:W-:-:S03]  /*bf50*/  LEA.HI.X R9, R8, c[0x0][0x454], R9, 0x2, P0 ;  /* 0x0001150008097a11 */ /* 0x000fc600000f1409 */
[----:B------:R-:W-:Y:S04]  /*bf60*/  STS [R4+0x8000], R53 ;  /* 0x0080003504007388 */ /* 0x000fe80000000800 */
[----:B------:R2:W-:Y:S04]  /*bf70*/  STS [R4+0x8400], R74 ;  /* 0x0084004a04007388 */ /* 0x0005e80000000800 */
[----:B------:R-:W-:Y:S04]  /*bf80*/  STS [R0+0x8080], R52 ;  /* 0x0080803400007388 */ /* 0x000fe80000000800 */
        /* <DEDUP_REMOVED lines=11> */
[----:B------:R-:W-:Y:S04]  /*c040*/  SHFL.IDX PT, R10, R14, RZ, 0x1c1f ;  /* 0x001c1fff0e0a7589 */ /* 0x000fe800000e0000 */
[----:B------:R-:W1:Y:S04]  /*c050*/  SHFL.IDX PT, R11, R9, RZ, 0x1c1f ;  /* 0x001c1fff090b7589 */ /* 0x000e6800000e0000 */
[----:B------:R-:W-:Y:S06]  /*c060*/  BAR.SYNC.DEFER_BLOCKING 0x1, 0x100 ;  /* 0x0044000000007b1d */ /* 0x000fec0000010000 */
[----:B------:R-:W-:Y:S04]  /*c070*/  SHFL.IDX PT, R8, R14, 0x1, 0x1c1f ;  /* 0x003c1f000e087f89 */ /* 0x000fe800000e0000 */
[----:B------:R-:W4:Y:S01]  /*c080*/  SHFL.IDX PT, R9, R9, 0x1, 0x1c1f ;  /* 0x003c1f0009097f89 */ /* 0x000f2200000e0000 */
[----:B--2---:R-:W-:-:S03]  /*c090*/  SHF.L.U32 R4, R71, 0x1, RZ ;  /* 0x0000000147047819 */ /* 0x004fc600000006ff */
[----:B-1----:R1:W-:Y:S04]  /*c0a0*/  @!P5 ST.E [R10.64], R60 ;  /* 0x0000003c0a00d985 */ /* 0x0023e8000c101908 */
[----:B----4-:R1:W-:Y:S04]  /*c0b0*/  @!P4 ST.E [R8.64], R58 ;  /* 0x0000003a0800c985 */ /* 0x0103e8000c101908 */
[----:B------:R1:W2:Y:S04]  /*c0c0*/  LDS.128 R32, [R4+0x1080] ;  /* 0x0010800004207984 */ /* 0x0002a80000000c00 */
[----:B------:R1:W4:Y:S04]  /*c0d0*/  LDS.128 R44, [R4+0x2080] ;  /* 0x00208000042c7984 */ /* 0x0003280000000c00 */
[----:B------:R1:W1:Y:S04]  /*c0e0*/  LDS.128 R52, [R4+0x3080] ;  /* 0x0030800004347984 */ /* 0x0002680000000c00 */
[----:B------:R1:W1:Y:S04]  /*c0f0*/  LDS.128 R28, [R4+0x5080] ;  /* 0x00508000041c7984 */ /* 0x0002680000000c00 */
[----:B------:R1:W1:Y:S04]  /*c100*/  LDS.128 R40, [R4+0x6080] ;  /* 0x0060800004287984 */ /* 0x0002680000000c00 */
[----:B------:R1:W1:Y:S04]  /*c110*/  LDS.128 R48, [R4+0x7080] ;  /* 0x0070800004307984 */ /* 0x0002680000000c00 */
[----:B------:R1:W1:Y:S04]  /*c120*/  LDS.128 R24, [R4+0x9080] ;  /* 0x0090800004187984 */ /* 0x0002680000000c00 */
[----:B------:R1:W1:Y:S04]  /*c130*/  LDS.128 R36, [R4+0xa080] ;  /* 0x00a0800004247984 */ /* 0x0002680000000c00 */
[----:B------:R1:W1:Y:S01]  /*c140*/  LDS.128 R56, [R4+0xb080] ;  /* 0x00b0800004387984 */ /* 0x0002620000000c00 */
[----:B------:R-:W-:-:S02]  /*c150*/  IADD3 R0, R13, R16, RZ ;  /* 0x000000100d007210 */ /* 0x000fc40007ffe0ff */
[----:B------:R-:W-:-:S04]  /*c160*/  LEA R21, P0, R12, c[0x0][0x380], 0x1 ;  /* 0x0000e0000c157a11 */ /* 0x000fc800078008ff */
[----:B------:R-:W-:Y:S02]  /*c170*/  LEA.HI.X R20, R12, c[0x0][0x384], R0, 0x1, P0 ;  /* 0x0000e1000c147a11 */ /* 0x000fe400000f0c00 */
[----:B---3--:R-:W-:Y:S01]  /*c180*/  ISETP.GE.AND P0, PT, R67, R61, PT ;  /* 0x0000003d4300720c */ /* 0x008fe20003f06270 */
[----:B------:R3:W1:Y:S01]  /*c190*/  SHFL.IDX PT, R2, R21, RZ, 0x181f ;  /* 0x00181fff15027589 */ /* 0x00066200000e0000 */
[----:B------:R-:W-:Y:S03]  /*c1a0*/  BSSY B0, `(.L_x_4) ;  /* 0x0000015000007945 */ /* 0x000fe60003800000 */
[----:B------:R3:W1:Y:S08]  /*c1b0*/  SHFL.IDX PT, R3, R20, RZ, 0x181f ;  /* 0x00181fff14037589 */ /* 0x00067000000e0000 */
[----:B------:R-:W-:Y:S05]  /*c1c0*/  @P0 BRA `(.L_x_5) ;  /* 0x0000012000000947 */ /* 0x000fea0003800000 */
[----:B--2-4-:R-:W2:Y:S01]  /*c1d0*/  LDS.128 R16, [R4+0x80] ;  /* 0x0000800004107984 */ /* 0x014ea20000000c00 */
[----:B-----5:R-:W-:-:S02]  /*c1e0*/  ISETP.GE.AND P1, PT, R65, c[0x0][0x3c8], PT ;  /* 0x0000f20041007a0c */ /* 0x020fc40003f26270 */
[----:B------:R-:W-:Y:S01]  /*c1f0*/  ISETP.GE.AND P0, PT, R63, c[0x0][0x3c8], PT ;  /* 0x0000f2003f007a0c */ /* 0x000fe20003f06270 */
[----:B------:R-:W4:Y:S01]  /*c200*/  LDS.128 R12, [R4+0x4080] ;  /* 0x00408000040c7984 */ /* 0x000f220000000c00 */
[----:B------:R-:W-:-:S03]  /*c210*/  ISETP.GE.AND P2, PT, R68, c[0x0][0x3c8], PT ;  /* 0x0000f20044007a0c */ /* 0x000fc60003f46270 */
[----:B-1----:R1:W3:Y:S08]  /*c220*/  LDS.128 R8, [R4+0x8080] ;  /* 0x0080800004087984 */ /* 0x0022f00000000c00 */
[----:B------:R-:W-:Y:S02]  /*c230*/  @!P0 SHF.R.S32.HI R0, RZ, 0x1f, R63 ;  /* 0x0000001fff008819 */ /* 0x000fe4000001143f */
[----:B------:R-:W-:-:S02]  /*c240*/  @!P2 IMAD.WIDE R6, R68, 0x2, R2 ;  /* 0x000000024406a825 */ /* 0x000fc400078e0202 */
[----:B------:R-:W-:-:S04]  /*c250*/  @!P0 LEA.HI R0, R0, R63, RZ, 0x3 ;  /* 0x0000003f00008211 */ /* 0x000fc800078f18ff */
[----:B------:R-:W-:Y:S02]  /*c260*/  @!P0 LOP3.LUT R0, R0, 0xfffffff8, RZ, 0xc0, !PT ;  /* 0xfffffff800008812 */ /* 0x000fe400078ec0ff */
[----:B-1----:R-:W-:-:S04]  /*c270*/  @!P1 SHF.R.S32.HI R4, RZ, 0x1f, R65 ;  /* 0x0000001fff049819 */ /* 0x002fc80000011441 */
[----:B------:R-:W-:-:S04]  /*c280*/  @!P1 LEA.HI R4, R4, R65, RZ, 0x3 ;  /* 0x0000004104049211 */ /* 0x000fc800078f18ff */
[----:B------:R-:W-:Y:S01]  /*c290*/  @!P1 LOP3.LUT R4, R4, 0xfffffff8, RZ, 0xc0, !PT ;  /* 0xfffffff804049812 */ /* 0x000fe200078ec0ff */
[----:B--2---:R1:W-:Y:S04]  /*c2a0*/  @!P2 ST.E.128 [R6.64], R16 ;  /* 0x000000100600a985 */ /* 0x0043e8000c101d08 */
[----:B------:R-:W-:-:S04]  /*c2b0*/  @!P1 IMAD.WIDE R4, R4, 0x2, R2 ;  /* 0x0000000204049825 */ /* 0x000fc800078e0202 */
[----:B------:R-:W-:Y:S01]  /*c2c0*/  @!P0 IMAD.WIDE R2, R0, 0x2, R2 ;  /* 0x0000000200028825 */ /* 0x000fe200078e0202 */
[----:B----4-:R1:W-:Y:S04]  /*c2d0*/  @!P1 ST.E.128 [R4.64], R12 ;  /* 0x0000000c04009985 */ /* 0x0103e8000c101d08 */
[----:B---3--:R1:W-:Y:S02]  /*c2e0*/  @!P0 ST.E.128 [R2.64], R8 ;  /* 0x0000000802008985 */ /* 0x0083e4000c101d08 */
.L_x_5:
[----:B--2-4-:R-:W-:Y:S05]  /*c2f0*/  BSYNC B0 ;  /* 0x0000000000007941 */ /* 0x014fea0003800000 */
.L_x_4:
[----:B------:R-:W-:Y:S01]  /*c300*/  IADD3 R0, R67, 0x20, RZ ;  /* 0x0000002043007810 */ /* 0x000fe20007ffe0ff */
[----:B-1----:R1:W2:Y:S01]  /*c310*/  SHFL.IDX PT, R3, R20, 0x1, 0x181f ;  /* 0x00381f0014037f89 */ /* 0x0022a200000e0000 */
[----:B------:R-:W-:Y:S02]  /*c320*/  BSSY B0, `(.L_x_6) ;  /* 0x0000013000007945 */ /* 0x000fe40003800000 */
[----:B------:R-:W-:Y:S01]  /*c330*/  ISETP.GE.AND P0, PT, R0, R61, PT ;  /* 0x0000003d0000720c */ /* 0x000fe20003f06270 */
[----:B------:R1:W4:-:S12]  /*c340*/  SHFL.IDX PT, R2, R21, 0x1, 0x181f ;  /* 0x00381f0015027f89 */ /* 0x00031800000e0000 */
[----:B------:R-:W-:Y:S05]  /*c350*/  @P0 BRA `(.L_x_7) ;  /* 0x000000f000000947 */ /* 0x000fea0003800000 */
[----:B-----5:R-:W-:Y:S02]  /*c360*/  ISETP.GE.AND P1, PT, R65, c[0x0][0x3c8], PT ;  /* 0x0000f20041007a0c */ /* 0x020fe40003f26270 */
[----:B------:R-:W-:Y:S02]  /*c370*/  ISETP.GE.AND P0, PT, R63, c[0x0][0x3c8], PT ;  /* 0x0000f2003f007a0c */ /* 0x000fe40003f06270 */
[----:B------:R-:W-:-:S09]  /*c380*/  ISETP.GE.AND P2, PT, R68, c[0x0][0x3c8], PT ;  /* 0x0000f20044007a0c */ /* 0x000fd20003f46270 */
[----:B------:R-:W-:Y:S02]  /*c390*/  @!P1 SHF.R.S32.HI R4, RZ, 0x1f, R65 ;  /* 0x0000001fff049819 */ /* 0x000fe40000011441 */
[----:B------:R-:W-:Y:S02]  /*c3a0*/  @!P0 SHF.R.S32.HI R0, RZ, 0x1f, R63 ;  /* 0x0000001fff008819 */ /* 0x000fe4000001143f */
[----:B------:R-:W-:Y:S01]  /*c3b0*/  @!P1 LEA.HI R4, R4, R65, RZ, 0x3 ;  /* 0x0000004104049211 */ /* 0x000fe200078f18ff */
[--C-:B--2-4-:R-:W-:Y:S01]  /*c3c0*/  @!P2 IMAD.WIDE R6, R68, 0x2, R2.reuse ;  /* 0x000000024406a825 */ /* 0x114fe200078e0202 */
[----:B------:R-:W-:Y:S02]  /*c3d0*/  @!P0 LEA.HI R0, R0, R63, RZ, 0x3 ;  /* 0x0000003f00008211 */ /* 0x000fe400078f18ff */
[----:B------:R-:W-:Y:S02]  /*c3e0*/  @!P1 LOP3.LUT R4, R4, 0xfffffff8, RZ, 0xc0, !PT ;  /* 0xfffffff804049812 */ /* 0x000fe400078ec0ff */
[----:B------:R-:W-:Y:S01]  /*c3f0*/  @!P0 LOP3.LUT R0, R0, 0xfffffff8, RZ, 0xc0, !PT ;  /* 0xfffffff800008812 */ /* 0x000fe200078ec0ff */
[----:B------:R2:W-:Y:S02]  /*c400*/  @!P2 ST.E.128 [R6.64], R32 ;  /* 0x000000200600a985 */ /* 0x0005e4000c101d08 */
[----:B------:R-:W-:-:S04]  /*c410*/  @!P1 IMAD.WIDE R4, R4, 0x2, R2 ;  /* 0x0000000204049825 */ /* 0x000fc800078e0202 */
[----:B------:R-:W-:Y:S01]  /*c420*/  @!P0 IMAD.WIDE R2, R0, 0x2, R2 ;  /* 0x0000000200028825 */ /* 0x000fe200078e0202 */
[----:B------:R2:W-:Y:S04]  /*c430*/  @!P1 ST.E.128 [R4.64], R28 ;  /* 0x0000001c04009985 */ /* 0x0005e8000c101d08 */
[----:B------:R2:W-:Y:S02]  /*c440*/  @!P0 ST.E.128 [R2.64], R24 ;  /* 0x0000001802008985 */ /* 0x0005e4000c101d08 */
.L_x_7:
[----:B------:R-:W-:Y:S05]  /*c450*/  BSYNC B0 ;  /* 0x0000000000007941 */ /* 0x000fea0003800000 */
.L_x_6:
[----:B------:R-:W-:Y:S01]  /*c460*/  IADD3 R0, R67, 0x40, RZ ;  /* 0x0000004043007810 */ /* 0x000fe20007ffe0ff */
[----:B--2---:R2:W1:Y:S01]  /*c470*/  SHFL.IDX PT, R3, R20, 0x2, 0x181f ;  /* 0x00581f0014037f89 */ /* 0x00446200000e0000 */
[----:B------:R-:W-:Y:S02]  /*c480*/  BSSY B0, `(.L_x_8) ;  /* 0x0000013000007945 */ /* 0x000fe40003800000 */
[----:B------:R-:W-:Y:S01]  /*c490*/  ISETP.GE.AND P0, PT, R0, R61, PT ;  /* 0x0000003d0000720c */ /* 0x000fe20003f06270 */
[----:B----4-:R2:W4:-:S12]  /*c4a0*/  SHFL.IDX PT, R2, R21, 0x2, 0x181f ;  /* 0x00581f0015027f89 */ /* 0x01051800000e0000 */
[----:B------:R-:W-:Y:S05]  /*c4b0*/  @P0 BRA `(.L_x_9) ;  /* 0x000000f000000947 */ /* 0x000fea0003800000 */
[----:B-----5:R-:W-:Y:S02]  /*c4c0*/  ISETP.GE.AND P1, PT, R65, c[0x0][0x3c8], PT ;  /* 0x0000f20041007a0c */ /* 0x020fe40003f26270 */
[----:B------:R-:W-:Y:S02]  /*c4d0*/  ISETP.GE.AND P0, PT, R63, c[0x0][0x3c8], PT ;  /* 0x0000f2003f007a0c */ /* 0x000fe40003f06270 */
[----:B------:R-:W-:-:S09]  /*c4e0*/  ISETP.GE.AND P2, PT, R68, c[0x0][0x3c8], PT ;  /* 0x0000f20044007a0c */ /* 0x000fd20003f46270 */
[----:B------:R-:W-:Y:S02]  /*c4f0*/  @!P1 SHF.R.S32.HI R4, RZ, 0x1f, R65 ;  /* 0x0000001fff049819 */ /* 0x000fe40000011441 */
[----:B------:R-:W-:Y:S02]  /*c500*/  @!P0 SHF.R.S32.HI R0, RZ, 0x1f, R63 ;  /* 0x0000001fff008819 */ /* 0x000fe4000001143f */
[----:B------:R-:W-:Y:S01]  /*c510*/  @!P1 LEA.HI R4, R4, R65, RZ, 0x3 ;  /* 0x0000004104049211 */ /* 0x000fe200078f18ff */
[--C-:B-1--4-:R-:W-:Y:S01]  /*c520*/  @!P2 IMAD.WIDE R6, R68, 0x2, R2.reuse ;  /* 0x000000024406a825 */ /* 0x112fe200078e0202 */
        /* <DEDUP_REMOVED lines=8> */
.L_x_9:
[----:B------:R-:W-:Y:S05]  /*c5b0*/  BSYNC B0 ;  /* 0x0000000000007941 */ /* 0x000fea0003800000 */
.L_x_8:
[----:B------:R-:W-:Y:S01]  /*c5c0*/  IADD3 R0, R67, 0x60, RZ ;  /* 0x0000006043007810 */ /* 0x000fe20007ffe0ff */
[----:B-1----:R1:W2:Y:S03]  /*c5d0*/  SHFL.IDX PT, R7, R20, 0x3, 0x181f ;  /* 0x00781f0014077f89 */ /* 0x0022a600000e0000 */
[----:B------:R-:W-:Y:S01]  /*c5e0*/  ISETP.GE.AND P0, PT, R0, R61, PT ;  /* 0x0000003d0000720c */ /* 0x000fe20003f06270 */
[----:B------:R1:W3:-:S12]  /*c5f0*/  SHFL.IDX PT, R6, R21, 0x3, 0x181f ;  /* 0x00781f0015067f89 */ /* 0x0002d800000e0000 */
[----:B------:R-:W-:Y:S05]  /*c600*/  @P0 EXIT ;  /* 0x000000000000094d */ /* 0x000fea0003800000 */
[----:B-----5:R-:W-:Y:S02]  /*c610*/  ISETP.GE.AND P0, PT, R65, c[0x0][0x3c8], PT ;  /* 0x0000f20041007a0c */ /* 0x020fe40003f06270 */
[----:B------:R-:W-:-:S11]  /*c620*/  ISETP.GE.AND P1, PT, R68, c[0x0][0x3c8], PT ;  /* 0x0000f20044007a0c */ /* 0x000fd60003f26270 */
[----:B------:R-:W-:Y:S02]  /*c630*/  @!P0 SHF.R.S32.HI R0, RZ, 0x1f, R65 ;  /* 0x0000001fff008819 */ /* 0x000fe40000011441 */
[----:B--23--:R-:W-:Y:S02]  /*c640*/  @!P1 IMAD.WIDE R4, R68, 0x2, R6 ;  /* 0x0000000244049825 */ /* 0x00cfe400078e0206 */
[----:B------:R-:W-:-:S03]  /*c650*/  @!P0 LEA.HI R0, R0, R65, RZ, 0x3 ;  /* 0x0000004100008211 */ /* 0x000fc600078f18ff */
[----:B------:R2:W-:Y:S01]  /*c660*/  @!P1 ST.E.128 [R4.64], R52 ;  /* 0x0000003404009985 */ /* 0x0005e2000c101d08 */
[----:B------:R-:W-:-:S05]  /*c670*/  @!P0 LOP3.LUT R0, R0, 0xfffffff8, RZ, 0xc0, !PT ;  /* 0xfffffff800008812 */ /* 0x000fca00078ec0ff */
[----:B----4-:R-:W-:-:S05]  /*c680*/  @!P0 IMAD.WIDE R2, R0, 0x2, R6 ;  /* 0x0000000200028825 */ /* 0x010fca00078e0206 */
[----:B------:R2:W-:Y:S01]  /*c690*/  @!P0 ST.E.128 [R2.64], R48 ;  /* 0x0000003002008985 */ /* 0x0005e2000c101d08 */
[----:B------:R-:W-:-:S13]  /*c6a0*/  ISETP.GE.AND P0, PT, R63, c[0x0][0x3c8], PT ;  /* 0x0000f2003f007a0c */ /* 0x000fda0003f06270 */
[----:B------:R-:W-:Y:S05]  /*c6b0*/  @P0 EXIT ;  /* 0x000000000000094d */ /* 0x000fea0003800000 */
[----:B------:R-:W-:-:S04]  /*c6c0*/  SHF.R.S32.HI R0, RZ, 0x1f, R63 ;  /* 0x0000001fff007819 */ /* 0x000fc8000001143f */
[----:B------:R-:W-:-:S04]  /*c6d0*/  LEA.HI R0, R0, R63, RZ, 0x3 ;  /* 0x0000003f00007211 */ /* 0x000fc800078f18ff */
[----:B------:R-:W-:-:S05]  /*c6e0*/  LOP3.LUT R0, R0, 0xfffffff8, RZ, 0xc0, !PT ;  /* 0xfffffff800007812 */ /* 0x000fca00078ec0ff */
[----:B--2---:R-:W-:-:S05]  /*c6f0*/  IMAD.WIDE R2, R0, 0x2, R6 ;  /* 0x0000000200027825 */ /* 0x004fca00078e0206 */
[----:B------:R-:W-:Y:S01]  /*c700*/  ST.E.128 [R2.64], R56 ;  /* 0x0000003802007985 */ /* 0x000fe2000c101d08 */
[----:B------:R-:W-:Y:S05]  /*c710*/  EXIT ;  /* 0x000000000000794d */ /* 0x000fea0003800000 */
.L_x_10:
[----:B------:R-:W-:-:S00]  /*c720*/  BRA `(.L_x_10) ;  /* 0xfffffff000007947 */ /* 0x000fc0000383ffff */
[----:B------:R-:W-:-:S00]  /*c730*/  NOP ;  /* 0x0000000000007918 */ /* 0x000fc00000000000 */
        /* <DEDUP_REMOVED lines=12> */
.L_x_1331:


//--------------------- .text._ZN7cutlass13device_kernelIN5flash19enable_sm80_to_sm89INS1_16FlashAttnFwdSm80INS1_25CollectiveMainloopFwdSm80ILi8ELi1ELb1EN4cute5tupleIJNS5_1CILi128EEENS7_ILi96EEENS7_ILi192EEEEEELi192ENS_10bfloat16_tEfNS_4arch4Sm80ELb0ELb0ELb1ELb1ELb0ELb0ELb1ELb0EEENS1_21CollectiveEpilogueFwdINS6_IJS8_SA_S9_EEENS6_IJNS7_ILi1EEESI_SI_EEESC_SE_Li256ELb1ELb1ELb0ELb0EEENS1_19SingleTileSchedulerILb1ELb0ELb1ELi128EEEEEEEEEvNT_6ParamsE --------------------------
	.section	.text._ZN7cutlass13device_kernelIN5flash19enable_sm80_to_sm89INS1_16FlashAttnFwdSm80INS1_25CollectiveMainloopFwdSm80ILi8ELi1ELb1EN4cute5tupleIJNS5_1CILi128EEENS7_ILi96EEENS7_ILi192EEEEEELi192ENS_10bfloat16_tEfNS_4arch4Sm80ELb0ELb0ELb1ELb1ELb0ELb0ELb1ELb0EEENS1_21CollectiveEpilogueFwdINS6_IJS8_SA_S9_EEENS6_IJNS7_ILi1EEESI_SI_EEESC_SE_Li256ELb1ELb1ELb0ELb0EEENS1_19SingleTileSchedulerILb1ELb0ELb1ELi128EEEEEEEEEvNT_6ParamsE,"ax",@progbits
	.sectioninfo	@"SHI_REGISTERS=255"
	.align	128
.text._ZN7cutlass13device_kernelIN5flash19enable_sm80_to_sm89INS1_16FlashAttnFwdSm80INS1_25CollectiveMainloopFwdSm80ILi8ELi1ELb1EN4cute5tupleIJNS5_1CILi128EEENS7_ILi96EEENS7_ILi192EEEEEELi192ENS_10bfloat16_tEfNS_4arch4Sm80ELb0ELb0ELb1ELb1ELb0ELb0ELb1ELb0EEENS1_21CollectiveEpilogueFwdINS6_IJS8_SA_S9_EEENS6_IJNS7_ILi1EEESI_SI_EEESC_SE_Li256ELb1ELb1ELb0ELb0EEENS1_19SingleTileSchedulerILb1ELb0ELb1ELi128EEEEEEEEEvNT_6ParamsE:
        .type           _ZN7cutlass13device_kernelIN5flash19enable_sm80_to_sm89INS1_16FlashAttnFwdSm80INS1_25CollectiveMainloopFwdSm80ILi8ELi1ELb1EN4cute5tupleIJNS5_1CILi128EEENS7_ILi96EEENS7_ILi192EEEEEELi192ENS_10bfloat16_tEfNS_4arch4Sm80ELb0ELb0ELb1ELb1ELb0ELb0ELb1ELb0EEENS1_21CollectiveEpilogueFwdINS6_IJS8_SA_S9_EEENS6_IJNS7_ILi1EEESI_SI_EEESC_SE_Li256ELb1ELb1ELb0ELb0EEENS1_19SingleTileSchedulerILb1ELb0ELb1ELi128EEEEEEEEEvNT_6ParamsE,@function
        .size           _ZN7cutlass13device_kernelIN5flash19enable_sm80_to_sm89INS1_16FlashAttnFwdSm80INS1_25CollectiveMainloopFwdSm80ILi8ELi1ELb1EN4cute5tupleIJNS5_1CILi128EEENS7_ILi96EEENS7_ILi192EEEEEELi192ENS_10bfloat16_tEfNS_4arch4Sm80ELb0ELb0ELb1ELb1ELb0ELb0ELb1ELb0EEENS1_21CollectiveEpilogueFwdINS6_IJS8_SA_S9_EEENS6_IJNS7_ILi1EEESI_SI_EEESC_SE_Li256ELb1ELb1ELb0ELb0EEENS1_19SingleTileSchedulerILb1ELb0ELb1ELi128EEEEEEEEEvNT_6ParamsE,(.L_x_1332 - _ZN7cutlass13device_kernelIN5flash19enable_sm80_to_sm89INS1_16FlashAttnFwdSm80INS1_25CollectiveMainloopFwdSm80ILi8ELi1ELb1EN4cute5tupleIJNS5_1CILi128EEENS7_ILi96EEENS7_ILi192EEEEEELi192ENS_10bfloat16_tEfNS_4arch4Sm80ELb0ELb0ELb1ELb1ELb0ELb0ELb1ELb0EEENS1_21CollectiveEpilogueFwdINS6_IJS8_SA_S9_EEENS6_IJNS7_ILi1EEESI_SI_EEESC_SE_Li256ELb1ELb1ELb0ELb0EEENS1_19SingleTileSchedulerILb1ELb0ELb1ELi128EEEEEEEEEvNT_6ParamsE)
        .other          _ZN7cutlass13device_kernelIN5flash19enable_sm80_to_sm89INS1_16FlashAttnFwdSm80INS1_25CollectiveMainloopFwdSm80ILi8ELi1ELb1EN4cute5tupleIJNS5_1CILi128EEENS7_ILi96EEENS7_ILi192EEEEEELi192ENS_10bfloat16_tEfNS_4arch4Sm80ELb0ELb0ELb1ELb1ELb0ELb0ELb1ELb0EEENS1_21CollectiveEpilogueFwdINS6_IJS8_SA_S9_EEENS6_IJNS7_ILi1EEESI_SI_EEESC_SE_Li256ELb1ELb1ELb0ELb0EEENS1_19SingleTileSchedulerILb1ELb0ELb1ELi128EEEEEEEEEvNT_6ParamsE,@"STO_CUDA_ENTRY STV_DEFAULT"
_ZN7cutlass13device_kernelIN5flash19enable_sm80_to_sm89INS1_16FlashAttnFwdSm80INS1_25CollectiveMainloopFwdSm80ILi8ELi1ELb1EN4cute5tupleIJNS5_1CILi128EEENS7_ILi96EEENS7_ILi192EEEEEELi192ENS_10bfloat16_tEfNS_4arch4Sm80ELb0ELb0ELb1ELb1ELb0ELb0ELb1ELb0EEENS1_21CollectiveEpilogueFwdINS6_IJS8_SA_S9_EEENS6_IJNS7_ILi1EEESI_SI_EEESC_SE_Li256ELb1ELb1ELb0ELb0EEENS1_19SingleTileSchedulerILb1ELb0ELb1ELi128EEEEEEEEEvNT_6ParamsE:
[----:B------:R-:W-:Y:S02]  /*0000*/  MOV R1, c[0x0][0x28] ;  /* 0x00000a0000017a02 */ /* 0x000fe40000000f00 */
[----:B------:R-:W1:Y:S01]  /*0010*/  S2R R125, SR_TID.X ;  /* 0x00000000007d7919 */ /* 0x000e620000002100 */
[----:B------:R-:W-:Y:S01]  /*0020*/  IMAD.MOV.U32 R26, RZ, RZ, 0x4 ;  /* 0x00000004ff1a7424 */ /* 0x000fe200078e00ff */
[----:B------:R-:W-:Y:S01]  /*0030*/  ULDC.64 UR4, c[0x0][0x118] ;  /* 0x0000460000047ab9 */ /* 0x000fe20000000a00 */
[----:B------:R-:W-:Y:S01]  /*0040*/  IADD3 R1, R1, -0x68, RZ ;  /* 0xffffff9801017810 */ /* 0x000fe20007ffe0ff */
[----:B------:R-:W2:Y:S04]  /*0050*/  S2R R5, SR_CTAID.Z ;  /* 0x0000000000057919 */ /* 0x000ea80000002700 */
[----:B------:R-:W3:Y:S01]  /*0060*/  S2R R39, SR_CTAID.X ;  /* 0x0000000000277919 */ /* 0x000ee20000002500 */
[----:B-1----:R-:W-:Y:S01]  /*0070*/  SHF.R.U32.HI R0, RZ, 0x5, R125 ;  /* 0x00000005ff007819 */ /* 0x002fe2000001167d */
[----:B--2---:R-:W-:-:S05]  /*0080*/  IMAD.WIDE R2, R5, R26, c[0x0][0x568] ;  /* 0x00015a0005027625 */ /* 0x004fca00078e021a */
[----:B------:R-:W1:Y:S02]  /*0090*/  SHFL.IDX PT, R0, R0, RZ, 0x1f ;  /* 0x00001fff00007589 */ /* 0x000e6400000e0000 */
[----:B-1----:R-:W-:-:S13]  /*00a0*/  ISETP.NE.AND P0, PT, R0, RZ, PT ;  /* 0x000000ff0000720c */ /* 0x002fda0003f05270 */
[----:B------:R-:W-:Y:S05]  /*00b0*/  @!P0 BRA `(.L_x_11) ;  /* 0x0000014000008947 */ /* 0x000fea0003800000 */
[----:B---3--:R-:W-:-:S04]  /*00c0*/  ISETP.NE.U32.AND P0, PT, RZ, c[0x0][0x568], PT ;  /* 0x00015a00ff007a0c */ /* 0x008fc80003f05070 */
[----:B------:R-:W-:-:S13]  /*00d0*/  ISETP.NE.AND.EX P0, PT, RZ, c[0x0][0x56c], PT, P0 ;  /* 0x00015b00ff007a0c */ /* 0x000fda0003f05300 */
[----:B------:R-:W-:Y:S05]  /*00e0*/  @!P0 BRA `(.L_x_12) ;  /* 0x0000002000008947 */ /* 0x000fea0003800000 */
[----:B------:R1:W5:Y:S01]  /*00f0*/  LDG.E R0, [R2.64] ;  /* 0x0000000402007981 */ /* 0x000362000c1e1900 */
[----:B------:R-:W-:Y:S05]  /*0100*/  BRA `(.L_x_13) ;  /* 0x0000009000007947 */ /* 0x000fea0003800000 */
.L_x_12:
[----:B------:R-:W-:-:S04]  /*0110*/  ISETP.NE.U32.AND P0, PT, RZ, c[0x0][0x560], PT ;  /* 0x00015800ff007a0c */ /* 0x000fc80003f05070 */
[----:B------:R-:W-:-:S13]  /*0120*/  ISETP.NE.AND.EX P0, PT, RZ, c[0x0][0x564], PT, P0 ;  /* 0x00015900ff007a0c */ /* 0x000fda0003f05300 */
[----:B------:R-:W-:Y:S05]  /*0130*/  @!P0 BRA `(.L_x_14) ;  /* 0x0000005000008947 */ /* 0x000fea0003800000 */
[----:B------:R-:W-:-:S05]  /*0140*/  IMAD.WIDE R2, R5, R26, c[0x0][0x560] ;  /* 0x0001580005027625 */ /* 0x000fca00078e021a */
[----:B------:R-:W2:Y:S04]  /*0150*/  LDG.E R4, [R2.64] ;  /* 0x0000000402047981 */ /* 0x000ea8000c1e1900 */
[----:B------:R-:W2:Y:S02]  /*0160*/  LDG.E R0, [R2.64+0x4] ;  /* 0x0000040402007981 */ /* 0x000ea4000c1e1900 */
[----:B--2---:R-:W-:Y:S01]  /*0170*/  IADD3 R0, -R4, R0, RZ ;  /* 0x0000000004007210 */ /* 0x004fe20007ffe1ff */
[----:B------:R-:W-:Y:S05]  /*0180*/  BRA `(.L_x_13) ;  /* 0x0000001000007947 */ /* 0x000fea0003800000 */
.L_x_14:
[----:B------:R-:W-:-:S05]  /*0190*/  MOV R0, c[0x0][0x54c] ;  /* 0x0001530000007a02 */ /* 0x000fca0000000f00 */
.L_x_13:
[----:B-----5:R-:W-:Y:S01]  /*01a0*/  IMAD R0, R0, c[0x0][0x548], RZ ;  /* 0x0001520000007a24 */ /* 0x020fe200078e02ff */
[----:B-1----:R-:W-:-:S04]  /*01b0*/  SHF.L.U32 R2, R39, 0x7, RZ ;  /* 0x0000000727027819 */ /* 0x002fc800000006ff */
[----:B------:R-:W-:-:S04]  /*01c0*/  ISETP.GE.AND P0, PT, R2, R0, PT ;  /* 0x000000000200720c */ /* 0x000fc80003f06270 */
[----:B------:R-:W-:-:S05]  /*01d0*/  SEL R0, R5, 0xffffffff, !P0 ;  /* 0xffffffff05007807 */ /* 0x000fca0004000000 */
[----:B------:R1:W-:Y:S01]  /*01e0*/  STL [R1+0x20], R0 ;  /* 0x0000200001007387 */ /* 0x0003e20000100800 */
[----:B------:R-:W-:Y:S05]  /*01f0*/  BRA `(.L_x_15) ;  /* 0x0000013000007947 */ /* 0x000fea0003800000 */
.L_x_11:
[----:B---3--:R-:W-:-:S04]  /*0200*/  ISETP.NE.U32.AND P0, PT, RZ, c[0x0][0x568], PT ;  /* 0x00015a00ff007a0c */ /* 0x008fc80003f05070 */
[----:B------:R-:W-:-:S13]  /*0210*/  ISETP.NE.AND.EX P0, PT, RZ, c[0x0][0x56c], PT, P0 ;  /* 0x00015b00ff007a0c */ /* 0x000fda0003f05300 */
[----:B------:R-:W-:Y:S05]  /*0220*/  @!P0 BRA `(.L_x_16) ;  /* 0x0000002000008947 */ /* 0x000fea0003800000 */
[----:B------:R1:W5:Y:S01]  /*0230*/  LDG.E R0, [R2.64] ;  /* 0x0000000402007981 */ /* 0x000362000c1e1900 */
[----:B------:R-:W-:Y:S05]  /*0240*/  BRA `(.L_x_17) ;  /* 0x0000009000007947 */ /* 0x000fea0003800000 */
.L_x_16:
        /* <DEDUP_REMOVED lines=8> */
.L_x_18:
[----:B------:R-:W-:-:S05]  /*02d0*/  MOV R0, c[0x0][0x54c] ;  /* 0x0001530000007a02 */ /* 0x000fca0000000f00 */
.L_x_17:
[----:B-----5:R-:W-:Y:S01]  /*02e0*/  IMAD R0, R0, c[0x0][0x548], RZ ;  /* 0x0001520000007a24 */ /* 0x020fe200078e02ff */
[----:B-1----:R-:W-:-:S04]  /*02f0*/  SHF.L.U32 R2, R39, 0x7, RZ ;  /* 0x0000000727027819 */ /* 0x002fc800000006ff */
[----:B------:R-:W-:-:S04]  /*0300*/  ISETP.GE.AND P0, PT, R2, R0, PT ;  /* 0x000000000200720c */ /* 0x000fc80003f06270 */
[----:B------:R-:W-:-:S05]  /*0310*/  SEL R0, R5, 0xffffffff, !P0 ;  /* 0xffffffff05007807 */ /* 0x000fca0004000000 */
[----:B------:R1:W-:Y:S04]  /*0320*/  STL [R1+0x20], R0 ;  /* 0x0000200001007387 */ /* 0x0003e80000100800 */
.L_x_15:
[----:B------:R-:W2:Y:S02]  /*0330*/  LDL R40, [R1+0x20] ;  /* 0x0000200001287983 */ /* 0x000ea40000100800 */
[----:B--2---:R-:W-:-:S13]  /*0340*/  ISETP.GE.AND P0, PT, R40, RZ, PT ;  /* 0x000000ff2800720c */ /* 0x004fda0003f06270 */
[----:B------:R-:W-:Y:S05]  /*0350*/  @!P0 EXIT ;  /* 0x000000000000894d */ /* 0x000fea0003800000 */
[----:B------:R-:W-:Y:S01]  /*0360*/  ISETP.NE.U32.AND P2, PT, RZ, c[0x0][0x370], PT ;  /* 0x0000dc00ff007a0c */ /* 0x000fe20003f45070 */
[----:B------:R-:W-:Y:S01]  /*0370*/  CS2R R10, SRZ ;  /* 0x00000000000a7805 */ /* 0x000fe2000001ff00 */
[----:B------:R-:W-:Y:S01]  /*0380*/  ISETP.NE.U32.AND P1, PT, RZ, c[0x0][0x360], PT ;  /* 0x0000d800ff007a0c */ /* 0x000fe20003f25070 */
[----:B------:R-:W-:Y:S01]  /*0390*/  IMAD.MOV.U32 R13, RZ, RZ, c[0x0][0x168] ;  /* 0x00005a00ff0d7624 */ /* 0x000fe200078e00ff */
[----:B------:R-:W-:Y:S01]  /*03a0*/  ISETP.NE.AND.EX P2, PT, RZ, c[0x0][0x374], PT, P2 ;  /* 0x0000dd00ff007a0c */ /* 0x000fe20003f45320 */
[----:B------:R-:W-:Y:S01]  /*03b0*/  IMAD.MOV.U32 R12, RZ, RZ, RZ ;  /* 0x000000ffff0c7224 */ /* 0x000fe200078e00ff */
[----:B------:R-:W-:Y:S01]  /*03c0*/  ISETP.NE.AND.EX P1, PT, RZ, c[0x0][0x364], PT, P1 ;  /* 0x0000d900ff007a0c */ /* 0x000fe20003f25310 */
[CC--:B------:R-:W-:Y:S01]  /*03d0*/  IMAD.WIDE R4, R40.reuse, R26.reuse, c[0x0][0x348] ;  /* 0x0000d20028047625 */ /* 0x0c0fe200078e021a */
[----:B------:R-:W-:Y:S02]  /*03e0*/  ISETP.NE.U32.AND P0, PT, RZ, c[0x0][0x348], PT ;  /* 0x0000d200ff007a0c */ /* 0x000fe40003f05070 */
[----:B------:R-:W-:Y:S01]  /*03f0*/  ISETP.NE.U32.AND P3, PT, RZ, c[0x0][0x350], PT ;  /* 0x0000d400ff007a0c */ /* 0x000fe20003f65070 */
[----:B------:R-:W-:Y:S01]  /*0400*/  IMAD.WIDE R2, R40, R26, c[0x0][0x350] ;  /* 0x0000d40028027625 */ /* 0x000fe200078e021a */
[----:B------:R-:W-:-:S02]  /*0410*/  ISETP.NE.AND.EX P0, PT, RZ, c[0x0][0x34c], PT, P0 ;  /* 0x0000d300ff007a0c */ /* 0x000fc40003f05300 */
[----:B------:R-:W-:-:S03]  /*0420*/  ISETP.NE.AND.EX P3, PT, RZ, c[0x0][0x354], PT, P3 ;  /* 0x0000d500ff007a0c */ /* 0x000fc60003f65330 */
[----:B------:R-:W-:-:S04]  /*0430*/  @P2 IMAD.WIDE R8, R40, R26, c[0x0][0x370] ;  /* 0x0000dc0028082625 */ /* 0x000fc800078e021a */
[----:B------:R-:W-:Y:S01]  /*0440*/  @P1 IMAD.WIDE R6, R40, R26, c[0x0][0x360] ;  /* 0x0000d80028061625 */ /* 0x000fe200078e021a */
[----:B------:R2:W5:Y:S04]  /*0450*/  @P2 LDG.E R11, [R8.64] ;  /* 0x00000004080b2981 */ /* 0x000568000c1e1900 */
[----:B------:R2:W5:Y:S04]  /*0460*/  @P1 LDG.E R13, [R6.64] ;  /* 0x00000004060d1981 */ /* 0x000568000c1e1900 */
[----:B------:R2:W5:Y:S04]  /*0470*/  @P0 LDG.E R10, [R4.64] ;  /* 0x00000004040a0981 */ /* 0x000568000c1e1900 */
[----:B------:R2:W5:Y:S01]  /*0480*/  @P3 LDG.E R12, [R2.64] ;  /* 0x00000004020c3981 */ /* 0x000562000c1e1900 */
[----:B-1----:R-:W-:Y:S01]  /*0490*/  IMAD.MOV.U32 R0, RZ, RZ, c[0x0][0x1d0] ;  /* 0x00007400ff007624 */ /* 0x002fe200078e00ff */
[----:B------:R-:W-:Y:S05]  /*04a0*/  @P1 BRA `(.L_x_19) ;  /* 0x0000004000001947 */ /* 0x000fea0003800000 */
[----:B------:R-:W-:Y:S05]  /*04b0*/  @!P0 BRA `(.L_x_19) ;  /* 0x0000003000008947 */ /* 0x000fea0003800000 */
[----:B--2---:R1:W2:Y:S04]  /*04c0*/  LDG.E R6, [R4.64] ;  /* 0x0000000404067981 */ /* 0x0042a8000c1e1900 */
[----:B-1----:R-:W2:Y:S02]  /*04d0*/  LDG.E R4, [R4.64+0x4] ;  /* 0x0000040404047981 */ /* 0x002ea4000c1e1900 */
[----:B--2--5:R-:W-:-:S02]  /*04e0*/  IADD3 R13, -R6, R4, RZ ;  /* 0x00000004060d7210 */ /* 0x024fc40007ffe1ff */
.L_x_19:
[----:B------:R-:W-:-:S04]  /*04f0*/  ISETP.NE.U32.AND P1, PT, RZ, c[0x0][0x368], PT ;  /* 0x0000da00ff007a0c */ /* 0x000fc80003f25070 */
[----:B------:R-:W-:-:S13]  /*0500*/  ISETP.NE.AND.EX P1, PT, RZ, c[0x0][0x36c], PT, P1 ;  /* 0x0000db00ff007a0c */ /* 0x000fda0003f25310 */
[----:B------:R-:W-:Y:S05]  /*0510*/  @!P1 BRA `(.L_x_20) ;  /* 0x0000003000009947 */ /* 0x000fea0003800000 */
[----:B--2---:R-:W-:-:S05]  /*0520*/  IMAD.WIDE R2, R40, R26, c[0x0][0x368] ;  /* 0x0000da0028027625 */ /* 0x004fca00078e021a */
[----:B------:R1:W5:Y:S01]  /*0530*/  LDG.E R0, [R2.64] ;  /* 0x0000000402007981 */ /* 0x000362000c1e1900 */
[----:B------:R-:W-:Y:S05]  /*0540*/  BRA `(.L_x_21) ;  /* 0x0000004000007947 */ /* 0x000fea0003800000 */
.L_x_20:
[----:B------:R-:W-:Y:S05]  /*0550*/  @!P3 BRA `(.L_x_21) ;  /* 0x000000300000b947 */ /* 0x000fea0003800000 */
[----:B------:R1:W3:Y:S04]  /*0560*/  LDG.E R0, [R2.64] ;  /* 0x0000000402007981 */ /* 0x0002e8000c1e1900 */
[----:B-12---:R-:W3:Y:S02]  /*0570*/  LDG.E R2, [R2.64+0x4] ;  /* 0x0000040402027981 */ /* 0x006ee4000c1e1900 */
[----:B---3--:R-:W-:-:S05]  /*0580*/  IADD3 R0, -R0, R2, RZ ;  /* 0x0000000200007210 */ /* 0x008fca0007ffe1ff */
.L_x_21:
[--C-:B-----5:R-:W-:Y:S01]  /*0590*/  IMAD.IADD R121, R0, 0x1, -R11.reuse ;  /* 0x0000000100797824 */ /* 0x120fe200078e0a0b */
[----:B------:R-:W-:Y:S01]  /*05a0*/  PLOP3.LUT P2, PT, PT, PT, PT, 0x80, 0x0 ;  /* 0x000000000000781c */ /* 0x000fe20003f4f070 */
[----:B------:R-:W-:Y:S01]  /*05b0*/  IMAD.IADD R16, R12, 0x1, R11 ;  /* 0x000000010c107824 */ /* 0x000fe200078e020b */
[----:B------:R-:W-:Y:S01]  /*05c0*/  CS2R R98, SRZ ;  /* 0x0000000000627805 */ /* 0x000fe2000001ff00 */
[----:B------:R-:W-:Y:S01]  /*05d0*/  CS2R R14, SRZ ;  /* 0x00000000000e7805 */ /* 0x000fe2000001ff00 */
[C---:B------:R-:W-:Y:S01]  /*05e0*/  IADD3 R0, R121.reuse, 0x5f, RZ ;  /* 0x0000005f79007810 */ /* 0x040fe20007ffe0ff */
[----:B------:R-:W-:Y:S01]  /*05f0*/  IMAD.MOV.U32 R94, RZ, RZ, RZ ;  /* 0x000000ffff5e7224 */ /* 0x000fe200078e00ff */
[----:B------:R-:W-:Y:S01]  /*0600*/  ISETP.GE.AND P1, PT, R121, 0x1, PT ;  /* 0x000000017900780c */ /* 0x000fe20003f26270 */
[----:B--2---:R-:W-:Y:S01]  /*0610*/  CS2R R8, SRZ ;  /* 0x0000000000087805 */ /* 0x004fe2000001ff00 */
[----:B------:R-:W-:Y:S01]  /*0620*/  MOV R96, RZ ;  /* 0x000000ff00607202 */ /* 0x000fe20000000f00 */
[----:B------:R-:W-:Y:S01]  /*0630*/  IMAD.HI R0, R0, 0x2aaaaaab, RZ ;  /* 0x2aaaaaab00007827 */ /* 0x000fe200078e02ff */
[----:B------:R-:W-:Y:S01]  /*0640*/  MOV R11, RZ ;  /* 0x000000ff000b7202 */ /* 0x000fe20000000f00 */
[----:B------:R-:W-:Y:S01]  /*0650*/  CS2R R86, SRZ ;  /* 0x0000000000567805 */ /* 0x000fe2000001ff00 */
[----:B------:R-:W-:Y:S01]  /*0660*/  MOV R12, RZ ;  /* 0x000000ff000c7202 */ /* 0x000fe20000000f00 */
[----:B------:R-:W-:Y:S01]  /*0670*/  IMAD.MOV.U32 R92, RZ, RZ, RZ ;  /* 0x000000ffff5c7224 */ /* 0x000fe200078e00ff */
[----:B-1----:R-:W-:Y:S01]  /*0680*/  SHF.R.U32.HI R2, RZ, 0x1f, R0 ;  /* 0x0000001fff027819 */ /* 0x002fe20000011600 */
[----:B------:R-:W-:Y:S01]  /*0690*/  IMAD.MOV.U32 R90, RZ, RZ, RZ ;  /* 0x000000ffff5a7224 */ /* 0x000fe200078e00ff */
[----:B------:R-:W-:Y:S01]  /*06a0*/  CS2R R84, SRZ ;  /* 0x0000000000547805 */ /* 0x000fe2000001ff00 */
[----:B------:R-:W-:Y:S01]  /*06b0*/  IMAD.MOV.U32 R88, RZ, RZ, RZ ;  /* 0x000000ffff587224 */ /* 0x000fe200078e00ff */
[----:B------:R-:W-:Y:S01]  /*06c0*/  LEA.HI.SX32 R129, R0, R2, 0x1c ;  /* 0x0000000200817211 */ /* 0x000fe200078fe2ff */
[----:B------:R-:W-:Y:S01]  /*06d0*/  IMAD.MOV.U32 R82, RZ, RZ, RZ ;  /* 0x000000ffff527224 */ /* 0x000fe200078e00ff */
[----:B------:R-:W-:Y:S01]  /*06e0*/  MOV R17, RZ ;  /* 0x000000ff00117202 */ /* 0x000fe20000000f00 */
[----:B------:R-:W-:Y:S01]  /*06f0*/  CS2R R18, SRZ ;  /* 0x0000000000127805 */ /* 0x000fe2000001ff00 */
[----:B------:R-:W-:Y:S01]  /*0700*/  MOV R80, RZ ;  /* 0x000000ff00507202 */ /* 0x000fe20000000f00 */
[----:B------:R1:W-:Y:S01]  /*0710*/  STL [R1+0x30], R129 ;  /* 0x0000308101007387 */ /* 0x0003e20000100800 */
[----:B------:R-:W-:Y:S01]  /*0720*/  IMAD.MOV.U32 R78, RZ, RZ, RZ ;  /* 0x000000ffff4e7224 */ /* 0x000fe200078e00ff */
[----:B------:R-:W-:Y:S01]  /*0730*/  CS2R R20, SRZ ;  /* 0x0000000000147805 */ /* 0x000fe2000001ff00 */
[----:B------:R-:W-:Y:S01]  /*0740*/  MOV R76, RZ ;  /* 0x000000ff004c7202 */ /* 0x000fe20000000f00 */
[----:B------:R-:W-:Y:S01]  /*0750*/  IMAD.MOV.U32 R74, RZ, RZ, RZ ;  /* 0x000000ffff4a7224 */ /* 0x000fe200078e00ff */
[----:B------:R-:W-:Y:S01]  /*0760*/  CS2R R22, SRZ ;  /* 0x0000000000167805 */ /* 0x000fe2000001ff00 */
[----:B------:R-:W-:Y:S01]  /*0770*/  MOV R72, RZ ;  /* 0x000000ff00487202 */ /* 0x000fe20000000f00 */
[----:B------:R-:W-:Y:S01]  /*0780*/  IMAD.MOV.U32 R70, RZ, RZ, RZ ;  /* 0x000000ffff467224 */ /* 0x000fe200078e00ff */
[----:B------:R-:W-:Y:S01]  /*0790*/  CS2R R24, SRZ ;  /* 0x0000000000187805 */ /* 0x000fe2000001ff00 */
[----:B------:R-:W-:Y:S01]  /*07a0*/  MOV R68, RZ ;  /* 0x000000ff00447202 */ /* 0x000fe20000000f00 */
[----:B------:R-:W-:Y:S01]  /*07b0*/  CS2R R66, SRZ ;  /* 0x0000000000427805 */ /* 0x000fe2000001ff00 */
[----:B------:R-:W-:Y:S01]  /*07c0*/  IMAD.MOV.U32 R64, RZ, RZ, RZ ;  /* 0x000000ffff407224 */ /* 0x000fe200078e00ff */
[----:B------:R-:W-:Y:S01]  /*07d0*/  CS2R R62, SRZ ;  /* 0x00000000003e7805 */ /* 0x000fe2000001ff00 */
[----:B------:R-:W-:Y:S01]  /*07e0*/  MOV R27, RZ ;  /* 0x000000ff001b7202 */ /* 0x000fe20000000f00 */
[----:B------:R-:W-:Y:S01]  /*07f0*/  IMAD.MOV.U32 R60, RZ, RZ, RZ ;  /* 0x000000ffff3c7224 */ /* 0x000fe200078e00ff */
[----:B------:R-:W-:Y:S01]  /*0800*/  CS2R R58, SRZ ;  /* 0x00000000003a7805 */ /* 0x000fe2000001ff00 */
[----:B------:R-:W-:Y:S01]  /*0810*/  CS2R R28, SRZ ;  /* 0x00000000001c7805 */ /* 0x000fe2000001ff00 */
[----:B------:R-:W-:Y:S01]  /*0820*/  MOV R56, RZ ;  /* 0x000000ff00387202 */ /* 0x000fe20000000f00 */
[----:B------:R-:W-:Y:S01]  /*0830*/  CS2R R54, SRZ ;  /* 0x0000000000367805 */ /* 0x000fe2000001ff00 */
        /* <DEDUP_REMOVED lines=23> */
[----:B------:R-:W-:Y:S01]  /*09b0*/  CS2R R114, SRZ ;  /* 0x0000000000727805 */ /* 0x000fe2000001ff00 */
[----:B------:R-:W-:Y:S01]  /*09c0*/  MOV R38, RZ ;  /* 0x000000ff00267202 */ /* 0x000fe20000000f00 */
[----:B------:R-:W-:Y:S01]  /*09d0*/  IMAD.MOV.U32 R112, RZ, RZ, RZ ;  /* 0x000000ffff707224 */ /* 0x000fe200078e00ff */
[----:B------:R-:W-:Y:S01]  /*09e0*/  CS2R R110, SRZ ;  /* 0x00000000006e7805 */ /* 0x000fe2000001ff00 */
[----:B------:R-:W-:Y:S01]  /*09f0*/  CS2R R108, SRZ ;  /* 0x00000000006c7805 */ /* 0x000fe2000001ff00 */
[----:B------:R-:W-:Y:S01]  /*0a00*/  CS2R R106, SRZ ;  /* 0x00000000006a7805 */ /* 0x000fe2000001ff00 */
[----:B------:R-:W-:Y:S01]  /*0a10*/  MOV R104, RZ ;  /* 0x000000ff00687202 */ /* 0x000fe20000000f00 */
[----:B------:R-:W-:Y:S01]  /*0a20*/  IMAD.MOV.U32 R42, RZ, RZ, RZ ;  /* 0x000000ffff2a7224 */ /* 0x000fe200078e00ff */
[----:B------:R-:W-:Y:S01]  /*0a30*/  MOV R41, RZ ;  /* 0x000000ff00297202 */ /* 0x000fe20000000f00 */
[----:B------:R-:W-:Y:S05]  /*0a40*/  @!P1 BRA `(.L_x_22) ;  /* 0x0000ac0000009947 */ /* 0x000fea0003800000 */
[----:B-1----:R-:W-:-:S04]  /*0a50*/  ISETP.NE.U32.AND P2, PT, RZ, c[0x0][0x340], PT ;  /* 0x0000d000ff007a0c */ /* 0x002fc80003f45070 */
[----:B------:R-:W-:-:S13]  /*0a60*/  ISETP.NE.AND.EX P2, PT, RZ, c[0x0][0x344], PT, P2 ;  /* 0x0000d100ff007a0c */ /* 0x000fda0003f45320 */
[----:B------:R-:W-:-:S05]  /*0a70*/  @P2 IMAD.WIDE R2, R40, R26, c[0x0][0x340] ;  /* 0x0000d00028022625 */ /* 0x000fca00078e021a */
[----:B------:R1:W2:Y:S01]  /*0a80*/  @P2 LDG.E R14, [R2.64] ;  /* 0x00000004020e2981 */ /* 0x0002a2000c1e1900 */
[----:B------:R-:W-:Y:S01]  /*0a90*/  SHF.R.S32.HI R33, RZ, 0x1f, R125 ;  /* 0x0000001fff217819 */ /* 0x000fe2000001147d */
[----:B------:R-:W-:Y:S01]  /*0aa0*/  IMAD.MOV.U32 R4, RZ, RZ, c[0x0][0x2c4] ;  /* 0x0000b100ff047624 */ /* 0x000fe200078e00ff */
[----:B------:R-:W-:Y:S01]  /*0ab0*/  SHF.R.S32.HI R0, RZ, 0x1f, R10 ;  /* 0x0000001fff007819 */ /* 0x000fe2000001140a */
[----:B------:R-:W3:Y:S01]  /*0ac0*/  S2R R37, SR_CTAID.Y ;  /* 0x0000000000257919 */ /* 0x000ee20000002600 */
[----:B------:R-:W-:Y:S01]  /*0ad0*/  LEA.HI R30, R33, R125, RZ, 0x3 ;  /* 0x0000007d211e7211 */ /* 0x000fe200078f18ff */
[----:B------:R-:W-:Y:S01]  /*0ae0*/  IMAD.MOV.U32 R120, RZ, RZ, 0x60 ;  /* 0x00000060ff787424 */ /* 0x000fe200078e00ff */
[----:B------:R-:W-:Y:S01]  /*0af0*/  ISETP.NE.AND P1, PT, R4, 0x1, PT ;  /* 0x000000010400780c */ /* 0x000fe20003f25270 */
[----:B------:R-:W-:Y:S01]  /*0b00*/  IMAD R0, R0, c[0x0][0x178], RZ ;  /* 0x00005e0000007a24 */ /* 0x000fe200078e02ff */
[----:B------:R-:W-:Y:S01]  /*0b10*/  LOP3.LUT R4, R30, 0xfffffff8, RZ, 0xc0, !PT ;  /* 0xfffffff81e047812 */ /* 0x000fe200078ec0ff */
[----:B------:R-:W-:Y:S01]  /*0b20*/  IMAD.WIDE.U32 R34, R120, c[0x0][0x208], RZ ;  /* 0x0000820078227a25 */ /* 0x000fe200078e00ff */
[----:B------:R-:W-:-:S02]  /*0b30*/  SHF.R.S32.HI R26, RZ, 0x3, R30 ;  /* 0x00000003ff1a7819 */ /* 0x000fc4000001141e */
[----:B------:R-:W-:Y:S01]  /*0b40*/  SHF.R.S32.HI R12, RZ, 0x1f, R40 ;  /* 0x0000001fff0c7819 */ /* 0x000fe20000011428 */
[----:B------:R-:W-:Y:S01]  /*0b50*/  IMAD.IADD R36, R125, 0x1, -R4 ;  /* 0x000000017d247824 */ /* 0x000fe200078e0a04 */
[----:B------:R-:W-:Y:S01]  /*0b60*/  IADD3 R31, R129, -0x1, RZ ;  /* 0xffffffff811f7810 */ /* 0x000fe20007ffe0ff */
[----:B------:R-:W-:Y:S01]  /*0b70*/  IMAD R0, R10, c[0x0][0x17c], R0 ;  /* 0x00005f000a007a24 */ /* 0x000fe200078e0200 */
[----:B------:R-:W-:Y:S01]  /*0b80*/  SEL R5, R12, RZ, !P0 ;  /* 0x000000ff0c057207 */ /* 0x000fe20004000000 */
[--C-:B------:R-:W-:Y:S01]  /*0b90*/  IMAD R4, R36, 0x20, R26.reuse ;  /* 0x0000002024047824 */ /* 0x100fe200078e021a */
[----:B------:R-:W-:Y:S01]  /*0ba0*/  SHF.R.S32.HI R8, RZ, 0x1f, R31 ;  /* 0x0000001fff087819 */ /* 0x000fe2000001141f */
[----:B------:R-:W-:Y:S01]  /*0bb0*/  IMAD R11, R39, 0x80, R26 ;  /* 0x00000080270b7824 */ /* 0x000fe200078e021a */
[-C--:B------:R-:W-:Y:S01]  /*0bc0*/  LEA.HI R29, R33, R125.reuse, RZ, 0x4 ;  /* 0x0000007d211d7211 */ /* 0x080fe200078f20ff */
[----:B------:R-:W-:Y:S01]  /*0bd0*/  IMAD R7, R39, 0x80, R4 ;  /* 0x0000008027077824 */ /* 0x000fe200078e0204 */
[----:B------:R-:W-:Y:S01]  /*0be0*/  SEL R4, R40, RZ, !P0 ;  /* 0x000000ff28047207 */ /* 0x000fe20004000000 */
[----:B------:R-:W-:Y:S01]  /*0bf0*/  IMAD R5, R5, c[0x0][0x1c0], RZ ;  /* 0x0000700005057a24 */ /* 0x000fe200078e02ff */
[----:B------:R-:W-:Y:S01]  /*0c00*/  IADD3 R9, R11, 0x20, RZ ;  /* 0x000000200b097810 */ /* 0x000fe20007ffe0ff */
[----:B-1----:R-:W-:Y:S01]  /*0c10*/  IMAD.WIDE.U32 R2, R10, c[0x0][0x178], RZ ;  /* 0x00005e000a027a25 */ /* 0x002fe200078e00ff */
[----:B------:R-:W-:-:S02]  /*0c20*/  LEA.HI R10, R33, R125, RZ, 0x6 ;  /* 0x0000007d210a7211 */ /* 0x000fc400078f30ff */
[----:B---3--:R-:W-:Y:S01]  /*0c30*/  SHF.R.S32.HI R38, RZ, 0x1f, R37 ;  /* 0x0000001fff267819 */ /* 0x008fe20000011425 */
[----:B------:R-:W-:Y:S01]  /*0c40*/  IMAD.IADD R3, R3, 0x1, R0 ;  /* 0x0000000103037824 */ /* 0x000fe200078e0200 */
[----:B------:R-:W-:Y:S01]  /*0c50*/  LEA.HI R122, R33, R125, RZ, 0x5 ;  /* 0x0000007d217a7211 */ /* 0x000fe200078f28ff */
[----:B------:R-:W-:-:S04]  /*0c60*/  @P1 IMAD.HI.U32 R6, R7, c[0x0][0x2c8], RZ ;  /* 0x0000b20007061a27 */ /* 0x000fc800078e00ff */
[----:B------:R-:W-:Y:S02]  /*0c70*/  IMAD R0, R38, c[0x0][0x1b8], RZ ;  /* 0x00006e0026007a24 */ /* 0x000fe400078e02ff */
[----:B------:R-:W-:-:S04]  /*0c80*/  IMAD.WIDE.U32 R2, R37, c[0x0][0x1b8], R2 ;  /* 0x00006e0025027a25 */ /* 0x000fc800078e0002 */
[----:B------:R-:W-:Y:S02]  /*0c90*/  IMAD R0, R37, c[0x0][0x1bc], R0 ;  /* 0x00006f0025007a24 */ /* 0x000fe400078e0200 */
[C---:B------:R-:W-:Y:S02]  /*0ca0*/  IMAD R5, R4.reuse, c[0x0][0x1c4], R5 ;  /* 0x0000710004057a24 */ /* 0x040fe400078e0205 */
[----:B------:R-:W-:Y:S02]  /*0cb0*/  IMAD.IADD R3, R3, 0x1, R0 ;  /* 0x0000000103037824 */ /* 0x000fe400078e0200 */
[----:B------:R-:W-:Y:S01]  /*0cc0*/  IMAD.MOV.U32 R0, RZ, RZ, R7 ;  /* 0x000000ffff007224 */ /* 0x000fe200078e0007 */
[----:B------:R-:W-:Y:S01]  /*0cd0*/  @P1 SHF.R.U32.HI R0, RZ, c[0x0][0x2cc], R6 ;  /* 0x0000b300ff001a19 */ /* 0x000fe20000011606 */
[----:B------:R-:W-:-:S03]  /*0ce0*/  IMAD.WIDE.U32 R2, R4, c[0x0][0x1c0], R2 ;  /* 0x0000700004027a25 */ /* 0x000fc600078e0002 */
[----:B------:R-:W-:Y:S01]  /*0cf0*/  SHF.R.S32.HI R4, RZ, 0x1f, R0 ;  /* 0x0000001fff047819 */ /* 0x000fe20000011400 */
[----:B------:R-:W-:Y:S02]  /*0d00*/  IMAD.IADD R3, R3, 0x1, R5 ;  /* 0x0000000103037824 */ /* 0x000fe400078e0205 */
[----:B------:R-:W-:Y:S02]  /*0d10*/  IMAD R6, R120, c[0x0][0x20c], RZ ;  /* 0x0000830078067a24 */ /* 0x000fe400078e02ff */
[----:B------:R-:W-:Y:S02]  /*0d20*/  IMAD R4, R4, c[0x0][0x1b0], RZ ;  /* 0x00006c0004047a24 */ /* 0x000fe400078e02ff */
[----:B------:R-:W-:-:S04]  /*0d30*/  IMAD.WIDE.U32 R2, R0, c[0x0][0x1b0], R2 ;  /* 0x00006c0000027a25 */ /* 0x000fc800078e0002 */
[----:B------:R-:W-:Y:S02]  /*0d40*/  IMAD R4, R0, c[0x0][0x1b4], R4 ;  /* 0x00006d0000047a24 */ /* 0x000fe400078e0204 */
[----:B------:R-:W-:Y:S02]  /*0d50*/  IMAD.MOV R0, RZ, RZ, -R0 ;  /* 0x000000ffff007224 */ /* 0x000fe400078e0a00 */
[----:B------:R-:W-:Y:S02]  /*0d60*/  IMAD.IADD R3, R3, 0x1, R4 ;  /* 0x0000000103037824 */ /* 0x000fe400078e0204 */
[----:B------:R-:W-:Y:S02]  /*0d70*/  IMAD R0, R0, c[0x0][0x2c4], R7 ;  /* 0x0000b10000007a24 */ /* 0x000fe400078e0207 */
[----:B------:R-:W-:Y:S02]  /*0d80*/  IMAD.IADD R6, R35, 0x1, R6 ;  /* 0x0000000123067824 */ /* 0x000fe400078e0206 */
[----:B------:R-:W-:Y:S01]  /*0d90*/  IMAD R7, R120, c[0x0][0x1e4], RZ ;  /* 0x0000790078077a24 */ /* 0x000fe200078e02ff */
[----:B------:R-:W-:Y:S01]  /*0da0*/  SHF.R.S32.HI R4, RZ, 0x1f, R0 ;  /* 0x0000001fff047819 */ /* 0x000fe20000011400 */
[----:B------:R-:W-:-:S02]  /*0db0*/  IMAD R6, R6, R31, RZ ;  /* 0x0000001f06067224 */ /* 0x000fc400078e02ff */
[----:B------:R-:W-:-:S04]  /*0dc0*/  IMAD.WIDE.U32 R126, R120, c[0x0][0x1e0], RZ ;  /* 0x00007800787e7a25 */ /* 0x000fc800078e00ff */
[----:B------:R-:W-:Y:S02]  /*0dd0*/  IMAD R4, R4, c[0x0][0x1a8], RZ ;  /* 0x00006a0004047a24 */ /* 0x000fe400078e02ff */
[----:B------:R-:W-:-:S04]  /*0de0*/  IMAD.WIDE.U32 R2, R0, c[0x0][0x1a8], R2 ;  /* 0x00006a0000027a25 */ /* 0x000fc800078e0002 */
[----:B------:R-:W-:Y:S01]  /*0df0*/  IMAD R4, R0, c[0x0][0x1ac], R4 ;  /* 0x00006b0000047a24 */ /* 0x000fe200078e0204 */
[----:B------:R-:W-:Y:S01]  /*0e00*/  LEA R17, P0, R2, c[0x0][0x160], 0x1 ;  /* 0x0000580002117a11 */ /* 0x000fe200078008ff */
[----:B------:R-:W-:Y:S01]  /*0e10*/  IMAD R32, R8, R34, R6 ;  /* 0x0000002208207224 */ /* 0x000fe200078e0206 */
[----:B------:R-:W-:Y:S01]  /*0e20*/  IADD3 R6, R11, 0x40, RZ ;  /* 0x000000400b067810 */ /* 0x000fe20007ffe0ff */
[----:B------:R-:W-:Y:S02]  /*0e30*/  IMAD R5, R13, c[0x0][0x2c4], RZ ;  /* 0x0000b1000d057a24 */ /* 0x000fe400078e02ff */
[----:B------:R-:W-:Y:S02]  /*0e40*/  IMAD.IADD R123, R127, 0x1, R7 ;  /* 0x000000017f7b7824 */ /* 0x000fe400078e0207 */
[----:B------:R-:W-:Y:S01]  /*0e50*/  IMAD.IADD R0, R3, 0x1, R4 ;  /* 0x0000000103007824 */ /* 0x000fe200078e0204 */
[----:B------:R-:W-:Y:S01]  /*0e60*/  ISETP.GE.AND P6, PT, R6, R5, PT ;  /* 0x000000050600720c */ /* 0x000fe20003fc6270 */
[----:B------:R-:W-:Y:S01]  /*0e70*/  IMAD.SHL.U32 R3, R26, 0x40, RZ ;  /* 0x000000401a037824 */ /* 0x000fe200078e00ff */
[----:B------:R-:W1:Y:S01]  /*0e80*/  SHFL.IDX PT, R6, R17, RZ, 0x181f ;  /* 0x00181fff11067589 */ /* 0x000e6200000e0000 */
[----:B------:R-:W-:Y:S01]  /*0e90*/  IMAD R7, R123, R31, RZ ;  /* 0x0000001f7b077224 */ /* 0x000fe200078e02ff */
[----:B------:R-:W-:Y:S01]  /*0ea0*/  LEA.HI.X R18, R2, c[0x0][0x164], R0, 0x1, P0 ;  /* 0x0000590002127a11 */ /* 0x000fe200000f0c00 */
[----:B------:R-:W-:Y:S01]  /*0eb0*/  IMAD.SHL.U32 R2, R36, 0x8, RZ ;  /* 0x0000000824027824 */ /* 0x000fe200078e00ff */
[----:B------:R-:W-:Y:S01]  /*0ec0*/  ISETP.GE.AND P5, PT, R9, R5, PT ;  /* 0x000000050900720c */ /* 0x000fe20003fa6270 */
[----:B------:R-:W-:Y:S01]  /*0ed0*/  IMAD R28, R8, R126, R7 ;  /* 0x0000007e081c7224 */ /* 0x000fe200078e0207 */
[----:B------:R-:W-:Y:S01]  /*0ee0*/  LOP3.LUT R0, R3, 0x1c0, RZ, 0xc0, !PT ;  /* 0x000001c003007812 */ /* 0x000fe200078ec0ff */
[----:B------:R-:W3:Y:S01]  /*0ef0*/  SHFL.IDX PT, R7, R18, RZ, 0x181f ;  /* 0x00181fff12077589 */ /* 0x000ee200000e0000 */
[----:B------:R-:W-:Y:S01]  /*0f00*/  SHF.R.S32.HI R9, RZ, 0x4, R29 ;  /* 0x00000004ff097819 */ /* 0x000fe2000001141d */
[----:B------:R-:W-:Y:S01]  /*0f10*/  IMAD R120, R129, -0x60, R120 ;  /* 0xffffffa081787824 */ /* 0x000fe200078e0278 */
[----:B------:R-:W-:Y:S01]  /*0f20*/  LOP3.LUT R4, R0, 0x38, R2, 0xf8, !PT ;  /* 0x0000003800047812 */ /* 0x000fe200078ef802 */
[----:B------:R-:W-:Y:S01]  /*0f30*/  IMAD.MOV.U32 R124, RZ, RZ, c[0x0][0x1e0] ;  /* 0x00007800ff7c7624 */ /* 0x000fe200078e00ff */
[----:B------:R-:W-:Y:S01]  /*0f40*/  SHF.R.U32.HI R3, RZ, 0x3, R0 ;  /* 0x00000003ff037819 */ /* 0x000fe20000011600 */
[----:B------:R-:W-:Y:S01]  /*0f50*/  IMAD.MOV.U32 R128, RZ, RZ, c[0x0][0x1e4] ;  /* 0x00007900ff807624 */ /* 0x000fe200078e00ff */
[----:B------:R-:W-:Y:S01]  /*0f60*/  LEA.HI R8, R29, R9, RZ, 0x1 ;  /* 0x000000091d087211 */ /* 0x000fe200078f08ff */
[----:B------:R-:W-:Y:S01]  /*0f70*/  IMAD.SHL.U32 R208, R122, 0x20, RZ ;  /* 0x000000207ad07824 */ /* 0x000fe200078e00ff */
[----:B------:R-:W-:Y:S01]  /*0f80*/  LOP3.LUT R4, R4, R3, RZ, 0x3c, !PT ;  /* 0x0000000304047212 */ /* 0x000fe200078e3cff */
[----:B------:R-:W-:Y:S01]  /*0f90*/  BAR.SYNC.DEFER_BLOCKING 0x0 ;  /* 0x0000000000007b1d */ /* 0x000fe20000010000 */
[----:B------:R-:W-:-:S02]  /*0fa0*/  ISETP.GE.AND P4, PT, R11, R5, PT ;  /* 0x000000050b00720c */ /* 0x000fc40003f86270 */
[----:B------:R-:W-:Y:S01]  /*0fb0*/  LOP3.LUT R3, R8, 0xfffffffe, RZ, 0xc0, !PT ;  /* 0xfffffffe08037812 */ /* 0x000fe200078ec0ff */
[----:B------:R-:W-:Y:S01]  /*0fc0*/  IMAD.SHL.U32 R8, R10, 0x8, RZ ;  /* 0x000000080a087824 */ /* 0x000fe200078e00ff */
[----:B------:R-:W-:Y:S02]  /*0fd0*/  IADD3 R0, R11, 0x60, RZ ;  /* 0x000000600b007810 */ /* 0x000fe40007ffe0ff */
[----:B------:R-:W-:Y:S01]  /*0fe0*/  IADD3 R22, R2, 0x40, RZ ;  /* 0x0000004002167810 */ /* 0x000fe20007ffe0ff */
[----:B------:R-:W-:Y:S01]  /*0ff0*/  IMAD.IADD R27, R9, 0x1, -R3 ;  /* 0x00000001091b7824 */ /* 0x000fe200078e0a03 */
[----:B------:R-:W-:Y:S02]  /*1000*/  ISETP.GE.AND P0, PT, R0, R5, PT ;  /* 0x000000050000720c */ /* 0x000fe40003f06270 */
[----:B------:R-:W-:Y:S02]  /*1010*/  LOP3.LUT R249, R4, 0xfffffe00, R8, 0xf8, !PT ;  /* 0xfffffe0004f97812 */ /* 0x000fe400078ef808 */
[----:B------:R-:W-:-:S02]  /*1020*/  IADD3 R23, R2, 0x80, RZ ;  /* 0x0000008002177810 */ /* 0x000fc40007ffe0ff */
[----:B------:R-:W-:Y:S01]  /*1030*/  SHF.R.S32.HI R0, RZ, 0x1f, R16 ;  /* 0x0000001fff007819 */ /* 0x000fe20000011410 */
[----:B------:R-:W-:Y:S01]  /*1040*/  IMAD.SHL.U32 R249, R249, 0x2, RZ ;  /* 0x00000002f9f97824 */ /* 0x000fe200078e00ff */
[----:B------:R-:W-:Y:S02]  /*1050*/  IADD3 R16, P1, R16, R26, RZ ;  /* 0x0000001a10107210 */ /* 0x000fe40007f3e0ff */
[----:B------:R-:W-:Y:S02]  /*1060*/  @!P4 SHF.R.S32.HI R11, RZ, 0x1f, R22 ;  /* 0x0000001fff0bc819 */ /* 0x000fe40000011416 */
[--C-:B------:R-:W-:Y:S02]  /*1070*/  SHF.R.S32.HI R3, RZ, 0x1f, R2.reuse ;  /* 0x0000001fff037819 */ /* 0x100fe40000011402 */
[----:B------:R-:W-:Y:S02]  /*1080*/  @!P4 SHF.R.S32.HI R10, RZ, 0x1f, R23 ;  /* 0x0000001fff0ac819 */ /* 0x000fe40000011417 */
[----:B------:R-:W-:Y:S01]  /*1090*/  LEA.HI.X.SX32 R19, R26, R0, 0x1, P1 ;  /* 0x000000001a137211 */ /* 0x000fe200008f0eff */
[----:B------:R-:W-:Y:S01]  /*10a0*/  IMAD.WIDE.U32 R20, R16, c[0x0][0x208], R2 ;  /* 0x0000820010147a25 */ /* 0x000fe200078e0002 */
[----:B------:R-:W-:-:S02]  /*10b0*/  @!P5 SHF.R.S32.HI R0, RZ, 0x1f, R22 ;  /* 0x0000001fff00d819 */ /* 0x000fc40000011416 */
[----:B------:R-:W-:Y:S02]  /*10c0*/  @!P4 LEA.HI R11, R11, R22, RZ, 0x3 ;  /* 0x000000160b0bc211 */ /* 0x000fe400078f18ff */
[----:B------:R-:W-:Y:S02]  /*10d0*/  ISETP.GE.AND P1, PT, R22, c[0x0][0x198], PT ;  /* 0x0000660016007a0c */ /* 0x000fe40003f26270 */
[----:B------:R-:W-:Y:S02]  /*10e0*/  @!P4 LOP3.LUT R11, R11, 0xfffffff8, RZ, 0xc0, !PT ;  /* 0xfffffff80b0bc812 */ /* 0x000fe400078ec0ff */
[----:B------:R-:W-:Y:S02]  /*10f0*/  @!P5 SHF.R.S32.HI R13, RZ, 0x1f, R23 ;  /* 0x0000001fff0dd819 */ /* 0x000fe40000011417 */
[----:B------:R-:W-:Y:S02]  /*1100*/  LOP3.LUT R208, R208, 0x7ffffc00, RZ, 0xc0, !PT ;  /* 0x7ffffc00d0d07812 */ /* 0x000fe400078ec0ff */
[--C-:B--2---:R-:W-:Y:S01]  /*1110*/  @P2 SHF.R.S32.HI R5, RZ, 0x1f, R14.reuse ;  /* 0x0000001fff052819 */ /* 0x104fe2000001140e */
[----:B------:R-:W-:-:S02]  /*1120*/  @P2 IMAD.MOV.U32 R4, RZ, RZ, R14 ;  /* 0x000000ffff042224 */ /* 0x000fc400078e000e */
[----:B------:R-:W-:Y:S02]  /*1130*/  @!P2 IMAD.MOV.U32 R4, RZ, RZ, R40 ;  /* 0x000000ffff04a224 */ /* 0x000fe400078e0028 */
[----:B------:R-:W-:Y:S01]  /*1140*/  @!P2 IMAD.MOV.U32 R5, RZ, RZ, R12 ;  /* 0x000000ffff05a224 */ /* 0x000fe200078e000c */
[----:B-1----:R-:W-:Y:S02]  /*1150*/  @!P4 LEA R8, P2, R2, R6, 0x1 ;  /* 0x000000060208c211 */ /* 0x002fe400078408ff */
[----:B------:R-:W-:Y:S02]  /*1160*/  SEL R25, R4, RZ, !P3 ;  /* 0x000000ff04197207 */ /* 0x000fe40005800000 */
[----:B------:R-:W-:Y:S01]  /*1170*/  SEL R24, R5, RZ, !P3 ;  /* 0x000000ff05187207 */ /* 0x000fe20005800000 */
[----:B------:R-:W-:Y:S01]  /*1180*/  SHFL.IDX PT, R4, R17, 0x1, 0x181f ;  /* 0x00381f0011047f89 */ /* 0x000fe200000e0000 */
[C---:B------:R-:W-:Y:S02]  /*1190*/  ISETP.GE.AND P3, PT, R2.reuse, c[0x0][0x198], PT ;  /* 0x0000660002007a0c */ /* 0x040fe40003f66270 */
[----:B---3--:R-:W-:Y:S01]  /*11a0*/  @!P4 LEA.HI.X R9, R2, R7, R3, 0x1, P2 ;  /* 0x000000070209c211 */ /* 0x008fe200010f0c03 */
[----:B------:R-:W1:Y:S01]  /*11b0*/  SHFL.IDX PT, R5, R18, 0x1, 0x181f ;  /* 0x00381f0012057f89 */ /* 0x000e6200000e0000 */
[----:B------:R-:W-:-:S02]  /*11c0*/  @!P4 LEA.HI R12, R10, R23, RZ, 0x3 ;  /* 0x000000170a0cc211 */ /* 0x000fc400078f18ff */
[----:B------:R-:W-:Y:S02]  /*11d0*/  ISETP.GE.AND P2, PT, R23, c[0x0][0x198], PT ;  /* 0x0000660017007a0c */ /* 0x000fe40003f46270 */
[----:B------:R-:W-:Y:S02]  /*11e0*/  @!P5 LEA.HI R10, R0, R22, RZ, 0x3 ;  /* 0x00000016000ad211 */ /* 0x000fe400078f18ff */
[----:B------:R-:W-:Y:S02]  /*11f0*/  @!P4 LOP3.LUT R12, R12, 0xfffffff8, RZ, 0xc0, !PT ;  /* 0xfffffff80c0cc812 */ /* 0x000fe400078ec0ff */
[----:B------:R-:W-:Y:S01]  /*1200*/  @!P5 LOP3.LUT R14, R10, 0xfffffff8, RZ, 0xc0, !PT ;  /* 0xfffffff80a0ed812 */ /* 0x000fe200078ec0ff */
[--C-:B------:R-:W-:Y:S01]  /*1210*/  @!P4 IMAD.WIDE R10, R11, 0x2, R6.reuse ;  /* 0x000000020b0ac825 */ /* 0x100fe200078e0206 */
[----:B------:R-:W-:Y:S01]  /*1220*/  @!P5 LEA.HI R0, R13, R23, RZ, 0x3 ;  /* 0x000000170d00d211 */ /* 0x000fe200078f18ff */
[----:B------:R-:W-:Y:S01]  /*1230*/  @!PT LDS RZ, [RZ] ;  /* 0x00000000fffff984 */ /* 0x000fe20000000800 */
[----:B------:R2:W-:Y:S02]  /*1240*/  @!P4 LDGSTS.E.BYPASS.LTC128B.128 [R249+0x100], [R8.64], !P3 ;  /* 0x0010000008f9cfae */ /* 0x0005e4000d901d44 */
[----:B------:R-:W-:Y:S01]  /*1250*/  @!P4 IMAD.WIDE R6, R12, 0x2, R6 ;  /* 0x000000020c06c825 */ /* 0x000fe200078e0206 */
[----:B------:R-:W-:Y:S01]  /*1260*/  @!P5 LOP3.LUT R0, R0, 0xfffffff8, RZ, 0xc0, !PT ;  /* 0xfffffff80000d812 */ /* 0x000fe200078ec0ff */
[----:B------:R3:W-:Y:S04]  /*1270*/  @!P4 LDGSTS.E.BYPASS.LTC128B.128 [R249+0x4100], [R10.64], !P1 ;  /* 0x041000000af9cfae */ /* 0x0007e8000c901d44 */
[----:B------:R4:W-:Y:S01]  /*1280*/  @!P4 LDGSTS.E.BYPASS.LTC128B.128 [R249+0x8100], [R6.64], !P2 ;  /* 0x0810000006f9cfae */ /* 0x0009e2000d101d44 */
[----:B-1----:R-:W-:-:S04]  /*1290*/  @!P5 IMAD.WIDE R14, R14, 0x2, R4 ;  /* 0x000000020e0ed825 */ /* 0x002fc800078e0204 */
[----:B------:R-:W-:Y:S01]  /*12a0*/  @!P5 IMAD.WIDE R12, R0, 0x2, R4 ;  /* 0x00000002000cd825 */ /* 0x000fe200078e0204 */
[----:B------:R-:W-:-:S03]  /*12b0*/  @!P5 LEA R4, P4, R2, R4, 0x1 ;  /* 0x000000040204d211 */ /* 0x000fc600078808ff */
[----:B------:R-:W-:Y:S01]  /*12c0*/  IMAD R0, R19, c[0x0][0x208], RZ ;  /* 0x0000820013007a24 */ /* 0x000fe200078e02ff */
[----:B------:R-:W-:-:S05]  /*12d0*/  @!P5 LEA.HI.X R5, R2, R5, R3, 0x1, P4 ;  /* 0x000000050205d211 */ /* 0x000fca00020f0c03 */
[----:B------:R1:W-:Y:S01]  /*12e0*/  @!P5 LDGSTS.E.BYPASS.LTC128B.128 [R249+0x1100], [R4.64], !P3 ;  /* 0x0110000004f9dfae */ /* 0x0003e2000d901d44 */
[----:B--2---:R-:W-:Y:S02]  /*12f0*/  IMAD R8, R19, c[0x0][0x1e0], RZ ;  /* 0x0000780013087a24 */ /* 0x004fe400078e02ff */
[C---:B------:R-:W-:Y:S01]  /*1300*/  IMAD R19, R16.reuse, c[0x0][0x20c], R0 ;  /* 0x0000830010137a24 */ /* 0x040fe200078e0200 */
[----:B------:R-:W-:Y:S01]  /*1310*/  @!P6 SHF.R.S32.HI R0, RZ, 0x1f, R22 ;  /* 0x0000001fff00e819 */ /* 0x000fe20000011416 */
[----:B------:R2:W-:Y:S01]  /*1320*/  @!P5 LDGSTS.E.BYPASS.LTC128B.128 [R249+0x5100], [R14.64], !P1 ;  /* 0x051000000ef9dfae */ /* 0x0005e2000c901d44 */
[C---:B---3--:R-:W-:Y:S01]  /*1330*/  IMAD R10, R16.reuse, c[0x0][0x1e4], R8 ;  /* 0x00007900100a7a24 */ /* 0x048fe200078e0208 */
[----:B------:R-:W-:Y:S01]  /*1340*/  @!P0 SHF.R.S32.HI R11, RZ, 0x1f, R22 ;  /* 0x0000001fff0b8819 */ /* 0x000fe20000011416 */
[----:B------:R-:W-:Y:S01]  /*1350*/  IMAD.WIDE.U32 R8, R16, c[0x0][0x1e0], R2 ;  /* 0x0000780010087a25 */ /* 0x000fe200078e0002 */
[----:B----4-:R-:W3:Y:S01]  /*1360*/  SHFL.IDX PT, R6, R17, 0x2, 0x181f ;  /* 0x00581f0011067f89 */ /* 0x010ee200000e0000 */
[----:B------:R-:W-:-:S02]  /*1370*/  IADD3 R16, R120, R121, -R26 ;  /* 0x0000007978107210 */ /* 0x000fc40007ffe81a */
[----:B------:R-:W-:Y:S01]  /*1380*/  IMAD.IADD R9, R9, 0x1, R10 ;  /* 0x0000000109097824 */ /* 0x000fe200078e020a */
[----:B------:R-:W4:Y:S04]  /*1390*/  SHFL.IDX PT, R7, R18, 0x2, 0x181f ;  /* 0x00581f0012077f89 */ /* 0x000f2800000e0000 */
[----:B------:R5:W-:Y:S01]  /*13a0*/  @!P5 LDGSTS.E.BYPASS.LTC128B.128 [R249+0x9100], [R12.64], !P2 ;  /* 0x091000000cf9dfae */ /* 0x000be2000d101d44 */
[----:B------:R-:W-:Y:S02]  /*13b0*/  ISETP.GE.AND P5, PT, R22, c[0x0][0x1d4], PT ;  /* 0x0000750016007a0c */ /* 0x000fe40003fa6270 */
[----:B-1----:R-:W-:Y:S01]  /*13c0*/  @!P6 SHF.R.S32.HI R5, RZ, 0x1f, R23 ;  /* 0x0000001fff05e819 */ /* 0x002fe20000011417 */
[----:B------:R-:W1:Y:S01]  /*13d0*/  SHFL.IDX PT, R4, R17, 0x3, 0x181f ;  /* 0x00781f0011047f89 */ /* 0x000e6200000e0000 */
[----:B--2---:R-:W-:-:S02]  /*13e0*/  @!P0 LEA.HI R14, R11, R22, RZ, 0x3 ;  /* 0x000000160b0e8211 */ /* 0x004fc400078f18ff */
[----:B---3--:R-:W-:-:S04]  /*13f0*/  @!P6 LEA R10, P4, R2, R6, 0x1 ;  /* 0x00000006020ae211 */ /* 0x008fc800078808ff */
[----:B----4-:R-:W-:-:S05]  /*1400*/  @!P6 LEA.HI.X R11, R2, R7, R3, 0x1, P4 ;  /* 0x00000007020be211 */ /* 0x010fca00020f0c03 */
[----:B------:R2:W-:Y:S01]  /*1410*/  @!P6 LDGSTS.E.BYPASS.LTC128B.128 [R249+0x2100], [R10.64], !P3 ;  /* 0x021000000af9efae */ /* 0x0005e2000d901d44 */
[----:B-----5:R-:W-:Y:S02]  /*1420*/  @!P6 LEA.HI R12, R0, R22, RZ, 0x3 ;  /* 0x00000016000ce211 */ /* 0x020fe400078f18ff */
[----:B------:R-:W-:Y:S02]  /*1430*/  @!P6 LEA.HI R0, R5, R23, RZ, 0x3 ;  /* 0x000000170500e211 */ /* 0x000fe400078f18ff */
[----:B------:R-:W3:Y:S01]  /*1440*/  SHFL.IDX PT, R5, R18, 0x3, 0x181f ;  /* 0x00781f0012057f89 */ /* 0x000ee200000e0000 */
[----:B------:R-:W-:Y:S02]  /*1450*/  @!P6 LOP3.LUT R12, R12, 0xfffffff8, RZ, 0xc0, !PT ;  /* 0xfffffff80c0ce812 */ /* 0x000fe400078ec0ff */
[----:B------:R-:W-:-:S03]  /*1460*/  @!P6 LOP3.LUT R0, R0, 0xfffffff8, RZ, 0xc0, !PT ;  /* 0xfffffff80000e812 */ /* 0x000fc600078ec0ff */
[----:B------:R-:W-:-:S04]  /*1470*/  @!P6 IMAD.WIDE R12, R12, 0x2, R6 ;  /* 0x000000020c0ce825 */ /* 0x000fc800078e0206 */
[----:B------:R-:W-:Y:S01]  /*1480*/  @!P6 IMAD.WIDE R6, R0, 0x2, R6 ;  /* 0x000000020006e825 */ /* 0x000fe200078e0206 */
[----:B------:R4:W-:Y:S03]  /*1490*/  @!P6 LDGSTS.E.BYPASS.LTC128B.128 [R249+0x6100], [R12.64], !P1 ;  /* 0x061000000cf9efae */ /* 0x0009e6000c901d44 */
[----:B------:R-:W-:Y:S01]  /*14a0*/  IMAD.SHL.U32 R0, R36, 0x40, RZ ;  /* 0x0000004024007824 */ /* 0x000fe200078e00ff */
[----:B------:R5:W-:Y:S01]  /*14b0*/  @!P6 LDGSTS.E.BYPASS.LTC128B.128 [R249+0xa100], [R6.64], !P2 ;  /* 0x0a10000006f9efae */ /* 0x000be2000d101d44 */
[----:B------:R-:W-:-:S03]  /*14c0*/  ISETP.GE.AND P6, PT, R2, c[0x0][0x1d4], PT ;  /* 0x0000750002007a0c */ /* 0x000fc60003fc6270 */
[----:B------:R-:W-:Y:S01]  /*14d0*/  LOP3.LUT R0, R0, 0x1c0, RZ, 0xc0, !PT ;  /* 0x000001c000007812 */ /* 0x000fe200078ec0ff */
[----:B--2---:R-:W-:-:S03]  /*14e0*/  IMAD R10, R38, c[0x0][0x1e8], RZ ;  /* 0x00007a00260a7a24 */ /* 0x004fc600078e02ff */
[----:B------:R-:W-:Y:S01]  /*14f0*/  SHF.R.U32.HI R11, RZ, 0x3, R0 ;  /* 0x00000003ff0b7819 */ /* 0x000fe20000011600 */
[C---:B------:R-:W-:Y:S01]  /*1500*/  IMAD R10, R37.reuse, c[0x0][0x1ec], R10 ;  /* 0x00007b00250a7a24 */ /* 0x040fe200078e020a */
[----:B----4-:R-:W-:Y:S01]  /*1510*/  LOP3.LUT R12, R0, 0x8, R30, 0xf8, !PT ;  /* 0x00000008000c7812 */ /* 0x010fe200078ef81e */
[----:B------:R-:W-:Y:S01]  /*1520*/  IMAD.SHL.U32 R13, R128, 0x40, RZ ;  /* 0x00000040800d7824 */ /* 0x000fe200078e00ff */
[----:B------:R-:W-:Y:S01]  /*1530*/  @!P0 SHF.R.S32.HI R0, RZ, 0x1f, R23 ;  /* 0x0000001fff008819 */ /* 0x000fe20000011417 */
[----:B-----5:R-:W-:Y:S01]  /*1540*/  IMAD.WIDE.U32 R6, R37, c[0x0][0x1e8], R8 ;  /* 0x00007a0025067a25 */ /* 0x020fe200078e0008 */
[----:B-1----:R-:W-:Y:S02]  /*1550*/  @!P0 LEA R8, P4, R2, R4, 0x1 ;  /* 0x0000000402088211 */ /* 0x002fe400078808ff */
[----:B------:R-:W-:Y:S01]  /*1560*/  @!P0 LEA.HI R0, R0, R23, RZ, 0x3 ;  /* 0x0000001700008211 */ /* 0x000fe200078f18ff */
[----:B------:R-:W-:Y:S01]  /*1570*/  IMAD.IADD R7, R7, 0x1, R10 ;  /* 0x0000000107077824 */ /* 0x000fe200078e020a */
[----:B---3--:R-:W-:Y:S01]  /*1580*/  @!P0 LEA.HI.X R9, R2, R5, R3, 0x1, P4 ;  /* 0x0000000502098211 */ /* 0x008fe200020f0c03 */
[----:B------:R-:W-:Y:S01]  /*1590*/  IMAD R10, R24, c[0x0][0x1f0], RZ ;  /* 0x00007c00180a7a24 */ /* 0x000fe200078e02ff */
[----:B------:R-:W-:Y:S01]  /*15a0*/  @!P0 LOP3.LUT R2, R14, 0xfffffff8, RZ, 0xc0, !PT ;  /* 0xfffffff80e028812 */ /* 0x000fe200078ec0ff */
[----:B------:R-:W-:Y:S01]  /*15b0*/  IMAD.WIDE.U32 R40, R25, c[0x0][0x1f0], R6 ;  /* 0x00007c0019287a25 */ /* 0x000fe200078e0006 */
[----:B------:R-:W-:Y:S01]  /*15c0*/  @!P0 LOP3.LUT R0, R0, 0xfffffff8, RZ, 0xc0, !PT ;  /* 0xfffffff800008812 */ /* 0x000fe200078ec0ff */
[----:B------:R1:W-:Y:S01]  /*15d0*/  @!P0 LDGSTS.E.BYPASS.LTC128B.128 [R249+0x3100], [R8.64], !P3 ;  /* 0x0310000008f98fae */ /* 0x0003e2000d901d44 */
[----:B------:R-:W-:Y:S01]  /*15e0*/  ISETP.GE.AND P3, PT, R16, 0x1, PT ;  /* 0x000000011000780c */ /* 0x000fe20003f66270 */
[--C-:B------:R-:W-:Y:S01]  /*15f0*/  @!P0 IMAD.WIDE R2, R2, 0x2, R4.reuse ;  /* 0x0000000202028825 */ /* 0x100fe200078e0204 */
[----:B------:R-:W-:Y:S01]  /*1600*/  ISETP.GE.AND P4, PT, R23, c[0x0][0x1d4], PT ;  /* 0x0000750017007a0c */ /* 0x000fe20003f86270 */
[----:B------:R2:W-:Y:S01]  /*1610*/  STL.64 [R1+0x18], R40 ;  /* 0x0000182801007387 */ /* 0x0005e20000100a00 */
[----:B------:R-:W-:Y:S01]  /*1620*/  LOP3.LUT R17, R12, R11, RZ, 0x3c, !PT ;  /* 0x0000000b0c117212 */ /* 0x000fe200078e3cff */
[----:B------:R-:W-:Y:S01]  /*1630*/  @!P0 IMAD.WIDE R4, R0, 0x2, R4 ;  /* 0x0000000200048825 */ /* 0x000fe200078e0204 */
[----:B------:R-:W-:Y:S01]  /*1640*/  LOP3.LUT R0, R29, 0xfffffff0, RZ, 0xc0, !PT ;  /* 0xfffffff01d007812 */ /* 0x000fe200078ec0ff */
[----:B------:R3:W-:Y:S01]  /*1650*/  @!P0 LDGSTS.E.BYPASS.LTC128B.128 [R249+0x7100], [R2.64], !P1 ;  /* 0x0710000002f98fae */ /* 0x0007e2000c901d44 */
[C---:B------:R-:W-:Y:S01]  /*1660*/  ISETP.GE.AND P1, PT, R16.reuse, 0x41, PT ;  /* 0x000000411000780c */ /* 0x040fe20003f26270 */
[----:B------:R-:W-:Y:S01]  /*1670*/  IMAD R10, R25, c[0x0][0x1f4], R10 ;  /* 0x00007d00190a7a24 */ /* 0x000fe200078e020a */
[----:B------:R-:W-:Y:S01]  /*1680*/  SEL R11, RZ, 0x1, P6 ;  /* 0x00000001ff0b7807 */ /* 0x000fe20003000000 */
[----:B------:R4:W-:Y:S01]  /*1690*/  @!P0 LDGSTS.E.BYPASS.LTC128B.128 [R249+0xb100], [R4.64], !P2 ;  /* 0x0b10000004f98fae */ /* 0x0009e2000d101d44 */
[----:B------:R-:W-:Y:S01]  /*16a0*/  IMAD.MOV.U32 R130, RZ, RZ, R40 ;  /* 0x000000ffff827224 */ /* 0x000fe200078e0028 */
[----:B------:R-:W-:Y:S01]  /*16b0*/  ISETP.GE.AND P2, PT, R16, 0x21, PT ;  /* 0x000000211000780c */ /* 0x000fe20003f46270 */
[----:B------:R-:W-:Y:S01]  /*16c0*/  IMAD.IADD R131, R41, 0x1, R10 ;  /* 0x0000000129837824 */ /* 0x000fe200078e020a */
[----:B------:R-:W0:Y:S01]  /*16d0*/  LDGDEPBAR ;  /* 0x00000000000079af */ /* 0x000e220000000000 */
[----:B------:R-:W-:-:S02]  /*16e0*/  IMAD.IADD R0, R125, 0x1, -R0 ;  /* 0x000000017d007824 */ /* 0x000fc400078e0a00 */
[----:B------:R-:W-:Y:S01]  /*16f0*/  IMAD R10, R38, c[0x0][0x210], RZ ;  /* 0x00008400260a7a24 */ /* 0x000fe200078e02ff */
[----:B------:R-:W-:Y:S03]  /*1700*/  STL.64 [R1+0x10], R130 ;  /* 0x0000108201007387 */ /* 0x000fe60000100a00 */
[----:B------:R-:W-:Y:S02]  /*1710*/  IMAD R10, R37, c[0x0][0x214], R10 ;  /* 0x00008500250a7a24 */ /* 0x000fe400078e020a */
[----:B---3--:R-:W-:-:S04]  /*1720*/  IMAD.WIDE.U32 R2, R31, R126, R130 ;  /* 0x0000007e1f027225 */ /* 0x008fc800078e0082 */
[----:B------:R-:W-:Y:S01]  /*1730*/  IMAD.IADD R3, R3, 0x1, R28 ;  /* 0x0000000103037824 */ /* 0x000fe200078e021c */
[----:B------:R-:W-:Y:S01]  /*1740*/  @P3 LEA R6, P0, R2, c[0x0][0x1c8], 0x1 ;  /* 0x0000720002063a11 */ /* 0x000fe200078008ff */
[----:B----4-:R-:W-:Y:S01]  /*1750*/  IMAD.IADD R5, R21, 0x1, R19 ;  /* 0x0000000115057824 */ /* 0x010fe200078e0213 */
[----:B------:R-:W-:Y:S01]  /*1760*/  SHF.R.S32.HI R4, RZ, 0x1f, R0 ;  /* 0x0000001fff047819 */ /* 0x000fe20000011400 */
[----:B------:R-:W-:Y:S01]  /*1770*/  IMAD.WIDE.U32 R18, R124, 0x40, RZ ;  /* 0x000000407c127825 */ /* 0x000fe200078e00ff */
[----:B------:R-:W-:Y:S02]  /*1780*/  @P3 LEA.HI.X R7, R2, c[0x0][0x1cc], R3, 0x1, P0 ;  /* 0x0000730002073a11 */ /* 0x000fe400000f0c03 */
[----:B-1----:R-:W-:Y:S02]  /*1790*/  @P2 LEA R8, P0, R124, R2, 0x5 ;  /* 0x000000027c082211 */ /* 0x002fe400078028ff */
[----:B------:R-:W-:Y:S01]  /*17a0*/  LEA.HI R15, R4, R0, RZ, 0x3 ;  /* 0x00000000040f7211 */ /* 0x000fe200078f18ff */
[----:B------:R1:W-:Y:S01]  /*17b0*/  @P3 LDGSTS.E.BYPASS.LTC128B.128 [R249+0xc100], [R6.64], !P6 ;  /* 0x0c10000006f93fae */ /* 0x0003e2000f101d44 */
[----:B------:R-:W-:-:S02]  /*17c0*/  @P2 LEA.HI.X R14, R124, R3, R128, 0x5, P0 ;  /* 0x000000037c0e2211 */ /* 0x000fc400000f2c80 */
[----:B------:R-:W-:Y:S01]  /*17d0*/  @P1 IADD3 R9, P0, R2, R18, RZ ;  /* 0x0000001202091210 */ /* 0x000fe20007f1e0ff */
[----:B------:R1:W-:Y:S01]  /*17e0*/  @P3 LDGSTS.E.BYPASS.LTC128B.128 [R249+0xf100], [R6.64+0x80], !P5 ;  /* 0x0f10008006f93fae */ /* 0x0003e2000e901d44 */
[----:B------:R-:W-:Y:S02]  /*17f0*/  LOP3.LUT R4, R15, 0xfffffff8, RZ, 0xc0, !PT ;  /* 0xfffffff80f047812 */ /* 0x000fe400078ec0ff */
[----:B------:R-:W-:Y:S01]  /*1800*/  @P1 IADD3.X R13, R3, R19, R13, P0, !PT ;  /* 0x00000013030d1210 */ /* 0x000fe200007fe40d */
[----:B------:R1:W-:Y:S01]  /*1810*/  @P3 LDGSTS.E.BYPASS.LTC128B.128 [R249+0x12100], [R6.64+0x100], !P4 ;  /* 0x1210010006f93fae */ /* 0x0003e2000e101d44 */
[----:B------:R-:W-:Y:S01]  /*1820*/  @P2 LEA R2, P0, R8, c[0x0][0x1c8], 0x1 ;  /* 0x0000720008022a11 */ /* 0x000fe200078008ff */
[----:B------:R-:W-:Y:S01]  /*1830*/  IMAD.IADD R12, R0, 0x1, -R4 ;  /* 0x00000001000c7824 */ /* 0x000fe200078e0a04 */
[----:B------:R-:W-:Y:S01]  /*1840*/  SEL R0, RZ, 0xffffffff, P5 ;  /* 0xffffffffff007807 */ /* 0x000fe20002800000 */
[----:B------:R-:W-:Y:S01]  /*1850*/  IMAD.MOV.U32 R4, RZ, RZ, R20 ;  /* 0x000000ffff047224 */ /* 0x000fe200078e0014 */
[----:B------:R-:W-:-:S02]  /*1860*/  @P2 LEA.HI.X R3, R8, c[0x0][0x1cc], R14, 0x1, P0 ;  /* 0x0000730008032a11 */ /* 0x000fc400000f0c0e */
[C---:B------:R-:W-:Y:S01]  /*1870*/  @P1 LEA R8, P0, R9.reuse, c[0x0][0x1c8], 0x1 ;  /* 0x0000720009081a11 */ /* 0x040fe200078008ff */
[----:B------:R-:W-:Y:S01]  /*1880*/  IMAD.SHL.U32 R0, R0, 0x2, RZ ;  /* 0x0000000200007824 */ /* 0x000fe200078e00ff */
[----:B------:R-:W-:Y:S01]  /*1890*/  LOP3.LUT P3, RZ, R12, 0x4, RZ, 0xc0, !PT ;  /* 0x000000040cff7812 */ /* 0x000fe2000786c0ff */
[----:B------:R3:W-:Y:S01]  /*18a0*/  @P2 LDGSTS.E.BYPASS.LTC128B.128 [R249+0xd100], [R2.64], !P6 ;  /* 0x0d10000002f92fae */ /* 0x0007e2000f101d44 */
[----:B------:R-:W-:Y:S01]  /*18b0*/  @P1 LEA.HI.X R9, R9, c[0x0][0x1cc], R13, 0x1, P0 ;  /* 0x0000730009091a11 */ /* 0x000fe200000f0c0d */
[----:B------:R-:W-:Y:S01]  /*18c0*/  IMAD.WIDE.U32 R4, R37, c[0x0][0x210], R4 ;  /* 0x0000840025047a25 */ /* 0x000fe200078e0004 */
[----:B------:R-:W-:Y:S01]  /*18d0*/  LOP3.LUT R11, R0, 0x2, R11, 0xe2, !PT ;  /* 0x00000002000b7812 */ /* 0x000fe200078ee20b */
[----:B------:R3:W-:Y:S01]  /*18e0*/  @P2 LDGSTS.E.BYPASS.LTC128B.128 [R249+0x10100], [R2.64+0x80], !P5 ;  /* 0x1010008002f92fae */ /* 0x0007e2000e901d44 */
[----:B------:R-:W-:Y:S01]  /*18f0*/  LOP3.LUT P0, RZ, R36, 0x2, RZ, 0xc0, !PT ;  /* 0x0000000224ff7812 */ /* 0x000fe2000780c0ff */
[----:B------:R-:W-:Y:S02]  /*1900*/  IMAD R0, R24, c[0x0][0x218], RZ ;  /* 0x0000860018007a24 */ /* 0x000fe400078e02ff */
[----:B------:R3:W-:Y:S01]  /*1910*/  @P2 LDGSTS.E.BYPASS.LTC128B.128 [R249+0x13100], [R2.64+0x100], !P4 ;  /* 0x1310010002f92fae */ /* 0x0007e2000e101d44 */
[----:B------:R-:W-:Y:S01]  /*1920*/  IMAD.IADD R5, R5, 0x1, R10 ;  /* 0x0000000105057824 */ /* 0x000fe200078e020a */
[----:B------:R-:W-:Y:S01]  /*1930*/  LOP3.LUT P2, RZ, R12, 0x2, RZ, 0xc0, !PT ;  /* 0x000000020cff7812 */ /* 0x000fe2000784c0ff */
[----:B------:R-:W-:Y:S01]  /*1940*/  IMAD R10, R25, c[0x0][0x21c], R0 ;  /* 0x00008700190a7a24 */ /* 0x000fe200078e0200 */
[----:B------:R4:W-:Y:S01]  /*1950*/  @P1 LDGSTS.E.BYPASS.LTC128B.128 [R249+0xe100], [R8.64], !P6 ;  /* 0x0e10000008f91fae */ /* 0x0009e2000f101d44 */
[----:B------:R-:W-:-:S02]  /*1960*/  IMAD R0, R27, 0x200, R17 ;  /* 0x000002001b007824 */ /* 0x000fc400078e0211 */
[----:B--2---:R-:W-:Y:S01]  /*1970*/  IMAD.WIDE.U32 R40, R25, c[0x0][0x218], R4 ;  /* 0x0000860019287a25 */ /* 0x004fe200078e0004 */
[----:B------:R4:W-:Y:S01]  /*1980*/  @P1 LDGSTS.E.BYPASS.LTC128B.128 [R249+0x11100], [R8.64+0x80], !P5 ;  /* 0x1110008008f91fae */ /* 0x0009e2000e901d44 */
[----:B------:R-:W-:Y:S02]  /*1990*/  SEL R4, RZ, 0x4, P4 ;  /* 0x00000004ff047807 */ /* 0x000fe40002000000 */
[----:B------:R-:W-:Y:S01]  /*19a0*/  IMAD.SHL.U32 R224, R0, 0x2, RZ ;  /* 0x0000000200e07824 */ /* 0x000fe200078e00ff */
[----:B------:R4:W-:Y:S01]  /*19b0*/  @P1 LDGSTS.E.BYPASS.LTC128B.128 [R249+0x14100], [R8.64+0x100], !P4 ;  /* 0x1410010008f91fae */ /* 0x0009e2000e101d44 */
[----:B------:R-:W-:Y:S02]  /*19c0*/  IMAD.IADD R23, R41, 0x1, R10 ;  /* 0x0000000129177824 */ /* 0x000fe400078e020a */
[----:B------:R-:W-:Y:S01]  /*19d0*/  IMAD.MOV.U32 R22, RZ, RZ, R40 ;  /* 0x000000ffff167224 */ /* 0x000fe200078e0028 */
[----:B------:R-:W0:Y:S01]  /*19e0*/  LDGDEPBAR ;  /* 0x00000000000079af */ /* 0x000e220000000000 */
[----:B------:R-:W-:-:S02]  /*19f0*/  IADD3 R0, R224, 0xc100, RZ ;  /* 0x0000c100e0007810 */ /* 0x000fc40007ffe0ff */
[----:B------:R-:W-:Y:S01]  /*1a00*/  IADD3 R231, R224, 0xc120, RZ ;  /* 0x0000c120e0e77810 */ /* 0x000fe20007ffe0ff */
[----:B------:R-:W-:Y:S01]  /*1a10*/  STL.64 [R1+0x38], R40 ;  /* 0x0000382801007387 */ /* 0x000fe20000100a00 */
[----:B------:R-:W-:-:S03]  /*1a20*/  @P0 IADD3 R231, R0, -0x20, RZ ;  /* 0xffffffe000e70810 */ /* 0x000fc60007ffe0ff */
[----:B------:R-:W-:Y:S01]  /*1a30*/  STL.64 [R1+0x28], R22 ;  /* 0x0000281601007387 */ /* 0x000fe20000100a00 */
[----:B------:R-:W-:Y:S01]  /*1a40*/  IADD3 R248, R231, 0x800, RZ ;  /* 0x00000800e7f87810 */ /* 0x000fe20007ffe0ff */
[----:B---3--:R-:W-:Y:S01]  /*1a50*/  IMAD.SHL.U32 R2, R12, 0x40, RZ ;  /* 0x000000400c027824 */ /* 0x008fe200078e00ff */
[----:B------:R-:W-:Y:S01]  /*1a60*/  LOP3.LUT R12, R11, R4, RZ, 0xfc, !PT ;  /* 0x000000040b0c7212 */ /* 0x000fe200078efcff */
[----:B------:R-:W-:Y:S01]  /*1a70*/  IMAD.SHL.U32 R3, R27, 0x8, RZ ;  /* 0x000000081b037824 */ /* 0x000fe200078e00ff */
[----:B------:R-:W-:Y:S01]  /*1a80*/  IADD3 R247, R231, 0x1000, RZ ;  /* 0x00001000e7f77810 */ /* 0x000fe20007ffe0ff */
[----:B------:R-:W-:Y:S01]  /*1a90*/  IMAD.SHL.U32 R4, R15, 0x40, RZ ;  /* 0x000000400f047824 */ /* 0x000fe200078e00ff */
[----:B------:R-:W-:Y:S02]  /*1aa0*/  LOP3.LUT R2, R2, 0x1c0, RZ, 0xc0, !PT ;  /* 0x000001c002027812 */ /* 0x000fe400078ec0ff */
[----:B------:R-:W-:Y:S02]  /*1ab0*/  IADD3 R246, R231, 0x1800, RZ ;  /* 0x00001800e7f67810 */ /* 0x000fe40007ffe0ff */
[----:B------:R-:W-:-:S02]  /*1ac0*/  LOP3.LUT R3, R2, 0x8, R3, 0xf8, !PT ;  /* 0x0000000802037812 */ /* 0x000fc400078ef803 */
[----:B------:R-:W-:Y:S01]  /*1ad0*/  SHF.R.U32.HI R2, RZ, 0x3, R2 ;  /* 0x00000003ff027819 */ /* 0x000fe20000011602 */
[----:B------:R-:W-:-:S04]  /*1ae0*/  DEPBAR.LE SB0, 0x1 ;  /* 0x000080400000791a */ /* 0x000fc80000000000 */
[----:B------:R-:W-:Y:S01]  /*1af0*/  LOP3.LUT R5, R3, R2, RZ, 0x3c, !PT ;  /* 0x0000000203057212 */ /* 0x000fe200078e3cff */
[----:B------:R-:W-:Y:S01]  /*1b00*/  IMAD.WIDE.U32 R2, R31, R34, R22 ;  /* 0x000000221f027225 */ /* 0x000fe200078e0016 */
[----:B------:R-:W-:Y:S01]  /*1b10*/  BAR.SYNC.DEFER_BLOCKING 0x0 ;  /* 0x0000000000007b1d */ /* 0x000fe20000010000 */
[----:B------:R-:W-:Y:S02]  /*1b20*/  IADD3 R245, R231, 0x2000, RZ ;  /* 0x00002000e7f57810 */ /* 0x000fe40007ffe0ff */
[----:B------:R-:W-:Y:S01]  /*1b30*/  LOP3.LUT R4, R5, 0xfffffe00, R4, 0xf8, !PT ;  /* 0xfffffe0005047812 */ /* 0x000fe200078ef804 */
[----:B------:R-:W-:Y:S01]  /*1b40*/  IMAD.IADD R0, R3, 0x1, R32 ;  /* 0x0000000103007824 */ /* 0x000fe200078e0220 */
[----:B-1----:R-:W-:Y:S01]  /*1b50*/  LEA R6, P0, R2, c[0x0][0x1f8], 0x1 ;  /* 0x00007e0002067a11 */ /* 0x002fe200078008ff */
[----:B------:R-:W-:Y:S01]  /*1b60*/  IMAD.MOV.U32 R5, RZ, RZ, 0x10 ;  /* 0x00000010ff057424 */ /* 0x000fe200078e00ff */
[----:B------:R-:W-:Y:S01]  /*1b70*/  IADD3 R244, R231, 0x2800, RZ ;  /* 0x00002800e7f47810 */ /* 0x000fe20007ffe0ff */
[----:B------:R-:W-:Y:S01]  /*1b80*/  IMAD.IADD R208, R4, 0x1, R208 ;  /* 0x0000000104d07824 */ /* 0x000fe200078e02d0 */
[----:B------:R-:W-:Y:S01]  /*1b90*/  LEA.HI.X R7, R2, c[0x0][0x1fc], R0, 0x1, P0 ;  /* 0x00007f0002077a11 */ /* 0x000fe200000f0c00 */
[----:B------:R-:W-:Y:S01]  /*1ba0*/  IMAD.MOV.U32 R0, RZ, RZ, c[0x0][0x208] ;  /* 0x00008200ff007624 */ /* 0x000fe200078e00ff */
[----:B------:R-:W-:Y:S01]  /*1bb0*/  SEL R5, R5, 0xfffffff0, !P2 ;  /* 0xfffffff005057807 */ /* 0x000fe20005000000 */
[----:B------:R-:W-:Y:S01]  /*1bc0*/  IMAD.MOV.U32 R2, RZ, RZ, 0x6 ;  /* 0x00000006ff027424 */ /* 0x000fe200078e00ff */
[----:B------:R-:W-:Y:S01]  /*1bd0*/  LEA R216, R208, 0x100, 0x1 ;  /* 0x00000100d0d87811 */ /* 0x000fe200078e08ff */
[----:B------:R-:W-:Y:S01]  /*1be0*/  IMAD.MOV.U32 R3, RZ, RZ, 0x20 ;  /* 0x00000020ff037424 */ /* 0x000fe200078e00ff */
[----:B------:R-:W-:Y:S01]  /*1bf0*/  IADD3 R243, R231, 0x3000, RZ ;  /* 0x00003000e7f37810 */ /* 0x000fe20007ffe0ff */
[C---:B------:R-:W-:Y:S01]  /*1c00*/  IMAD.SHL.U32 R17, R0.reuse, 0x40, RZ ;  /* 0x0000004000117824 */ /* 0x040fe200078e00ff */
[----:B------:R-:W-:Y:S01]  /*1c10*/  SHF.L.U64.HI R13, R0, R2, c[0x0][0x20c] ;  /* 0x00008300000d7619 */ /* 0x000fe20000010202 */
[----:B------:R-:W-:Y:S01]  /*1c20*/  IMAD R212, R5, 0x2, R216 ;  /* 0x0000000205d47824 */ /* 0x000fe200078e02d8 */
[----:B------:R-:W-:Y:S01]  /*1c30*/  SEL R0, R3, 0xffffffe0, !P3 ;  /* 0xffffffe003007807 */ /* 0x000fe20005800000 */
[----:B------:R-:W-:Y:S01]  /*1c40*/  IMAD.SHL.U32 R208, R208, 0x2, RZ ;  /* 0x00000002d0d07824 */ /* 0x000fe200078e00ff */
[----:B------:R-:W-:-:S02]  /*1c50*/  IADD3 R14, P1, P0, R17, 0x80, R6 ;  /* 0x00000080110e7810 */ /* 0x000fc4000783e006 */
[----:B------:R-:W-:Y:S01]  /*1c60*/  LOP3.LUT R3, R12, 0x1, RZ, 0xc0, !PT ;  /* 0x000000010c037812 */ /* 0x000fe200078ec0ff */
[C---:B------:R-:W-:Y:S01]  /*1c70*/  IMAD R216, R0.reuse, 0x2, R216 ;  /* 0x0000000200d87824 */ /* 0x040fe200078e02d8 */
[----:B------:R-:W-:Y:S01]  /*1c80*/  LDSM.16.M88.4 R156, [R208+0x100] ;  /* 0x00010000d09c783b */ /* 0x000fe20000000200 */
[----:B------:R-:W-:Y:S01]  /*1c90*/  IMAD R220, R0, 0x2, R212 ;  /* 0x0000000200dc7824 */ /* 0x000fe200078e02d4 */
[----:B------:R-:W-:Y:S02]  /*1ca0*/  IADD3.X R15, R13, RZ, R7, P1, P0 ;  /* 0x000000ff0d0f7210 */ /* 0x000fe40000fe0407 */
[----:B------:R-:W-:Y:S01]  /*1cb0*/  LDSM.16.M88.4 R192, [R208+0x4100] ;  /* 0x00410000d0c0783b */ /* 0x000fe20000000200 */
[C---:B------:R-:W-:Y:S02]  /*1cc0*/  IADD3 R10, P1, P0, R17.reuse, 0x100, R6 ;  /* 0x00000100110a7810 */ /* 0x040fe4000783e006 */
[----:B------:R-:W-:Y:S01]  /*1cd0*/  IADD3 R2, P2, R17, R6, RZ ;  /* 0x0000000611027210 */ /* 0x000fe20007f5e0ff */
[----:B------:R-:W-:Y:S01]  /*1ce0*/  LDSM.16.M88.4 R160, [R212] ;  /* 0x00000000d4a0783b */ /* 0x000fe20000000200 */
[----:B------:R-:W-:-:S02]  /*1cf0*/  ISETP.NE.U32.AND P3, PT, R3, 0x1, PT ;  /* 0x000000010300780c */ /* 0x000fc40003f65070 */
[C-C-:B------:R-:W-:Y:S01]  /*1d00*/  IADD3.X R11, R13.reuse, RZ, R7.reuse, P1, P0 ;  /* 0x000000ff0d0b7210 */ /* 0x140fe20000fe0407 */
[----:B------:R-:W-:Y:S01]  /*1d10*/  LDSM.16.M88.4 R196, [R212+0x4000] ;  /* 0x00400000d4c4783b */ /* 0x000fe20000000200 */
[----:B----4-:R-:W-:Y:S01]  /*1d20*/  IADD3 R8, P0, R2, R17, RZ ;  /* 0x0000001102087210 */ /* 0x010fe20007f1e0ff */
[----:B------:R-:W-:Y:S01]  /*1d30*/  IMAD.X R3, R13, 0x1, R7, P2 ;  /* 0x000000010d037824 */ /* 0x000fe200010e0607 */
[----:B------:R-:W-:Y:S01]  /*1d40*/  LOP3.LUT P1, RZ, R12, 0x2, RZ, 0xc0, !PT ;  /* 0x000000020cff7812 */ /* 0x000fe2000782c0ff */
[----:B------:R-:W-:Y:S01]  /*1d50*/  LDSM.16.M88.4 R184, [R216] ;  /* 0x00000000d8b8783b */ /* 0x000fe20000000200 */
[C---:B------:R-:W-:Y:S01]  /*1d60*/  ISETP.LT.OR P2, PT, R16.reuse, 0x1, P3 ;  /* 0x000000011000780c */ /* 0x040fe20001f41670 */
[----:B------:R-:W-:Y:S01]  /*1d70*/  IMAD.X R9, R3, 0x1, R13, P0 ;  /* 0x0000000103097824 */ /* 0x000fe200000e060d */
[----:B------:R-:W-:Y:S01]  /*1d80*/  ISETP.LT.OR P0, PT, R16, 0x1, !P1 ;  /* 0x000000011000780c */ /* 0x000fe20004f01670 */
[----:B------:R-:W-:Y:S01]  /*1d90*/  LDSM.16.M88.4 R200, [R216+0x4000] ;  /* 0x00400000d8c8783b */ /* 0x000fe20000000200 */
[----:B------:R-:W-:-:S02]  /*1da0*/  IADD3 R242, R231, 0x3800, RZ ;  /* 0x00003800e7f27810 */ /* 0x000fc40007ffe0ff */
[C---:B------:R-:W-:Y:S01]  /*1db0*/  IADD3 R241, R231.reuse, 0x4000, RZ ;  /* 0x00004000e7f17810 */ /* 0x040fe20007ffe0ff */
[----:B------:R-:W-:Y:S01]  /*1dc0*/  LDSM.16.M88.4 R188, [R220] ;  /* 0x00000000dcbc783b */ /* 0x000fe20000000200 */
[C---:B------:R-:W-:Y:S02]  /*1dd0*/  IADD3 R240, R231.reuse, 0x4800, RZ ;  /* 0x00004800e7f07810 */ /* 0x040fe40007ffe0ff */
[C---:B------:R-:W-:Y:S01]  /*1de0*/  IADD3 R239, R231.reuse, 0x5000, RZ ;  /* 0x00005000e7ef7810 */ /* 0x040fe20007ffe0ff */
[----:B------:R-:W-:Y:S01]  /*1df0*/  LDSM.16.M88.4 R204, [R220+0x4000] ;  /* 0x00400000dccc783b */ /* 0x000fe20000000200 */
[C---:B------:R-:W-:Y:S02]  /*1e00*/  IADD3 R238, R231.reuse, 0x5800, RZ ;  /* 0x00005800e7ee7810 */ /* 0x040fe40007ffe0ff */
[C---:B------:R-:W-:Y:S01]  /*1e10*/  IADD3 R237, R231.reuse, 0x6000, RZ ;  /* 0x00006000e7ed7810 */ /* 0x040fe20007ffe0ff */
[----:B------:R-:W-:Y:S01]  /*1e20*/  LDSM.16.M88.4 R208, [R208+0x8100] ;  /* 0x00810000d0d0783b */ /* 0x000fe20000000200 */
[----:B------:R-:W-:-:S02]  /*1e30*/  IADD3 R236, R231, 0x6800, RZ ;  /* 0x00006800e7ec7810 */ /* 0x000fc40007ffe0ff */
[C---:B------:R-:W-:Y:S01]  /*1e40*/  IADD3 R235, R231.reuse, 0x7000, RZ ;  /* 0x00007000e7eb7810 */ /* 0x040fe20007ffe0ff */
[----:B------:R-:W-:Y:S01]  /*1e50*/  LDSM.16.M88.4 R212, [R212+0x8000] ;  /* 0x00800000d4d4783b */ /* 0x000fe20000000200 */
[C---:B------:R-:W-:Y:S02]  /*1e60*/  IADD3 R234, R231.reuse, 0x7800, RZ ;  /* 0x00007800e7ea7810 */ /* 0x040fe40007ffe0ff */
[C---:B------:R-:W-:Y:S01]  /*1e70*/  IADD3 R233, R231.reuse, 0x8000, RZ ;  /* 0x00008000e7e97810 */ /* 0x040fe20007ffe0ff */
[----:B------:R-:W-:Y:S01]  /*1e80*/  LDSM.16.M88.4 R216, [R216+0x8000] ;  /* 0x00800000d8d8783b */ /* 0x000fe20000000200 */
[----:B------:R-:W-:-:S03]  /*1e90*/  IADD3 R232, R231, 0x8800, RZ ;  /* 0x00008800e7e87810 */ /* 0x000fc60007ffe0ff */
[----:B------:R-:W-:Y:S04]  /*1ea0*/  LDSM.16.M88.4 R220, [R220+0x8000] ;  /* 0x00800000dcdc783b */ /* 0x000fe80000000200 */
[----:B------:R-:W-:Y:S06]  /*1eb0*/  BAR.SYNC.DEFER_BLOCKING 0x0 ;  /* 0x0000000000007b1d */ /* 0x000fec0000010000 */
[----:B------:R-:W-:-:S04]  /*1ec0*/  DEPBAR.LE SB0, 0x0 ;  /* 0x000080000000791a */ /* 0x000fc80000000000 */
[----:B------:R-:W-:Y:S06]  /*1ed0*/  BAR.SYNC.DEFER_BLOCKING 0x0 ;  /* 0x0000000000007b1d */ /* 0x000fec0000010000 */
[----:B------:R-:W1:Y:S04]  /*1ee0*/  LDSM.16.M88.4 R20, [R224+0xc100] ;  /* 0x00c10000e014783b */ /* 0x000e680000000200 */
[----:B------:R-:W2:Y:S04]  /*1ef0*/  LDSM.16.M88.4 R28, [R224+0xc900] ;  /* 0x00c90000e01c783b */ /* 0x000ea80000000200 */
[----:B------:R-:W-:Y:S04]  /*1f00*/  LDSM.16.M88.4 R52, [R224+0xd100] ;  /* 0x00d10000e034783b */ /* 0x000fe80000000200 */
[----:B------:R-:W-:Y:S04]  /*1f10*/  LDSM.16.M88.4 R56, [R224+0xd900] ;  /* 0x00d90000e038783b */ /* 0x000fe80000000200 */
[----:B------:R-:W-:Y:S04]  /*1f20*/  LDSM.16.M88.4 R60, [R224+0xe100] ;  /* 0x00e10000e03c783b */ /* 0x000fe80000000200 */
[----:B------:R-:W-:Y:S04]  /*1f30*/  LDSM.16.M88.4 R64, [R224+0xe900] ;  /* 0x00e90000e040783b */ /* 0x000fe80000000200 */
[----:B------:R-:W3:Y:S04]  /*1f40*/  LDSM.16.M88.4 R48, [R231] ;  /* 0x00000000e730783b */ /* 0x000ee80000000200 */
[----:B------:R-:W4:Y:S04]  /*1f50*/  LDSM.16.M88.4 R44, [R231+0x800] ;  /* 0x00080000e72c783b */ /* 0x000f280000000200 */
[----:B------:R-:W-:Y:S04]  /*1f60*/  LDSM.16.M88.4 R76, [R231+0x1000] ;  /* 0x00100000e74c783b */ /* 0x000fe80000000200 */
[----:B------:R-:W5:Y:S04]  /*1f70*/  LDSM.16.M88.4 R88, [R231+0x1800] ;  /* 0x00180000e758783b */ /* 0x000f680000000200 */
[----:B------:R-:W4:Y:S01]  /*1f80*/  LDSM.16.M88.4 R112, [R231+0x2000] ;  /* 0x00200000e770783b */ /* 0x000f220000000200 */
[C---:B-1----:R-:W-:Y:S03]  /*1f90*/  HMMA.16816.F32.BF16 R32, R156.reuse, R22, RZ ;  /* 0x000000169c20723c */ /* 0x042fe600000418ff */
[----:B------:R-:W1:Y:S04]  /*1fa0*/  LDSM.16.M88.4 R116, [R231+0x2800] ;  /* 0x00280000e774783b */ /* 0x000e680000000200 */
[----:B------:R-:W-:Y:S01]  /*1fb0*/  @!PT LDS RZ, [RZ] ;  /* 0x00000000fffff984 */ /* 0x000fe20000000800 */
[----:B------:R-:W-:Y:S01]  /*1fc0*/  @!PT LDS RZ, [RZ] ;  /* 0x00000000fffff984 */ /* 0x000fe20000000800 */
[----:B------:R-:W-:Y:S01]  /*1fd0*/  @!PT LDS RZ, [RZ] ;  /* 0x00000000fffff984 */ /* 0x000fe20000000800 */
[----:B------:R1:W-:Y:S01]  /*1fe0*/  LDGSTS.E.BYPASS.LTC128B.128 [R249+0x100], [R6.64], !P2 ;  /* 0x0010000006f97fae */ /* 0x0003e2000d101d44 */
[----:B------:R-:W-:Y:S01]  /*1ff0*/  LOP3.LUT P2, RZ, R12, 0x4, RZ, 0xc0, !PT ;  /* 0x000000040cff7812 */ /* 0x000fe2000784c0ff */
[----:B--2---:R-:W-:Y:S02]  /*2000*/  HMMA.16816.F32.BF16 R24, R156, R28, RZ ;  /* 0x0000001c9c18723c */ /* 0x004fe400000418ff */
[----:B------:R2:W-:Y:S01]  /*2010*/  LDGSTS.E.BYPASS.LTC128B.128 [R249+0x3100], [R6.64+0x80], !P0 ;  /* 0x0310008006f97fae */ /* 0x0005e2000c101d44 */
[----:B------:R-:W-:-:S05]  /*2020*/  ISETP.LT.OR P0, PT, R16, 0x1, !P2 ;  /* 0x000000011000780c */ /* 0x000fca0005701670 */
[C---:B------:R-:W-:Y:S08]  /*2030*/  HMMA.16816.F32.BF16 R40, R156.reuse, R20, RZ ;  /* 0x000000149c28723c */ /* 0x040ff000000418ff */
[----:B------:R2:W-:Y:S01]  /*2040*/  LDGSTS.E.BYPASS.LTC128B.128 [R249+0x6100], [R6.64+0x100], !P0 ;  /* 0x0610010006f97fae */ /* 0x0005e2000c101d44 */
[C---:B------:R-:W-:Y:S01]  /*2050*/  ISETP.LT.OR P0, PT, R16.reuse, 0x21, P3 ;  /* 0x000000211000780c */ /* 0x040fe20001f01670 */
[----:B------:R-:W-:Y:S01]  /*2060*/  HMMA.16816.F32.BF16 R20, R156, R30, RZ ;  /* 0x0000001e9c14723c */ /* 0x000fe200000418ff */
[----:B------:R-:W-:-:S07]  /*2070*/  ISETP.LT.OR P3, PT, R16, 0x41, P3 ;  /* 0x000000411000780c */ /* 0x000fce0001f61670 */
[C---:B---3--:R-:W-:Y:S04]  /*2080*/  HMMA.16816.F32.BF16 R92, R160.reuse, R50, R32 ;  /* 0x00000032a05c723c */ /* 0x048fe80000041820 */
[----:B------:R3:W-:Y:S01]  /*2090*/  LDGSTS.E.BYPASS.LTC128B.128 [R249+0x1100], [R2.64], !P0 ;  /* 0x0110000002f97fae */ /* 0x0007e2000c101d44 */
[C---:B------:R-:W-:Y:S02]  /*20a0*/  ISETP.LT.OR P0, PT, R16.reuse, 0x21, !P1 ;  /* 0x000000211000780c */ /* 0x040fe40004f01670 */
[C---:B------:R-:W-:Y:S01]  /*20b0*/  ISETP.LT.OR P1, PT, R16.reuse, 0x41, !P1 ;  /* 0x000000411000780c */ /* 0x040fe20004f21670 */
[----:B----4-:R-:W-:Y:S08]  /*20c0*/  HMMA.16816.F32.BF16 R96, R160, R44, R24 ;  /* 0x0000002ca060723c */ /* 0x010ff00000041818 */
[----:B------:R-:W-:Y:S02]  /*20d0*/  HMMA.16816.F32.BF16 R28, R156, R56, RZ ;  /* 0x000000389c1c723c */ /* 0x000fe400000418ff */
[----:B------:R4:W-:Y:S01]  /*20e0*/  LDGSTS.E.BYPASS.LTC128B.128 [R249+0x4100], [R14.64], !P0 ;  /* 0x041000000ef97fae */ /* 0x0009e2000c101d44 */
[----:B------:R-:W-:-:S02]  /*20f0*/  ISETP.LT.OR P0, PT, R16, 0x21, !P2 ;  /* 0x000000211000780c */ /* 0x000fc40005701670 */
[----:B------:R-:W-:-:S03]  /*2100*/  ISETP.LT.OR P2, PT, R16, 0x41, !P2 ;  /* 0x000000411000780c */ /* 0x000fc60005741670 */
[----:B------:R-:W-:Y:S01]  /*2110*/  HMMA.16816.F32.BF16 R24, R156, R52, RZ ;  /* 0x000000349c18723c */ /* 0x000fe200000418ff */
[----:B---3--:R-:W-:-:S07]  /*2120*/  IMAD.MOV.U32 R2, RZ, RZ, 0x40 ;  /* 0x00000040ff027424 */ /* 0x008fce00078e00ff */
[----:B------:R3:W-:Y:S01]  /*2130*/  LDGSTS.E.BYPASS.LTC128B.128 [R249+0x7100], [R10.64], !P0 ;  /* 0x071000000af97fae */ /* 0x0007e2000c101d44 */
[----:B------:R-:W-:Y:S01]  /*2140*/  LOP3.LUT P0, RZ, R36, 0x4, RZ, 0xc0, !PT ;  /* 0x0000000424ff7812 */ /* 0x000fe2000780c0ff */
[C---:B------:R-:W-:Y:S02]  /*2150*/  HMMA.16816.F32.BF16 R32, R156.reuse, R54, RZ ;  /* 0x000000369c20723c */ /* 0x040fe400000418ff */
[----:B------:R3:W-:Y:S01]  /*2160*/  LDGSTS.E.BYPASS.LTC128B.128 [R249+0x2100], [R8.64], !P3 ;  /* 0x0210000008f97fae */ /* 0x0007e2000d901d44 */
[----:B------:R-:W-:Y:S02]  /*2170*/  SEL R2, R2, 0xffffffc0, !P0 ;  /* 0xffffffc002027807 */ /* 0x000fe40004000000 */
[----:B------:R-:W-:Y:S01]  /*2180*/  ISETP.GE.AND P0, PT, R121, 0x61, PT ;  /* 0x000000617900780c */ /* 0x000fe20003f06270 */
[----:B------:R3:W-:Y:S02]  /*2190*/  LDGSTS.E.BYPASS.LTC128B.128 [R249+0x5100], [R8.64+0x80], !P1 ;  /* 0x0510008008f97fae */ /* 0x0007e4000c901d44 */
[----:B------:R-:W-:Y:S01]  /*21a0*/  IMAD.IADD R230, R224, 0x1, R2 ;  /* 0x00000001e0e67824 */ /* 0x000fe200078e0202 */
[----:B------:R-:W-:Y:S01]  /*21b0*/  HMMA.16816.F32.BF16 R16, R156, R60, RZ ;  /* 0x0000003c9c10723c */ /* 0x000fe200000418ff */
[----:B------:R3:W-:Y:S01]  /*21c0*/  LDGSTS.E.BYPASS.LTC128B.128 [R249+0x8100], [R8.64+0x100], !P2 ;  /* 0x0810010008f97fae */ /* 0x0007e2000d101d44 */
[----:B------:R-:W-:-:S03]  /*21d0*/  IMAD.IADD R227, R2, 0x1, R231 ;  /* 0x0000000102e37824 */ /* 0x000fc600078e02e7 */
[----:B------:R-:W-:Y:S03]  /*21e0*/  LDSM.16.M88.4 R68, [R230+0xd900] ;  /* 0x00d90000e644783b */ /* 0x000fe60000000200 */
[----:B----4-:R-:W-:Y:S01]  /*21f0*/  HMMA.16816.F32.BF16 R12, R156, R62, RZ ;  /* 0x0000003e9c0c723c */ /* 0x010fe200000418ff */
[----:B------:R-:W4:Y:S04]  /*2200*/  LDSM.16.M88.4 R60, [R230+0xc900] ;  /* 0x00c90000e63c783b */ /* 0x000f280000000200 */
[----:B------:R-:W-:Y:S03]  /*2210*/  LDSM.16.M88.4 R72, [R230+0xd100] ;  /* 0x00d10000e648783b */ /* 0x000fe60000000200 */
[----:B------:R-:W-:Y:S01]  /*2220*/  HMMA.16816.F32.BF16 R100, R160, R48, R40 ;  /* 0x00000030a064723c */ /* 0x000fe20000041828 */
[----:B------:R-:W1:Y:S04]  /*2230*/  LDSM.16.M88.4 R48, [R230+0xc100] ;  /* 0x00c10000e630783b */ /* 0x000e680000000200 */
[----:B------:R-:W1:Y:S03]  /*2240*/  LDSM.16.M88.4 R80, [R230+0xe100] ;  /* 0x00e10000e650783b */ /* 0x000e660000000200 */
[----:B------:R-:W-:Y:S01]  /*2250*/  HMMA.16816.F32.BF16 R40, R156, R66, RZ ;  /* 0x000000429c28723c */ /* 0x000fe200000418ff */
[----:B------:R-:W1:Y:S04]  /*2260*/  LDSM.16.M88.4 R104, [R230+0xe900] ;  /* 0x00e90000e668783b */ /* 0x000e680000000200 */
[----:B------:R-:W1:Y:S03]  /*2270*/  LDSM.16.M88.4 R108, [R227] ;  /* 0x00000000e36c783b */ /* 0x000e660000000200 */
[----:B------:R-:W-:Y:S01]  /*2280*/  HMMA.16816.F32.BF16 R84, R160, R46, R20 ;  /* 0x0000002ea054723c */ /* 0x000fe20000041814 */
[----:B------:R-:W0:Y:S07]  /*2290*/  LDGDEPBAR ;  /* 0x00000000000079af */ /* 0x000e2e0000000000 */
[C---:B------:R-:W-:Y:S08]  /*22a0*/  HMMA.16816.F32.BF16 R20, R156.reuse, R58, RZ ;  /* 0x0000003a9c14723c */ /* 0x040ff000000418ff */
[----:B---3--:R-:W-:Y:S08]  /*22b0*/  HMMA.16816.F32.BF16 R8, R156, R64, RZ ;  /* 0x000000409c08723c */ /* 0x008ff000000418ff */
[C---:B-----5:R-:W-:Y:S08]  /*22c0*/  HMMA.16816.F32.BF16 R52, R160.reuse, R88, R28 ;  /* 0x00000058a034723c */ /* 0x060ff0000004181c */
[C---:B------:R-:W-:Y:S08]  /*22d0*/  HMMA.16816.F32.BF16 R64, R160.reuse, R76, R24 ;  /* 0x0000004ca040723c */ /* 0x040ff00000041818 */
[C---:B------:R-:W-:Y:S01]  /*22e0*/  HMMA.16816.F32.BF16 R56, R160.reuse, R78, R32 ;  /* 0x0000004ea038723c */ /* 0x040fe20000041820 */
[----:B------:R-:W3:Y:S07]  /*22f0*/  LDSM.16.M88.4 R76, [R227+0x800] ;  /* 0x00080000e34c783b */ /* 0x000eee0000000200 */
[C---:B------:R-:W-:Y:S08]  /*2300*/  HMMA.16816.F32.BF16 R32, R160.reuse, R114, R12 ;  /* 0x00000072a020723c */ /* 0x040ff0000004180c */
[C---:B-1----:R-:W-:Y:S08]  /*2310*/  HMMA.16816.F32.BF16 R24, R160.reuse, R118, R40 ;  /* 0x00000076a018723c */ /* 0x042ff00000041828 */
[C---:B------:R-:W-:Y:S08]  /*2320*/  HMMA.16816.F32.BF16 R44, R160.reuse, R90, R20 ;  /* 0x0000005aa02c723c */ /* 0x040ff00000041814 */
[----:B------:R-:W-:Y:S01]  /*2330*/  HMMA.16816.F32.BF16 R28, R160, R116, R8 ;  /* 0x00000074a01c723c */ /* 0x000fe20000041808 */
[----:B------:R-:W-:Y:S07]  /*2340*/  LDSM.16.M88.4 R116, [R231+0x3800] ;  /* 0x00380000e774783b */ /* 0x000fee0000000200 */
[----:B----4-:R-:W-:Y:S01]  /*2350*/  HMMA.16816.F32.BF16 R12, R184, R60, R96 ;  /* 0x0000003cb80c723c */ /* 0x010fe20000041860 */
[----:B------:R-:W1:Y:S07]  /*2360*/  LDSM.16.M88.4 R96, [R227+0x1000] ;  /* 0x00100000e360783b */ /* 0x000e6e0000000200 */
[----:B------:R-:W-:Y:S01]  /*2370*/  HMMA.16816.F32.BF16 R36, R160, R112, R16 ;  /* 0x00000070a024723c */ /* 0x000fe20000041810 */
[----:B------:R-:W-:Y:S07]  /*2380*/  LDSM.16.M88.4 R112, [R230+0xf100] ;  /* 0x00f10000e670783b */ /* 0x000fee0000000200 */
[C---:B------:R-:W-:Y:S01]  /*2390*/  HMMA.16816.F32.BF16 R20, R184.reuse, R48, R100 ;  /* 0x00000030b814723c */ /* 0x040fe20000041864 */
[----:B------:R-:W-:Y:S07]  /*23a0*/  LDSM.16.M88.4 R100, [R231+0x5800] ;  /* 0x00580000e764783b */ /* 0x000fee0000000200 */
[C---:B------:R-:W-:Y:S08]  /*23b0*/  HMMA.16816.F32.BF16 R8, R184.reuse, R62, R84 ;  /* 0x0000003eb808723c */ /* 0x040ff00000041854 */
[C---:B------:R-:W-:Y:S01]  /*23c0*/  HMMA.16816.F32.BF16 R84, R184.reuse, R68, R52 ;  /* 0x00000044b854723c */ /* 0x040fe20000041834 */
[----:B------:R-:W4:Y:S07]  /*23d0*/  LDSM.16.M88.4 R52, [R227+0x1800] ;  /* 0x00180000e334783b */ /* 0x000f2e0000000200 */
[C---:B------:R-:W-:Y:S08]  /*23e0*/  HMMA.16816.F32.BF16 R16, R184.reuse, R50, R92 ;  /* 0x00000032b810723c */ /* 0x040ff0000004185c */
[C---:B------:R-:W-:Y:S08]  /*23f0*/  HMMA.16816.F32.BF16 R88, R184.reuse, R72, R64 ;  /* 0x00000048b858723c */ /* 0x040ff00000041840 */
[C---:B------:R-:W-:Y:S08]  /*2400*/  HMMA.16816.F32.BF16 R92, R184.reuse, R74, R56 ;  /* 0x0000004ab85c723c */ /* 0x040ff00000041838 */
[C---:B------:R-:W-:Y:S01]  /*2410*/  HMMA.16816.F32.BF16 R64, R184.reuse, R82, R32 ;  /* 0x00000052b840723c */ /* 0x040fe20000041820 */
[----:B------:R-:W5:Y:S07]  /*2420*/  LDSM.16.M88.4 R32, [R227+0x2800] ;  /* 0x00280000e320783b */ /* 0x000f6e0000000200 */
[C---:B------:R-:W-:Y:S01]  /*2430*/  HMMA.16816.F32.BF16 R56, R184.reuse, R106, R24 ;  /* 0x0000006ab838723c */ /* 0x040fe20000041818 */
[----:B------:R-:W1:Y:S07]  /*2440*/  LDSM.16.M88.4 R24, [R224+0xf900] ;  /* 0x00f90000e018783b */ /* 0x000e6e0000000200 */
[C---:B------:R-:W-:Y:S01]  /*2450*/  HMMA.16816.F32.BF16 R72, R184.reuse, R70, R44 ;  /* 0x00000046b848723c */ /* 0x040fe2000004182c */
[----:B------:R-:W1:Y:S07]  /*2460*/  LDSM.16.M88.4 R44, [R227+0x2000] ;  /* 0x00200000e32c783b */ /* 0x000e6e0000000200 */
[C---:B------:R-:W-:Y:S01]  /*2470*/  HMMA.16816.F32.BF16 R60, R184.reuse, R104, R28 ;  /* 0x00000068b83c723c */ /* 0x040fe2000004181c */
[----:B------:R-:W1:Y:S04]  /*2480*/  LDSM.16.M88.4 R28, [R224+0xf100] ;  /* 0x00f10000e01c783b */ /* 0x000e680000000200 */
[----:B------:R-:W-:Y:S03]  /*2490*/  LDSM.16.M88.4 R104, [R224+0x11900] ;  /* 0x01190000e068783b */ /* 0x000fe60000000200 */
[----:B------:R-:W-:Y:S08]  /*24a0*/  HMMA.16816.F32.BF16 R68, R184, R80, R36 ;  /* 0x00000050b844723c */ /* 0x000ff00000041824 */
[C---:B------:R-:W-:Y:S01]  /*24b0*/  HMMA.16816.F32.BF16 R48, R188.reuse, R108, R20 ;  /* 0x0000006cbc30723c */ /* 0x040fe20000041814 */
[----:B------:R-:W2:Y:S07]  /*24c0*/  LDSM.16.M88.4 R20, [R224+0x10100] ;  /* 0x01010000e014783b */ /* 0x000eae0000000200 */
[C---:B---3--:R-:W-:Y:S08]  /*24d0*/  HMMA.16816.F32.BF16 R36, R188.reuse, R76, R12 ;  /* 0x0000004cbc24723c */ /* 0x048ff0000004180c */
[C---:B------:R-:W-:Y:S01]  /*24e0*/  HMMA.16816.F32.BF16 R40, R188.reuse, R110, R16 ;  /* 0x0000006ebc28723c */ /* 0x040fe20000041810 */
[----:B------:R-:W-:Y:S07]  /*24f0*/  LDSM.16.M88.4 R108, [R231+0x3000] ;  /* 0x00300000e76c783b */ /* 0x000fee0000000200 */
[C---:B------:R-:W-:Y:S08]  /*2500*/  HMMA.16816.F32.BF16 R16, R188.reuse, R78, R8 ;  /* 0x0000004ebc10723c */ /* 0x040ff00000041808 */
[C---:B-1----:R-:W-:Y:S08]  /*2510*/  HMMA.16816.F32.BF16 R12, R188.reuse, R96, R88 ;  /* 0x00000060bc0c723c */ /* 0x042ff00000041858 */
[C---:B------:R-:W-:Y:S01]  /*2520*/  HMMA.16816.F32.BF16 R8, R188.reuse, R98, R92 ;  /* 0x00000062bc08723c */ /* 0x040fe2000004185c */
[----:B------:R-:W1:Y:S04]  /*2530*/  LDSM.16.M88.4 R96, [R224+0x10900] ;  /* 0x01090000e060783b */ /* 0x000e680000000200 */
[----:B------:R-:W3:Y:S03]  /*2540*/  LDSM.16.M88.4 R92, [R224+0x11100] ;  /* 0x01110000e05c783b */ /* 0x000ee60000000200 */
[C---:B----4-:R-:W-:Y:S08]  /*2550*/  HMMA.16816.F32.BF16 R88, R188.reuse, R52, R84 ;  /* 0x00000034bc58723c */ /* 0x050ff00000041854 */
[C---:B------:R-:W-:Y:S08]  /*2560*/  HMMA.16816.F32.BF16 R84, R188.reuse, R54, R72 ;  /* 0x00000036bc54723c */ /* 0x040ff00000041848 */
[----:B-----5:R-:W-:Y:S08]  /*2570*/  HMMA.16816.F32.BF16 R72, R188, R32, R60 ;  /* 0x00000020bc48723c */ /* 0x020ff0000004183c */
[----:B------:R-:W-:Y:S01]  /*2580*/  HMMA.16816.F32.BF16 R60, R192, R24, R36 ;  /* 0x00000018c03c723c */ /* 0x000fe20000041824 */
[----:B------:R-:W4:Y:S07]  /*2590*/  LDSM.16.M88.4 R36, [R231+0x4000] ;  /* 0x00400000e724783b */ /* 0x000f2e0000000200 */
[C---:B------:R-:W-:Y:S08]  /*25a0*/  HMMA.16816.F32.BF16 R80, R188.reuse, R44, R68 ;  /* 0x0000002cbc50723c */ /* 0x040ff00000041844 */
[C---:B------:R-:W-:Y:S08]  /*25b0*/  HMMA.16816.F32.BF16 R76, R188.reuse, R46, R64 ;  /* 0x0000002ebc4c723c */ /* 0x040ff00000041840 */
[----:B------:R-:W-:Y:S01]  /*25c0*/  HMMA.16816.F32.BF16 R68, R188, R34, R56 ;  /* 0x00000022bc44723c */ /* 0x000fe20000041838 */
[----:B------:R-:W5:Y:S07]  /*25d0*/  LDSM.16.M88.4 R32, [R231+0x4800] ;  /* 0x00480000e720783b */ /* 0x000f6e0000000200 */
[C---:B------:R-:W-:Y:S08]  /*25e0*/  HMMA.16816.F32.BF16 R56, R192.reuse, R28, R48 ;  /* 0x0000001cc038723c */ /* 0x040ff00000041830 */
[C---:B------:R-:W-:Y:S01]  /*25f0*/  HMMA.16816.F32.BF16 R64, R192.reuse, R30, R40 ;  /* 0x0000001ec040723c */ /* 0x040fe20000041828 */
[----:B------:R-:W4:Y:S07]  /*2600*/  LDSM.16.M88.4 R28, [R231+0x5000] ;  /* 0x00500000e71c783b */ /* 0x000f2e0000000200 */
[C---:B------:R-:W-:Y:S08]  /*2610*/  HMMA.16816.F32.BF16 R52, R192.reuse, R26, R16 ;  /* 0x0000001ac034723c */ /* 0x040ff00000041810 */
[C---:B--2---:R-:W-:Y:S08]  /*2620*/  HMMA.16816.F32.BF16 R24, R192.reuse, R22, R8 ;  /* 0x00000016c018723c */ /* 0x044ff00000041808 */
[C---:B------:R-:W-:Y:S08]  /*2630*/  HMMA.16816.F32.BF16 R44, R192.reuse, R20, R12 ;  /* 0x00000014c02c723c */ /* 0x040ff0000004180c */
[C---:B-1----:R-:W-:Y:S01]  /*2640*/  HMMA.16816.F32.BF16 R20, R192.reuse, R96, R88 ;  /* 0x00000060c014723c */ /* 0x042fe20000041858 */
[----:B------:R-:W-:Y:S07]  /*2650*/  LDSM.16.M88.4 R88, [R230+0xf900] ;  /* 0x00f90000e658783b */ /* 0x000fee0000000200 */
[----:B---3--:R-:W-:Y:S08]  /*2660*/  HMMA.16816.F32.BF16 R8, R192, R94, R76 ;  /* 0x0000005ec008723c */ /* 0x008ff0000004184c */
[----:B------:R-:W-:Y:S08]  /*2670*/  HMMA.16816.F32.BF16 R56, R196, R108, R56 ;  /* 0x0000006cc438723c */ /* 0x000ff00000041838 */
[C---:B------:R-:W-:Y:S01]  /*2680*/  HMMA.16816.F32.BF16 R16, R192.reuse, R98, R84 ;  /* 0x00000062c010723c */ /* 0x040fe20000041854 */
[----:B------:R-:W-:Y:S07]  /*2690*/  LDSM.16.M88.4 R96, [R230+0x10900] ;  /* 0x01090000e660783b */ /* 0x000fee0000000200 */
[----:B------:R-:W-:Y:S01]  /*26a0*/  HMMA.16816.F32.BF16 R12, R192, R92, R80 ;  /* 0x0000005cc00c723c */ /* 0x000fe20000041850 */
[----:B------:R-:W-:Y:S07]  /*26b0*/  LDSM.16.M88.4 R92, [R230+0x10100] ;  /* 0x01010000e65c783b */ /* 0x000fee0000000200 */
[----:B------:R-:W-:Y:S08]  /*26c0*/  HMMA.16816.F32.BF16 R84, R196, R116, R60 ;  /* 0x00000074c454723c */ /* 0x000ff0000004183c */
[----:B------:R-:W-:Y:S08]  /*26d0*/  HMMA.16816.F32.BF16 R48, R192, R106, R68 ;  /* 0x0000006ac030723c */ /* 0x000ff00000041844 */
[----:B----4-:R-:W-:Y:S01]  /*26e0*/  HMMA.16816.F32.BF16 R60, R196, R38, R24 ;  /* 0x00000026c43c723c */ /* 0x010fe20000041818 */
[----:B------:R-:W1:Y:S07]  /*26f0*/  LDSM.16.M88.4 R24, [R227+0x3000] ;  /* 0x00300000e318783b */ /* 0x000e6e0000000200 */
[----:B------:R-:W-:Y:S01]  /*2700*/  HMMA.16816.F32.BF16 R40, R192, R104, R72 ;  /* 0x00000068c028723c */ /* 0x000fe20000041848 */
[----:B------:R-:W-:Y:S07]  /*2710*/  LDSM.16.M88.4 R104, [R230+0x11100] ;  /* 0x01110000e668783b */ /* 0x000fee0000000200 */
[C---:B------:R-:W-:Y:S01]  /*2720*/  HMMA.16816.F32.BF16 R72, R196.reuse, R110, R64 ;  /* 0x0000006ec448723c */ /* 0x040fe20000041840 */
[----:B------:R-:W2:Y:S07]  /*2730*/  LDSM.16.M88.4 R108, [R230+0x11900] ;  /* 0x01190000e66c783b */ /* 0x000eae0000000200 */
[C---:B-----5:R-:W-:Y:S08]  /*2740*/  HMMA.16816.F32.BF16 R68, R196.reuse, R32, R20 ;  /* 0x00000020c444723c */ /* 0x060ff00000041814 */
[----:B------:R-:W-:Y:S08]  /*2750*/  HMMA.16816.F32.BF16 R20, R196, R30, R8 ;  /* 0x0000001ec414723c */ /* 0x000ff00000041808 */
[----:B------:R-:W-:Y:S01]  /*2760*/  HMMA.16816.F32.BF16 R8, R200, R112, R56 ;  /* 0x00000070c808723c */ /* 0x000fe20000041838 */
[----:B------:R-:W3:Y:S07]  /*2770*/  LDSM.16.M88.4 R56, [R224+0x12100] ;  /* 0x01210000e038783b */ /* 0x000eee0000000200 */
[C---:B------:R-:W-:Y:S08]  /*2780*/  HMMA.16816.F32.BF16 R80, R196.reuse, R118, R52 ;  /* 0x00000076c450723c */ /* 0x040ff00000041834 */
[C---:B------:R-:W-:Y:S08]  /*2790*/  HMMA.16816.F32.BF16 R52, R196.reuse, R28, R12 ;  /* 0x0000001cc434723c */ /* 0x040ff0000004180c */
[C---:B------:R-:W-:Y:S01]  /*27a0*/  HMMA.16816.F32.BF16 R12, R196.reuse, R102, R48 ;  /* 0x00000066c40c723c */ /* 0x040fe20000041830 */
[----:B------:R-:W-:Y:S07]  /*27b0*/  LDSM.16.M88.4 R48, [R227+0x4000] ;  /* 0x00400000e330783b */ /* 0x000fee0000000200 */
[C---:B------:R-:W-:Y:S01]  /*27c0*/  HMMA.16816.F32.BF16 R76, R196.reuse, R36, R44 ;  /* 0x00000024c44c723c */ /* 0x040fe2000004182c */
[----:B------:R-:W4:Y:S07]  /*27d0*/  LDSM.16.M88.4 R44, [R227+0x3800] ;  /* 0x00380000e32c783b */ /* 0x000f2e0000000200 */
[C---:B------:R-:W-:Y:S08]  /*27e0*/  HMMA.16816.F32.BF16 R64, R196.reuse, R34, R16 ;  /* 0x00000022c440723c */ /* 0x040ff00000041810 */
[----:B------:R-:W-:Y:S08]  /*27f0*/  HMMA.16816.F32.BF16 R16, R196, R100, R40 ;  /* 0x00000064c410723c */ /* 0x000ff00000041828 */
[----:B------:R-:W-:Y:S08]  /*2800*/  HMMA.16816.F32.BF16 R28, R200, R114, R72 ;  /* 0x00000072c81c723c */ /* 0x000ff00000041848 */
[----:B-1----:R-:W-:Y:S08]  /*2810*/  HMMA.16816.F32.BF16 R8, R204, R24, R8 ;  /* 0x00000018cc08723c */ /* 0x002ff00000041808 */
[C---:B------:R-:W-:Y:S08]  /*2820*/  HMMA.16816.F32.BF16 R40, R200.reuse, R88, R84 ;  /* 0x00000058c828723c */ /* 0x040ff00000041854 */
[C---:B------:R-:W-:Y:S08]  /*2830*/  HMMA.16816.F32.BF16 R36, R200.reuse, R90, R80 ;  /* 0x0000005ac824723c */ /* 0x040ff00000041850 */
[C---:B--2---:R-:W-:Y:S01]  /*2840*/  HMMA.16816.F32.BF16 R88, R200.reuse, R110, R12 ;  /* 0x0000006ec858723c */ /* 0x044fe2000004180c */
[----:B------:R-:W1:Y:S07]  /*2850*/  LDSM.16.M88.4 R12, [R231+0x6000] ;  /* 0x00600000e70c783b */ /* 0x000e6e0000000200 */
[C---:B------:R-:W-:Y:S01]  /*2860*/  HMMA.16816.F32.BF16 R84, R200.reuse, R104, R52 ;  /* 0x00000068c854723c */ /* 0x040fe20000041834 */
[----:B------:R-:W2:Y:S07]  /*2870*/  LDSM.16.M88.4 R52, [R227+0x4800] ;  /* 0x00480000e334783b */ /* 0x000eae0000000200 */
[C---:B------:R-:W-:Y:S08]  /*2880*/  HMMA.16816.F32.BF16 R32, R200.reuse, R92, R76 ;  /* 0x0000005cc820723c */ /* 0x040ff0000004184c */
[C---:B------:R-:W-:Y:S08]  /*2890*/  HMMA.16816.F32.BF16 R60, R200.reuse, R94, R60 ;  /* 0x0000005ec83c723c */ /* 0x040ff0000004183c */
[----:B------:R-:W-:Y:S08]  /*28a0*/  HMMA.16816.F32.BF16 R92, R200, R108, R16 ;  /* 0x0000006cc85c723c */ /* 0x000ff00000041810 */
[----:B------:R-:W-:Y:S01]  /*28b0*/  HMMA.16816.F32.BF16 R16, R204, R26, R28 ;  /* 0x0000001acc10723c */ /* 0x000fe2000004181c */
[----:B------:R-:W5:Y:S07]  /*28c0*/  LDSM.16.M88.4 R28, [R224+0x12900] ;  /* 0x01290000e01c783b */ /* 0x000f6e0000000200 */
[----:B---3--:R-:W-:Y:S08]  /*28d0*/  HMMA.16816.F32.BF16 R8, R208, R56, R8 ;  /* 0x00000038d008723c */ /* 0x008ff00000041808 */
[----:B------:R-:W-:Y:S08]  /*28e0*/  HMMA.16816.F32.BF16 R64, R200, R98, R64 ;  /* 0x00000062c840723c */ /* 0x000ff00000041840 */
[C---:B----4-:R-:W-:Y:S01]  /*28f0*/  HMMA.16816.F32.BF16 R72, R204.reuse, R46, R36 ;  /* 0x0000002ecc48723c */ /* 0x050fe20000041824 */
[----:B------:R-:W3:Y:S07]  /*2900*/  LDSM.16.M88.4 R36, [R230+0x12100] ;  /* 0x01210000e624783b */ /* 0x000eee0000000200 */
[----:B------:R-:W-:Y:S01]  /*2910*/  HMMA.16816.F32.BF16 R24, R204, R44, R40 ;  /* 0x0000002ccc18723c */ /* 0x000fe20000041828 */
[----:B------:R-:W-:Y:S07]  /*2920*/  LDSM.16.M88.4 R40, [R224+0x13100] ;  /* 0x01310000e028783b */ /* 0x000fee0000000200 */
[----:B------:R-:W-:Y:S01]  /*2930*/  HMMA.16816.F32.BF16 R80, R200, R106, R20 ;  /* 0x0000006ac850723c */ /* 0x000fe20000041814 */
[----:B------:R-:W4:Y:S07]  /*2940*/  LDSM.16.M88.4 R20, [R227+0x5000] ;  /* 0x00500000e314783b */ /* 0x000f2e0000000200 */
[----:B------:R-:W-:Y:S01]  /*2950*/  HMMA.16816.F32.BF16 R16, R208, R58, R16 ;  /* 0x0000003ad010723c */ /* 0x000fe20000041810 */
[----:B------:R-:W-:Y:S07]  /*2960*/  LDSM.16.M88.4 R56, [R230+0x12900] ;  /* 0x01290000e638783b */ /* 0x000fee0000000200 */
[C---:B------:R-:W-:Y:S01]  /*2970*/  HMMA.16816.F32.BF16 R44, R204.reuse, R48, R32 ;  /* 0x00000030cc2c723c */ /* 0x040fe20000041820 */
[----:B------:R-:W3:Y:S07]  /*2980*/  LDSM.16.M88.4 R32, [R227+0x5800] ;  /* 0x00580000e320783b */ /* 0x000eee0000000200 */
[----:B------:R-:W-:Y:S01]  /*2990*/  HMMA.16816.F32.BF16 R76, R204, R50, R60 ;  /* 0x00000032cc4c723c */ /* 0x000fe2000004183c */
[----:B------:R-:W3:Y:S04]  /*29a0*/  LDSM.16.M88.4 R48, [R231+0x6800] ;  /* 0x00680000e730783b */ /* 0x000ee80000000200 */
[----:B------:R-:W-:Y:S03]  /*29b0*/  LDSM.16.M88.4 R60, [R224+0x13900] ;  /* 0x01390000e03c783b */ /* 0x000fe60000000200 */
[----:B-1----:R-:W-:Y:S08]  /*29c0*/  HMMA.16816.F32.BF16 R8, R212, R12, R8 ;  /* 0x0000000cd408723c */ /* 0x002ff00000041808 */
[----:B------:R-:W-:Y:S08]  /*29d0*/  HMMA.16816.F32.BF16 R68, R200, R96, R68 ;  /* 0x00000060c844723c */ /* 0x000ff00000041844 */
[----:B--2---:R-:W-:Y:S01]  /*29e0*/  HMMA.16816.F32.BF16 R96, R204, R54, R64 ;  /* 0x00000036cc60723c */ /* 0x004fe20000041840 */
[----:B------:R-:W1:Y:S07]  /*29f0*/  LDSM.16.M88.4 R64, [R227+0x6000] ;  /* 0x00600000e340783b */ /* 0x000e6e0000000200 */
[----:B-----5:R-:W-:Y:S08]  /*2a00*/  HMMA.16816.F32.BF16 R24, R208, R28, R24 ;  /* 0x0000001cd018723c */ /* 0x020ff00000041818 */
[----:B------:R-:W-:Y:S08]  /*2a10*/  HMMA.16816.F32.BF16 R16, R212, R14, R16 ;  /* 0x0000000ed410723c */ /* 0x000ff00000041810 */
[----:B---3--:R-:W-:Y:S08]  /*2a20*/  HMMA.16816.F32.BF16 R12, R216, R36, R8 ;  /* 0x00000024d80c723c */ /* 0x008ff00000041808 */
[C---:B------:R-:W-:Y:S08]  /*2a30*/  HMMA.16816.F32.BF16 R68, R204.reuse, R52, R68 ;  /* 0x00000034cc44723c */ /* 0x040ff00000041844 */
[C---:B----4-:R-:W-:Y:S08]  /*2a40*/  HMMA.16816.F32.BF16 R84, R204.reuse, R20, R84 ;  /* 0x00000014cc54723c */ /* 0x050ff00000041854 */
[----:B------:R-:W-:Y:S08]  /*2a50*/  HMMA.16816.F32.BF16 R80, R204, R22, R80 ;  /* 0x00000016cc50723c */ /* 0x000ff00000041850 */
[----:B------:R-:W-:Y:S08]  /*2a60*/  HMMA.16816.F32.BF16 R20, R208, R30, R72 ;  /* 0x0000001ed014723c */ /* 0x000ff00000041848 */
[C---:B------:R-:W-:Y:S08]  /*2a70*/  HMMA.16816.F32.BF16 R92, R204.reuse, R32, R92 ;  /* 0x00000020cc5c723c */ /* 0x040ff0000004185c */
[----:B------:R-:W-:Y:S01]  /*2a80*/  HMMA.16816.F32.BF16 R88, R204, R34, R88 ;  /* 0x00000022cc58723c */ /* 0x000fe20000041858 */
[----:B------:R-:W2:Y:S07]  /*2a90*/  LDSM.16.M88.4 R32, [R231+0x7000] ;  /* 0x00700000e720783b */ /* 0x000eae0000000200 */
[----:B------:R-:W-:Y:S08]  /*2aa0*/  HMMA.16816.F32.BF16 R24, R212, R48, R24 ;  /* 0x00000030d418723c */ /* 0x000ff00000041818 */
[----:B------:R-:W-:Y:S01]  /*2ab0*/  HMMA.16816.F32.BF16 R8, R216, R38, R16 ;  /* 0x00000026d808723c */ /* 0x000fe20000041810 */
[----:B------:R-:W-:Y:S07]  /*2ac0*/  LDSM.16.M88.4 R36, [R230+0x13100] ;  /* 0x01310000e624783b */ /* 0x000fee0000000200 */
[----:B------:R-:W-:Y:S01]  /*2ad0*/  HMMA.16816.F32.BF16 R52, R208, R40, R44 ;  /* 0x00000028d034723c */ /* 0x000fe2000004182c */
[----:B------:R-:W-:Y:S07]  /*2ae0*/  LDSM.16.M88.4 R44, [R227+0x6800] ;  /* 0x00680000e32c783b */ /* 0x000fee0000000200 */
[----:B-1----:R-:W-:Y:S08]  /*2af0*/  HMMA.16816.F32.BF16 R28, R220, R64, R12 ;  /* 0x00000040dc1c723c */ /* 0x002ff0000004180c */
[----:B------:R-:W-:Y:S01]  /*2b00*/  HMMA.16816.F32.BF16 R72, R208, R60, R68 ;  /* 0x0000003cd048723c */ /* 0x000fe20000041844 */
[----:B------:R-:W1:Y:S07]  /*2b10*/  LDSM.16.M88.4 R68, [R224+0x14100] ;  /* 0x01410000e044783b */ /* 0x000e6e0000000200 */
[----:B------:R-:W-:Y:S01]  /*2b20*/  HMMA.16816.F32.BF16 R12, R212, R50, R20 ;  /* 0x00000032d40c723c */ /* 0x000fe20000041814 */
[----:B------:R-:W-:Y:S07]  /*2b30*/  LDSM.16.M88.4 R48, [R227+0x7000] ;  /* 0x00700000e330783b */ /* 0x000fee0000000200 */
[----:B------:R-:W-:Y:S01]  /*2b40*/  HMMA.16816.F32.BF16 R20, R216, R56, R24 ;  /* 0x00000038d814723c */ /* 0x000fe20000041818 */
[----:B------:R-:W-:-:S04]  /*2b50*/  FMUL.FTZ R2, R28, c[0x0][0x320] ;  /* 0x0000c8001c027a20 */ /* 0x000fc80000410000 */
[----:B------:R3:W4:Y:S03]  /*2b60*/  MUFU.TANH R100, R2 ;  /* 0x0000000200647308 */ /* 0x0007260000002400 */
[----:B------:R-:W-:Y:S08]  /*2b70*/  HMMA.16816.F32.BF16 R8, R220, R66, R8 ;  /* 0x00000042dc08723c */ /* 0x000ff00000041808 */
[----:B------:R-:W-:Y:S01]  /*2b80*/  HMMA.16816.F32.BF16 R40, R208, R42, R76 ;  /* 0x0000002ad028723c */ /* 0x000fe2000004184c */
[----:B---3--:R-:W-:-:S07]  /*2b90*/  FMUL.FTZ R2, R29, c[0x0][0x320] ;  /* 0x0000c8001d027a20 */ /* 0x008fce0000410000 */
[----:B------:R-:W-:Y:S01]  /*2ba0*/  HMMA.16816.F32.BF16 R76, R208, R62, R96 ;  /* 0x0000003ed04c723c */ /* 0x000fe20000041860 */
[----:B------:R-:W3:Y:S01]  /*2bb0*/  LDSM.16.M88.4 R60, [R231+0x7800] ;  /* 0x00780000e73c783b */ /* 0x000ee20000000200 */
[----:B------:R5:W1:Y:S06]  /*2bc0*/  MUFU.TANH R99, R2 ;  /* 0x0000000200637308 */ /* 0x000a6c0000002400 */
[----:B--2---:R-:W-:Y:S08]  /*2bd0*/  HMMA.16816.F32.BF16 R16, R212, R32, R52 ;  /* 0x00000020d410723c */ /* 0x004ff00000041834 */
[----:B------:R-:W-:Y:S01]  /*2be0*/  HMMA.16816.F32.BF16 R12, R216, R58, R12 ;  /* 0x0000003ad80c723c */ /* 0x000fe2000004180c */
[----:B------:R-:W-:Y:S01]  /*2bf0*/  LDSM.16.M88.4 R56, [R224+0x14900] ;  /* 0x01490000e038783b */ /* 0x000fe20000000200 */
[----:B-----5:R-:W-:-:S04]  /*2c00*/  FMUL.FTZ R2, R30, c[0x0][0x320] ;  /* 0x0000c8001e027a20 */ /* 0x020fc80000410000 */
[----:B------:R2:W2:Y:S02]  /*2c10*/  MUFU.TANH R98, R2 ;  /* 0x0000000200627308 */ /* 0x0004a40000002400 */
[----:B------:R-:W-:Y:S01]  /*2c20*/  HMMA.16816.F32.BF16 R24, R212, R34, R40 ;  /* 0x00000022d418723c */ /* 0x000fe20000041828 */
[----:B------:R-:W5:Y:S04]  /*2c30*/  LDSM.16.M88.4 R32, [R230+0x13900] ;  /* 0x01390000e620783b */ /* 0x000f680000000200 */
[----:B------:R-:W-:Y:S03]  /*2c40*/  LDSM.16.M88.4 R40, [R227+0x7800] ;  /* 0x00780000e328783b */ /* 0x000fe60000000200 */
[----:B-1----:R-:W-:Y:S01]  /*2c50*/  HMMA.16816.F32.BF16 R64, R208, R68, R84 ;  /* 0x00000044d040723c */ /* 0x002fe20000041854 */
[----:B--2---:R-:W-:-:S07]  /*2c60*/  FMUL.FTZ R2, R31, c[0x0][0x320] ;  /* 0x0000c8001f027a20 */ /* 0x004fce0000410000 */
[----:B------:R-:W-:Y:S01]  /*2c70*/  HMMA.16816.F32.BF16 R28, R220, R44, R20 ;  /* 0x0000002cdc1c723c */ /* 0x000fe20000041814 */
[----:B------:R1:W2:Y:S07]  /*2c80*/  MUFU.TANH R97, R2 ;  /* 0x0000000200617308 */ /* 0x0002ae0000002400 */
[----:B------:R-:W-:Y:S08]  /*2c90*/  HMMA.16816.F32.BF16 R20, R216, R36, R16 ;  /* 0x00000024d814723c */ /* 0x000ff00000041810 */
[----:B---3--:R-:W-:Y:S01]  /*2ca0*/  HMMA.16816.F32.BF16 R16, R212, R60, R72 ;  /* 0x0000003cd410723c */ /* 0x008fe20000041848 */
[----:B-1----:R-:W-:-:S04]  /*2cb0*/  FMUL.FTZ R2, R8, c[0x0][0x320] ;  /* 0x0000c80008027a20 */ /* 0x002fc80000410000 */
[----:B------:R1:W3:Y:S03]  /*2cc0*/  MUFU.TANH R96, R2 ;  /* 0x0000000200607308 */ /* 0x0002e60000002400 */
[----:B------:R-:W-:Y:S01]  /*2cd0*/  HMMA.16816.F32.BF16 R52, R208, R70, R80 ;  /* 0x00000046d034723c */ /* 0x000fe20000041850 */
[----:B-1----:R-:W-:-:S04]  /*2ce0*/  FMUL.FTZ R2, R9, c[0x0][0x320] ;  /* 0x0000c80009027a20 */ /* 0x002fc80000410000 */
[----:B------:R1:W1:Y:S02]  /*2cf0*/  MUFU.TANH R87, R2 ;  /* 0x0000000200577308 */ /* 0x0002640000002400 */
[----:B-1----:R-:W-:-:S06]  /*2d00*/  FMUL.FTZ R2, R10, c[0x0][0x320] ;  /* 0x0000c8000a027a20 */ /* 0x002fcc0000410000 */
[----:B------:R1:W1:Y:S02]  /*2d10*/  MUFU.TANH R86, R2 ;  /* 0x0000000200567308 */ /* 0x0002640000002400 */
[----:B-1----:R-:W-:Y:S02]  /*2d20*/  FMUL.FTZ R2, R11, c[0x0][0x320] ;  /* 0x0000c8000b027a20 */ /* 0x002fe40000410000 */
[----:B------:R-:W-:Y:S01]  /*2d30*/  HMMA.16816.F32.BF16 R8, R220, R46, R12 ;  /* 0x0000002edc08723c */ /* 0x000fe2000004180c */
[----:B------:R-:W-:Y:S03]  /*2d40*/  LDSM.16.M88.4 R44, [R231+0x8800] ;  /* 0x00880000e72c783b */ /* 0x000fe60000000200 */
[----:B------:R1:W1:Y:S04]  /*2d50*/  MUFU.TANH R85, R2 ;  /* 0x0000000200557308 */ /* 0x0002680000002400 */
[----:B------:R-:W-:Y:S01]  /*2d60*/  HMMA.16816.F32.BF16 R12, R216, R38, R24 ;  /* 0x00000026d80c723c */ /* 0x000fe20000041818 */
[----:B------:R-:W2:Y:S07]  /*2d70*/  LDSM.16.M88.4 R36, [R231+0x8000] ;  /* 0x00800000e724783b */ /* 0x000eae0000000200 */
        /* <DEDUP_REMOVED lines=8> */
[----:B------:R-:W-:Y:S04]  /*2e00*/  HMMA.16816.F32.BF16 R28, R220, R48, R20 ;  /* 0x00000030dc1c723c */ /* 0x000fe80000041814 */
[----:B------:R1:W1:Y:S04]  /*2e10*/  MUFU.TANH R73, R2 ;  /* 0x0000000200497308 */ /* 0x0002680000002400 */
[----:B-----5:R-:W-:Y:S08]  /*2e20*/  HMMA.16816.F32.BF16 R20, R216, R32, R16 ;  /* 0x00000020d814723c */ /* 0x020ff00000041810 */
[----:B--2---:R-:W-:Y:S01]  /*2e30*/  HMMA.16816.F32.BF16 R16, R212, R36, R64 ;  /* 0x00000024d410723c */ /* 0x004fe20000041840 */
[----:B-1----:R-:W-:-:S04]  /*2e40*/  FMUL.FTZ R2, R8, c[0x0][0x320] ;  /* 0x0000c80008027a20 */ /* 0x002fc80000410000 */
[----:B------:R1:W2:Y:S02]  /*2e50*/  MUFU.TANH R72, R2 ;  /* 0x0000000200487308 */ /* 0x0002a40000002400 */
        /* <DEDUP_REMOVED lines=8> */
[----:B------:R-:W-:Y:S08]  /*2ee0*/  HMMA.16816.F32.BF16 R12, R216, R34, R24 ;  /* 0x00000022d80c723c */ /* 0x000ff00000041818 */
[----:B------:R-:W-:Y:S01]  /*2ef0*/  HMMA.16816.F32.BF16 R32, R212, R38, R52 ;  /* 0x00000026d420723c */ /* 0x000fe20000041834 */
[----:B------:R-:W-:Y:S01]  /*2f00*/  LDSM.16.M88.4 R36, [R230+0x14900] ;  /* 0x01490000e624783b */ /* 0x000fe20000000200 */
[----:B-----5:R-:W-:-:S03]  /*2f10*/  FMUL.FTZ R2, R28, c[0x0][0x320] ;  /* 0x0000c8001c027a20 */ /* 0x020fc60000410000 */
[----:B------:R-:W5:Y:S01]  /*2f20*/  LDSM.16.M88.4 R52, [R227+0x8000] ;  /* 0x00800000e334783b */ /* 0x000f620000000200 */
[----:B------:R2:W1:Y:S10]  /*2f30*/  MUFU.TANH R68, R2 ;  /* 0x0000000200447308 */ /* 0x0004740000002400 */
[----:B------:R-:W-:Y:S01]  /*2f40*/  HMMA.16816.F32.BF16 R12, R220, R42, R12 ;  /* 0x0000002adc0c723c */ /* 0x000fe2000004180c */
[----:B--2---:R-:W-:-:S07]  /*2f50*/  FMUL.FTZ R2, R29, c[0x0][0x320] ;  /* 0x0000c8001d027a20 */ /* 0x004fce0000410000 */
[----:B-1----:R-:W-:Y:S01]  /*2f60*/  HMMA.16816.F32.BF16 R24, R216, R48, R16 ;  /* 0x00000030d818723c */ /* 0x002fe20000041810 */
[----:B------:R1:W2:Y:S11]  /*2f70*/  MUFU.TANH R66, R2 ;  /* 0x0000000200427308 */ /* 0x0002b60000002400 */
[----:B------:R-:W-:Y:S04]  /*2f80*/  @!UPT UIADD3 URZ, URZ, URZ, URZ ;  /* 0x0000003f3f3ff290 */ /* 0x000fe8000fffe03f */
[----:B------:R-:W-:Y:S02]  /*2f90*/  FMUL.FTZ R12, R12, c[0x0][0x320] ;  /* 0x0000c8000c0c7a20 */ /* 0x000fe40000410000 */
[----:B-1----:R-:W-:Y:S02]  /*2fa0*/  FMUL.FTZ R2, R30, c[0x0][0x320] ;  /* 0x0000c8001e027a20 */ /* 0x002fe40000410000 */
[----:B------:R-:W-:Y:S02]  /*2fb0*/  FMUL.FTZ R13, R13, c[0x0][0x320] ;  /* 0x0000c8000d0d7a20 */ /* 0x000fe40000410000 */
[----:B------:R1:W1:Y:S01]  /*2fc0*/  MUFU.TANH R65, R2 ;  /* 0x0000000200417308 */ /* 0x0002620000002400 */
[----:B------:R-:W-:Y:S02]  /*2fd0*/  FMUL.FTZ R14, R14, c[0x0][0x320] ;  /* 0x0000c8000e0e7a20 */ /* 0x000fe40000410000 */
[----:B------:R-:W-:Y:S01]  /*2fe0*/  FMUL.FTZ R15, R15, c[0x0][0x320] ;  /* 0x0000c8000f0f7a20 */ /* 0x000fe20000410000 */
[----:B-----5:R-:W-:Y:S04]  /*2ff0*/  HMMA.16816.F32.BF16 R24, R220, R52, R24 ;  /* 0x00000034dc18723c */ /* 0x020fe80000041818 */
[----:B------:R-:W2:Y:S01]  /*3000*/  MUFU.TANH R43, R14 ;  /* 0x0000000e002b7308 */ /* 0x000ea20000002400 */
[----:B-1----:R-:W-:-:S07]  /*3010*/  FMUL.FTZ R2, R31, c[0x0][0x320] ;  /* 0x0000c8001f027a20 */ /* 0x002fce0000410000 */
[----:B------:R-:W1:Y:S01]  /*3020*/  MUFU.TANH R42, R15 ;  /* 0x0000000f002a7308 */ /* 0x000e620000002400 */
[----:B------:R-:W-:Y:S07]  /*3030*/  HMMA.16816.F32.BF16 R28, R220, R40, R20 ;  /* 0x00000028dc1c723c */ /* 0x000fee0000041814 */
[----:B------:R5:W1:Y:S01]  /*3040*/  MUFU.TANH R64, R2 ;  /* 0x0000000200407308 */ /* 0x000a620000002400 */
[----:B------:R-:W-:Y:S03]  /*3050*/  HMMA.16816.F32.BF16 R20, R208, R56, R92 ;  /* 0x00000038d014723c */ /* 0x000fe6000004185c */
[----:B------:R-:W-:-:S02]  /*3060*/  FMUL.FTZ R24, R24, c[0x0][0x320] ;  /* 0x0000c80018187a20 */ /* 0x000fc40000410000 */
[----:B------:R-:W-:Y:S02]  /*3070*/  FMUL.FTZ R25, R25, c[0x0][0x320] ;  /* 0x0000c80019197a20 */ /* 0x000fe40000410000 */
[----:B------:R-:W-:Y:S01]  /*3080*/  FMUL.FTZ R26, R26, c[0x0][0x320] ;  /* 0x0000c8001a1a7a20 */ /* 0x000fe20000410000 */
[----:B------:R-:W1:Y:S01]  /*3090*/  MUFU.TANH R41, R24 ;  /* 0x0000001800297308 */ /* 0x000e620000002400 */
[----:B------:R-:W-:Y:S02]  /*30a0*/  FMUL.FTZ R27, R27, c[0x0][0x320] ;  /* 0x0000c8001b1b7a20 */ /* 0x000fe40000410000 */
[----:B-----5:R-:W-:-:S05]  /*30b0*/  FMUL.FTZ R2, R8, c[0x0][0x320] ;  /* 0x0000c80008027a20 */ /* 0x020fca0000410000 */
[----:B------:R-:W1:Y:S01]  /*30c0*/  MUFU.TANH R40, R25 ;  /* 0x0000001900287308 */ /* 0x000e620000002400 */
[----:B------:R-:W-:Y:S02]  /*30d0*/  FMUL.FTZ R29, R29, c[0x0][0x320] ;  /* 0x0000c8001d1d7a20 */ /* 0x000fe40000410000 */
[----:B------:R-:W-:Y:S02]  /*30e0*/  FMUL.FTZ R30, R30, c[0x0][0x320] ;  /* 0x0000c8001e1e7a20 */ /* 0x000fe40000410000 */
[----:B------:R-:W-:-:S03]  /*30f0*/  FMUL.FTZ R31, R31, c[0x0][0x320] ;  /* 0x0000c8001f1f7a20 */ /* 0x000fc60000410000 */
[----:B------:R5:W1:Y:S01]  /*3100*/  MUFU.TANH R63, R2 ;  /* 0x00000002003f7308 */ /* 0x000a620000002400 */
[----:B------:R-:W-:Y:S07]  /*3110*/  HMMA.16816.F32.BF16 R16, R212, R44, R20 ;  /* 0x0000002cd410723c */ /* 0x000fee0000041814 */
[----:B------:R-:W1:Y:S01]  /*3120*/  MUFU.TANH R56, R29 ;  /* 0x0000001d00387308 */ /* 0x000e620000002400 */
[----:B------:R-:W-:Y:S01]  /*3130*/  HMMA.16816.F32.BF16 R20, R216, R50, R32 ;  /* 0x00000032d814723c */ /* 0x000fe20000041820 */
[----:B-----5:R-:W-:-:S06]  /*3140*/  FMUL.FTZ R2, R9, c[0x0][0x320] ;  /* 0x0000c80009027a20 */ /* 0x020fcc0000410000 */
[----:B------:R-:W1:Y:S08]  /*3150*/  MUFU.TANH R49, R30 ;  /* 0x0000001e00317308 */ /* 0x000e700000002400 */
[----:B------:R5:W1:Y:S01]  /*3160*/  MUFU.TANH R62, R2 ;  /* 0x00000002003e7308 */ /* 0x000a620000002400 */
[----:B------:R-:W-:Y:S07]  /*3170*/  HMMA.16816.F32.BF16 R16, R216, R36, R16 ;  /* 0x00000024d810723c */ /* 0x000fee0000041810 */
[----:B------:R-:W1:Y:S01]  /*3180*/  MUFU.TANH R48, R31 ;  /* 0x0000001f00307308 */ /* 0x000e620000002400 */
[----:B------:R-:W-:Y:S01]  /*3190*/  HMMA.16816.F32.BF16 R20, R220, R54, R20 ;  /* 0x00000036dc14723c */ /* 0x000fe20000041814 */
[----:B-----5:R-:W-:-:S06]  /*31a0*/  FMUL.FTZ R2, R10, c[0x0][0x320] ;  /* 0x0000c8000a027a20 */ /* 0x020fcc0000410000 */
[----:B------:R-:W1:Y:S08]  /*31b0*/  MUFU.TANH R45, R12 ;  /* 0x0000000c002d7308 */ /* 0x000e700000002400 */
[----:B------:R5:W1:Y:S08]  /*31c0*/  MUFU.TANH R61, R2 ;  /* 0x00000002003d7308 */ /* 0x000a700000002400 */
[----:B------:R-:W1:Y:S01]  /*31d0*/  MUFU.TANH R44, R13 ;  /* 0x0000000d002c7308 */ /* 0x000e620000002400 */
[----:B------:R-:W-:-:S02]  /*31e0*/  FMUL.FTZ R20, R20, c[0x0][0x320] ;  /* 0x0000c80014147a20 */ /* 0x000fc40000410000 */
[----:B------:R-:W-:Y:S02]  /*31f0*/  FMUL.FTZ R21, R21, c[0x0][0x320] ;  /* 0x0000c80015157a20 */ /* 0x000fe40000410000 */
[----:B------:R-:W-:Y:S02]  /*3200*/  FMUL.FTZ R22, R22, c[0x0][0x320] ;  /* 0x0000c80016167a20 */ /* 0x000fe40000410000 */
[----:B------:R-:W-:Y:S01]  /*3210*/  FMUL.FTZ R23, R23, c[0x0][0x320] ;  /* 0x0000c80017177a20 */ /* 0x000fe20000410000 */
[----:B------:R-:W1:Y:S01]  /*3220*/  MUFU.TANH R35, R20 ;  /* 0x0000001400237308 */ /* 0x000e620000002400 */
[----:B-----5:R-:W-:Y:S02]  /*3230*/  FMUL.FTZ R2, R11, c[0x0][0x320] ;  /* 0x0000c8000b027a20 */ /* 0x020fe40000410000 */
[----:B------:R-:W-:Y:S05]  /*3240*/  HMMA.16816.F32.BF16 R8, R208, R58, R88 ;  /* 0x0000003ad008723c */ /* 0x000fea0000041858 */
[----:B------:R5:W1:Y:S08]  /*3250*/  MUFU.TANH R60, R2 ;  /* 0x00000002003c7308 */ /* 0x000a700000002400 */
[----:B------:R1:W1:Y:S01]  /*3260*/  MUFU.TANH R34, R21 ;  /* 0x0000001500227308 */ /* 0x0002620000002400 */
[----:B-----5:R-:W-:-:S07]  /*3270*/  FMUL.FTZ R2, R28, c[0x0][0x320] ;  /* 0x0000c8001c027a20 */ /* 0x020fce0000410000 */
[----:B------:R1:W1:Y:S01]  /*3280*/  MUFU.TANH R32, R22 ;  /* 0x0000001600207308 */ /* 0x0002620000002400 */
[----:B------:R-:W5:Y:S02]  /*3290*/  LDSM.16.M88.4 R28, [R227+0x8800] ;  /* 0x00880000e31c783b */ /* 0x000f640000000200 */
[----:B------:R-:W-:Y:S01]  /*32a0*/  HMMA.16816.F32.BF16 R8, R212, R46, R8 ;  /* 0x0000002ed408723c */ /* 0x000fe20000041808 */
[----:B------:R-:W-:-:S04]  /*32b0*/  DEPBAR.LE SB0, 0x0 ;  /* 0x000080000000791a */ /* 0x000fc80000000000 */
[----:B------:R1:W1:Y:S08]  /*32c0*/  MUFU.TANH R57, R2 ;  /* 0x0000000200397308 */ /* 0x0002700000002400 */
[----:B------:R1:W1:Y:S08]  /*32d0*/  MUFU.TANH R37, R26 ;  /* 0x0000001a00257308 */ /* 0x0002700000002400 */
[----:B------:R1:W1:Y:S03]  /*32e0*/  MUFU.TANH R33, R27 ;  /* 0x0000001b00217308 */ /* 0x0002660000002400 */
[----:B------:R-:W-:Y:S08]  /*32f0*/  HMMA.16816.F32.BF16 R8, R216, R38, R8 ;  /* 0x00000026d808723c */ /* 0x000ff00000041808 */
[C---:B-----5:R-:W-:Y:S01]  /*3300*/  HMMA.16816.F32.BF16 R12, R220.reuse, R28, R16 ;  /* 0x0000001cdc0c723c */ /* 0x060fe20000041810 */
[----:B------:R1:W1:Y:S11]  /*3310*/  MUFU.TANH R29, R23 ;  /* 0x00000017001d7308 */ /* 0x0002760000002400 */
[----:B------:R-:W-:Y:S04]  /*3320*/  @!UPT UIADD3 URZ, URZ, URZ, URZ ;  /* 0x0000003f3f3ff290 */ /* 0x000fe8000fffe03f */
[----:B------:R-:W-:Y:S08]  /*3330*/  HMMA.16816.F32.BF16 R8, R220, R30, R8 ;  /* 0x0000001edc08723c */ /* 0x000ff00000041808 */
[----:B------:R-:W-:Y:S02]  /*3340*/  FMUL.FTZ R12, R12, c[0x0][0x320] ;  /* 0x0000c8000c0c7a20 */ /* 0x000fe40000410000 */
[----:B------:R-:W-:-:S02]  /*3350*/  FMUL.FTZ R13, R13, c[0x0][0x320] ;  /* 0x0000c8000d0d7a20 */ /* 0x000fc40000410000 */
[----:B------:R-:W-:Y:S01]  /*3360*/  FMUL.FTZ R14, R14, c[0x0][0x320] ;  /* 0x0000c8000e0e7a20 */ /* 0x000fe20000410000 */
[----:B------:R1:W1:Y:S01]  /*3370*/  MUFU.TANH R28, R12 ;  /* 0x0000000c001c7308 */ /* 0x0002620000002400 */
[----:B------:R-:W-:-:S10]  /*3380*/  FMUL.FTZ R15, R15, c[0x0][0x320] ;  /* 0x0000c8000f0f7a20 */ /* 0x000fd40000410000 */
[----:B------:R-:W-:Y:S02]  /*3390*/  FMUL.FTZ R8, R8, c[0x0][0x320] ;  /* 0x0000c80008087a20 */ /* 0x000fe40000410000 */
        /* <DEDUP_REMOVED lines=14> */
[----:B------:R-:W-:-:S02]  /*3480*/  SHF.L.U64.HI R9, R124, 0x6, R128 ;  /* 0x000000067c097819 */ /* 0x000fc40000010280 */
[----:B------:R-:W-:Y:S01]  /*3490*/  SHF.R.S32.HI R2, RZ, 0x1f, R6 ;  /* 0x0000001fff027819 */ /* 0x000fe20000011406 */
[----:B------:R-:W-:Y:S02]  /*34a0*/  IMAD R3, R123, R6, RZ ;  /* 0x000000067b037224 */ /* 0x000fe400078e02ff */
        /* <DEDUP_REMOVED lines=25> */
.L_x_23:
[----:B-1234-:R-:W-:Y:S01]  /*3640*/  LOP3.LUT R2, R122, 0xffffffe0, RZ, 0xc0, !PT ;  /* 0xffffffe07a027812 */ /* 0x01efe200078ec0ff */
[----:B------:R-:W-:Y:S01]  /*3650*/  IMAD.IADD R6, R121, 0x1, R120 ;  /* 0x0000000179067824 */ /* 0x000fe200078e0278 */
[----:B------:R-:W-:Y:S01]  /*3660*/  STL [R1+0x64], R185 ;  /* 0x000064b901007387 */ /* 0x000fe20000100800 */
[----:B------:R-:W-:-:S02]  /*3670*/  IMAD.SHL.U32 R225, R4, 0x2, RZ ;  /* 0x0000000204e17824 */ /* 0x000fc400078e00ff */
[----:B------:R-:W-:Y:S01]  /*3680*/  IMAD.IADD R2, R125, 0x1, -R2 ;  /* 0x000000017d027824 */ /* 0x000fe200078e0a02 */
[----:B------:R-:W-:Y:S01]  /*3690*/  STL [R1+0x60], R184 ;  /* 0x000060b801007387 */ /* 0x000fe20000100800 */
[----:B------:R-:W-:Y:S01]  /*36a0*/  IMAD R226, R5, 0x2, R225 ;  /* 0x0000000205e27824 */ /* 0x000fe200078e02e1 */
[C---:B------:R-:W-:Y:S02]  /*36b0*/  LEA R229, R0.reuse, R225, 0x1 ;  /* 0x000000e100e57211 */ /* 0x040fe400078e08ff */
[----:B------:R-:W-:Y:S01]  /*36c0*/  SHF.R.S32.HI R3, RZ, 0x1f, R2 ;  /* 0x0000001fff037819 */ /* 0x000fe20000011402 */
[----:B------:R1:W-:Y:S01]  /*36d0*/  STL [R1+0x5c], R163 ;  /* 0x00005ca301007387 */ /* 0x0003e20000100800 */
[----:B------:R-:W-:Y:S02]  /*36e0*/  IMAD R228, R0, 0x2, R226 ;  /* 0x0000000200e47824 */ /* 0x000fe400078e02e2 */
[----:B------:R-:W-:Y:S01]  /*36f0*/  LEA.HI R3, R3, R2, RZ, 0x2 ;  /* 0x0000000203037211 */ /* 0x000fe200078f10ff */
[----:B------:R-:W-:Y:S03]  /*3700*/  STL [R1+0x58], R162 ;  /* 0x000058a201007387 */ /* 0x000fe60000100800 */
[----:B------:R-:W-:Y:S01]  /*3710*/  LOP3.LUT R3, R3, 0x7ffffffc, RZ, 0xc0, !PT ;  /* 0x7ffffffc03037812 */ /* 0x000fe200078ec0ff */
[----:B------:R-:W-:Y:S03]  /*3720*/  STL [R1+0x54], R161 ;  /* 0x000054a101007387 */ /* 0x000fe60000100800 */
[----:B------:R-:W-:Y:S01]  /*3730*/  IADD3 R2, R2, -R3, RZ ;  /* 0x8000000302027210 */ /* 0x000fe20007ffe0ff */
[----:B------:R-:W-:Y:S04]  /*3740*/  STL [R1+0x50], R160 ;  /* 0x000050a001007387 */ /* 0x000fe80000100800 */
[----:B------:R-:W-:Y:S01]  /*3750*/  IMAD R2, R2, -0x2, R6 ;  /* 0xfffffffe02027824 */ /* 0x000fe200078e0206 */
[----:B------:R-:W-:Y:S04]  /*3760*/  STL [R1+0x4c], R159 ;  /* 0x00004c9f01007387 */ /* 0x000fe80000100800 */
[C---:B------:R-:W-:Y:S01]  /*3770*/  ISETP.GT.AND P3, PT, R2.reuse, RZ, PT ;  /* 0x000000ff0200720c */ /* 0x040fe20003f64270 */
[----:B------:R-:W-:Y:S01]  /*3780*/  STL [R1+0x48], R158 ;  /* 0x0000489e01007387 */ /* 0x000fe20000100800 */
[----:B------:R-:W-:-:S02]  /*3790*/  ISETP.GT.AND P2, PT, R2, 0x1, PT ;  /* 0x000000010200780c */ /* 0x000fc40003f44270 */
[----:B------:R-:W-:Y:S01]  /*37a0*/  ISETP.GT.AND P1, PT, R2, 0x8, PT ;  /* 0x000000080200780c */ /* 0x000fe20003f24270 */
[----:B------:R-:W-:Y:S01]  /*37b0*/  STL [R1+0x44], R157 ;  /* 0x0000449d01007387 */ /* 0x000fe20000100800 */
[----:B------:R-:W-:Y:S02]  /*37c0*/  FSEL R7, R100, -INF , P3 ;  /* 0xff80000064077808 */ /* 0x000fe40001800000 */
[----:B------:R-:W-:Y:S01]  /*37d0*/  FSEL R8, R99, -INF , P2 ;  /* 0xff80000063087808 */ /* 0x000fe20001000000 */
[----:B------:R2:W-:Y:S01]  /*37e0*/  STL [R1+0x40], R156 ;  /* 0x0000409c01007387 */ /* 0x0005e20000100800 */
[----:B------:R-:W-:Y:S02]  /*37f0*/  FSEL R16, R98, -INF , P3 ;  /* 0xff80000062107808 */ /* 0x000fe40001800000 */
[----:B------:R-:W-:Y:S01]  /*3800*/  ISETP.GT.AND P3, PT, R2, 0x9, PT ;  /* 0x000000090200780c */ /* 0x000fe20003f64270 */
[----:B------:R-:W-:Y:S01]  /*3810*/  LDSM.16.MT88.4 R52, [R225+0x900] ;  /* 0x00090000e134783b */ /* 0x000fe20000004200 */
[----:B------:R-:W-:-:S02]  /*3820*/  FSEL R9, R96, -INF , P1 ;  /* 0xff80000060097808 */ /* 0x000fc40000800000 */
[----:B------:R-:W-:Y:S01]  /*3830*/  FMNMX.FTZ R100, R7, R8, !PT ;  /* 0x0000000807647209 */ /* 0x000fe20007810000 */
[----:B------:R-:W-:Y:S01]  /*3840*/  LDSM.16.MT88.4 R80, [R229+0x3900] ;  /* 0x00390000e550783b */ /* 0x000fe20000004200 */
[----:B------:R-:W-:Y:S02]  /*3850*/  FSEL R17, R97, -INF , P2 ;  /* 0xff80000061117808 */ /* 0x000fe40001000000 */
[----:B------:R-:W-:Y:S01]  /*3860*/  ISETP.GT.AND P2, PT, R2, 0x10, PT ;  /* 0x000000100200780c */ /* 0x000fe20003f44270 */
[----:B------:R-:W0:Y:S01]  /*3870*/  LDGDEPBAR ;  /* 0x00000000000079af */ /* 0x000e220000000000 */
        /* <DEDUP_REMOVED lines=23> */
[----:B------:R-:W-:Y:S02]  /*39f0*/  FSEL R27, R69, -INF , P2 ;  /* 0xff800000451b7808 */ /* 0x000fe40001000000 */
[----:B------:R-:W-:Y:S01]  /*3a00*/  ISETP.GT.AND P2, PT, R2, 0x28, PT ;  /* 0x000000280200780c */ /* 0x000fe20003f44270 */
[----:B------:R-:W-:Y:S01]  /*3a10*/  LDSM.16.MT88.4 R68, [R228+0x900] ;  /* 0x00090000e444783b */ /* 0x000fe20000004200 */
[----:B------:R-:W-:Y:S02]  /*3a20*/  FSEL R103, R66, -INF , P3 ;  /* 0xff80000042677808 */ /* 0x000fe40001800000 */
[----:B------:R-:W-:Y:S02]  /*3a30*/  FMNMX.FTZ R100, R124, R100, !PT ;  /* 0x000000647c647209 */ /* 0x000fe40007810000 */
[----:B------:R-:W-:-:S02]  /*3a40*/  FSEL R127, R65, -INF , P1 ;  /* 0xff800000417f7808 */ /* 0x000fc40000800000 */
[----:B------:R-:W-:Y:S02]  /*3a50*/  ISETP.GT.AND P1, PT, R2, 0x29, PT ;  /* 0x000000290200780c */ /* 0x000fe40003f24270 */
[----:B------:R-:W-:Y:S02]  /*3a60*/  FSEL R102, R63, -INF , P2 ;  /* 0xff8000003f667808 */ /* 0x000fe40001000000 */
[----:B------:R-:W-:Y:S02]  /*3a70*/  FMNMX.FTZ R100, R103, R100, !PT ;  /* 0x0000006467647209 */ /* 0x000fe40007810000 */
[----:B------:R-:W-:Y:S02]  /*3a80*/  FSEL R126, R64, -INF , P3 ;  /* 0xff800000407e7808 */ /* 0x000fe40001800000 */
[----:B------:R-:W-:Y:S01]  /*3a90*/  ISETP.GT.AND P3, PT, R2, 0x30, PT ;  /* 0x000000300200780c */ /* 0x000fe20003f64270 */
[----:B------:R-:W-:Y:S01]  /*3aa0*/  LDSM.16.MT88.4 R64, [R226+0x3100] ;  /* 0x00310000e240783b */ /* 0x000fe20000004200 */
[----:B------:R-:W-:-:S02]  /*3ab0*/  FSEL R101, R62, -INF , P1 ;  /* 0xff8000003e657808 */ /* 0x000fc40000800000 */
[----:B------:R-:W-:Y:S02]  /*3ac0*/  FMNMX.FTZ R100, R102, R100, !PT ;  /* 0x0000006466647209 */ /* 0x000fe40007810000 */
[----:B------:R-:W-:Y:S02]  /*3ad0*/  FSEL R125, R61, -INF , P2 ;  /* 0xff8000003d7d7808 */ /* 0x000fe40001000000 */
[----:B------:R-:W-:Y:S02]  /*3ae0*/  ISETP.GT.AND P2, PT, R2, 0x31, PT ;  /* 0x000000310200780c */ /* 0x000fe40003f44270 */
[----:B------:R-:W-:Y:S02]  /*3af0*/  FSEL R94, R57, -INF , P3 ;  /* 0xff800000395e7808 */ /* 0x000fe40001800000 */
[----:B------:R-:W-:Y:S02]  /*3b00*/  FMNMX.FTZ R3, R16, R17, !PT ;  /* 0x0000001110037209 */ /* 0x000fe40007810000 */
[----:B------:R-:W-:-:S02]  /*3b10*/  FMNMX.FTZ R100, R101, R100, !PT ;  /* 0x0000006465647209 */ /* 0x000fc40007810000 */
[----:B------:R-:W-:Y:S02]  /*3b20*/  FSEL R128, R60, -INF , P1 ;  /* 0xff8000003c807808 */ /* 0x000fe40000800000 */
[----:B------:R-:W-:Y:S01]  /*3b30*/  ISETP.GT.AND P1, PT, R2, 0x38, PT ;  /* 0x000000380200780c */ /* 0x000fe20003f24270 */
[----:B------:R-:W-:Y:S01]  /*3b40*/  LDSM.16.MT88.4 R60, [R225+0x3100] ;  /* 0x00310000e13c783b */ /* 0x000fe20000004200 */
[----:B------:R-:W-:Y:S02]  /*3b50*/  FSEL R252, R56, -INF , P2 ;  /* 0xff80000038fc7808 */ /* 0x000fe40001000000 */
[----:B------:R-:W-:Y:S01]  /*3b60*/  FMNMX.FTZ R3, R18, R3, !PT ;  /* 0x0000000312037209 */ /* 0x000fe20007810000 */
[----:B------:R-:W-:Y:S01]  /*3b70*/  LDSM.16.MT88.4 R56, [R228+0x100] ;  /* 0x00010000e438783b */ /* 0x000fe20000004200 */
[----:B------:R-:W-:Y:S02]  /*3b80*/  FMNMX.FTZ R100, R94, R100, !PT ;  /* 0x000000645e647209 */ /* 0x000fe40007810000 */
[----:B------:R-:W-:-:S02]  /*3b90*/  FSEL R89, R49, -INF , P3 ;  /* 0xff80000031597808 */ /* 0x000fc40001800000 */
[----:B------:R-:W-:Y:S02]  /*3ba0*/  ISETP.GT.AND P3, PT, R2, 0x39, PT ;  /* 0x000000390200780c */ /* 0x000fe40003f64270 */
[----:B------:R-:W-:Y:S02]  /*3bb0*/  FSEL R251, R45, -INF , P1 ;  /* 0xff8000002dfb7808 */ /* 0x000fe40000800000 */
[----:B------:R-:W-:Y:S02]  /*3bc0*/  FMNMX.FTZ R3, R19, R3, !PT ;  /* 0x0000000313037209 */ /* 0x000fe40007810000 */
[----:B------:R-:W-:Y:S02]  /*3bd0*/  FMNMX.FTZ R100, R252, R100, !PT ;  /* 0x00000064fc647209 */ /* 0x000fe40007810000 */
[----:B------:R-:W-:Y:S02]  /*3be0*/  FSEL R108, R48, -INF , P2 ;  /* 0xff800000306c7808 */ /* 0x000fe40001000000 */
[----:B------:R-:W-:Y:S01]  /*3bf0*/  ISETP.GT.AND P2, PT, R2, 0x40, PT ;  /* 0x000000400200780c */ /* 0x000fe20003f44270 */
[----:B------:R-:W-:Y:S01]  /*3c00*/  LDSM.16.MT88.4 R48, [R226+0x900] ;  /* 0x00090000e230783b */ /* 0x000fe20000004200 */
[----:B------:R-:W-:-:S02]  /*3c10*/  FSEL R250, R44, -INF , P3 ;  /* 0xff8000002cfa7808 */ /* 0x000fc40001800000 */
[----:B------:R-:W-:Y:S01]  /*3c20*/  FMNMX.FTZ R3, R24, R3, !PT ;  /* 0x0000000318037209 */ /* 0x000fe20007810000 */
[----:B------:R-:W-:Y:S01]  /*3c30*/  LDSM.16.MT88.4 R44, [R229+0x900] ;  /* 0x00090000e52c783b */ /* 0x000fe20000004200 */
[----:B------:R-:W-:Y:S02]  /*3c40*/  FMNMX.FTZ R100, R251, R100, !PT ;  /* 0x00000064fb647209 */ /* 0x000fe40007810000 */
[----:B------:R-:W-:Y:S02]  /*3c50*/  FSEL R95, R43, -INF , P1 ;  /* 0xff8000002b5f7808 */ /* 0x000fe40000800000 */
[----:B------:R-:W-:Y:S02]  /*3c60*/  ISETP.GT.AND P1, PT, R2, 0x41, PT ;  /* 0x000000410200780c */ /* 0x000fe40003f24270 */
[----:B-1----:R-:W-:Y:S02]  /*3c70*/  FSEL R163, R41, -INF , P2 ;  /* 0xff80000029a37808 */ /* 0x002fe40001000000 */
[----:B------:R-:W-:-:S02]  /*3c80*/  FMNMX.FTZ R3, R25, R3, !PT ;  /* 0x0000000319037209 */ /* 0x000fc40007810000 */
[----:B------:R-:W-:Y:S02]  /*3c90*/  FMNMX.FTZ R100, R250, R100, !PT ;  /* 0x00000064fa647209 */ /* 0x000fe40007810000 */
[----:B------:R-:W-:Y:S02]  /*3ca0*/  FSEL R130, R42, -INF , P3 ;  /* 0xff8000002a827808 */ /* 0x000fe40001800000 */
[----:B------:R-:W-:Y:S02]  /*3cb0*/  ISETP.GT.AND P3, PT, R2, 0x48, PT ;  /* 0x000000480200780c */ /* 0x000fe40003f64270 */
[----:B------:R-:W-:Y:S02]  /*3cc0*/  FSEL R107, R40, -INF , P1 ;  /* 0xff800000286b7808 */ /* 0x000fe40000800000 */
[----:B------:R-:W-:Y:S02]  /*3cd0*/  FMNMX.FTZ R3, R26, R3, !PT ;  /* 0x000000031a037209 */ /* 0x000fe40007810000 */
[----:B------:R-:W-:-:S02]  /*3ce0*/  FMNMX.FTZ R100, R163, R100, !PT ;  /* 0x00000064a3647209 */ /* 0x000fc40007810000 */
[----:B------:R-:W-:Y:S02]  /*3cf0*/  FSEL R98, R37, -INF , P2 ;  /* 0xff80000025627808 */ /* 0x000fe40001000000 */
[----:B------:R-:W-:Y:S02]  /*3d00*/  ISETP.GT.AND P2, PT, R2, 0x49, PT ;  /* 0x000000490200780c */ /* 0x000fe40003f44270 */
        /* <DEDUP_REMOVED lines=25> */
[----:B------:R-:W-:Y:S01]  /*3ea0*/  FMNMX.FTZ R2, R89, R2, !PT ;  /* 0x0000000259027209 */ /* 0x000fe20007810000 */
[----:B------:R-:W-:Y:S01]  /*3eb0*/  LDSM.16.MT88.4 R20, [R225+0x100] ;  /* 0x00010000e114783b */ /* 0x000fe20000004200 */
[----:B------:R-:W-:Y:S02]  /*3ec0*/  FMNMX.FTZ R100, R110, R100, !PT ;  /* 0x000000646e647209 */ /* 0x000fe40007810000 */
[----:B------:R-:W-:Y:S02]  /*3ed0*/  FMNMX.FTZ R2, R108, R2, !PT ;  /* 0x000000026c027209 */ /* 0x000fe40007810000 */
[----:B------:R-:W-:Y:S02]  /*3ee0*/  FMNMX.FTZ R100, R93, R100, !PT ;  /* 0x000000645d647209 */ /* 0x000fe40007810000 */
[----:B------:R-:W-:-:S02]  /*3ef0*/  FMNMX.FTZ R2, R95, R2, !PT ;  /* 0x000000025f027209 */ /* 0x000fc40007810000 */
[----:B--2---:R-:W-:Y:S01]  /*3f00*/  FSEL R156, R36, -INF , P3 ;  /* 0xff800000249c7808 */ /* 0x004fe20001800000 */
[----:B------:R-:W1:Y:S01]  /*3f10*/  SHFL.BFLY PT, R3, R100, 0x2, 0x1f ;  /* 0x0c401f0064037f89 */ /* 0x000e6200000e0000 */
[----:B------:R-:W-:Y:S02]  /*3f20*/  FMNMX.FTZ R2, R130, R2, !PT ;  /* 0x0000000282027209 */ /* 0x000fe40007810000 */
[----:B------:R-:W-:Y:S02]  /*3f30*/  FSEL R162, R30, -INF , P2 ;  /* 0xff8000001ea27808 */ /* 0x000fe40001000000 */
[----:B------:R-:W-:Y:S02]  /*3f40*/  FMNMX.FTZ R2, R98, R2, !PT ;  /* 0x0000000262027209 */ /* 0x000fe40007810000 */
[----:B------:R-:W-:Y:S02]  /*3f50*/  FSEL R111, R31, -INF , P1 ;  /* 0xff8000001f6f7808 */ /* 0x000fe40000800000 */
        /* <DEDUP_REMOVED lines=16> */
[----:B------:R-:W1:Y:S02]  /*4060*/  SHFL.BFLY PT, R6, R3, 0x1, 0x1f ;  /* 0x0c201f0003067f89 */ /* 0x000e6400000e0000 */
[----:B------:R2:W-:Y:S02]  /*4070*/  MUFU.EX2 R96, R2 ;  /* 0x0000000200607308 */ /* 0x0005e40000000800 */
[----:B--2---:R-:W-:-:S06]  /*4080*/  FFMA.FTZ R2, R8, c[0x0][0x2d0], -R12 ;  /* 0x0000b40008027a23 */ /* 0x004fcc000001080c */
[----:B------:R2:W3:Y:S01]  /*4090*/  MUFU.EX2 R157, R2 ;  /* 0x00000002009d7308 */ /* 0x0004e20000000800 */
[----:B-1----:R-:W-:Y:S01]  /*40a0*/  FMNMX.FTZ R3, R3, R6, !PT ;  /* 0x0000000603037209 */ /* 0x002fe20007810000 */
[----:B------:R-:W-:-:S03]  /*40b0*/  FFMA.FTZ R6, R14, c[0x0][0x2d0], -R12 ;  /* 0x0000b4000e067a23 */ /* 0x000fc6000001080c */
[----:B------:R-:W-:-:S03]  /*40c0*/  FSETP.NEU.FTZ.AND P1, PT, R3, -INF , PT ;  /* 0xff8000000300780b */ /* 0x000fc60003f3d000 */
[----:B------:R1:W-:Y:S01]  /*40d0*/  MUFU.EX2 R161, R6 ;  /* 0x0000000600a17308 */ /* 0x0003e20000000800 */
[----:B--2---:R-:W-:Y:S01]  /*40e0*/  FFMA.FTZ R2, R9, c[0x0][0x2d0], -R12 ;  /* 0x0000b40009027a23 */ /* 0x004fe2000001080c */
[----:B---3--:R-:W-:-:S06]  /*40f0*/  F2FP.BF16.PACK_AB R8, R157, R96 ;  /* 0x000000609d08723e */ /* 0x008fcc00000010ff */
[----:B------:R2:W-:Y:S01]  /*4100*/  MUFU.EX2 R131, R2 ;  /* 0x0000000200837308 */ /* 0x0005e20000000800 */
[----:B-1----:R-:W-:-:S07]  /*4110*/  FFMA.FTZ R6, R15, c[0x0][0x2d0], -R12 ;  /* 0x0000b4000f067a23 */ /* 0x002fce000001080c */
[----:B------:R-:W-:Y:S01]  /*4120*/  MUFU.EX2 R87, R6 ;  /* 0x0000000600577308 */ /* 0x000fe20000000800 */
[----:B--2---:R-:W-:-:S07]  /*4130*/  FFMA.FTZ R2, R10, c[0x0][0x2d0], -R12 ;  /* 0x0000b4000a027a23 */ /* 0x004fce000001080c */
[----:B------:R1:W2:Y:S02]  /*4140*/  MUFU.EX2 R97, R2 ;  /* 0x0000000200617308 */ /* 0x0002a40000000800 */
[----:B-1----:R-:W-:Y:S01]  /*4150*/  FFMA.FTZ R2, R11, c[0x0][0x2d0], -R12 ;  /* 0x0000b4000b027a23 */ /* 0x002fe2000001080c */
[----:B--2---:R-:W-:-:S05]  /*4160*/  F2FP.BF16.PACK_AB R10, R97, R131 ;  /* 0x00000083610a723e */ /* 0x004fca00000010ff */
[----:B------:R1:W-:Y:S02]  /*4170*/  MUFU.EX2 R158, R2 ;  /* 0x00000002009e7308 */ /* 0x0003e40000000800 */
[----:B-1----:R-:W-:-:S06]  /*4180*/  FFMA.FTZ R2, R13, c[0x0][0x2d0], -R12 ;  /* 0x0000b4000d027a23 */ /* 0x002fcc000001080c */
[----:B------:R1:W-:Y:S02]  /*4190*/  MUFU.EX2 R160, R2 ;  /* 0x0000000200a07308 */ /* 0x0003e40000000800 */
[----:B-1----:R-:W-:-:S05]  /*41a0*/  FMUL.FTZ R2, R3, c[0x0][0x2d0] ;  /* 0x0000b40003027a20 */ /* 0x002fca0000410000 */
[----:B------:R-:W-:-:S05]  /*41b0*/  FSEL R2, R2, RZ, P1 ;  /* 0x000000ff02027208 */ /* 0x000fca0000800000 */
[--C-:B------:R-:W-:Y:S02]  /*41c0*/  FFMA.FTZ R6, R16, c[0x0][0x2d0], -R2.reuse ;  /* 0x0000b40010067a23 */ /* 0x100fe40000010802 */
[--C-:B------:R-:W-:Y:S02]  /*41d0*/  FFMA.FTZ R4, R18, c[0x0][0x2d0], -R2.reuse ;  /* 0x0000b40012047a23 */ /* 0x100fe40000010802 */
[----:B------:R1:W-:Y:S01]  /*41e0*/  MUFU.EX2 R15, R6 ;  /* 0x00000006000f7308 */ /* 0x0003e20000000800 */
[----:B------:R-:W-:-:S07]  /*41f0*/  FFMA.FTZ R0, R27, c[0x0][0x2d0], -R2 ;  /* 0x0000b4001b007a23 */ /* 0x000fce0000010802 */
[----:B------:R2:W-:Y:S01]  /*4200*/  MUFU.EX2 R13, R4 ;  /* 0x00000004000d7308 */ /* 0x0005e20000000800 */
[----:B-1----:R-:W-:-:S07]  /*4210*/  FFMA.FTZ R6, R17, c[0x0][0x2d0], -R2 ;  /* 0x0000b40011067a23 */ /* 0x002fce0000010802 */
[----:B------:R-:W-:Y:S01]  /*4220*/  MUFU.EX2 R185, R0 ;  /* 0x0000000000b97308 */ /* 0x000fe20000000800 */
[----:B--2---:R-:W-:-:S07]  /*4230*/  FFMA.FTZ R4, R19, c[0x0][0x2d0], -R2 ;  /* 0x0000b40013047a23 */ /* 0x004fce0000010802 */
[----:B------:R-:W1:Y:S01]  /*4240*/  MUFU.EX2 R14, R6 ;  /* 0x00000006000e7308 */ /* 0x000e620000000800 */
[----:B------:R-:W2:Y:S07]  /*4250*/  LDSM.16.MT88.4 R16, [R226+0x100] ;  /* 0x00010000e210783b */ /* 0x000eae0000004200 */
[----:B------:R3:W4:Y:S01]  /*4260*/  MUFU.EX2 R129, R4 ;  /* 0x0000000400817308 */ /* 0x0007220000000800 */
[----:B-1----:R-:W-:Y:S02]  /*4270*/  F2FP.BF16.PACK_AB R9, R14, R15 ;  /* 0x0000000f0e09723e */ /* 0x002fe400000010ff */
[----:B------:R-:W-:Y:S01]  /*4280*/  F2FP.BF16.PACK_AB R6, R87, R161 ;  /* 0x000000a15706723e */ /* 0x000fe200000010ff */
[----:B---3--:R-:W-:Y:S01]  /*4290*/  FFMA.FTZ R4, R24, c[0x0][0x2d0], -R2 ;  /* 0x0000b40018047a23 */ /* 0x008fe20000010802 */
[----:B----4-:R-:W-:-:S03]  /*42a0*/  F2FP.BF16.PACK_AB R11, R129, R13 ;  /* 0x0000000d810b723e */ /* 0x010fc600000010ff */
[----:B------:R1:W-:Y:S04]  /*42b0*/  MUFU.EX2 R159, R4 ;  /* 0x00000004009f7308 */ /* 0x0003e80000000800 */
[C---:B------:R-:W-:Y:S08]  /*42c0*/  HMMA.16816.F32.BF16 R40, R8.reuse, R20, RZ ;  /* 0x000000140828723c */ /* 0x040ff000000418ff */
[----:B------:R-:W-:Y:S01]  /*42d0*/  HMMA.16816.F32.BF16 R36, R8, R22, RZ ;  /* 0x000000160824723c */ /* 0x000fe200000418ff */
[----:B-1----:R-:W-:-:S04]  /*42e0*/  FFMA.FTZ R4, R25, c[0x0][0x2d0], -R2 ;  /* 0x0000b40019047a23 */ /* 0x002fc80000010802 */
[----:B------:R1:W3:Y:S03]  /*42f0*/  MUFU.EX2 R88, R4 ;  /* 0x0000000400587308 */ /* 0x0002e60000000800 */
[C---:B--2---:R-:W-:Y:S08]  /*4300*/  HMMA.16816.F32.BF16 R28, R8.reuse, R16, RZ ;  /* 0x00000010081c723c */ /* 0x044ff000000418ff */
[----:B------:R-:W-:Y:S01]  /*4310*/  HMMA.16816.F32.BF16 R20, R8, R32, RZ ;  /* 0x000000200814723c */ /* 0x000fe200000418ff */
[----:B-1----:R-:W-:Y:S01]  /*4320*/  FFMA.FTZ R4, R26, c[0x0][0x2d0], -R2 ;  /* 0x0000b4001a047a23 */ /* 0x002fe20000010802 */
[----:B---3--:R-:W-:-:S06]  /*4330*/  F2FP.BF16.PACK_AB R5, R88, R159 ;  /* 0x0000009f5805723e */ /* 0x008fcc00000010ff */
[C---:B------:R-:W-:Y:S01]  /*4340*/  HMMA.16816.F32.BF16 R24, R8.reuse, R18, RZ ;  /* 0x000000120818723c */ /* 0x040fe200000418ff */
[----:B------:R1:W2:Y:S07]  /*4350*/  MUFU.EX2 R105, R4 ;  /* 0x0000000400697308 */ /* 0x0002ae0000000800 */
[C---:B------:R-:W-:Y:S08]  /*4360*/  HMMA.16816.F32.BF16 R16, R8.reuse, R34, RZ ;  /* 0x000000220810723c */ /* 0x040ff000000418ff */
[----:B------:R-:W-:Y:S01]  /*4370*/  HMMA.16816.F32.BF16 R32, R8, R58, RZ ;  /* 0x0000003a0820723c */ /* 0x000fe200000418ff */
[----:B-1----:R-:W-:-:S02]  /*4380*/  F2FP.BF16.PACK_AB R4, R160, R158 ;  /* 0x0000009ea004723e */ /* 0x002fc400000010ff */
[----:B--2---:R-:W-:-:S07]  /*4390*/  F2FP.BF16.PACK_AB R7, R185, R105 ;  /* 0x00000069b907723e */ /* 0x004fce00000010ff */
[C---:B------:R-:W-:Y:S01]  /*43a0*/  HMMA.16816.F32.BF16 R76, R4.reuse, R52, R40 ;  /* 0x00000034044c723c */ /* 0x040fe20000041828 */
[----:B------:R-:W1:Y:S07]  /*43b0*/  LDSM.16.MT88.4 R40, [R225+0x3900] ;  /* 0x00390000e128783b */ /* 0x000e6e0000004200 */
[----:B------:R-:W-:Y:S08]  /*43c0*/  HMMA.16816.F32.BF16 R152, R4, R46, R16 ;  /* 0x0000002e0498723c */ /* 0x000ff00000041810 */
[----:B------:R-:W-:Y:S01]  /*43d0*/  HMMA.16816.F32.BF16 R16, R8, R56, RZ ;  /* 0x000000380810723c */ /* 0x000fe200000418ff */
[----:B------:R-:W-:Y:S07]  /*43e0*/  LDSM.16.MT88.4 R56, [R226+0x6100] ;  /* 0x00610000e238783b */ /* 0x000fee0000004200 */
[----:B------:R-:W-:Y:S01]  /*43f0*/  HMMA.16816.F32.BF16 R180, R4, R54, R36 ;  /* 0x0000003604b4723c */ /* 0x000fe20000041824 */
[----:B------:R-:W2:Y:S01]  /*4400*/  LDSM.16.MT88.4 R36, [R226+0x3900] ;  /* 0x00390000e224783b */ /* 0x000ea20000004200 */
[----:B------:R-:W-:Y:S01]  /*4410*/  IMAD.MOV.U32 R86, RZ, RZ, R76 ;  /* 0x000000ffff567224 */ /* 0x000fe200078e004c */
[----:B------:R-:W-:Y:S01]  /*4420*/  MOV R85, R77 ;  /* 0x0000004d00557202 */ /* 0x000fe20000000f00 */
[----:B------:R-:W-:Y:S01]  /*4430*/  IMAD.MOV.U32 R84, RZ, RZ, R78 ;  /* 0x000000ffff547224 */ /* 0x000fe200078e004e */
[----:B------:R-:W-:Y:S01]  /*4440*/  LDSM.16.MT88.4 R52, [R225+0x6100] ;  /* 0x00610000e134783b */ /* 0x000fe20000004200 */
[----:B------:R-:W-:-:S02]  /*4450*/  IMAD.MOV.U32 R0, RZ, RZ, R79 ;  /* 0x000000ffff007224 */ /* 0x000fc400078e004f */
[C---:B------:R-:W-:Y:S01]  /*4460*/  HMMA.16816.F32.BF16 R164, R4.reuse, R44, R20 ;  /* 0x0000002c04a4723c */ /* 0x040fe20000041814 */
[----:B------:R-:W3:Y:S04]  /*4470*/  LDSM.16.MT88.4 R44, [R229+0x3100] ;  /* 0x00310000e52c783b */ /* 0x000ee80000004200 */
[----:B------:R-:W-:Y:S03]  /*4480*/  LDSM.16.MT88.4 R76, [R228+0x3900] ;  /* 0x00390000e44c783b */ /* 0x000fe60000004200 */
[C---:B------:R-:W-:Y:S08]  /*4490*/  HMMA.16816.F32.BF16 R176, R4.reuse, R48, R28 ;  /* 0x0000003004b0723c */ /* 0x040ff0000004181c */
[C---:B------:R-:W-:Y:S01]  /*44a0*/  HMMA.16816.F32.BF16 R172, R4.reuse, R50, R24 ;  /* 0x0000003204ac723c */ /* 0x040fe20000041818 */
[----:B------:R-:W4:Y:S07]  /*44b0*/  LDSM.16.MT88.4 R48, [R228+0x3100] ;  /* 0x00310000e430783b */ /* 0x000f2e0000004200 */
[----:B------:R-:W-:Y:S08]  /*44c0*/  HMMA.16816.F32.BF16 R168, R4, R68, R16 ;  /* 0x0000004404a8723c */ /* 0x000ff00000041810 */
[C---:B------:R-:W-:Y:S08]  /*44d0*/  HMMA.16816.F32.BF16 R28, R8.reuse, R60, RZ ;  /* 0x0000003c081c723c */ /* 0x040ff000000418ff */
[C---:B------:R-:W-:Y:S08]  /*44e0*/  HMMA.16816.F32.BF16 R20, R8.reuse, R64, RZ ;  /* 0x000000400814723c */ /* 0x040ff000000418ff */
[----:B------:R-:W-:Y:S01]  /*44f0*/  HMMA.16816.F32.BF16 R16, R8, R66, RZ ;  /* 0x000000420810723c */ /* 0x000fe200000418ff */
[----:B------:R-:W3:Y:S07]  /*4500*/  LDSM.16.MT88.4 R64, [R229+0x6100] ;  /* 0x00610000e540783b */ /* 0x000eee0000004200 */
[----:B------:R-:W-:Y:S01]  /*4510*/  HMMA.16816.F32.BF16 R148, R4, R70, R32 ;  /* 0x000000460494723c */ /* 0x000fe20000041820 */
[----:B------:R-:W4:Y:S07]  /*4520*/  LDSM.16.MT88.4 R68, [R225+0x6900] ;  /* 0x00690000e144783b */ /* 0x000f2e0000004200 */
[----:B------:R-:W-:Y:S08]  /*4530*/  HMMA.16816.F32.BF16 R24, R8, R62, RZ ;  /* 0x0000003e0818723c */ /* 0x000ff000000418ff */
[C---:B-1----:R-:W-:Y:S08]  /*4540*/  HMMA.16816.F32.BF16 R144, R4.reuse, R40, R28 ;  /* 0x000000280490723c */ /* 0x042ff0000004181c */
[C---:B--2---:R-:W-:Y:S08]  /*4550*/  HMMA.16816.F32.BF16 R136, R4.reuse, R36, R20 ;  /* 0x000000240488723c */ /* 0x044ff00000041814 */
[----:B------:R-:W-:Y:S08]  /*4560*/  HMMA.16816.F32.BF16 R132, R4, R38, R16 ;  /* 0x000000260484723c */ /* 0x000ff00000041810 */
[C---:B---3--:R-:W-:Y:S08]  /*4570*/  HMMA.16816.F32.BF16 R32, R8.reuse, R46, RZ ;  /* 0x0000002e0820723c */ /* 0x048ff000000418ff */
[C---:B------:R-:W-:Y:S08]  /*4580*/  HMMA.16816.F32.BF16 R36, R8.reuse, R44, RZ ;  /* 0x0000002c0824723c */ /* 0x040ff000000418ff */
[C---:B----4-:R-:W-:Y:S08]  /*4590*/  HMMA.16816.F32.BF16 R28, R8.reuse, R48, RZ ;  /* 0x00000030081c723c */ /* 0x050ff000000418ff */
[C---:B------:R-:W-:Y:S08]  /*45a0*/  HMMA.16816.F32.BF16 R16, R8.reuse, R54, RZ ;  /* 0x000000360810723c */ /* 0x040ff000000418ff */
[----:B------:R-:W-:Y:S08]  /*45b0*/  HMMA.16816.F32.BF16 R20, R8, R52, RZ ;  /* 0x000000340814723c */ /* 0x000ff000000418ff */
[----:B------:R-:W-:Y:S08]  /*45c0*/  HMMA.16816.F32.BF16 R140, R4, R42, R24 ;  /* 0x0000002a048c723c */ /* 0x000ff00000041818 */
[C---:B------:R-:W-:Y:S08]  /*45d0*/  HMMA.16816.F32.BF16 R24, R8.reuse, R50, RZ ;  /* 0x000000320818723c */ /* 0x040ff000000418ff */
[----:B------:R-:W-:Y:S07]  /*45e0*/  HMMA.16816.F32.BF16 R48, R8, R66, RZ ;  /* 0x000000420830723c */ /* 0x000fee00000418ff */
[----:B------:R-:W-:Y:S01]  /*45f0*/  MOV R66, R95 ;  /* 0x0000005f00427202 */ /* 0x000fe20000000f00 */
[----:B------:R-:W-:Y:S01]  /*4600*/  HMMA.16816.F32.BF16 R116, R4, R82, R32 ;  /* 0x000000520474723c */ /* 0x000fe20000041820 */
[----:B------:R-:W-:-:S06]  /*4610*/  IMAD.MOV.U32 R67, RZ, RZ, R108 ;  /* 0x000000ffff437224 */ /* 0x000fcc00078e006c */
[----:B------:R-:W-:Y:S01]  /*4620*/  IMAD.MOV.U32 R35, RZ, RZ, R94 ;  /* 0x000000ffff237224 */ /* 0x000fe200078e005e */
[----:B------:R-:W-:Y:S01]  /*4630*/  HMMA.16816.F32.BF16 R120, R4, R80, R36 ;  /* 0x000000500478723c */ /* 0x000fe20000041824 */
[----:B------:R-:W-:Y:S01]  /*4640*/  IMAD.MOV.U32 R34, RZ, RZ, R93 ;  /* 0x000000ffff227224 */ /* 0x000fe200078e005d */
[----:B------:R-:W-:Y:S01]  /*4650*/  MOV R33, R92 ;  /* 0x0000005c00217202 */ /* 0x000fe20000000f00 */
[----:B------:R-:W-:-:S04]  /*4660*/  IMAD.MOV.U32 R32, RZ, RZ, R91 ;  /* 0x000000ffff207224 */ /* 0x000fc800078e005b */
[----:B------:R-:W-:Y:S01]  /*4670*/  IMAD.MOV.U32 R39, RZ, RZ, R97 ;  /* 0x000000ffff277224 */ /* 0x000fe200078e0061 */
[----:B------:R-:W-:Y:S01]  /*4680*/  HMMA.16816.F32.BF16 R112, R4, R76, R28 ;  /* 0x0000004c0470723c */ /* 0x000fe2000004181c */
[----:B------:R-:W-:Y:S01]  /*4690*/  IMAD.MOV.U32 R38, RZ, RZ, R98 ;  /* 0x000000ffff267224 */ /* 0x000fe200078e0062 */
[----:B------:R-:W-:Y:S01]  /*46a0*/  MOV R37, R162 ;  /* 0x000000a200257202 */ /* 0x000fe20000000f00 */
[----:B------:R-:W-:-:S04]  /*46b0*/  IMAD.MOV.U32 R36, RZ, RZ, R163 ;  /* 0x000000ffff247224 */ /* 0x000fc800078e00a3 */
[----:B------:R-:W-:Y:S01]  /*46c0*/  IMAD.MOV.U32 R31, RZ, RZ, R96 ;  /* 0x000000ffff1f7224 */ /* 0x000fe200078e0060 */
[----:B------:R-:W-:Y:S01]  /*46d0*/  MOV R30, R99 ;  /* 0x00000063001e7202 */ /* 0x000fe20000000f00 */
[----:B------:R-:W-:Y:S01]  /*46e0*/  HMMA.16816.F32.BF16 R92, R4, R70, R16 ;  /* 0x00000046045c723c */ /* 0x000fe20000041810 */
[----:B------:R-:W1:Y:S01]  /*46f0*/  LDSM.16.MT88.4 R16, [R229+0x6900] ;  /* 0x00690000e510783b */ /* 0x000e620000004200 */
[----:B------:R-:W-:Y:S01]  /*4700*/  IMAD.MOV.U32 R76, RZ, RZ, R86 ;  /* 0x000000ffff4c7224 */ /* 0x000fe200078e0056 */
[----:B------:R-:W-:Y:S01]  /*4710*/  MOV R77, R85 ;  /* 0x00000055004d7202 */ /* 0x000fe20000000f00 */
[----:B------:R-:W-:Y:S01]  /*4720*/  IMAD.MOV.U32 R29, RZ, RZ, R111 ;  /* 0x000000ffff1d7224 */ /* 0x000fe200078e006f */
[----:B------:R-:W-:-:S03]  /*4730*/  MOV R28, R110 ;  /* 0x0000006e001c7202 */ /* 0x000fc60000000f00 */
[----:B------:R-:W-:Y:S08]  /*4740*/  HMMA.16816.F32.BF16 R60, R8, R56, RZ ;  /* 0x00000038083c723c */ /* 0x000ff000000418ff */
[----:B------:R-:W-:Y:S01]  /*4750*/  HMMA.16816.F32.BF16 R96, R4, R68, R20 ;  /* 0x000000440460723c */ /* 0x000fe20000041814 */
[----:B------:R-:W2:Y:S06]  /*4760*/  LDSM.16.MT88.4 R20, [R226+0x6900] ;  /* 0x00690000e214783b */ /* 0x000eac0000004200 */
[----:B------:R-:W-:Y:S01]  /*4770*/  IMAD.MOV.U32 R69, RZ, RZ, R88 ;  /* 0x000000ffff457224 */ /* 0x000fe200078e0058 */
[C---:B------:R-:W-:Y:S08]  /*4780*/  HMMA.16816.F32.BF16 R56, R8.reuse, R58, RZ ;  /* 0x0000003a0838723c */ /* 0x040ff000000418ff */
[C---:B------:R-:W-:Y:S07]  /*4790*/  HMMA.16816.F32.BF16 R52, R8.reuse, R64, RZ ;  /* 0x000000400834723c */ /* 0x040fee00000418ff */
[----:B------:R-:W-:Y:S01]  /*47a0*/  IMAD.MOV.U32 R64, RZ, RZ, R90 ;  /* 0x000000ffff407224 */ /* 0x000fe200078e005a */
[----:B------:R-:W-:Y:S01]  /*47b0*/  HMMA.16816.F32.BF16 R44, R8, R72, RZ ;  /* 0x00000048082c723c */ /* 0x000fe200000418ff */
[----:B------:R-:W-:-:S06]  /*47c0*/  MOV R65, R89 ;  /* 0x0000005900417202 */ /* 0x000fcc0000000f00 */
[----:B------:R-:W-:Y:S01]  /*47d0*/  MOV R73, R107 ;  /* 0x0000006b00497202 */ /* 0x000fe20000000f00 */
[----:B------:R-:W-:Y:S01]  /*47e0*/  HMMA.16816.F32.BF16 R40, R8, R74, RZ ;  /* 0x0000004a0828723c */ /* 0x000fe200000418ff */
[----:B------:R-:W3:Y:S01]  /*47f0*/  LDSM.16.MT88.4 R8, [R228+0x6900] ;  /* 0x00690000e408783b */ /* 0x000ee20000004200 */
[----:B------:R-:W-:-:S05]  /*4800*/  IMAD.MOV.U32 R72, RZ, RZ, R106 ;  /* 0x000000ffff487224 */ /* 0x000fca00078e006a */
[----:B------:R-:W-:Y:S01]  /*4810*/  IMAD.MOV.U32 R75, RZ, RZ, R105 ;  /* 0x000000ffff4b7224 */ /* 0x000fe200078e0069 */
[----:B------:R-:W-:Y:S01]  /*4820*/  MOV R74, R104 ;  /* 0x00000068004a7202 */ /* 0x000fe20000000f00 */
[C---:B-1----:R-:W-:Y:S08]  /*4830*/  HMMA.16816.F32.BF16 R80, R4.reuse, R18, R48 ;  /* 0x000000120450723c */ /* 0x042ff00000041830 */
[C---:B------:R-:W-:Y:S07]  /*4840*/  HMMA.16816.F32.BF16 R104, R4.reuse, R78, R24 ;  /* 0x0000004e0468723c */ /* 0x040fee0000041818 */
[----:B------:R-:W-:Y:S01]  /*4850*/  IMAD.MOV.U32 R79, RZ, RZ, R0 ;  /* 0x000000ffff4f7224 */ /* 0x000fe200078e0000 */
[----:B--2---:R-:W-:Y:S01]  /*4860*/  HMMA.16816.F32.BF16 R88, R4, R22, R56 ;  /* 0x000000160458723c */ /* 0x004fe20000041838 */
[----:B------:R-:W-:-:S02]  /*4870*/  FFMA.FTZ R0, R124, c[0x0][0x2d0], -R12 ;  /* 0x0000b4007c007a23 */ /* 0x000fc4000001080c */
[----:B------:R-:W-:Y:S02]  /*4880*/  IMAD.MOV.U32 R27, RZ, RZ, R87 ;  /* 0x000000ffff1b7224 */ /* 0x000fe400078e0057 */
[----:B------:R1:W-:Y:S01]  /*4890*/  MUFU.EX2 R24, R0 ;  /* 0x0000000000187308 */ /* 0x0003e20000000800 */
[----:B------:R-:W-:Y:S02]  /*48a0*/  IMAD.MOV.U32 R78, RZ, RZ, R84 ;  /* 0x000000ffff4e7224 */ /* 0x000fe400078e0054 */
[----:B------:R-:W-:Y:S01]  /*48b0*/  IMAD.MOV.U32 R26, RZ, RZ, R109 ;  /* 0x000000ffff1a7224 */ /* 0x000fe200078e006d */
[C---:B------:R-:W-:Y:S01]  /*48c0*/  HMMA.16816.F32.BF16 R84, R4.reuse, R16, R52 ;  /* 0x000000100454723c */ /* 0x040fe20000041834 */
[----:B------:R-:W2:Y:S07]  /*48d0*/  LDSM.16.MT88.4 R16, [R226+0x1100] ;  /* 0x00110000e210783b */ /* 0x000eae0000004200 */
[----:B------:R-:W-:Y:S01]  /*48e0*/  HMMA.16816.F32.BF16 R108, R4, R20, R60 ;  /* 0x00000014046c723c */ /* 0x000fe2000004183c */
[----:B------:R-:W4:Y:S01]  /*48f0*/  LDSM.16.MT88.4 R20, [R225+0x1100] ;  /* 0x00110000e114783b */ /* 0x000f220000004200 */
[----:B-1----:R-:W-:Y:S01]  /*4900*/  FFMA.FTZ R0, R103, c[0x0][0x2d0], -R12 ;  /* 0x0000b40067007a23 */ /* 0x002fe2000001080c */
[----:B------:R-:W-:-:S03]  /*4910*/  MOV R103, R69 ;  /* 0x0000004500677202 */ /* 0x000fc60000000f00 */
[----:B------:R1:W1:Y:S02]  /*4920*/  MUFU.EX2 R163, R0 ;  /* 0x0000000000a37308 */ /* 0x0002640000000800 */
[C---:B---3--:R-:W-:Y:S08]  /*4930*/  HMMA.16816.F32.BF16 R60, R4.reuse, R8, R44 ;  /* 0x00000008043c723c */ /* 0x048ff0000004182c */
[----:B------:R-:W-:Y:S01]  /*4940*/  HMMA.16816.F32.BF16 R40, R4, R10, R40 ;  /* 0x0000000a0428723c */ /* 0x000fe20000041828 */
[----:B------:R-:W3:Y:S01]  /*4950*/  LDSM.16.MT88.4 R8, [R229+0x1100] ;  /* 0x00110000e508783b */ /* 0x000ee20000004200 */
[----:B-1----:R-:W-:-:S05]  /*4960*/  FFMA.FTZ R0, R102, c[0x0][0x2d0], -R12 ;  /* 0x0000b40066007a23 */ /* 0x002fca000001080c */
[----:B------:R-:W-:Y:S01]  /*4970*/  F2FP.BF16.PACK_AB R4, R163, R24 ;  /* 0x00000018a304723e */ /* 0x000fe200000010ff */
[----:B------:R1:W-:Y:S02]  /*4980*/  MUFU.EX2 R162, R0 ;  /* 0x0000000000a27308 */ /* 0x0003e40000000800 */
[----:B-1----:R-:W-:-:S06]  /*4990*/  FFMA.FTZ R0, R101, c[0x0][0x2d0], -R12 ;  /* 0x0000b40065007a23 */ /* 0x002fcc000001080c */
[----:B------:R1:W1:Y:S02]  /*49a0*/  MUFU.EX2 R101, R0 ;  /* 0x0000000000657308 */ /* 0x0002640000000800 */
[----:B-1----:R-:W-:Y:S01]  /*49b0*/  FFMA.FTZ R0, R127, c[0x0][0x2d0], -R2 ;  /* 0x0000b4007f007a23 */ /* 0x002fe20000010802 */
[----:B------:R-:W-:-:S05]  /*49c0*/  F2FP.BF16.PACK_AB R6, R101, R162 ;  /* 0x000000a26506723e */ /* 0x000fca00000010ff */
[----:B------:R1:W-:Y:S02]  /*49d0*/  MUFU.EX2 R102, R0 ;  /* 0x0000000000667308 */ /* 0x0003e40000000800 */
[----:B-1----:R-:W-:Y:S02]  /*49e0*/  FFMA.FTZ R0, R126, c[0x0][0x2d0], -R2 ;  /* 0x0000b4007e007a23 */ /* 0x002fe40000010802 */
[----:B------:R-:W-:-:S04]  /*49f0*/  IMAD.MOV.U32 R126, RZ, RZ, R74 ;  /* 0x000000ffff7e7224 */ /* 0x000fc800078e004a */
[----:B------:R1:W1:Y:S02]  /*4a00*/  MUFU.EX2 R25, R0 ;  /* 0x0000000000197308 */ /* 0x0002640000000800 */
[----:B-1----:R-:W-:Y:S01]  /*4a10*/  FFMA.FTZ R0, R125, c[0x0][0x2d0], -R2 ;  /* 0x0000b4007d007a23 */ /* 0x002fe20000010802 */
[----:B------:R-:W-:Y:S01]  /*4a20*/  F2FP.BF16.PACK_AB R5, R25, R102 ;  /* 0x000000661905723e */ /* 0x000fe200000010ff */
[----:B------:R-:W-:-:S04]  /*4a30*/  IMAD.MOV.U32 R125, RZ, RZ, R38 ;  /* 0x000000ffff7d7224 */ /* 0x000fc800078e0026 */
[----:B------:R1:W-:Y:S02]  /*4a40*/  MUFU.EX2 R127, R0 ;  /* 0x00000000007f7308 */ /* 0x0003e40000000800 */
[----:B-1----:R-:W-:-:S06]  /*4a50*/  FFMA.FTZ R0, R128, c[0x0][0x2d0], -R2 ;  /* 0x0000b40080007a23 */ /* 0x002fcc0000010802 */
[----:B------:R-:W1:Y:S02]  /*4a60*/  MUFU.EX2 R124, R0 ;  /* 0x00000000007c7308 */ /* 0x000e640000000800 */
[----:B-1----:R-:W-:Y:S01]  /*4a70*/  F2FP.BF16.PACK_AB R7, R124, R127 ;  /* 0x0000007f7c07723e */ /* 0x002fe200000010ff */
[----:B------:R-:W-:-:S04]  /*4a80*/  IMAD.MOV.U32 R0, RZ, RZ, R35 ;  /* 0x000000ffff007224 */ /* 0x000fc800078e0023 */
[----:B------:R-:W-:Y:S02]  /*4a90*/  FFMA.FTZ R0, R0, c[0x0][0x2d0], -R12 ;  /* 0x0000b40000007a23 */ /* 0x000fe4000001080c */
[C---:B--2---:R-:W-:Y:S07]  /*4aa0*/  HMMA.16816.F32.BF16 R48, R4.reuse, R18, R172 ;  /* 0x000000120430723c */ /* 0x044fee00000418ac */
[----:B------:R-:W-:Y:S01]  /*4ab0*/  IMAD.MOV.U32 R175, RZ, RZ, R36 ;  /* 0x000000ffffaf7224 */ /* 0x000fe200078e0024 */
[----:B----4-:R-:W-:Y:S01]  /*4ac0*/  HMMA.16816.F32.BF16 R76, R4, R20, R76 ;  /* 0x00000014044c723c */ /* 0x010fe2000004184c */
[----:B------:R-:W-:Y:S01]  /*4ad0*/  IMAD.MOV.U32 R173, RZ, RZ, R37 ;  /* 0x000000ffffad7224 */ /* 0x000fe200078e0025 */
[----:B------:R-:W-:-:S02]  /*4ae0*/  MOV R172, R39 ;  /* 0x0000002700ac7202 */ /* 0x000fc40000000f00 */
[----:B------:R-:W-:-:S04]  /*4af0*/  MOV R174, R24 ;  /* 0x0000001800ae7202 */ /* 0x000fc80000000f00 */
[C---:B------:R-:W-:Y:S01]  /*4b00*/  HMMA.16816.F32.BF16 R68, R4.reuse, R22, R180 ;  /* 0x000000160444723c */ /* 0x040fe200000418b4 */
[----:B------:R-:W1:Y:S06]  /*4b10*/  LDSM.16.MT88.4 R20, [R228+0x1100] ;  /* 0x00110000e414783b */ /* 0x000e6c0000004200 */
[----:B------:R-:W-:Y:S01]  /*4b20*/  IMAD.MOV.U32 R180, RZ, RZ, R64 ;  /* 0x000000ffffb47224 */ /* 0x000fe200078e0040 */
[----:B------:R-:W-:Y:S01]  /*4b30*/  HMMA.16816.F32.BF16 R56, R4, R16, R176 ;  /* 0x000000100438723c */ /* 0x000fe200000418b0 */
[----:B------:R-:W2:Y:S01]  /*4b40*/  LDSM.16.MT88.4 R16, [R225+0x4100] ;  /* 0x00410000e110783b */ /* 0x000ea20000004200 */
[----:B------:R-:W-:Y:S01]  /*4b50*/  MOV R182, R33 ;  /* 0x0000002100b67202 */ /* 0x000fe20000000f00 */
[----:B------:R-:W-:-:S02]  /*4b60*/  IMAD.MOV.U32 R183, RZ, RZ, R34 ;  /* 0x000000ffffb77224 */ /* 0x000fc400078e0022 */
[----:B------:R-:W-:Y:S02]  /*4b70*/  IMAD.MOV.U32 R181, RZ, RZ, R131 ;  /* 0x000000ffffb57224 */ /* 0x000fe400078e0083 */
[----:B------:R-:W-:Y:S01]  /*4b80*/  MOV R177, R28 ;  /* 0x0000001c00b17202 */ /* 0x000fe20000000f00 */
[----:B---3--:R-:W-:Y:S01]  /*4b90*/  HMMA.16816.F32.BF16 R36, R4, R8, R164 ;  /* 0x000000080424723c */ /* 0x008fe200000418a4 */
[----:B------:R-:W-:Y:S02]  /*4ba0*/  IMAD.MOV.U32 R176, RZ, RZ, R29 ;  /* 0x000000ffffb07224 */ /* 0x000fe400078e001d */
[----:B------:R-:W-:Y:S02]  /*4bb0*/  IMAD.MOV.U32 R179, RZ, RZ, R26 ;  /* 0x000000ffffb37224 */ /* 0x000fe400078e001a */
[----:B------:R-:W-:Y:S02]  /*4bc0*/  IMAD.MOV.U32 R178, RZ, RZ, R25 ;  /* 0x000000ffffb27224 */ /* 0x000fe400078e0019 */
[----:B------:R-:W-:Y:S01]  /*4bd0*/  IMAD.MOV.U32 R165, RZ, RZ, R30 ;  /* 0x000000ffffa57224 */ /* 0x000fe200078e001e */
[----:B------:R-:W-:Y:S01]  /*4be0*/  MOV R166, R66 ;  /* 0x0000004200a67202 */ /* 0x000fe20000000f00 */
[----:B------:R-:W-:-:S02]  /*4bf0*/  IMAD.MOV.U32 R164, RZ, RZ, R31 ;  /* 0x000000ffffa47224 */ /* 0x000fc400078e001f */
[----:B------:R-:W-:Y:S01]  /*4c00*/  HMMA.16816.F32.BF16 R28, R4, R10, R152 ;  /* 0x0000000a041c723c */ /* 0x000fe20000041898 */
[----:B------:R-:W3:Y:S01]  /*4c10*/  LDSM.16.MT88.4 R8, [R226+0x4100] ;  /* 0x00410000e208783b */ /* 0x000ee20000004200 */
[----:B------:R-:W-:-:S05]  /*4c20*/  IMAD.MOV.U32 R167, RZ, RZ, R67 ;  /* 0x000000ffffa77224 */ /* 0x000fca00078e0043 */
[----:B------:R-:W-:Y:S01]  /*4c30*/  IMAD.MOV.U32 R154, RZ, RZ, R75 ;  /* 0x000000ffff9a7224 */ /* 0x000fe200078e004b */
[----:B------:R-:W-:Y:S01]  /*4c40*/  MOV R153, R72 ;  /* 0x0000004800997202 */ /* 0x000fe20000000f00 */
[----:B------:R-:W-:Y:S01]  /*4c50*/  IMAD.MOV.U32 R152, RZ, RZ, R73 ;  /* 0x000000ffff987224 */ /* 0x000fe200078e0049 */
[----:B------:R-:W-:Y:S01]  /*4c60*/  MOV R155, R27 ;  /* 0x0000001b009b7202 */ /* 0x000fe20000000f00 */
[C---:B-1----:R-:W-:Y:S07]  /*4c70*/  HMMA.16816.F32.BF16 R72, R4.reuse, R20, R168 ;  /* 0x000000140448723c */ /* 0x042fee00000418a8 */
[----:B------:R-:W-:Y:S01]  /*4c80*/  MOV R168, R65 ;  /* 0x0000004100a87202 */ /* 0x000fe20000000f00 */
[----:B------:R-:W-:Y:S01]  /*4c90*/  IMAD.MOV.U32 R171, RZ, RZ, R32 ;  /* 0x000000ffffab7224 */ /* 0x000fe200078e0020 */
[----:B------:R-:W-:Y:S01]  /*4ca0*/  HMMA.16816.F32.BF16 R64, R4, R22, R148 ;  /* 0x000000160440723c */ /* 0x000fe20000041894 */
[----:B------:R-:W1:Y:S01]  /*4cb0*/  LDSM.16.MT88.4 R20, [R229+0x4100] ;  /* 0x00410000e514783b */ /* 0x000e620000004200 */
[----:B------:R-:W-:Y:S01]  /*4cc0*/  IMAD.MOV.U32 R169, RZ, RZ, R130 ;  /* 0x000000ffffa97224 */ /* 0x000fe200078e0082 */
[----:B------:R-:W-:-:S04]  /*4cd0*/  MOV R170, R129 ;  /* 0x0000008100aa7202 */ /* 0x000fc80000000f00 */
[----:B------:R-:W-:Y:S01]  /*4ce0*/  IMAD.MOV.U32 R151, RZ, RZ, R168 ;  /* 0x000000ffff977224 */ /* 0x000fe200078e00a8 */
[C---:B--2---:R-:W-:Y:S01]  /*4cf0*/  HMMA.16816.F32.BF16 R52, R4.reuse, R16, R144 ;  /* 0x000000100434723c */ /* 0x044fe20000041890 */
[----:B------:R-:W-:Y:S01]  /*4d00*/  IMAD.MOV.U32 R168, RZ, RZ, R169 ;  /* 0x000000ffffa87224 */ /* 0x000fe200078e00a9 */
[----:B------:R-:W-:Y:S01]  /*4d10*/  MOV R169, R170 ;  /* 0x000000aa00a97202 */ /* 0x000fe20000000f00 */
[----:B------:R-:W-:Y:S02]  /*4d20*/  IMAD.MOV.U32 R170, RZ, RZ, R171 ;  /* 0x000000ffffaa7224 */ /* 0x000fe400078e00ab */
[----:B------:R-:W-:Y:S01]  /*4d30*/  IMAD.MOV.U32 R171, RZ, RZ, R152 ;  /* 0x000000ffffab7224 */ /* 0x000fe200078e0098 */
[----:B------:R-:W-:Y:S01]  /*4d40*/  MOV R152, R153 ;  /* 0x0000009900987202 */ /* 0x000fe20000000f00 */
[----:B------:R-:W-:Y:S01]  /*4d50*/  IMAD.MOV.U32 R153, RZ, RZ, R154 ;  /* 0x000000ffff997224 */ /* 0x000fe200078e009a */
[----:B------:R-:W-:Y:S01]  /*4d60*/  HMMA.16816.F32.BF16 R44, R4, R18, R140 ;  /* 0x00000012042c723c */ /* 0x000fe2000004188c */
[----:B------:R-:W2:Y:S01]  /*4d70*/  LDSM.16.MT88.4 R16, [R228+0x4100] ;  /* 0x00410000e410783b */ /* 0x000ea20000004200 */
[----:B------:R-:W-:Y:S01]  /*4d80*/  IMAD.MOV.U32 R154, RZ, RZ, R155 ;  /* 0x000000ffff9a7224 */ /* 0x000fe200078e009b */
[----:B------:R-:W-:Y:S01]  /*4d90*/  MOV R155, R164 ;  /* 0x000000a4009b7202 */ /* 0x000fe20000000f00 */
[----:B------:R-:W-:-:S02]  /*4da0*/  IMAD.MOV.U32 R164, RZ, RZ, R165 ;  /* 0x000000ffffa47224 */ /* 0x000fc400078e00a5 */
[----:B------:R-:W-:Y:S01]  /*4db0*/  IMAD.MOV.U32 R165, RZ, RZ, R172 ;  /* 0x000000ffffa57224 */ /* 0x000fe200078e00ac */
[----:B------:R-:W-:Y:S01]  /*4dc0*/  MOV R172, R173 ;  /* 0x000000ad00ac7202 */ /* 0x000fe20000000f00 */
[C---:B---3--:R-:W-:Y:S01]  /*4dd0*/  HMMA.16816.F32.BF16 R32, R4.reuse, R8, R136 ;  /* 0x000000080420723c */ /* 0x048fe20000041888 */
[----:B------:R-:W-:Y:S02]  /*4de0*/  IMAD.MOV.U32 R173, RZ, RZ, R174 ;  /* 0x000000ffffad7224 */ /* 0x000fe400078e00ae */
[----:B------:R-:W-:Y:S01]  /*4df0*/  IMAD.MOV.U32 R174, RZ, RZ, R175 ;  /* 0x000000ffffae7224 */ /* 0x000fe200078e00af */
[----:B------:R-:W-:Y:S01]  /*4e00*/  MOV R175, R176 ;  /* 0x000000b000af7202 */ /* 0x000fe20000000f00 */
[----:B------:R-:W-:Y:S02]  /*4e10*/  IMAD.MOV.U32 R176, RZ, RZ, R177 ;  /* 0x000000ffffb07224 */ /* 0x000fe400078e00b1 */
[----:B------:R-:W-:Y:S01]  /*4e20*/  IMAD.MOV.U32 R177, RZ, RZ, R178 ;  /* 0x000000ffffb17224 */ /* 0x000fe200078e00b2 */
[----:B------:R-:W-:Y:S01]  /*4e30*/  HMMA.16816.F32.BF16 R24, R4, R10, R132 ;  /* 0x0000000a0418723c */ /* 0x000fe20000041884 */
[----:B------:R-:W3:Y:S01]  /*4e40*/  LDSM.16.MT88.4 R8, [R225+0x7100] ;  /* 0x00710000e108783b */ /* 0x000ee20000004200 */
[----:B------:R-:W-:Y:S01]  /*4e50*/  MOV R178, R179 ;  /* 0x000000b300b27202 */ /* 0x000fe20000000f00 */
[----:B------:R-:W-:-:S02]  /*4e60*/  IMAD.MOV.U32 R179, RZ, RZ, R103 ;  /* 0x000000ffffb37224 */ /* 0x000fc400078e0067 */
[----:B------:R4:W-:Y:S03]  /*4e70*/  MUFU.EX2 R103, R0 ;  /* 0x0000000000677308 */ /* 0x0009e60000000800 */
[C---:B-1----:R-:W-:Y:S08]  /*4e80*/  HMMA.16816.F32.BF16 R144, R4.reuse, R20, R120 ;  /* 0x000000140490723c */ /* 0x042ff00000041878 */
[----:B------:R-:W-:Y:S01]  /*4e90*/  HMMA.16816.F32.BF16 R128, R4, R22, R116 ;  /* 0x000000160480723c */ /* 0x000fe20000041874 */
[----:B------:R-:W1:Y:S01]  /*4ea0*/  LDSM.16.MT88.4 R20, [R226+0x7100] ;  /* 0x00710000e214783b */ /* 0x000e620000004200 */
[----:B----4-:R-:W-:-:S04]  /*4eb0*/  FFMA.FTZ R0, R252, c[0x0][0x2d0], -R12 ;  /* 0x0000b400fc007a23 */ /* 0x010fc8000001080c */
[----:B------:R4:W1:Y:S02]  /*4ec0*/  MUFU.EX2 R252, R0 ;  /* 0x0000000000fc7308 */ /* 0x0008640000000800 */
[C---:B--2---:R-:W-:Y:S08]  /*4ed0*/  HMMA.16816.F32.BF16 R116, R4.reuse, R16, R112 ;  /* 0x000000100474723c */ /* 0x044ff00000041870 */
[----:B------:R-:W-:Y:S01]  /*4ee0*/  HMMA.16816.F32.BF16 R112, R4, R18, R104 ;  /* 0x000000120470723c */ /* 0x000fe20000041868 */
[----:B------:R-:W2:Y:S01]  /*4ef0*/  LDSM.16.MT88.4 R16, [R229+0x7100] ;  /* 0x00710000e510783b */ /* 0x000ea20000004200 */
[----:B----4-:R-:W-:-:S06]  /*4f00*/  FFMA.FTZ R0, R251, c[0x0][0x2d0], -R12 ;  /* 0x0000b400fb007a23 */ /* 0x010fcc000001080c */
[C---:B---3--:R-:W-:Y:S01]  /*4f10*/  HMMA.16816.F32.BF16 R96, R4.reuse, R8, R96 ;  /* 0x000000080460723c */ /* 0x048fe20000041860 */
[----:B------:R3:W-:Y:S07]  /*4f20*/  MUFU.EX2 R251, R0 ;  /* 0x0000000000fb7308 */ /* 0x0007ee0000000800 */
[C---:B------:R-:W-:Y:S01]  /*4f30*/  HMMA.16816.F32.BF16 R92, R4.reuse, R10, R92 ;  /* 0x0000000a045c723c */ /* 0x040fe2000004185c */
[----:B------:R-:W4:Y:S07]  /*4f40*/  LDSM.16.MT88.4 R8, [R228+0x7100] ;  /* 0x00710000e408783b */ /* 0x000f2e0000004200 */
[----:B-1----:R-:W-:Y:S01]  /*4f50*/  HMMA.16816.F32.BF16 R120, R4, R22, R88 ;  /* 0x000000160478723c */ /* 0x002fe20000041858 */
[----:B---3--:R-:W-:-:S07]  /*4f60*/  FFMA.FTZ R0, R250, c[0x0][0x2d0], -R12 ;  /* 0x0000b400fa007a23 */ /* 0x008fce000001080c */
[C---:B------:R-:W-:Y:S01]  /*4f70*/  HMMA.16816.F32.BF16 R140, R4.reuse, R20, R108 ;  /* 0x00000014048c723c */ /* 0x040fe2000004186c */
[----:B------:R-:W1:Y:S07]  /*4f80*/  LDSM.16.MT88.4 R20, [R225+0x1900] ;  /* 0x00190000e114783b */ /* 0x000e6e0000004200 */
[C---:B--2---:R-:W-:Y:S08]  /*4f90*/  HMMA.16816.F32.BF16 R108, R4.reuse, R16, R84 ;  /* 0x00000010046c723c */ /* 0x044ff00000041854 */
[C---:B------:R-:W-:Y:S01]  /*4fa0*/  HMMA.16816.F32.BF16 R104, R4.reuse, R18, R80 ;  /* 0x000000120468723c */ /* 0x040fe20000041850 */
[----:B------:R-:W-:Y:S07]  /*4fb0*/  LDSM.16.MT88.4 R16, [R226+0x1900] ;  /* 0x00190000e210783b */ /* 0x000fee0000004200 */
[C---:B----4-:R-:W-:Y:S01]  /*4fc0*/  HMMA.16816.F32.BF16 R88, R4.reuse, R8, R60 ;  /* 0x000000080458723c */ /* 0x050fe2000004183c */
[----:B------:R2:W3:Y:S07]  /*4fd0*/  MUFU.EX2 R60, R0 ;  /* 0x00000000003c7308 */ /* 0x0004ee0000000800 */
[----:B------:R-:W-:Y:S01]  /*4fe0*/  HMMA.16816.F32.BF16 R84, R4, R10, R40 ;  /* 0x0000000a0454723c */ /* 0x000fe20000041828 */
[----:B------:R-:W4:Y:S06]  /*4ff0*/  LDSM.16.MT88.4 R8, [R229+0x1900] ;  /* 0x00190000e508783b */ /* 0x000f2c0000004200 */
[----:B------:R-:W-:Y:S01]  /*5000*/  F2FP.BF16.PACK_AB R4, R252, R103 ;  /* 0x00000067fc04723e */ /* 0x000fe200000010ff */
[----:B--2---:R-:W-:Y:S01]  /*5010*/  FFMA.FTZ R0, R151, c[0x0][0x2d0], -R2 ;  /* 0x0000b40097007a23 */ /* 0x004fe20000010802 */
[----:B---3--:R-:W-:Y:S01]  /*5020*/  F2FP.BF16.PACK_AB R6, R60, R251 ;  /* 0x000000fb3c06723e */ /* 0x008fe200000010ff */
[----:B------:R-:W-:Y:S01]  /*5030*/  IMAD.MOV.U32 R151, RZ, RZ, R168 ;  /* 0x000000ffff977224 */ /* 0x000fe200078e00a8 */
[----:B------:R-:W-:Y:S01]  /*5040*/  MOV R168, R169 ;  /* 0x000000a900a87202 */ /* 0x000fe20000000f00 */
[----:B------:R-:W-:-:S02]  /*5050*/  IMAD.MOV.U32 R169, RZ, RZ, R170 ;  /* 0x000000ffffa97224 */ /* 0x000fc400078e00aa */
[----:B------:R-:W-:Y:S01]  /*5060*/  IMAD.MOV.U32 R170, RZ, RZ, R171 ;  /* 0x000000ffffaa7224 */ /* 0x000fe200078e00ab */
[----:B------:R-:W-:Y:S01]  /*5070*/  MOV R171, R152 ;  /* 0x0000009800ab7202 */ /* 0x000fe20000000f00 */
[----:B------:R-:W-:Y:S01]  /*5080*/  IMAD.MOV.U32 R152, RZ, RZ, R153 ;  /* 0x000000ffff987224 */ /* 0x000fe200078e0099 */
[----:B------:R-:W-:Y:S01]  /*5090*/  MOV R43, R168 ;  /* 0x000000a8002b7202 */ /* 0x000fe20000000f00 */
[----:B------:R-:W-:Y:S01]  /*50a0*/  IMAD.MOV.U32 R153, RZ, RZ, R154 ;  /* 0x000000ffff997224 */ /* 0x000fe200078e009a */
[----:B------:R-:W-:Y:S01]  /*50b0*/  MOV R154, R155 ;  /* 0x0000009b009a7202 */ /* 0x000fe20000000f00 */
[----:B------:R-:W-:Y:S02]  /*50c0*/  IMAD.MOV.U32 R155, RZ, RZ, R164 ;  /* 0x000000ffff9b7224 */ /* 0x000fe400078e00a4 */
[----:B------:R-:W-:Y:S01]  /*50d0*/  IMAD.MOV.U32 R164, RZ, RZ, R165 ;  /* 0x000000ffffa47224 */ /* 0x000fe200078e00a5 */
[----:B------:R-:W-:Y:S01]  /*50e0*/  MOV R150, R154 ;  /* 0x0000009a00967202 */ /* 0x000fe20000000f00 */
[----:B------:R2:W-:Y:S01]  /*50f0*/  MUFU.EX2 R165, R0 ;  /* 0x0000000000a57308 */ /* 0x0005e20000000800 */
[----:B------:R-:W-:-:S02]  /*5100*/  IMAD.MOV.U32 R168, RZ, RZ, R169 ;  /* 0x000000ffffa87224 */ /* 0x000fc400078e00a9 */
[----:B------:R-:W-:Y:S01]  /*5110*/  IMAD.MOV.U32 R169, RZ, RZ, R170 ;  /* 0x000000ffffa97224 */ /* 0x000fe200078e00aa */
[----:B------:R-:W-:Y:S01]  /*5120*/  MOV R170, R171 ;  /* 0x000000ab00aa7202 */ /* 0x000fe20000000f00 */
[----:B------:R-:W-:Y:S02]  /*5130*/  IMAD.MOV.U32 R171, RZ, RZ, R152 ;  /* 0x000000ffffab7224 */ /* 0x000fe400078e0098 */
[----:B------:R-:W-:Y:S01]  /*5140*/  IMAD.MOV.U32 R149, RZ, RZ, R153 ;  /* 0x000000ffff957224 */ /* 0x000fe200078e0099 */
[----:B------:R-:W-:Y:S01]  /*5150*/  MOV R153, R172 ;  /* 0x000000ac00997202 */ /* 0x000fe20000000f00 */
[----:B------:R-:W-:Y:S01]  /*5160*/  IMAD.MOV.U32 R152, RZ, RZ, R164 ;  /* 0x000000ffff987224 */ /* 0x000fe200078e00a4 */
[----:B------:R-:W-:Y:S01]  /*5170*/  MOV R164, R175 ;  /* 0x000000af00a47202 */ /* 0x000fe20000000f00 */
[----:B------:R-:W-:Y:S02]  /*5180*/  IMAD.MOV.U32 R154, RZ, RZ, R173 ;  /* 0x000000ffff9a7224 */ /* 0x000fe400078e00ad */
[----:B------:R-:W-:-:S02]  /*5190*/  IMAD.MOV.U32 R172, RZ, RZ, R176 ;  /* 0x000000ffffac7224 */ /* 0x000fc400078e00b0 */
[----:B------:R-:W-:Y:S02]  /*51a0*/  IMAD.MOV.U32 R173, RZ, RZ, R177 ;  /* 0x000000ffffad7224 */ /* 0x000fe400078e00b1 */
[--C-:B--2---:R-:W-:Y:S02]  /*51b0*/  FFMA.FTZ R0, R167, c[0x0][0x2d0], -R2.reuse ;  /* 0x0000b400a7007a23 */ /* 0x104fe40000010802 */
[----:B------:R-:W-:Y:S02]  /*51c0*/  IMAD.MOV.U32 R175, RZ, RZ, R179 ;  /* 0x000000ffffaf7224 */ /* 0x000fe400078e00b3 */
[----:B------:R2:W3:Y:S02]  /*51d0*/  MUFU.EX2 R167, R0 ;  /* 0x0000000000a77308 */ /* 0x0004e40000000800 */
[----:B--2---:R-:W-:Y:S01]  /*51e0*/  FFMA.FTZ R0, R166, c[0x0][0x2d0], -R2 ;  /* 0x0000b400a6007a23 */ /* 0x004fe20000010802 */
[----:B---3--:R-:W-:-:S05]  /*51f0*/  F2FP.BF16.PACK_AB R5, R167, R165 ;  /* 0x000000a5a705723e */ /* 0x008fca00000010ff */
[----:B------:R2:W-:Y:S02]  /*5200*/  MUFU.EX2 R166, R0 ;  /* 0x0000000000a67308 */ /* 0x0005e40000000800 */
[----:B--2---:R-:W-:Y:S02]  /*5210*/  FFMA.FTZ R0, R151, c[0x0][0x2d0], -R2 ;  /* 0x0000b40097007a23 */ /* 0x004fe40000010802 */
[----:B------:R-:W-:-:S04]  /*5220*/  IMAD.MOV.U32 R151, RZ, RZ, R155 ;  /* 0x000000ffff977224 */ /* 0x000fc800078e009b */
[----:B------:R-:W2:Y:S01]  /*5230*/  MUFU.EX2 R250, R0 ;  /* 0x0000000000fa7308 */ /* 0x000ea20000000800 */
[----:B------:R-:W-:Y:S01]  /*5240*/  IMAD.MOV.U32 R155, RZ, RZ, R174 ;  /* 0x000000ffff9b7224 */ /* 0x000fe200078e00ae */
[----:B------:R-:W-:Y:S02]  /*5250*/  MOV R174, R178 ;  /* 0x000000b200ae7202 */ /* 0x000fe40000000f00 */
[----:B--2---:R-:W-:Y:S01]  /*5260*/  F2FP.BF16.PACK_AB R7, R250, R166 ;  /* 0x000000a6fa07723e */ /* 0x004fe200000010ff */
[----:B------:R-:W-:Y:S02]  /*5270*/  IMAD.MOV.U32 R0, RZ, RZ, R155 ;  /* 0x000000ffff007224 */ /* 0x000fe400078e009b */
[----:B------:R-:W-:Y:S02]  /*5280*/  IMAD.MOV.U32 R155, RZ, RZ, R181 ;  /* 0x000000ffff9b7224 */ /* 0x000fe400078e00b5 */
[----:B------:R-:W-:Y:S02]  /*5290*/  FFMA.FTZ R0, R0, c[0x0][0x2d0], -R12 ;  /* 0x0000b40000007a23 */ /* 0x000fe4000001080c */
[C---:B-1----:R-:W-:Y:S08]  /*52a0*/  HMMA.16816.F32.BF16 R76, R4.reuse, R20, R76 ;  /* 0x00000014044c723c */ /* 0x042ff0000004184c */
[C---:B----4-:R-:W-:Y:S07]  /*52b0*/  HMMA.16816.F32.BF16 R136, R4.reuse, R8, R36 ;  /* 0x000000080488723c */ /* 0x050fee0000041824 */
[----:B------:R-:W-:Y:S01]  /*52c0*/  MOV R39, R125 ;  /* 0x0000007d00277202 */ /* 0x000fe20000000f00 */
[----:B------:R-:W-:Y:S01]  /*52d0*/  IMAD.MOV.U32 R36, RZ, RZ, R126 ;  /* 0x000000ffff247224 */ /* 0x000fe200078e007e */
[----:B------:R-:W-:Y:S01]  /*52e0*/  MOV R38, R124 ;  /* 0x0000007c00267202 */ /* 0x000fe20000000f00 */
[----:B------:R-:W-:Y:S01]  /*52f0*/  IMAD.MOV.U32 R37, RZ, RZ, R127 ;  /* 0x000000ffff257224 */ /* 0x000fe200078e007f */
[C---:B------:R-:W-:Y:S05]  /*5300*/  HMMA.16816.F32.BF16 R176, R4.reuse, R22, R68 ;  /* 0x0000001604b0723c */ /* 0x040fea0000041844 */
[----:B------:R-:W-:Y:S01]  /*5310*/  IMAD.MOV.U32 R20, RZ, RZ, R76 ;  /* 0x000000ffff147224 */ /* 0x000fe200078e004c */
[----:B------:R-:W-:Y:S01]  /*5320*/  MOV R42, R79 ;  /* 0x0000004f002a7202 */ /* 0x000fe20000000f00 */
[----:B------:R-:W-:Y:S01]  /*5330*/  IMAD.MOV.U32 R70, RZ, RZ, R169 ;  /* 0x000000ffff467224 */ /* 0x000fe200078e00a9 */
[----:B------:R-:W-:Y:S01]  /*5340*/  HMMA.16816.F32.BF16 R124, R4, R10, R28 ;  /* 0x0000000a047c723c */ /* 0x000fe2000004181c */
[----:B------:R-:W-:Y:S01]  /*5350*/  MOV R71, R168 ;  /* 0x000000a800477202 */ /* 0x000fe20000000f00 */
[----:B------:R-:W-:Y:S01]  /*5360*/  IMAD.MOV.U32 R69, RZ, RZ, R170 ;  /* 0x000000ffff457224 */ /* 0x000fe200078e00aa */
[----:B------:R-:W-:Y:S01]  /*5370*/  MOV R68, R171 ;  /* 0x000000ab00447202 */ /* 0x000fe20000000f00 */
[----:B------:R-:W1:Y:S01]  /*5380*/  LDSM.16.MT88.4 R8, [R226+0x4900] ;  /* 0x00490000e208783b */ /* 0x000e620000004200 */
[----:B------:R-:W-:-:S02]  /*5390*/  IMAD.MOV.U32 R41, RZ, RZ, R77 ;  /* 0x000000ffff297224 */ /* 0x000fc400078e004d */
[----:B------:R-:W-:Y:S01]  /*53a0*/  MOV R30, R20 ;  /* 0x00000014001e7202 */ /* 0x000fe20000000f00 */
[----:B------:R-:W-:Y:S01]  /*53b0*/  HMMA.16816.F32.BF16 R168, R4, R16, R56 ;  /* 0x0000001004a8723c */ /* 0x000fe20000041838 */
[----:B------:R-:W2:Y:S01]  /*53c0*/  LDSM.16.MT88.4 R20, [R228+0x1900] ;  /* 0x00190000e414783b */ /* 0x000ea20000004200 */
[----:B------:R-:W-:Y:S02]  /*53d0*/  IMAD.MOV.U32 R28, RZ, RZ, R182 ;  /* 0x000000ffff1c7224 */ /* 0x000fe400078e00b6 */
[----:B------:R-:W-:Y:S02]  /*53e0*/  IMAD.MOV.U32 R29, RZ, RZ, R183 ;  /* 0x000000ffff1d7224 */ /* 0x000fe400078e00b7 */
[----:B------:R-:W-:Y:S01]  /*53f0*/  IMAD.MOV.U32 R31, RZ, RZ, R60 ;  /* 0x000000ffff1f7224 */ /* 0x000fe200078e003c */
[----:B------:R-:W-:Y:S01]  /*5400*/  MOV R57, R151 ;  /* 0x0000009700397202 */ /* 0x000fe20000000f00 */
[----:B------:R-:W-:Y:S02]  /*5410*/  IMAD.MOV.U32 R59, RZ, RZ, R149 ;  /* 0x000000ffff3b7224 */ /* 0x000fe400078e0095 */
[----:B------:R-:W-:-:S02]  /*5420*/  IMAD.MOV.U32 R58, RZ, RZ, R150 ;  /* 0x000000ffff3a7224 */ /* 0x000fc400078e0096 */
[----:B------:R-:W-:Y:S01]  /*5430*/  HMMA.16816.F32.BF16 R148, R4, R18, R48 ;  /* 0x000000120494723c */ /* 0x000fe20000041830 */
[----:B------:R-:W3:Y:S01]  /*5440*/  LDSM.16.MT88.4 R16, [R225+0x4900] ;  /* 0x00490000e110783b */ /* 0x000ee20000004200 */
[----:B------:R-:W-:Y:S01]  /*5450*/  IMAD.MOV.U32 R56, RZ, RZ, R152 ;  /* 0x000000ffff387224 */ /* 0x000fe200078e0098 */
[----:B------:R-:W-:Y:S01]  /*5460*/  MOV R152, R175 ;  /* 0x000000af00987202 */ /* 0x000fe20000000f00 */
[----:B------:R-:W-:-:S03]  /*5470*/  IMAD.MOV.U32 R40, RZ, RZ, R78 ;  /* 0x000000ffff287224 */ /* 0x000fc600078e004e */
[----:B------:R-:W-:Y:S01]  /*5480*/  IMAD.MOV.U32 R51, RZ, RZ, R153 ;  /* 0x000000ffff337224 */ /* 0x000fe200078e0099 */
[----:B------:R-:W-:Y:S01]  /*5490*/  MOV R50, R154 ;  /* 0x0000009a00327202 */ /* 0x000fe20000000f00 */
[----:B------:R-:W-:Y:S01]  /*54a0*/  IMAD.MOV.U32 R153, RZ, RZ, R164 ;  /* 0x000000ffff997224 */ /* 0x000fe200078e00a4 */
[----:B------:R-:W-:Y:S01]  /*54b0*/  MOV R154, R172 ;  /* 0x000000ac009a7202 */ /* 0x000fe20000000f00 */
[----:B------:R-:W-:Y:S02]  /*54c0*/  IMAD.MOV.U32 R164, RZ, RZ, R173 ;  /* 0x000000ffffa47224 */ /* 0x000fe400078e00ad */
[----:B------:R-:W-:Y:S02]  /*54d0*/  IMAD.MOV.U32 R48, RZ, RZ, R174 ;  /* 0x000000ffff307224 */ /* 0x000fe400078e00ae */
[----:B------:R-:W-:Y:S01]  /*54e0*/  IMAD.MOV.U32 R49, RZ, RZ, R180 ;  /* 0x000000ffff317224 */ /* 0x000fe200078e00b4 */
[C---:B-1----:R-:W-:Y:S08]  /*54f0*/  HMMA.16816.F32.BF16 R60, R4.reuse, R8, R32 ;  /* 0x00000008043c723c */ /* 0x042ff00000041820 */
[C---:B--2---:R-:W-:Y:S07]  /*5500*/  HMMA.16816.F32.BF16 R180, R4.reuse, R20, R72 ;  /* 0x0000001404b4723c */ /* 0x044fee0000041848 */
[----:B------:R-:W-:Y:S01]  /*5510*/  IMAD.MOV.U32 R72, RZ, RZ, R49 ;  /* 0x000000ffff487224 */ /* 0x000fe200078e0031 */
[----:B------:R-:W-:Y:S01]  /*5520*/  HMMA.16816.F32.BF16 R172, R4, R22, R64 ;  /* 0x0000001604ac723c */ /* 0x000fe20000041840 */
[----:B------:R-:W1:Y:S01]  /*5530*/  LDSM.16.MT88.4 R20, [R229+0x4900] ;  /* 0x00490000e514783b */ /* 0x000e620000004200 */
[----:B------:R-:W-:Y:S01]  /*5540*/  IMAD.MOV.U32 R73, RZ, RZ, R50 ;  /* 0x000000ffff497224 */ /* 0x000fe200078e0032 */
[----:B------:R-:W-:Y:S01]  /*5550*/  MOV R74, R51 ;  /* 0x00000033004a7202 */ /* 0x000fe20000000f00 */
[----:B------:R-:W-:-:S03]  /*5560*/  IMAD.MOV.U32 R75, RZ, RZ, R56 ;  /* 0x000000ffff4b7224 */ /* 0x000fc600078e0038 */
[----:B------:R-:W-:Y:S01]  /*5570*/  MOV R64, R36 ;  /* 0x0000002400407202 */ /* 0x000fe20000000f00 */
[C---:B---3--:R-:W-:Y:S01]  /*5580*/  HMMA.16816.F32.BF16 R132, R4.reuse, R16, R52 ;  /* 0x000000100484723c */ /* 0x048fe20000041834 */
[----:B------:R-:W-:Y:S01]  /*5590*/  IMAD.MOV.U32 R65, RZ, RZ, R37 ;  /* 0x000000ffff417224 */ /* 0x000fe200078e0025 */
[----:B------:R-:W-:Y:S01]  /*55a0*/  MOV R67, R48 ;  /* 0x0000003000437202 */ /* 0x000fe20000000f00 */
[----:B------:R-:W-:Y:S01]  /*55b0*/  IMAD.MOV.U32 R66, RZ, RZ, R38 ;  /* 0x000000ffff427224 */ /* 0x000fe200078e0026 */
[----:B------:R-:W-:Y:S01]  /*55c0*/  MOV R38, R69 ;  /* 0x0000004500267202 */ /* 0x000fe20000000f00 */
[----:B------:R-:W-:Y:S02]  /*55d0*/  IMAD.MOV.U32 R36, RZ, RZ, R70 ;  /* 0x000000ffff247224 */ /* 0x000fe400078e0046 */
[----:B------:R-:W-:Y:S01]  /*55e0*/  IMAD.MOV.U32 R55, RZ, RZ, R31 ;  /* 0x000000ffff377224 */ /* 0x000fe200078e001f */
[----:B------:R-:W-:Y:S01]  /*55f0*/  HMMA.16816.F32.BF16 R80, R4, R18, R44 ;  /* 0x000000120450723c */ /* 0x000fe2000004182c */
[----:B------:R-:W2:Y:S01]  /*5600*/  LDSM.16.MT88.4 R16, [R228+0x4900] ;  /* 0x00490000e410783b */ /* 0x000ea20000004200 */
[----:B------:R-:W-:-:S02]  /*5610*/  IMAD.MOV.U32 R31, RZ, RZ, R68 ;  /* 0x000000ffff1f7224 */ /* 0x000fc400078e0044 */
[----:B------:R-:W-:Y:S02]  /*5620*/  IMAD.MOV.U32 R37, RZ, RZ, R71 ;  /* 0x000000ffff257224 */ /* 0x000fe400078e0047 */
[----:B------:R-:W-:Y:S02]  /*5630*/  IMAD.MOV.U32 R54, RZ, RZ, R30 ;  /* 0x000000ffff367224 */ /* 0x000fe400078e001e */
[----:B------:R-:W-:Y:S01]  /*5640*/  HMMA.16816.F32.BF16 R32, R4, R10, R24 ;  /* 0x0000000a0420723c */ /* 0x000fe20000041818 */
[----:B------:R-:W3:Y:S01]  /*5650*/  LDSM.16.MT88.4 R8, [R225+0x7900] ;  /* 0x00790000e108783b */ /* 0x000ee20000004200 */
[----:B------:R-:W-:-:S06]  /*5660*/  IMAD.MOV.U32 R30, RZ, RZ, R59 ;  /* 0x000000ffff1e7224 */ /* 0x000fcc00078e003b */
[C---:B-1----:R-:W-:Y:S07]  /*5670*/  HMMA.16816.F32.BF16 R76, R4.reuse, R20, R144 ;  /* 0x00000014044c723c */ /* 0x042fee0000041890 */
[----:B------:R-:W-:Y:S01]  /*5680*/  IMAD.MOV.U32 R147, RZ, RZ, R28 ;  /* 0x000000ffff937224 */ /* 0x000fe200078e001c */
[----:B------:R-:W-:Y:S01]  /*5690*/  HMMA.16816.F32.BF16 R68, R4, R22, R128 ;  /* 0x000000160444723c */ /* 0x000fe20000041880 */
[----:B------:R-:W1:Y:S01]  /*56a0*/  LDSM.16.MT88.4 R20, [R226+0x7900] ;  /* 0x00790000e214783b */ /* 0x000e620000004200 */
[----:B------:R-:W-:Y:S01]  /*56b0*/  MOV R146, R29 ;  /* 0x0000001d00927202 */ /* 0x000fe20000000f00 */
[----:B------:R-:W-:Y:S01]  /*56c0*/  IMAD.MOV.U32 R28, RZ, RZ, R57 ;  /* 0x000000ffff1c7224 */ /* 0x000fe200078e0039 */
[----:B------:R-:W-:Y:S01]  /*56d0*/  MOV R29, R58 ;  /* 0x0000003a001d7202 */ /* 0x000fe20000000f00 */
[----:B------:R-:W-:-:S02]  /*56e0*/  IMAD.MOV.U32 R144, RZ, RZ, R30 ;  /* 0x000000ffff907224 */ /* 0x000fc400078e001e */
[----:B------:R-:W-:Y:S01]  /*56f0*/  MOV R129, R73 ;  /* 0x0000004900817202 */ /* 0x000fe20000000f00 */
[----:B--2---:R-:W-:Y:S01]  /*5700*/  HMMA.16816.F32.BF16 R56, R4, R16, R116 ;  /* 0x000000100438723c */ /* 0x004fe20000041874 */
[----:B------:R-:W-:Y:S01]  /*5710*/  MOV R145, R29 ;  /* 0x0000001d00917202 */ /* 0x000fe20000000f00 */
[----:B------:R-:W-:Y:S01]  /*5720*/  IMAD.MOV.U32 R128, RZ, RZ, R74 ;  /* 0x000000ffff807224 */ /* 0x000fe200078e004a */
[----:B------:R-:W-:Y:S01]  /*5730*/  MOV R130, R55 ;  /* 0x0000003700827202 */ /* 0x000fe20000000f00 */
[----:B------:R-:W-:-:S03]  /*5740*/  IMAD.MOV.U32 R131, RZ, RZ, R64 ;  /* 0x000000ffff837224 */ /* 0x000fc600078e0040 */
[----:B------:R-:W-:Y:S01]  /*5750*/  MOV R117, R43 ;  /* 0x0000002b00757202 */ /* 0x000fe20000000f00 */
[----:B------:R-:W-:Y:S01]  /*5760*/  HMMA.16816.F32.BF16 R48, R4, R18, R112 ;  /* 0x000000120430723c */ /* 0x000fe20000041870 */
[----:B------:R-:W-:Y:S01]  /*5770*/  IMAD.MOV.U32 R116, RZ, RZ, R42 ;  /* 0x000000ffff747224 */ /* 0x000fe200078e002a */
[----:B------:R-:W-:Y:S01]  /*5780*/  MOV R119, R75 ;  /* 0x0000004b00777202 */ /* 0x000fe20000000f00 */
[----:B------:R-:W2:Y:S01]  /*5790*/  LDSM.16.MT88.4 R16, [R229+0x7900] ;  /* 0x00790000e510783b */ /* 0x000ea20000004200 */
[----:B------:R-:W-:-:S03]  /*57a0*/  IMAD.MOV.U32 R118, RZ, RZ, R66 ;  /* 0x000000ffff767224 */ /* 0x000fc600078e0042 */
[----:B------:R-:W-:Y:S01]  /*57b0*/  IMAD.MOV.U32 R114, RZ, RZ, R41 ;  /* 0x000000ffff727224 */ /* 0x000fe200078e0029 */
[----:B------:R-:W-:Y:S02]  /*57c0*/  MOV R115, R40 ;  /* 0x0000002800737202 */ /* 0x000fe40000000f00 */
[----:B---3--:R-:W-:Y:S01]  /*57d0*/  HMMA.16816.F32.BF16 R40, R4, R8, R96 ;  /* 0x000000080428723c */ /* 0x008fe20000041860 */
[----:B------:R-:W-:Y:S02]  /*57e0*/  MOV R113, R31 ;  /* 0x0000001f00717202 */ /* 0x000fe40000000f00 */
[----:B------:R-:W-:-:S04]  /*57f0*/  MOV R112, R65 ;  /* 0x0000004100707202 */ /* 0x000fc80000000f00 */
[----:B------:R-:W-:Y:S01]  /*5800*/  IMAD.MOV.U32 R98, RZ, RZ, R28 ;  /* 0x000000ffff627224 */ /* 0x000fe200078e001c */
[----:B------:R-:W-:Y:S01]  /*5810*/  MOV R96, R67 ;  /* 0x0000004300607202 */ /* 0x000fe20000000f00 */
[----:B------:R-:W-:Y:S01]  /*5820*/  HMMA.16816.F32.BF16 R28, R4, R10, R92 ;  /* 0x0000000a041c723c */ /* 0x000fe2000004185c */
[----:B------:R-:W-:Y:S01]  /*5830*/  IMAD.MOV.U32 R97, RZ, RZ, R72 ;  /* 0x000000ffff617224 */ /* 0x000fe200078e0048 */
[----:B------:R-:W3:Y:S01]  /*5840*/  LDSM.16.MT88.4 R8, [R228+0x7900] ;  /* 0x00790000e408783b */ /* 0x000ee20000004200 */
[----:B------:R-:W-:-:S04]  /*5850*/  IMAD.MOV.U32 R99, RZ, RZ, R54 ;  /* 0x000000ffff637224 */ /* 0x000fc800078e0036 */
[----:B------:R-:W-:Y:S01]  /*5860*/  MOV R93, R37 ;  /* 0x00000025005d7202 */ /* 0x000fe20000000f00 */
[----:B-1----:R-:W-:Y:S01]  /*5870*/  HMMA.16816.F32.BF16 R72, R4, R20, R140 ;  /* 0x000000140448723c */ /* 0x002fe2000004188c */
[----:B------:R-:W-:Y:S01]  /*5880*/  MOV R95, R39 ;  /* 0x00000027005f7202 */ /* 0x000fe20000000f00 */
[----:B------:R-:W-:Y:S02]  /*5890*/  IMAD.MOV.U32 R92, RZ, RZ, R36 ;  /* 0x000000ffff5c7224 */ /* 0x000fe400078e0024 */
        /* <DEDUP_REMOVED lines=17> */
[----:B------:R-:W-:Y:S01]  /*59b0*/  IMAD.MOV.U32 R147, RZ, RZ, R185 ;  /* 0x000000ffff937224 */ /* 0x000fe200078e00b9 */
[----:B------:R-:W-:Y:S01]  /*59c0*/  MOV R143, R93 ;  /* 0x0000005d008f7202 */ /* 0x000fe20000000f00 */
[----:B------:R-:W-:Y:S01]  /*59d0*/  HMMA.16816.F32.BF16 R64, R4, R22, R120 ;  /* 0x000000160440723c */ /* 0x000fe20000041878 */
[----:B------:R-:W-:Y:S01]  /*59e0*/  MOV R93, R95 ;  /* 0x0000005f005d7202 */ /* 0x000fe20000000f00 */
[----:B------:R4:W5:Y:S01]  /*59f0*/  LDL.LU R185, [R1+0x64] ;  /* 0x0000640001b97983 */ /* 0x0009620000300800 */
[----:B------:R-:W-:-:S05]  /*5a00*/  MOV R95, R97 ;  /* 0x00000061005f7202 */ /* 0x000fca0000000f00 */
[----:B--2---:R-:W-:Y:S01]  /*5a10*/  HMMA.16816.F32.BF16 R52, R4, R16, R108 ;  /* 0x000000100434723c */ /* 0x004fe2000004186c */
[----:B-1----:R-:W-:Y:S02]  /*5a20*/  FFMA.FTZ R0, R142, c[0x0][0x2d0], -R12 ;  /* 0x0000b4008e007a23 */ /* 0x002fe4000001080c */
[----:B------:R-:W-:Y:S02]  /*5a30*/  IMAD.MOV.U32 R142, RZ, RZ, R92 ;  /* 0x000000ffff8e7224 */ /* 0x000fe400078e005c */
[----:B------:R-:W-:-:S03]  /*5a40*/  IMAD.MOV.U32 R92, RZ, RZ, R94 ;  /* 0x000000ffff5c7224 */ /* 0x000fc600078e005e */
[C---:B------:R-:W-:Y:S01]  /*5a50*/  HMMA.16816.F32.BF16 R44, R4.reuse, R18, R104 ;  /* 0x00000012042c723c */ /* 0x040fe20000041868 */
        /* <DEDUP_REMOVED lines=12> */
[----:B------:R1:W2:Y:S01]  /*5b20*/  MUFU.EX2 R153, R0 ;  /* 0x0000000000997308 */ /* 0x0002a20000000800 */
[----:B------:R-:W-:Y:S01]  /*5b30*/  MOV R92, R94 ;  /* 0x0000005e005c7202 */ /* 0x000fe20000000f00 */
[----:B------:R-:W-:Y:S01]  /*5b40*/  LDSM.16.MT88.4 R16, [R226+0x2100] ;  /* 0x00210000e210783b */ /* 0x000fe20000004200 */
[----:B------:R-:W-:Y:S01]  /*5b50*/  MOV R94, R96 ;  /* 0x00000060005e7202 */ /* 0x000fe20000000f00 */
[----:B---3--:R-:W-:Y:S01]  /*5b60*/  HMMA.16816.F32.BF16 R36, R4, R8, R88 ;  /* 0x000000080424723c */ /* 0x008fe20000041858 */
[----:B------:R-:W-:Y:S01]  /*5b70*/  MOV R96, R98 ;  /* 0x0000006200607202 */ /* 0x000fe20000000f00 */
[----:B------:R4:W5:Y:S01]  /*5b80*/  LDL.LU R184, [R1+0x60] ;  /* 0x0000600001b87983 */ /* 0x0009620000300800 */
[----:B------:R-:W-:Y:S01]  /*5b90*/  MOV R98, R146 ;  /* 0x0000009200627202 */ /* 0x000fe20000000f00 */
[----:B------:R-:W-:Y:S01]  /*5ba0*/  IMAD.MOV.U32 R146, RZ, RZ, R147 ;  /* 0x000000ffff927224 */ /* 0x000fe200078e0093 */
[----:B------:R-:W-:-:S03]  /*5bb0*/  MOV R147, R154 ;  /* 0x0000009a00937202 */ /* 0x000fc60000000f00 */
[----:B------:R-:W-:Y:S01]  /*5bc0*/  HMMA.16816.F32.BF16 R24, R4, R10, R84 ;  /* 0x0000000a0418723c */ /* 0x000fe20000041854 */
[----:B------:R-:W-:Y:S01]  /*5bd0*/  LDSM.16.MT88.4 R8, [R229+0x2100] ;  /* 0x00210000e508783b */ /* 0x000fe20000004200 */
[--C-:B-1----:R-:W-:Y:S02]  /*5be0*/  FFMA.FTZ R0, R141, c[0x0][0x2d0], -R12.reuse ;  /* 0x0000b4008d007a23 */ /* 0x102fe4000001080c */
[----:B------:R-:W-:Y:S02]  /*5bf0*/  IMAD.MOV.U32 R141, RZ, RZ, R143 ;  /* 0x000000ffff8d7224 */ /* 0x000fe400078e008f */
[----:B------:R1:W-:Y:S01]  /*5c00*/  MUFU.EX2 R154, R0 ;  /* 0x00000000009a7308 */ /* 0x0003e20000000800 */
[----:B------:R-:W-:Y:S02]  /*5c10*/  IMAD.MOV.U32 R143, RZ, RZ, R93 ;  /* 0x000000ffff8f7224 */ /* 0x000fe400078e005d */
[----:B------:R-:W-:Y:S01]  /*5c20*/  IMAD.MOV.U32 R93, RZ, RZ, R95 ;  /* 0x000000ffff5d7224 */ /* 0x000fe200078e005f */
[----:B------:R-:W-:Y:S01]  /*5c30*/  MOV R21, R141 ;  /* 0x0000008d00157202 */ /* 0x000fe20000000f00 */
[----:B------:R-:W-:Y:S01]  /*5c40*/  IMAD.MOV.U32 R95, RZ, RZ, R97 ;  /* 0x000000ffff5f7224 */ /* 0x000fe200078e0061 */
[----:B------:R-:W-:Y:S01]  /*5c50*/  MOV R141, R143 ;  /* 0x0000008f008d7202 */ /* 0x000fe20000000f00 */
[----:B------:R-:W-:Y:S01]  /*5c60*/  IMAD.MOV.U32 R97, RZ, RZ, R99 ;  /* 0x000000ffff617224 */ /* 0x000fe200078e0063 */
[----:B------:R-:W-:Y:S01]  /*5c70*/  MOV R143, R93 ;  /* 0x0000005d008f7202 */ /* 0x000fe20000000f00 */
[----:B-1----:R-:W-:-:S02]  /*5c80*/  FFMA.FTZ R0, R140, c[0x0][0x2d0], -R12 ;  /* 0x0000b4008c007a23 */ /* 0x002fc4000001080c */
[----:B------:R-:W-:Y:S02]  /*5c90*/  IMAD.MOV.U32 R140, RZ, RZ, R142 ;  /* 0x000000ffff8c7224 */ /* 0x000fe400078e008e */
[----:B------:R-:W-:Y:S02]  /*5ca0*/  IMAD.MOV.U32 R142, RZ, RZ, R92 ;  /* 0x000000ffff8e7224 */ /* 0x000fe400078e005c */
[----:B------:R-:W-:Y:S02]  /*5cb0*/  IMAD.MOV.U32 R92, RZ, RZ, R94 ;  /* 0x000000ffff5c7224 */ /* 0x000fe400078e005e */
[----:B------:R-:W-:Y:S02]  /*5cc0*/  IMAD.MOV.U32 R94, RZ, RZ, R96 ;  /* 0x000000ffff5e7224 */ /* 0x000fe400078e0060 */
[----:B------:R-:W-:Y:S01]  /*5cd0*/  IMAD.MOV.U32 R96, RZ, RZ, R98 ;  /* 0x000000ffff607224 */ /* 0x000fe200078e0062 */
[----:B------:R-:W-:Y:S02]  /*5ce0*/  MOV R98, R164 ;  /* 0x000000a400627202 */ /* 0x000fe40000000f00 */
[----:B------:R1:W3:Y:S01]  /*5cf0*/  MUFU.EX2 R164, R0 ;  /* 0x0000000000a47308 */ /* 0x0002e20000000800 */
[----:B------:R-:W-:-:S02]  /*5d00*/  MOV R93, R95 ;  /* 0x0000005f005d7202 */ /* 0x000fc40000000f00 */
[----:B------:R-:W-:Y:S01]  /*5d10*/  MOV R95, R97 ;  /* 0x00000061005f7202 */ /* 0x000fe20000000f00 */
        /* <DEDUP_REMOVED lines=12> */
[----:B------:R1:W-:Y:S02]  /*5de0*/  MUFU.EX2 R101, R0 ;  /* 0x0000000000657308 */ /* 0x0003e40000000800 */
[----:B-1----:R-:W-:Y:S02]  /*5df0*/  FFMA.FTZ R0, R21, c[0x0][0x2d0], -R2 ;  /* 0x0000b40015007a23 */ /* 0x002fe40000010802 */
        /* <DEDUP_REMOVED lines=10> */
[----:B------:R-:W-:-:S02]  /*5ea0*/  IMAD.MOV.U32 R118, RZ, RZ, R103 ;  /* 0x000000ffff767224 */ /* 0x000fc400078e0067 */
[----:B------:R1:W1:Y:S01]  /*5eb0*/  MUFU.EX2 R103, R0 ;  /* 0x0000000000677308 */ /* 0x0002620000000800 */
[----:B------:R-:W-:Y:S01]  /*5ec0*/  MOV R122, R140 ;  /* 0x0000008c007a7202 */ /* 0x000fe20000000f00 */
[----:B------:R-:W-:Y:S01]  /*5ed0*/  IMAD.MOV.U32 R123, RZ, RZ, R141 ;  /* 0x000000ffff7b7224 */ /* 0x000fe200078e008d */
[----:B------:R-:W-:Y:S01]  /*5ee0*/  MOV R140, R142 ;  /* 0x0000008e008c7202 */ /* 0x000fe20000000f00 */
[----:B------:R-:W-:Y:S01]  /*5ef0*/  IMAD.MOV.U32 R141, RZ, RZ, R143 ;  /* 0x000000ffff8d7224 */ /* 0x000fe200078e008f */
[----:B------:R-:W-:Y:S01]  /*5f00*/  MOV R142, R92 ;  /* 0x0000005c008e7202 */ /* 0x000fe20000000f00 */
[----:B-1----:R-:W-:Y:S02]  /*5f10*/  FFMA.FTZ R0, R21, c[0x0][0x2d0], -R2 ;  /* 0x0000b40015007a23 */ /* 0x002fe40000010802 */
[----:B------:R-:W1:Y:S01]  /*5f20*/  LDSM.16.MT88.4 R20, [R225+0x2100] ;  /* 0x00210000e114783b */ /* 0x000e620000004200 */
[----:B------:R-:W-:Y:S01]  /*5f30*/  MOV R92, R94 ;  /* 0x0000005e005c7202 */ /* 0x000fe20000000f00 */
[----:B------:R-:W-:Y:S01]  /*5f40*/  IMAD.MOV.U32 R143, RZ, RZ, R93 ;  /* 0x000000ffff8f7224 */ /* 0x000fe200078e005d */
[----:B------:R-:W-:-:S02]  /*5f50*/  MOV R94, R112 ;  /* 0x00000070005e7202 */ /* 0x000fc40000000f00 */
[----:B------:R-:W-:Y:S02]  /*5f60*/  MOV R112, R152 ;  /* 0x0000009800707202 */ /* 0x000fe40000000f00 */
[----:B------:R2:W-:Y:S02]  /*5f70*/  MUFU.EX2 R152, R0 ;  /* 0x0000000000987308 */ /* 0x0005e40000000800 */
[----:B--2---:R-:W-:Y:S01]  /*5f80*/  FFMA.FTZ R0, R122, c[0x0][0x2d0], -R2 ;  /* 0x0000b4007a007a23 */ /* 0x004fe20000010802 */
[----:B------:R-:W-:Y:S02]  /*5f90*/  MOV R122, R143 ;  /* 0x0000008f007a7202 */ /* 0x000fe40000000f00 */
[----:B------:R-:W-:-:S03]  /*5fa0*/  MOV R143, R155 ;  /* 0x0000009b008f7202 */ /* 0x000fc60000000f00 */
[----:B------:R-:W2:Y:S01]  /*5fb0*/  MUFU.EX2 R155, R0 ;  /* 0x00000000009b7308 */ /* 0x000ea20000000800 */
[----:B------:R-:W-:Y:S01]  /*5fc0*/  MOV R110, R141 ;  /* 0x0000008d006e7202 */ /* 0x000fe20000000f00 */
[----:B------:R-:W-:Y:S01]  /*5fd0*/  IMAD.MOV.U32 R109, RZ, RZ, R140 ;  /* 0x000000ffff6d7224 */ /* 0x000fe200078e008c */
[----:B------:R-:W-:Y:S01]  /*5fe0*/  MOV R108, R123 ;  /* 0x0000007b006c7202 */ /* 0x000fe20000000f00 */
[----:B------:R-:W-:Y:S01]  /*5ff0*/  IMAD.MOV.U32 R111, RZ, RZ, R142 ;  /* 0x000000ffff6f7224 */ /* 0x000fe200078e008e */
[----:B------:R-:W-:Y:S01]  /*6000*/  F2FP.BF16.PACK_AB R4, R153, R102 ;  /* 0x000000669904723e */ /* 0x000fe200000010ff */
[----:B------:R-:W-:Y:S01]  /*6010*/  IMAD.MOV.U32 R141, RZ, RZ, R119 ;  /* 0x000000ffff8d7224 */ /* 0x000fe200078e0077 */
[----:B---3--:R-:W-:Y:S02]  /*6020*/  F2FP.BF16.PACK_AB R6, R164, R154 ;  /* 0x0000009aa406723e */ /* 0x008fe400000010ff */
[----:B------:R-:W-:Y:S02]  /*6030*/  F2FP.BF16.PACK_AB R5, R103, R101 ;  /* 0x000000656705723e */ /* 0x000fe400000010ff */
[----:B------:R-:W-:Y:S01]  /*6040*/  MOV R142, R128 ;  /* 0x00000080008e7202 */ /* 0x000fe20000000f00 */
[----:B------:R-:W-:Y:S01]  /*6050*/  IMAD.MOV.U32 R123, RZ, RZ, R112 ;  /* 0x000000ffff7b7224 */ /* 0x000fe200078e0070 */
[----:B--2---:R-:W-:Y:S01]  /*6060*/  F2FP.BF16.PACK_AB R7, R155, R152 ;  /* 0x000000989b07723e */ /* 0x004fe200000010ff */
[----:B------:R-:W-:Y:S01]  /*6070*/  IMAD.MOV.U32 R93, RZ, RZ, R95 ;  /* 0x000000ffff5d7224 */ /* 0x000fe200078e005f */
[----:B------:R-:W-:Y:S01]  /*6080*/  MOV R0, R141 ;  /* 0x0000008d00007202 */ /* 0x000fe20000000f00 */
[----:B------:R-:W-:-:S02]  /*6090*/  IMAD.MOV.U32 R112, RZ, RZ, R160 ;  /* 0x000000ffff707224 */ /* 0x000fc400078e00a0 */
[----:B------:R-:W-:Y:S02]  /*60a0*/  IMAD.MOV.U32 R95, RZ, RZ, R118 ;  /* 0x000000ffff5f7224 */ /* 0x000fe400078e0076 */
[----:B------:R-:W-:Y:S01]  /*60b0*/  IMAD.MOV.U32 R141, RZ, RZ, R142 ;  /* 0x000000ffff8d7224 */ /* 0x000fe200078e008e */
[----:B-1----:R-:W-:Y:S01]  /*60c0*/  HMMA.16816.F32.BF16 R104, R4, R20, R108 ;  /* 0x000000140468723c */ /* 0x002fe2000004186c */
[----:B------:R-:W-:Y:S01]  /*60d0*/  MOV R142, R143 ;  /* 0x0000008f008e7202 */ /* 0x000fe20000000f00 */
[----:B------:R-:W-:-:S05]  /*60e0*/  IMAD.MOV.U32 R143, RZ, RZ, R112 ;  /* 0x000000ffff8f7224 */ /* 0x000fca00078e0070 */
[----:B------:R-:W-:Y:S01]  /*60f0*/  MOV R108, R113 ;  /* 0x00000071006c7202 */ /* 0x000fe20000000f00 */
[C---:B------:R-:W-:Y:S01]  /*6100*/  HMMA.16816.F32.BF16 R84, R4.reuse, R22, R176 ;  /* 0x000000160454723c */ /* 0x040fe200000418b0 */
[----:B------:R-:W-:Y:S01]  /*6110*/  IMAD.MOV.U32 R111, RZ, RZ, R122 ;  /* 0x000000ffff6f7224 */ /* 0x000fe200078e007a */
[----:B------:R-:W-:Y:S01]  /*6120*/  MOV R110, R123 ;  /* 0x0000007b006e7202 */ /* 0x000fe20000000f00 */
[----:B------:R-:W1:Y:S04]  /*6130*/  LDSM.16.MT88.4 R20, [R228+0x2100] ;  /* 0x00210000e414783b */ /* 0x000e680000004200 */
[----:B------:R-:W-:Y:S01]  /*6140*/  IMAD.MOV.U32 R178, RZ, RZ, R114 ;  /* 0x000000ffffb27224 */ /* 0x000fe200078e0072 */
[----:B------:R-:W-:Y:S01]  /*6150*/  MOV R179, R115 ;  /* 0x0000007300b37202 */ /* 0x000fe20000000f00 */
[C---:B------:R-:W-:Y:S07]  /*6160*/  HMMA.16816.F32.BF16 R88, R4.reuse, R18, R148 ;  /* 0x000000120458723c */ /* 0x040fee0000041894 */
[----:B------:R-:W-:Y:S01]  /*6170*/  IMAD.MOV.U32 R151, RZ, RZ, R92 ;  /* 0x000000ffff977224 */ /* 0x000fe200078e005c */
[C---:B------:R-:W-:Y:S01]  /*6180*/  HMMA.16816.F32.BF16 R112, R4.reuse, R16, R168 ;  /* 0x000000100470723c */ /* 0x040fe200000418a8 */
[----:B------:R-:W-:Y:S01]  /*6190*/  MOV R150, R93 ;  /* 0x0000005d00967202 */ /* 0x000fe20000000f00 */
[----:B------:R-:W-:Y:S01]  /*61a0*/  IMAD.MOV.U32 R149, RZ, RZ, R94 ;  /* 0x000000ffff957224 */ /* 0x000fe200078e005e */
[----:B------:R-:W-:Y:S01]  /*61b0*/  MOV R148, R95 ;  /* 0x0000005f00947202 */ /* 0x000fe20000000f00 */
[----:B------:R-:W2:Y:S04]  /*61c0*/  LDSM.16.MT88.4 R16, [R225+0x5100] ;  /* 0x00510000e110783b */ /* 0x000ea80000004200 */
[C---:B------:R-:W-:Y:S08]  /*61d0*/  HMMA.16816.F32.BF16 R120, R4.reuse, R8, R136 ;  /* 0x000000080478723c */ /* 0x040ff00000041888 */
[----:B------:R-:W-:Y:S01]  /*61e0*/  HMMA.16816.F32.BF16 R92, R4, R10, R124 ;  /* 0x0000000a045c723c */ /* 0x000fe2000004187c */
[----:B------:R-:W3:Y:S01]  /*61f0*/  LDSM.16.MT88.4 R8, [R226+0x5100] ;  /* 0x00510000e208783b */ /* 0x000ee20000004200 */
[----:B------:R-:W-:-:S05]  /*6200*/  IMAD.MOV.U32 R118, RZ, RZ, R161 ;  /* 0x000000ffff767224 */ /* 0x000fca00078e00a1 */
        /* <DEDUP_REMOVED lines=16> */
[C---:B-1----:R-:W-:Y:S07]  /*6310*/  HMMA.16816.F32.BF16 R128, R4.reuse, R20, R180 ;  /* 0x000000140480723c */ /* 0x042fee00000418b4 */
[----:B------:R-:W-:Y:S01]  /*6320*/  IMAD.MOV.U32 R182, RZ, RZ, R144 ;  /* 0x000000ffffb67224 */ /* 0x000fe200078e0090 */
[----:B--2---:R-:W-:Y:S01]  /*6330*/  HMMA.16816.F32.BF16 R136, R4, R16, R132 ;  /* 0x000000100488723c */ /* 0x004fe20000041884 */
[----:B------:R-:W-:-:S06]  /*6340*/  MOV R183, R145 ;  /* 0x0000009100b77202 */ /* 0x000fcc0000000f00 */
[----:B------:R-:W-:Y:S01]  /*6350*/  IMAD.MOV.U32 R134, RZ, RZ, R146 ;  /* 0x000000ffff867224 */ /* 0x000fe200078e0092 */
[----:B------:R-:W-:Y:S01]  /*6360*/  MOV R135, R147 ;  /* 0x0000009300877202 */ /* 0x000fe20000000f00 */
[C---:B---3--:R-:W-:Y:S08]  /*6370*/  HMMA.16816.F32.BF16 R32, R4.reuse, R10, R32 ;  /* 0x0000000a0420723c */ /* 0x048ff00000041820 */
[C---:B------:R-:W-:Y:S01]  /*6380*/  HMMA.16816.F32.BF16 R144, R4.reuse, R8, R60 ;  /* 0x000000080490723c */ /* 0x040fe2000004183c */
[----:B------:R-:W1:Y:S07]  /*6390*/  LDSM.16.MT88.4 R8, [R225+0x8100] ;  /* 0x00810000e108783b */ /* 0x000e6e0000004200 */
[C---:B------:R-:W-:Y:S01]  /*63a0*/  HMMA.16816.F32.BF16 R172, R4.reuse, R22, R172 ;  /* 0x0000001604ac723c */ /* 0x040fe200000418ac */
[----:B------:R-:W2:Y:S07]  /*63b0*/  LDSM.16.MT88.4 R20, [R229+0x5100] ;  /* 0x00510000e514783b */ /* 0x000eae0000004200 */
[C---:B------:R-:W-:Y:S01]  /*63c0*/  HMMA.16816.F32.BF16 R80, R4.reuse, R18, R80 ;  /* 0x000000120450723c */ /* 0x040fe20000041850 */
[----:B------:R-:W3:Y:S07]  /*63d0*/  LDSM.16.MT88.4 R16, [R228+0x5100] ;  /* 0x00510000e410783b */ /* 0x000eee0000004200 */
[C---:B-1----:R-:W-:Y:S08]  /*63e0*/  HMMA.16816.F32.BF16 R40, R4.reuse, R8, R40 ;  /* 0x000000080428723c */ /* 0x042ff00000041828 */
[C---:B------:R-:W-:Y:S01]  /*63f0*/  HMMA.16816.F32.BF16 R28, R4.reuse, R10, R28 ;  /* 0x0000000a041c723c */ /* 0x040fe2000004181c */
[----:B------:R-:W1:Y:S07]  /*6400*/  LDSM.16.MT88.4 R8, [R228+0x8100] ;  /* 0x00810000e408783b */ /* 0x000e6e0000004200 */
[C---:B--2---:R-:W-:Y:S08]  /*6410*/  HMMA.16816.F32.BF16 R76, R4.reuse, R20, R76 ;  /* 0x00000014044c723c */ /* 0x044ff0000004184c */
[C---:B------:R-:W-:Y:S01]  /*6420*/  HMMA.16816.F32.BF16 R68, R4.reuse, R22, R68 ;  /* 0x000000160444723c */ /* 0x040fe20000041844 */
[----:B------:R-:W2:Y:S07]  /*6430*/  LDSM.16.MT88.4 R20, [R226+0x8100] ;  /* 0x00810000e214783b */ /* 0x000eae0000004200 */
[C---:B---3--:R-:W-:Y:S08]  /*6440*/  HMMA.16816.F32.BF16 R60, R4.reuse, R16, R56 ;  /* 0x00000010043c723c */ /* 0x048ff00000041838 */
[----:B------:R-:W-:Y:S01]  /*6450*/  HMMA.16816.F32.BF16 R48, R4, R18, R48 ;  /* 0x000000120430723c */ /* 0x000fe20000041830 */
[----:B------:R-:W3:Y:S01]  /*6460*/  LDSM.16.MT88.4 R16, [R229+0x8100] ;  /* 0x00810000e510783b */ /* 0x000ee20000004200 */
[----:B------:R-:W-:-:S06]  /*6470*/  FFMA.FTZ R0, R0, c[0x0][0x2d0], -R12 ;  /* 0x0000b40000007a23 */ /* 0x000fcc000001080c */
[----:B-1----:R-:W-:Y:S01]  /*6480*/  HMMA.16816.F32.BF16 R24, R4, R10, R24 ;  /* 0x0000000a0418723c */ /* 0x002fe20000041818 */
[----:B------:R1:W-:Y:S01]  /*6490*/  MUFU.EX2 R11, R0 ;  /* 0x00000000000b7308 */ /* 0x0003e20000000800 */
[----:B------:R-:W-:Y:S01]  /*64a0*/  IMAD.MOV.U32 R180, RZ, RZ, R178 ;  /* 0x000000ffffb47224 */ /* 0x000fe200078e00b2 */
[----:B------:R-:W-:-:S05]  /*64b0*/  MOV R181, R179 ;  /* 0x000000b300b57202 */ /* 0x000fca0000000f00 */
[----:B------:R-:W-:Y:S01]  /*64c0*/  HMMA.16816.F32.BF16 R36, R4, R8, R36 ;  /* 0x000000080424723c */ /* 0x000fe20000041824 */
[----:B-1----:R-:W-:-:S04]  /*64d0*/  FFMA.FTZ R0, R134, c[0x0][0x2d0], -R12 ;  /* 0x0000b40086007a23 */ /* 0x002fc8000001080c */
[----:B------:R1:W1:Y:S03]  /*64e0*/  MUFU.EX2 R10, R0 ;  /* 0x00000000000a7308 */ /* 0x0002660000000800 */
[----:B--2---:R-:W-:Y:S01]  /*64f0*/  HMMA.16816.F32.BF16 R168, R4, R20, R72 ;  /* 0x0000001404a8723c */ /* 0x004fe20000041848 */
[----:B-1----:R-:W-:-:S07]  /*6500*/  FFMA.FTZ R0, R135, c[0x0][0x2d0], -R12 ;  /* 0x0000b40087007a23 */ /* 0x002fce000001080c */
[----:B------:R-:W-:Y:S01]  /*6510*/  HMMA.16816.F32.BF16 R20, R4, R22, R64 ;  /* 0x000000160414723c */ /* 0x000fe20000041840 */
[----:B------:R-:W-:Y:S01]  /*6520*/  IMAD.MOV.U32 R74, RZ, RZ, R183 ;  /* 0x000000ffff4a7224 */ /* 0x000fe200078e00b7 */
[----:B------:R-:W-:Y:S01]  /*6530*/  MOV R57, R116 ;  /* 0x0000007400397202 */ /* 0x000fe20000000f00 */
[----:B------:R1:W-:Y:S01]  /*6540*/  MUFU.EX2 R9, R0 ;  /* 0x0000000000097308 */ /* 0x0003e20000000800 */
[----:B------:R-:W-:-:S04]  /*6550*/  IMAD.MOV.U32 R58, RZ, RZ, R117 ;  /* 0x000000ffff3a7224 */ /* 0x000fc800078e0075 */
[----:B---3--:R-:W-:Y:S01]  /*6560*/  HMMA.16816.F32.BF16 R176, R4, R16, R52 ;  /* 0x0000001004b0723c */ /* 0x008fe20000041834 */
[----:B------:R-:W-:-:S07]  /*6570*/  IMAD.MOV.U32 R59, RZ, RZ, R119 ;  /* 0x000000ffff3b7224 */ /* 0x000fce00078e0077 */
[----:B------:R-:W-:Y:S01]  /*6580*/  HMMA.16816.F32.BF16 R44, R4, R18, R44 ;  /* 0x00000012042c723c */ /* 0x000fe2000004182c */
[----:B------:R-:W-:Y:S01]  /*6590*/  MOV R73, R124 ;  /* 0x0000007c00497202 */ /* 0x000fe20000000f00 */
[----:B------:R-:W-:Y:S01]  /*65a0*/  IMAD.MOV.U32 R75, RZ, RZ, R125 ;  /* 0x000000ffff4b7224 */ /* 0x000fe200078e007d */
[----:B------:R-:W-:Y:S01]  /*65b0*/  MOV R56, R127 ;  /* 0x0000007f00387202 */ /* 0x000fe20000000f00 */
[----:B-1----:R-:W-:Y:S01]  /*65c0*/  FFMA.FTZ R0, R180, c[0x0][0x2d0], -R12 ;  /* 0x0000b400b4007a23 */ /* 0x002fe2000001080c */
[----:B------:R-:W-:Y:S03]  /*65d0*/  LDSM.16.MT88.4 R132, [R228+0x2900] ;  /* 0x00290000e484783b */ /* 0x000fe60000004200 */
[----:B------:R1:W2:Y:S01]  /*65e0*/  MUFU.EX2 R8, R0 ;  /* 0x0000000000087308 */ /* 0x0002a20000000800 */
[----:B------:R-:W-:Y:S01]  /*65f0*/  MOV R183, R118 ;  /* 0x0000007600b77202 */ /* 0x000fe20000000f00 */
[----:B------:R-:W-:Y:S01]  /*6600*/  IMAD.MOV.U32 R99, RZ, RZ, R163 ;  /* 0x000000ffff637224 */ /* 0x000fe200078e00a3 */
[----:B------:R-:W3:Y:S01]  /*6610*/  LDSM.16.MT88.4 R116, [R226+0x2900] ;  /* 0x00290000e274783b */ /* 0x000ee20000004200 */
[----:B------:R-:W-:-:S02]  /*6620*/  IMAD.MOV.U32 R180, RZ, RZ, R150 ;  /* 0x000000ffffb47224 */ /* 0x000fc400078e0096 */
[----:B------:R-:W-:Y:S01]  /*6630*/  IMAD.MOV.U32 R97, RZ, RZ, R162 ;  /* 0x000000ffff617224 */ /* 0x000fe200078e00a2 */
[----:B------:R-:W-:Y:S01]  /*6640*/  MOV R17, R96 ;  /* 0x0000006000117202 */ /* 0x000fe20000000f00 */
[----:B------:R-:W-:Y:S01]  /*6650*/  LDSM.16.MT88.4 R64, [R228+0x5900] ;  /* 0x00590000e440783b */ /* 0x000fe20000004200 */
[--C-:B-1----:R-:W-:Y:S01]  /*6660*/  FFMA.FTZ R0, R181, c[0x0][0x2d0], -R2.reuse ;  /* 0x0000b400b5007a23 */ /* 0x102fe20000010802 */
[----:B------:R-:W-:Y:S02]  /*6670*/  MOV R19, R98 ;  /* 0x0000006200137202 */ /* 0x000fe40000000f00 */
[----:B------:R4:W5:Y:S01]  /*6680*/  LDL.LU R163, [R1+0x5c] ;  /* 0x00005c0001a37983 */ /* 0x0009620000300800 */
[----:B------:R1:W-:Y:S01]  /*6690*/  MUFU.EX2 R7, R0 ;  /* 0x0000000000077308 */ /* 0x0003e20000000800 */
[----:B------:R-:W-:Y:S01]  /*66a0*/  MOV R181, R149 ;  /* 0x0000009500b57202 */ /* 0x000fe20000000f00 */
[----:B------:R-:W-:Y:S01]  /*66b0*/  IMAD.MOV.U32 R150, RZ, RZ, R109 ;  /* 0x000000ffff967224 */ /* 0x000fe200078e006d */
[----:B------:R-:W-:Y:S01]  /*66c0*/  MOV R149, R110 ;  /* 0x0000006e00957202 */ /* 0x000fe20000000f00 */
[----:B------:R-:W-:Y:S01]  /*66d0*/  IMAD.MOV.U32 R16, RZ, RZ, R97 ;  /* 0x000000ffff107224 */ /* 0x000fe200078e0061 */
[----:B------:R-:W-:Y:S01]  /*66e0*/  F2FP.BF16.PACK_AB R96, R10, R11 ;  /* 0x0000000b0a60723e */ /* 0x000fe200000010ff */
[----:B------:R-:W-:Y:S01]  /*66f0*/  IMAD.MOV.U32 R18, RZ, RZ, R99 ;  /* 0x000000ffff127224 */ /* 0x000fe200078e0063 */
[----:B--2---:R-:W-:Y:S01]  /*6700*/  F2FP.BF16.PACK_AB R98, R8, R9 ;  /* 0x000000090862723e */ /* 0x004fe200000010ff */
[----:B------:R4:W5:Y:S04]  /*6710*/  LDL.LU R162, [R1+0x58] ;  /* 0x0000580001a27983 */ /* 0x0009680000300800 */
[----:B------:R4:W5:Y:S01]  /*6720*/  LDL.LU R161, [R1+0x54] ;  /* 0x0000540001a17983 */ /* 0x0009620000300800 */
[----:B-1----:R-:W-:-:S03]  /*6730*/  FFMA.FTZ R0, R182, c[0x0][0x2d0], -R2 ;  /* 0x0000b400b6007a23 */ /* 0x002fc60000010802 */
[----:B------:R4:W5:Y:S01]  /*6740*/  LDL.LU R160, [R1+0x50] ;  /* 0x0000500001a07983 */ /* 0x0009620000300800 */
[----:B------:R-:W-:Y:S01]  /*6750*/  IMAD.MOV.U32 R182, RZ, RZ, R148 ;  /* 0x000000ffffb67224 */ /* 0x000fe200078e0094 */
[----:B------:R1:W2:Y:S01]  /*6760*/  MUFU.EX2 R6, R0 ;  /* 0x0000000000067308 */ /* 0x0002a20000000800 */
[----:B------:R-:W-:Y:S01]  /*6770*/  IMAD.MOV.U32 R148, RZ, RZ, R111 ;  /* 0x000000ffff947224 */ /* 0x000fe200078e006f */
[----:B------:R4:W5:Y:S04]  /*6780*/  LDL.LU R159, [R1+0x4c] ;  /* 0x00004c00019f7983 */ /* 0x0009680000300800 */
[----:B------:R4:W5:Y:S04]  /*6790*/  LDL.LU R158, [R1+0x48] ;  /* 0x00004800019e7983 */ /* 0x0009680000300800 */
[----:B------:R4:W5:Y:S04]  /*67a0*/  LDL.LU R157, [R1+0x44] ;  /* 0x00004400019d7983 */ /* 0x0009680000300800 */
[----:B------:R4:W5:Y:S01]  /*67b0*/  LDL.LU R156, [R1+0x40] ;  /* 0x00004000019c7983 */ /* 0x0009620000300800 */
[----:B-1----:R-:W-:-:S02]  /*67c0*/  FFMA.FTZ R0, R126, c[0x0][0x2d0], -R2 ;  /* 0x0000b4007e007a23 */ /* 0x002fc40000010802 */
[----:B------:R-:W-:Y:S01]  /*67d0*/  FFMA.FTZ R2, R151, c[0x0][0x2d0], -R2 ;  /* 0x0000b40097027a23 */ /* 0x000fe20000010802 */
[----:B------:R-:W-:Y:S01]  /*67e0*/  MOV R151, R108 ;  /* 0x0000006c00977202 */ /* 0x000fe20000000f00 */
[----:B------:R-:W1:Y:S04]  /*67f0*/  LDSM.16.MT88.4 R124, [R229+0x2900] ;  /* 0x00290000e57c783b */ /* 0x000e680000004200 */
[----:B------:R-:W1:Y:S01]  /*6800*/  LDSM.16.MT88.4 R108, [R225+0x2900] ;  /* 0x00290000e16c783b */ /* 0x000e620000004200 */
[----:B------:R3:W-:Y:S08]  /*6810*/  MUFU.EX2 R5, R0 ;  /* 0x0000000000057308 */ /* 0x0007f00000000800 */
[----:B------:R-:W4:Y:S01]  /*6820*/  MUFU.EX2 R4, R2 ;  /* 0x0000000200047308 */ /* 0x000f220000000800 */
[----:B--2---:R-:W-:Y:S01]  /*6830*/  F2FP.BF16.PACK_AB R97, R6, R7 ;  /* 0x000000070661723e */ /* 0x004fe200000010ff */
[----:B---3--:R-:W-:-:S04]  /*6840*/  FADD.FTZ R0, R74, R73 ;  /* 0x000000494a007221 */ /* 0x008fc80000010000 */
[----:B------:R-:W-:Y:S02]  /*6850*/  FADD.FTZ R0, R75, R0 ;  /* 0x000000004b007221 */ /* 0x000fe40000010000 */
[----:B------:R-:W-:Y:S01]  /*6860*/  LDSM.16.MT88.4 R72, [R225+0x8900] ;  /* 0x00890000e148783b */ /* 0x000fe20000004200 */
[----:B----4-:R-:W-:Y:S01]  /*6870*/  F2FP.BF16.PACK_AB R99, R4, R5 ;  /* 0x000000050463723e */ /* 0x010fe200000010ff */
[----:B------:R-:W-:Y:S02]  /*6880*/  FADD.FTZ R2, R15, R14 ;  /* 0x0000000e0f027221 */ /* 0x000fe40000010000 */
[----:B------:R-:W-:Y:S02]  /*6890*/  FADD.FTZ R12, R56, R0 ;  /* 0x00000000380c7221 */ /* 0x000fe40000010000 */
[----:B------:R-:W-:Y:S02]  /*68a0*/  FADD.FTZ R2, R13, R2 ;  /* 0x000000020d027221 */ /* 0x000fe40000010000 */
[----:B------:R-:W-:Y:S01]  /*68b0*/  IMAD.MOV.U32 R0, RZ, RZ, R58 ;  /* 0x000000ffff007224 */ /* 0x000fe200078e003a */
[----:B------:R-:W-:Y:S03]  /*68c0*/  HMMA.16816.F32.BF16 R112, R96, R116, R112 ;  /* 0x000000746070723c */ /* 0x000fe60000041870 */
[----:B------:R-:W-:-:S05]  /*68d0*/  FADD.FTZ R0, R0, R2 ;  /* 0x0000000200007221 */ /* 0x000fca0000010000 */
[C---:B------:R-:W-:Y:S07]  /*68e0*/  HMMA.16816.F32.BF16 R116, R96.reuse, R118, R88 ;  /* 0x000000766074723c */ /* 0x040fee0000041858 */
[----:B------:R-:W-:Y:S01]  /*68f0*/  MOV R90, R141 ;  /* 0x0000008d005a7202 */ /* 0x000fe20000000f00 */
[----:B------:R-:W-:Y:S01]  /*6900*/  IMAD.MOV.U32 R91, RZ, RZ, R142 ;  /* 0x000000ffff5b7224 */ /* 0x000fe200078e008e */
[----:B-1----:R-:W-:Y:S03]  /*6910*/  HMMA.16816.F32.BF16 R120, R96, R124, R120 ;  /* 0x0000007c6078723c */ /* 0x002fe60000041878 */
[----:B------:R-:W-:-:S02]  /*6920*/  FADD.FTZ R2, R90, R12 ;  /* 0x0000000c5a027221 */ /* 0x000fc40000010000 */
[----:B------:R-:W-:-:S03]  /*6930*/  FADD.FTZ R0, R91, R0 ;  /* 0x000000005b007221 */ /* 0x000fc60000010000 */
[C---:B------:R-:W-:Y:S01]  /*6940*/  HMMA.16816.F32.BF16 R104, R96.reuse, R108, R104 ;  /* 0x0000006c6068723c */ /* 0x040fe20000041868 */
[----:B------:R-:W-:Y:S01]  /*6950*/  IMAD.MOV.U32 R13, RZ, RZ, R150 ;  /* 0x000000ffff0d7224 */ /* 0x000fe200078e0096 */
[----:B------:R-:W-:Y:S01]  /*6960*/  MOV R15, R151 ;  /* 0x00000097000f7202 */ /* 0x000fe20000000f00 */
[----:B------:R-:W-:Y:S01]  /*6970*/  IMAD.MOV.U32 R14, RZ, RZ, R140 ;  /* 0x000000ffff0e7224 */ /* 0x000fe200078e008c */
[----:B------:R-:W-:Y:S04]  /*6980*/  LDSM.16.MT88.4 R88, [R229+0x8900] ;  /* 0x00890000e558783b */ /* 0x000fe80000004200 */
[C---:B------:R-:W-:Y:S07]  /*6990*/  HMMA.16816.F32.BF16 R124, R96.reuse, R126, R92 ;  /* 0x0000007e607c723c */ /* 0x040fee000004185c */
[----:B------:R-:W-:Y:S01]  /*69a0*/  MOV R95, R143 ;  /* 0x0000008f005f7202 */ /* 0x000fe20000000f00 */
[----:B------:R-:W-:Y:S01]  /*69b0*/  HMMA.16816.F32.BF16 R108, R96, R110, R84 ;  /* 0x0000006e606c723c */ /* 0x000fe20000041854 */
[----:B------:R-:W-:Y:S06]  /*69c0*/  LDSM.16.MT88.4 R140, [R225+0x5900] ;  /* 0x00590000e18c783b */ /* 0x000fec0000004200 */
[----:B------:R-:W-:Y:S01]  /*69d0*/  MOV R84, R149 ;  /* 0x0000009500547202 */ /* 0x000fe20000000f00 */
[----:B------:R-:W-:-:S04]  /*69e0*/  FADD.FTZ R2, R95, R2 ;  /* 0x000000025f027221 */ /* 0x000fc80000010000 */
[----:B------:R-:W-:Y:S02]  /*69f0*/  FADD.FTZ R0, R84, R0 ;  /* 0x0000000054007221 */ /* 0x000fe40000010000 */
[----:B------:R-:W-:Y:S02]  /*6a00*/  FADD.FTZ R2, R13, R2 ;  /* 0x000000020d027221 */ /* 0x000fe40000010000 */
[----:B------:R-:W-:Y:S02]  /*6a10*/  IMAD.MOV.U32 R85, RZ, RZ, R148 ;  /* 0x000000ffff557224 */ /* 0x000fe400078e0094 */
[----:B------:R-:W-:Y:S01]  /*6a20*/  FADD.FTZ R0, R15, R0 ;  /* 0x000000000f007221 */ /* 0x000fe20000010000 */
[----:B------:R-:W-:Y:S01]  /*6a30*/  MOV R86, R59 ;  /* 0x0000003b00567202 */ /* 0x000fe20000000f00 */
[----:B------:R-:W-:Y:S01]  /*6a40*/  FADD.FTZ R2, R14, R2 ;  /* 0x000000020e027221 */ /* 0x000fe20000010000 */
[----:B------:R-:W-:Y:S01]  /*6a50*/  MOV R87, R57 ;  /* 0x0000003900577202 */ /* 0x000fe20000000f00 */
[----:B------:R-:W-:Y:S01]  /*6a60*/  FADD.FTZ R0, R85, R0 ;  /* 0x0000000055007221 */ /* 0x000fe20000010000 */
[----:B------:R-:W1:Y:S01]  /*6a70*/  LDSM.16.MT88.4 R12, [R228+0x8900] ;  /* 0x00890000e40c783b */ /* 0x000e620000004200 */
[----:B------:R-:W-:-:S02]  /*6a80*/  FADD.FTZ R2, R86, R2 ;  /* 0x0000000256027221 */ /* 0x000fc40000010000 */
[----:B------:R-:W-:Y:S01]  /*6a90*/  FADD.FTZ R0, R87, R0 ;  /* 0x0000000057007221 */ /* 0x000fe20000010000 */
[----:B------:R-:W2:Y:S01]  /*6aa0*/  LDSM.16.MT88.4 R56, [R229+0x5900] ;  /* 0x00590000e538783b */ /* 0x000ea20000004200 */
[----:B------:R-:W-:Y:S02]  /*6ab0*/  FADD.FTZ R2, R18, R2 ;  /* 0x0000000212027221 */ /* 0x000fe40000010000 */
[----:B------:R-:W-:Y:S01]  /*6ac0*/  FADD.FTZ R0, R19, R0 ;  /* 0x0000000013007221 */ /* 0x000fe20000010000 */
[----:B------:R-:W3:Y:S01]  /*6ad0*/  LDSM.16.MT88.4 R148, [R226+0x5900] ;  /* 0x00590000e294783b */ /* 0x000ee20000004200 */
        /* <DEDUP_REMOVED lines=15> */
[----:B------:R-:W-:Y:S01]  /*6bd0*/  FADD.FTZ R0, R103, R0 ;  /* 0x0000000067007221 */ /* 0x000fe20000010000 */
[C---:B-1----:R-:W-:Y:S07]  /*6be0*/  HMMA.16816.F32.BF16 R92, R96.reuse, R12, R36 ;  /* 0x0000000c605c723c */ /* 0x042fee0000041824 */
[----:B------:R-:W-:Y:S01]  /*6bf0*/  FADD.FTZ R12, R154, R2 ;  /* 0x000000029a0c7221 */ /* 0x000fe20000010000 */
[----:B------:R-:W-:Y:S01]  /*6c00*/  HMMA.16816.F32.BF16 R136, R96, R140, R136 ;  /* 0x0000008c6088723c */ /* 0x000fe20000041888 */
[----:B------:R-:W-:-:S02]  /*6c10*/  FADD.FTZ R2, R152, R0 ;  /* 0x0000000098027221 */ /* 0x000fc40000010000 */
[----:B------:R-:W-:-:S05]  /*6c20*/  FADD.FTZ R0, R164, R12 ;  /* 0x0000000ca4007221 */ /* 0x000fca0000010000 */
[----:B------:R-:W-:Y:S01]  /*6c30*/  HMMA.16816.F32.BF16 R140, R96, R142, R80 ;  /* 0x0000008e608c723c */ /* 0x000fe20000041850 */
[----:B------:R-:W1:Y:S01]  /*6c40*/  LDSM.16.MT88.4 R80, [R226+0x8900] ;  /* 0x00890000e250783b */ /* 0x000e620000004200 */
        /* <DEDUP_REMOVED lines=8> */
[----:B------:R-:W-:-:S05]  /*6cd0*/  FADD.FTZ R0, R4, R5 ;  /* 0x0000000504007221 */ /* 0x000fca0000010000 */
[----:B------:R4:W-:Y:S04]  /*6ce0*/  STL [R1+0x4], R0 ;  /* 0x0000040001007387 */ /* 0x0009e80000100800 */
[----:B------:R4:W-:Y:S01]  /*6cf0*/  STL [R1], R2 ;  /* 0x0000000201007387 */ /* 0x0009e20000100800 */
[C---:B--2---:R-:W-:Y:S08]  /*6d00*/  HMMA.16816.F32.BF16 R52, R96.reuse, R56, R76 ;  /* 0x000000386034723c */ /* 0x044ff0000004184c */
[C---:B------:R-:W-:Y:S08]  /*6d10*/  HMMA.16816.F32.BF16 R56, R96.reuse, R58, R68 ;  /* 0x0000003a6038723c */ /* 0x040ff00000041844 */
[C---:B------:R-:W-:Y:S08]  /*6d20*/  HMMA.16816.F32.BF16 R128, R96.reuse, R132, R128 ;  /* 0x000000846080723c */ /* 0x040ff00000041880 */
[C---:B---3--:R-:W-:Y:S08]  /*6d30*/  HMMA.16816.F32.BF16 R144, R96.reuse, R148, R144 ;  /* 0x000000946090723c */ /* 0x048ff00000041890 */
[C---:B------:R-:W-:Y:S08]  /*6d40*/  HMMA.16816.F32.BF16 R60, R96.reuse, R64, R60 ;  /* 0x00000040603c723c */ /* 0x040ff0000004183c */
[C---:B------:R-:W-:Y:S08]  /*6d50*/  HMMA.16816.F32.BF16 R68, R96.reuse, R72, R40 ;  /* 0x000000486044723c */ /* 0x040ff00000041828 */
        /* <DEDUP_REMOVED lines=10> */
[----:B----4-:R-:W2:Y:S01]  /*6e00*/  LDL.LU R183, [R1+0x30] ;  /* 0x0000300001b77983 */ /* 0x010ea20000300800 */
[----:B------:R-:W-:-:S02]  /*6e10*/  IMAD.MOV.U32 R102, RZ, RZ, R3 ;  /* 0x000000ffff667224 */ /* 0x000fc400078e0003 */
[----:B------:R-:W-:Y:S01]  /*6e20*/  IMAD.MOV.U32 R101, RZ, RZ, R100 ;  /* 0x000000ffff657224 */ /* 0x000fe200078e0064 */
[----:B------:R-:W3:Y:S01]  /*6e30*/  LDL.LU.64 R180, [R1+0x28] ;  /* 0x0000280001b47983 */ /* 0x000ee20000300a00 */
[----:B--2---:R-:W-:-:S03]  /*6e40*/  IADD3 R250, R183, -0x2, RZ ;  /* 0xfffffffeb7fa7810 */ /* 0x004fc60007ffe0ff */
[----:B------:R-:W2:Y:S01]  /*6e50*/  LDL.LU.64 R182, [R1+0x38] ;  /* 0x0000380001b67983 */ /* 0x000ea20000300a00 */
[----:B---3--:R-:W-:Y:S02]  /*6e60*/  MOV R3, R181 ;  /* 0x000000b500037202 */ /* 0x008fe40000000f00 */
[----:B--2---:R-:W-:-:S05]  /*6e70*/  MOV R2, R182 ;  /* 0x000000b600027202 */ /* 0x004fca0000000f00 */
[----:B------:R1:W-:Y:S02]  /*6e80*/  STL.64 [R1+0x8], R2 ;  /* 0x0000080201007387 */ /* 0x0003e40000100a00 */
.L_x_25:
[----:B------:R-:W2:Y:S01]  /*6e90*/  LDL.64 R20, [R1+0x8] ;  /* 0x0000080001147983 */ /* 0x000ea20000100a00 */
[----:B------:R-:W-:Y:S04]  /*6ea0*/  DEPBAR.LE SB0, 0x0 ;  /* 0x000080000000791a */ /* 0x000fe80000000000 */
[----:B----4-:R-:W-:Y:S01]  /*6eb0*/  SHF.R.S32.HI R0, RZ, 0x1f, R250 ;  /* 0x0000001fff007819 */ /* 0x010fe200000114fa */
[----:B------:R-:W-:Y:S01]  /*6ec0*/  BAR.SYNC.DEFER_BLOCKING 0x0 ;  /* 0x0000000000007b1d */ /* 0x000fe20000010000 */
[----:B-1----:R-:W-:Y:S01]  /*6ed0*/  IMAD.WIDE.U32 R2, R250, c[0x0][0x208], RZ ;  /* 0x00008200fa027a25 */ /* 0x002fe200078e00ff */
[----:B------:R-:W-:Y:S02]  /*6ee0*/  MOV R44, c[0x0][0x208] ;  /* 0x00008200002c7a02 */ /* 0x000fe40000000f00 */
[----:B------:R-:W-:Y:S01]  /*6ef0*/  MOV R100, 0x6 ;  /* 0x0000000600647802 */ /* 0x000fe20000000f00 */
[----:B------:R-:W-:Y:S01]  /*6f00*/  IMAD R0, R0, c[0x0][0x208], RZ ;  /* 0x0000820000007a24 */ /* 0x000fe200078e02ff */
[----:B------:R-:W-:Y:S02]  /*6f10*/  SHF.L.U32 R44, R44, 0x6, RZ ;  /* 0x000000062c2c7819 */ /* 0x000fe400000006ff */
[----:B------:R-:W-:Y:S01]  /*6f20*/  MOV R37, c[0x0][0x208] ;  /* 0x0000820000257a02 */ /* 0x000fe20000000f00 */
[----:B------:R-:W-:Y:S01]  /*6f30*/  IMAD R0, R250, c[0x0][0x20c], R0 ;  /* 0x00008300fa007a24 */ /* 0x000fe200078e0200 */
[----:B-----5:R-:W-:Y:S02]  /*6f40*/  STL [R1+0x40], R231 ;  /* 0x000040e701007387 */ /* 0x020fe40000100800 */
[----:B------:R-:W-:Y:S02]  /*6f50*/  SHF.L.U64.HI R37, R37, R100, c[0x0][0x20c] ;  /* 0x0000830025257619 */ /* 0x000fe40000010264 */
[----:B------:R-:W-:Y:S01]  /*6f60*/  IADD3 R0, R3, R0, RZ ;  /* 0x0000000003007210 */ /* 0x000fe20007ffe0ff */
[----:B------:R-:W-:Y:S04]  /*6f70*/  STL [R1+0x44], R248 ;  /* 0x000044f801007387 */ /* 0x000fe80000100800 */
        /* <DEDUP_REMOVED lines=19> */
[----:B------:R-:W-:Y:S04]  /*70b0*/  STL [R1+0x50], R245 ;  /* 0x000050f501007387 */ /* 0x000fe80000100800 */
        /* <DEDUP_REMOVED lines=24> */
[----:B--2---:R-:W-:Y:S04]  /*7240*/  IADD3 R2, P2, R2, R44, RZ ;  /* 0x0000002c02027210 */ /* 0x004fe80007f5e0ff */
[----:B------:R-:W-:Y:S02]  /*7250*/  IADD3.X R3, R3, R37, RZ, P2, !PT ;  /* 0x0000002503037210 */ /* 0x000fe400017fe4ff */
[----:B------:R-:W-:Y:S03]  /*7260*/  IADD3 R44, P0, R44, R2, RZ ;  /* 0x000000022c2c7210 */ /* 0x000fe60007f1e0ff */
[----:B------:R2:W-:Y:S01]  /*7270*/  LDGSTS.E.BYPASS.LTC128B.128 [R249+0x1100], [R2.64], !P6 ;  /* 0x0110000002f97fae */ /* 0x0005e2000f101d44 */
[----:B------:R-:W-:Y:S02]  /*7280*/  IADD3.X R45, R37, R3, RZ, P0, !PT ;  /* 0x00000003252d7210 */ /* 0x000fe400007fe4ff */
[C---:B----4-:R-:W-:Y:S01]  /*7290*/  HMMA.16816.F32.BF16 R36, R156.reuse, R40, RZ ;  /* 0x000000289c24723c */ /* 0x050fe200000418ff */
[C---:B------:R-:W-:Y:S02]  /*72a0*/  ISETP.GT.AND P0, PT, R250.reuse, RZ, PT ;  /* 0x000000fffa00720c */ /* 0x040fe40003f04270 */
[----:B------:R-:W-:Y:S02]  /*72b0*/  IADD3 R250, R250, -0x1, RZ ;  /* 0xfffffffffafa7810 */ /* 0x000fe40007ffe0ff */
[----:B------:R2:W-:Y:S03]  /*72c0*/  LDGSTS.E.BYPASS.LTC128B.128 [R249+0x4100], [R2.64+0x80], !P5 ;  /* 0x0410008002f97fae */ /* 0x0005e6000e901d44 */
[C---:B------:R-:W-:Y:S05]  /*72d0*/  HMMA.16816.F32.BF16 R40, R156.reuse, R42, RZ ;  /* 0x0000002a9c28723c */ /* 0x040fea00000418ff */
        /* <DEDUP_REMOVED lines=231> */
[----:B------:R-:W-:Y:S05]  /*8150*/  FMUL.FTZ R20, R20, c[0x0][0x320] ;  /* 0x0000c80014147a20 */ /* 0x000fea0000410000 */
[----:B------:R-:W1:Y:S01]  /*8160*/  MUFU.TANH R174, R16 ;  /* 0x0000001000ae7308 */ /* 0x000e620000002400 */
[----:B------:R-:W-:Y:S02]  /*8170*/  FMUL.FTZ R21, R21, c[0x0][0x320] ;  /* 0x0000c80015157a20 */ /* 0x000fe40000410000 */
[----:B------:R-:W-:Y:S01]  /*8180*/  FMUL.FTZ R22, R22, c[0x0][0x320] ;  /* 0x0000c80016167a20 */ /* 0x000fe20000410000 */
[----:B--2---:R-:W-:Y:S01]  /*8190*/  FMNMX.FTZ R2, R176, R2, !PT ;  /* 0x00000002b0027209 */ /* 0x004fe20007810000 */
[----:B------:R-:W-:Y:S02]  /*81a0*/  FMUL.FTZ R23, R23, c[0x0][0x320] ;  /* 0x0000c80017177a20 */ /* 0x000fe40000410000 */
[----:B------:R-:W-:Y:S02]  /*81b0*/  FMUL.FTZ R26, R26, c[0x0][0x320] ;  /* 0x0000c8001a1a7a20 */ /* 0x000fe40000410000 */
[----:B------:R-:W-:Y:S01]  /*81c0*/  FMUL.FTZ R27, R27, c[0x0][0x320] ;  /* 0x0000c8001b1b7a20 */ /* 0x000fe20000410000 */
[----:B------:R-:W2:Y:S01]  /*81d0*/  MUFU.TANH R175, R17 ;  /* 0x0000001100af7308 */ /* 0x000ea20000002400 */
[----:B------:R-:W-:Y:S02]  /*81e0*/  FMUL.FTZ R24, R24, c[0x0][0x320] ;  /* 0x0000c80018187a20 */ /* 0x000fe40000410000 */
[----:B------:R-:W-:Y:S01]  /*81f0*/  FMUL.FTZ R25, R25, c[0x0][0x320] ;  /* 0x0000c80019197a20 */ /* 0x000fe20000410000 */
[----:B---3--:R-:W-:Y:S01]  /*8200*/  FMNMX.FTZ R2, R178, R2, !PT ;  /* 0x00000002b2027209 */ /* 0x008fe20007810000 */
[C---:B-1----:R-:W-:Y:S05]  /*8210*/  HMMA.16816.F32.BF16 R28, R220.reuse, R8, R28 ;  /* 0x00000008dc1c723c */ /* 0x042fea000004181c */
[----:B------:R-:W1:Y:S03]  /*8220*/  MUFU.TANH R177, R18 ;  /* 0x0000001200b17308 */ /* 0x000e660000002400 */
[C---:B------:R-:W-:Y:S01]  /*8230*/  HMMA.16816.F32.BF16 R32, R220.reuse, R10, R32 ;  /* 0x0000000adc20723c */ /* 0x040fe20000041820 */
[----:B------:R-:W3:Y:S01]  /*8240*/  LDSM.16.M88.4 R8, [R227+0x8800] ;  /* 0x00880000e308783b */ /* 0x000ee20000000200 */
[----:B------:R-:W-:Y:S04]  /*8250*/  DEPBAR.LE SB0, 0x0 ;  /* 0x000080000000791a */ /* 0x000fe80000000000 */
[----:B------:R-:W-:Y:S01]  /*8260*/  FMNMX.FTZ R0, R174, R0, !PT ;  /* 0x00000000ae007209 */ /* 0x000fe20007810000 */
[----:B------:R-:W1:Y:S01]  /*8270*/  MUFU.TANH R183, R20 ;  /* 0x0000001400b77308 */ /* 0x000e620000002400 */
[C---:B------:R-:W-:Y:S01]  /*8280*/  HMMA.16816.F32.BF16 R36, R220.reuse, R4, R36 ;  /* 0x00000004dc24723c */ /* 0x040fe20000041824 */
[----:B------:R-:W-:Y:S04]  /*8290*/  BAR.SYNC.DEFER_BLOCKING 0x0 ;  /* 0x0000000000007b1d */ /* 0x000fe80000010000 */
[----:B--2---:R-:W-:Y:S03]  /*82a0*/  FMNMX.FTZ R0, R175, R0, !PT ;  /* 0x00000000af007209 */ /* 0x004fe60007810000 */
[C---:B------:R-:W-:Y:S04]  /*82b0*/  HMMA.16816.F32.BF16 R40, R220.reuse, R6, R40 ;  /* 0x00000006dc28723c */ /* 0x040fe80000041828 */
[----:B------:R-:W-:Y:S01]  /*82c0*/  FMUL.FTZ R28, R28, c[0x0][0x320] ;  /* 0x0000c8001c1c7a20 */ /* 0x000fe20000410000 */
[----:B-1----:R-:W-:Y:S01]  /*82d0*/  FMNMX.FTZ R2, R177, R2, !PT ;  /* 0x00000002b1027209 */ /* 0x002fe20007810000 */
[----:B------:R-:W-:Y:S02]  /*82e0*/  FMUL.FTZ R29, R29, c[0x0][0x320] ;  /* 0x0000c8001d1d7a20 */ /* 0x000fe40000410000 */
[----:B------:R-:W-:Y:S04]  /*82f0*/  FMUL.FTZ R30, R30, c[0x0][0x320] ;  /* 0x0000c8001e1e7a20 */ /* 0x000fe80000410000 */
[----:B------:R-:W-:Y:S02]  /*8300*/  FMUL.FTZ R31, R31, c[0x0][0x320] ;  /* 0x0000c8001f1f7a20 */ /* 0x000fe40000410000 */
[----:B------:R-:W-:Y:S01]  /*8310*/  @P0 IMAD.WIDE.U32 R6, R250, c[0x0][0x1e0], RZ ;  /* 0x00007800fa060a25 */ /* 0x000fe200078e00ff */
[----:B------:R-:W-:Y:S03]  /*8320*/  FMNMX.FTZ R0, R183, R0, !PT ;  /* 0x00000000b7007209 */ /* 0x000fe60007810000 */
[----:B------:R-:W-:Y:S01]  /*8330*/  FMUL.FTZ R36, R36, c[0x0][0x320] ;  /* 0x0000c80024247a20 */ /* 0x000fe20000410000 */
[----:B------:R-:W-:Y:S01]  /*8340*/  MUFU.TANH R18, R28 ;  /* 0x0000001c00127308 */ /* 0x000fe20000002400 */
[----:B------:R-:W-:Y:S02]  /*8350*/  FMUL.FTZ R37, R37, c[0x0][0x320] ;  /* 0x0000c80025257a20 */ /* 0x000fe40000410000 */
[----:B------:R-:W-:Y:S02]  /*8360*/  FMUL.FTZ R38, R38, c[0x0][0x320] ;  /* 0x0000c80026267a20 */ /* 0x000fe40000410000 */
[----:B------:R-:W-:Y:S01]  /*8370*/  FMUL.FTZ R39, R39, c[0x0][0x320] ;  /* 0x0000c80027277a20 */ /* 0x000fe20000410000 */
[C---:B---3--:R-:W-:Y:S03]  /*8380*/  HMMA.16816.F32.BF16 R44, R220.reuse, R8, R44 ;  /* 0x00000008dc2c723c */ /* 0x048fe6000004182c */
        /* <DEDUP_REMOVED lines=18> */
[----:B------:R-:W-:Y:S01]  /*84b0*/  MUFU.TANH R20, R43 ;  /* 0x0000002b00147308 */ /* 0x000fe20000002400 */
[----:B------:R-:W-:Y:S02]  /*84c0*/  FMUL.FTZ R49, R49, c[0x0][0x320] ;  /* 0x0000c80031317a20 */ /* 0x000fe40000410000 */
[----:B------:R-:W-:Y:S01]  /*84d0*/  FMUL.FTZ R50, R50, c[0x0][0x320] ;  /* 0x0000c80032327a20 */ /* 0x000fe20000410000 */
[----:B-1----:R-:W-:Y:S06]  /*84e0*/  FMNMX.FTZ R0, R182, R0, !PT ;  /* 0x00000000b6007209 */ /* 0x002fec0007810000 */
[----:B------:R-:W1:Y:S01]  /*84f0*/  MUFU.TANH R251, R22 ;  /* 0x0000001600fb7308 */ /* 0x000e620000002400 */
[----:B---3--:R-:W-:Y:S09]  /*8500*/  FMNMX.FTZ R2, R179, R2, !PT ;  /* 0x00000002b3027209 */ /* 0x008ff20007810000 */
[----:B------:R-:W3:Y:S10]  /*8510*/  MUFU.TANH R246, R23 ;  /* 0x0000001700f67308 */ /* 0x000ef40000002400 */
[----:B------:R-:W3:Y:S01]  /*8520*/  MUFU.TANH R181, R24 ;  /* 0x0000001800b57308 */ /* 0x000ee20000002400 */
[----:B-1----:R-:W-:Y:S09]  /*8530*/  FMNMX.FTZ R2, R251, R2, !PT ;  /* 0x00000002fb027209 */ /* 0x002ff20007810000 */
[----:B------:R-:W1:Y:S01]  /*8540*/  MUFU.TANH R180, R25 ;  /* 0x0000001900b47308 */ /* 0x000e620000002400 */
[----:B---3--:R-:W-:Y:S04]  /*8550*/  MOV R43, R246 ;  /* 0x000000f6002b7202 */ /* 0x008fe80000000f00 */
[----:B------:R-:W-:Y:S05]  /*8560*/  FMNMX.FTZ R2, R43, R2, !PT ;  /* 0x000000022b027209 */ /* 0x000fea0007810000 */
[----:B------:R-:W3:Y:S01]  /*8570*/  MUFU.TANH R252, R26 ;  /* 0x0000001a00fc7308 */ /* 0x000ee20000002400 */
[----:B------:R-:W-:Y:S09]  /*8580*/  FMNMX.FTZ R0, R181, R0, !PT ;  /* 0x00000000b5007209 */ /* 0x000ff20007810000 */
[----:B------:R-:W3:Y:S01]  /*8590*/  MUFU.TANH R245, R27 ;  /* 0x0000001b00f57308 */ /* 0x000ee20000002400 */
[----:B-1----:R-:W-:Y:S04]  /*85a0*/  FMNMX.FTZ R0, R180, R0, !PT ;  /* 0x00000000b4007209 */ /* 0x002fe80007810000 */
[----:B------:R-:W-:Y:S05]  /*85b0*/  FMNMX.FTZ R0, R18, R0, !PT ;  /* 0x0000000012007209 */ /* 0x000fea0007810000 */
[----:B------:R1:W-:Y:S01]  /*85c0*/  MUFU.TANH R247, R41 ;  /* 0x0000002900f77308 */ /* 0x0003e20000002400 */
[----:B------:R-:W-:Y:S02]  /*85d0*/  FMNMX.FTZ R0, R155, R0, !PT ;  /* 0x000000009b007209 */ /* 0x000fe40007810000 */
[----:B---3--:R-:W-:Y:S07]  /*85e0*/  FMNMX.FTZ R2, R252, R2, !PT ;  /* 0x00000002fc027209 */ /* 0x008fee0007810000 */
        /* <DEDUP_REMOVED lines=8> */
[----:B------:R-:W-:Y:S10]  /*8670*/  MUFU.TANH R159, R49 ;  /* 0x00000031009f7308 */ /* 0x000ff40000002400 */
[----:B------:R-:W3:Y:S01]  /*8680*/  MUFU.TANH R154, R32 ;  /* 0x00000020009a7308 */ /* 0x000ee20000002400 */
[----:B-1----:R-:W-:Y:S04]  /*8690*/  MOV R42, R231 ;  /* 0x000000e7002a7202 */ /* 0x002fe80000000f00 */
[----:B------:R-:W-:Y:S05]  /*86a0*/  FMNMX.FTZ R2, R42, R2, !PT ;  /* 0x000000022a027209 */ /* 0x000fea0007810000 */
[----:B------:R-:W1:Y:S10]  /*86b0*/  MUFU.TANH R100, R33 ;  /* 0x0000002100647308 */ /* 0x000e740000002400 */
[----:B------:R-:W1:Y:S01]  /*86c0*/  MUFU.TANH R244, R34 ;  /* 0x0000002200f47308 */ /* 0x000e620000002400 */
[----:B---3--:R-:W-:Y:S09]  /*86d0*/  FMNMX.FTZ R0, R154, R0, !PT ;  /* 0x000000009a007209 */ /* 0x008ff20007810000 */
[----:B------:R3:W-:Y:S01]  /*86e0*/  MUFU.TANH R19, R40 ;  /* 0x0000002800137308 */ /* 0x0007e20000002400 */
[----:B-1----:R-:W-:Y:S04]  /*86f0*/  MOV R49, R100 ;  /* 0x0000006400317202 */ /* 0x002fe80000000f00 */
[----:B------:R-:W-:Y:S05]  /*8700*/  FMNMX.FTZ R0, R49, R0, !PT ;  /* 0x0000000031007209 */ /* 0x000fea0007810000 */
[----:B------:R-:W1:Y:S10]  /*8710*/  MUFU.TANH R17, R36 ;  /* 0x0000002400117308 */ /* 0x000e740000002400 */
[----:B------:R-:W-:Y:S01]  /*8720*/  MUFU.TANH R16, R37 ;  /* 0x0000002500107308 */ /* 0x000fe20000002400 */
[----:B---3--:R-:W-:Y:S04]  /*8730*/  MOV R40, R244 ;  /* 0x000000f400287202 */ /* 0x008fe80000000f00 */
[----:B------:R-:W-:Y:S05]  /*8740*/  FMNMX.FTZ R2, R40, R2, !PT ;  /* 0x0000000228027209 */ /* 0x000fea0007810000 */
[----:B------:R-:W3:Y:S01]  /*8750*/  MUFU.TANH R24, R35 ;  /* 0x0000002300187308 */ /* 0x000ee20000002400 */
[----:B-1----:R-:W-:Y:S02]  /*8760*/  FMNMX.FTZ R0, R17, R0, !PT ;  /* 0x0000000011007209 */ /* 0x002fe40007810000 */
[----:B----4-:R-:W-:Y:S02]  /*8770*/  @P0 MOV R5, R13 ;  /* 0x0000000d00050202 */ /* 0x010fe40000000f00 */
[----:B------:R-:W-:Y:S05]  /*8780*/  MOV R12, c[0x0][0x1e0] ;  /* 0x00007800000c7a02 */ /* 0x000fea0000000f00 */
[----:B------:R-:W-:Y:S01]  /*8790*/  MUFU.TANH R27, R44 ;  /* 0x0000002c001b7308 */ /* 0x000fe20000002400 */
[----:B------:R-:W-:Y:S09]  /*87a0*/  MOV R13, c[0x0][0x1e4] ;  /* 0x00007900000d7a02 */ /* 0x000ff20000000f00 */
[----:B------:R-:W-:Y:S01]  /*87b0*/  MUFU.TANH R26, R45 ;  /* 0x0000002d001a7308 */ /* 0x000fe20000002400 */
[----:B---3--:R-:W-:Y:S02]  /*87c0*/  FMNMX.FTZ R3, R24, R2, !PT ;  /* 0x0000000218037209 */ /* 0x008fe40007810000 */
[----:B------:R-:W-:Y:S01]  /*87d0*/  FMNMX.FTZ R2, R16, R0, !PT ;  /* 0x0000000010027209 */ /* 0x000fe20007810000 */
[----:B------:R-:W-:Y:S01]  /*87e0*/  FMUL.FTZ R0, R51, c[0x0][0x320] ;  /* 0x0000c80033007a20 */ /* 0x000fe20000410000 */
[----:B------:R-:W-:Y:S05]  /*87f0*/  MOV R51, R155 ;  /* 0x0000009b00337202 */ /* 0x000fea0000000f00 */
[----:B------:R-:W1:Y:S01]  /*8800*/  MUFU.TANH R23, R38 ;  /* 0x0000002600177308 */ /* 0x000e620000002400 */
[----:B------:R-:W-:Y:S09]  /*8810*/  FMNMX.FTZ R2, R19, R2, !PT ;  /* 0x0000000213027209 */ /* 0x000ff20007810000 */
[----:B------:R3:W-:Y:S10]  /*8820*/  MUFU.TANH R152, R0 ;  /* 0x0000000000987308 */ /* 0x0007f40000002400 */
[----:B------:R-:W4:Y:S01]  /*8830*/  MUFU.TANH R22, R39 ;  /* 0x0000002700167308 */ /* 0x000f220000002400 */
[----:B-1----:R-:W-:Y:S09]  /*8840*/  FMNMX.FTZ R3, R23, R3, !PT ;  /* 0x0000000317037209 */ /* 0x002ff20007810000 */
[----:B------:R-:W1:Y:S01]  /*8850*/  MUFU.TANH R244, R46 ;  /* 0x0000002e00f47308 */ /* 0x000e620000002400 */
[----:B---3--:R-:W-:Y:S04]  /*8860*/  FMNMX.FTZ R0, R247, R2, !PT ;  /* 0x00000002f7007209 */ /* 0x008fe80007810000 */
[----:B------:R-:W-:Y:S05]  /*8870*/  FMNMX.FTZ R0, R27, R0, !PT ;  /* 0x000000001b007209 */ /* 0x000fea0007810000 */
[----:B------:R-:W3:Y:S01]  /*8880*/  MUFU.TANH R245, R47 ;  /* 0x0000002f00f57308 */ /* 0x000ee20000002400 */
[----:B------:R-:W-:Y:S02]  /*8890*/  FMNMX.FTZ R0, R26, R0, !PT ;  /* 0x000000001a007209 */ /* 0x000fe40007810000 */
[----:B----4-:R-:W-:Y:S02]  /*88a0*/  FMNMX.FTZ R3, R22, R3, !PT ;  /* 0x0000000316037209 */ /* 0x010fe40007810000 */
[----:B------:R-:W-:Y:S02]  /*88b0*/  FMNMX.FTZ R100, R25, R0, !PT ;  /* 0x0000000019647209 */ /* 0x000fe40007810000 */
[----:B------:R-:W-:Y:S02]  /*88c0*/  FMNMX.FTZ R2, R21, R3, !PT ;  /* 0x0000000315027209 */ /* 0x000fe40007810000 */
[----:B------:R-:W-:Y:S01]  /*88d0*/  FMNMX.FTZ R100, R159, R100, !PT ;  /* 0x000000649f647209 */ /* 0x000fe20007810000 */
[----:B------:R-:W4:Y:S01]  /*88e0*/  MUFU.TANH R103, R50 ;  /* 0x0000003200677308 */ /* 0x000f220000002400 */
[----:B------:R-:W-:Y:S03]  /*88f0*/  FMNMX.FTZ R2, R20, R2, !PT ;  /* 0x0000000214027209 */ /* 0x000fe60007810000 */
[----:B------:R-:W2:Y:S01]  /*8900*/  SHFL.BFLY PT, R3, R100, 0x2, 0x1f ;  /* 0x0c401f0064037f89 */ /* 0x000ea200000e0000 */
[----:B-1----:R-:W-:Y:S04]  /*8910*/  FMNMX.FTZ R2, R244, R2, !PT ;  /* 0x00000002f4027209 */ /* 0x002fe80007810000 */
[----:B---3--:R-:W-:Y:S04]  /*8920*/  FMNMX.FTZ R0, R245, R2, !PT ;  /* 0x00000002f5007209 */ /* 0x008fe80007810000 */
        /* <DEDUP_REMOVED lines=44> */
[----:B----4-:R-:W-:Y:S02]  /*8bf0*/  FMUL.FTZ R32, R2, R132 ;  /* 0x0000008402207220 */ /* 0x010fe40000410000 */
        /* <DEDUP_REMOVED lines=26> */
[C---:B------:R-:W-:Y:S02]  /*8da0*/  FMUL.FTZ R35, R0.reuse, R135 ;  /* 0x0000008700237220 */ /* 0x040fe40000410000 */
[C---:B------:R-:W-:Y:S01]  /*8db0*/  FMUL.FTZ R50, R0.reuse, R150 ;  /* 0x0000009600327220 */ /* 0x040fe20000410000 */
[----:B------:R2:W4:Y:S01]  /*8dc0*/  MUFU.EX2 R154, R9 ;  /* 0x00000009009a7308 */ /* 0x0005220000000800 */
[----:B------:R-:W-:Y:S02]  /*8dd0*/  FMUL.FTZ R51, R0, R151 ;  /* 0x0000009700337220 */ /* 0x000fe40000410000 */
[----:B------:R-:W-:Y:S01]  /*8de0*/  FMUL.FTZ R40, R2, R140 ;  /* 0x0000008c02287220 */ /* 0x000fe20000410000 */
[----:B------:R-:W-:Y:S01]  /*8df0*/  MOV R140, R41 ;  /* 0x00000029008c7202 */ /* 0x000fe20000000f00 */
[----:B-1----:R-:W-:Y:S02]  /*8e00*/  FMUL.FTZ R10, R0, R110 ;  /* 0x0000006e000a7220 */ /* 0x002fe40000410000 */
[----:B------:R-:W-:Y:S02]  /*8e10*/  FMUL.FTZ R41, R2, R141 ;  /* 0x0000008d02297220 */ /* 0x000fe40000410000 */
        /* <DEDUP_REMOVED lines=57> */
[----:B------:R-:W-:Y:S02]  /*91b0*/  FMUL.FTZ R93, R2, R93 ;  /* 0x0000005d025d7220 */ /* 0x000fe40000410000 */
[C---:B------:R-:W-:Y:S02]  /*91c0*/  FMUL.FTZ R94, R0.reuse, R94 ;  /* 0x0000005e005e7220 */ /* 0x040fe40000410000 */
[----:B------:R-:W-:Y:S01]  /*91d0*/  FMUL.FTZ R95, R0, R95 ;  /* 0x0000005f005f7220 */ /* 0x000fe20000410000 */
[----:B------:R-:W-:Y:S01]  /*91e0*/  LDSM.16.MT88.4 R28, [R229+0x100] ;  /* 0x00010000e51c783b */ /* 0x000fe20000004200 */
[C---:B------:R-:W-:Y:S02]  /*91f0*/  FMUL.FTZ R96, R2.reuse, R96 ;  /* 0x0000006002607220 */ /* 0x040fe40000410000 */
[----:B------:R-:W-:Y:S02]  /*9200*/  FMUL.FTZ R97, R2, R97 ;  /* 0x0000006102617220 */ /* 0x000fe40000410000 */
[C---:B------:R-:W-:Y:S02]  /*9210*/  FMUL.FTZ R98, R0.reuse, R98 ;  /* 0x0000006200627220 */ /* 0x040fe40000410000 */
[C---:B------:R-:W-:Y:S01]  /*9220*/  FMUL.FTZ R99, R0.reuse, R99 ;  /* 0x0000006300637220 */ /* 0x040fe20000410000 */
[----:B------:R-:W-:Y:S01]  /*9230*/  LDSM.16.MT88.4 R36, [R228+0x100] ;  /* 0x00010000e424783b */ /* 0x000fe20000004200 */
[C---:B-1----:R-:W-:Y:S01]  /*9240*/  FMUL.FTZ R6, R0.reuse, R106 ;  /* 0x0000006a00067220 */ /* 0x042fe20000410000 */
[----:B------:R-:W-:Y:S01]  /*9250*/  F2FP.BF16.PACK_AB R106, R231, R248 ;  /* 0x000000f8e76a723e */ /* 0x000fe200000010ff */
[----:B------:R-:W-:Y:S02]  /*9260*/  FMUL.FTZ R7, R0, R107 ;  /* 0x0000006b00077220 */ /* 0x000fe40000410000 */
[----:B--2---:R-:W-:Y:S01]  /*9270*/  FFMA.FTZ R4, R169, c[0x0][0x2d0], -R101 ;  /* 0x0000b400a9047a23 */ /* 0x004fe20000010865 */
[----:B------:R-:W-:Y:S02]  /*9280*/  MOV R169, R23 ;  /* 0x0000001700a97202 */ /* 0x000fe40000000f00 */
[----:B------:R-:W-:Y:S01]  /*9290*/  LDSM.16.MT88.4 R44, [R225+0x3100] ;  /* 0x00310000e12c783b */ /* 0x000fe20000004200 */
[----:B------:R1:W2:Y:S07]  /*92a0*/  MUFU.EX2 R165, R4 ;  /* 0x0000000400a57308 */ /* 0x0002ae0000000800 */
[----:B------:R-:W4:Y:S08]  /*92b0*/  LDSM.16.MT88.4 R20, [R226+0x100] ;  /* 0x00010000e214783b */ /* 0x000f300000004200 */
[----:B------:R-:W4:Y:S08]  /*92c0*/  LDSM.16.MT88.4 R108, [R226+0x3100] ;  /* 0x00310000e26c783b */ /* 0x000f300000004200 */
[----:B------:R-:W0:Y:S01]  /*92d0*/  LDGDEPBAR ;  /* 0x00000000000079af */ /* 0x000e220000000000 */
[----:B-1----:R-:W-:Y:S01]  /*92e0*/  FMUL.FTZ R4, R2, R104 ;  /* 0x0000006802047220 */ /* 0x002fe20000410000 */
[----:B------:R-:W-:Y:S02]  /*92f0*/  F2FP.BF16.PACK_AB R104, R246, R164 ;  /* 0x000000a4f668723e */ /* 0x000fe400000010ff */
[----:B--2---:R-:W-:Y:S07]  /*9300*/  F2FP.BF16.PACK_AB R107, R165, R155 ;  /* 0x0000009ba56b723e */ /* 0x004fee00000010ff */
[C---:B---3--:R-:W-:Y:S07]  /*9310*/  HMMA.16816.F32.BF16 R4, R104.reuse, R12, R4 ;  /* 0x0000000c6804723c */ /* 0x048fee0000041804 */
        /* <DEDUP_REMOVED lines=8> */
[C---:B------:R-:W-:Y:S01]  /*93a0*/  FMUL.FTZ R15, R0.reuse, R115 ;  /* 0x00000073000f7220 */ /* 0x040fe20000410000 */
[----:B------:R-:W-:Y:S01]  /*93b0*/  MOV R115, R16 ;  /* 0x0000001000737202 */ /* 0x000fe20000000f00 */
[----:B------:R-:W-:Y:S01]  /*93c0*/  FMUL.FTZ R19, R0, R119 ;  /* 0x0000007700137220 */ /* 0x000fe20000410000 */
[----:B------:R-:W-:Y:S01]  /*93d0*/  MOV R125, R113 ;  /* 0x00000071007d7202 */ /* 0x000fe20000000f00 */
[C---:B------:R-:W-:Y:S01]  /*93e0*/  FMUL.FTZ R16, R2.reuse, R116 ;  /* 0x0000007402107220 */ /* 0x040fe20000410000 */
[----:B------:R-:W-:Y:S01]  /*93f0*/  MOV R116, R17 ;  /* 0x0000001100747202 */ /* 0x000fe20000000f00 */
[----:B------:R-:W-:Y:S01]  /*9400*/  FMUL.FTZ R17, R2, R117 ;  /* 0x0000007502117220 */ /* 0x000fe20000410000 */
[C---:B----4-:R-:W-:Y:S03]  /*9410*/  HMMA.16816.F32.BF16 R12, R104.reuse, R20, R12 ;  /* 0x00000014680c723c */ /* 0x050fe6000004180c */
[----:B------:R-:W-:Y:S01]  /*9420*/  MOV R117, R18 ;  /* 0x0000001200757202 */ /* 0x000fe20000000f00 */
[----:B------:R-:W-:Y:S01]  /*9430*/  FMUL.FTZ R18, R0, R118 ;  /* 0x0000007600127220 */ /* 0x000fe20000410000 */
[----:B------:R-:W-:Y:S01]  /*9440*/  MOV R127, R42 ;  /* 0x0000002a007f7202 */ /* 0x000fe20000000f00 */
[C---:B------:R-:W-:Y:S01]  /*9450*/  FMUL.FTZ R24, R2.reuse, R124 ;  /* 0x0000007c02187220 */ /* 0x040fe20000410000 */
[----:B------:R-:W-:Y:S01]  /*9460*/  MOV R135, R117 ;  /* 0x0000007500877202 */ /* 0x000fe20000000f00 */
[C---:B------:R-:W-:Y:S01]  /*9470*/  FMUL.FTZ R20, R2.reuse, R120 ;  /* 0x0000007802147220 */ /* 0x040fe20000410000 */
[----:B------:R-:W-:Y:S02]  /*9480*/  MOV R120, R112 ;  /* 0x0000007000787202 */ /* 0x000fe40000000f00 */
[C---:B------:R-:W-:Y:S03]  /*9490*/  HMMA.16816.F32.BF16 R16, R104.reuse, R22, R16 ;  /* 0x000000166810723c */ /* 0x040fe60000041810 */
[----:B------:R-:W-:Y:S01]  /*94a0*/  FMUL.FTZ R21, R2, R121 ;  /* 0x0000007902157220 */ /* 0x000fe20000410000 */
[----:B------:R-:W-:Y:S01]  /*94b0*/  MOV R121, R102 ;  /* 0x0000006600797202 */ /* 0x000fe20000000f00 */
[--C-:B------:R-:W-:Y:S01]  /*94c0*/  FFMA.FTZ R102, R172, c[0x0][0x2d0], -R153.reuse ;  /* 0x0000b400ac667a23 */ /* 0x100fe20000010899 */
[----:B------:R-:W-:Y:S01]  /*94d0*/  MOV R124, R116 ;  /* 0x00000074007c7202 */ /* 0x000fe20000000f00 */
[C---:B------:R-:W-:Y:S01]  /*94e0*/  FMUL.FTZ R22, R0.reuse, R122 ;  /* 0x0000007a00167220 */ /* 0x040fe20000410000 */
[----:B------:R-:W-:Y:S01]  /*94f0*/  MOV R122, R114 ;  /* 0x00000072007a7202 */ /* 0x000fe20000000f00 */
[C---:B------:R-:W-:Y:S01]  /*9500*/  FMUL.FTZ R23, R0.reuse, R123 ;  /* 0x0000007b00177220 */ /* 0x040fe20000410000 */
[----:B------:R-:W-:Y:S02]  /*9510*/  LDSM.16.MT88.4 R116, [R228+0x3100] ;  /* 0x00310000e474783b */ /* 0x000fe40000004200 */
[----:B------:R-:W-:Y:S01]  /*9520*/  MOV R123, R115 ;  /* 0x00000073007b7202 */ /* 0x000fe20000000f00 */
[C---:B------:R-:W-:Y:S01]  /*9530*/  FMUL.FTZ R42, R0.reuse, R142 ;  /* 0x0000008e002a7220 */ /* 0x040fe20000410000 */
[----:B------:R-:W-:Y:S01]  /*9540*/  MOV R142, R43 ;  /* 0x0000002b008e7202 */ /* 0x000fe20000000f00 */
[----:B------:R-:W-:Y:S01]  /*9550*/  FMUL.FTZ R43, R0, R143 ;  /* 0x0000008f002b7220 */ /* 0x000fe20000410000 */
[C---:B------:R-:W-:Y:S02]  /*9560*/  HMMA.16816.F32.BF16 R20, R104.reuse, R28, R20 ;  /* 0x0000001c6814723c */ /* 0x040fe40000041814 */
[----:B------:R-:W1:Y:S05]  /*9570*/  LDSM.16.MT88.4 R112, [R229+0x3100] ;  /* 0x00310000e570783b */ /* 0x000e6a0000004200 */
[C---:B------:R-:W-:Y:S01]  /*9580*/  FMUL.FTZ R28, R2.reuse, R128 ;  /* 0x00000080021c7220 */ /* 0x040fe20000410000 */
[C---:B------:R-:W-:Y:S04]  /*9590*/  HMMA.16816.F32.BF16 R24, R104.reuse, R30, R24 ;  /* 0x0000001e6818723c */ /* 0x040fe80000041818 */
[C---:B------:R-:W-:Y:S01]  /*95a0*/  FMUL.FTZ R29, R2.reuse, R129 ;  /* 0x00000081021d7220 */ /* 0x040fe20000410000 */
[----:B------:R-:W-:Y:S01]  /*95b0*/  MOV R129, R49 ;  /* 0x0000003100817202 */ /* 0x000fe20000000f00 */
[----:B------:R-:W-:Y:S01]  /*95c0*/  FMUL.FTZ R49, R2, R149 ;  /* 0x0000009502317220 */ /* 0x000fe20000410000 */
[----:B------:R-:W-:Y:S01]  /*95d0*/  MOV R128, R48 ;  /* 0x0000003000807202 */ /* 0x000fe20000000f00 */
[C---:B------:R-:W-:Y:S02]  /*95e0*/  FMUL.FTZ R30, R0.reuse, R130 ;  /* 0x00000082001e7220 */ /* 0x040fe40000410000 */
[----:B------:R2:W-:Y:S02]  /*95f0*/  MUFU.EX2 R130, R102 ;  /* 0x0000006600827308 */ /* 0x0005e40000000800 */
[----:B------:R-:W-:Y:S02]  /*9600*/  FMUL.FTZ R31, R0, R131 ;  /* 0x00000083001f7220 */ /* 0x000fe40000410000 */
[C---:B------:R-:W-:Y:S02]  /*9610*/  FMUL.FTZ R48, R2.reuse, R148 ;  /* 0x0000009402307220 */ /* 0x040fe40000410000 */
[----:B------:R-:W-:Y:S03]  /*9620*/  LDSM.16.MT88.4 R148, [R226+0x5900] ;  /* 0x00590000e294783b */ /* 0x000fe60000004200 */
[C---:B------:R-:W-:Y:S07]  /*9630*/  HMMA.16816.F32.BF16 R28, R104.reuse, R36, R28 ;  /* 0x00000024681c723c */ /* 0x040fee000004181c */
[C---:B------:R-:W-:Y:S01]  /*9640*/  FMUL.FTZ R37, R2.reuse, R137 ;  /* 0x0000008902257220 */ /* 0x040fe20000410000 */
[C---:B------:R-:W-:Y:S04]  /*9650*/  HMMA.16816.F32.BF16 R32, R104.reuse, R38, R32 ;  /* 0x000000266820723c */ /* 0x040fe80000041820 */
[----:B------:R-:W-:Y:S02]  /*9660*/  FMUL.FTZ R36, R2, R136 ;  /* 0x0000008802247220 */ /* 0x000fe40000410000 */
[--C-:B--2---:R-:W-:Y:S02]  /*9670*/  FFMA.FTZ R102, R173, c[0x0][0x2d0], -R153.reuse ;  /* 0x0000b400ad667a23 */ /* 0x104fe40000010899 */
[C---:B------:R-:W-:Y:S02]  /*9680*/  FMUL.FTZ R38, R0.reuse, R138 ;  /* 0x0000008a00267220 */ /* 0x040fe40000410000 */
[----:B------:R2:W-:Y:S02]  /*9690*/  MUFU.EX2 R137, R102 ;  /* 0x0000006600897308 */ /* 0x0005e40000000800 */
[----:B------:R-:W-:Y:S07]  /*96a0*/  FMUL.FTZ R39, R0, R139 ;  /* 0x0000008b00277220 */ /* 0x000fee0000410000 */
[C---:B------:R-:W-:Y:S07]  /*96b0*/  HMMA.16816.F32.BF16 R36, R104.reuse, R44, R36 ;  /* 0x0000002c6824723c */ /* 0x040fee0000041824 */
[C---:B------:R-:W-:Y:S01]  /*96c0*/  FMUL.FTZ R45, R2.reuse, R145 ;  /* 0x00000091022d7220 */ /* 0x040fe20000410000 */
[C---:B------:R-:W-:Y:S04]  /*96d0*/  HMMA.16816.F32.BF16 R40, R104.reuse, R46, R40 ;  /* 0x0000002e6828723c */ /* 0x040fe80000041828 */
[----:B------:R-:W-:Y:S03]  /*96e0*/  FMUL.FTZ R44, R2, R144 ;  /* 0x00000090022c7220 */ /* 0x000fe60000410000 */
[----:B------:R-:W-:Y:S02]  /*96f0*/  FMUL.FTZ R46, R0, R146 ;  /* 0x00000092002e7220 */ /* 0x000fe40000410000 */
[--C-:B--2---:R-:W-:Y:S03]  /*9700*/  FFMA.FTZ R102, R174, c[0x0][0x2d0], -R153.reuse ;  /* 0x0000b400ae667a23 */ /* 0x104fe60000010899 */
[----:B------:R-:W-:Y:S01]  /*9710*/  FMUL.FTZ R47, R0, R147 ;  /* 0x00000093002f7220 */ /* 0x000fe20000410000 */
[----:B------:R2:W-:Y:S06]  /*9720*/  MUFU.EX2 R145, R102 ;  /* 0x0000006600917308 */ /* 0x0005ec0000000800 */
[C---:B------:R-:W-:Y:S08]  /*9730*/  HMMA.16816.F32.BF16 R44, R104.reuse, R108, R44 ;  /* 0x0000006c682c723c */ /* 0x040ff0000004182c */
[C---:B------:R-:W-:Y:S01]  /*9740*/  HMMA.16816.F32.BF16 R48, R104.reuse, R110, R48 ;  /* 0x0000006e6830723c */ /* 0x040fe20000041830 */
[----:B------:R-:W3:Y:S07]  /*9750*/  LDSM.16.MT88.4 R108, [R225+0x6100] ;  /* 0x00610000e16c783b */ /* 0x000eee0000004200 */
[C---:B-1----:R-:W-:Y:S04]  /*9760*/  HMMA.16816.F32.BF16 R52, R104.reuse, R112, R52 ;  /* 0x000000706834723c */ /* 0x042fe80000041834 */
[----:B--2---:R-:W-:Y:S04]  /*9770*/  FFMA.FTZ R102, R175, c[0x0][0x2d0], -R153 ;  /* 0x0000b400af667a23 */ /* 0x004fe80000010899 */
[C---:B------:R-:W-:Y:S01]  /*9780*/  HMMA.16816.F32.BF16 R56, R104.reuse, R114, R56 ;  /* 0x000000726838723c */ /* 0x040fe20000041838 */
[----:B------:R1:W-:Y:S01]  /*9790*/  MUFU.EX2 R139, R102 ;  /* 0x00000066008b7308 */ /* 0x0003e20000000800 */
[----:B------:R-:W2:Y:S06]  /*97a0*/  LDSM.16.MT88.4 R112, [R226+0x6100] ;  /* 0x00610000e270783b */ /* 0x000eac0000004200 */
[C---:B------:R-:W-:Y:S08]  /*97b0*/  HMMA.16816.F32.BF16 R60, R104.reuse, R116, R60 ;  /* 0x00000074683c723c */ /* 0x040ff0000004183c */
[C---:B------:R-:W-:Y:S01]  /*97c0*/  HMMA.16816.F32.BF16 R64, R104.reuse, R118, R64 ;  /* 0x000000766840723c */ /* 0x040fe20000041840 */
[----:B------:R-:W4:Y:S07]  /*97d0*/  LDSM.16.MT88.4 R116, [R229+0x6100] ;  /* 0x00610000e574783b */ /* 0x000f2e0000004200 */
[C---:B---3--:R-:W-:Y:S04]  /*97e0*/  HMMA.16816.F32.BF16 R68, R104.reuse, R108, R68 ;  /* 0x0000006c6844723c */ /* 0x048fe80000041844 */
[--C-:B-1----:R-:W-:Y:S04]  /*97f0*/  FFMA.FTZ R102, R176, c[0x0][0x2d0], -R101.reuse ;  /* 0x0000b400b0667a23 */ /* 0x102fe80000010865 */
[----:B------:R1:W-:Y:S01]  /*9800*/  MUFU.EX2 R132, R102 ;  /* 0x0000006600847308 */ /* 0x0003e20000000800 */
[C---:B------:R-:W-:Y:S01]  /*9810*/  HMMA.16816.F32.BF16 R72, R104.reuse, R110, R72 ;  /* 0x0000006e6848723c */ /* 0x040fe20000041848 */
[----:B------:R-:W3:Y:S07]  /*9820*/  LDSM.16.MT88.4 R108, [R228+0x6100] ;  /* 0x00610000e46c783b */ /* 0x000eee0000004200 */
[C---:B--2---:R-:W-:Y:S08]  /*9830*/  HMMA.16816.F32.BF16 R76, R104.reuse, R112, R76 ;  /* 0x00000070684c723c */ /* 0x044ff0000004184c */
[C---:B------:R-:W-:Y:S01]  /*9840*/  HMMA.16816.F32.BF16 R80, R104.reuse, R114, R80 ;  /* 0x000000726850723c */ /* 0x040fe20000041850 */
[----:B------:R-:W2:Y:S03]  /*9850*/  LDSM.16.MT88.4 R112, [R225+0x900] ;  /* 0x00090000e170783b */ /* 0x000ea60000004200 */
[--C-:B-1----:R-:W-:Y:S04]  /*9860*/  FFMA.FTZ R102, R178, c[0x0][0x2d0], -R101.reuse ;  /* 0x0000b400b2667a23 */ /* 0x102fe80000010865 */
[C---:B----4-:R-:W-:Y:S01]  /*9870*/  HMMA.16816.F32.BF16 R84, R104.reuse, R116, R84 ;  /* 0x000000746854723c */ /* 0x050fe20000041854 */
[----:B------:R1:W4:Y:S07]  /*9880*/  MUFU.EX2 R136, R102 ;  /* 0x0000006600887308 */ /* 0x00032e0000000800 */
[C---:B------:R-:W-:Y:S01]  /*9890*/  HMMA.16816.F32.BF16 R88, R104.reuse, R118, R88 ;  /* 0x000000766858723c */ /* 0x040fe20000041858 */
[----:B------:R-:W2:Y:S07]  /*98a0*/  LDSM.16.MT88.4 R116, [R226+0x900] ;  /* 0x00090000e274783b */ /* 0x000eae0000004200 */
[C---:B---3--:R-:W-:Y:S08]  /*98b0*/  HMMA.16816.F32.BF16 R92, R104.reuse, R108, R92 ;  /* 0x0000006c685c723c */ /* 0x048ff0000004185c */
[----:B------:R-:W-:Y:S01]  /*98c0*/  HMMA.16816.F32.BF16 R96, R104, R110, R96 ;  /* 0x0000006e6860723c */ /* 0x000fe20000041860 */
[----:B------:R-:W3:Y:S03]  /*98d0*/  LDSM.16.MT88.4 R108, [R229+0x900] ;  /* 0x00090000e56c783b */ /* 0x000ee60000004200 */
[--C-:B-1----:R-:W-:Y:S03]  /*98e0*/  FFMA.FTZ R102, R177, c[0x0][0x2d0], -R101.reuse ;  /* 0x0000b400b1667a23 */ /* 0x102fe60000010865 */
[----:B----4-:R-:W-:Y:S01]  /*98f0*/  F2FP.BF16.PACK_AB R105, R136, R132 ;  /* 0x000000848869723e */ /* 0x010fe200000010ff */
[----:B------:R1:W-:Y:S01]  /*9900*/  MUFU.EX2 R144, R102 ;  /* 0x0000006600907308 */ /* 0x0003e20000000800 */
[----:B------:R-:W-:Y:S03]  /*9910*/  F2FP.BF16.PACK_AB R104, R137, R130 ;  /* 0x000000828968723e */ /* 0x000fe600000010ff */
[----:B------:R-:W-:Y:S01]  /*9920*/  F2FP.BF16.PACK_AB R106, R139, R145 ;  /* 0x000000918b6a723e */ /* 0x000fe200000010ff */
[----:B-1----:R-:W-:Y:S05]  /*9930*/  FFMA.FTZ R102, R179, c[0x0][0x2d0], -R101 ;  /* 0x0000b400b3667a23 */ /* 0x002fea0000010865 */
[----:B------:R1:W4:Y:S02]  /*9940*/  MUFU.EX2 R138, R102 ;  /* 0x00000066008a7308 */ /* 0x0003240000000800 */
[--C-:B-1----:R-:W-:Y:S01]  /*9950*/  FFMA.FTZ R102, R183, c[0x0][0x2d0], -R153.reuse ;  /* 0x0000b400b7667a23 */ /* 0x102fe20000010899 */
[----:B----4-:R-:W-:Y:S07]  /*9960*/  F2FP.BF16.PACK_AB R107, R138, R144 ;  /* 0x000000908a6b723e */ /* 0x010fee00000010ff */
[----:B------:R1:W-:Y:S01]  /*9970*/  MUFU.EX2 R141, R102 ;  /* 0x00000066008d7308 */ /* 0x0003e20000000800 */
[C---:B--2---:R-:W-:Y:S08]  /*9980*/  HMMA.16816.F32.BF16 R4, R104.reuse, R112, R4 ;  /* 0x000000706804723c */ /* 0x044ff00000041804 */
[C---:B------:R-:W-:Y:S01]  /*9990*/  HMMA.16816.F32.BF16 R8, R104.reuse, R114, R8 ;  /* 0x000000726808723c */ /* 0x040fe20000041808 */
[----:B------:R-:W2:Y:S07]  /*99a0*/  LDSM.16.MT88.4 R112, [R228+0x900] ;  /* 0x00090000e470783b */ /* 0x000eae0000004200 */
[C---:B------:R-:W-:Y:S04]  /*99b0*/  HMMA.16816.F32.BF16 R12, R104.reuse, R116, R12 ;  /* 0x00000074680c723c */ /* 0x040fe8000004180c */
[--C-:B-1----:R-:W-:Y:S04]  /*99c0*/  FFMA.FTZ R102, R182, c[0x0][0x2d0], -R153.reuse ;  /* 0x0000b400b6667a23 */ /* 0x102fe80000010899 */
[C---:B------:R-:W-:Y:S01]  /*99d0*/  HMMA.16816.F32.BF16 R16, R104.reuse, R118, R16 ;  /* 0x000000766810723c */ /* 0x040fe20000041810 */
[----:B------:R1:W4:Y:S01]  /*99e0*/  MUFU.EX2 R147, R102 ;  /* 0x0000006600937308 */ /* 0x0003220000000800 */
[----:B------:R-:W4:Y:S06]  /*99f0*/  LDSM.16.MT88.4 R116, [R225+0x3900] ;  /* 0x00390000e174783b */ /* 0x000f2c0000004200 */
[C---:B---3--:R-:W-:Y:S08]  /*9a00*/  HMMA.16816.F32.BF16 R20, R104.reuse, R108, R20 ;  /* 0x0000006c6814723c */ /* 0x048ff00000041814 */
[C---:B------:R-:W-:Y:S01]  /*9a10*/  HMMA.16816.F32.BF16 R24, R104.reuse, R110, R24 ;  /* 0x0000006e6818723c */ /* 0x040fe20000041818 */
[----:B------:R-:W3:Y:S07]  /*9a20*/  LDSM.16.MT88.4 R108, [R226+0x3900] ;  /* 0x00390000e26c783b */ /* 0x000eee0000004200 */
[C---:B--2---:R-:W-:Y:S04]  /*9a30*/  HMMA.16816.F32.BF16 R28, R104.reuse, R112, R28 ;  /* 0x00000070681c723c */ /* 0x044fe8000004181c */
[--C-:B-1----:R-:W-:Y:S04]  /*9a40*/  FFMA.FTZ R102, R181, c[0x0][0x2d0], -R153.reuse ;  /* 0x0000b400b5667a23 */ /* 0x102fe80000010899 */
[----:B------:R1:W-:Y:S01]  /*9a50*/  MUFU.EX2 R146, R102 ;  /* 0x0000006600927308 */ /* 0x0003e20000000800 */
[C---:B------:R-:W-:Y:S01]  /*9a60*/  HMMA.16816.F32.BF16 R32, R104.reuse, R114, R32 ;  /* 0x000000726820723c */ /* 0x040fe20000041820 */
[----:B------:R-:W2:Y:S07]  /*9a70*/  LDSM.16.MT88.4 R112, [R229+0x3900] ;  /* 0x00390000e570783b */ /* 0x000eae0000004200 */
[C---:B----4-:R-:W-:Y:S08]  /*9a80*/  HMMA.16816.F32.BF16 R36, R104.reuse, R116, R36 ;  /* 0x000000746824723c */ /* 0x050ff00000041824 */
[C---:B------:R-:W-:Y:S01]  /*9a90*/  HMMA.16816.F32.BF16 R40, R104.reuse, R118, R40 ;  /* 0x000000766828723c */ /* 0x040fe20000041828 */
[----:B------:R-:W4:Y:S03]  /*9aa0*/  LDSM.16.MT88.4 R116, [R228+0x3900] ;  /* 0x00390000e474783b */ /* 0x000f260000004200 */
[----:B-1----:R-:W-:Y:S04]  /*9ab0*/  FFMA.FTZ R102, R180, c[0x0][0x2d0], -R153 ;  /* 0x0000b400b4667a23 */ /* 0x002fe80000010899 */
[C---:B---3--:R-:W-:Y:S01]  /*9ac0*/  HMMA.16816.F32.BF16 R44, R104.reuse, R108, R44 ;  /* 0x0000006c682c723c */ /* 0x048fe2000004182c */
[----:B------:R1:W3:Y:S07]  /*9ad0*/  MUFU.EX2 R131, R102 ;  /* 0x0000006600837308 */ /* 0x0002ee0000000800 */
[C---:B------:R-:W-:Y:S01]  /*9ae0*/  HMMA.16816.F32.BF16 R48, R104.reuse, R110, R48 ;  /* 0x0000006e6830723c */ /* 0x040fe20000041830 */
[----:B------:R-:W3:Y:S07]  /*9af0*/  LDSM.16.MT88.4 R108, [R225+0x6900] ;  /* 0x00690000e16c783b */ /* 0x000eee0000004200 */
[C---:B--2---:R-:W-:Y:S08]  /*9b00*/  HMMA.16816.F32.BF16 R52, R104.reuse, R112, R52 ;  /* 0x000000706834723c */ /* 0x044ff00000041834 */
[C---:B------:R-:W-:Y:S01]  /*9b10*/  HMMA.16816.F32.BF16 R56, R104.reuse, R114, R56 ;  /* 0x000000726838723c */ /* 0x040fe20000041838 */
[----:B------:R-:W2:Y:S03]  /*9b20*/  LDSM.16.MT88.4 R112, [R226+0x6900] ;  /* 0x00690000e270783b */ /* 0x000ea60000004200 */
[--C-:B-1----:R-:W-:Y:S04]  /*9b30*/  FFMA.FTZ R102, R251, c[0x0][0x2d0], -R101.reuse ;  /* 0x0000b400fb667a23 */ /* 0x102fe80000010865 */
[----:B------:R1:W-:Y:S01]  /*9b40*/  MUFU.EX2 R181, R102 ;  /* 0x0000006600b57308 */ /* 0x0003e20000000800 */
[C---:B----4-:R-:W-:Y:S08]  /*9b50*/  HMMA.16816.F32.BF16 R60, R104.reuse, R116, R60 ;  /* 0x00000074683c723c */ /* 0x050ff0000004183c */
[C---:B------:R-:W-:Y:S01]  /*9b60*/  HMMA.16816.F32.BF16 R64, R104.reuse, R118, R64 ;  /* 0x000000766840723c */ /* 0x040fe20000041840 */
[----:B------:R-:W4:Y:S07]  /*9b70*/  LDSM.16.MT88.4 R116, [R229+0x6900] ;  /* 0x00690000e574783b */ /* 0x000f2e0000004200 */
[C---:B---3--:R-:W-:Y:S04]  /*9b80*/  HMMA.16816.F32.BF16 R68, R104.reuse, R108, R68 ;  /* 0x0000006c6844723c */ /* 0x048fe80000041844 */
[--C-:B-1----:R-:W-:Y:S04]  /*9b90*/  FFMA.FTZ R102, R142, c[0x0][0x2d0], -R101.reuse ;  /* 0x0000b4008e667a23 */ /* 0x102fe80000010865 */
[C---:B------:R-:W-:Y:S01]  /*9ba0*/  HMMA.16816.F32.BF16 R72, R104.reuse, R110, R72 ;  /* 0x0000006e6848723c */ /* 0x040fe20000041848 */
[----:B------:R-:W1:Y:S01]  /*9bb0*/  LDSM.16.MT88.4 R108, [R228+0x6900] ;  /* 0x00690000e46c783b */ /* 0x000e620000004200 */
[----:B------:R3:W1:Y:S06]  /*9bc0*/  MUFU.EX2 R180, R102 ;  /* 0x0000006600b47308 */ /* 0x00066c0000000800 */
[C---:B--2---:R-:W-:Y:S08]  /*9bd0*/  HMMA.16816.F32.BF16 R76, R104.reuse, R112, R76 ;  /* 0x00000070684c723c */ /* 0x044ff0000004184c */
[C---:B------:R-:W-:Y:S01]  /*9be0*/  HMMA.16816.F32.BF16 R80, R104.reuse, R114, R80 ;  /* 0x000000726850723c */ /* 0x040fe20000041850 */
[----:B------:R-:W2:Y:S07]  /*9bf0*/  LDSM.16.MT88.4 R112, [R225+0x1100] ;  /* 0x00110000e170783b */ /* 0x000eae0000004200 */
[C---:B----4-:R-:W-:Y:S04]  /*9c00*/  HMMA.16816.F32.BF16 R84, R104.reuse, R116, R84 ;  /* 0x000000746854723c */ /* 0x050fe80000041854 */
[--C-:B---3--:R-:W-:Y:S04]  /*9c10*/  FFMA.FTZ R102, R252, c[0x0][0x2d0], -R101.reuse ;  /* 0x0000b400fc667a23 */ /* 0x108fe80000010865 */
        /* <DEDUP_REMOVED lines=33> */
[--C-:B--2---:R-:W-:Y:S04]  /*9e30*/  FFMA.FTZ R102, R129, c[0x0][0x2d0], -R153.reuse ;  /* 0x0000b40081667a23 */ /* 0x104fe80000010899 */
[C---:B-1----:R-:W-:Y:S01]  /*9e40*/  HMMA.16816.F32.BF16 R44, R104.reuse, R108, R44 ;  /* 0x0000006c682c723c */ /* 0x042fe2000004182c */
[----:B------:R1:W2:Y:S03]  /*9e50*/  MUFU.EX2 R135, R102 ;  /* 0x0000006600877308 */ /* 0x0002a60000000800 */
[--C-:B------:R-:W-:Y:S02]  /*9e60*/  FFMA.FTZ R129, R171, c[0x0][0x2d0], -R153.reuse ;  /* 0x0000b400ab817a23 */ /* 0x100fe40000010899 */
[----:B------:R-:W-:Y:S02]  /*9e70*/  FFMA.FTZ R171, R170, c[0x0][0x2d0], -R153 ;  /* 0x0000b400aaab7a23 */ /* 0x000fe40000010899 */
[C---:B------:R-:W-:Y:S01]  /*9e80*/  HMMA.16816.F32.BF16 R48, R104.reuse, R110, R48 ;  /* 0x0000006e6830723c */ /* 0x040fe20000041830 */
[----:B------:R-:W2:Y:S02]  /*9e90*/  LDSM.16.MT88.4 R108, [R225+0x7100] ;  /* 0x00710000e16c783b */ /* 0x000ea40000004200 */
[----:B------:R4:W-:Y:S05]  /*9ea0*/  MUFU.EX2 R176, R129 ;  /* 0x0000008100b07308 */ /* 0x0009ea0000000800 */
[C---:B---3--:R-:W-:Y:S05]  /*9eb0*/  HMMA.16816.F32.BF16 R52, R104.reuse, R112, R52 ;  /* 0x000000706834723c */ /* 0x048fea0000041834 */
[----:B------:R-:W-:Y:S03]  /*9ec0*/  MUFU.EX2 R171, R171 ;  /* 0x000000ab00ab7308 */ /* 0x000fe60000000800 */
[C---:B------:R-:W-:Y:S01]  /*9ed0*/  HMMA.16816.F32.BF16 R56, R104.reuse, R114, R56 ;  /* 0x000000726838723c */ /* 0x040fe20000041838 */
[----:B------:R-:W3:Y:S03]  /*9ee0*/  LDSM.16.MT88.4 R112, [R226+0x7100] ;  /* 0x00710000e270783b */ /* 0x000ee60000004200 */
[--C-:B-1----:R-:W-:Y:S04]  /*9ef0*/  FFMA.FTZ R102, R128, c[0x0][0x2d0], -R101.reuse ;  /* 0x0000b40080667a23 */ /* 0x102fe80000010865 */
[----:B------:R1:W-:Y:S01]  /*9f00*/  MUFU.EX2 R175, R102 ;  /* 0x0000006600af7308 */ /* 0x0003e20000000800 */
[C---:B----4-:R-:W-:Y:S03]  /*9f10*/  HMMA.16816.F32.BF16 R60, R104.reuse, R116, R60 ;  /* 0x00000074683c723c */ /* 0x050fe6000004183c */
[----:B------:R-:W-:Y:S05]  /*9f20*/  MOV R129, R141 ;  /* 0x0000008d00817202 */ /* 0x000fea0000000f00 */
[C---:B------:R-:W-:Y:S01]  /*9f30*/  HMMA.16816.F32.BF16 R64, R104.reuse, R118, R64 ;  /* 0x000000766840723c */ /* 0x040fe20000041840 */
[----:B------:R-:W4:Y:S07]  /*9f40*/  LDSM.16.MT88.4 R116, [R229+0x7100] ;  /* 0x00710000e574783b */ /* 0x000f2e0000004200 */
[C---:B--2---:R-:W-:Y:S04]  /*9f50*/  HMMA.16816.F32.BF16 R68, R104.reuse, R108, R68 ;  /* 0x0000006c6844723c */ /* 0x044fe80000041844 */
[--C-:B-1----:R-:W-:Y:S04]  /*9f60*/  FFMA.FTZ R102, R127, c[0x0][0x2d0], -R101.reuse ;  /* 0x0000b4007f667a23 */ /* 0x102fe80000010865 */
[C---:B------:R-:W-:Y:S01]  /*9f70*/  HMMA.16816.F32.BF16 R72, R104.reuse, R110, R72 ;  /* 0x0000006e6848723c */ /* 0x040fe20000041848 */
[----:B------:R-:W1:Y:S01]  /*9f80*/  LDSM.16.MT88.4 R108, [R228+0x7100] ;  /* 0x00710000e46c783b */ /* 0x000e620000004200 */
[----:B------:R2:W1:Y:S06]  /*9f90*/  MUFU.EX2 R174, R102 ;  /* 0x0000006600ae7308 */ /* 0x00046c0000000800 */
[C---:B---3--:R-:W-:Y:S08]  /*9fa0*/  HMMA.16816.F32.BF16 R76, R104.reuse, R112, R76 ;  /* 0x00000070684c723c */ /* 0x048ff0000004184c */
        /* <DEDUP_REMOVED lines=10> */
[----:B--2---:R-:W-:Y:S03]  /*a050*/  FFMA.FTZ R102, R125, c[0x0][0x2d0], -R101 ;  /* 0x0000b4007d667a23 */ /* 0x004fe60000010865 */
[----:B------:R-:W-:Y:S02]  /*a060*/  F2FP.BF16.PACK_AB R104, R133, R140 ;  /* 0x0000008c8568723e */ /* 0x000fe400000010ff */
[----:B------:R-:W2:Y:S01]  /*a070*/  LDL.LU R125, [R1] ;  /* 0x00000000017d7983 */ /* 0x000ea20000300800 */
[----:B------:R3:W3:Y:S02]  /*a080*/  MUFU.EX2 R172, R102 ;  /* 0x0000006600ac7308 */ /* 0x0006e40000000800 */
[----:B------:R-:W-:Y:S02]  /*a090*/  F2FP.BF16.PACK_AB R106, R135, R134 ;  /* 0x00000086876a723e */ /* 0x000fe400000010ff */
[----:B------:R-:W-:Y:S01]  /*a0a0*/  F2FP.BF16.PACK_AB R105, R174, R175 ;  /* 0x000000afae69723e */ /* 0x000fe200000010ff */
[--C-:B---3--:R-:W-:Y:S01]  /*a0b0*/  FFMA.FTZ R102, R124, c[0x0][0x2d0], -R153.reuse ;  /* 0x0000b4007c667a23 */ /* 0x108fe20000010899 */
[----:B------:R-:W-:Y:S01]  /*a0c0*/  F2FP.BF16.PACK_AB R107, R172, R173 ;  /* 0x000000adac6b723e */ /* 0x000fe200000010ff */
[----:B------:R-:W3:Y:S03]  /*a0d0*/  LDL.LU R124, [R1+0x4] ;  /* 0x00000400017c7983 */ /* 0x000ee60000300800 */
[----:B------:R1:W-:Y:S03]  /*a0e0*/  MUFU.EX2 R251, R102 ;  /* 0x0000006600fb7308 */ /* 0x0003e60000000800 */
        /* <DEDUP_REMOVED lines=58> */
[C---:B------:R-:W-:Y:S02]  /*a490*/  HMMA.16816.F32.BF16 R4, R104.reuse, R112, R4 ;  /* 0x000000706804723c */ /* 0x040fe40000041804 */
[----:B------:R4:W5:Y:S05]  /*a4a0*/  LDL.LU R159, [R1+0x58] ;  /* 0x00005800019f7983 */ /* 0x00096a0000300800 */
[----:B------:R-:W1:Y:S01]  /*a4b0*/  MUFU.EX2 R170, R153 ;  /* 0x0000009900aa7308 */ /* 0x000e620000000800 */
        /* <DEDUP_REMOVED lines=13> */
[----:B------:R-:W-:Y:S01]  /*a590*/  F2FP.BF16.PACK_AB R154, R170, R171 ;  /* 0x000000abaa9a723e */ /* 0x000fe200000010ff */
        /* <DEDUP_REMOVED lines=142> */
.L_x_24:
[----:B----4-:R-:W2:Y:S04]  /*ae80*/  LDL.LU R2, [R1] ;  /* 0x0000000001027983 */ /* 0x010ea80000300800 */
[----:B------:R-:W3:Y:S01]  /*ae90*/  LDL.LU R4, [R1+0x4] ;  /* 0x0000040001047983 */ /* 0x000ee20000300800 */
[----:B------:R-:W-:-:S02]  /*aea0*/  MOV R41, 0xff800000 ;  /* 0xff80000000297802 */ /* 0x000fc40000000f00 */
[----:B------:R-:W-:Y:S02]  /*aeb0*/  MOV R42, 0xff800000 ;  /* 0xff800000002a7802 */ /* 0x000fe40000000f00 */
[----:B------:R-:W-:Y:S01]  /*aec0*/  PLOP3.LUT P2, PT, PT, PT, PT, 0x8, 0x0 ;  /* 0x000000000000781c */ /* 0x000fe20003f4e170 */
[----:B--2---:R-:W1:Y:S04]  /*aed0*/  SHFL.BFLY PT, R6, R2, 0x2, 0x1f ;  /* 0x0c401f0002067f89 */ /* 0x004e6800000e0000 */
[----:B---3--:R-:W2:Y:S01]  /*aee0*/  SHFL.BFLY PT, R0, R4, 0x2, 0x1f ;  /* 0x0c401f0004007f89 */ /* 0x008ea200000e0000 */
[----:B-1----:R-:W-:Y:S02]  /*aef0*/  FADD.FTZ R6, R6, R2 ;  /* 0x0000000206067221 */ /* 0x002fe40000010000 */
[----:B--2---:R-:W-:-:S03]  /*af00*/  FADD.FTZ R0, R0, R4 ;  /* 0x0000000400007221 */ /* 0x004fc60000010000 */
[----:B------:R-:W1:Y:S04]  /*af10*/  SHFL.BFLY PT, R2, R6, 0x1, 0x1f ;  /* 0x0c201f0006027f89 */ /* 0x000e6800000e0000 */
[----:B------:R-:W2:Y:S01]  /*af20*/  SHFL.BFLY PT, R7, R0, 0x1, 0x1f ;  /* 0x0c201f0000077f89 */ /* 0x000ea200000e0000 */
[----:B-1----:R-:W-:Y:S01]  /*af30*/  FADD.FTZ R6, R6, R2 ;  /* 0x0000000206067221 */ /* 0x002fe20000010000 */
[----:B------:R-:W-:Y:S01]  /*af40*/  MOV R2, RZ ;  /* 0x000000ff00027202 */ /* 0x000fe20000000f00 */
[----:B--2---:R-:W-:-:S03]  /*af50*/  FADD.FTZ R7, R7, R0 ;  /* 0x0000000007077221 */ /* 0x004fc60000010000 */
[----:B------:R-:W-:Y:S02]  /*af60*/  FSETP.NE.FTZ.AND P1, PT, R6, RZ, PT ;  /* 0x000000ff0600720b */ /* 0x000fe40003f35000 */
[----:B------:R-:W-:Y:S02]  /*af70*/  MOV R0, RZ ;  /* 0x000000ff00007202 */ /* 0x000fe40000000f00 */
[----:B------:R-:W-:-:S09]  /*af80*/  FSETP.NE.FTZ.AND P0, PT, R7, RZ, PT ;  /* 0x000000ff0700720b */ /* 0x000fd20003f15000 */
[----:B------:R-:W1:Y:S01]  /*af90*/  @P1 MUFU.RCP R2, R6 ;  /* 0x0000000600021308 */ /* 0x000e620000001000 */
[----:B------:R-:W-:-:S05]  /*afa0*/  @P1 MOV R4, 0x3f317218 ;  /* 0x3f31721800041802 */ /* 0x000fca0000000f00 */
[----:B------:R-:W-:Y:S02]  /*afb0*/  @P1 FMUL.FTZ R5, R4, c[0x0][0x2d0] ;  /* 0x0000b40004051a20 */ /* 0x000fe40000410000 */
[----:B------:R-:W-:Y:S08]  /*afc0*/  @P0 MUFU.RCP R0, R7 ;  /* 0x0000000700000308 */ /* 0x000ff00000001000 */
[----:B------:R-:W2:Y:S01]  /*afd0*/  @P1 MUFU.LG2 R6, R6 ;  /* 0x0000000600061308 */ /* 0x000ea20000000c00 */
[----:B-1----:R-:W-:-:S02]  /*afe0*/  FMUL.FTZ R104, R2, R104 ;  /* 0x0000006802687220 */ /* 0x002fc40000410000 */
[C---:B------:R-:W-:Y:S02]  /*aff0*/  FMUL.FTZ R8, R2.reuse, R105 ;  /* 0x0000006902087220 */ /* 0x040fe40000410000 */
[C---:B------:R-:W-:Y:S02]  /*b000*/  FMUL.FTZ R108, R2.reuse, R108 ;  /* 0x0000006c026c7220 */ /* 0x040fe40000410000 */
[C---:B------:R-:W-:Y:S01]  /*b010*/  FMUL.FTZ R109, R2.reuse, R109 ;  /* 0x0000006d026d7220 */ /* 0x040fe20000410000 */
[----:B------:R-:W1:Y:S01]  /*b020*/  @P0 MUFU.LG2 R7, R7 ;  /* 0x0000000700070308 */ /* 0x000e620000000c00 */
        /* <DEDUP_REMOVED lines=43> */
[----:B------:R-:W-:Y:S01]  /*b2e0*/  FMUL.FTZ R14, R2, R97 ;  /* 0x00000061020e7220 */ /* 0x000fe20000410000 */
[----:B------:R-:W-:Y:S01]  /*b2f0*/  @P0 MOV R2, 0x3f317218 ;  /* 0x3f31721800020802 */ /* 0x000fe20000000f00 */
[----:B--2---:R-:W-:-:S02]  /*b300*/  @P1 FMUL.FTZ R6, R6, 0.69314718246459960938 ;  /* 0x3f31721806061820 */ /* 0x004fc40000410000 */
[----:B-1----:R-:W-:Y:S02]  /*b310*/  @P0 FMUL.FTZ R4, R7, 0.69314718246459960938 ;  /* 0x3f31721807040820 */ /* 0x002fe40000410000 */
[----:B------:R-:W-:Y:S02]  /*b320*/  @P0 FMUL.FTZ R2, R2, c[0x0][0x2d0] ;  /* 0x0000b40002020a20 */ /* 0x000fe40000410000 */
        /* <DEDUP_REMOVED lines=47> */
[----:B------:R-:W-:Y:S02]  /*b620*/  FMUL.FTZ R99, R0, R99 ;  /* 0x0000006300637220 */ /* 0x000fe40000410000 */
[----:B------:R-:W-:Y:S02]  /*b630*/  @P1 FFMA.FTZ R41, R5, R100, R6 ;  /* 0x0000006405291223 */ /* 0x000fe40000010006 */
[----:B------:R-:W-:Y:S02]  /*b640*/  @P0 FFMA.FTZ R42, R2, R3, R4 ;  /* 0x00000003022a0223 */ /* 0x000fe40000010004 */
.L_x_22:
[----:B-1----:R-:W-:Y:S05]  /*b650*/  @P2 BRA `(.L_x_26) ;  /* 0x000016b000002947 */ /* 0x002fea0003800000 */
[----:B------:R-:W2:Y:S01]  /*b660*/  LDL R45, [R1+0x20] ;  /* 0x00002000012d7983 */ /* 0x000ea20000100800 */
[----:B------:R-:W-:Y:S02]  /*b670*/  F2FP.BF16.PACK_AB R8, R8, R104 ;  /* 0x000000680808723e */ /* 0x000fe400000010ff */
[----:B------:R-:W-:Y:S01]  /*b680*/  F2FP.BF16.PACK_AB R5, R107, R106 ;  /* 0x0000006a6b05723e */ /* 0x000fe200000010ff */
[----:B------:R-:W1:Y:S01]  /*b690*/  S2R R44, SR_TID.X ;  /* 0x00000000002c7919 */ /* 0x000e620000002100 */
[----:B------:R-:W-:-:S02]  /*b6a0*/  F2FP.BF16.PACK_AB R6, R109, R108 ;  /* 0x0000006c6d06723e */ /* 0x000fc400000010ff */
[----:B------:R-:W-:Y:S02]  /*b6b0*/  F2FP.BF16.PACK_AB R110, R111, R110 ;  /* 0x0000006e6f6e723e */ /* 0x000fe400000010ff */
[----:B------:R-:W-:Y:S02]  /*b6c0*/  F2FP.BF16.PACK_AB R38, R38, R112 ;  /* 0x000000702626723e */ /* 0x000fe400000010ff */
[----:B------:R-:W-:Y:S02]  /*b6d0*/  F2FP.BF16.PACK_AB R114, R115, R114 ;  /* 0x000000727372723e */ /* 0x000fe400000010ff */
[----:B------:R-:W-:Y:S02]  /*b6e0*/  F2FP.BF16.PACK_AB R7, R117, R116 ;  /* 0x000000747507723e */ /* 0x000fe400000010ff */
[----:B------:R-:W-:Y:S02]  /*b6f0*/  F2FP.BF16.PACK_AB R118, R119, R118 ;  /* 0x000000767776723e */ /* 0x000fe400000010ff */
[----:B------:R-:W-:-:S02]  /*b700*/  F2FP.BF16.PACK_AB R37, R37, R120 ;  /* 0x000000782525723e */ /* 0x000fc400000010ff */
[----:B------:R-:W-:Y:S02]  /*b710*/  F2FP.BF16.PACK_AB R122, R123, R122 ;  /* 0x0000007a7b7a723e */ /* 0x000fe400000010ff */
[----:B------:R-:W-:Y:S02]  /*b720*/  F2FP.BF16.PACK_AB R36, R36, R124 ;  /* 0x0000007c2424723e */ /* 0x000fe400000010ff */
[----:B------:R-:W-:Y:S02]  /*b730*/  F2FP.BF16.PACK_AB R126, R127, R126 ;  /* 0x0000007e7f7e723e */ /* 0x000fe400000010ff */
[----:B------:R-:W-:Y:S02]  /*b740*/  F2FP.BF16.PACK_AB R35, R35, R128 ;  /* 0x000000802323723e */ /* 0x000fe400000010ff */
[----:B------:R-:W-:Y:S02]  /*b750*/  F2FP.BF16.PACK_AB R130, R131, R130 ;  /* 0x000000828382723e */ /* 0x000fe400000010ff */
[----:B-1----:R-:W-:-:S02]  /*b760*/  SHF.R.S32.HI R43, RZ, 0x1f, R44 ;  /* 0x0000001fff2b7819 */ /* 0x002fc4000001142c */
[----:B------:R-:W-:Y:S02]  /*b770*/  F2FP.BF16.PACK_AB R34, R34, R132 ;  /* 0x000000842222723e */ /* 0x000fe400000010ff */
[CC--:B------:R-:W-:Y:S02]  /*b780*/  LEA.HI R2, R43.reuse, R44.reuse, RZ, 0x2 ;  /* 0x0000002c2b027211 */ /* 0x0c0fe400078f10ff */
[----:B------:R-:W-:Y:S02]  /*b790*/  LEA.HI R40, R43, R44, RZ, 0x5 ;  /* 0x0000002c2b287211 */ /* 0x000fe400078f28ff */
[--C-:B------:R-:W-:Y:S02]  /*b7a0*/  SHF.R.S32.HI R4, RZ, 0x2, R2.reuse ;  /* 0x00000002ff047819 */ /* 0x100fe40000011402 */
[----:B------:R-:W-:Y:S02]  /*b7b0*/  SHF.R.S32.HI R0, RZ, 0x1f, R2 ;  /* 0x0000001fff007819 */ /* 0x000fe40000011402 */
[----:B------:R-:W-:-:S02]  /*b7c0*/  SHF.R.S32.HI R39, RZ, 0x5, R40 ;  /* 0x00000005ff277819 */ /* 0x000fc40000011428 */
[----:B------:R-:W-:Y:S02]  /*b7d0*/  LEA.HI R0, R0, R4, RZ, 0x3 ;  /* 0x0000000400007211 */ /* 0x000fe400078f18ff */
[----:B------:R-:W-:Y:S02]  /*b7e0*/  F2FP.BF16.PACK_AB R134, R135, R134 ;  /* 0x000000868786723e */ /* 0x000fe400000010ff */
[----:B------:R-:W-:Y:S02]  /*b7f0*/  LOP3.LUT R0, R0, 0xfffffff8, RZ, 0xc0, !PT ;  /* 0xfffffff800007812 */ /* 0x000fe400078ec0ff */
[----:B------:R-:W-:Y:S02]  /*b800*/  F2FP.BF16.PACK_AB R33, R33, R136 ;  /* 0x000000882121723e */ /* 0x000fe400000010ff */
[----:B------:R-:W-:Y:S01]  /*b810*/  F2FP.BF16.PACK_AB R138, R139, R138 ;  /* 0x0000008a8b8a723e */ /* 0x000fe200000010ff */
[----:B------:R-:W-:Y:S01]  /*b820*/  IMAD.IADD R4, R4, 0x1, -R0 ;  /* 0x0000000104047824 */ /* 0x000fe200078e0a00 */
[----:B------:R-:W-:-:S02]  /*b830*/  LOP3.LUT R0, R2, 0xfffffffc, RZ, 0xc0, !PT ;  /* 0xfffffffc02007812 */ /* 0x000fc400078ec0ff */
[----:B------:R-:W-:Y:S01]  /*b840*/  F2FP.BF16.PACK_AB R32, R32, R140 ;  /* 0x0000008c2020723e */ /* 0x000fe200000010ff */
[C---:B------:R-:W-:Y:S01]  /*b850*/  IMAD.SHL.U32 R2, R4.reuse, 0x40, RZ ;  /* 0x0000004004027824 */ /* 0x040fe200078e00ff */
[----:B------:R-:W-:Y:S01]  /*b860*/  LOP3.LUT R3, R4, 0x1, RZ, 0xc0, !PT ;  /* 0x0000000104037812 */ /* 0x000fe200078ec0ff */
[----:B------:R-:W-:Y:S01]  /*b870*/  IMAD.IADD R26, R44, 0x1, -R0 ;  /* 0x000000012c1a7824 */ /* 0x000fe200078e0a00 */
[----:B------:R-:W-:Y:S02]  /*b880*/  F2FP.BF16.PACK_AB R142, R143, R142 ;  /* 0x0000008e8f8e723e */ /* 0x000fe400000010ff */
[----:B------:R-:W-:Y:S01]  /*b890*/  LOP3.LUT R0, R2, 0x1c0, RZ, 0xc0, !PT ;  /* 0x000001c002007812 */ /* 0x000fe200078ec0ff */
[----:B------:R-:W-:Y:S01]  /*b8a0*/  IMAD R2, R39, 0x200, R26 ;  /* 0x0000020027027824 */ /* 0x000fe200078e021a */
[----:B------:R-:W-:Y:S02]  /*b8b0*/  ISETP.NE.U32.AND P0, PT, R3, 0x1, PT ;  /* 0x000000010300780c */ /* 0x000fe40003f05070 */
[----:B------:R-:W-:-:S02]  /*b8c0*/  LEA.HI R0, R0, R0, RZ, 0x1d ;  /* 0x0000000000007211 */ /* 0x000fc400078fe8ff */
[----:B------:R-:W-:Y:S01]  /*b8d0*/  R2P PR, R4, 0x6 ;  /* 0x0000000604007804 */ /* 0x000fe20000000000 */
[----:B------:R-:W-:Y:S01]  /*b8e0*/  IMAD.MOV.U32 R4, RZ, RZ, 0x20 ;  /* 0x00000020ff047424 */ /* 0x000fe200078e00ff */
[----:B------:R-:W-:Y:S01]  /*b8f0*/  F2FP.BF16.PACK_AB R31, R31, R144 ;  /* 0x000000901f1f723e */ /* 0x000fe200000010ff */
[----:B------:R-:W-:Y:S01]  /*b900*/  IMAD.U32 R0, R2, 0x2, R0 ;  /* 0x0000000202007824 */ /* 0x000fe200078e0000 */
[----:B------:R-:W-:Y:S02]  /*b910*/  F2FP.BF16.PACK_AB R146, R147, R146 ;  /* 0x000000929392723e */ /* 0x000fe400000010ff */
[----:B------:R-:W-:Y:S01]  /*b920*/  SEL R4, R4, 0xffffffe0, !P1 ;  /* 0xffffffe004047807 */ /* 0x000fe20004800000 */
[----:B------:R-:W-:Y:S01]  /*b930*/  IMAD.SHL.U32 R0, R0, 0x2, RZ ;  /* 0x0000000200007824 */ /* 0x000fe200078e00ff */
[----:B------:R-:W-:Y:S01]  /*b940*/  BAR.SYNC.DEFER_BLOCKING 0x1, 0x100 ;  /* 0x0044000000007b1d */ /* 0x000fe20000010000 */
[----:B------:R-:W-:Y:S02]  /*b950*/  F2FP.BF16.PACK_AB R30, R30, R148 ;  /* 0x000000941e1e723e */ /* 0x000fe400000010ff */
[----:B------:R-:W-:-:S02]  /*b960*/  F2FP.BF16.PACK_AB R150, R151, R150 ;  /* 0x000000969796723e */ /* 0x000fc400000010ff */
[C---:B------:R-:W-:Y:S02]  /*b970*/  IADD3 R3, R0.reuse, 0x80, RZ ;  /* 0x0000008000037810 */ /* 0x040fe40007ffe0ff */
[C---:B------:R-:W-:Y:S02]  /*b980*/  IADD3 R2, R0.reuse, 0x70, RZ ;  /* 0x0000007000027810 */ /* 0x040fe40007ffe0ff */
[----:B------:R-:W-:Y:S01]  /*b990*/  @P0 IADD3 R2, R3, 0x10, RZ ;  /* 0x0000001003020810 */ /* 0x000fe20007ffe0ff */
[----:B------:R-:W-:Y:S01]  /*b9a0*/  IMAD.IADD R3, R0, 0x1, R4 ;  /* 0x0000000100037824 */ /* 0x000fe200078e0204 */
[----:B------:R-:W-:Y:S02]  /*b9b0*/  F2FP.BF16.PACK_AB R29, R29, R52 ;  /* 0x000000341d1d723e */ /* 0x000fe400000010ff */
[----:B------:R-:W-:Y:S02]  /*b9c0*/  F2FP.BF16.PACK_AB R54, R55, R54 ;  /* 0x000000363736723e */ /* 0x000fe400000010ff */
[----:B------:R-:W-:-:S02]  /*b9d0*/  F2FP.BF16.PACK_AB R28, R28, R56 ;  /* 0x000000381c1c723e */ /* 0x000fc400000010ff */
[----:B------:R-:W-:Y:S02]  /*b9e0*/  F2FP.BF16.PACK_AB R58, R59, R58 ;  /* 0x0000003a3b3a723e */ /* 0x000fe400000010ff */
[----:B------:R-:W-:Y:S02]  /*b9f0*/  F2FP.BF16.PACK_AB R27, R27, R60 ;  /* 0x0000003c1b1b723e */ /* 0x000fe400000010ff */
[----:B------:R-:W-:Y:S02]  /*ba00*/  F2FP.BF16.PACK_AB R62, R63, R62 ;  /* 0x0000003e3f3e723e */ /* 0x000fe400000010ff */
[----:B------:R-:W-:Y:S01]  /*ba10*/  F2FP.BF16.PACK_AB R25, R25, R64 ;  /* 0x000000401919723e */ /* 0x000fe200000010ff */
[----:B------:R1:W-:Y:S01]  /*ba20*/  STS [R0+0x80], R8 ;  /* 0x0000800800007388 */ /* 0x0003e20000000800 */
[----:B------:R-:W-:Y:S02]  /*ba30*/  F2FP.BF16.PACK_AB R67, R67, R66 ;  /* 0x000000424343723e */ /* 0x000fe400000010ff */
[----:B------:R-:W-:Y:S01]  /*ba40*/  F2FP.BF16.PACK_AB R24, R24, R68 ;  /* 0x000000441818723e */ /* 0x000fe200000010ff */
[----:B------:R-:W-:Y:S01]  /*ba50*/  STS [R0+0x480], R5 ;  /* 0x0004800500007388 */ /* 0x000fe20000000800 */
[----:B------:R-:W-:-:S02]  /*ba60*/  F2FP.BF16.PACK_AB R23, R23, R70 ;  /* 0x000000461717723e */ /* 0x000fc400000010ff */
[----:B------:R-:W-:Y:S01]  /*ba70*/  F2FP.BF16.PACK_AB R22, R22, R72 ;  /* 0x000000481616723e */ /* 0x000fe200000010ff */
[----:B------:R3:W-:Y:S01]  /*ba80*/  STS [R2], R6 ;  /* 0x0000000602007388 */ /* 0x0007e20000000800 */
[----:B------:R-:W-:Y:S02]  /*ba90*/  F2FP.BF16.PACK_AB R21, R21, R74 ;  /* 0x0000004a1515723e */ /* 0x000fe400000010ff */
[----:B------:R-:W-:Y:S01]  /*baa0*/  F2FP.BF16.PACK_AB R20, R20, R76 ;  /* 0x0000004c1414723e */ /* 0x000fe200000010ff */
[----:B------:R-:W-:Y:S01]  /*bab0*/  STS [R2+0x400], R110 ;  /* 0x0004006e02007388 */ /* 0x000fe20000000800 */
        /* <DEDUP_REMOVED lines=8> */
[----:B-1----:R-:W-:Y:S01]  /*bb40*/  IMAD.MOV.U32 R8, RZ, RZ, 0x40 ;  /* 0x00000040ff087424 */ /* 0x002fe200078e00ff */
[----:B------:R-:W-:Y:S02]  /*bb50*/  F2FP.BF16.PACK_AB R11, R11, R90 ;  /* 0x0000005a0b0b723e */ /* 0x000fe400000010ff */
[----:B------:R-:W-:Y:S02]  /*bb60*/  F2FP.BF16.PACK_AB R9, R9, R92 ;  /* 0x0000005c0909723e */ /* 0x000fe400000010ff */
[----:B------:R-:W-:-:S02]  /*bb70*/  F2FP.BF16.PACK_AB R15, R15, R94 ;  /* 0x0000005e0f0f723e */ /* 0x000fc400000010ff */
[----:B------:R-:W-:Y:S02]  /*bb80*/  F2FP.BF16.PACK_AB R14, R14, R96 ;  /* 0x000000600e0e723e */ /* 0x000fe400000010ff */
[----:B---3--:R-:W-:Y:S01]  /*bb90*/  SEL R6, R8, 0xffffffc0, !P2 ;  /* 0xffffffc008067807 */ /* 0x008fe20005000000 */
[----:B------:R-:W-:Y:S01]  /*bba0*/  IMAD.IADD R8, R4, 0x1, R2 ;  /* 0x0000000104087824 */ /* 0x000fe200078e0202 */
[----:B------:R-:W-:Y:S02]  /*bbb0*/  F2FP.BF16.PACK_AB R10, R99, R98 ;  /* 0x00000062630a723e */ /* 0x000fe400000010ff */
[----:B------:R-:W-:Y:S01]  /*bbc0*/  ISETP.NE.U32.AND P0, PT, RZ, c[0x0][0x500], PT ;  /* 0x00014000ff007a0c */ /* 0x000fe20003f05070 */
[----:B------:R-:W-:Y:S01]  /*bbd0*/  IMAD.IADD R5, R0, 0x1, R6 ;  /* 0x0000000100057824 */ /* 0x000fe200078e0206 */
[----:B------:R1:W-:Y:S01]  /*bbe0*/  STS [R8], R7 ;  /* 0x0000000708007388 */ /* 0x0003e20000000800 */
[----:B------:R-:W-:Y:S01]  /*bbf0*/  IMAD.IADD R4, R6, 0x1, R3 ;  /* 0x0000000106047824 */ /* 0x000fe200078e0203 */
[----:B------:R-:W-:-:S02]  /*bc00*/  ISETP.NE.AND.EX P0, PT, RZ, c[0x0][0x504], PT, P0 ;  /* 0x00014100ff007a0c */ /* 0x000fc40003f05300 */
[----:B------:R-:W-:Y:S01]  /*bc10*/  STS [R8+0x400], R118 ;  /* 0x0004007608007388 */ /* 0x000fe20000000800 */
[----:B------:R-:W-:-:S03]  /*bc20*/  ISETP.NE.U32.AND P1, PT, RZ, c[0x0][0x508], PT ;  /* 0x00014200ff007a0c */ /* 0x000fc60003f25070 */
[----:B------:R-:W-:Y:S01]  /*bc30*/  STS [R5+0x80], R37 ;  /* 0x0000802505007388 */ /* 0x000fe20000000800 */
[----:B------:R-:W-:-:S03]  /*bc40*/  ISETP.NE.AND.EX P1, PT, RZ, c[0x0][0x50c], PT, P1 ;  /* 0x00014300ff007a0c */ /* 0x000fc60003f25310 */
[----:B------:R-:W-:Y:S01]  /*bc50*/  STS [R5+0x480], R122 ;  /* 0x0004807a05007388 */ /* 0x000fe20000000800 */
[----:B-1----:R-:W-:Y:S02]  /*bc60*/  IMAD.IADD R7, R6, 0x1, R2 ;  /* 0x0000000106077824 */ /* 0x002fe400078e0202 */
[----:B------:R-:W-:-:S03]  /*bc70*/  IMAD.IADD R6, R8, 0x1, R6 ;  /* 0x0000000108067824 */ /* 0x000fc600078e0206 */
[----:B------:R-:W-:Y:S04]  /*bc80*/  STS [R7], R36 ;  /* 0x0000002407007388 */ /* 0x000fe80000000800 */
[----:B------:R-:W-:Y:S04]  /*bc90*/  STS [R7+0x400], R126 ;  /* 0x0004007e07007388 */ /* 0x000fe80000000800 */
[----:B------:R-:W-:Y:S04]  /*bca0*/  STS [R4+0x80], R35 ;  /* 0x0000802304007388 */ /* 0x000fe80000000800 */
[----:B------:R-:W-:Y:S04]  /*bcb0*/  STS [R4+0x480], R130 ;  /* 0x0004808204007388 */ /* 0x000fe80000000800 */
[----:B------:R-:W-:Y:S04]  /*bcc0*/  STS [R6], R34 ;  /* 0x0000002206007388 */ /* 0x000fe80000000800 */
        /* <DEDUP_REMOVED lines=20> */
[----:B------:R1:W-:Y:S04]  /*be10*/  STS [R2+0x8400], R21 ;  /* 0x0084001502007388 */ /* 0x0003e80000000800 */
[----:B------:R-:W-:Y:S04]  /*be20*/  STS [R3+0x8080], R20 ;  /* 0x0080801403007388 */ /* 0x000fe80000000800 */
[----:B------:R-:W-:Y:S04]  /*be30*/  STS [R3+0x8480], R19 ;  /* 0x0084801303007388 */ /* 0x000fe80000000800 */
[----:B------:R-:W-:Y:S04]  /*be40*/  STS [R8+0x8000], R18 ;  /* 0x0080001208007388 */ /* 0x000fe80000000800 */
[----:B------:R-:W-:Y:S04]  /*be50*/  STS [R8+0x8400], R17 ;  /* 0x0084001108007388 */ /* 0x000fe80000000800 */
[----:B------:R-:W-:Y:S04]  /*be60*/  STS [R5+0x8080], R16 ;  /* 0x0080801005007388 */ /* 0x000fe80000000800 */
[----:B------:R-:W-:Y:S01]  /*be70*/  STS [R5+0x8480], R13 ;  /* 0x0084800d05007388 */ /* 0x000fe20000000800 */
[----:B-1----:R-:W-:-:S03]  /*be80*/  IMAD.MOV.U32 R2, RZ, RZ, 0x4 ;  /* 0x00000004ff027424 */ /* 0x002fc600078e00ff */
[----:B------:R-:W-:Y:S04]  /*be90*/  STS [R7+0x8000], R12 ;  /* 0x0080000c07007388 */ /* 0x000fe80000000800 */
[----:B------:R-:W-:Y:S04]  /*bea0*/  STS [R7+0x8400], R11 ;  /* 0x0084000b07007388 */ /* 0x000fe80000000800 */
[----:B------:R2:W-:Y:S04]  /*beb0*/  STS [R4+0x8080], R9 ;  /* 0x0080800904007388 */ /* 0x0005e80000000800 */
[----:B------:R1:W-:Y:S04]  /*bec0*/  STS [R4+0x8480], R15 ;  /* 0x0084800f04007388 */ /* 0x0003e80000000800 */
[----:B------:R1:W-:Y:S04]  /*bed0*/  STS [R6+0x8000], R14 ;  /* 0x0080000e06007388 */ /* 0x0003e80000000800 */
[----:B------:R1:W-:Y:S01]  /*bee0*/  STS [R6+0x8400], R10 ;  /* 0x0084000a06007388 */ /* 0x0003e20000000800 */
[----:B--2---:R-:W-:-:S03]  /*bef0*/  IMAD.WIDE R8, R45, R2, c[0x0][0x500] ;  /* 0x000140002d087625 */ /* 0x004fc600078e0202 */
[----:B------:R-:W-:Y:S06]  /*bf00*/  BAR.SYNC.DEFER_BLOCKING 0x1, 0x100 ;  /* 0x0044000000007b1d */ /* 0x000fec0000010000 */
[----:B------:R-:W2:Y:S01]  /*bf10*/  @P0 LDG.E R0, [R8.64] ;  /* 0x0000000408000981 */ /* 0x000ea2000c1e1900 */
[----:B------:R-:W-:Y:S02]  /*bf20*/  IMAD.MOV.U32 R24, RZ, RZ, c[0x0][0x388] ;  /* 0x0000e200ff187624 */ /* 0x000fe400078e00ff */
[----:B------:R-:W-:-:S05]  /*bf30*/  @P1 IMAD.WIDE R2, R45, R2, c[0x0][0x508] ;  /* 0x000142002d021625 */ /* 0x000fca00078e0202 */
[----:B------:R3:W5:Y:S02]  /*bf40*/  @P1 LDG.E R24, [R2.64] ;  /* 0x0000000402181981 */ /* 0x000764000c1e1900 */
[----:B---3--:R-:W-:Y:S02]  /*bf50*/  CS2R R2, SRZ ;  /* 0x0000000000027805 */ /* 0x008fe4000001ff00 */
[--C-:B--2---:R-:W-:Y:S01]  /*bf60*/  @P0 SHF.R.S32.HI R3, RZ, 0x1f, R0.reuse ;  /* 0x0000001fff030819 */ /* 0x104fe20000011400 */
[----:B------:R-:W-:Y:S01]  /*bf70*/  @P0 IMAD.MOV.U32 R2, RZ, RZ, R0 ;  /* 0x000000ffff020224 */ /* 0x000fe200078e0000 */
[----:B------:R-:W-:Y:S05]  /*bf80*/  @P1 BRA `(.L_x_27) ;  /* 0x0000004000001947 */ /* 0x000fea0003800000 */
[----:B-1----:R-:W-:Y:S05]  /*bf90*/  @!P0 BRA `(.L_x_27) ;  /* 0x0000003000008947 */ /* 0x002fea0003800000 */
[----:B------:R-:W2:Y:S04]  /*bfa0*/  LDG.E R4, [R8.64] ;  /* 0x0000000408047981 */ /* 0x000ea8000c1e1900 */
[----:B------:R-:W2:Y:S02]  /*bfb0*/  LDG.E R0, [R8.64+0x4] ;  /* 0x0000040408007981 */ /* 0x000ea4000c1e1900 */
[----:B--2--5:R-:W-:-:S02]  /*bfc0*/  IADD3 R24, -R4, R0, RZ ;  /* 0x0000000004187210 */ /* 0x024fc40007ffe1ff */
.L_x_27:
[----:B-1----:R-:W-:Y:S01]  /*bfd0*/  LOP3.LUT R0, R40, 0xffffffe0, RZ, 0xc0, !PT ;  /* 0xffffffe028007812 */ /* 0x002fe200078ec0ff */
[----:B------:R-:W1:Y:S01]  /*bfe0*/  S2R R20, SR_CTAID.X ;  /* 0x0000000000147919 */ /* 0x000e620000002500 */
[----:B------:R-:W-:Y:S01]  /*bff0*/  SHF.R.S32.HI R4, RZ, 0x1f, R39 ;  /* 0x0000001fff047819 */ /* 0x000fe20000011427 */
[----:B------:R-:W-:Y:S01]  /*c000*/  IMAD.MOV.U32 R7, RZ, RZ, c[0x0][0x4e8] ;  /* 0x00013a00ff077624 */ /* 0x000fe200078e00ff */
[----:B------:R-:W-:Y:S01]  /*c010*/  LEA.HI R16, R43, R44, RZ, 0x3 ;  /* 0x0000002c2b107211 */ /* 0x000fe200078f18ff */
[----:B------:R-:W-:Y:S01]  /*c020*/  IMAD.IADD R0, R44, 0x1, -R0 ;  /* 0x000000012c007824 */ /* 0x000fe200078e0a00 */
[----:B------:R-:W2:Y:S01]  /*c030*/  S2R R11, SR_CTAID.Y ;  /* 0x00000000000b7919 */ /* 0x000ea20000002600 */
[----:B------:R-:W-:Y:S01]  /*c040*/  LEA.HI R4, R4, R39, RZ, 0x3 ;  /* 0x0000002704047211 */ /* 0x000fe200078f18ff */
[----:B-----5:R-:W-:Y:S01]  /*c050*/  IMAD R24, R24, c[0x0][0x4e8], RZ ;  /* 0x00013a0018187a24 */ /* 0x020fe200078e02ff */
[----:B------:R-:W-:Y:S01]  /*c060*/  ISETP.NE.AND P1, PT, R7, 0x1, PT ;  /* 0x000000010700780c */ /* 0x000fe20003f25270 */
[----:B------:R-:W-:Y:S01]  /*c070*/  BSSY B0, `(.L_x_28) ;  /* 0x0000081000007945 */ /* 0x000fe20003800000 */
[----:B------:R-:W-:-:S02]  /*c080*/  SHF.R.S32.HI R6, RZ, 0x1f, R0 ;  /* 0x0000001fff067819 */ /* 0x000fc40000011400 */
[----:B------:R-:W-:Y:S02]  /*c090*/  LOP3.LUT R5, R4, 0xffffff8, RZ, 0xc0, !PT ;  /* 0x0ffffff804057812 */ /* 0x000fe400078ec0ff */
[----:B------:R-:W-:Y:S02]  /*c0a0*/  LEA.HI R4, R26, R26, RZ, 0x1 ;  /* 0x0000001a1a047211 */ /* 0x000fe400078f08ff */
[----:B------:R-:W-:Y:S02]  /*c0b0*/  LEA.HI R6, R6, R0, RZ, 0x2 ;  /* 0x0000000006067211 */ /* 0x000fe400078f10ff */
[----:B------:R-:W-:Y:S02]  /*c0c0*/  IADD3 R7, R39, -R5, RZ ;  /* 0x8000000527077210 */ /* 0x000fe40007ffe0ff */
[----:B------:R-:W-:Y:S02]  /*c0d0*/  LOP3.LUT R4, R4, 0x1ffffffe, RZ, 0xc0, !PT ;  /* 0x1ffffffe04047812 */ /* 0x000fe400078ec0ff */
[----:B------:R-:W-:Y:S01]  /*c0e0*/  SHF.R.S32.HI R5, RZ, 0x2, R6 ;  /* 0x00000002ff057819 */ /* 0x000fe20000011406 */
[----:B------:R-:W-:Y:S01]  /*c0f0*/  IMAD R6, R3, c[0x0][0x3a0], RZ ;  /* 0x0000e80003067a24 */ /* 0x000fe200078e02ff */
[----:B------:R-:W-:Y:S01]  /*c100*/  LOP3.LUT P2, RZ, R0, 0x3, RZ, 0xc0, !PT ;  /* 0x0000000300ff7812 */ /* 0x000fe2000784c0ff */
[----:B------:R-:W-:Y:S01]  /*c110*/  IMAD.IADD R0, R26, 0x1, -R4 ;  /* 0x000000011a007824 */ /* 0x000fe200078e0a04 */
[----:B------:R-:W-:Y:S01]  /*c120*/  LOP3.LUT R4, R16, 0xfffffff8, RZ, 0xc0, !PT ;  /* 0xfffffff810047812 */ /* 0x000fe200078ec0ff */
[----:B------:R-:W-:Y:S01]  /*c130*/  IMAD R17, R7, 0x10, R5 ;  /* 0x0000001007117824 */ /* 0x000fe200078e0205 */
[----:B------:R-:W-:Y:S01]  /*c140*/  SEL R14, R45, RZ, !P0 ;  /* 0x000000ff2d0e7207 */ /* 0x000fe20004000000 */
[----:B------:R-:W-:Y:S01]  /*c150*/  IMAD R6, R2, c[0x0][0x3a4], R6 ;  /* 0x0000e90002067a24 */ /* 0x000fe200078e0206 */
[----:B------:R-:W-:Y:S01]  /*c160*/  IADD3 R15, -R4, R44, RZ ;  /* 0x0000002c040f7210 */ /* 0x000fe20007ffe1ff */
[----:B------:R-:W-:Y:S01]  /*c170*/  IMAD R0, R0, 0x8, R17 ;  /* 0x0000000800007824 */ /* 0x000fe200078e0211 */
[----:B--2---:R-:W-:Y:S01]  /*c180*/  SHF.R.S32.HI R10, RZ, 0x1f, R11 ;  /* 0x0000001fff0a7819 */ /* 0x004fe2000001140b */
[----:B------:R-:W-:Y:S01]  /*c190*/  IMAD.WIDE.U32 R4, R2, c[0x0][0x3a0], RZ ;  /* 0x0000e80002047a25 */ /* 0x000fe200078e00ff */
[----:B------:R-:W-:-:S02]  /*c1a0*/  SHF.R.S32.HI R16, RZ, 0x3, R16 ;  /* 0x00000003ff107819 */ /* 0x000fc40000011410 */
[----:B------:R-:W-:Y:S01]  /*c1b0*/  LEA.HI R19, R43, R44, RZ, 0x6 ;  /* 0x0000002c2b137211 */ /* 0x000fe200078f30ff */
[----:B-1----:R-:W-:Y:S01]  /*c1c0*/  IMAD R7, R20, 0x80, R0 ;  /* 0x0000008014077824 */ /* 0x002fe200078e0200 */
[----:B------:R-:W-:Y:S01]  /*c1d0*/  LEA R13, R15, R16, 0x5 ;  /* 0x000000100f0d7211 */ /* 0x000fe200078e28ff */
[----:B------:R-:W-:Y:S01]  /*c1e0*/  IMAD.WIDE.U32 R8, R11, c[0x0][0x490], R2 ;  /* 0x000124000b087a25 */ /* 0x000fe200078e0002 */
[----:B------:R-:W-:-:S03]  /*c1f0*/  IADD3 R3, R5, R6, RZ ;  /* 0x0000000605037210 */ /* 0x000fc60007ffe0ff */
[----:B------:R-:W-:-:S04]  /*c200*/  @P1 IMAD.HI.U32 R6, R7, c[0x0][0x4ec], RZ ;  /* 0x00013b0007061a27 */ /* 0x000fc800078e00ff */
[C---:B------:R-:W-:Y:S02]  /*c210*/  IMAD R5, R10.reuse, c[0x0][0x490], RZ ;  /* 0x000124000a057a24 */ /* 0x040fe400078e02ff */
[----:B------:R-:W-:Y:S01]  /*c220*/  IMAD.MOV.U32 R0, RZ, RZ, R7 ;  /* 0x000000ffff007224 */ /* 0x000fe200078e0007 */
[----:B------:R-:W-:Y:S01]  /*c230*/  @P1 SHF.R.U32.HI R0, RZ, c[0x0][0x4f0], R6 ;  /* 0x00013c00ff001a19 */ /* 0x000fe20000011606 */
[----:B------:R-:W-:Y:S02]  /*c240*/  IMAD R5, R11, c[0x0][0x494], R5 ;  /* 0x000125000b057a24 */ /* 0x000fe400078e0205 */
[----:B------:R-:W-:Y:S01]  /*c250*/  IMAD.MOV.U32 R2, RZ, RZ, R4 ;  /* 0x000000ffff027224 */ /* 0x000fe200078e0004 */
[----:B------:R-:W-:Y:S01]  /*c260*/  SHF.R.S32.HI R4, RZ, 0x1f, R45 ;  /* 0x0000001fff047819 */ /* 0x000fe2000001142d */
[----:B------:R-:W-:Y:S01]  /*c270*/  IMAD R10, R10, c[0x0][0x3e8], RZ ;  /* 0x0000fa000a0a7a24 */ /* 0x000fe200078e02ff */
[----:B------:R-:W-:Y:S01]  /*c280*/  IADD3 R5, R9, R5, RZ ;  /* 0x0000000509057210 */ /* 0x000fe20007ffe0ff */
[----:B------:R-:W-:Y:S01]  /*c290*/  IMAD.MOV R6, RZ, RZ, -R0 ;  /* 0x000000ffff067224 */ /* 0x000fe200078e0a00 */
[----:B------:R-:W-:Y:S01]  /*c2a0*/  SEL R12, R4, RZ, !P0 ;  /* 0x000000ff040c7207 */ /* 0x000fe20004000000 */
[----:B------:R-:W-:Y:S01]  /*c2b0*/  IMAD.MOV.U32 R4, RZ, RZ, R8 ;  /* 0x000000ffff047224 */ /* 0x000fe200078e0008 */
[----:B------:R-:W-:Y:S01]  /*c2c0*/  SHF.R.S32.HI R9, RZ, 0x1f, R0 ;  /* 0x0000001fff097819 */ /* 0x000fe20000011400 */
[----:B------:R-:W-:-:S02]  /*c2d0*/  IMAD R10, R11, c[0x0][0x3ec], R10 ;  /* 0x0000fb000b0a7a24 */ /* 0x000fc400078e020a */
[----:B------:R-:W-:-:S04]  /*c2e0*/  IMAD.WIDE.U32 R2, R11, c[0x0][0x3e8], R2 ;  /* 0x0000fa000b027a25 */ /* 0x000fc800078e0002 */
[----:B------:R-:W-:Y:S01]  /*c2f0*/  IMAD R8, R6, c[0x0][0x4e8], R7 ;  /* 0x00013a0006087a24 */ /* 0x000fe200078e0207 */
[----:B------:R-:W-:Y:S01]  /*c300*/  IADD3 R3, R3, R10, RZ ;  /* 0x0000000a03037210 */ /* 0x000fe20007ffe0ff */
[----:B------:R-:W-:Y:S02]  /*c310*/  IMAD R6, R12, c[0x0][0x498], RZ ;  /* 0x000126000c067a24 */ /* 0x000fe400078e02ff */
[----:B------:R-:W-:Y:S01]  /*c320*/  IMAD.WIDE.U32 R4, R14, c[0x0][0x498], R4 ;  /* 0x000126000e047a25 */ /* 0x000fe200078e0004 */
[----:B------:R-:W-:-:S03]  /*c330*/  SHF.R.S32.HI R10, RZ, 0x1f, R8 ;  /* 0x0000001fff0a7819 */ /* 0x000fc60000011408 */
[----:B------:R-:W-:Y:S01]  /*c340*/  IMAD R6, R14, c[0x0][0x49c], R6 ;  /* 0x000127000e067a24 */ /* 0x000fe200078e0206 */
[----:B------:R-:W-:Y:S01]  /*c350*/  IADD3 R4, P0, R0, R4, RZ ;  /* 0x0000000400047210 */ /* 0x000fe20007f1e0ff */
[----:B------:R-:W-:Y:S02]  /*c360*/  IMAD R10, R10, c[0x0][0x488], RZ ;  /* 0x000122000a0a7a24 */ /* 0x000fe400078e02ff */
[----:B------:R-:W-:Y:S01]  /*c370*/  IMAD R13, R20, 0x80, R13 ;  /* 0x00000080140d7824 */ /* 0x000fe200078e020d */
[----:B------:R-:W-:Y:S01]  /*c380*/  IADD3.X R5, R9, R5, R6, P0, !PT ;  /* 0x0000000509057210 */ /* 0x000fe200007fe406 */
[----:B------:R-:W-:Y:S02]  /*c390*/  IMAD.SHL.U32 R18, R16, 0x40, RZ ;  /* 0x0000004010127824 */ /* 0x000fe400078e00ff */
[C---:B------:R-:W-:Y:S02]  /*c3a0*/  IMAD R10, R8.reuse, c[0x0][0x48c], R10 ;  /* 0x00012300080a7a24 */ /* 0x040fe400078e020a */
[----:B------:R-:W-:Y:S01]  /*c3b0*/  IMAD.WIDE.U32 R4, R8, c[0x0][0x488], R4 ;  /* 0x0001220008047a25 */ /* 0x000fe200078e0004 */
[----:B------:R-:W-:-:S03]  /*c3c0*/  LOP3.LUT R0, R18, 0x1c0, RZ, 0xc0, !PT ;  /* 0x000001c012007812 */ /* 0x000fc600078ec0ff */
[----:B------:R-:W-:Y:S01]  /*c3d0*/  @P1 IMAD.HI.U32 R11, R13, c[0x0][0x4ec], RZ ;  /* 0x00013b000d0b1a27 */ /* 0x000fe200078e00ff */
[----:B------:R-:W-:Y:S02]  /*c3e0*/  LEA R9, P0, R4, c[0x0][0x450], 0x2 ;  /* 0x0001140004097a11 */ /* 0x000fe400078010ff */
[----:B------:R-:W-:Y:S01]  /*c3f0*/  IADD3 R10, R5, R10, RZ ;  /* 0x0000000a050a7210 */ /* 0x000fe20007ffe0ff */
[----:B------:R-:W-:Y:S02]  /*c400*/  IMAD.SHL.U32 R6, R15, 0x8, RZ ;  /* 0x000000080f067824 */ /* 0x000fe400078e00ff */
[----:B------:R-:W-:Y:S01]  /*c410*/  IMAD R8, R12, c[0x0][0x3f0], RZ ;  /* 0x0000fc000c087a24 */ /* 0x000fe200078e02ff */
[----:B------:R-:W-:Y:S01]  /*c420*/  LEA.HI.X R4, R4, c[0x0][0x454], R10, 0x2, P0 ;  /* 0x0001150004047a11 */ /* 0x000fe200000f140a */
[----:B------:R-:W-:Y:S01]  /*c430*/  IMAD.MOV.U32 R7, RZ, RZ, R13 ;  /* 0x000000ffff077224 */ /* 0x000fe200078e000d */
[----:B------:R-:W-:Y:S01]  /*c440*/  @P1 SHF.R.U32.HI R7, RZ, c[0x0][0x4f0], R11 ;  /* 0x00013c00ff071a19 */ /* 0x000fe2000001160b */
[C---:B------:R-:W-:Y:S01]  /*c450*/  IMAD R8, R14.reuse, c[0x0][0x3f4], R8 ;  /* 0x0000fd000e087a24 */ /* 0x040fe200078e0208 */
[----:B------:R-:W-:Y:S01]  /*c460*/  SHF.R.U32.HI R11, RZ, 0x3, R0 ;  /* 0x00000003ff0b7819 */ /* 0x000fe20000011600 */
[----:B------:R-:W-:Y:S01]  /*c470*/  IMAD.WIDE.U32 R2, R14, c[0x0][0x3f0], R2 ;  /* 0x0000fc000e027a25 */ /* 0x000fe200078e0002 */
[----:B------:R-:W-:Y:S01]  /*c480*/  LOP3.LUT R0, R0, 0x38, R6, 0xf8, !PT ;  /* 0x0000003800007812 */ /* 0x000fe200078ef806 */
[----:B------:R-:W-:Y:S01]  /*c490*/  SHFL.IDX PT, R10, R9, RZ, 0x1c1f ;  /* 0x001c1fff090a7589 */ /* 0x000fe200000e0000 */
[--C-:B------:R-:W-:Y:S01]  /*c4a0*/  SHF.R.S32.HI R5, RZ, 0x1f, R7.reuse ;  /* 0x0000001fff057819 */ /* 0x100fe20000011407 */
[----:B------:R-:W-:Y:S01]  /*c4b0*/  IMAD.IADD R3, R3, 0x1, R8 ;  /* 0x0000000103037824 */ /* 0x000fe200078e0208 */
[----:B------:R-:W-:Y:S01]  /*c4c0*/  LOP3.LUT R14, R0, R11, RZ, 0x3c, !PT ;  /* 0x0000000b000e7212 */ /* 0x000fe200078e3cff */
[----:B------:R-:W-:Y:S01]  /*c4d0*/  IMAD.MOV R0, RZ, RZ, -R7 ;  /* 0x000000ffff007224 */ /* 0x000fe200078e0a07 */
[----:B------:R-:W1:Y:S01]  /*c4e0*/  SHFL.IDX PT, R11, R4, RZ, 0x1c1f ;  /* 0x001c1fff040b7589 */ /* 0x000e6200000e0000 */
[----:B------:R-:W-:-:S02]  /*c4f0*/  IMAD R5, R5, c[0x0][0x3e0], RZ ;  /* 0x0000f80005057a24 */ /* 0x000fc400078e02ff */
[C---:B------:R-:W-:Y:S01]  /*c500*/  IMAD.WIDE.U32 R2, R7.reuse, c[0x0][0x3e0], R2 ;  /* 0x0000f80007027a25 */ /* 0x040fe200078e0002 */
[----:B------:R-:W-:Y:S03]  /*c510*/  SHFL.IDX PT, R8, R9, 0x1, 0x1c1f ;  /* 0x003c1f0009087f89 */ /* 0x000fe600000e0000 */
[----:B------:R-:W-:Y:S01]  /*c520*/  IMAD R12, R7, c[0x0][0x3e4], R5 ;  /* 0x0000f900070c7a24 */ /* 0x000fe200078e0205 */
[----:B------:R2:W3:Y:S01]  /*c530*/  SHFL.IDX PT, R9, R4, 0x1, 0x1c1f ;  /* 0x003c1f0004097f89 */ /* 0x0004e200000e0000 */
[----:B------:R-:W-:Y:S02]  /*c540*/  IMAD.SHL.U32 R5, R19, 0x8, RZ ;  /* 0x0000000813057824 */ /* 0x000fe400078e00ff */
[----:B------:R-:W-:-:S03]  /*c550*/  IMAD.IADD R3, R3, 0x1, R12 ;  /* 0x0000000103037824 */ /* 0x000fc600078e020c */
[----:B------:R-:W-:Y:S01]  /*c560*/  LOP3.LUT R7, R14, 0x7ffffe00, R5, 0xf8, !PT ;  /* 0x7ffffe000e077812 */ /* 0x000fe200078ef805 */
[----:B--2---:R-:W-:Y:S01]  /*c570*/  IMAD R4, R0, c[0x0][0x4e8], R13 ;  /* 0x00013a0000047a24 */ /* 0x004fe200078e020d */
[----:B------:R-:W-:-:S03]  /*c580*/  LEA R0, R20, R17, 0x7 ;  /* 0x0000001114007211 */ /* 0x000fc600078e38ff */
[----:B------:R-:W-:Y:S01]  /*c590*/  IMAD.WIDE.U32 R2, R4, c[0x0][0x3d8], R2 ;  /* 0x0000f60004027a25 */ /* 0x000fe200078e0002 */
[C---:B------:R-:W-:Y:S02]  /*c5a0*/  IADD3 R13, R0.reuse, 0x8, RZ ;  /* 0x00000008000d7810 */ /* 0x040fe40007ffe0ff */
[-C--:B------:R-:W-:Y:S02]  /*c5b0*/  ISETP.GE.OR P0, PT, R0, R24.reuse, P2 ;  /* 0x000000180000720c */ /* 0x080fe40001706670 */
[----:B------:R-:W-:Y:S02]  /*c5c0*/  SHF.R.S32.HI R0, RZ, 0x1f, R4 ;  /* 0x0000001fff007819 */ /* 0x000fe40000011404 */
[----:B------:R-:W-:-:S03]  /*c5d0*/  ISETP.GE.OR P2, PT, R13, R24, P2 ;  /* 0x000000180d00720c */ /* 0x000fc60001746670 */
[----:B------:R-:W-:-:S04]  /*c5e0*/  IMAD R0, R0, c[0x0][0x3d8], RZ ;  /* 0x0000f60000007a24 */ /* 0x000fc800078e02ff */
[----:B------:R-:W-:Y:S01]  /*c5f0*/  IMAD R5, R4, c[0x0][0x3dc], R0 ;  /* 0x0000f70004057a24 */ /* 0x000fe200078e0200 */
[----:B------:R-:W-:Y:S01]  /*c600*/  SHF.L.U32 R0, R7, 0x1, RZ ;  /* 0x0000000107007819 */ /* 0x000fe200000006ff */
[----:B-1----:R1:W-:Y:S01]  /*c610*/  @!P0 ST.E [R10.64], R41 ;  /* 0x000000290a008985 */ /* 0x0023e2000c101904 */
[----:B------:R-:W-:Y:S01]  /*c620*/  LEA R25, P0, R2, c[0x0][0x380], 0x1 ;  /* 0x0000e00002197a11 */ /* 0x000fe200078008ff */
[----:B------:R-:W-:Y:S02]  /*c630*/  IMAD.IADD R3, R3, 0x1, R5 ;  /* 0x0000000103037824 */ /* 0x000fe400078e0205 */
[----:B---3--:R2:W-:Y:S04]  /*c640*/  @!P2 ST.E [R8.64], R42 ;  /* 0x0000002a0800a985 */ /* 0x0085e8000c101904 */
[----:B------:R2:W3:Y:S04]  /*c650*/  LDS.128 R36, [R0+0x1080] ;  /* 0x0010800000247984 */ /* 0x0004e80000000c00 */
[----:B------:R2:W4:Y:S04]  /*c660*/  LDS.128 R48, [R0+0x2080] ;  /* 0x0020800000307984 */ /* 0x0005280000000c00 */
[----:B------:R2:W2:Y:S04]  /*c670*/  LDS.128 R56, [R0+0x3080] ;  /* 0x0030800000387984 */ /* 0x0004a80000000c00 */
[----:B------:R2:W2:Y:S04]  /*c680*/  LDS.128 R32, [R0+0x5080] ;  /* 0x0050800000207984 */ /* 0x0004a80000000c00 */
[----:B------:R2:W2:Y:S01]  /*c690*/  LDS.128 R44, [R0+0x6080] ;  /* 0x00608000002c7984 */ /* 0x0004a20000000c00 */
[----:B-1----:R-:W-:-:S03]  /*c6a0*/  LEA R10, R20, R16, 0x7 ;  /* 0x00000010140a7211 */ /* 0x002fc600078e38ff */
[----:B------:R1:W1:Y:S01]  /*c6b0*/  LDS.128 R52, [R0+0x7080] ;  /* 0x0070800000347984 */ /* 0x0002620000000c00 */
[----:B------:R-:W-:Y:S02]  /*c6c0*/  LEA.HI.X R11, R2, c[0x0][0x384], R3, 0x1, P0 ;  /* 0x0000e100020b7a11 */ /* 0x000fe400000f0c03 */
[----:B------:R-:W-:Y:S01]  /*c6d0*/  ISETP.GE.AND P0, PT, R10, R24, PT ;  /* 0x000000180a00720c */ /* 0x000fe20003f06270 */
[----:B------:R1:W1:Y:S04]  /*c6e0*/  LDS.128 R28, [R0+0x9080] ;  /* 0x00908000001c7984 */ /* 0x0002680000000c00 */
[----:B------:R1:W1:Y:S04]  /*c6f0*/  LDS.128 R40, [R0+0xa080] ;  /* 0x00a0800000287984 */ /* 0x0002680000000c00 */
[----:B------:R1:W1:Y:S04]  /*c700*/  LDS.128 R60, [R0+0xb080] ;  /* 0x00b08000003c7984 */ /* 0x0002680000000c00 */
[----:B------:R1:W1:Y:S04]  /*c710*/  SHFL.IDX PT, R2, R25, RZ, 0x181f ;  /* 0x00181fff19027589 */ /* 0x00026800000e0000 */
[----:B------:R1:W1:Y:S01]  /*c720*/  SHFL.IDX PT, R3, R11, RZ, 0x181f ;  /* 0x00181fff0b037589 */ /* 0x00026200000e0000 */
[----:B------:R-:W-:Y:S05]  /*c730*/  @P0 BRA `(.L_x_29) ;  /* 0x0000014000000947 */ /* 0x000fea0003800000 */
[----:B---3--:R-:W3:Y:S01]  /*c740*/  LDS.128 R20, [R0+0x80] ;  /* 0x0000800000147984 */ /* 0x008ee20000000c00 */
[----:B------:R-:W-:-:S02]  /*c750*/  IADD3 R5, R6, 0x40, RZ ;  /* 0x0000004006057810 */ /* 0x000fc40007ffe0ff */
[C---:B------:R-:W-:Y:S01]  /*c760*/  IADD3 R7, R6.reuse, 0x80, RZ ;  /* 0x0000008006077810 */ /* 0x040fe20007ffe0ff */
[----:B------:R-:W5:Y:S01]  /*c770*/  LDS.128 R16, [R0+0x4080] ;  /* 0x0040800000107984 */ /* 0x000f620000000c00 */
[----:B------:R-:W-:Y:S02]  /*c780*/  ISETP.GE.AND P1, PT, R5, c[0x0][0x3c8], PT ;  /* 0x0000f20005007a0c */ /* 0x000fe40003f26270 */
[----:B------:R-:W-:Y:S01]  /*c790*/  ISETP.GE.AND P0, PT, R7, c[0x0][0x3c8], PT ;  /* 0x0000f20007007a0c */ /* 0x000fe20003f06270 */
[----:B------:R4:W2:Y:S01]  /*c7a0*/  LDS.128 R12, [R0+0x8080] ;  /* 0x00808000000c7984 */ /* 0x0008a20000000c00 */
[----:B------:R-:W-:-:S09]  /*c7b0*/  ISETP.GE.AND P2, PT, R6, c[0x0][0x3c8], PT ;  /* 0x0000f20006007a0c */ /* 0x000fd20003f46270 */
[----:B------:R-:W-:-:S04]  /*c7c0*/  @!P1 SHF.R.S32.HI R4, RZ, 0x1f, R5 ;  /* 0x0000001fff049819 */ /* 0x000fc80000011405 */
[----:B------:R-:W-:Y:S01]  /*c7d0*/  @!P1 LEA.HI R4, R4, R5, RZ, 0x3 ;  /* 0x0000000504049211 */ /* 0x000fe200078f18ff */
[----:B-12---:R-:W-:-:S03]  /*c7e0*/  @!P2 IMAD.WIDE R8, R6, 0x2, R2 ;  /* 0x000000020608a825 */ /* 0x006fc600078e0202 */
[----:B------:R-:W-:Y:S02]  /*c7f0*/  @!P1 LOP3.LUT R4, R4, 0xfffffff8, RZ, 0xc0, !PT ;  /* 0xfffffff804049812 */ /* 0x000fe400078ec0ff */
[----:B----4-:R-:W-:-:S03]  /*c800*/  @!P0 SHF.R.S32.HI R0, RZ, 0x1f, R7 ;  /* 0x0000001fff008819 */ /* 0x010fc60000011407 */
[----:B------:R-:W-:Y:S01]  /*c810*/  @!P1 IMAD.WIDE R4, R4, 0x2, R2 ;  /* 0x0000000204049825 */ /* 0x000fe200078e0202 */
[----:B------:R-:W-:-:S04]  /*c820*/  @!P0 LEA.HI R0, R0, R7, RZ, 0x3 ;  /* 0x0000000700008211 */ /* 0x000fc800078f18ff */
[----:B------:R-:W-:Y:S01]  /*c830*/  @!P0 LOP3.LUT R0, R0, 0xfffffff8, RZ, 0xc0, !PT ;  /* 0xfffffff800008812 */ /* 0x000fe200078ec0ff */
[----:B---3--:R1:W-:Y:S04]  /*c840*/  @!P2 ST.E.128 [R8.64], R20 ;  /* 0x000000140800a985 */ /* 0x0083e8000c101d04 */
[----:B------:R-:W-:Y:S01]  /*c850*/  @!P0 IMAD.WIDE R2, R0, 0x2, R2 ;  /* 0x0000000200028825 */ /* 0x000fe200078e0202 */
[----:B-----5:R1:W-:Y:S04]  /*c860*/  @!P1 ST.E.128 [R4.64], R16 ;  /* 0x0000001004009985 */ /* 0x0203e8000c101d04 */
[----:B------:R1:W-:Y:S02]  /*c870*/  @!P0 ST.E.128 [R2.64], R12 ;  /* 0x0000000c02008985 */ /* 0x0003e4000c101d04 */
.L_x_29:
[----:B---3--:R-:W-:Y:S05]  /*c880*/  BSYNC B0 ;  /* 0x0000000000007941 */ /* 0x008fea0003800000 */
.L_x_28:
[----:B-12---:R-:W-:Y:S01]  /*c890*/  IADD3 R0, R10, 0x20, RZ ;  /* 0x000000200a007810 */ /* 0x006fe20007ffe0ff */
[----:B------:R1:W2:Y:S01]  /*c8a0*/  SHFL.IDX PT, R3, R11, 0x1, 0x181f ;  /* 0x00381f000b037f89 */ /* 0x0002a200000e0000 */
[----:B------:R-:W-:Y:S02]  /*c8b0*/  BSSY B0, `(.L_x_30) ;  /* 0x0000015000007945 */ /* 0x000fe40003800000 */
[----:B------:R-:W-:Y:S01]  /*c8c0*/  ISETP.GE.AND P0, PT, R0, R24, PT ;  /* 0x000000180000720c */ /* 0x000fe20003f06270 */
[----:B------:R1:W3:-:S12]  /*c8d0*/  SHFL.IDX PT, R2, R25, 0x1, 0x181f ;  /* 0x00381f0019027f89 */ /* 0x0002d800000e0000 */
[----:B------:R-:W-:Y:S05]  /*c8e0*/  @P0 BRA `(.L_x_31) ;  /* 0x0000011000000947 */ /* 0x000fea0003800000 */
[C---:B------:R-:W-:Y:S02]  /*c8f0*/  IADD3 R5, R6.reuse, 0x40, RZ ;  /* 0x0000004006057810 */ /* 0x040fe40007ffe0ff */
[C---:B------:R-:W-:Y:S02]  /*c900*/  IADD3 R7, R6.reuse, 0x80, RZ ;  /* 0x0000008006077810 */ /* 0x040fe40007ffe0ff */
[----:B------:R-:W-:Y:S02]  /*c910*/  ISETP.GE.AND P1, PT, R5, c[0x0][0x3c8], PT ;  /* 0x0000f20005007a0c */ /* 0x000fe40003f26270 */
[----:B------:R-:W-:Y:S02]  /*c920*/  ISETP.GE.AND P0, PT, R7, c[0x0][0x3c8], PT ;  /* 0x0000f20007007a0c */ /* 0x000fe40003f06270 */
[----:B------:R-:W-:-:S09]  /*c930*/  ISETP.GE.AND P2, PT, R6, c[0x0][0x3c8], PT ;  /* 0x0000f20006007a0c */ /* 0x000fd20003f46270 */
[----:B------:R-:W-:Y:S02]  /*c940*/  @!P1 SHF.R.S32.HI R4, RZ, 0x1f, R5 ;  /* 0x0000001fff049819 */ /* 0x000fe40000011405 */
[----:B------:R-:W-:Y:S02]  /*c950*/  @!P0 SHF.R.S32.HI R0, RZ, 0x1f, R7 ;  /* 0x0000001fff008819 */ /* 0x000fe40000011407 */
[----:B------:R-:W-:Y:S01]  /*c960*/  @!P1 LEA.HI R4, R4, R5, RZ, 0x3 ;  /* 0x0000000504049211 */ /* 0x000fe200078f18ff */
[--C-:B--23--:R-:W-:Y:S01]  /*c970*/  @!P2 IMAD.WIDE R8, R6, 0x2, R2.reuse ;  /* 0x000000020608a825 */ /* 0x10cfe200078e0202 */
        /* <DEDUP_REMOVED lines=8> */
.L_x_31:
[----:B------:R-:W-:Y:S05]  /*ca00*/  BSYNC B0 ;  /* 0x0000000000007941 */ /* 0x000fea0003800000 */
.L_x_30:
[----:B------:R-:W-:Y:S01]  /*ca10*/  IADD3 R0, R10, 0x40, RZ ;  /* 0x000000400a007810 */ /* 0x000fe20007ffe0ff */
[----:B--2---:R2:W1:Y:S01]  /*ca20*/  SHFL.IDX PT, R3, R11, 0x2, 0x181f ;  /* 0x00581f000b037f89 */ /* 0x00446200000e0000 */
[----:B------:R-:W-:Y:S02]  /*ca30*/  BSSY B0, `(.L_x_32) ;  /* 0x0000015000007945 */ /* 0x000fe40003800000 */
[----:B------:R-:W-:Y:S01]  /*ca40*/  ISETP.GE.AND P0, PT, R0, R24, PT ;  /* 0x000000180000720c */ /* 0x000fe20003f06270 */
[----:B---3--:R2:W3:-:S12]  /*ca50*/  SHFL.IDX PT, R2, R25, 0x2, 0x181f ;  /* 0x00581f0019027f89 */ /* 0x0084d800000e0000 */
        /* <DEDUP_REMOVED lines=9> */
[--C-:B-1-3--:R-:W-:Y:S01]  /*caf0*/  @!P2 IMAD.WIDE R8, R6, 0x2, R2.reuse ;  /* 0x000000020608a825 */ /* 0x10afe200078e0202 */
[----:B------:R-:W-:Y:S02]  /*cb00*/  @!P0 LEA.HI R0, R0, R7, RZ, 0x3 ;  /* 0x0000000700008211 */ /* 0x000fe400078f18ff */
[----:B------:R-:W-:Y:S02]  /*cb10*/  @!P1 LOP3.LUT R4, R4, 0xfffffff8, RZ, 0xc0, !PT ;  /* 0xfffffff804049812 */ /* 0x000fe400078ec0ff */
[----:B------:R-:W-:Y:S01]  /*cb20*/  @!P0 LOP3.LUT R0, R0, 0xfffffff8, RZ, 0xc0, !PT ;  /* 0xfffffff800008812 */ /* 0x000fe200078ec0ff */
[----:B----4-:R1:W-:Y:S02]  /*cb30*/  @!P2 ST.E.128 [R8.64], R48 ;  /* 0x000000300800a985 */ /* 0x0103e4000c101d04 */
[----:B------:R-:W-:-:S04]  /*cb40*/  @!P1 IMAD.WIDE R4, R4, 0x2, R2 ;  /* 0x0000000204049825 */ /* 0x000fc800078e0202 */
[----:B------:R-:W-:Y:S01]  /*cb50*/  @!P0 IMAD.WIDE R2, R0, 0x2, R2 ;  /* 0x0000000200028825 */ /* 0x000fe200078e0202 */
[----:B------:R1:W-:Y:S04]  /*cb60*/  @!P1 ST.E.128 [R4.64], R44 ;  /* 0x0000002c04009985 */ /* 0x0003e8000c101d04 */
[----:B------:R1:W-:Y:S02]  /*cb70*/  @!P0 ST.E.128 [R2.64], R40 ;  /* 0x0000002802008985 */ /* 0x0003e4000c101d04 */
.L_x_33:
[----:B------:R-:W-:Y:S05]  /*cb80*/  BSYNC B0 ;  /* 0x0000000000007941 */ /* 0x000fea0003800000 */
.L_x_32:
[----:B------:R-:W-:Y:S01]  /*cb90*/  IADD3 R0, R10, 0x60, RZ ;  /* 0x000000600a007810 */ /* 0x000fe20007ffe0ff */
[----:B-1----:R1:W2:Y:S03]  /*cba0*/  SHFL.IDX PT, R3, R11, 0x3, 0x181f ;  /* 0x00781f000b037f89 */ /* 0x0022a600000e0000 */
[----:B------:R-:W-:Y:S01]  /*cbb0*/  ISETP.GE.AND P0, PT, R0, R24, PT ;  /* 0x000000180000720c */ /* 0x000fe20003f06270 */
[----:B---3--:R1:W3:-:S12]  /*cbc0*/  SHFL.IDX PT, R2, R25, 0x3, 0x181f ;  /* 0x00781f0019027f89 */ /* 0x0082d800000e0000 */
[----:B------:R-:W-:Y:S05]  /*cbd0*/  @P0 EXIT ;  /* 0x000000000000094d */ /* 0x000fea0003800000 */
[C---:B------:R-:W-:Y:S02]  /*cbe0*/  IADD3 R4, R6.reuse, 0x40, RZ ;  /* 0x0000004006047810 */ /* 0x040fe40007ffe0ff */
[----:B------:R-:W-:Y:S02]  /*cbf0*/  ISETP.GE.AND P1, PT, R6, c[0x0][0x3c8], PT ;  /* 0x0000f20006007a0c */ /* 0x000fe40003f26270 */
[----:B------:R-:W-:-:S11]  /*cc00*/  ISETP.GE.AND P0, PT, R4, c[0x0][0x3c8], PT ;  /* 0x0000f20004007a0c */ /* 0x000fd60003f06270 */
[----:B--23--:R-:W-:Y:S02]  /*cc10*/  @!P1 IMAD.WIDE R8, R6, 0x2, R2 ;  /* 0x0000000206089825 */ /* 0x00cfe400078e0202 */
[----:B------:R-:W-:-:S03]  /*cc20*/  @!P0 SHF.R.S32.HI R0, RZ, 0x1f, R4 ;  /* 0x0000001fff008819 */ /* 0x000fc60000011404 */
[----:B------:R2:W-:Y:S01]  /*cc30*/  @!P1 ST.E.128 [R8.64], R56 ;  /* 0x0000003808009985 */ /* 0x0005e2000c101d04 */
[----:B------:R-:W-:-:S04]  /*cc40*/  @!P0 LEA.HI R0, R0, R4, RZ, 0x3 ;  /* 0x0000000400008211 */ /* 0x000fc800078f18ff */
[----:B------:R-:W-:-:S05]  /*cc50*/  @!P0 LOP3.LUT R0, R0, 0xfffffff8, RZ, 0xc0, !PT ;  /* 0xfffffff800008812 */ /* 0x000fca00078ec0ff */
[----:B------:R-:W-:Y:S01]  /*cc60*/  @!P0 IMAD.WIDE R4, R0, 0x2, R2 ;  /* 0x0000000200048825 */ /* 0x000fe200078e0202 */
[----:B------:R-:W-:-:S04]  /*cc70*/  IADD3 R0, R6, 0x80, RZ ;  /* 0x0000008006007810 */ /* 0x000fc80007ffe0ff */
[----:B------:R2:W-:Y:S01]  /*cc80*/  @!P0 ST.E.128 [R4.64], R52 ;  /* 0x0000003404008985 */ /* 0x0005e2000c101d04 */
[----:B------:R-:W-:-:S13]  /*cc90*/  ISETP.GE.AND P0, PT, R0, c[0x0][0x3c8], PT ;  /* 0x0000f20000007a0c */ /* 0x000fda0003f06270 */
[----:B------:R-:W-:Y:S05]  /*cca0*/  @P0 EXIT ;  /* 0x000000000000094d */ /* 0x000fea0003800000 */
[----:B--2---:R-:W-:-:S04]  /*ccb0*/  SHF.R.S32.HI R4, RZ, 0x1f, R0 ;  /* 0x0000001fff047819 */ /* 0x004fc80000011400 */
[----:B------:R-:W-:-:S04]  /*ccc0*/  LEA.HI R0, R4, R0, RZ, 0x3 ;  /* 0x0000000004007211 */ /* 0x000fc800078f18ff */
[----:B------:R-:W-:-:S05]  /*ccd0*/  LOP3.LUT R0, R0, 0xfffffff8, RZ, 0xc0, !PT ;  /* 0xfffffff800007812 */ /* 0x000fca00078ec0ff */
[----:B------:R-:W-:-:S05]  /*cce0*/  IMAD.WIDE R2, R0, 0x2, R2 ;  /* 0x0000000200027825 */ /* 0x000fca00078e0202 */
[----:B------:R-:W-:Y:S01]  /*ccf0*/  ST.E.128 [R2.64], R60 ;  /* 0x0000003c02007985 */ /* 0x000fe2000c101d04 */
[----:B------:R-:W-:Y:S05]  /*cd00*/  EXIT ;  /* 0x000000000000794d */ /* 0x000fea0003800000 */
.L_x_26:
[----:B------:R-:W2:Y:S01]  /*cd10*/  LDL R8, [R1+0x20] ;  /* 0x0000200001087983 */ /* 0x000ea20000100800 */
[----:B------:R-:W-:Y:S01]  /*cd20*/  ISETP.NE.U32.AND P0, PT, RZ, c[0x0][0x508], PT ;  /* 0x00014200ff007a0c */ /* 0x000fe20003f05070 */
[----:B------:R-:W-:Y:S01]  /*cd30*/  IMAD.MOV.U32 R2, RZ, RZ, 0x4 ;  /* 0x00000004ff027424 */ /* 0x000fe200078e00ff */
[----:B------:R-:W-:Y:S02]  /*cd40*/  ISETP.NE.U32.AND P1, PT, RZ, c[0x0][0x500], PT ;  /* 0x00014000ff007a0c */ /* 0x000fe40003f25070 */
[----:B------:R-:W-:Y:S02]  /*cd50*/  ISETP.NE.AND.EX P0, PT, RZ, c[0x0][0x50c], PT, P0 ;  /* 0x00014300ff007a0c */ /* 0x000fe40003f05300 */
[----:B------:R-:W-:Y:S01]  /*cd60*/  ISETP.NE.AND.EX P1, PT, RZ, c[0x0][0x504], PT, P1 ;  /* 0x00014100ff007a0c */ /* 0x000fe20003f25310 */
[----:B------:R-:W-:Y:S02]  /*cd70*/  IMAD.MOV.U32 R13, RZ, RZ, c[0x0][0x388] ;  /* 0x0000e200ff0d7624 */ /* 0x000fe400078e00ff */
[----:B--2---:R-:W-:-:S08]  /*cd80*/  IMAD.WIDE R6, R8, R2, c[0x0][0x500] ;  /* 0x0001400008067625 */ /* 0x004fd000078e0202 */
[----:B------:R-:W-:Y:S02]  /*cd90*/  @P0 IMAD.WIDE R2, R8, R2, c[0x0][0x508] ;  /* 0x0001420008020625 */ /* 0x000fe400078e0202 */
[----:B------:R-:W2:Y:S04]  /*cda0*/  @P1 LDG.E R0, [R6.64] ;  /* 0x0000000406001981 */ /* 0x000ea8000c1e1900 */
[----:B------:R1:W5:Y:S01]  /*cdb0*/  @P0 LDG.E R13, [R2.64] ;  /* 0x00000004020d0981 */ /* 0x000362000c1e1900 */
[----:B------:R-:W-:Y:S02]  /*cdc0*/  CS2R R4, SRZ ;  /* 0x0000000000047805 */ /* 0x000fe4000001ff00 */
[--C-:B--2---:R-:W-:Y:S01]  /*cdd0*/  @P1 SHF.R.S32.HI R5, RZ, 0x1f, R0.reuse ;  /* 0x0000001fff051819 */ /* 0x104fe20000011400 */
[----:B------:R-:W-:Y:S01]  /*cde0*/  @P1 IMAD.MOV.U32 R4, RZ, RZ, R0 ;  /* 0x000000ffff041224 */ /* 0x000fe200078e0000 */
[----:B------:R-:W-:Y:S05]  /*cdf0*/  @P0 BRA `(.L_x_34) ;  /* 0x0000004000000947 */ /* 0x000fea0003800000 */
[----:B-1----:R-:W-:Y:S05]  /*ce00*/  @!P1 BRA `(.L_x_34) ;  /* 0x0000003000009947 */ /* 0x002fea0003800000 */
[----:B------:R1:W2:Y:S04]  /*ce10*/  LDG.E R0, [R6.64] ;  /* 0x0000000406007981 */ /* 0x0002a8000c1e1900 */
[----:B-1----:R-:W2:Y:S02]  /*ce20*/  LDG.E R6, [R6.64+0x4] ;  /* 0x0000040406067981 */ /* 0x002ea4000c1e1900 */
[----:B--2--5:R-:W-:-:S02]  /*ce30*/  IADD3 R13, -R0, R6, RZ ;  /* 0x00000006000d7210 */ /* 0x024fc40007ffe1ff */
.L_x_34:
[----:B-1----:R-:W1:Y:S01]  /*ce40*/  S2R R11, SR_TID.X ;  /* 0x00000000000b7919 */ /* 0x002e620000002100 */
[----:B------:R-:W-:Y:S01]  /*ce50*/  SHF.R.S32.HI R0, RZ, 0x1f, R8 ;  /* 0x0000001fff007819 */ /* 0x000fe20000011408 */
[----:B------:R-:W-:Y:S01]  /*ce60*/  BSSY B0, `(.L_x_35) ;  /* 0x0000028000007945 */ /* 0x000fe20003800000 */
[----:B------:R-:W-:-:S02]  /*ce70*/  SEL R10, R8, RZ, !P1 ;  /* 0x000000ff080a7207 */ /* 0x000fc40004800000 */
[----:B------:R-:W-:Y:S02]  /*ce80*/  SEL R12, R0, RZ, !P1 ;  /* 0x000000ff000c7207 */ /* 0x000fe40004800000 */
[----:B-1----:R-:W-:-:S13]  /*ce90*/  ISETP.GE.AND P0, PT, R11, 0x80, PT ;  /* 0x000000800b00780c */ /* 0x002fda0003f06270 */
[----:B------:R-:W-:Y:S05]  /*cea0*/  @P0 BRA `(.L_x_36) ;  /* 0x0000023000000947 */ /* 0x000fea0003800000 */
[----:B------:R-:W1:Y:S01]  /*ceb0*/  S2R R9, SR_CTAID.X ;  /* 0x0000000000097919 */ /* 0x000e620000002500 */
[----:B-----5:R-:W-:Y:S01]  /*cec0*/  IMAD R0, R13, c[0x0][0x4e8], RZ ;  /* 0x00013a000d007a24 */ /* 0x020fe200078e02ff */
[----:B-1----:R-:W-:-:S04]  /*ced0*/  LEA R9, R9, R11, 0x7 ;  /* 0x0000000b09097211 */ /* 0x002fc800078e38ff */
[----:B------:R-:W-:-:S13]  /*cee0*/  ISETP.GE.AND P0, PT, R9, R0, PT ;  /* 0x000000000900720c */ /* 0x000fda0003f06270 */
[----:B------:R-:W-:Y:S05]  /*cef0*/  @P0 BRA `(.L_x_36) ;  /* 0x000001e000000947 */ /* 0x000fea0003800000 */
[----:B------:R-:W1:Y:S01]  /*cf00*/  S2R R8, SR_CTAID.Y ;  /* 0x0000000000087919 */ /* 0x000e620000002600 */
[----:B------:R-:W-:Y:S01]  /*cf10*/  MOV R0, c[0x0][0x4e8] ;  /* 0x00013a0000007a02 */ /* 0x000fe20000000f00 */
[----:B------:R-:W-:Y:S01]  /*cf20*/  IMAD.MOV.U32 R3, RZ, RZ, R5 ;  /* 0x000000ffff037224 */ /* 0x000fe200078e0005 */
[----:B------:R-:W-:Y:S02]  /*cf30*/  MOV R2, R4 ;  /* 0x0000000400027202 */ /* 0x000fe40000000f00 */
[----:B------:R-:W-:-:S13]  /*cf40*/  ISETP.NE.AND P0, PT, R0, 0x1, PT ;  /* 0x000000010000780c */ /* 0x000fda0003f05270 */
[----:B------:R-:W-:Y:S01]  /*cf50*/  @P0 IMAD.HI.U32 R7, R9, c[0x0][0x4ec], RZ ;  /* 0x00013b0009070a27 */ /* 0x000fe200078e00ff */
[----:B-1----:R-:W-:-:S03]  /*cf60*/  SHF.R.S32.HI R0, RZ, 0x1f, R8 ;  /* 0x0000001fff007819 */ /* 0x002fc60000011408 */
[----:B------:R-:W-:-:S04]  /*cf70*/  IMAD.WIDE.U32 R2, R8, c[0x0][0x490], R2 ;  /* 0x0001240008027a25 */ /* 0x000fc800078e0002 */
[----:B------:R-:W-:Y:S02]  /*cf80*/  IMAD R6, R0, c[0x0][0x490], RZ ;  /* 0x0001240000067a24 */ /* 0x000fe400078e02ff */
[----:B------:R-:W-:Y:S01]  /*cf90*/  IMAD.MOV.U32 R0, RZ, RZ, R9 ;  /* 0x000000ffff007224 */ /* 0x000fe200078e0009 */
[----:B------:R-:W-:Y:S01]  /*cfa0*/  @P0 SHF.R.U32.HI R0, RZ, c[0x0][0x4f0], R7 ;  /* 0x00013c00ff000a19 */ /* 0x000fe20000011607 */
[----:B------:R-:W-:Y:S02]  /*cfb0*/  IMAD R6, R8, c[0x0][0x494], R6 ;  /* 0x0001250008067a24 */ /* 0x000fe400078e0206 */
[----:B------:R-:W-:Y:S01]  /*cfc0*/  IMAD R8, R12, c[0x0][0x498], RZ ;  /* 0x000126000c087a24 */ /* 0x000fe200078e02ff */
[----:B------:R-:W-:Y:S01]  /*cfd0*/  IADD3 R7, -R0, RZ, RZ ;  /* 0x000000ff00077210 */ /* 0x000fe20007ffe1ff */
[----:B------:R-:W-:Y:S02]  /*cfe0*/  IMAD.IADD R3, R6, 0x1, R3 ;  /* 0x0000000106037824 */ /* 0x000fe400078e0203 */
[----:B------:R-:W-:-:S02]  /*cff0*/  IMAD R8, R10, c[0x0][0x49c], R8 ;  /* 0x000127000a087a24 */ /* 0x000fc400078e0208 */
[----:B------:R-:W-:Y:S01]  /*d000*/  IMAD R6, R7, c[0x0][0x4e8], R9 ;  /* 0x00013a0007067a24 */ /* 0x000fe200078e0209 */
[----:B------:R-:W-:Y:S01]  /*d010*/  SHF.R.S32.HI R9, RZ, 0x1f, R0 ;  /* 0x0000001fff097819 */ /* 0x000fe20000011400 */
[----:B------:R-:W-:-:S03]  /*d020*/  IMAD.WIDE.U32 R2, R10, c[0x0][0x498], R2 ;  /* 0x000126000a027a25 */ /* 0x000fc600078e0002 */
[----:B------:R-:W-:Y:S02]  /*d030*/  SHF.R.S32.HI R7, RZ, 0x1f, R6 ;  /* 0x0000001fff077819 */ /* 0x000fe40000011406 */
[----:B------:R-:W-:-:S03]  /*d040*/  IADD3 R2, P0, R0, R2, RZ ;  /* 0x0000000200027210 */ /* 0x000fc60007f1e0ff */
[----:B------:R-:W-:Y:S01]  /*d050*/  IMAD R0, R7, c[0x0][0x488], RZ ;  /* 0x0001220007007a24 */ /* 0x000fe200078e02ff */
[----:B------:R-:W-:-:S03]  /*d060*/  IADD3.X R3, R9, R3, R8, P0, !PT ;  /* 0x0000000309037210 */ /* 0x000fc600007fe408 */
[C---:B------:R-:W-:Y:S02]  /*d070*/  IMAD R0, R6.reuse, c[0x0][0x48c], R0 ;  /* 0x0001230006007a24 */ /* 0x040fe400078e0200 */
[----:B------:R-:W-:-:S05]  /*d080*/  IMAD.WIDE.U32 R2, R6, c[0x0][0x488], R2 ;  /* 0x0001220006027a25 */ /* 0x000fca00078e0002 */
[----:B------:R-:W-:Y:S02]  /*d090*/  IADD3 R0, R3, R0, RZ ;  /* 0x0000000003007210 */ /* 0x000fe40007ffe0ff */
[----:B------:R-:W-:-:S04]  /*d0a0*/  LEA R6, P0, R2, c[0x0][0x450], 0x2 ;  /* 0x0001140002067a11 */ /* 0x000fc800078010ff */
[----:B------:R-:W-:Y:S02]  /*d0b0*/  LEA.HI.X R7, R2, c[0x0][0x454], R0, 0x2, P0 ;  /* 0x0001150002077a11 */ /* 0x000fe400000f1400 */
[----:B------:R-:W-:-:S05]  /*d0c0*/  MOV R0, 0xff800000 ;  /* 0xff80000000007802 */ /* 0x000fca0000000f00 */
[----:B------:R1:W-:Y:S02]  /*d0d0*/  STG.E [R6.64], R0 ;  /* 0x0000000006007986 */ /* 0x0003e4000c101904 */
.L_x_36:
[----:B------:R-:W-:Y:S05]  /*d0e0*/  BSYNC B0 ;  /* 0x0000000000007941 */ /* 0x000fea0003800000 */
.L_x_35:
[----:B-1----:R-:W1:Y:S01]  /*d0f0*/  S2R R6, SR_CTAID.Y ;  /* 0x0000000000067919 */ /* 0x002e620000002600 */
[----:B------:R-:W-:Y:S01]  /*d100*/  IMAD R0, R5, c[0x0][0x3a0], RZ ;  /* 0x0000e80005007a24 */ /* 0x000fe200078e02ff */
[----:B------:R-:W-:Y:S01]  /*d110*/  SHF.R.S32.HI R5, RZ, 0x1f, R11 ;  /* 0x0000001fff057819 */ /* 0x000fe2000001140b */
[C---:B------:R-:W-:Y:S01]  /*d120*/  IMAD.WIDE.U32 R2, R4.reuse, c[0x0][0x3a0], RZ ;  /* 0x0000e80004027a25 */ /* 0x040fe200078e00ff */
[----:B------:R-:W2:Y:S01]  /*d130*/  S2R R9, SR_CTAID.X ;  /* 0x0000000000097919 */ /* 0x000ea20000002500 */
[----:B------:R-:W-:Y:S01]  /*d140*/  MOV R8, c[0x0][0x4e8] ;  /* 0x00013a0000087a02 */ /* 0x000fe20000000f00 */
[----:B------:R-:W-:Y:S01]  /*d150*/  BSSY B0, `(.L_x_37) ;  /* 0x000003c000007945 */ /* 0x000fe20003800000 */
[----:B------:R-:W-:Y:S01]  /*d160*/  LEA.HI R5, R5, R11, RZ, 0x3 ;  /* 0x0000000b05057211 */ /* 0x000fe200078f18ff */
[----:B------:R-:W-:Y:S01]  /*d170*/  IMAD R0, R4, c[0x0][0x3a4], R0 ;  /* 0x0000e90004007a24 */ /* 0x000fe200078e0200 */
[----:B------:R-:W-:Y:S01]  /*d180*/  ISETP.NE.AND P0, PT, R8, 0x1, PT ;  /* 0x000000010800780c */ /* 0x000fe20003f05270 */
[----:B-----5:R-:W-:Y:S01]  /*d190*/  IMAD R13, R13, c[0x0][0x4e8], RZ ;  /* 0x00013a000d0d7a24 */ /* 0x020fe200078e02ff */
[----:B------:R-:W-:-:S02]  /*d1a0*/  LOP3.LUT R4, R5, 0xfffffff8, RZ, 0xc0, !PT ;  /* 0xfffffff805047812 */ /* 0x000fc400078ec0ff */
[----:B------:R-:W-:-:S03]  /*d1b0*/  IADD3 R3, R3, R0, RZ ;  /* 0x0000000003037210 */ /* 0x000fc60007ffe0ff */
[----:B------:R-:W-:Y:S01]  /*d1c0*/  IMAD.IADD R8, R11, 0x1, -R4 ;  /* 0x000000010b087824 */ /* 0x000fe200078e0a04 */
[----:B------:R-:W-:-:S04]  /*d1d0*/  SHF.R.S32.HI R11, RZ, 0x3, R5 ;  /* 0x00000003ff0b7819 */ /* 0x000fc80000011405 */
[-C--:B------:R-:W-:Y:S02]  /*d1e0*/  LEA R4, R8, R11.reuse, 0x5 ;  /* 0x0000000b08047211 */ /* 0x080fe400078e28ff */
[----:B-1----:R-:W-:Y:S01]  /*d1f0*/  SHF.R.S32.HI R7, RZ, 0x1f, R6 ;  /* 0x0000001fff077819 */ /* 0x002fe20000011406 */
[----:B------:R-:W-:Y:S01]  /*d200*/  IMAD.WIDE.U32 R2, R6, c[0x0][0x3e8], R2 ;  /* 0x0000fa0006027a25 */ /* 0x000fe200078e0002 */
[----:B--2---:R-:W-:-:S03]  /*d210*/  LEA R11, R9, R11, 0x7 ;  /* 0x0000000b090b7211 */ /* 0x004fc600078e38ff */
[----:B------:R-:W-:Y:S02]  /*d220*/  IMAD R0, R7, c[0x0][0x3e8], RZ ;  /* 0x0000fa0007007a24 */ /* 0x000fe400078e02ff */
[----:B------:R-:W-:Y:S02]  /*d230*/  IMAD R4, R9, 0x80, R4 ;  /* 0x0000008009047824 */ /* 0x000fe400078e0204 */
[----:B------:R-:W-:Y:S02]  /*d240*/  IMAD R0, R6, c[0x0][0x3ec], R0 ;  /* 0x0000fb0006007a24 */ /* 0x000fe400078e0200 */
[----:B------:R-:W-:-:S03]  /*d250*/  @P0 IMAD.HI.U32 R5, R4, c[0x0][0x4ec], RZ ;  /* 0x00013b0004050a27 */ /* 0x000fc600078e00ff */
[----:B------:R-:W-:Y:S01]  /*d260*/  IADD3 R3, R0, R3, RZ ;  /* 0x0000000300037210 */ /* 0x000fe20007ffe0ff */
[----:B------:R-:W-:Y:S01]  /*d270*/  IMAD R6, R12, c[0x0][0x3f0], RZ ;  /* 0x0000fc000c067a24 */ /* 0x000fe200078e02ff */
[----:B------:R-:W-:Y:S02]  /*d280*/  MOV R0, R4 ;  /* 0x0000000400007202 */ /* 0x000fe40000000f00 */
[----:B------:R-:W-:Y:S01]  /*d290*/  @P0 SHF.R.U32.HI R0, RZ, c[0x0][0x4f0], R5 ;  /* 0x00013c00ff000a19 */ /* 0x000fe20000011605 */
[C---:B------:R-:W-:Y:S02]  /*d2a0*/  IMAD R7, R10.reuse, c[0x0][0x3f4], R6 ;  /* 0x0000fd000a077a24 */ /* 0x040fe400078e0206 */
[----:B------:R-:W-:Y:S01]  /*d2b0*/  IMAD.WIDE.U32 R2, R10, c[0x0][0x3f0], R2 ;  /* 0x0000fc000a027a25 */ /* 0x000fe200078e0002 */
[----:B------:R-:W-:-:S03]  /*d2c0*/  SHF.R.S32.HI R6, RZ, 0x1f, R0 ;  /* 0x0000001fff067819 */ /* 0x000fc60000011400 */
[----:B------:R-:W-:Y:S01]  /*d2d0*/  IMAD.MOV R5, RZ, RZ, -R0 ;  /* 0x000000ffff057224 */ /* 0x000fe200078e0a00 */
[----:B------:R-:W-:Y:S01]  /*d2e0*/  IADD3 R3, R3, R7, RZ ;  /* 0x0000000703037210 */ /* 0x000fe20007ffe0ff */
[----:B------:R-:W-:Y:S02]  /*d2f0*/  IMAD R6, R6, c[0x0][0x3e0], RZ ;  /* 0x0000f80006067a24 */ /* 0x000fe400078e02ff */
[----:B------:R-:W-:Y:S02]  /*d300*/  IMAD R5, R5, c[0x0][0x4e8], R4 ;  /* 0x00013a0005057a24 */ /* 0x000fe400078e0204 */
[----:B------:R-:W-:-:S03]  /*d310*/  IMAD.WIDE.U32 R2, R0, c[0x0][0x3e0], R2 ;  /* 0x0000f80000027a25 */ /* 0x000fc600078e0002 */
[----:B------:R-:W-:Y:S01]  /*d320*/  SHF.R.S32.HI R4, RZ, 0x1f, R5 ;  /* 0x0000001fff047819 */ /* 0x000fe20000011405 */
[----:B------:R-:W-:-:S05]  /*d330*/  IMAD R0, R0, c[0x0][0x3e4], R6 ;  /* 0x0000f90000007a24 */ /* 0x000fca00078e0206 */
[----:B------:R-:W-:Y:S01]  /*d340*/  IADD3 R3, R3, R0, RZ ;  /* 0x0000000003037210 */ /* 0x000fe20007ffe0ff */
[----:B------:R-:W-:-:S04]  /*d350*/  IMAD R0, R4, c[0x0][0x3d8], RZ ;  /* 0x0000f60004007a24 */ /* 0x000fc800078e02ff */
[C---:B------:R-:W-:Y:S02]  /*d360*/  IMAD R0, R5.reuse, c[0x0][0x3dc], R0 ;  /* 0x0000f70005007a24 */ /* 0x040fe400078e0200 */
[----:B------:R-:W-:-:S04]  /*d370*/  IMAD.WIDE.U32 R2, R5, c[0x0][0x3d8], R2 ;  /* 0x0000f60005027a25 */ /* 0x000fc800078e0002 */
[----:B------:R-:W-:Y:S01]  /*d380*/  IMAD.IADD R0, R3, 0x1, R0 ;  /* 0x0000000103007824 */ /* 0x000fe200078e0200 */
[----:B------:R-:W-:-:S04]  /*d390*/  LEA R14, P0, R2, c[0x0][0x380], 0x1 ;  /* 0x0000e000020e7a11 */ /* 0x000fc800078008ff */
[----:B------:R-:W-:Y:S02]  /*d3a0*/  LEA.HI.X R12, R2, c[0x0][0x384], R0, 0x1, P0 ;  /* 0x0000e100020c7a11 */ /* 0x000fe400000f0c00 */
[----:B------:R-:W-:Y:S01]  /*d3b0*/  ISETP.GE.AND P0, PT, R11, R13, PT ;  /* 0x0000000d0b00720c */ /* 0x000fe20003f06270 */
[----:B------:R1:W2:Y:S01]  /*d3c0*/  SHFL.IDX PT, R2, R14, RZ, 0x181f ;  /* 0x00181fff0e027589 */ /* 0x0002a200000e0000 */
[----:B------:R-:W-:-:S03]  /*d3d0*/  SHF.L.U32 R0, R8, 0x3, RZ ;  /* 0x0000000308007819 */ /* 0x000fc600000006ff */
[----:B------:R1:W3:Y:S01]  /*d3e0*/  SHFL.IDX PT, R3, R12, RZ, 0x181f ;  /* 0x00181fff0c037589 */ /* 0x0002e200000e0000 */
[C---:B------:R-:W-:Y:S02]  /*d3f0*/  IADD3 R9, R0.reuse, 0x40, RZ ;  /* 0x0000004000097810 */ /* 0x040fe40007ffe0ff */
[----:B------:R-:W-:-:S05]  /*d400*/  IADD3 R10, R0, 0x80, RZ ;  /* 0x00000080000a7810 */ /* 0x000fca0007ffe0ff */
[----:B------:R-:W-:Y:S05]  /*d410*/  @P0 BRA `(.L_x_38) ;  /* 0x000000f000000947 */ /* 0x000fea0003800000 */
        /* <DEDUP_REMOVED lines=10> */
[----:B------:R2:W-:Y:S02]  /*d4c0*/  @!P2 ST.E.128 [R6.64], RZ ;  /* 0x000000ff0600a985 */ /* 0x0005e4000c101d04 */
[----:B------:R-:W-:-:S04]  /*d4d0*/  @!P1 IMAD.WIDE R4, R5, 0x2, R2 ;  /* 0x0000000205049825 */ /* 0x000fc800078e0202 */
[----:B------:R-:W-:Y:S01]  /*d4e0*/  @!P0 IMAD.WIDE R2, R8, 0x2, R2 ;  /* 0x0000000208028825 */ /* 0x000fe200078e0202 */
[----:B------:R2:W-:Y:S04]  /*d4f0*/  @!P1 ST.E.128 [R4.64], RZ ;  /* 0x000000ff04009985 */ /* 0x0005e8000c101d04 */
[----:B------:R2:W-:Y:S02]  /*d500*/  @!P0 ST.E.128 [R2.64], RZ ;  /* 0x000000ff02008985 */ /* 0x0005e4000c101d04 */
.L_x_38:
[----:B------:R-:W-:Y:S05]  /*d510*/  BSYNC B0 ;  /* 0x0000000000007941 */ /* 0x000fea0003800000 */
.L_x_37:
[----:B--2---:R-:W-:Y:S01]  /*d520*/  IADD3 R4, R11, 0x20, RZ ;  /* 0x000000200b047810 */ /* 0x004fe20007ffe0ff */
[----:B---3--:R2:W3:Y:S01]  /*d530*/  SHFL.IDX PT, R3, R12, 0x1, 0x181f ;  /* 0x00381f000c037f89 */ /* 0x0084e200000e0000 */
[----:B------:R-:W-:Y:S02]  /*d540*/  BSSY B0, `(.L_x_39) ;  /* 0x0000013000007945 */ /* 0x000fe40003800000 */
[----:B------:R-:W-:Y:S01]  /*d550*/  ISETP.GE.AND P0, PT, R4, R13, PT ;  /* 0x0000000d0400720c */ /* 0x000fe20003f06270 */
[----:B------:R2:W4:-:S12]  /*d560*/  SHFL.IDX PT, R2, R14, 0x1, 0x181f ;  /* 0x00381f000e027f89 */ /* 0x00051800000e0000 */
[----:B------:R-:W-:Y:S05]  /*d570*/  @P0 BRA `(.L_x_40) ;  /* 0x000000f000000947 */ /* 0x000fea0003800000 */
[----:B------:R-:W-:Y:S02]  /*d580*/  ISETP.GE.AND P1, PT, R9, c[0x0][0x3c8], PT ;  /* 0x0000f20009007a0c */ /* 0x000fe40003f26270 */
[----:B------:R-:W-:Y:S02]  /*d590*/  ISETP.GE.AND P0, PT, R10, c[0x0][0x3c8], PT ;  /* 0x0000f2000a007a0c */ /* 0x000fe40003f06270 */
[----:B------:R-:W-:-:S09]  /*d5a0*/  ISETP.GE.AND P2, PT, R0, c[0x0][0x3c8], PT ;  /* 0x0000f20000007a0c */ /* 0x000fd20003f46270 */
[----:B------:R-:W-:Y:S02]  /*d5b0*/  @!P1 SHF.R.S32.HI R5, RZ, 0x1f, R9 ;  /* 0x0000001fff059819 */ /* 0x000fe40000011409 */
[----:B------:R-:W-:Y:S02]  /*d5c0*/  @!P0 SHF.R.S32.HI R4, RZ, 0x1f, R10 ;  /* 0x0000001fff048819 */ /* 0x000fe4000001140a */
[----:B------:R-:W-:Y:S01]  /*d5d0*/  @!P1 LEA.HI R5, R5, R9, RZ, 0x3 ;  /* 0x0000000905059211 */ /* 0x000fe200078f18ff */
[--C-:B---34-:R-:W-:Y:S01]  /*d5e0*/  @!P2 IMAD.WIDE R6, R0, 0x2, R2.reuse ;  /* 0x000000020006a825 */ /* 0x118fe200078e0202 */
        /* <DEDUP_REMOVED lines=8> */
.L_x_40:
[----:B------:R-:W-:Y:S05]  /*d670*/  BSYNC B0 ;  /* 0x0000000000007941 */ /* 0x000fea0003800000 */
.L_x_39:
[----:B---3--:R-:W-:Y:S01]  /*d680*/  IADD3 R4, R11, 0x40, RZ ;  /* 0x000000400b047810 */ /* 0x008fe20007ffe0ff */
[----:B------:R3:W1:Y:S01]  /*d690*/  SHFL.IDX PT, R3, R12, 0x2, 0x181f ;  /* 0x00581f000c037f89 */ /* 0x00066200000e0000 */
[----:B------:R-:W-:Y:S02]  /*d6a0*/  BSSY B0, `(.L_x_41) ;  /* 0x0000013000007945 */ /* 0x000fe40003800000 */
[----:B------:R-:W-:Y:S01]  /*d6b0*/  ISETP.GE.AND P0, PT, R4, R13, PT ;  /* 0x0000000d0400720c */ /* 0x000fe20003f06270 */
[----:B----4-:R3:W4:-:S12]  /*d6c0*/  SHFL.IDX PT, R2, R14, 0x2, 0x181f ;  /* 0x00581f000e027f89 */ /* 0x01071800000e0000 */
[----:B------:R-:W-:Y:S05]  /*d6d0*/  @P0 BRA `(.L_x_42) ;  /* 0x000000f000000947 */ /* 0x000fea0003800000 */
[----:B------:R-:W-:Y:S02]  /*d6e0*/  ISETP.GE.AND P1, PT, R9, c[0x0][0x3c8], PT ;  /* 0x0000f20009007a0c */ /* 0x000fe40003f26270 */
        /* <DEDUP_REMOVED lines=14> */
.L_x_42:
[----:B------:R-:W-:Y:S05]  /*d7d0*/  BSYNC B0 ;  /* 0x0000000000007941 */ /* 0x000fea0003800000 */
.L_x_41:
[----:B-1----:R-:W-:Y:S01]  /*d7e0*/  IADD3 R4, R11, 0x60, RZ ;  /* 0x000000600b047810 */ /* 0x002fe20007ffe0ff */
[----:B------:R1:W2:Y:S03]  /*d7f0*/  SHFL.IDX PT, R3, R12, 0x3, 0x181f ;  /* 0x00781f000c037f89 */ /* 0x0002a600000e0000 */
[----:B------:R-:W-:Y:S01]  /*d800*/  ISETP.GE.AND P0, PT, R4, R13, PT ;  /* 0x0000000d0400720c */ /* 0x000fe20003f06270 */
[----:B----4-:R1:W4:-:S12]  /*d810*/  SHFL.IDX PT, R2, R14, 0x3, 0x181f ;  /* 0x00781f000e027f89 */ /* 0x01031800000e0000 */
[----:B------:R-:W-:Y:S05]  /*d820*/  @P0 EXIT ;  /* 0x000000000000094d */ /* 0x000fea0003800000 */
[----:B------:R-:W-:Y:S02]  /*d830*/  ISETP.GE.AND P0, PT, R9, c[0x0][0x3c8], PT ;  /* 0x0000f20009007a0c */ /* 0x000fe40003f06270 */
[----:B------:R-:W-:-:S11]  /*d840*/  ISETP.GE.AND P1, PT, R0, c[0x0][0x3c8], PT ;  /* 0x0000f20000007a0c */ /* 0x000fd60003f26270 */
[----:B------:R-:W-:Y:S02]  /*d850*/  @!P0 SHF.R.S32.HI R4, RZ, 0x1f, R9 ;  /* 0x0000001fff048819 */ /* 0x000fe40000011409 */
[----:B--2-4-:R-:W-:Y:S02]  /*d860*/  @!P1 IMAD.WIDE R6, R0, 0x2, R2 ;  /* 0x0000000200069825 */ /* 0x014fe400078e0202 */
[----:B------:R-:W-:-:S03]  /*d870*/  @!P0 LEA.HI R4, R4, R9, RZ, 0x3 ;  /* 0x0000000904048211 */ /* 0x000fc600078f18ff */
[----:B------:R2:W-:Y:S01]  /*d880*/  @!P1 ST.E.128 [R6.64], RZ ;  /* 0x000000ff06009985 */ /* 0x0005e2000c101d04 */
[----:B------:R-:W-:-:S05]  /*d890*/  @!P0 LOP3.LUT R4, R4, 0xfffffff8, RZ, 0xc0, !PT ;  /* 0xfffffff804048812 */ /* 0x000fca00078ec0ff */
[----:B------:R-:W-:-:S05]  /*d8a0*/  @!P0 IMAD.WIDE R4, R4, 0x2, R2 ;  /* 0x0000000204048825 */ /* 0x000fca00078e0202 */
[----:B------:R2:W-:Y:S01]  /*d8b0*/  @!P0 ST.E.128 [R4.64], RZ ;  /* 0x000000ff04008985 */ /* 0x0005e2000c101d04 */
[----:B------:R-:W-:-:S13]  /*d8c0*/  ISETP.GE.AND P0, PT, R10, c[0x0][0x3c8], PT ;  /* 0x0000f2000a007a0c */ /* 0x000fda0003f06270 */
[----:B------:R-:W-:Y:S05]  /*d8d0*/  @P0 EXIT ;  /* 0x000000000000094d */ /* 0x000fea0003800000 */
[----:B------:R-:W-:-:S04]  /*d8e0*/  SHF.R.S32.HI R0, RZ, 0x1f, R10 ;  /* 0x0000001fff007819 */ /* 0x000fc8000001140a */
[----:B------:R-:W-:-:S04]  /*d8f0*/  LEA.HI R0, R0, R10, RZ, 0x3 ;  /* 0x0000000a00007211 */ /* 0x000fc800078f18ff */
[----:B------:R-:W-:-:S05]  /*d900*/  LOP3.LUT R0, R0, 0xfffffff8, RZ, 0xc0, !PT ;  /* 0xfffffff800007812 */ /* 0x000fca00078ec0ff */
[----:B------:R-:W-:-:S05]  /*d910*/  IMAD.WIDE R2, R0, 0x2, R2 ;  /* 0x0000000200027825 */ /* 0x000fca00078e0202 */
[----:B------:R-:W-:Y:S01]  /*d920*/  ST.E.128 [R2.64], RZ ;  /* 0x000000ff02007985 */ /* 0x000fe2000c101d04 */
[----:B------:R-:W-:Y:S05]  /*d930*/  EXIT ;  /* 0x000000000000794d */ /* 0x000fea0003800000 */
.L_x_43:
        /* <DEDUP_REMOVED lines=12> */
.L_x_1332:


//--------------------- .text._ZN7cutlass13device_kernelIN5flash19enable_sm80_to_sm89INS1_16FlashAttnFwdSm80INS1_25CollectiveMainloopFwdSm80ILi8ELi1ELb0EN4cute5tupleIJNS5_1CILi128EEENS7_ILi64EEENS7_ILi192EEEEEELi192ENS_10bfloat16_tEfNS_4arch4Sm80ELb0ELb0ELb1ELb1ELb0ELb1ELb1ELb0EEENS1_21CollectiveEpilogueFwdINS6_IJS8_SA_S9_EEENS6_IJNS7_ILi1EEESI_SI_EEESC_SE_Li256ELb1ELb1ELb0ELb0EEENS1_19SingleTileSchedulerILb1ELb0ELb1ELi128EEEEEEEEEvNT_6ParamsE --------------------------
	.section	.text._ZN7cutlass13device_kernelIN5flash19enable_sm80_to_sm89INS1_16FlashAttnFwdSm80INS1_25CollectiveMainloopFwdSm80ILi8ELi1ELb0EN4cute5tupleIJNS5_1CILi128EEENS7_ILi64EEENS7_ILi192EEEEEELi192ENS_10bfloat16_tEfNS_4arch4Sm80ELb0ELb0ELb1ELb1ELb0ELb1ELb1ELb0EEENS1_21CollectiveEpilogueFwdINS6_IJS8_SA_S9_EEENS6_IJNS7_ILi1EEESI_SI_EEESC_SE_Li256ELb1ELb1ELb0ELb0EEENS1_19SingleTileSchedulerILb1ELb0ELb1ELi128EEEEEEEEEvNT_6ParamsE,"ax",@progbits
	.sectioninfo	@"SHI_REGISTERS=250"
	.align	128
.text._ZN7cutlass13device_kernelIN5flash19enable_sm80_to_sm89INS1_16FlashAttnFwdSm80INS1_25CollectiveMainloopFwdSm80ILi8ELi1ELb0EN4cute5tupleIJNS5_1CILi128EEENS7_ILi64EEENS7_ILi192EEEEEELi192ENS_10bfloat16_tEfNS_4arch4Sm80ELb0ELb0ELb1ELb1ELb0ELb1ELb1ELb0EEENS1_21CollectiveEpilogueFwdINS6_IJS8_SA_S9_EEENS6_IJNS7_ILi1EEESI_SI_EEESC_SE_Li256ELb1ELb1ELb0ELb0EEENS1_19SingleTileSchedulerILb1ELb0ELb1ELi128EEEEEEEEEvNT_6ParamsE:
        .type           _ZN7cutlass13device_kernelIN5flash19enable_sm80_to_sm89INS1_16FlashAttnFwdSm80INS1_25CollectiveMainloopFwdSm80ILi8ELi1ELb0EN4cute5tupleIJNS5_1CILi128EEENS7_ILi64EEENS7_ILi192EEEEEELi192ENS_10bfloat16_tEfNS_4arch4Sm80ELb0ELb0ELb1ELb1ELb0ELb1ELb1ELb0EEENS1_21CollectiveEpilogueFwdINS6_IJS8_SA_S9_EEENS6_IJNS7_ILi1EEESI_SI_EEESC_SE_Li256ELb1ELb1ELb0ELb0EEENS1_19SingleTileSchedulerILb1ELb0ELb1ELi128EEEEEEEEEvNT_6ParamsE,@function
        .size           _ZN7cutlass13device_kernelIN5flash19enable_sm80_to_sm89INS1_16FlashAttnFwdSm80INS1_25CollectiveMainloopFwdSm80ILi8ELi1ELb0EN4cute5tupleIJNS5_1CILi128EEENS7_ILi64EEENS7_ILi192EEEEEELi192ENS_10bfloat16_tEfNS_4arch4Sm80ELb0ELb0ELb1ELb1ELb0ELb1ELb1ELb0EEENS1_21CollectiveEpilogueFwdINS6_IJS8_SA_S9_EEENS6_IJNS7_ILi1EEESI_SI_EEESC_SE_Li256ELb1ELb1ELb0ELb0EEENS1_19SingleTileSchedulerILb1ELb0ELb1ELi128EEEEEEEEEvNT_6ParamsE,(.L_x_1333 - _ZN7cutlass13device_kernelIN5flash19enable_sm80_to_sm89INS1_16FlashAttnFwdSm80INS1_25CollectiveMainloopFwdSm80ILi8ELi1ELb0EN4cute5tupleIJNS5_1CILi128EEENS7_ILi64EEENS7_ILi192EEEEEELi192ENS_10bfloat16_tEfNS_4arch4Sm80ELb0ELb0ELb1ELb1ELb0ELb1ELb1ELb0EEENS1_21CollectiveEpilogueFwdINS6_IJS8_SA_S9_EEENS6_IJNS7_ILi1EEESI_SI_EEESC_SE_Li256ELb1ELb1ELb0ELb0EEENS1_19SingleTileSchedulerILb1ELb0ELb1ELi128EEEEEEEEEvNT_6ParamsE)
        .other          _ZN7cutlass13device_kernelIN5flash19enable_sm80_to_sm89INS1_16FlashAttnFwdSm80INS1_25CollectiveMainloopFwdSm80ILi8ELi1ELb0EN4cute5tupleIJNS5_1CILi128EEENS7_ILi64EEENS7_ILi192EEEEEELi192ENS_10bfloat16_tEfNS_4arch4Sm80ELb0ELb0ELb1ELb1ELb0ELb1ELb1ELb0EEENS1_21CollectiveEpilogueFwdINS6_IJS8_SA_S9_EEENS6_IJNS7_ILi1EEESI_SI_EEESC_SE_Li256ELb1ELb1ELb0ELb0EEENS1_19SingleTileSchedulerILb1ELb0ELb1ELi128EEEEEEEEEvNT_6ParamsE,@"STO_CUDA_ENTRY STV_DEFAULT"
_ZN7cutlass13device_kernelIN5flash19enable_sm80_to_sm89INS1_16FlashAttnFwdSm80INS1_25CollectiveMainloopFwdSm80ILi8ELi1ELb0EN4cute5tupleIJNS5_1CILi128EEENS7_ILi64EEENS7_ILi192EEEEEELi192ENS_10bfloat16_tEfNS_4arch4Sm80ELb0ELb0ELb1ELb1ELb0ELb1ELb1ELb0EEENS1_21CollectiveEpilogueFwdINS6_IJS8_SA_S9_EEENS6_IJNS7_ILi1EEESI_SI_EEESC_SE_Li256ELb1ELb1ELb0ELb0EEENS1_19SingleTileSchedulerILb1ELb0ELb1ELi128EEEEEEEEEvNT_6ParamsE:
[----:B------:R-:W-:Y:S02]  /*0000*/  MOV R1, c[0x0][0x28] ;  /* 0x00000a0000017a02 */ /* 0x000fe40000000f00 */
[----:B------:R-:W1:Y:S01]  /*0010*/  S2R R84, SR_TID.X ;  /* 0x0000000000547919 */ /* 0x000e620000002100 */
[----:B------:R-:W-:Y:S01]  /*0020*/  MOV R5, 0x4 ;  /* 0x0000000400057802 */ /* 0x000fe20000000f00 */
[----:B------:R-:W-:Y:S02]  /*0030*/  ULDC.64 UR6, c[0x0][0x118] ;  /* 0x0000460000067ab9 */ /* 0x000fe40000000a00 */
        /* <DEDUP_REMOVED lines=12> */
.L_x_45:
        /* <DEDUP_REMOVED lines=8> */
.L_x_47:
[----:B------:R-:W-:-:S05]  /*0180*/  MOV R3, c[0x0][0x54c] ;  /* 0x0001530000037a02 */ /* 0x000fca0000000f00 */
.L_x_46:
[----:B-----5:R-:W-:Y:S01]  /*0190*/  IMAD R3, R3, c[0x0][0x548], RZ ;  /* 0x0001520003037a24 */ /* 0x020fe200078e02ff */
[----:B------:R-:W-:-:S04]  /*01a0*/  SHF.L.U32 R0, R85, 0x7, RZ ;  /* 0x0000000755007819 */ /* 0x000fc800000006ff */
[----:B------:R-:W-:-:S04]  /*01b0*/  ISETP.GE.AND P0, PT, R0, R3, PT ;  /* 0x000000030000720c */ /* 0x000fc80003f06270 */
[----:B------:R-:W-:Y:S01]  /*01c0*/  SEL R208, R208, 0xffffffff, !P0 ;  /* 0xffffffffd0d07807 */ /* 0x000fe20004000000 */
[----:B------:R-:W-:Y:S05]  /*01d0*/  BRA `(.L_x_48) ;  /* 0x0000012000007947 */ /* 0x000fea0003800000 */
.L_x_44:
[----:B---3--:R-:W-:-:S04]  /*01e0*/  ISETP.NE.U32.AND P0, PT, RZ, c[0x0][0x568], PT ;  /* 0x00015a00ff007a0c */ /* 0x008fc80003f05070 */
[----:B------:R-:W-:-:S13]  /*01f0*/  ISETP.NE.AND.EX P0, PT, RZ, c[0x0][0x56c], PT, P0 ;  /* 0x00015b00ff007a0c */ /* 0x000fda0003f05300 */
[----:B------:R-:W-:Y:S05]  /*0200*/  @!P0 BRA `(.L_x_49) ;  /* 0x0000002000008947 */ /* 0x000fea0003800000 */
[----:B------:R1:W5:Y:S01]  /*0210*/  LDG.E R3, [R2.64] ;  /* 0x0000000602037981 */ /* 0x000362000c1e1900 */
[----:B------:R-:W-:Y:S05]  /*0220*/  BRA `(.L_x_50) ;  /* 0x0000009000007947 */ /* 0x000fea0003800000 */
.L_x_49:
        /* <DEDUP_REMOVED lines=8> */
.L_x_51:
[----:B------:R-:W-:-:S05]  /*02b0*/  MOV R3, c[0x0][0x54c] ;  /* 0x0001530000037a02 */ /* 0x000fca0000000f00 */
.L_x_50:
[----:B-----5:R-:W-:Y:S01]  /*02c0*/  IMAD R3, R3, c[0x0][0x548], RZ ;  /* 0x0001520003037a24 */ /* 0x020fe200078e02ff */
[----:B------:R-:W-:-:S04]  /*02d0*/  SHF.L.U32 R0, R85, 0x7, RZ ;  /* 0x0000000755007819 */ /* 0x000fc800000006ff */
[----:B------:R-:W-:-:S04]  /*02e0*/  ISETP.GE.AND P0, PT, R0, R3, PT ;  /* 0x000000030000720c */ /* 0x000fc80003f06270 */
[----:B------:R-:W-:-:S04]  /*02f0*/  SEL R208, R208, 0xffffffff, !P0 ;  /* 0xffffffffd0d07807 */ /* 0x000fc80004000000 */
.L_x_48:
[----:B------:R-:W-:-:S13]  /*0300*/  ISETP.GE.AND P0, PT, R208, RZ, PT ;  /* 0x000000ffd000720c */ /* 0x000fda0003f06270 */
        /* <DEDUP_REMOVED lines=8> */
[----:B------:R-:W-:Y:S01]  /*0390*/  IMAD.MOV.U32 R104, RZ, RZ, RZ ;  /* 0x000000ffff687224 */ /* 0x000fe200078e00ff */
[----:B------:R-:W-:Y:S01]  /*03a0*/  ISETP.NE.U32.AND P1, PT, RZ, c[0x0][0x348], PT ;  /* 0x0000d200ff007a0c */ /* 0x000fe20003f25070 */
[----:B------:R-:W-:Y:S01]  /*03b0*/  IMAD.WIDE R10, R208, R5, c[0x0][0x348] ;  /* 0x0000d200d00a7625 */ /* 0x000fe200078e0205 */
[----:B------:R-:W-:-:S02]  /*03c0*/  ISETP.NE.U32.AND P6, PT, RZ, c[0x0][0x350], PT ;  /* 0x0000d400ff007a0c */ /* 0x000fc40003fc5070 */
[----:B------:R-:W-:Y:S01]  /*03d0*/  ISETP.NE.U32.AND P3, PT, RZ, c[0x0][0x358], PT ;  /* 0x0000d600ff007a0c */ /* 0x000fe20003f65070 */
[CC--:B------:R-:W-:Y:S01]  /*03e0*/  IMAD.WIDE R8, R208.reuse, R5.reuse, c[0x0][0x350] ;  /* 0x0000d400d0087625 */ /* 0x0c0fe200078e0205 */
[----:B------:R-:W-:Y:S02]  /*03f0*/  ISETP.NE.AND.EX P1, PT, RZ, c[0x0][0x34c], PT, P1 ;  /* 0x0000d300ff007a0c */ /* 0x000fe40003f25310 */
[----:B------:R-:W-:Y:S01]  /*0400*/  ISETP.NE.AND.EX P6, PT, RZ, c[0x0][0x354], PT, P6 ;  /* 0x0000d500ff007a0c */ /* 0x000fe20003fc5360 */
[----:B------:R-:W-:Y:S01]  /*0410*/  @P2 IMAD.WIDE R14, R208, R5, c[0x0][0x370] ;  /* 0x0000dc00d00e2625 */ /* 0x000fe200078e0205 */
[----:B------:R-:W-:-:S03]  /*0420*/  ISETP.NE.AND.EX P3, PT, RZ, c[0x0][0x35c], PT, P3 ;  /* 0x0000d700ff007a0c */ /* 0x000fc60003f65330 */
[CC--:B------:R-:W-:Y:S01]  /*0430*/  @P0 IMAD.WIDE R12, R208.reuse, R5.reuse, c[0x0][0x360] ;  /* 0x0000d800d00c0625 */ /* 0x0c0fe200078e0205 */
[----:B------:R2:W5:Y:S03]  /*0440*/  @P2 LDG.E R147, [R14.64] ;  /* 0x000000060e932981 */ /* 0x000566000c1e1900 */
[----:B------:R-:W-:Y:S01]  /*0450*/  IMAD.WIDE R6, R208, R5, c[0x0][0x358] ;  /* 0x0000d600d0067625 */ /* 0x000fe200078e0205 */
[----:B------:R2:W5:Y:S04]  /*0460*/  @P0 LDG.E R88, [R12.64] ;  /* 0x000000060c580981 */ /* 0x000568000c1e1900 */
[----:B------:R2:W5:Y:S04]  /*0470*/  @P1 LDG.E R148, [R10.64] ;  /* 0x000000060a941981 */ /* 0x000568000c1e1900 */
[----:B------:R2:W5:Y:S04]  /*0480*/  @P6 LDG.E R146, [R8.64] ;  /* 0x0000000608926981 */ /* 0x000568000c1e1900 */
[----:B------:R2:W5:Y:S04]  /*0490*/  @P3 LDG.E R104, [R6.64] ;  /* 0x0000000606683981 */ /* 0x000568000c1e1900 */
[----:B------:R-:W3:Y:S01]  /*04a0*/  S2R R207, SR_CTAID.Y ;  /* 0x0000000000cf7919 */ /* 0x000ee20000002600 */
[----:B-1----:R-:W-:-:S02]  /*04b0*/  IMAD.MOV.U32 R2, RZ, RZ, c[0x0][0x1d0] ;  /* 0x00007400ff027624 */ /* 0x002fc400078e00ff */
[----:B------:R-:W-:Y:S01]  /*04c0*/  IMAD.MOV.U32 R150, RZ, RZ, c[0x0][0x228] ;  /* 0x00008a00ff967624 */ /* 0x000fe200078e00ff */
[----:B---3--:R-:W-:Y:S01]  /*04d0*/  SHF.R.S32.HI R87, RZ, 0x1f, R207 ;  /* 0x0000001fff577819 */ /* 0x008fe200000114cf */
[----:B------:R-:W-:Y:S05]  /*04e0*/  @P0 BRA `(.L_x_52) ;  /* 0x0000004000000947 */ /* 0x000fea0003800000 */
[----:B--2---:R-:W-:Y:S05]  /*04f0*/  @!P1 BRA `(.L_x_52) ;  /* 0x0000003000009947 */ /* 0x004fea0003800000 */
[----:B-----5:R-:W2:Y:S04]  /*0500*/  LDG.E R88, [R10.64] ;  /* 0x000000060a587981 */ /* 0x020ea8000c1e1900 */
[----:B------:R-:W2:Y:S02]  /*0510*/  LDG.E R3, [R10.64+0x4] ;  /* 0x000004060a037981 */ /* 0x000ea4000c1e1900 */
[----:B--2---:R-:W-:Y:S02]  /*0520*/  IADD3 R88, -R88, R3, RZ ;  /* 0x0000000358587210 */ /* 0x004fe40007ffe1ff */
.L_x_52:
[----:B--2---:R-:W-:-:S04]  /*0530*/  ISETP.NE.U32.AND P0, PT, RZ, c[0x0][0x368], PT ;  /* 0x0000da00ff007a0c */ /* 0x004fc80003f05070 */
[----:B------:R-:W-:-:S13]  /*0540*/  ISETP.NE.AND.EX P0, PT, RZ, c[0x0][0x36c], PT, P0 ;  /* 0x0000db00ff007a0c */ /* 0x000fda0003f05300 */
[----:B------:R-:W-:Y:S05]  /*0550*/  @!P0 BRA `(.L_x_53) ;  /* 0x0000003000008947 */ /* 0x000fea0003800000 */
[----:B------:R-:W-:-:S06]  /*0560*/  IMAD.WIDE R2, R208, R5, c[0x0][0x368] ;  /* 0x0000da00d0027625 */ /* 0x000fcc00078e0205 */
[----:B------:R1:W5:Y:S01]  /*0570*/  LDG.E R2, [R2.64] ;  /* 0x0000000602027981 */ /* 0x000362000c1e1900 */
[----:B------:R-:W-:Y:S05]  /*0580*/  BRA `(.L_x_54) ;  /* 0x0000004000007947 */ /* 0x000fea0003800000 */
.L_x_53:
[----:B------:R-:W-:Y:S05]  /*0590*/  @!P6 BRA `(.L_x_54) ;  /* 0x000000300000e947 */ /* 0x000fea0003800000 */
[----:B------:R-:W2:Y:S04]  /*05a0*/  LDG.E R2, [R8.64] ;  /* 0x0000000608027981 */ /* 0x000ea8000c1e1900 */
[----:B------:R-:W2:Y:S02]  /*05b0*/  LDG.E R3, [R8.64+0x4] ;  /* 0x0000040608037981 */ /* 0x000ea4000c1e1900 */
[----:B--2---:R-:W-:Y:S02]  /*05c0*/  IADD3 R2, -R2, R3, RZ ;  /* 0x0000000302027210 */ /* 0x004fe40007ffe1ff */
.L_x_54:
[----:B------:R-:W2:Y:S04]  /*05d0*/  @P3 LDG.E R0, [R6.64] ;  /* 0x0000000606003981 */ /* 0x000ea8000c1e1900 */
[----:B------:R-:W2:Y:S01]  /*05e0*/  @P3 LDG.E R9, [R6.64+0x4] ;  /* 0x0000040606093981 */ /* 0x000ea2000c1e1900 */
[----:B-1---5:R-:W-:Y:S01]  /*05f0*/  IMAD.IADD R3, R2, 0x1, -R147 ;  /* 0x0000000102037824 */ /* 0x022fe200078e0a93 */
[----:B------:R-:W-:Y:S01]  /*0600*/  ISETP.NE.U32.AND P0, PT, RZ, c[0x0][0x378], PT ;  /* 0x0000de00ff007a0c */ /* 0x000fe20003f05070 */
[----:B------:R-:W-:-:S03]  /*0610*/  IMAD.MOV.U32 R86, RZ, RZ, R2 ;  /* 0x000000ffff567224 */ /* 0x000fc600078e0002 */
[----:B------:R-:W-:-:S13]  /*0620*/  ISETP.NE.AND.EX P0, PT, RZ, c[0x0][0x37c], PT, P0 ;  /* 0x0000df00ff007a0c */ /* 0x000fda0003f05300 */
[----:B------:R-:W-:-:S05]  /*0630*/  @P0 IMAD.WIDE R10, R208, R5, c[0x0][0x378] ;  /* 0x0000de00d00a0625 */ /* 0x000fca00078e0205 */
[----:B------:R1:W5:Y:S01]  /*0640*/  @P0 LDG.E R86, [R10.64] ;  /* 0x000000060a560981 */ /* 0x000362000c1e1900 */
[----:B--2---:R-:W-:-:S04]  /*0650*/  @P3 IMAD.IADD R150, R9, 0x1, -R0 ;  /* 0x0000000109963824 */ /* 0x004fc800078e0a00 */
[----:B------:R-:W-:-:S05]  /*0660*/  IMAD.IADD R83, R3, 0x1, R150 ;  /* 0x0000000103537824 */ /* 0x000fca00078e0296 */
[----:B------:R-:W-:-:S04]  /*0670*/  IADD3 R0, R83, 0x3f, RZ ;  /* 0x0000003f53007810 */ /* 0x000fc80007ffe0ff */
[----:B------:R-:W-:-:S04]  /*0680*/  SHF.R.S32.HI R133, RZ, 0x1f, R0 ;  /* 0x0000001fff857819 */ /* 0x000fc80000011400 */
[----:B------:R-:W-:Y:S01]  /*0690*/  LEA.HI R133, R133, R0, RZ, 0x6 ;  /* 0x0000000085857211 */ /* 0x000fe200078f30ff */
[----:B------:R-:W-:-:S03]  /*06a0*/  IMAD.MOV R0, RZ, RZ, -R3 ;  /* 0x000000ffff007224 */ /* 0x000fc600078e0a03 */
[----:B------:R-:W-:Y:S02]  /*06b0*/  LOP3.LUT R4, R133, 0xffffffc0, RZ, 0xc0, !PT ;  /* 0xffffffc085047812 */ /* 0x000fe400078ec0ff */
[----:B------:R-:W-:-:S03]  /*06c0*/  IMNMX R0, RZ, R0, !PT ;  /* 0x00000000ff007217 */ /* 0x000fc60007800200 */
[----:B------:R-:W-:Y:S01]  /*06d0*/  IMAD.IADD R3, R4, 0x1, -R3 ;  /* 0x0000000104037824 */ /* 0x000fe200078e0a03 */
[----:B------:R-:W-:-:S04]  /*06e0*/  SHF.R.U32.HI R106, RZ, 0x6, R0 ;  /* 0x00000006ff6a7819 */ /* 0x000fc80000011600 */
[----:B------:R-:W-:-:S04]  /*06f0*/  IMNMX R3, R3, R150, PT ;  /* 0x0000009603037217 */ /* 0x000fc80003800200 */
[----:B------:R-:W-:-:S13]  /*0700*/  ISETP.GT.AND P0, PT, R3, R0, PT ;  /* 0x000000000300720c */ /* 0x000fda0003f04270 */
[----:B------:R-:W-:Y:S01]  /*0710*/  @P0 IADD3 R7, R3, 0x3f, RZ ;  /* 0x0000003f03070810 */ /* 0x000fe20007ffe0ff */
[----:B------:R-:W-:-:S03]  /*0720*/  IMAD.MOV.U32 R3, RZ, RZ, R106 ;  /* 0x000000ffff037224 */ /* 0x000fc600078e006a */
[----:B------:R-:W-:-:S04]  /*0730*/  @P0 SHF.R.S32.HI R0, RZ, 0x1f, R7 ;  /* 0x0000001fff000819 */ /* 0x000fc80000011407 */
[----:B------:R-:W-:-:S04]  /*0740*/  @P0 LEA.HI R0, R0, R7, RZ, 0x6 ;  /* 0x0000000700000211 */ /* 0x000fc800078f30ff */
[----:B------:R-:W-:-:S04]  /*0750*/  @P0 SHF.R.S32.HI R3, RZ, 0x6, R0 ;  /* 0x00000006ff030819 */ /* 0x000fc80000011400 */
[----:B------:R-:W-:-:S13]  /*0760*/  ISETP.GT.AND P0, PT, R3, R106, PT ;  /* 0x0000006a0300720c */ /* 0x000fda0003f04270 */
[----:B------:R-:W-:Y:S05]  /*0770*/  @!P0 BRA `(.L_x_55) ;  /* 0x0000529000008947 */ /* 0x000fea0003800000 */
[----:B-1----:R-:W-:-:S04]  /*0780*/  ISETP.NE.U32.AND P2, PT, RZ, c[0x0][0x340], PT ;  /* 0x0000d000ff007a0c */ /* 0x002fc80003f45070 */
[----:B------:R-:W-:-:S13]  /*0790*/  ISETP.NE.AND.EX P2, PT, RZ, c[0x0][0x344], PT, P2 ;  /* 0x0000d100ff007a0c */ /* 0x000fda0003f45320 */
[----:B------:R-:W-:-:S06]  /*07a0*/  @P2 IMAD.WIDE R12, R208, R5, c[0x0][0x340] ;  /* 0x0000d000d00c2625 */ /* 0x000fcc00078e0205 */
[----:B------:R-:W2:Y:S01]  /*07b0*/  @P2 LDG.E R12, [R12.64] ;  /* 0x000000060c0c2981 */ /* 0x000ea2000c1e1900 */
[----:B------:R-:W-:Y:S01]  /*07c0*/  SHF.R.S32.HI R5, RZ, 0x1f, R84 ;  /* 0x0000001fff057819 */ /* 0x000fe20000011454 */
[----:B------:R-:W-:Y:S01]  /*07d0*/  IMAD.IADD R2, R146, 0x1, R2 ;  /* 0x0000000192027824 */ /* 0x000fe200078e0202 */
[----:B------:R-:W-:Y:S01]  /*07e0*/  SHF.R.S32.HI R0, RZ, 0x1f, R104 ;  /* 0x0000001fff007819 */ /* 0x000fe20000011468 */
[----:B------:R-:W-:Y:S01]  /*07f0*/  IMAD R164, R87, c[0x0][0x240], RZ ;  /* 0x0000900057a47a24 */ /* 0x000fe200078e02ff */
[----:B------:R-:W-:Y:S01]  /*0800*/  LEA.HI R17, R5, R84, RZ, 0x3 ;  /* 0x0000005405117211 */ /* 0x000fe200078f18ff */
[----:B------:R-:W-:Y:S01]  /*0810*/  IMAD.MOV.U32 R118, RZ, RZ, c[0x0][0x238] ;  /* 0x00008e00ff767624 */ /* 0x000fe200078e00ff */
[----:B------:R-:W-:Y:S01]  /*0820*/  IADD3 R141, R3, -0x1, RZ ;  /* 0xffffffff038d7810 */ /* 0x000fe20007ffe0ff */
[----:B------:R-:W-:Y:S01]  /*0830*/  IMAD R164, R207, c[0x0][0x244], R164 ;  /* 0x00009100cfa47a24 */ /* 0x000fe200078e02a4 */
[----:B------:R-:W-:Y:S01]  /*0840*/  LOP3.LUT R7, R17, 0x1ffffff8, RZ, 0xc0, !PT ;  /* 0x1ffffff811077812 */ /* 0x000fe200078ec0ff */
[----:B------:R-:W-:Y:S01]  /*0850*/  IMAD.MOV.U32 R113, RZ, RZ, 0x6 ;  /* 0x00000006ff717424 */ /* 0x000fe200078e00ff */
[----:B------:R-:W-:Y:S01]  /*0860*/  SHF.R.S32.HI R17, RZ, 0x3, R17 ;  /* 0x00000003ff117819 */ /* 0x000fe20000011411 */
[----:B------:R-:W-:Y:S01]  /*0870*/  IMAD.MOV.U32 R107, RZ, RZ, c[0x0][0x27c] ;  /* 0x00009f00ff6b7624 */ /* 0x000fe200078e00ff */
[----:B------:R-:W-:Y:S01]  /*0880*/  SEL R162, R208, RZ, !P3 ;  /* 0x000000ffd0a27207 */ /* 0x000fe20005800000 */
[----:B------:R-:W-:Y:S01]  /*0890*/  IMAD.IADD R30, R84, 0x1, -R7 ;  /* 0x00000001541e7824 */ /* 0x000fe200078e0a07 */
[----:B------:R-:W-:Y:S01]  /*08a0*/  IADD3 R104, P0, R17, R104, RZ ;  /* 0x0000006811687210 */ /* 0x000fe20007f1e0ff */
[----:B------:R-:W-:Y:S01]  /*08b0*/  IMAD.IADD R102, R150, 0x1, -R17 ;  /* 0x0000000196667824 */ /* 0x000fe200078e0a11 */
[----:B------:R-:W-:Y:S01]  /*08c0*/  LEA.HI R6, R5, R84, RZ, 0x2 ;  /* 0x0000005405067211 */ /* 0x000fe200078f10ff */
[----:B------:R-:W-:Y:S01]  /*08d0*/  IMAD.SHL.U32 R30, R30, 0x8, RZ ;  /* 0x000000081e1e7824 */ /* 0x000fe200078e00ff */
[C---:B------:R-:W-:Y:S01]  /*08e0*/  LEA.HI.X.SX32 R103, R17.reuse, R0, 0x1, P0 ;  /* 0x0000000011677211 */ /* 0x040fe200000f0eff */
[----:B------:R-:W-:Y:S01]  /*08f0*/  IMAD.SHL.U32 R17, R17, 0x40, RZ ;  /* 0x0000004011117824 */ /* 0x000fe200078e00ff */
[C---:B------:R-:W-:Y:S01]  /*0900*/  SHF.L.U64.HI R108, R118.reuse, R113, c[0x0][0x23c] ;  /* 0x00008f00766c7619 */ /* 0x040fe20000010271 */
[----:B------:R-:W-:Y:S01]  /*0910*/  IMAD R0, R141, -0x40, R102 ;  /* 0xffffffc08d007824 */ /* 0x000fe200078e0266 */
[----:B------:R-:W-:Y:S01]  /*0920*/  SHF.R.S32.HI R31, RZ, 0x1f, R30 ;  /* 0x0000001fff1f7819 */ /* 0x000fe2000001141e */
[----:B------:R-:W-:Y:S01]  /*0930*/  IMAD R3, R103, c[0x0][0x238], RZ ;  /* 0x00008e0067037a24 */ /* 0x000fe200078e02ff */
[----:B------:R-:W-:Y:S01]  /*0940*/  LOP3.LUT R17, R17, 0x1c0, RZ, 0xc0, !PT ;  /* 0x000001c011117812 */ /* 0x000fe200078ec0ff */
[----:B------:R-:W-:Y:S01]  /*0950*/  IMAD.SHL.U32 R109, R118, 0x40, RZ ;  /* 0x00000040766d7824 */ /* 0x000fe200078e00ff */
[----:B------:R-:W-:Y:S01]  /*0960*/  ISETP.GE.AND P1, PT, R0, 0x1, PT ;  /* 0x000000010000780c */ /* 0x000fe20003f26270 */
[C---:B------:R-:W-:Y:S01]  /*0970*/  IMAD R8, R104.reuse, c[0x0][0x23c], R3 ;  /* 0x00008f0068087a24 */ /* 0x040fe200078e0203 */
[----:B------:R-:W-:Y:S01]  /*0980*/  SHF.R.S32.HI R3, RZ, 0x1f, R2 ;  /* 0x0000001fff037819 */ /* 0x000fe20000011402 */
[----:B------:R-:W-:Y:S01]  /*0990*/  IMAD.WIDE.U32 R10, R104, c[0x0][0x238], R30 ;  /* 0x00008e00680a7a25 */ /* 0x000fe200078e001e */
[----:B------:R-:W-:Y:S01]  /*09a0*/  ISETP.GT.AND P0, PT, R0, 0x20, PT ;  /* 0x000000200000780c */ /* 0x000fe20003f04270 */
[----:B------:R-:W-:Y:S01]  /*09b0*/  ULDC.U8 UR4, c[0x0][0x298] ;  /* 0x0000a60000047ab9 */ /* 0x000fe20000000000 */
[----:B------:R-:W-:Y:S01]  /*09c0*/  LOP3.LUT R0, R17, 0x38, R30, 0xf8, !PT ;  /* 0x0000003811007812 */ /* 0x000fe200078ef81e */
[----:B------:R-:W-:Y:S01]  /*09d0*/  IMAD.IADD R9, R11, 0x1, R8 ;  /* 0x000000010b097824 */ /* 0x000fe200078e0208 */
[----:B------:R-:W-:Y:S01]  /*09e0*/  SHF.R.U32.HI R17, RZ, 0x3, R17 ;  /* 0x00000003ff117819 */ /* 0x000fe20000011611 */
[----:B------:R-:W-:Y:S01]  /*09f0*/  IMAD R11, R3, c[0x0][0x1e0], RZ ;  /* 0x00007800030b7a24 */ /* 0x000fe200078e02ff */
[----:B------:R-:W-:Y:S01]  /*0a00*/  SHF.R.S32.HI R7, RZ, 0x1f, R141 ;  /* 0x0000001fff077819 */ /* 0x000fe2000001148d */
[----:B------:R-:W-:Y:S01]  /*0a10*/  IMAD.MOV.U32 R8, RZ, RZ, R10 ;  /* 0x000000ffff087224 */ /* 0x000fe200078e000a */
[----:B------:R-:W-:Y:S01]  /*0a20*/  LOP3.LUT R17, R0, R17, RZ, 0x3c, !PT ;  /* 0x0000001100117212 */ /* 0x000fe200078e3cff */
[----:B------:R-:W-:Y:S01]  /*0a30*/  IMAD R32, R2, c[0x0][0x1e4], R11 ;  /* 0x0000790002207a24 */ /* 0x000fe200078e020b */
[----:B------:R-:W-:Y:S01]  /*0a40*/  SHF.R.S32.HI R11, RZ, 0x1f, R208 ;  /* 0x0000001fff0b7819 */ /* 0x000fe200000114d0 */
[----:B------:R-:W-:Y:S01]  /*0a50*/  IMAD.WIDE.U32 R8, R207, c[0x0][0x240], R8 ;  /* 0x00009000cf087a25 */ /* 0x000fe200078e0008 */
[----:B------:R-:W-:-:S02]  /*0a60*/  IADD3 R0, R30, 0x80, RZ ;  /* 0x000000801e007810 */ /* 0x000fc40007ffe0ff */
[----:B------:R-:W-:Y:S01]  /*0a70*/  SEL R101, R11, RZ, !P3 ;  /* 0x000000ff0b657207 */ /* 0x000fe20005800000 */
[----:B------:R-:W-:Y:S01]  /*0a80*/  IMAD.IADD R165, R9, 0x1, R164 ;  /* 0x0000000109a57824 */ /* 0x000fe200078e02a4 */
[----:B------:R-:W-:Y:S01]  /*0a90*/  LOP3.LUT R9, R6, 0xfffffffc, RZ, 0xc0, !PT ;  /* 0xfffffffc06097812 */ /* 0x000fe200078ec0ff */
[----:B------:R-:W-:Y:S01]  /*0aa0*/  IMAD.MOV.U32 R164, RZ, RZ, R8 ;  /* 0x000000ffffa47224 */ /* 0x000fe200078e0008 */
[----:B------:R-:W-:Y:S01]  /*0ab0*/  ISETP.GE.AND P3, PT, R0, c[0x0][0x1d4], PT ;  /* 0x0000750000007a0c */ /* 0x000fe20003f66270 */
[----:B------:R-:W-:Y:S01]  /*0ac0*/  IMAD R171, R101, c[0x0][0x248], RZ ;  /* 0x0000920065ab7a24 */ /* 0x000fe200078e02ff */
[----:B------:R-:W-:Y:S01]  /*0ad0*/  SHF.R.S32.HI R145, RZ, 0x2, R6 ;  /* 0x00000002ff917819 */ /* 0x000fe20000011406 */
[----:B------:R-:W-:Y:S01]  /*0ae0*/  IMAD.WIDE.U32 R164, R162, c[0x0][0x248], R164 ;  /* 0x00009200a2a47a25 */ /* 0x000fe200078e00a4 */
[----:B------:R-:W-:Y:S02]  /*0af0*/  SHF.R.S32.HI R6, RZ, 0x1f, R6 ;  /* 0x0000001fff067819 */ /* 0x000fe40000011406 */
[----:B------:R-:W-:Y:S01]  /*0b00*/  ISETP.GE.AND P5, PT, R30, c[0x0][0x1d4], PT ;  /* 0x000075001e007a0c */ /* 0x000fe20003fa6270 */
[----:B------:R-:W-:Y:S01]  /*0b10*/  IMAD R171, R162, c[0x0][0x24c], R171 ;  /* 0x00009300a2ab7a24 */ /* 0x000fe200078e02ab */
[----:B------:R-:W-:Y:S01]  /*0b20*/  LEA.HI R6, R6, R145, RZ, 0x3 ;  /* 0x0000009106067211 */ /* 0x000fe200078f18ff */
[----:B------:R-:W-:Y:S01]  /*0b30*/  IMAD R4, R108, R141, RZ ;  /* 0x0000008d6c047224 */ /* 0x000fe200078e02ff */
[-C--:B------:R-:W-:Y:S01]  /*0b40*/  LEA.HI R140, R5, R84.reuse, RZ, 0x6 ;  /* 0x00000054058c7211 */ /* 0x080fe200078f30ff */
[----:B------:R-:W-:Y:S01]  /*0b50*/  IMAD.IADD R171, R165, 0x1, R171 ;  /* 0x00000001a5ab7824 */ /* 0x000fe200078e02ab */
[----:B------:R-:W-:Y:S01]  /*0b60*/  LOP3.LUT R6, R6, 0xfffffff8, RZ, 0xc0, !PT ;  /* 0xfffffff806067812 */ /* 0x000fe200078ec0ff */
[----:B------:R-:W-:Y:S01]  /*0b70*/  IMAD.IADD R18, R84, 0x1, -R9 ;  /* 0x0000000154127824 */ /* 0x000fe200078e0a09 */
[----:B------:R-:W-:Y:S01]  /*0b80*/  LEA.HI R5, R5, R84, RZ, 0x5 ;  /* 0x0000005405057211 */ /* 0x000fe200078f28ff */
[----:B------:R-:W-:-:S02]  /*0b90*/  IMAD.MOV.U32 R170, RZ, RZ, R164 ;  /* 0x000000ffffaa7224 */ /* 0x000fc400078e00a4 */
[----:B------:R-:W-:Y:S01]  /*0ba0*/  IMAD R7, R7, R109, R4 ;  /* 0x0000006d07077224 */ /* 0x000fe200078e0204 */
[----:B------:R-:W-:Y:S01]  /*0bb0*/  IADD3 R4, R30, 0x40, RZ ;  /* 0x000000401e047810 */ /* 0x000fe20007ffe0ff */
[----:B------:R-:W-:-:S03]  /*0bc0*/  IMAD.WIDE.U32 R14, R2, c[0x0][0x1e0], RZ ;  /* 0x00007800020e7a25 */ /* 0x000fc600078e00ff */
[----:B------:R-:W-:Y:S01]  /*0bd0*/  ISETP.GE.AND P4, PT, R4, c[0x0][0x1d4], PT ;  /* 0x0000750004007a0c */ /* 0x000fe20003f86270 */
[----:B------:R-:W-:-:S04]  /*0be0*/  IMAD.WIDE.U32 R26, R141, R109, R170 ;  /* 0x0000006d8d1a7225 */ /* 0x000fc800078e00aa */
[----:B------:R-:W-:Y:S02]  /*0bf0*/  IMAD.SHL.U32 R16, R18, 0x4, RZ ;  /* 0x0000000412107824 */ /* 0x000fe400078e00ff */
[----:B------:R-:W-:Y:S02]  /*0c00*/  IMAD.IADD R33, R15, 0x1, R32 ;  /* 0x000000010f217824 */ /* 0x000fe400078e0220 */
[----:B------:R-:W-:Y:S01]  /*0c10*/  IMAD.IADD R22, R27, 0x1, R7 ;  /* 0x000000011b167824 */ /* 0x000fe200078e0207 */
[----:B------:R-:W-:Y:S01]  /*0c20*/  IADD3 R15, R16, 0x20, RZ ;  /* 0x00000020100f7810 */ /* 0x000fe20007ffe0ff */
[----:B------:R-:W-:Y:S02]  /*0c30*/  IMAD.SHL.U32 R20, R107, 0x2, RZ ;  /* 0x000000026b147824 */ /* 0x000fe400078e00ff */
[----:B------:R-:W-:Y:S02]  /*0c40*/  IMAD.SHL.U32 R18, R18, 0x8, RZ ;  /* 0x0000000812127824 */ /* 0x000fe400078e00ff */
[----:B------:R-:W-:Y:S01]  /*0c50*/  IMAD.MOV.U32 R32, RZ, RZ, R14 ;  /* 0x000000ffff207224 */ /* 0x000fe200078e000e */
[----:B------:R-:W-:Y:S01]  /*0c60*/  IADD3 R14, R16, 0x40, RZ ;  /* 0x00000040100e7810 */ /* 0x000fe20007ffe0ff */
[----:B------:R-:W-:Y:S01]  /*0c70*/  IMAD.IADD R119, R145, 0x1, -R6 ;  /* 0x0000000191777824 */ /* 0x000fe200078e0a06 */
[----:B------:R-:W-:Y:S01]  /*0c80*/  SHF.R.S32.HI R19, RZ, 0x1f, R18 ;  /* 0x0000001fff137819 */ /* 0x000fe20000011412 */
[----:B------:R-:W-:Y:S01]  /*0c90*/  IMAD.WIDE.U32 R30, R207, c[0x0][0x260], R30 ;  /* 0x00009800cf1e7a25 */ /* 0x000fe200078e001e */
[----:B------:R-:W-:-:S02]  /*0ca0*/  IADD3 R144, R18, 0x60, RZ ;  /* 0x0000006012907810 */ /* 0x000fc40007ffe0ff */
[C---:B------:R-:W-:Y:S01]  /*0cb0*/  IADD3 R143, R18.reuse, 0x80, RZ ;  /* 0x00000080128f7810 */ /* 0x040fe20007ffe0ff */
[----:B------:R-:W-:Y:S01]  /*0cc0*/  IMAD R101, R101, c[0x0][0x268], RZ ;  /* 0x00009a0065657a24 */ /* 0x000fe200078e02ff */
[----:B------:R-:W-:Y:S01]  /*0cd0*/  IADD3 R142, R18, 0xa0, RZ ;  /* 0x000000a0128e7810 */ /* 0x000fe20007ffe0ff */
[----:B------:R-:W-:Y:S02]  /*0ce0*/  IMAD.SHL.U32 R140, R140, 0x8, RZ ;  /* 0x000000088c8c7824 */ /* 0x000fe400078e00ff */
[----:B------:R-:W-:Y:S02]  /*0cf0*/  IMAD R101, R162, c[0x0][0x26c], R101 ;  /* 0x00009b00a2657a24 */ /* 0x000fe400078e0265 */
[----:B------:R-:W-:Y:S01]  /*0d00*/  IMAD.SHL.U32 R5, R5, 0x10, RZ ;  /* 0x0000001005057824 */ /* 0x000fe200078e00ff */
[----:B------:R-:W-:Y:S01]  /*0d10*/  LOP3.LUT R140, R17, 0xfffffe00, R140, 0xf8, !PT ;  /* 0xfffffe00118c7812 */ /* 0x000fe200078ef88c */
[----:B------:R-:W-:Y:S01]  /*0d20*/  IMAD.MOV.U32 R117, RZ, RZ, 0x5 ;  /* 0x00000005ff757424 */ /* 0x000fe200078e00ff */
[----:B------:R-:W-:Y:S01]  /*0d30*/  SHF.R.S32.HI R17, RZ, 0x1f, R16 ;  /* 0x0000001fff117819 */ /* 0x000fe20000011410 */
[----:B------:R-:W-:Y:S01]  /*0d40*/  IMAD R166, R87, c[0x0][0x1e8], RZ ;  /* 0x00007a0057a67a24 */ /* 0x000fe200078e02ff */
[----:B------:R-:W-:Y:S01]  /*0d50*/  LOP3.LUT R5, R5, 0xfffffe00, RZ, 0xc0, !PT ;  /* 0xfffffe0005057812 */ /* 0x000fe200078ec0ff */
[----:B------:R-:W-:Y:S01]  /*0d60*/  IMAD.SHL.U32 R140, R140, 0x2, RZ ;  /* 0x000000028c8c7824 */ /* 0x000fe200078e00ff */
[C---:B------:R-:W-:Y:S01]  /*0d70*/  SHF.L.U64.HI R117, R118.reuse, R117, c[0x0][0x23c] ;  /* 0x00008f0076757619 */ /* 0x040fe20000010275 */
[----:B------:R-:W-:-:S02]  /*0d80*/  IMAD.SHL.U32 R118, R118, 0x20, RZ ;  /* 0x0000002076767824 */ /* 0x000fc400078e00ff */
[C---:B------:R-:W-:Y:S02]  /*0d90*/  IMAD R166, R207.reuse, c[0x0][0x1ec], R166 ;  /* 0x00007b00cfa67a24 */ /* 0x040fe400078e02a6 */
[----:B------:R-:W-:-:S04]  /*0da0*/  IMAD.WIDE.U32 R32, R207, c[0x0][0x1e8], R32 ;  /* 0x00007a00cf207a25 */ /* 0x000fc800078e0020 */
[----:B------:R-:W-:Y:S02]  /*0db0*/  IMAD.IADD R167, R33, 0x1, R166 ;  /* 0x0000000121a77824 */ /* 0x000fe400078e02a6 */
[----:B------:R-:W-:Y:S02]  /*0dc0*/  IMAD.MOV.U32 R166, RZ, RZ, R32 ;  /* 0x000000ffffa67224 */ /* 0x000fe400078e0020 */
[----:B------:R-:W-:-:S04]  /*0dd0*/  IMAD.WIDE.U32 R158, R145, c[0x0][0x280], R16 ;  /* 0x0000a000919e7a25 */ /* 0x000fc800078e0010 */
[----:B------:R-:W-:-:S04]  /*0de0*/  IMAD.WIDE.U32 R156, R145, c[0x0][0x290], R16 ;  /* 0x0000a400919c7a25 */ /* 0x000fc800078e0010 */
[----:B------:R-:W-:-:S04]  /*0df0*/  IMAD.WIDE.U32 R34, R145, c[0x0][0x280], R18 ;  /* 0x0000a00091227a25 */ /* 0x000fc800078e0012 */
[----:B------:R-:W-:-:S04]  /*0e00*/  IMAD.WIDE.U32 R32, R145, c[0x0][0x290], R18 ;  /* 0x0000a40091207a25 */ /* 0x000fc800078e0012 */
[----:B------:R-:W-:-:S04]  /*0e10*/  IMAD.WIDE.U32 R168, R145, c[0x0][0x1e0], RZ ;  /* 0x0000780091a87a25 */ /* 0x000fc800078e00ff */
[----:B------:R-:W-:Y:S02]  /*0e20*/  IMAD.MOV.U32 R112, RZ, RZ, c[0x0][0x1e0] ;  /* 0x00007800ff707624 */ /* 0x000fe400078e00ff */
[----:B------:R-:W-:Y:S02]  /*0e30*/  IMAD.MOV.U32 R114, RZ, RZ, c[0x0][0x280] ;  /* 0x0000a000ff727624 */ /* 0x000fe400078e00ff */
[----:B------:R-:W-:Y:S01]  /*0e40*/  IMAD.MOV.U32 R116, RZ, RZ, c[0x0][0x290] ;  /* 0x0000a400ff747624 */ /* 0x000fe200078e00ff */
[CC--:B------:R-:W-:Y:S01]  /*0e50*/  SHF.L.U64.HI R110, R112.reuse, R113.reuse, c[0x0][0x1e4] ;  /* 0x00007900706e7619 */ /* 0x0c0fe20000010271 */
[----:B------:R-:W-:Y:S01]  /*0e60*/  IMAD.SHL.U32 R112, R112, 0x40, RZ ;  /* 0x0000004070707824 */ /* 0x000fe200078e00ff */
[CC--:B------:R-:W-:Y:S01]  /*0e70*/  SHF.L.U64.HI R111, R114.reuse, R113.reuse, c[0x0][0x284] ;  /* 0x0000a100726f7619 */ /* 0x0c0fe20000010271 */
[----:B------:R-:W-:Y:S01]  /*0e80*/  IMAD.SHL.U32 R114, R114, 0x40, RZ ;  /* 0x0000004072727824 */ /* 0x000fe200078e00ff */
[C---:B------:R-:W-:Y:S01]  /*0e90*/  SHF.L.U64.HI R113, R116.reuse, R113, c[0x0][0x294] ;  /* 0x0000a50074717619 */ /* 0x040fe20000010271 */
[----:B------:R-:W-:Y:S01]  /*0ea0*/  IMAD.SHL.U32 R116, R116, 0x40, RZ ;  /* 0x0000004074747824 */ /* 0x000fe200078e00ff */
[----:B--2---:R-:W-:Y:S01]  /*0eb0*/  @P2 SHF.R.S32.HI R13, RZ, 0x1f, R12 ;  /* 0x0000001fff0d2819 */ /* 0x004fe2000001140c */
[----:B------:R-:W-:-:S02]  /*0ec0*/  @!P2 IMAD.MOV.U32 R12, RZ, RZ, R208 ;  /* 0x000000ffff0ca224 */ /* 0x000fc400078e00d0 */
[----:B------:R-:W-:Y:S01]  /*0ed0*/  @!P2 IMAD.MOV.U32 R13, RZ, RZ, R11 ;  /* 0x000000ffff0da224 */ /* 0x000fe200078e000b */
[----:B------:R-:W-:Y:S02]  /*0ee0*/  ISETP.GE.AND P2, PT, R107, 0x1, PT ;  /* 0x000000016b00780c */ /* 0x000fe40003f46270 */
[----:B------:R-:W-:Y:S02]  /*0ef0*/  IADD3 R11, -R20, c[0x0][0x1d4], RZ ;  /* 0x00007500140b7a10 */ /* 0x000fe40007ffe1ff */
[----:B------:R-:W-:Y:S02]  /*0f00*/  P2R R0, PR, RZ, 0x4 ;  /* 0x00000004ff007803 */ /* 0x000fe40000000000 */
[----:B------:R-:W-:Y:S02]  /*0f10*/  @P1 LEA R28, P2, R26, c[0x0][0x220], 0x1 ;  /* 0x000088001a1c1a11 */ /* 0x000fe400078408ff */
[----:B------:R-:W-:Y:S01]  /*0f20*/  SEL R4, R13, RZ, !P6 ;  /* 0x000000ff0d047207 */ /* 0x000fe20007000000 */
[----:B------:R-:W-:Y:S01]  /*0f30*/  IMAD.IADD R13, R16, 0x1, R15 ;  /* 0x00000001100d7824 */ /* 0x000fe200078e020f */
[----:B------:R-:W-:-:S02]  /*0f40*/  @P1 LEA.HI.X R29, R26, c[0x0][0x224], R22, 0x1, P2 ;  /* 0x000089001a1d1a11 */ /* 0x000fc400010f0c16 */
[----:B------:R-:W-:Y:S01]  /*0f50*/  ISETP.GE.AND P2, PT, R18, c[0x0][0x27c], PT ;  /* 0x00009f0012007a0c */ /* 0x000fe20003f46270 */
[----:B------:R-:W-:Y:S01]  /*0f60*/  IMAD R105, R4, c[0x0][0x1f0], RZ ;  /* 0x00007c0004697a24 */ /* 0x000fe200078e02ff */
[----:B------:R-:W-:Y:S01]  /*0f70*/  SEL R160, R12, RZ, !P6 ;  /* 0x000000ff0ca07207 */ /* 0x000fe20007000000 */
[----:B------:R-:W-:Y:S01]  /*0f80*/  IMAD.IADD R12, R16, 0x1, R14 ;  /* 0x00000001100c7824 */ /* 0x000fe200078e020e */
[----:B------:R-:W-:Y:S01]  /*0f90*/  SEL R9, RZ, c[0x0][0x27c], !P2 ;  /* 0x00009f00ff097a07 */ /* 0x000fe20005000000 */
[----:B------:R-:W-:Y:S01]  /*0fa0*/  @!PT LDS RZ, [RZ] ;  /* 0x00000000fffff984 */ /* 0x000fe20000000800 */
[----:B------:R-:W-:Y:S01]  /*0fb0*/  @!PT LDS RZ, [RZ] ;  /* 0x00000000fffff984 */ /* 0x000fe20000000800 */
[----:B------:R-:W-:Y:S01]  /*0fc0*/  @!PT LDS RZ, [RZ] ;  /* 0x00000000fffff984 */ /* 0x000fe20000000800 */
[----:B------:R1:W-:Y:S01]  /*0fd0*/  @P1 LDGSTS.E.BYPASS.LTC128B.128 [R140+0x6100], [R28.64], !P5 ;  /* 0x061000001c8c1fae */ /* 0x0003e2000e901d46 */
[-C--:B------:R-:W-:Y:S01]  /*0fe0*/  SEL R7, R20, R11.reuse, !P2 ;  /* 0x0000000b14077207 */ /* 0x080fe20005000000 */
[----:B------:R-:W-:Y:S01]  /*0ff0*/  IMAD R97, R4, c[0x0][0x218], RZ ;  /* 0x0000860004617a24 */ /* 0x000fe200078e02ff */
[----:B------:R-:W-:Y:S01]  /*1000*/  ISETP.GE.AND P2, PT, R13, c[0x0][0x27c], PT ;  /* 0x00009f000d007a0c */ /* 0x000fe20003f46270 */
[----:B------:R-:W-:Y:S01]  /*1010*/  IMAD.IADD R24, R18, 0x1, R9 ;  /* 0x0000000112187824 */ /* 0x000fe200078e0209 */
[----:B------:R-:W-:Y:S01]  /*1020*/  SHF.R.S32.HI R136, RZ, 0x1f, R7 ;  /* 0x0000001fff887819 */ /* 0x000fe20000011407 */
[----:B------:R1:W-:Y:S01]  /*1030*/  @P1 LDGSTS.E.BYPASS.LTC128B.128 [R140+0x8100], [R28.64+0x80], !P4 ;  /* 0x081000801c8c1fae */ /* 0x0003e2000e101d46 */
[----:B------:R-:W-:Y:S01]  /*1040*/  SEL R8, RZ, c[0x0][0x27c], !P2 ;  /* 0x00009f00ff087a07 */ /* 0x000fe20005000000 */
[----:B------:R-:W-:Y:S01]  /*1050*/  IMAD.WIDE.U32 R166, R160, c[0x0][0x1f0], R166 ;  /* 0x00007c00a0a67a25 */ /* 0x000fe200078e00a6 */
[----:B------:R-:W-:Y:S01]  /*1060*/  SEL R10, R20, R11, !P2 ;  /* 0x0000000b140a7207 */ /* 0x000fe20005000000 */
[----:B------:R1:W-:Y:S01]  /*1070*/  @P1 LDGSTS.E.BYPASS.LTC128B.128 [R140+0xa100], [R28.64+0x100], !P3 ;  /* 0x0a1001001c8c1fae */ /* 0x0003e2000d901d46 */
[----:B------:R-:W-:Y:S01]  /*1080*/  ISETP.GE.AND P2, PT, R12, c[0x0][0x27c], PT ;  /* 0x00009f000c007a0c */ /* 0x000fe20003f46270 */
[----:B------:R-:W-:Y:S01]  /*1090*/  IMAD.IADD R8, R8, 0x1, R13 ;  /* 0x0000000108087824 */ /* 0x000fe200078e020d */
[----:B------:R-:W-:Y:S01]  /*10a0*/  LEA.HI R136, R136, R7, RZ, 0x4 ;  /* 0x0000000788887211 */ /* 0x000fe200078f20ff */
[C---:B------:R-:W-:Y:S01]  /*10b0*/  IMAD R105, R160.reuse, c[0x0][0x1f4], R105 ;  /* 0x00007d00a0697a24 */ /* 0x040fe200078e0269 */
[----:B------:R-:W-:Y:S01]  /*10c0*/  SHF.R.S32.HI R7, RZ, 0x1f, R10 ;  /* 0x0000001fff077819 */ /* 0x000fe2000001140a */
[----:B------:R-:W-:Y:S01]  /*10d0*/  IMAD R97, R160, c[0x0][0x21c], R97 ;  /* 0x00008700a0617a24 */ /* 0x000fe200078e0261 */
[----:B------:R-:W-:Y:S01]  /*10e0*/  SEL R9, RZ, c[0x0][0x27c], !P2 ;  /* 0x00009f00ff097a07 */ /* 0x000fe20005000000 */
[----:B------:R-:W-:Y:S01]  /*10f0*/  IMAD.IADD R105, R167, 0x1, R105 ;  /* 0x00000001a7697824 */ /* 0x000fe200078e0269 */
[----:B------:R-:W-:Y:S01]  /*1100*/  SEL R11, R20, R11, !P2 ;  /* 0x0000000b140b7207 */ /* 0x000fe20005000000 */
[----:B------:R-:W-:Y:S01]  /*1110*/  IMAD R20, R87, c[0x0][0x260], RZ ;  /* 0x0000980057147a24 */ /* 0x000fe200078e02ff */
[----:B------:R-:W-:Y:S01]  /*1120*/  LEA.HI R7, R7, R10, RZ, 0x4 ;  /* 0x0000000a07077211 */ /* 0x000fe200078f20ff */
[----:B------:R-:W-:Y:S01]  /*1130*/  IMAD.IADD R10, R9, 0x1, R12 ;  /* 0x00000001090a7824 */ /* 0x000fe200078e020c */
[----:B------:R-:W-:Y:S01]  /*1140*/  SHF.R.S32.HI R6, RZ, 0x1f, R11 ;  /* 0x0000001fff067819 */ /* 0x000fe2000001140b */
[----:B------:R-:W-:Y:S01]  /*1150*/  IMAD R20, R207, c[0x0][0x264], R20 ;  /* 0x00009900cf147a24 */ /* 0x000fe200078e0214 */
[C---:B------:R-:W-:Y:S01]  /*1160*/  LOP3.LUT P2, RZ, R119.reuse, 0x4, RZ, 0xc0, !PT ;  /* 0x0000000477ff7812 */ /* 0x040fe2000784c0ff */
[----:B------:R-:W-:Y:S01]  /*1170*/  IMAD.SHL.U32 R119, R119, 0x40, RZ ;  /* 0x0000004077777824 */ /* 0x000fe200078e00ff */
[----:B------:R-:W-:Y:S01]  /*1180*/  SHF.R.S32.HI R129, RZ, 0x1f, R24 ;  /* 0x0000001fff817819 */ /* 0x000fe20000011418 */
[----:B------:R-:W-:Y:S01]  /*1190*/  IMAD.IADD R21, R31, 0x1, R20 ;  /* 0x000000011f157824 */ /* 0x000fe200078e0214 */
[----:B------:R-:W-:Y:S01]  /*11a0*/  SHF.R.S32.HI R125, RZ, 0x1f, R8 ;  /* 0x0000001fff7d7819 */ /* 0x000fe20000011408 */
[----:B------:R-:W-:Y:S01]  /*11b0*/  IMAD.MOV.U32 R20, RZ, RZ, R30 ;  /* 0x000000ffff147224 */ /* 0x000fe200078e001e */
[----:B------:R-:W-:Y:S01]  /*11c0*/  LEA.HI R6, R6, R11, RZ, 0x4 ;  /* 0x0000000b06067211 */ /* 0x000fe200078f20ff */
[----:B------:R-:W-:Y:S01]  /*11d0*/  IMAD.WIDE.U32 R30, R207, c[0x0][0x210], R18 ;  /* 0x00008400cf1e7a25 */ /* 0x000fe200078e0012 */
[----:B------:R-:W-:-:S02]  /*11e0*/  SHF.R.S32.HI R121, RZ, 0x1f, R10 ;  /* 0x0000001fff797819 */ /* 0x000fc4000001140a */
[----:B------:R-:W-:Y:S01]  /*11f0*/  LEA.HI R139, R129, R24, RZ, 0x3 ;  /* 0x00000018818b7211 */ /* 0x000fe200078f18ff */
[----:B------:R-:W-:Y:S01]  /*1200*/  IMAD.WIDE.U32 R162, R162, c[0x0][0x268], R20 ;  /* 0x00009a00a2a27a25 */ /* 0x000fe200078e0014 */
[----:B------:R-:W-:Y:S02]  /*1210*/  LOP3.LUT R119, R119, 0x1c0, RZ, 0xc0, !PT ;  /* 0x000001c077777812 */ /* 0x000fe400078ec0ff */
[----:B------:R-:W-:Y:S01]  /*1220*/  LEA.HI R138, R125, R8, RZ, 0x3 ;  /* 0x000000087d8a7211 */ /* 0x000fe200078f18ff */
[----:B------:R-:W-:Y:S01]  /*1230*/  IMAD.IADD R101, R163, 0x1, R101 ;  /* 0x00000001a3657824 */ /* 0x000fe200078e0265 */
[----:B------:R-:W-:Y:S02]  /*1240*/  SHF.R.S32.HI R136, RZ, 0x4, R136 ;  /* 0x00000004ff887819 */ /* 0x000fe40000011488 */
[----:B------:R-:W-:Y:S02]  /*1250*/  SHF.R.S32.HI R7, RZ, 0x4, R7 ;  /* 0x00000004ff077819 */ /* 0x000fe40000011407 */
[----:B------:R-:W-:-:S02]  /*1260*/  LEA.HI R137, R121, R10, RZ, 0x3 ;  /* 0x0000000a79897211 */ /* 0x000fc400078f18ff */
[----:B------:R-:W-:Y:S02]  /*1270*/  SHF.R.S32.HI R6, RZ, 0x4, R6 ;  /* 0x00000004ff067819 */ /* 0x000fe40000011406 */
[----:B------:R-:W-:Y:S02]  /*1280*/  LEA.HI R125, R125, R8, RZ, 0x6 ;  /* 0x000000087d7d7211 */ /* 0x000fe400078f30ff */
[----:B------:R-:W-:Y:S02]  /*1290*/  SHF.R.U32.HI R8, RZ, 0x3, R119 ;  /* 0x00000003ff087819 */ /* 0x000fe40000011677 */
[----:B------:R-:W-:Y:S01]  /*12a0*/  LOP3.LUT R9, R119, 0x38, R139, 0xf8, !PT ;  /* 0x0000003877097812 */ /* 0x000fe200078ef88b */
[----:B------:R-:W-:Y:S01]  /*12b0*/  IMAD.SHL.U32 R125, R125, 0x40, RZ ;  /* 0x000000407d7d7824 */ /* 0x000fe200078e00ff */
[----:B------:R-:W-:Y:S02]  /*12c0*/  LEA.HI.SX32 R136, R139, R136, 0x1d ;  /* 0x000000888b887211 */ /* 0x000fe400078feaff */
[----:B------:R-:W-:-:S02]  /*12d0*/  LEA.HI.SX32 R132, R138, R7, 0x1d ;  /* 0x000000078a847211 */ /* 0x000fc400078feaff */
[----:B------:R-:W-:Y:S02]  /*12e0*/  LEA.HI.SX32 R131, R137, R6, 0x1d ;  /* 0x0000000689837211 */ /* 0x000fe400078feaff */
[----:B------:R-:W-:Y:S02]  /*12f0*/  LOP3.LUT R20, R9, R8, RZ, 0x3c, !PT ;  /* 0x0000000809147212 */ /* 0x000fe400078e3cff */
[----:B------:R-:W-:Y:S01]  /*1300*/  LEA.HI R129, R129, R24, RZ, 0x6 ;  /* 0x0000001881817211 */ /* 0x000fe200078f30ff */
[----:B------:R-:W-:Y:S01]  /*1310*/  IMAD R24, R87, c[0x0][0x210], RZ ;  /* 0x0000840057187a24 */ /* 0x000fe200078e02ff */
[----:B------:R-:W-:Y:S02]  /*1320*/  LOP3.LUT R9, R119, 0x38, R138, 0xf8, !PT ;  /* 0x0000003877097812 */ /* 0x000fe400078ef88a */
[----:B------:R-:W-:Y:S01]  /*1330*/  LEA.HI R121, R121, R10, RZ, 0x6 ;  /* 0x0000000a79797211 */ /* 0x000fe200078f30ff */
[----:B------:R-:W-:Y:S01]  /*1340*/  IMAD.SHL.U32 R129, R129, 0x40, RZ ;  /* 0x0000004081817824 */ /* 0x000fe200078e00ff */
[----:B------:R-:W-:Y:S01]  /*1350*/  SHF.R.S32.HI R7, RZ, 0x1f, R136 ;  /* 0x0000001fff077819 */ /* 0x000fe20000011488 */
[----:B------:R-:W-:Y:S01]  /*1360*/  IMAD R24, R207, c[0x0][0x214], R24 ;  /* 0x00008500cf187a24 */ /* 0x000fe200078e0218 */
[----:B------:R-:W-:Y:S01]  /*1370*/  SHF.R.S32.HI R123, RZ, 0x1f, R132 ;  /* 0x0000001fff7b7819 */ /* 0x000fe20000011484 */
[----:B------:R-:W-:Y:S01]  /*1380*/  IMAD.SHL.U32 R121, R121, 0x40, RZ ;  /* 0x0000004079797824 */ /* 0x000fe200078e00ff */
[----:B------:R-:W-:Y:S01]  /*1390*/  SHF.R.S32.HI R6, RZ, 0x1f, R131 ;  /* 0x0000001fff067819 */ /* 0x000fe20000011483 */
[----:B------:R-:W-:Y:S01]  /*13a0*/  IMAD.IADD R25, R31, 0x1, R24 ;  /* 0x000000011f197824 */ /* 0x000fe200078e0218 */
[----:B------:R-:W-:Y:S01]  /*13b0*/  LOP3.LUT R125, R125, 0x7ffff000, RZ, 0xc0, !PT ;  /* 0x7ffff0007d7d7812 */ /* 0x000fe200078ec0ff */
[----:B------:R-:W-:Y:S01]  /*13c0*/  IMAD.MOV.U32 R24, RZ, RZ, R30 ;  /* 0x000000ffff187224 */ /* 0x000fe200078e001e */
[----:B------:R-:W-:-:S02]  /*13d0*/  LOP3.LUT R10, R9, R8, RZ, 0x3c, !PT ;  /* 0x00000008090a7212 */ /* 0x000fc400078e3cff */
[----:B------:R-:W-:Y:S01]  /*13e0*/  LEA.HI R7, R7, R136, RZ, 0x3 ;  /* 0x0000008807077211 */ /* 0x000fe200078f18ff */
[----:B------:R-:W-:Y:S01]  /*13f0*/  IMAD.SHL.U32 R136, R136, 0x8, RZ ;  /* 0x0000000888887824 */ /* 0x000fe200078e00ff */
[----:B------:R-:W-:Y:S01]  /*1400*/  LEA.HI R123, R123, R132, RZ, 0x3 ;  /* 0x000000847b7b7211 */ /* 0x000fe200078f18ff */
[----:B------:R-:W-:Y:S01]  /*1410*/  IMAD.SHL.U32 R132, R132, 0x8, RZ ;  /* 0x0000000884847824 */ /* 0x000fe200078e00ff */
[----:B------:R-:W-:Y:S01]  /*1420*/  LOP3.LUT R9, R119, 0x38, R137, 0xf8, !PT ;  /* 0x0000003877097812 */ /* 0x000fe200078ef889 */
[----:B------:R-:W-:Y:S01]  /*1430*/  IMAD.SHL.U32 R7, R7, 0x200, RZ ;  /* 0x0000020007077824 */ /* 0x000fe200078e00ff */
[----:B------:R-:W-:Y:S01]  /*1440*/  LEA.HI R6, R6, R131, RZ, 0x3 ;  /* 0x0000008306067211 */ /* 0x000fe200078f18ff */
[----:B------:R-:W-:Y:S01]  /*1450*/  IMAD.SHL.U32 R131, R131, 0x8, RZ ;  /* 0x0000000883837824 */ /* 0x000fe200078e00ff */
[----:B------:R-:W-:Y:S01]  /*1460*/  IADD3 R125, R10, R125, R5 ;  /* 0x0000007d0a7d7210 */ /* 0x000fe20007ffe005 */
[----:B------:R-:W-:Y:S01]  /*1470*/  IMAD.SHL.U32 R123, R123, 0x200, RZ ;  /* 0x000002007b7b7824 */ /* 0x000fe200078e00ff */
[----:B------:R-:W-:Y:S01]  /*1480*/  LOP3.LUT R10, R9, R8, RZ, 0x3c, !PT ;  /* 0x00000008090a7212 */ /* 0x000fe200078e3cff */
[----:B------:R-:W-:Y:S01]  /*1490*/  IMAD.SHL.U32 R6, R6, 0x200, RZ ;  /* 0x0000020006067824 */ /* 0x000fe200078e00ff */
[----:B------:R-:W-:Y:S01]  /*14a0*/  LOP3.LUT R129, R129, 0x7ffff000, RZ, 0xc0, !PT ;  /* 0x7ffff00081817812 */ /* 0x000fe200078ec0ff */
[----:B------:R-:W-:Y:S01]  /*14b0*/  IMAD.WIDE.U32 R160, R160, c[0x0][0x218], R24 ;  /* 0x00008600a0a07a25 */ /* 0x000fe200078e0018 */
[----:B------:R-:W-:-:S02]  /*14c0*/  LOP3.LUT R121, R121, 0x7ffff000, RZ, 0xc0, !PT ;  /* 0x7ffff00079797812 */ /* 0x000fc400078ec0ff */
[----:B------:R-:W-:Y:S01]  /*14d0*/  LOP3.LUT R135, R119, 0x18, R18, 0xf8, !PT ;  /* 0x0000001877877812 */ /* 0x000fe200078ef812 */
[----:B------:R-:W-:Y:S01]  /*14e0*/  IMAD.IADD R97, R161, 0x1, R97 ;  /* 0x00000001a1617824 */ /* 0x000fe200078e0261 */
[----:B------:R-:W-:Y:S01]  /*14f0*/  LOP3.LUT R11, R119, 0x38, R136, 0xf8, !PT ;  /* 0x00000038770b7812 */ /* 0x000fe200078ef888 */
[----:B------:R-:W-:Y:S01]  /*1500*/  IMAD.SHL.U32 R125, R125, 0x2, RZ ;  /* 0x000000027d7d7824 */ /* 0x000fe200078e00ff */
[C---:B------:R-:W-:Y:S02]  /*1510*/  LOP3.LUT R9, R119.reuse, 0x38, R132, 0xf8, !PT ;  /* 0x0000003877097812 */ /* 0x040fe400078ef884 */
[----:B------:R-:W-:Y:S02]  /*1520*/  LOP3.LUT R119, R119, 0x38, R131, 0xf8, !PT ;  /* 0x0000003877777812 */ /* 0x000fe400078ef883 */
[--C-:B------:R-:W-:Y:S02]  /*1530*/  IADD3 R129, R20, R129, R5.reuse ;  /* 0x0000008114817210 */ /* 0x100fe40007ffe005 */
[----:B------:R-:W-:-:S02]  /*1540*/  IADD3 R121, R10, R121, R5 ;  /* 0x000000790a797210 */ /* 0x000fc40007ffe005 */
[----:B------:R-:W-:Y:S01]  /*1550*/  LOP3.LUT R135, R5, R135, R8, 0xf6, !PT ;  /* 0x0000008705877212 */ /* 0x000fe200078ef608 */
[----:B------:R-:W-:Y:S01]  /*1560*/  IMAD.SHL.U32 R129, R129, 0x2, RZ ;  /* 0x0000000281817824 */ /* 0x000fe200078e00ff */
[-C--:B------:R-:W-:Y:S01]  /*1570*/  LOP3.LUT R20, R11, R8.reuse, RZ, 0x3c, !PT ;  /* 0x000000080b147212 */ /* 0x080fe200078e3cff */
[----:B------:R-:W-:Y:S01]  /*1580*/  IMAD.SHL.U32 R121, R121, 0x2, RZ ;  /* 0x0000000279797824 */ /* 0x000fe200078e00ff */
[-C--:B------:R-:W-:Y:S02]  /*1590*/  LOP3.LUT R10, R9, R8.reuse, RZ, 0x3c, !PT ;  /* 0x00000008090a7212 */ /* 0x080fe400078e3cff */
[----:B------:R-:W-:Y:S02]  /*15a0*/  LOP3.LUT R119, R119, R8, RZ, 0x3c, !PT ;  /* 0x0000000877777212 */ /* 0x000fe400078e3cff */
[----:B------:R-:W-:Y:S02]  /*15b0*/  @P0 IADD3 R8, P1, R118, R26, RZ ;  /* 0x0000001a76080210 */ /* 0x000fe40007f3e0ff */
[----:B------:R-:W-:-:S02]  /*15c0*/  LOP3.LUT R127, R7, 0x7ffff000, RZ, 0xc0, !PT ;  /* 0x7ffff000077f7812 */ /* 0x000fc400078ec0ff */
[----:B------:R-:W-:Y:S01]  /*15d0*/  SHF.R.S32.HI R0, RZ, 0x1f, R145 ;  /* 0x0000001fff007819 */ /* 0x000fe20000011491 */
[----:B------:R-:W-:Y:S01]  /*15e0*/  @P0 IMAD.X R7, R117, 0x1, R22, P1 ;  /* 0x0000000175070824 */ /* 0x000fe200008e0616 */
[----:B------:R-:W-:Y:S02]  /*15f0*/  @P0 LEA R22, P1, R8, c[0x0][0x220], 0x1 ;  /* 0x0000880008160a11 */ /* 0x000fe400078208ff */
[----:B------:R-:W-:Y:S01]  /*1600*/  LOP3.LUT R123, R123, 0x7ffff000, RZ, 0xc0, !PT ;  /* 0x7ffff0007b7b7812 */ /* 0x000fe200078ec0ff */
[----:B------:R-:W-:Y:S01]  /*1610*/  IMAD R154, R0, c[0x0][0x280], RZ ;  /* 0x0000a000009a7a24 */ /* 0x000fe200078e02ff */
[----:B------:R-:W-:Y:S01]  /*1620*/  @P0 LEA.HI.X R23, R8, c[0x0][0x224], R7, 0x1, P1 ;  /* 0x0000890008170a11 */ /* 0x000fe200008f0c07 */
[----:B------:R-:W-:Y:S01]  /*1630*/  IMAD R152, R0, c[0x0][0x290], RZ ;  /* 0x0000a40000987a24 */ /* 0x000fe200078e02ff */
[----:B------:R-:W-:Y:S01]  /*1640*/  LOP3.LUT R6, R6, 0x7ffff000, RZ, 0xc0, !PT ;  /* 0x7ffff00006067812 */ /* 0x000fe200078ec0ff */
[C---:B------:R-:W-:Y:S01]  /*1650*/  IMAD R154, R145.reuse, c[0x0][0x284], R154 ;  /* 0x0000a100919a7a24 */ /* 0x040fe200078e029a */
[--C-:B------:R-:W-:Y:S01]  /*1660*/  IADD3 R127, R20, R127, R5.reuse ;  /* 0x0000007f147f7210 */ /* 0x100fe20007ffe005 */
[----:B------:R1:W-:Y:S01]  /*1670*/  @P0 LDGSTS.E.BYPASS.LTC128B.128 [R140+0x7100], [R22.64], !P5 ;  /* 0x07100000168c0fae */ /* 0x0003e2000e901d46 */
[----:B------:R-:W-:Y:S01]  /*1680*/  IMAD R152, R145, c[0x0][0x294], R152 ;  /* 0x0000a50091987a24 */ /* 0x000fe200078e0298 */
[--C-:B------:R-:W-:Y:S01]  /*1690*/  IADD3 R123, R10, R123, R5.reuse ;  /* 0x0000007b0a7b7210 */ /* 0x100fe20007ffe005 */
[----:B------:R-:W-:Y:S01]  /*16a0*/  IMAD.IADD R159, R159, 0x1, R154 ;  /* 0x000000019f9f7824 */ /* 0x000fe200078e029a */
[----:B------:R1:W-:Y:S01]  /*16b0*/  @P0 LDGSTS.E.BYPASS.LTC128B.128 [R140+0x9100], [R22.64+0x80], !P4 ;  /* 0x09100080168c0fae */ /* 0x0003e2000e101d46 */
[----:B------:R-:W-:Y:S01]  /*16c0*/  IMAD.IADD R157, R157, 0x1, R152 ;  /* 0x000000019d9d7824 */ /* 0x000fe200078e0298 */
[----:B------:R-:W-:Y:S01]  /*16d0*/  IADD3 R119, R119, R6, R5 ;  /* 0x0000000677777210 */ /* 0x000fe20007ffe005 */
[----:B------:R-:W-:Y:S01]  /*16e0*/  IMAD.IADD R155, R154, 0x1, R35 ;  /* 0x000000019a9b7824 */ /* 0x000fe200078e0223 */
[----:B------:R1:W-:Y:S01]  /*16f0*/  @P0 LDGSTS.E.BYPASS.LTC128B.128 [R140+0xb100], [R22.64+0x100], !P3 ;  /* 0x0b100100168c0fae */ /* 0x0003e2000d901d46 */
[----:B------:R-:W-:Y:S01]  /*1700*/  IADD3 R99, P0, R2, R145, RZ ;  /* 0x0000009102637210 */ /* 0x000fe20007f1e0ff */
[----:B------:R-:W-:Y:S01]  /*1710*/  IMAD.IADD R153, R152, 0x1, R33 ;  /* 0x0000000198997824 */ /* 0x000fe200078e0221 */
[----:B------:R-:W-:Y:S01]  /*1720*/  LEA R135, R135, 0x100, 0x1 ;  /* 0x0000010087877811 */ /* 0x000fe200078e08ff */
[----:B------:R-:W0:Y:S01]  /*1730*/  LDGDEPBAR ;  /* 0x00000000000079af */ /* 0x000e220000000000 */
[----:B------:R-:W-:Y:S01]  /*1740*/  IMAD.MOV.U32 R154, RZ, RZ, R34 ;  /* 0x000000ffff9a7224 */ /* 0x000fe200078e0022 */
[----:B------:R-:W-:Y:S01]  /*1750*/  LOP3.LUT R139, R139, 0xfffffff8, RZ, 0xc0, !PT ;  /* 0xfffffff88b8b7812 */ /* 0x000fe200078ec0ff */
[----:B------:R-:W-:Y:S01]  /*1760*/  IMAD.X R98, R3, 0x1, R0, P0 ;  /* 0x0000000103627824 */ /* 0x000fe200000e0600 */
[----:B-----5:R-:W-:Y:S01]  /*1770*/  SHF.R.S32.HI R3, RZ, 0x1f, R86 ;  /* 0x0000001fff037819 */ /* 0x020fe20000011456 */
[----:B------:R-:W-:Y:S01]  /*1780*/  IMAD R0, R0, c[0x0][0x1e0], RZ ;  /* 0x0000780000007a24 */ /* 0x000fe200078e02ff */
[----:B------:R-:W-:Y:S01]  /*1790*/  IADD3 R91, P1, P0, R166, R168, R18 ;  /* 0x000000a8a65b7210 */ /* 0x000fe2000783e012 */
[----:B------:R-:W-:Y:S01]  /*17a0*/  IMAD.MOV.U32 R152, RZ, RZ, R32 ;  /* 0x000000ffff987224 */ /* 0x000fe200078e0020 */
[----:B------:R-:W-:Y:S01]  /*17b0*/  LOP3.LUT R138, R138, 0xfffffff8, RZ, 0xc0, !PT ;  /* 0xfffffff88a8a7812 */ /* 0x000fe200078ec0ff */
[----:B------:R-:W-:Y:S01]  /*17c0*/  IMAD R115, R145, c[0x0][0x1e4], R0 ;  /* 0x0000790091737a24 */ /* 0x000fe200078e0200 */
[----:B------:R-:W-:Y:S01]  /*17d0*/  LOP3.LUT R137, R137, 0xfffffff8, RZ, 0xc0, !PT ;  /* 0xfffffff889897812 */ /* 0x000fe200078ec0ff */
[----:B------:R-:W-:Y:S01]  /*17e0*/  IMAD R93, R3, c[0x0][0x280], RZ ;  /* 0x0000a000035d7a24 */ /* 0x000fe200078e02ff */
[----:B------:R-:W-:Y:S01]  /*17f0*/  IADD3 R134, R135, 0x40, RZ ;  /* 0x0000004087867810 */ /* 0x000fe20007ffe0ff */
[----:B------:R-:W-:Y:S01]  /*1800*/  IMAD R3, R3, c[0x0][0x290], RZ ;  /* 0x0000a40003037a24 */ /* 0x000fe200078e02ff */
[----:B------:R-:W-:Y:S01]  /*1810*/  ISETP.NE.AND P6, PT, RZ, UR4, PT ;  /* 0x00000004ff007c0c */ /* 0x000fe2000bfc5270 */
[----:B------:R-:W-:Y:S01]  /*1820*/  IMAD.IADD R115, R169, 0x1, R115 ;  /* 0x00000001a9737824 */ /* 0x000fe200078e0273 */
[----:B------:R-:W-:Y:S01]  /*1830*/  IADD3 R11, R16, 0x30, RZ ;  /* 0x00000030100b7810 */ /* 0x000fe20007ffe0ff */
[----:B------:R-:W-:Y:S01]  /*1840*/  IMAD R93, R86, c[0x0][0x284], R93 ;  /* 0x0000a100565d7a24 */ /* 0x000fe200078e025d */
[----:B------:R-:W-:Y:S01]  /*1850*/  IADD3 R10, R16, 0x50, RZ ;  /* 0x00000050100a7810 */ /* 0x000fe20007ffe0ff */
[----:B------:R-:W-:Y:S01]  /*1860*/  IMAD.WIDE.U32 R158, R86, c[0x0][0x280], R158 ;  /* 0x0000a000569e7a25 */ /* 0x000fe200078e009e */
[----:B------:R-:W-:-:S02]  /*1870*/  IADD3.X R90, R105, R115, R19, P1, P0 ;  /* 0x00000073695a7210 */ /* 0x000fc40000fe0413 */
[----:B------:R-:W-:Y:S01]  /*1880*/  IADD3 R9, R16, 0x10, RZ ;  /* 0x0000001010097810 */ /* 0x000fe20007ffe0ff */
[C---:B------:R-:W-:Y:S01]  /*1890*/  IMAD R3, R86.reuse, c[0x0][0x294], R3 ;  /* 0x0000a50056037a24 */ /* 0x040fe200078e0203 */
[----:B------:R-:W-:Y:S01]  /*18a0*/  SHF.R.S32.HI R130, RZ, 0x1f, R139 ;  /* 0x0000001fff827819 */ /* 0x000fe2000001148b */
[C---:B------:R-:W-:Y:S01]  /*18b0*/  IMAD.WIDE.U32 R154, R86.reuse, c[0x0][0x280], R154 ;  /* 0x0000a000569a7a25 */ /* 0x040fe200078e009a */
[----:B------:R-:W-:Y:S02]  /*18c0*/  @P2 IADD3 R134, R135, -0x40, RZ ;  /* 0xffffffc087862810 */ /* 0x000fe40007ffe0ff */
[----:B------:R-:W-:Y:S01]  /*18d0*/  SHF.R.S32.HI R124, RZ, 0x1f, R136 ;  /* 0x0000001fff7c7819 */ /* 0x000fe20000011488 */
[C---:B------:R-:W-:Y:S01]  /*18e0*/  IMAD.WIDE.U32 R156, R86.reuse, c[0x0][0x290], R156 ;  /* 0x0000a400569c7a25 */ /* 0x040fe200078e009c */
[----:B------:R-:W-:Y:S02]  /*18f0*/  SHF.R.S32.HI R128, RZ, 0x1f, R138 ;  /* 0x0000001fff807819 */ /* 0x000fe4000001148a */
[----:B------:R-:W-:Y:S01]  /*1900*/  SHF.R.S32.HI R126, RZ, 0x1f, R137 ;  /* 0x0000001fff7e7819 */ /* 0x000fe20000011489 */
[----:B------:R-:W-:Y:S01]  /*1910*/  IMAD.WIDE.U32 R152, R86, c[0x0][0x290], R152 ;  /* 0x0000a40056987a25 */ /* 0x000fe200078e0098 */
[----:B------:R-:W-:-:S02]  /*1920*/  SHF.R.S32.HI R122, RZ, 0x1f, R132 ;  /* 0x0000001fff7a7819 */ /* 0x000fc40000011484 */
[----:B------:R-:W-:Y:S01]  /*1930*/  SHF.R.S32.HI R120, RZ, 0x1f, R131 ;  /* 0x0000001fff787819 */ /* 0x000fe20000011483 */
[----:B------:R-:W-:Y:S02]  /*1940*/  IMAD.IADD R95, R159, 0x1, R93 ;  /* 0x000000019f5f7824 */ /* 0x000fe400078e025d */
[----:B------:R-:W-:Y:S02]  /*1950*/  IMAD.IADD R93, R93, 0x1, R155 ;  /* 0x000000015d5d7824 */ /* 0x000fe400078e029b */
[----:B------:R-:W-:Y:S02]  /*1960*/  IMAD.IADD R94, R157, 0x1, R3 ;  /* 0x000000019d5e7824 */ /* 0x000fe400078e0203 */
[----:B------:R-:W-:Y:S02]  /*1970*/  IMAD.IADD R92, R3, 0x1, R153 ;  /* 0x00000001035c7824 */ /* 0x000fe400078e0299 */
[----:B------:R-:W-:Y:S02]  /*1980*/  IMAD.SHL.U32 R127, R127, 0x2, RZ ;  /* 0x000000027f7f7824 */ /* 0x000fe400078e00ff */
[----:B------:R-:W-:-:S02]  /*1990*/  IMAD.SHL.U32 R123, R123, 0x2, RZ ;  /* 0x000000027b7b7824 */ /* 0x000fc400078e00ff */
[----:B------:R-:W-:Y:S01]  /*19a0*/  IMAD.SHL.U32 R119, R119, 0x2, RZ ;  /* 0x0000000277777824 */ /* 0x000fe200078e00ff */
[----:B-1----:R-:W-:Y:S06]  /*19b0*/  BAR.SYNC.DEFER_BLOCKING 0x0 ;  /* 0x0000000000007b1d */ /* 0x002fec0000010000 */
.L_x_80:
[-C--:B------:R-:W-:Y:S01]  /*19c0*/  IMAD R5, R110, R141.reuse, RZ ;  /* 0x0000008d6e057224 */ /* 0x080fe200078e02ff */
[----:B------:R-:W-:Y:S01]  /*19d0*/  SHF.R.S32.HI R89, RZ, 0x1f, R141 ;  /* 0x0000001fff597819 */ /* 0x000fe2000001148d */
[----:B------:R-:W-:Y:S01]  /*19e0*/  IMAD.WIDE.U32 R24, R112, R141, RZ ;  /* 0x0000008d70187225 */ /* 0x000fe200078e00ff */
[----:B------:R-:W-:Y:S04]  /*19f0*/  DEPBAR.LE SB0, 0x0 ;  /* 0x000080000000791a */ /* 0x000fe80000000000 */
[----:B------:R-:W-:Y:S01]  /*1a00*/  BAR.SYNC.DEFER_BLOCKING 0x0 ;  /* 0x0000000000007b1d */ /* 0x000fe20000010000 */
[----:B------:R-:W-:Y:S01]  /*1a10*/  ISETP.GE.AND P2, PT, R107, 0x1, PT ;  /* 0x000000016b00780c */ /* 0x000fe20003f46270 */
[----:B------:R-:W-:Y:S01]  /*1a20*/  IMAD R5, R89, R112, R5 ;  /* 0x0000007059057224 */ /* 0x000fe200078e0205 */
[----:B-1----:R-:W-:Y:S03]  /*1a30*/  IADD3 R3, P1, R91, R24, RZ ;  /* 0x000000185b037210 */ /* 0x002fe60007f3e0ff */
[----:B------:R-:W-:Y:S01]  /*1a40*/  IMAD.IADD R96, R25, 0x1, R5 ;  /* 0x0000000119607824 */ /* 0x000fe200078e0205 */
[C---:B------:R-:W-:Y:S03]  /*1a50*/  LEA R72, P0, R3.reuse, c[0x0][0x1c8], 0x1 ;  /* 0x0000720003487a11 */ /* 0x040fe600078008ff */
[----:B------:R-:W-:Y:S05]  /*1a60*/  IMAD.X R0, R96, 0x1, R90, P1 ;  /* 0x0000000160007824 */ /* 0x000fea00008e065a */
[----:B------:R-:W-:Y:S01]  /*1a70*/  LEA.HI.X R73, R3, c[0x0][0x1cc], R0, 0x1, P0 ;  /* 0x0000730003497a11 */ /* 0x000fe200000f0c00 */
[----:B------:R-:W-:Y:S01]  /*1a80*/  BSSY B1, `(.L_x_56) ;  /* 0x0000395000017945 */ /* 0x000fe20003800000 */
[----:B------:R-:W-:-:S05]  /*1a90*/  @!P2 BRA `(.L_x_57) ;  /* 0x000037c00000a947 */ /* 0x000fca0003800000 */
[-C--:B------:R-:W-:Y:S02]  /*1aa0*/  IMAD R21, R111, R141.reuse, RZ ;  /* 0x0000008d6f157224 */ /* 0x080fe400078e02ff */
[-C--:B------:R-:W-:Y:S02]  /*1ab0*/  IMAD R3, R113, R141.reuse, RZ ;  /* 0x0000008d71037224 */ /* 0x080fe400078e02ff */
[----:B------:R-:W-:Y:S02]  /*1ac0*/  IMAD R2, R141, -0x40, R150 ;  /* 0xffffffc08d027824 */ /* 0x000fe400078e0296 */
[-C--:B------:R-:W-:Y:S03]  /*1ad0*/  IMAD.WIDE.U32 R6, R114, R141.reuse, RZ ;  /* 0x0000008d72067225 */ /* 0x080fe600078e00ff */
[----:B------:R-:W-:Y:S01]  /*1ae0*/  IMNMX R2, R2, 0x40, PT ;  /* 0x0000004002027817 */ /* 0x000fe20003800200 */
[----:B------:R-:W-:Y:S04]  /*1af0*/  IMAD.WIDE.U32 R4, R116, R141, RZ ;  /* 0x0000008d74047225 */ /* 0x000fe800078e00ff */
[C---:B------:R-:W-:Y:S02]  /*1b00*/  IMAD R21, R89.reuse, R114, R21 ;  /* 0x0000007259157224 */ /* 0x040fe400078e0215 */
[----:B------:R-:W-:Y:S03]  /*1b10*/  IMAD R3, R89, R116, R3 ;  /* 0x0000007459037224 */ /* 0x000fe600078e0203 */
[----:B------:R-:W-:Y:S02]  /*1b20*/  IADD3 R0, R7, R21, RZ ;  /* 0x0000001507007210 */ /* 0x000fe40007ffe0ff */
[----:B------:R-:W-:Y:S01]  /*1b30*/  IADD3 R3, R5, R3, RZ ;  /* 0x0000000305037210 */ /* 0x000fe20007ffe0ff */
[----:B------:R-:W-:-:S05]  /*1b40*/  @!P6 BRA `(.L_x_58) ;  /* 0x00001bc00000e947 */ /* 0x000fca0003800000 */
[----:B------:R-:W-:Y:S01]  /*1b50*/  ISETP.GE.AND P1, PT, R145, R2, PT ;  /* 0x000000029100720c */ /* 0x000fe20003f26270 */
[----:B------:R-:W-:Y:S01]  /*1b60*/  BSSY B0, `(.L_x_59) ;  /* 0x000003a000007945 */ /* 0x000fe20003800000 */
[----:B------:R-:W-:Y:S01]  /*1b70*/  CS2R R26, SRZ ;  /* 0x00000000001a7805 */ /* 0x000fe2000001ff00 */
        /* <DEDUP_REMOVED lines=11> */
[----:B------:R-:W-:-:S05]  /*1c30*/  @P1 BRA `(.L_x_60) ;  /* 0x000002c000001947 */ /* 0x000fca0003800000 */
[----:B------:R-:W-:Y:S01]  /*1c40*/  IADD3 R6, P0, R158, R6, RZ ;  /* 0x000000069e067210 */ /* 0x000fe20007f1e0ff */
[----:B------:R-:W-:Y:S01]  /*1c50*/  CS2R R42, SRZ ;  /* 0x00000000002a7805 */ /* 0x000fe2000001ff00 */
[----:B------:R-:W-:Y:S01]  /*1c60*/  CS2R R46, SRZ ;  /* 0x00000000002e7805 */ /* 0x000fe2000001ff00 */
[----:B------:R-:W-:Y:S01]  /*1c70*/  CS2R R44, SRZ ;  /* 0x00000000002c7805 */ /* 0x000fe2000001ff00 */
[----:B------:R-:W-:Y:S01]  /*1c80*/  CS2R R70, SRZ ;  /* 0x0000000000467805 */ /* 0x000fe2000001ff00 */
[----:B------:R-:W-:Y:S01]  /*1c90*/  IMAD.X R5, R0, 0x1, R95, P0 ;  /* 0x0000000100057824 */ /* 0x000fe200000e065f */
[----:B------:R-:W-:Y:S01]  /*1ca0*/  IADD3 R4, P0, R156, R4, RZ ;  /* 0x000000049c047210 */ /* 0x000fe20007f1e0ff */
[----:B------:R-:W-:Y:S01]  /*1cb0*/  CS2R R36, SRZ ;  /* 0x0000000000247805 */ /* 0x000fe2000001ff00 */
[----:B------:R-:W-:Y:S01]  /*1cc0*/  CS2R R66, SRZ ;  /* 0x0000000000427805 */ /* 0x000fe2000001ff00 */
[----:B------:R-:W-:Y:S01]  /*1cd0*/  CS2R R32, SRZ ;  /* 0x0000000000207805 */ /* 0x000fe2000001ff00 */
[----:B------:R-:W-:Y:S01]  /*1ce0*/  CS2R R62, SRZ ;  /* 0x00000000003e7805 */ /* 0x000fe2000001ff00 */
[----:B------:R-:W-:Y:S01]  /*1cf0*/  IMAD.X R3, R3, 0x1, R94, P0 ;  /* 0x0000000103037824 */ /* 0x000fe200000e065e */
[C---:B------:R-:W-:Y:S01]  /*1d00*/  LEA R20, P0, R6.reuse, c[0x0][0x270], 0x1 ;  /* 0x00009c0006147a11 */ /* 0x040fe200078008ff */
[----:B------:R-:W-:Y:S01]  /*1d10*/  CS2R R30, SRZ ;  /* 0x00000000001e7805 */ /* 0x000fe2000001ff00 */
[----:B------:R-:W-:Y:S01]  /*1d20*/  CS2R R58, SRZ ;  /* 0x00000000003a7805 */ /* 0x000fe2000001ff00 */
[----:B------:R-:W-:Y:S01]  /*1d30*/  CS2R R26, SRZ ;  /* 0x00000000001a7805 */ /* 0x000fe2000001ff00 */
[----:B------:R-:W-:Y:S01]  /*1d40*/  LEA.HI.X R21, R6, c[0x0][0x274], R5, 0x1, P0 ;  /* 0x00009d0006157a11 */ /* 0x000fe200000f0c05 */
[----:B------:R-:W-:Y:S01]  /*1d50*/  CS2R R54, SRZ ;  /* 0x0000000000367805 */ /* 0x000fe2000001ff00 */
[C---:B------:R-:W-:Y:S04]  /*1d60*/  LEA R6, P0, R4.reuse, c[0x0][0x288], 0x1 ;  /* 0x0000a20004067a11 */ /* 0x040fe800078008ff */
[----:B------:R-:W-:Y:S02]  /*1d70*/  LEA.HI.X R7, R4, c[0x0][0x28c], R3, 0x1, P0 ;  /* 0x0000a30004077a11 */ /* 0x000fe400000f0c03 */
[----:B------:R-:W-:Y:S11]  /*1d80*/  ISETP.GE.AND P0, PT, R16, c[0x0][0x27c], PT ;  /* 0x00009f0010007a0c */ /* 0x000ff60003f06270 */
[----:B------:R-:W-:Y:S02]  /*1d90*/  @!UPT UIADD3 URZ, URZ, URZ, URZ ;  /* 0x0000003f3f3ff290 */ /* 0x000fe4000fffe03f */
[----:B------:R1:W5:Y:S04]  /*1da0*/  @!P0 LDG.E.64 R42, [R20.64] ;  /* 0x00000006142a8981 */ /* 0x000368000c1e1b00 */
[----:B------:R1:W5:Y:S01]  /*1db0*/  @!P0 LDG.E.64 R46, [R6.64] ;  /* 0x00000006062e8981 */ /* 0x000362000c1e1b00 */
[----:B------:R-:W-:Y:S11]  /*1dc0*/  ISETP.GE.AND P0, PT, R9, c[0x0][0x27c], PT ;  /* 0x00009f0009007a0c */ /* 0x000ff60003f06270 */
[----:B------:R-:W-:Y:S02]  /*1dd0*/  @!UPT UIADD3 URZ, URZ, URZ, URZ ;  /* 0x0000003f3f3ff290 */ /* 0x000fe4000fffe03f */
[----:B------:R1:W5:Y:S04]  /*1de0*/  @!P0 LDG.E.64 R44, [R20.64+0x20] ;  /* 0x00002006142c8981 */ /* 0x000368000c1e1b00 */
[----:B------:R1:W5:Y:S01]  /*1df0*/  @!P0 LDG.E.64 R70, [R6.64+0x20] ;  /* 0x0000200606468981 */ /* 0x000362000c1e1b00 */
        /* <DEDUP_REMOVED lines=15> */
[----:B------:R1:W5:Y:S02]  /*1ef0*/  @!P0 LDG.E.64 R54, [R6.64+0xa0] ;  /* 0x0000a00606368981 */ /* 0x000364000c1e1b00 */
.L_x_60:
[----:B------:R-:W-:Y:S05]  /*1f00*/  BSYNC B0 ;  /* 0x0000000000007941 */ /* 0x000fea0003800000 */
.L_x_59:
[----:B------:R-:W-:-:S05]  /*1f10*/  @P1 BRA `(.L_x_61) ;  /* 0x000034b000001947 */ /* 0x000fca0003800000 */
[----:B------:R-:W-:Y:S01]  /*1f20*/  ISETP.GE.AND P0, PT, R18, c[0x0][0x1d4], PT ;  /* 0x0000750012007a0c */ /* 0x000fe20003f06270 */
[----:B-----5:R-:W-:Y:S01]  /*1f30*/  IMAD.MOV.U32 R2, RZ, RZ, R30 ;  /* 0x000000ffff027224 */ /* 0x020fe200078e001e */
[----:B------:R-:W-:Y:S01]  /*1f40*/  BSSY B0, `(.L_x_62) ;  /* 0x0000060000007945 */ /* 0x000fe20003800000 */
[----:B------:R-:W-:Y:S02]  /*1f50*/  IMAD.MOV.U32 R0, RZ, RZ, R31 ;  /* 0x000000ffff007224 */ /* 0x000fe400078e001f */
[----:B-1----:R-:W-:Y:S01]  /*1f60*/  IMAD.MOV.U32 R21, RZ, RZ, R54 ;  /* 0x000000ffff157224 */ /* 0x002fe200078e0036 */
[----:B------:R-:W-:Y:S01]  /*1f70*/  PRMT R8, R2, 0x7610, R8 ;  /* 0x0000761002087816 */ /* 0x000fe20000000008 */
[----:B------:R-:W-:Y:S01]  /*1f80*/  IMAD.MOV.U32 R20, RZ, RZ, R55 ;  /* 0x000000ffff147224 */ /* 0x000fe200078e0037 */
        /* <DEDUP_REMOVED lines=32> */
[----:B------:R-:W-:Y:S02]  /*2190*/  PRMT R64, R22, 0x7610, R64 ;  /* 0x0000761016407816 */ /* 0x000fe40000000040 */
[----:B------:R-:W-:Y:S02]  /*21a0*/  PRMT R69, R21, 0x7610, R69 ;  /* 0x0000761015457816 */ /* 0x000fe40000000045 */
[----:B------:R-:W-:Y:S01]  /*21b0*/  PRMT R68, R20, 0x7610, R68 ;  /* 0x0000761014447816 */ /* 0x000fe20000000044 */
[----:B------:R-:W-:-:S05]  /*21c0*/  @P0 BRA `(.L_x_63) ;  /* 0x0000037000000947 */ /* 0x000fca0003800000 */
[----:B------:R-:W-:Y:S01]  /*21d0*/  ISETP.GE.AND P0, PT, R16, c[0x0][0x27c], PT ;  /* 0x00009f0010007a0c */ /* 0x000fe20003f06270 */
[----:B------:R-:W1:Y:S01]  /*21e0*/  LDS.128 R20, [R135+0x6000] ;  /* 0x0060000087147984 */ /* 0x000e620000000c00 */
[----:B------:R-:W-:Y:S01]  /*21f0*/  MOV R40, R42 ;  /* 0x0000002a00287202 */ /* 0x000fe20000000f00 */
[----:B------:R-:W-:Y:S02]  /*2200*/  IMAD.MOV.U32 R48, RZ, RZ, R46 ;  /* 0x000000ffff307224 */ /* 0x000fe400078e002e */
[----:B------:R-:W-:Y:S02]  /*2210*/  IMAD.MOV.U32 R41, RZ, RZ, R43 ;  /* 0x000000ffff297224 */ /* 0x000fe400078e002b */
[--C-:B------:R-:W-:Y:S06]  /*2220*/  IMAD.MOV.U32 R51, RZ, RZ, R47.reuse ;  /* 0x000000ffff337224 */ /* 0x100fec00078e002f */
[----:B------:R-:W-:Y:S02]  /*2230*/  @!P0 SHF.R.U64 R49, R46, 0x10, R47 ;  /* 0x000000102e318819 */ /* 0x000fe4000000122f */
[--C-:B------:R-:W-:Y:S02]  /*2240*/  @!P0 SHF.R.U64 R39, R42, 0x10, R43.reuse ;  /* 0x000000102a278819 */ /* 0x100fe4000000122b */
[----:B------:R-:W-:Y:S02]  /*2250*/  @!P0 SHF.R.U32.HI R38, RZ, 0x10, R43 ;  /* 0x00000010ff268819 */ /* 0x000fe4000001162b */
[----:B------:R-:W-:Y:S02]  /*2260*/  @!P0 PRMT R49, R48, 0x5410, R49 ;  /* 0x0000541030318816 */ /* 0x000fe40000000031 */
[----:B------:R-:W-:Y:S02]  /*2270*/  @!P0 SHF.R.U32.HI R46, RZ, 0x10, R47 ;  /* 0x00000010ff2e8819 */ /* 0x000fe4000001162f */
[----:B------:R-:W-:Y:S02]  /*2280*/  @!P0 PRMT R39, R40, 0x5410, R39 ;  /* 0x0000541028278816 */ /* 0x000fe40000000027 */
[----:B------:R-:W-:Y:S02]  /*2290*/  @!P0 PRMT R38, R41, 0x5410, R38 ;  /* 0x0000541029268816 */ /* 0x000fe40000000026 */
[----:B------:R-:W-:Y:S01]  /*22a0*/  @!P0 PRMT R51, R51, 0x5410, R46 ;  /* 0x0000541033338816 */ /* 0x000fe2000000002e */
[C---:B------:R-:W-:Y:S01]  /*22b0*/  @!P0 IMAD.U32 R46, R49.reuse, 0x10000, RZ ;  /* 0x00010000312e8824 */ /* 0x040fe200078e00ff */
[----:B------:R-:W-:Y:S02]  /*22c0*/  @!P0 LOP3.LUT R49, R49, 0xffff0000, RZ, 0xc0, !PT ;  /* 0xffff000031318812 */ /* 0x000fe400078ec0ff */
[C---:B------:R-:W-:Y:S02]  /*22d0*/  @!P0 SHF.L.U32 R40, R39.reuse, 0x10, RZ ;  /* 0x0000001027288819 */ /* 0x040fe400000006ff */
[----:B------:R-:W-:Y:S01]  /*22e0*/  @!P0 LOP3.LUT R39, R39, 0xffff0000, RZ, 0xc0, !PT ;  /* 0xffff000027278812 */ /* 0x000fe200078ec0ff */
[C---:B-1----:R-:W-:Y:S01]  /*22f0*/  @!P0 IMAD.U32 R47, R20.reuse, 0x10000, RZ ;  /* 0x00010000142f8824 */ /* 0x042fe200078e00ff */
[----:B------:R-:W-:Y:S02]  /*2300*/  @!P0 LOP3.LUT R41, R20, 0xffff0000, RZ, 0xc0, !PT ;  /* 0xffff000014298812 */ /* 0x000fe400078ec0ff */
[C---:B------:R-:W-:Y:S02]  /*2310*/  @!P0 LOP3.LUT R42, R21.reuse, 0xffff0000, RZ, 0xc0, !PT ;  /* 0xffff0000152a8812 */ /* 0x040fe400078ec0ff */
[----:B------:R-:W-:Y:S01]  /*2320*/  @!P0 SHF.L.U32 R48, R21, 0x10, RZ ;  /* 0x0000001015308819 */ /* 0x000fe200000006ff */
[C---:B------:R-:W-:Y:S01]  /*2330*/  @!P0 FMUL.FTZ R75, R41.reuse, R46 ;  /* 0x0000002e294b8220 */ /* 0x040fe20000410000 */
[----:B------:R-:W-:Y:S01]  /*2340*/  @!P0 SHF.L.U32 R50, R22, 0x10, RZ ;  /* 0x0000001016328819 */ /* 0x000fe200000006ff */
[----:B------:R-:W-:Y:S02]  /*2350*/  @!P0 FMUL.FTZ R77, R42, R49 ;  /* 0x000000312a4d8220 */ /* 0x000fe40000410000 */
[-C--:B------:R-:W-:Y:S01]  /*2360*/  @!P0 FMUL.FTZ R0, R41, R40.reuse ;  /* 0x0000002829008220 */ /* 0x080fe20000410000 */
[----:B------:R-:W-:Y:S01]  /*2370*/  @!P0 LOP3.LUT R41, R23, 0xffff0000, RZ, 0xc0, !PT ;  /* 0xffff000017298812 */ /* 0x000fe200078ec0ff */
[----:B------:R-:W-:Y:S01]  /*2380*/  @!P0 FFMA.FTZ R75, R47, R40, -R75 ;  /* 0x000000282f4b8223 */ /* 0x000fe2000001084b */
[----:B------:R-:W-:Y:S01]  /*2390*/  @!P0 LOP3.LUT R40, R22, 0xffff0000, RZ, 0xc0, !PT ;  /* 0xffff000016288812 */ /* 0x000fe200078ec0ff */
[-C--:B------:R-:W-:Y:S02]  /*23a0*/  @!P0 FMUL.FTZ R2, R42, R39.reuse ;  /* 0x000000272a028220 */ /* 0x080fe40000410000 */
[----:B------:R-:W-:Y:S02]  /*23b0*/  @!P0 FFMA.FTZ R77, R48, R39, -R77 ;  /* 0x00000027304d8223 */ /* 0x000fe4000001084d */
[C---:B------:R-:W-:Y:S01]  /*23c0*/  @!P0 IMAD.U32 R39, R38.reuse, 0x10000, RZ ;  /* 0x0001000026278824 */ /* 0x040fe200078e00ff */
[----:B------:R-:W-:Y:S01]  /*23d0*/  @!P0 LOP3.LUT R38, R38, 0xffff0000, RZ, 0xc0, !PT ;  /* 0xffff000026268812 */ /* 0x000fe200078ec0ff */
[----:B------:R-:W-:Y:S01]  /*23e0*/  @!P0 FFMA.FTZ R0, R46, R47, R0 ;  /* 0x0000002f2e008223 */ /* 0x000fe20000010000 */
[C---:B------:R-:W-:Y:S01]  /*23f0*/  @!P0 LOP3.LUT R47, R51.reuse, 0xffff0000, RZ, 0xc0, !PT ;  /* 0xffff0000332f8812 */ /* 0x040fe200078ec0ff */
[----:B------:R-:W-:Y:S01]  /*2400*/  @!P0 IMAD.U32 R46, R51, 0x10000, RZ ;  /* 0x00010000332e8824 */ /* 0x000fe200078e00ff */
[----:B------:R-:W-:Y:S01]  /*2410*/  @!P0 SHF.L.U32 R51, R23, 0x10, RZ ;  /* 0x0000001017338819 */ /* 0x000fe200000006ff */
[----:B------:R-:W-:Y:S01]  /*2420*/  @!P0 FMUL.FTZ R3, R40, R39 ;  /* 0x0000002728038220 */ /* 0x000fe20000410000 */
[----:B------:R-:W-:Y:S01]  /*2430*/  @!P0 F2FP.BF16.PACK_AB R75, R0, R75 ;  /* 0x0000004b004b823e */ /* 0x000fe200000010ff */
[----:B------:R-:W-:Y:S02]  /*2440*/  @!P0 FMUL.FTZ R74, R40, R46 ;  /* 0x0000002e284a8220 */ /* 0x000fe40000410000 */
[C---:B------:R-:W-:Y:S02]  /*2450*/  @!P0 FMUL.FTZ R76, R41.reuse, R47 ;  /* 0x0000002f294c8220 */ /* 0x040fe40000410000 */
[----:B------:R-:W-:Y:S02]  /*2460*/  @!P0 FMUL.FTZ R4, R41, R38 ;  /* 0x0000002629048220 */ /* 0x000fe40000410000 */
[----:B------:R-:W-:Y:S02]  /*2470*/  @!P0 FFMA.FTZ R2, R49, R48, R2 ;  /* 0x0000003031028223 */ /* 0x000fe40000010002 */
[----:B------:R-:W-:Y:S02]  /*2480*/  @!P0 FFMA.FTZ R3, R46, R50, R3 ;  /* 0x000000322e038223 */ /* 0x000fe40000010003 */
[----:B------:R-:W-:Y:S01]  /*2490*/  @!P0 FFMA.FTZ R74, R50, R39, -R74 ;  /* 0x00000027324a8223 */ /* 0x000fe2000001084a */
[----:B------:R-:W-:Y:S01]  /*24a0*/  @!P0 F2FP.BF16.PACK_AB R78, R2, R77 ;  /* 0x0000004d024e823e */ /* 0x000fe200000010ff */
[----:B------:R-:W-:Y:S02]  /*24b0*/  @!P0 FFMA.FTZ R76, R51, R38, -R76 ;  /* 0x00000026334c8223 */ /* 0x000fe4000001084c */
[----:B------:R-:W-:Y:S01]  /*24c0*/  @!P0 FFMA.FTZ R4, R47, R51, R4 ;  /* 0x000000332f048223 */ /* 0x000fe20000010004 */
[----:B------:R-:W-:Y:S01]  /*24d0*/  @!P0 F2FP.BF16.PACK_AB R74, R3, R74 ;  /* 0x0000004a034a823e */ /* 0x000fe200000010ff */
[----:B------:R-:W-:Y:S01]  /*24e0*/  @!P0 IMAD.MOV.U32 R20, RZ, RZ, R75 ;  /* 0x000000ffff148224 */ /* 0x000fe200078e004b */
[----:B------:R-:W-:Y:S02]  /*24f0*/  @!P0 MOV R21, R78 ;  /* 0x0000004e00158202 */ /* 0x000fe40000000f00 */
[----:B------:R-:W-:Y:S01]  /*2500*/  @!P0 F2FP.BF16.PACK_AB R77, R4, R76 ;  /* 0x0000004c044d823e */ /* 0x000fe200000010ff */
[----:B------:R-:W-:Y:S03]  /*2510*/  @!P0 IMAD.MOV.U32 R22, RZ, RZ, R74 ;  /* 0x000000ffff168224 */ /* 0x000fe600078e004a */
[----:B------:R-:W-:Y:S05]  /*2520*/  @!P0 MOV R23, R77 ;  /* 0x0000004d00178202 */ /* 0x000fea0000000f00 */
[----:B------:R1:W-:Y:S02]  /*2530*/  STG.E.128 [R72.64], R20 ;  /* 0x0000001448007986 */ /* 0x0003e4000c101d06 */
.L_x_63:
[----:B------:R-:W-:Y:S05]  /*2540*/  BSYNC B0 ;  /* 0x0000000000007941 */ /* 0x000fea0003800000 */
.L_x_62:
[----:B------:R-:W-:Y:S01]  /*2550*/  ISETP.GE.AND P0, PT, R13, c[0x0][0x1d4], PT ;  /* 0x000075000d007a0c */ /* 0x000fe20003f06270 */
[----:B------:R-:W-:Y:S01]  /*2560*/  @!UPT UIADD3 URZ, URZ, URZ, URZ ;  /* 0x0000003f3f3ff290 */ /* 0x000fe2000fffe03f */
[----:B------:R-:W-:Y:S11]  /*2570*/  BSSY B0, `(.L_x_64) ;  /* 0x0000036000007945 */ /* 0x000ff60003800000 */
[----:B------:R-:W-:-:S05]  /*2580*/  @P0 BRA `(.L_x_65) ;  /* 0x0000034000000947 */ /* 0x000fca0003800000 */
[----:B------:R-:W-:Y:S01]  /*2590*/  ISETP.GE.AND P0, PT, R9, c[0x0][0x27c], PT ;  /* 0x00009f0009007a0c */ /* 0x000fe20003f06270 */
[----:B-1----:R-:W1:Y:S11]  /*25a0*/  LDS.128 R20, [R134+0x6000] ;  /* 0x0060000086147984 */ /* 0x002e760000000c00 */
[----:B------:R-:W-:Y:S01]  /*25b0*/  @!UPT UIADD3 URZ, URZ, URZ, URZ ;  /* 0x0000003f3f3ff290 */ /* 0x000fe2000fffe03f */
[----:B------:R-:W-:Y:S02]  /*25c0*/  @!P0 SHF.R.U64 R42, R70, 0x10, R71 ;  /* 0x00000010462a8819 */ /* 0x000fe40000001247 */
[--C-:B------:R-:W-:Y:S02]  /*25d0*/  @!P0 SHF.R.U64 R38, R44, 0x10, R45.reuse ;  /* 0x000000102c268819 */ /* 0x100fe4000000122d */
[----:B------:R-:W-:Y:S02]  /*25e0*/  @!P0 PRMT R69, R69, 0x5410, R42 ;  /* 0x0000541045458816 */ /* 0x000fe4000000002a */
[----:B------:R-:W-:Y:S02]  /*25f0*/  @!P0 PRMT R35, R35, 0x5410, R38 ;  /* 0x0000541023238816 */ /* 0x000fe40000000026 */
[C---:B------:R-:W-:Y:S01]  /*2600*/  @!P0 LOP3.LUT R47, R69.reuse, 0xffff0000, RZ, 0xc0, !PT ;  /* 0xffff0000452f8812 */ /* 0x040fe200078ec0ff */
[----:B------:R-:W-:Y:S01]  /*2610*/  @!P0 IMAD.U32 R41, R69, 0x10000, RZ ;  /* 0x0001000045298824 */ /* 0x000fe200078e00ff */
[----:B------:R-:W-:Y:S01]  /*2620*/  @!P0 SHF.R.U32.HI R45, RZ, 0x10, R45 ;  /* 0x00000010ff2d8819 */ /* 0x000fe2000001162d */
[C---:B------:R-:W-:Y:S01]  /*2630*/  @!P0 IMAD.U32 R38, R35.reuse, 0x10000, RZ ;  /* 0x0001000023268824 */ /* 0x040fe200078e00ff */
[----:B------:R-:W-:Y:S02]  /*2640*/  @!P0 SHF.R.U32.HI R71, RZ, 0x10, R71 ;  /* 0x00000010ff478819 */ /* 0x000fe40000011647 */
[----:B------:R-:W-:Y:S02]  /*2650*/  @!P0 LOP3.LUT R35, R35, 0xffff0000, RZ, 0xc0, !PT ;  /* 0xffff000023238812 */ /* 0x000fe400078ec0ff */
[----:B------:R-:W-:Y:S02]  /*2660*/  @!P0 PRMT R34, R34, 0x5410, R45 ;  /* 0x0000541022228816 */ /* 0x000fe4000000002d */
[----:B------:R-:W-:Y:S01]  /*2670*/  @!P0 PRMT R68, R68, 0x5410, R71 ;  /* 0x0000541044448816 */ /* 0x000fe20000000047 */
[C---:B-1----:R-:W-:Y:S01]  /*2680*/  @!P0 IMAD.U32 R42, R21.reuse, 0x10000, RZ ;  /* 0x00010000152a8824 */ /* 0x042fe200078e00ff */
[C---:B------:R-:W-:Y:S02]  /*2690*/  @!P0 LOP3.LUT R39, R20.reuse, 0xffff0000, RZ, 0xc0, !PT ;  /* 0xffff000014278812 */ /* 0x040fe400078ec0ff */
[----:B------:R-:W-:Y:S02]  /*26a0*/  @!P0 LOP3.LUT R40, R21, 0xffff0000, RZ, 0xc0, !PT ;  /* 0xffff000015288812 */ /* 0x000fe400078ec0ff */
[----:B------:R-:W-:Y:S01]  /*26b0*/  @!P0 SHF.L.U32 R43, R20, 0x10, RZ ;  /* 0x00000010142b8819 */ /* 0x000fe200000006ff */
[----:B------:R-:W-:Y:S01]  /*26c0*/  @!P0 FMUL.FTZ R51, R39, R41 ;  /* 0x0000002927338220 */ /* 0x000fe20000410000 */
[----:B------:R-:W-:Y:S01]  /*26d0*/  @!P0 SHF.L.U32 R46, R22, 0x10, RZ ;  /* 0x00000010162e8819 */ /* 0x000fe200000006ff */
[----:B------:R-:W-:Y:S01]  /*26e0*/  @!P0 FMUL.FTZ R75, R40, R47 ;  /* 0x0000002f284b8220 */ /* 0x000fe20000410000 */
[----:B------:R-:W-:Y:S01]  /*26f0*/  @!P0 SHF.L.U32 R49, R23, 0x10, RZ ;  /* 0x0000001017318819 */ /* 0x000fe200000006ff */
        /* <DEDUP_REMOVED lines=10> */
[----:B------:R-:W-:Y:S02]  /*27a0*/  @!P0 IMAD.U32 R41, R68, 0x10000, RZ ;  /* 0x0001000044298824 */ /* 0x000fe400078e00ff */
        /* <DEDUP_REMOVED lines=17> */
[----:B------:R1:W-:Y:S02]  /*28c0*/  STG.E.128 [R72.64+0x40], R20 ;  /* 0x0000401448007986 */ /* 0x0003e4000c101d06 */
.L_x_65:
[----:B------:R-:W-:Y:S05]  /*28d0*/  BSYNC B0 ;  /* 0x0000000000007941 */ /* 0x000fea0003800000 */
.L_x_64:
        /* <DEDUP_REMOVED lines=56> */
.L_x_67:
[----:B------:R-:W-:Y:S05]  /*2c60*/  BSYNC B0 ;  /* 0x0000000000007941 */ /* 0x000fea0003800000 */
.L_x_66:
        /* <DEDUP_REMOVED lines=56> */
.L_x_69:
[----:B------:R-:W-:Y:S05]  /*2ff0*/  BSYNC B0 ;  /* 0x0000000000007941 */ /* 0x000fea0003800000 */
.L_x_68:
        /* <DEDUP_REMOVED lines=8> */
[----:B------:R-:W-:Y:S02]  /*3080*/  @!P0 SHF.R.U64 R25, R30, 0x10, R31 ;  /* 0x000000101e198819 */ /* 0x000fe4000000121f */
        /* <DEDUP_REMOVED lines=9> */
[----:B------:R-:W-:Y:S04]  /*3120*/  @!P0 PRMT R56, R56, 0x5410, R59 ;  /* 0x0000541038388816 */ /* 0x000fe8000000003b */
[----:B------:R-:W-:Y:S01]  /*3130*/  @!P0 LOP3.LUT R37, R56, 0xffff0000, RZ, 0xc0, !PT ;  /* 0xffff000038258812 */ /* 0x000fe200078ec0ff */
[C---:B-1----:R-:W-:Y:S01]  /*3140*/  @!P0 IMAD.U32 R35, R21.reuse, 0x10000, RZ ;  /* 0x0001000015238824 */ /* 0x042fe200078e00ff */
[----:B------:R-:W-:Y:S02]  /*3150*/  @!P0 LOP3.LUT R25, R21, 0xffff0000, RZ, 0xc0, !PT ;  /* 0xffff000015198812 */ /* 0x000fe400078ec0ff */
[C---:B------:R-:W-:Y:S02]  /*3160*/  @!P0 LOP3.LUT R29, R20.reuse, 0xffff0000, RZ, 0xc0, !PT ;  /* 0xffff0000141d8812 */ /* 0x040fe400078ec0ff */
[----:B------:R-:W-:Y:S01]  /*3170*/  @!P0 SHF.L.U32 R33, R20, 0x10, RZ ;  /* 0x0000001014218819 */ /* 0x000fe200000006ff */
[----:B------:R-:W-:Y:S01]  /*3180*/  @!P0 FMUL.FTZ R41, R25, R32 ;  /* 0x0000002019298220 */ /* 0x000fe20000410000 */
[----:B------:R-:W-:Y:S01]  /*3190*/  @!P0 SHF.L.U32 R34, R23, 0x10, RZ ;  /* 0x0000001017228819 */ /* 0x000fe200000006ff */
[C---:B------:R-:W-:Y:S02]  /*31a0*/  @!P0 FMUL.FTZ R39, R29.reuse, R28 ;  /* 0x0000001c1d278220 */ /* 0x040fe40000410000 */
[----:B------:R-:W-:Y:S02]  /*31b0*/  @!P0 FMUL.FTZ R0, R29, R24 ;  /* 0x000000181d008220 */ /* 0x000fe40000410000 */
[-C--:B------:R-:W-:Y:S01]  /*31c0*/  @!P0 FMUL.FTZ R2, R25, R8.reuse ;  /* 0x0000000819028220 */ /* 0x080fe20000410000 */
[----:B------:R-:W-:Y:S01]  /*31d0*/  @!P0 LOP3.LUT R25, R22, 0xffff0000, RZ, 0xc0, !PT ;  /* 0xffff000016198812 */ /* 0x000fe200078ec0ff */
[----:B------:R-:W-:Y:S02]  /*31e0*/  @!P0 FFMA.FTZ R41, R35, R8, -R41 ;  /* 0x0000000823298223 */ /* 0x000fe40000010829 */
[C---:B------:R-:W-:Y:S01]  /*31f0*/  @!P0 IMAD.U32 R8, R7.reuse, 0x10000, RZ ;  /* 0x0001000007088824 */ /* 0x040fe200078e00ff */
[----:B------:R-:W-:Y:S01]  /*3200*/  @!P0 LOP3.LUT R7, R7, 0xffff0000, RZ, 0xc0, !PT ;  /* 0xffff000007078812 */ /* 0x000fe200078ec0ff */
[----:B------:R-:W-:Y:S01]  /*3210*/  @!P0 FFMA.FTZ R39, R33, R24, -R39 ;  /* 0x0000001821278223 */ /* 0x000fe20000010827 */
[----:B------:R-:W-:Y:S01]  /*3220*/  @!P0 LOP3.LUT R24, R23, 0xffff0000, RZ, 0xc0, !PT ;  /* 0xffff000017188812 */ /* 0x000fe200078ec0ff */
[----:B------:R-:W-:Y:S01]  /*3230*/  @!P0 FFMA.FTZ R0, R28, R33, R0 ;  /* 0x000000211c008223 */ /* 0x000fe20000010000 */
[----:B------:R-:W-:Y:S01]  /*3240*/  @!P0 SHF.L.U32 R33, R22, 0x10, RZ ;  /* 0x0000001016218819 */ /* 0x000fe200000006ff */
[----:B------:R-:W-:Y:S02]  /*3250*/  @!P0 IMAD.U32 R28, R56, 0x10000, RZ ;  /* 0x00010000381c8824 */ /* 0x000fe400078e00ff */
[C---:B------:R-:W-:Y:S01]  /*3260*/  @!P0 FMUL.FTZ R3, R25.reuse, R8 ;  /* 0x0000000819038220 */ /* 0x040fe20000410000 */
        /* <DEDUP_REMOVED lines=17> */
.L_x_71:
[----:B------:R-:W-:Y:S05]  /*3380*/  BSYNC B0 ;  /* 0x0000000000007941 */ /* 0x000fea0003800000 */
.L_x_70:
[----:B------:R-:W-:Y:S11]  /*3390*/  ISETP.GE.AND P0, PT, R142, c[0x0][0x1d4], PT ;  /* 0x000075008e007a0c */ /* 0x000ff60003f06270 */
[----:B------:R-:W-:Y:S02]  /*33a0*/  @!UPT UIADD3 URZ, URZ, URZ, URZ ;  /* 0x0000003f3f3ff290 */ /* 0x000fe4000fffe03f */
        /* <DEDUP_REMOVED lines=18> */
[C---:B------:R-:W-:Y:S02]  /*34d0*/  @!P0 LOP3.LUT R8, R20.reuse, 0xffff0000, RZ, 0xc0, !PT ;  /* 0xffff000014088812 */ /* 0x040fe400078ec0ff */
[----:B------:R-:W-:Y:S02]  /*34e0*/  @!P0 LOP3.LUT R25, R21, 0xffff0000, RZ, 0xc0, !PT ;  /* 0xffff000015198812 */ /* 0x000fe400078ec0ff */
[----:B------:R-:W-:Y:S01]  /*34f0*/  @!P0 SHF.L.U32 R24, R20, 0x10, RZ ;  /* 0x0000001014188819 */ /* 0x000fe200000006ff */
[C---:B------:R-:W-:Y:S01]  /*3500*/  @!P0 FMUL.FTZ R35, R8.reuse, R29 ;  /* 0x0000001d08238220 */ /* 0x040fe20000410000 */
[----:B------:R-:W-:Y:S01]  /*3510*/  @!P0 SHF.L.U32 R30, R23, 0x10, RZ ;  /* 0x00000010171e8819 */ /* 0x000fe200000006ff */
[----:B------:R-:W-:Y:S02]  /*3520*/  @!P0 FMUL.FTZ R37, R25, R28 ;  /* 0x0000001c19258220 */ /* 0x000fe40000410000 */
[-C--:B------:R-:W-:Y:S01]  /*3530*/  @!P0 FMUL.FTZ R0, R8, R7.reuse ;  /* 0x0000000708008220 */ /* 0x080fe20000410000 */
[----:B------:R-:W-:Y:S01]  /*3540*/  @!P0 LOP3.LUT R8, R23, 0xffff0000, RZ, 0xc0, !PT ;  /* 0xffff000017088812 */ /* 0x000fe200078ec0ff */
[----:B------:R-:W-:Y:S01]  /*3550*/  @!P0 FFMA.FTZ R35, R24, R7, -R35 ;  /* 0x0000000718238223 */ /* 0x000fe20000010823 */
[C---:B------:R-:W-:Y:S01]  /*3560*/  @!P0 LOP3.LUT R7, R22.reuse, 0xffff0000, RZ, 0xc0, !PT ;  /* 0xffff000016078812 */ /* 0x040fe200078ec0ff */
[-C--:B------:R-:W-:Y:S02]  /*3570*/  @!P0 FMUL.FTZ R2, R25, R6.reuse ;  /* 0x0000000619028220 */ /* 0x080fe40000410000 */
[----:B------:R-:W-:Y:S02]  /*3580*/  @!P0 FFMA.FTZ R37, R31, R6, -R37 ;  /* 0x000000061f258223 */ /* 0x000fe40000010825 */
[C---:B------:R-:W-:Y:S01]  /*3590*/  @!P0 IMAD.U32 R6, R5.reuse, 0x10000, RZ ;  /* 0x0001000005068824 */ /* 0x040fe200078e00ff */
        /* <DEDUP_REMOVED lines=21> */
[----:B------:R1:W-:Y:S01]  /*36f0*/  STG.E.128 [R72.64+0x140], R20 ;  /* 0x0001401448007986 */ /* 0x0003e2000c101d06 */
[----:B------:R-:W-:-:S05]  /*3700*/  BRA `(.L_x_61) ;  /* 0x00001cc000007947 */ /* 0x000fca0003800000 */
.L_x_58:
        /* <DEDUP_REMOVED lines=37> */
[----:B------:R1:W5:Y:S04]  /*3960*/  @!P0 LDG.E.128 R40, [R26.64] ;  /* 0x000000061a288981 */ /* 0x000368000c1e1d00 */
[----:B------:R1:W5:Y:S01]  /*3970*/  @!P0 LDG.E.128 R52, [R2.64] ;  /* 0x0000000602348981 */ /* 0x000362000c1e1d00 */
[----:B------:R-:W-:Y:S11]  /*3980*/  ISETP.GE.AND P0, PT, R13, c[0x0][0x27c], PT ;  /* 0x00009f000d007a0c */ /* 0x000ff60003f06270 */
[----:B------:R-:W-:Y:S02]  /*3990*/  @!UPT UIADD3 URZ, URZ, URZ, URZ ;  /* 0x0000003f3f3ff290 */ /* 0x000fe4000fffe03f */
[----:B------:R1:W5:Y:S04]  /*39a0*/  @!P0 LDG.E.128 R28, [R26.64+0x40] ;  /* 0x000040061a1c8981 */ /* 0x000368000c1e1d00 */
[----:B------:R1:W5:Y:S01]  /*39b0*/  @!P0 LDG.E.128 R68, [R2.64+0x40] ;  /* 0x0000400602448981 */ /* 0x000362000c1e1d00 */
[----:B------:R-:W-:Y:S11]  /*39c0*/  ISETP.GE.AND P0, PT, R12, c[0x0][0x27c], PT ;  /* 0x00009f000c007a0c */ /* 0x000ff60003f06270 */
[----:B------:R-:W-:Y:S02]  /*39d0*/  @!UPT UIADD3 URZ, URZ, URZ, URZ ;  /* 0x0000003f3f3ff290 */ /* 0x000fe4000fffe03f */
[----:B------:R1:W5:Y:S04]  /*39e0*/  @!P0 LDG.E.128 R20, [R26.64+0x80] ;  /* 0x000080061a148981 */ /* 0x000368000c1e1d00 */
[----:B------:R1:W5:Y:S02]  /*39f0*/  @!P0 LDG.E.128 R64, [R2.64+0x80] ;  /* 0x0000800602408981 */ /* 0x000364000c1e1d00 */
.L_x_73:
[----:B------:R-:W-:Y:S05]  /*3a00*/  BSYNC B0 ;  /* 0x0000000000007941 */ /* 0x000fea0003800000 */
.L_x_72:
[----:B------:R-:W-:Y:S04]  /*3a10*/  IADD3 R149, P0, R168, R24, RZ ;  /* 0x00000018a8957210 */ /* 0x000fe80007f1e0ff */
[----:B------:R-:W-:Y:S01]  /*3a20*/  IADD3.X R96, R115, R96, RZ, P0, !PT ;  /* 0x0000006073607210 */ /* 0x000fe200007fe4ff */
[----:B------:R-:W-:-:S05]  /*3a30*/  @P1 BRA `(.L_x_61) ;  /* 0x0000199000001947 */ /* 0x000fca0003800000 */
[----:B------:R-:W-:Y:S01]  /*3a40*/  ISETP.GE.AND P0, PT, R18, c[0x0][0x1d4], PT ;  /* 0x0000750012007a0c */ /* 0x000fe20003f06270 */
[----:B-----5:R-:W-:Y:S01]  /*3a50*/  IMAD.MOV.U32 R4, RZ, RZ, R22 ;  /* 0x000000ffff047224 */ /* 0x020fe200078e0016 */
[----:B------:R-:W-:Y:S01]  /*3a60*/  BSSY B0, `(.L_x_74) ;  /* 0x0000098000007945 */ /* 0x000fe20003800000 */
[----:B-1----:R-:W-:Y:S02]  /*3a70*/  IMAD.MOV.U32 R3, RZ, RZ, R23 ;  /* 0x000000ffff037224 */ /* 0x002fe400078e0017 */
        /* <DEDUP_REMOVED lines=33> */
[CC--:B------:R-:W-:Y:S01]  /*3c90*/  IADD3 R173, P1, P0, R166.reuse, R149.reuse, R139 ;  /* 0x00000095a6ad7210 */ /* 0x0c0fe2000783e08b */
[----:B------:R-:W-:Y:S01]  /*3ca0*/  IMAD.MOV.U32 R48, RZ, RZ, R53 ;  /* 0x000000ffff307224 */ /* 0x000fe200078e0035 */
[----:B------:R-:W-:Y:S01]  /*3cb0*/  MOV R59, R54 ;  /* 0x00000036003b7202 */ /* 0x000fe20000000f00 */
[----:B------:R-:W-:Y:S01]  /*3cc0*/  IMAD.MOV.U32 R46, RZ, RZ, R42 ;  /* 0x000000ffff2e7224 */ /* 0x000fe200078e002a */
[CC--:B------:R-:W-:Y:S01]  /*3cd0*/  IADD3.X R172, R105.reuse, R96.reuse, R130, P1, P0 ;  /* 0x0000006069ac7210 */ /* 0x0c0fe20000fe0482 */
[----:B------:R-:W-:Y:S02]  /*3ce0*/  IMAD.MOV.U32 R63, RZ, RZ, R55 ;  /* 0x000000ffff3f7224 */ /* 0x000fe400078e0037 */
[----:B------:R-:W2:Y:S01]  /*3cf0*/  LDS.128 R72, [R129+0x6100] ;  /* 0x0061000081487984 */ /* 0x000ea20000000c00 */
[----:B------:R-:W-:Y:S02]  /*3d00*/  IMAD.MOV.U32 R50, RZ, RZ, R52 ;  /* 0x000000ffff327224 */ /* 0x000fe400078e0034 */
[--C-:B------:R-:W-:Y:S01]  /*3d10*/  IMAD.MOV.U32 R44, RZ, RZ, R41.reuse ;  /* 0x000000ffff2c7224 */ /* 0x100fe200078e0029 */
[----:B------:R-:W-:Y:S01]  /*3d20*/  @!P2 IADD3 R151, P1, P0, R166, R149, R136 ;  /* 0x00000095a697a210 */ /* 0x000fe2000783e088 */
[----:B------:R-:W-:Y:S03]  /*3d30*/  IMAD.MOV.U32 R45, RZ, RZ, R40 ;  /* 0x000000ffff2d7224 */ /* 0x000fe600078e0028 */
[----:B------:R-:W-:Y:S02]  /*3d40*/  @!P2 IADD3.X R100, R105, R96, R124, P1, P0 ;  /* 0x000000606964a210 */ /* 0x000fe40000fe047c */
[C---:B------:R-:W-:Y:S04]  /*3d50*/  LEA R174, P0, R173.reuse, c[0x0][0x1c8], 0x1 ;  /* 0x00007200adae7a11 */ /* 0x040fe800078008ff */
[----:B------:R-:W-:Y:S02]  /*3d60*/  LEA.HI.X R175, R173, c[0x0][0x1cc], R172, 0x1, P0 ;  /* 0x00007300adaf7a11 */ /* 0x000fe400000f0cac */
[C---:B------:R-:W-:Y:S04]  /*3d70*/  @!P2 LEA R172, P0, R151.reuse, c[0x0][0x1c8], 0x1 ;  /* 0x0000720097acaa11 */ /* 0x040fe800078008ff */
[----:B------:R-:W-:Y:S02]  /*3d80*/  @!P2 LEA.HI.X R173, R151, c[0x0][0x1cc], R100, 0x1, P0 ;  /* 0x0000730097adaa11 */ /* 0x000fe400000f0c64 */
[----:B------:R-:W-:Y:S11]  /*3d90*/  ISETP.GE.AND P0, PT, R18, c[0x0][0x27c], PT ;  /* 0x00009f0012007a0c */ /* 0x000ff60003f06270 */
[----:B------:R-:W-:Y:S02]  /*3da0*/  @!UPT UIADD3 URZ, URZ, URZ, URZ ;  /* 0x0000003f3f3ff290 */ /* 0x000fe4000fffe03f */
[----:B------:R-:W-:Y:S02]  /*3db0*/  @!P0 SHF.R.U32.HI R47, RZ, 0x10, R41 ;  /* 0x00000010ff2f8819 */ /* 0x000fe40000011629 */
[----:B------:R-:W-:Y:S02]  /*3dc0*/  @!P0 SHF.R.U64 R56, R54, 0x10, R55 ;  /* 0x0000001036388819 */ /* 0x000fe40000001237 */
[----:B------:R-:W-:Y:S02]  /*3dd0*/  @!P0 PRMT R44, R44, 0x5410, R47 ;  /* 0x000054102c2c8816 */ /* 0x000fe4000000002f */
[----:B-1----:R-:W-:Y:S02]  /*3de0*/  @!P0 SHF.L.U32 R47, R25, 0x10, RZ ;  /* 0x00000010192f8819 */ /* 0x002fe400000006ff */
[C---:B--2---:R-:W-:Y:S02]  /*3df0*/  @!P0 SHF.L.U32 R57, R74.reuse, 0x10, RZ ;  /* 0x000000104a398819 */ /* 0x044fe400000006ff */
[C---:B------:R-:W-:Y:S02]  /*3e00*/  @!P0 SHF.L.U32 R61, R75.reuse, 0x10, RZ ;  /* 0x000000104b3d8819 */ /* 0x040fe400000006ff */
[----:B------:R-:W-:Y:S02]  /*3e10*/  @!P0 LOP3.LUT R60, R75, 0xffff0000, RZ, 0xc0, !PT ;  /* 0xffff00004b3c8812 */ /* 0x000fe400078ec0ff */
[----:B------:R-:W-:Y:S02]  /*3e20*/  @!P0 PRMT R59, R59, 0x5410, R56 ;  /* 0x000054103b3b8816 */ /* 0x000fe40000000038 */
[----:B------:R-:W-:Y:S02]  /*3e30*/  @!P0 LOP3.LUT R56, R74, 0xffff0000, RZ, 0xc0, !PT ;  /* 0xffff00004a388812 */ /* 0x000fe400078ec0ff */
[----:B------:R-:W-:Y:S02]  /*3e40*/  @!P0 SHF.R.U32.HI R58, RZ, 0x10, R55 ;  /* 0x00000010ff3a8819 */ /* 0x000fe40000011637 */
[C---:B------:R-:W-:Y:S02]  /*3e50*/  @!P0 LOP3.LUT R55, R73.reuse, 0xffff0000, RZ, 0xc0, !PT ;  /* 0xffff000049378812 */ /* 0x040fe400078ec0ff */
[--C-:B------:R-:W-:Y:S02]  /*3e60*/  @!P0 SHF.R.U64 R51, R52, 0x10, R53.reuse ;  /* 0x0000001034338819 */ /* 0x100fe40000001235 */
[----:B------:R-:W-:Y:S02]  /*3e70*/  @!P0 SHF.R.U32.HI R53, RZ, 0x10, R53 ;  /* 0x00000010ff358819 */ /* 0x000fe40000011635 */
[----:B------:R-:W-:Y:S02]  /*3e80*/  @!P0 SHF.R.U64 R49, R42, 0x10, R43 ;  /* 0x000000102a318819 */ /* 0x000fe4000000122b */
[----:B------:R-:W-:Y:S01]  /*3e90*/  @!P0 PRMT R52, R48, 0x5410, R53 ;  /* 0x0000541030348816 */ /* 0x000fe20000000035 */
[----:B------:R-:W-:Y:S01]  /*3ea0*/  @!P0 IMAD.U32 R53, R73, 0x10000, RZ ;  /* 0x0001000049358824 */ /* 0x000fe200078e00ff */
[----:B------:R-:W-:Y:S02]  /*3eb0*/  @!P0 SHF.L.U32 R48, R72, 0x10, RZ ;  /* 0x0000001048308819 */ /* 0x000fe400000006ff */
[----:B------:R-:W-:Y:S02]  /*3ec0*/  @!P0 SHF.R.U32.HI R42, RZ, 0x10, R43 ;  /* 0x00000010ff2a8819 */ /* 0x000fe4000001162b */
[----:B------:R-:W-:Y:S01]  /*3ed0*/  @!P0 SHF.R.U64 R40, R40, 0x10, R41 ;  /* 0x0000001028288819 */ /* 0x000fe20000001229 */
[----:B------:R-:W-:Y:S01]  /*3ee0*/  IMAD.MOV.U32 R41, RZ, RZ, R43 ;  /* 0x000000ffff297224 */ /* 0x000fe200078e002b */
[----:B------:R-:W-:Y:S01]  /*3ef0*/  @!P0 PRMT R43, R46, 0x5410, R49 ;  /* 0x000054102e2b8816 */ /* 0x000fe20000000031 */
[----:B------:R-:W-:Y:S01]  /*3f00*/  @!P0 IMAD.U32 R46, R24, 0x10000, RZ ;  /* 0x00010000182e8824 */ /* 0x000fe200078e00ff */
[----:B------:R-:W-:Y:S02]  /*3f10*/  @!P0 PRMT R40, R45, 0x5410, R40 ;  /* 0x000054102d288816 */ /* 0x000fe40000000028 */
[----:B------:R-:W-:Y:S01]  /*3f20*/  @!P0 PRMT R41, R41, 0x5410, R42 ;  /* 0x0000541029298816 */ /* 0x000fe2000000002a */
[C---:B------:R-:W-:Y:S01]  /*3f30*/  @!P0 IMAD.U32 R42, R44.reuse, 0x10000, RZ ;  /* 0x000100002c2a8824 */ /* 0x040fe200078e00ff */
[----:B------:R-:W-:Y:S01]  /*3f40*/  @!P0 LOP3.LUT R44, R44, 0xffff0000, RZ, 0xc0, !PT ;  /* 0xffff00002c2c8812 */ /* 0x000fe200078ec0ff */
[----:B------:R-:W-:Y:S01]  /*3f50*/  @!P0 IMAD.U32 R45, R40, 0x10000, RZ ;  /* 0x00010000282d8824 */ /* 0x000fe200078e00ff */
[----:B------:R-:W-:Y:S01]  /*3f60*/  @!P0 PRMT R54, R50, 0x5410, R51 ;  /* 0x0000541032368816 */ /* 0x000fe20000000033 */
[C---:B------:R-:W-:Y:S01]  /*3f70*/  @!P0 IMAD.U32 R50, R52.reuse, 0x10000, RZ ;  /* 0x0001000034328824 */ /* 0x040fe200078e00ff */
[----:B------:R-:W-:Y:S01]  /*3f80*/  @!P0 LOP3.LUT R52, R52, 0xffff0000, RZ, 0xc0, !PT ;  /* 0xffff000034348812 */ /* 0x000fe200078ec0ff */
[----:B------:R-:W-:Y:S01]  /*3f90*/  @!P0 FMUL.FTZ R0, R46, R45 ;  /* 0x0000002d2e008220 */ /* 0x000fe20000410000 */
[----:B------:R-:W-:Y:S01]  /*3fa0*/  @!P0 PRMT R63, R63, 0x5410, R58 ;  /* 0x000054103f3f8816 */ /* 0x000fe2000000003a */
[----:B------:R-:W-:Y:S02]  /*3fb0*/  @!P0 IMAD.U32 R51, R54, 0x10000, RZ ;  /* 0x0001000036338824 */ /* 0x000fe400078e00ff */
[----:B------:R-:W-:Y:S02]  /*3fc0*/  @!P0 FMUL.FTZ R151, R47, R50 ;  /* 0x000000322f978220 */ /* 0x000fe40000410000 */
[----:B------:R-:W-:Y:S02]  /*3fd0*/  @!P0 FMUL.FTZ R100, R46, R51 ;  /* 0x000000332e648220 */ /* 0x000fe40000410000 */
[----:B------:R-:W-:Y:S01]  /*3fe0*/  @!P0 FFMA.FTZ R0, R51, R48, R0 ;  /* 0x0000003033008223 */ /* 0x000fe20000010000 */
[----:B------:R-:W-:Y:S01]  /*3ff0*/  @!P0 LOP3.LUT R51, R54, 0xffff0000, RZ, 0xc0, !PT ;  /* 0xffff000036338812 */ /* 0x000fe200078ec0ff */
[----:B------:R-:W-:Y:S01]  /*4000*/  @!P0 FFMA.FTZ R100, R48, R45, -R100 ;  /* 0x0000002d30648223 */ /* 0x000fe20000010864 */
[----:B------:R-:W-:Y:S01]  /*4010*/  @!P0 LOP3.LUT R48, R72, 0xffff0000, RZ, 0xc0, !PT ;  /* 0xffff000048308812 */ /* 0x000fe200078ec0ff */
[-C--:B------:R-:W-:Y:S01]  /*4020*/  @!P0 FMUL.FTZ R3, R47, R42.reuse ;  /* 0x0000002a2f038220 */ /* 0x080fe20000410000 */
[----:B------:R-:W-:Y:S01]  /*4030*/  @!P0 LOP3.LUT R47, R25, 0xffff0000, RZ, 0xc0, !PT ;  /* 0xffff0000192f8812 */ /* 0x000fe200078ec0ff */
[----:B------:R-:W-:Y:S01]  /*4040*/  @!P0 FFMA.FTZ R151, R53, R42, -R151 ;  /* 0x0000002a35978223 */ /* 0x000fe20000010897 */
[----:B------:R-:W-:Y:S01]  /*4050*/  @!P0 LOP3.LUT R42, R24, 0xffff0000, RZ, 0xc0, !PT ;  /* 0xffff0000182a8812 */ /* 0x000fe200078ec0ff */
[----:B------:R-:W-:Y:S01]  /*4060*/  @!P0 IMAD.U32 R54, R59, 0x10000, RZ ;  /* 0x000100003b368824 */ /* 0x000fe200078e00ff */
[----:B------:R-:W-:Y:S01]  /*4070*/  @!P0 LOP3.LUT R45, R40, 0xffff0000, RZ, 0xc0, !PT ;  /* 0xffff0000282d8812 */ /* 0x000fe200078ec0ff */
[C---:B------:R-:W-:Y:S01]  /*4080*/  @!P0 IMAD.U32 R40, R43.reuse, 0x10000, RZ ;  /* 0x000100002b288824 */ /* 0x040fe200078e00ff */
[----:B------:R-:W-:Y:S01]  /*4090*/  @!P0 LOP3.LUT R43, R43, 0xffff0000, RZ, 0xc0, !PT ;  /* 0xffff00002b2b8812 */ /* 0x000fe200078ec0ff */
[C---:B------:R-:W-:Y:S01]  /*40a0*/  @!P0 FMUL.FTZ R177, R42.reuse, R51 ;  /* 0x000000332ab18220 */ /* 0x040fe20000410000 */
[----:B------:R-:W-:Y:S01]  /*40b0*/  @!P0 LOP3.LUT R59, R59, 0xffff0000, RZ, 0xc0, !PT ;  /* 0xffff00003b3b8812 */ /* 0x000fe200078ec0ff */
[-C--:B------:R-:W-:Y:S01]  /*40c0*/  @!P0 FMUL.FTZ R2, R42, R45.reuse ;  /* 0x0000002d2a028220 */ /* 0x080fe20000410000 */
[----:B------:R-:W-:Y:S01]  /*40d0*/  @!P0 LOP3.LUT R42, R26, 0xffff0000, RZ, 0xc0, !PT ;  /* 0xffff00001a2a8812 */ /* 0x000fe200078ec0ff */
[----:B------:R-:W-:Y:S02]  /*40e0*/  @!P0 FFMA.FTZ R177, R48, R45, -R177 ;  /* 0x0000002d30b18223 */ /* 0x000fe400000108b1 */
[----:B------:R-:W-:Y:S02]  /*40f0*/  @!P0 IMAD.U32 R45, R26, 0x10000, RZ ;  /* 0x000100001a2d8824 */ /* 0x000fe400078e00ff */
[C---:B------:R-:W-:Y:S01]  /*4100*/  @!P0 FMUL.FTZ R179, R42.reuse, R59 ;  /* 0x0000003b2ab38220 */ /* 0x040fe20000410000 */
[----:B------:R-:W-:Y:S01]  /*4110*/  @!P0 F2FP.BF16.PACK_AB R100, R177, R100 ;  /* 0x00000064b164823e */ /* 0x000fe200000010ff */
[----:B------:R-:W-:Y:S02]  /*4120*/  @!P0 FMUL.FTZ R178, R45, R54 ;  /* 0x000000362db28220 */ /* 0x000fe40000410000 */
[-C--:B------:R-:W-:Y:S01]  /*4130*/  @!P0 FMUL.FTZ R6, R42, R43.reuse ;  /* 0x0000002b2a068220 */ /* 0x080fe20000410000 */
[----:B------:R-:W-:Y:S01]  /*4140*/  @!P0 MOV R72, R100 ;  /* 0x0000006400488202 */ /* 0x000fe20000000f00 */
[----:B------:R-:W-:Y:S01]  /*4150*/  @!P0 IMAD.U32 R58, R63, 0x10000, RZ ;  /* 0x000100003f3a8824 */ /* 0x000fe200078e00ff */
[----:B------:R-:W-:Y:S01]  /*4160*/  @!P0 LOP3.LUT R42, R27, 0xffff0000, RZ, 0xc0, !PT ;  /* 0xffff00001b2a8812 */ /* 0x000fe200078ec0ff */
[----:B------:R-:W-:Y:S01]  /*4170*/  @!P0 FFMA.FTZ R179, R56, R43, -R179 ;  /* 0x0000002b38b38223 */ /* 0x000fe200000108b3 */
[----:B------:R-:W-:Y:S01]  /*4180*/  @!P0 LOP3.LUT R63, R63, 0xffff0000, RZ, 0xc0, !PT ;  /* 0xffff00003f3f8812 */ /* 0x000fe200078ec0ff */
[----:B------:R-:W-:Y:S02]  /*4190*/  @!P0 IMAD.U32 R43, R27, 0x10000, RZ ;  /* 0x000100001b2b8824 */ /* 0x000fe400078e00ff */
[C---:B------:R-:W-:Y:S02]  /*41a0*/  @!P0 FMUL.FTZ R176, R47.reuse, R52 ;  /* 0x000000342fb08220 */ /* 0x040fe40000410000 */
[----:B------:R-:W-:Y:S02]  /*41b0*/  @!P0 FMUL.FTZ R4, R47, R44 ;  /* 0x0000002c2f048220 */ /* 0x000fe40000410000 */
[-C--:B------:R-:W-:Y:S02]  /*41c0*/  @!P0 FMUL.FTZ R5, R45, R40.reuse ;  /* 0x000000282d058220 */ /* 0x080fe40000410000 */
[----:B------:R-:W-:Y:S02]  /*41d0*/  @!P0 FFMA.FTZ R178, R57, R40, -R178 ;  /* 0x0000002839b28223 */ /* 0x000fe400000108b2 */
[C---:B------:R-:W-:Y:S01]  /*41e0*/  @!P0 IMAD.U32 R40, R41.reuse, 0x10000, RZ ;  /* 0x0001000029288824 */ /* 0x040fe200078e00ff */
[----:B------:R-:W-:Y:S01]  /*41f0*/  @!P0 LOP3.LUT R41, R41, 0xffff0000, RZ, 0xc0, !PT ;  /* 0xffff000029298812 */ /* 0x000fe200078ec0ff */
[----:B------:R-:W-:Y:S01]  /*4200*/  @!P0 FFMA.FTZ R2, R51, R48, R2 ;  /* 0x0000003033028223 */ /* 0x000fe20000010002 */
[----:B------:R-:W-:Y:S01]  /*4210*/  @!P0 F2FP.BF16.PACK_AB R178, R179, R178 ;  /* 0x000000b2b3b2823e */ /* 0x000fe200000010ff */
[----:B------:R-:W-:Y:S02]  /*4220*/  @!P0 FMUL.FTZ R181, R43, R58 ;  /* 0x0000003a2bb58220 */ /* 0x000fe40000410000 */
[----:B------:R-:W-:Y:S01]  /*4230*/  @!P0 FMUL.FTZ R180, R42, R63 ;  /* 0x0000003f2ab48220 */ /* 0x000fe20000410000 */
[----:B------:R-:W-:Y:S01]  /*4240*/  @!P0 F2FP.BF16.PACK_AB R100, R2, R0 ;  /* 0x000000000264823e */ /* 0x000fe200000010ff */
[----:B------:R-:W-:Y:S02]  /*4250*/  @!P0 FFMA.FTZ R3, R50, R53, R3 ;  /* 0x0000003532038223 */ /* 0x000fe40000010003 */
[----:B------:R-:W-:Y:S02]  /*4260*/  @!P0 FFMA.FTZ R176, R55, R44, -R176 ;  /* 0x0000002c37b08223 */ /* 0x000fe400000108b0 */
[----:B------:R-:W-:Y:S02]  /*4270*/  @!P0 FFMA.FTZ R4, R52, R55, R4 ;  /* 0x0000003734048223 */ /* 0x000fe40000010004 */
[-C--:B------:R-:W-:Y:S01]  /*4280*/  @!P0 FFMA.FTZ R181, R61, R40.reuse, -R181 ;  /* 0x000000283db58223 */ /* 0x080fe200000108b5 */
[----:B------:R-:W-:Y:S01]  /*4290*/  @!P0 F2FP.BF16.PACK_AB R151, R176, R151 ;  /* 0x00000097b097823e */ /* 0x000fe200000010ff */
[----:B------:R-:W-:Y:S02]  /*42a0*/  @!P0 FFMA.FTZ R180, R60, R41, -R180 ;  /* 0x000000293cb48223 */ /* 0x000fe400000108b4 */
[----:B------:R-:W-:Y:S02]  /*42b0*/  @!P0 FMUL.FTZ R7, R43, R40 ;  /* 0x000000282b078220 */ /* 0x000fe40000410000 */
[----:B------:R-:W-:Y:S01]  /*42c0*/  @!P0 FFMA.FTZ R5, R54, R57, R5 ;  /* 0x0000003936058223 */ /* 0x000fe20000010005 */
[----:B------:R-:W-:Y:S01]  /*42d0*/  @!P0 F2FP.BF16.PACK_AB R181, R180, R181 ;  /* 0x000000b5b4b5823e */ /* 0x000fe200000010ff */
[----:B------:R-:W-:Y:S02]  /*42e0*/  @!P0 FMUL.FTZ R8, R42, R41 ;  /* 0x000000292a088220 */ /* 0x000fe40000410000 */
[----:B------:R-:W-:Y:S01]  /*42f0*/  @!P0 FFMA.FTZ R6, R59, R56, R6 ;  /* 0x000000383b068223 */ /* 0x000fe20000010006 */
[----:B------:R-:W-:Y:S01]  /*4300*/  @!P0 MOV R75, R181 ;  /* 0x000000b5004b8202 */ /* 0x000fe20000000f00 */
[----:B------:R-:W-:Y:S02]  /*4310*/  @!P0 FFMA.FTZ R7, R58, R61, R7 ;  /* 0x0000003d3a078223 */ /* 0x000fe40000010007 */
[----:B------:R-:W-:Y:S01]  /*4320*/  @!P0 FFMA.FTZ R8, R63, R60, R8 ;  /* 0x0000003c3f088223 */ /* 0x000fe20000010008 */
[----:B------:R-:W-:Y:S01]  /*4330*/  @!P0 F2FP.BF16.PACK_AB R176, R6, R5 ;  /* 0x0000000506b0823e */ /* 0x000fe200000010ff */
[----:B------:R-:W-:Y:S01]  /*4340*/  @!P0 IMAD.MOV.U32 R73, RZ, RZ, R151 ;  /* 0x000000ffff498224 */ /* 0x000fe200078e0097 */
[----:B------:R-:W-:Y:S01]  /*4350*/  @!P0 F2FP.BF16.PACK_AB R151, R4, R3 ;  /* 0x000000030497823e */ /* 0x000fe200000010ff */
[----:B------:R-:W-:Y:S01]  /*4360*/  @!P0 IMAD.MOV.U32 R74, RZ, RZ, R178 ;  /* 0x000000ffff4a8224 */ /* 0x000fe200078e00b2 */
[----:B------:R-:W-:Y:S01]  /*4370*/  @!P0 F2FP.BF16.PACK_AB R177, R8, R7 ;  /* 0x0000000708b1823e */ /* 0x000fe200000010ff */
[----:B------:R-:W-:Y:S01]  /*4380*/  @!P0 IMAD.MOV.U32 R24, RZ, RZ, R100 ;  /* 0x000000ffff188224 */ /* 0x000fe200078e0064 */
[----:B------:R-:W-:Y:S01]  /*4390*/  @!P0 MOV R26, R176 ;  /* 0x000000b0001a8202 */ /* 0x000fe20000000f00 */
[----:B------:R-:W-:Y:S01]  /*43a0*/  @!P0 IMAD.MOV.U32 R25, RZ, RZ, R151 ;  /* 0x000000ffff198224 */ /* 0x000fe200078e0097 */
[----:B------:R1:W-:Y:S01]  /*43b0*/  STG.E.128 [R174.64], R72 ;  /* 0x00000048ae007986 */ /* 0x0003e2000c101d06 */
[----:B------:R-:W-:Y:S07]  /*43c0*/  @!P0 IMAD.MOV.U32 R27, RZ, RZ, R177 ;  /* 0x000000ffff1b8224 */ /* 0x000fee00078e00b1 */
[----:B------:R1:W-:Y:S02]  /*43d0*/  @!P2 STG.E.128 [R172.64], R24 ;  /* 0x00000018ac00a986 */ /* 0x0003e4000c101d06 */
.L_x_75:
[----:B------:R-:W-:Y:S05]  /*43e0*/  BSYNC B0 ;  /* 0x0000000000007941 */ /* 0x000fea0003800000 */
.L_x_74:
[----:B------:R-:W-:Y:S01]  /*43f0*/  ISETP.GE.AND P0, PT, R13, c[0x0][0x1d4], PT ;  /* 0x000075000d007a0c */ /* 0x000fe20003f06270 */
[----:B------:R-:W-:Y:S01]  /*4400*/  @!UPT UIADD3 URZ, URZ, URZ, URZ ;  /* 0x0000003f3f3ff290 */ /* 0x000fe2000fffe03f */
[----:B------:R-:W-:Y:S11]  /*4410*/  BSSY B0, `(.L_x_76) ;  /* 0x0000071000007945 */ /* 0x000ff60003800000 */
[----:B------:R-:W-:-:S05]  /*4420*/  @P0 BRA `(.L_x_77) ;  /* 0x000006f000000947 */ /* 0x000fca0003800000 */
[----:B------:R-:W-:Y:S01]  /*4430*/  ISETP.GE.AND P2, PT, R132, c[0x0][0x1d4], PT ;  /* 0x0000750084007a0c */ /* 0x000fe20003f46270 */
[----:B-1----:R-:W1:Y:S01]  /*4440*/  LDS.128 R24, [R123+0x6100] ;  /* 0x006100007b187984 */ /* 0x002e620000000c00 */
[CC--:B------:R-:W-:Y:S04]  /*4450*/  IADD3 R63, P1, P0, R166.reuse, R149.reuse, R138 ;  /* 0x00000095a63f7210 */ /* 0x0c0fe8000783e08a */
[CC--:B------:R-:W-:Y:S03]  /*4460*/  IADD3.X R60, R105.reuse, R96.reuse, R128, P1, P0 ;  /* 0x00000060693c7210 */ /* 0x0c0fe60000fe0480 */
[----:B------:R-:W2:Y:S04]  /*4470*/  LDS.128 R56, [R125+0x6100] ;  /* 0x006100007d387984 */ /* 0x000ea80000000c00 */
[----:B------:R-:W-:Y:S04]  /*4480*/  @!P2 IADD3 R61, P1, P0, R166, R149, R132 ;  /* 0x00000095a63da210 */ /* 0x000fe8000783e084 */
[----:B------:R-:W-:Y:S02]  /*4490*/  @!P2 IADD3.X R54, R105, R96, R122, P1, P0 ;  /* 0x000000606936a210 */ /* 0x000fe40000fe047a */
[C---:B------:R-:W-:Y:S04]  /*44a0*/  LEA R72, P0, R63.reuse, c[0x0][0x1c8], 0x1 ;  /* 0x000072003f487a11 */ /* 0x040fe800078008ff */
[----:B------:R-:W-:Y:S02]  /*44b0*/  LEA.HI.X R73, R63, c[0x0][0x1cc], R60, 0x1, P0 ;  /* 0x000073003f497a11 */ /* 0x000fe400000f0c3c */
[C---:B------:R-:W-:Y:S04]  /*44c0*/  @!P2 LEA R60, P0, R61.reuse, c[0x0][0x1c8], 0x1 ;  /* 0x000072003d3caa11 */ /* 0x040fe800078008ff */
[----:B------:R-:W-:Y:S02]  /*44d0*/  @!P2 LEA.HI.X R61, R61, c[0x0][0x1cc], R54, 0x1, P0 ;  /* 0x000073003d3daa11 */ /* 0x000fe400000f0c36 */
[----:B------:R-:W-:Y:S11]  /*44e0*/  ISETP.GE.AND P0, PT, R13, c[0x0][0x27c], PT ;  /* 0x00009f000d007a0c */ /* 0x000ff60003f06270 */
[----:B------:R-:W-:Y:S02]  /*44f0*/  @!UPT UIADD3 URZ, URZ, URZ, URZ ;  /* 0x0000003f3f3ff290 */ /* 0x000fe4000fffe03f */
[----:B------:R-:W-:Y:S02]  /*4500*/  @!P0 SHF.R.U64 R30, R30, 0x10, R31 ;  /* 0x000000101e1e8819 */ /* 0x000fe4000000121f */
[----:B------:R-:W-:Y:S02]  /*4510*/  @!P0 SHF.R.U32.HI R45, RZ, 0x10, R71 ;  /* 0x00000010ff2d8819 */ /* 0x000fe40000011647 */
[----:B------:R-:W-:Y:S01]  /*4520*/  @!P0 PRMT R39, R39, 0x5410, R30 ;  /* 0x0000541027278816 */ /* 0x000fe2000000001e */
[----:B-1----:R-:W-:Y:S01]  /*4530*/  @!P0 IMAD.U32 R30, R24, 0x10000, RZ ;  /* 0x00010000181e8824 */ /* 0x002fe200078e00ff */
[----:B--2---:R-:W-:Y:S01]  /*4540*/  @!P0 LOP3.LUT R47, R57, 0xffff0000, RZ, 0xc0, !PT ;  /* 0xffff0000392f8812 */ /* 0x004fe200078ec0ff */
[----:B------:R-:W-:Y:S01]  /*4550*/  @!P0 IMAD.U32 R40, R56, 0x10000, RZ ;  /* 0x0001000038288824 */ /* 0x000fe200078e00ff */
[----:B------:R-:W-:Y:S01]  /*4560*/  @!P0 LOP3.LUT R55, R59, 0xffff0000, RZ, 0xc0, !PT ;  /* 0xffff00003b378812 */ /* 0x000fe200078ec0ff */
[----:B------:R-:W-:Y:S01]  /*4570*/  @!P0 IMAD.U32 R44, R57, 0x10000, RZ ;  /* 0x00010000392c8824 */ /* 0x000fe200078e00ff */
[C---:B------:R-:W-:Y:S01]  /*4580*/  @!P0 LOP3.LUT R51, R58.reuse, 0xffff0000, RZ, 0xc0, !PT ;  /* 0xffff00003a338812 */ /* 0x040fe200078ec0ff */
[----:B------:R-:W-:Y:S01]  /*4590*/  @!P0 IMAD.U32 R52, R59, 0x10000, RZ ;  /* 0x000100003b348824 */ /* 0x000fe200078e00ff */
[----:B------:R-:W-:Y:S01]  /*45a0*/  @!P0 SHF.R.U32.HI R41, RZ, 0x10, R31 ;  /* 0x00000010ff298819 */ /* 0x000fe2000001161f */
[----:B------:R-:W-:Y:S01]  /*45b0*/  @!P0 IMAD.U32 R48, R58, 0x10000, RZ ;  /* 0x000100003a308824 */ /* 0x000fe200078e00ff */
[----:B------:R-:W-:Y:S02]  /*45c0*/  @!P0 LOP3.LUT R31, R24, 0xffff0000, RZ, 0xc0, !PT ;  /* 0xffff0000181f8812 */ /* 0x000fe400078ec0ff */
[----:B------:R-:W-:Y:S02]  /*45d0*/  @!P0 PRMT R80, R80, 0x5410, R45 ;  /* 0x0000541050508816 */ /* 0x000fe4000000002d */
[----:B------:R-:W-:Y:S02]  /*45e0*/  @!P0 LOP3.LUT R45, R56, 0xffff0000, RZ, 0xc0, !PT ;  /* 0xffff0000382d8812 */ /* 0x000fe400078ec0ff */
[C---:B------:R-:W-:Y:S01]  /*45f0*/  @!P0 LOP3.LUT R53, R80.reuse, 0xffff0000, RZ, 0xc0, !PT ;  /* 0xffff000050358812 */ /* 0x040fe200078ec0ff */
[----:B------:R-:W-:Y:S01]  /*4600*/  @!P0 IMAD.U32 R50, R80, 0x10000, RZ ;  /* 0x0001000050328824 */ /* 0x000fe200078e00ff */
[----:B------:R-:W-:Y:S02]  /*4610*/  @!P0 SHF.R.U64 R28, R28, 0x10, R29 ;  /* 0x000000101c1c8819 */ /* 0x000fe4000000121d */
[----:B------:R-:W-:Y:S02]  /*4620*/  @!P0 SHF.R.U64 R43, R68, 0x10, R69 ;  /* 0x00000010442b8819 */ /* 0x000fe40000001245 */
[----:B------:R-:W-:Y:S02]  /*4630*/  @!P0 PRMT R37, R37, 0x5410, R28 ;  /* 0x0000541025258816 */ /* 0x000fe4000000001c */
[----:B------:R-:W-:Y:S02]  /*4640*/  @!P0 SHF.R.U32.HI R29, RZ, 0x10, R29 ;  /* 0x00000010ff1d8819 */ /* 0x000fe4000001161d */
[C---:B------:R-:W-:Y:S02]  /*4650*/  @!P0 LOP3.LUT R28, R37.reuse, 0xffff0000, RZ, 0xc0, !PT ;  /* 0xffff0000251c8812 */ /* 0x040fe400078ec0ff */
[----:B------:R-:W-:Y:S02]  /*4660*/  @!P0 PRMT R82, R82, 0x5410, R43 ;  /* 0x0000541052528816 */ /* 0x000fe4000000002b */
[----:B------:R-:W-:Y:S01]  /*4670*/  @!P0 PRMT R36, R36, 0x5410, R29 ;  /* 0x0000541024248816 */ /* 0x000fe2000000001d */
[----:B------:R-:W-:Y:S01]  /*4680*/  @!P0 IMAD.U32 R29, R37, 0x10000, RZ ;  /* 0x00010000251d8824 */ /* 0x000fe200078e00ff */
[C---:B------:R-:W-:Y:S01]  /*4690*/  @!P0 LOP3.LUT R42, R82.reuse, 0xffff0000, RZ, 0xc0, !PT ;  /* 0xffff0000522a8812 */ /* 0x040fe200078ec0ff */
[----:B------:R-:W-:Y:S01]  /*46a0*/  @!P0 IMAD.U32 R43, R82, 0x10000, RZ ;  /* 0x00010000522b8824 */ /* 0x000fe200078e00ff */
[----:B------:R-:W-:Y:S01]  /*46b0*/  @!P0 PRMT R38, R38, 0x5410, R41 ;  /* 0x0000541026268816 */ /* 0x000fe20000000029 */
[C---:B------:R-:W-:Y:S01]  /*46c0*/  @!P0 FMUL.FTZ R0, R30.reuse, R29 ;  /* 0x0000001d1e008220 */ /* 0x040fe20000410000 */
[----:B------:R-:W-:Y:S01]  /*46d0*/  @!P0 SHF.R.U32.HI R68, RZ, 0x10, R69 ;  /* 0x00000010ff448819 */ /* 0x000fe20000011645 */
[----:B------:R-:W-:Y:S01]  /*46e0*/  @!P0 FMUL.FTZ R54, R30, R43 ;  /* 0x0000002b1e368220 */ /* 0x000fe20000410000 */
[----:B------:R-:W-:Y:S01]  /*46f0*/  @!P0 SHF.R.U64 R70, R70, 0x10, R71 ;  /* 0x0000001046468819 */ /* 0x000fe20000001247 */
[----:B------:R-:W-:Y:S01]  /*4700*/  @!P0 FMUL.FTZ R63, R31, R42 ;  /* 0x0000002a1f3f8220 */ /* 0x000fe20000410000 */
[----:B------:R-:W-:Y:S01]  /*4710*/  @!P0 PRMT R81, R81, 0x5410, R68 ;  /* 0x0000541051518816 */ /* 0x000fe20000000044 */
[----:B------:R-:W-:Y:S01]  /*4720*/  @!P0 FFMA.FTZ R0, R43, R40, R0 ;  /* 0x000000282b008223 */ /* 0x000fe20000010000 */
[----:B------:R-:W-:Y:S01]  /*4730*/  @!P0 PRMT R79, R79, 0x5410, R70 ;  /* 0x000054104f4f8816 */ /* 0x000fe20000000046 */
[-C--:B------:R-:W-:Y:S01]  /*4740*/  @!P0 FMUL.FTZ R2, R31, R28.reuse ;  /* 0x0000001c1f028220 */ /* 0x080fe20000410000 */
[----:B------:R-:W-:Y:S01]  /*4750*/  @!P0 LOP3.LUT R31, R25, 0xffff0000, RZ, 0xc0, !PT ;  /* 0xffff0000191f8812 */ /* 0x000fe200078ec0ff */
[----:B------:R-:W-:Y:S01]  /*4760*/  @!P0 FFMA.FTZ R54, R40, R29, -R54 ;  /* 0x0000001d28368223 */ /* 0x000fe20000010836 */
[----:B------:R-:W-:Y:S01]  /*4770*/  @!P0 LOP3.LUT R43, R81, 0xffff0000, RZ, 0xc0, !PT ;  /* 0xffff0000512b8812 */ /* 0x000fe200078ec0ff */
[----:B------:R-:W-:Y:S01]  /*4780*/  @!P0 IMAD.U32 R30, R25, 0x10000, RZ ;  /* 0x00010000191e8824 */ /* 0x000fe200078e00ff */
[----:B------:R-:W-:Y:S01]  /*4790*/  @!P0 SHF.L.U32 R40, R81, 0x10, RZ ;  /* 0x0000001051288819 */ /* 0x000fe200000006ff */
[----:B------:R-:W-:Y:S01]  /*47a0*/  @!P0 FFMA.FTZ R63, R45, R28, -R63 ;  /* 0x0000001c2d3f8223 */ /* 0x000fe2000001083f */
[C---:B------:R-:W-:Y:S01]  /*47b0*/  @!P0 LOP3.LUT R28, R36.reuse, 0xffff0000, RZ, 0xc0, !PT ;  /* 0xffff0000241c8812 */ /* 0x040fe200078ec0ff */
[----:B------:R-:W-:Y:S01]  /*47c0*/  @!P0 IMAD.U32 R29, R36, 0x10000, RZ ;  /* 0x00010000241d8824 */ /* 0x000fe200078e00ff */
[----:B------:R-:W-:Y:S01]  /*47d0*/  @!P0 LOP3.LUT R49, R79, 0xffff0000, RZ, 0xc0, !PT ;  /* 0xffff00004f318812 */ /* 0x000fe200078ec0ff */
[----:B------:R-:W-:Y:S01]  /*47e0*/  @!P0 FMUL.FTZ R75, R31, R43 ;  /* 0x0000002b1f4b8220 */ /* 0x000fe20000410000 */
[----:B------:R-:W-:Y:S01]  /*47f0*/  @!P0 F2FP.BF16.PACK_AB R54, R63, R54 ;  /* 0x000000363f36823e */ /* 0x000fe200000010ff */
[C---:B------:R-:W-:Y:S02]  /*4800*/  @!P0 FMUL.FTZ R74, R30.reuse, R40 ;  /* 0x000000281e4a8220 */ /* 0x040fe40000410000 */
[-C--:B------:R-:W-:Y:S01]  /*4810*/  @!P0 FMUL.FTZ R3, R30, R29.reuse ;  /* 0x0000001d1e038220 */ /* 0x080fe20000410000 */
[----:B------:R-:W-:Y:S01]  /*4820*/  @!P0 MOV R56, R54 ;  /* 0x0000003600388202 */ /* 0x000fe20000000f00 */
[-C--:B------:R-:W-:Y:S01]  /*4830*/  @!P0 FMUL.FTZ R4, R31, R28.reuse ;  /* 0x0000001c1f048220 */ /* 0x080fe20000410000 */
[----:B------:R-:W-:Y:S01]  /*4840*/  @!P0 LOP3.LUT R31, R27, 0xffff0000, RZ, 0xc0, !PT ;  /* 0xffff00001b1f8812 */ /* 0x000fe200078ec0ff */
[----:B------:R-:W-:Y:S01]  /*4850*/  @!P0 FFMA.FTZ R75, R47, R28, -R75 ;  /* 0x0000001c2f4b8223 */ /* 0x000fe2000001084b */
[----:B------:R-:W-:Y:S01]  /*4860*/  @!P0 LOP3.LUT R28, R38, 0xffff0000, RZ, 0xc0, !PT ;  /* 0xffff0000261c8812 */ /* 0x000fe200078ec0ff */
[----:B------:R-:W-:Y:S02]  /*4870*/  @!P0 IMAD.U32 R30, R27, 0x10000, RZ ;  /* 0x000100001b1e8824 */ /* 0x000fe400078e00ff */
[----:B------:R-:W-:Y:S01]  /*4880*/  @!P0 FFMA.FTZ R74, R44, R29, -R74 ;  /* 0x0000001d2c4a8223 */ /* 0x000fe2000001084a */
[----:B------:R-:W-:Y:S01]  /*4890*/  @!P0 SHF.L.U32 R29, R38, 0x10, RZ ;  /* 0x00000010261d8819 */ /* 0x000fe200000006ff */
[----:B------:R-:W-:Y:S02]  /*48a0*/  @!P0 FMUL.FTZ R100, R30, R50 ;  /* 0x000000321e648220 */ /* 0x000fe40000410000 */
[----:B------:R-:W-:Y:S01]  /*48b0*/  @!P0 FMUL.FTZ R151, R31, R53 ;  /* 0x000000351f978220 */ /* 0x000fe20000410000 */
[----:B------:R-:W-:Y:S01]  /*48c0*/  @!P0 F2FP.BF16.PACK_AB R75, R75, R74 ;  /* 0x0000004a4b4b823e */ /* 0x000fe200000010ff */
[-C--:B------:R-:W-:Y:S01]  /*48d0*/  @!P0 FMUL.FTZ R8, R31, R28.reuse ;  /* 0x0000001c1f088220 */ /* 0x080fe20000410000 */
[----:B------:R-:W-:Y:S01]  /*48e0*/  @!P0 LOP3.LUT R31, R26, 0xffff0000, RZ, 0xc0, !PT ;  /* 0xffff00001a1f8812 */ /* 0x000fe200078ec0ff */
[-C--:B------:R-:W-:Y:S02]  /*48f0*/  @!P0 FMUL.FTZ R7, R30, R29.reuse ;  /* 0x0000001d1e078220 */ /* 0x080fe40000410000 */
[----:B------:R-:W-:Y:S02]  /*4900*/  @!P0 IMAD.U32 R30, R26, 0x10000, RZ ;  /* 0x000100001a1e8824 */ /* 0x000fe400078e00ff */
[----:B------:R-:W-:Y:S02]  /*4910*/  @!P0 IMAD.U32 R46, R79, 0x10000, RZ ;  /* 0x000100004f2e8824 */ /* 0x000fe400078e00ff */
[----:B------:R-:W-:Y:S02]  /*4920*/  @!P0 FFMA.FTZ R100, R52, R29, -R100 ;  /* 0x0000001d34648223 */ /* 0x000fe40000010864 */
[----:B------:R-:W-:Y:S02]  /*4930*/  @!P0 IMAD.U32 R29, R39, 0x10000, RZ ;  /* 0x00010000271d8824 */ /* 0x000fe400078e00ff */
[----:B------:R-:W-:Y:S01]  /*4940*/  @!P0 FFMA.FTZ R151, R55, R28, -R151 ;  /* 0x0000001c37978223 */ /* 0x000fe20000010897 */
[----:B------:R-:W-:Y:S01]  /*4950*/  @!P0 LOP3.LUT R28, R39, 0xffff0000, RZ, 0xc0, !PT ;  /* 0xffff0000271c8812 */ /* 0x000fe200078ec0ff */
[----:B------:R-:W-:Y:S02]  /*4960*/  @!P0 FMUL.FTZ R173, R30, R46 ;  /* 0x0000002e1ead8220 */ /* 0x000fe40000410000 */
[----:B------:R-:W-:Y:S01]  /*4970*/  @!P0 FMUL.FTZ R172, R31, R49 ;  /* 0x000000311fac8220 */ /* 0x000fe20000410000 */
[----:B------:R-:W-:Y:S01]  /*4980*/  @!P0 F2FP.BF16.PACK_AB R100, R151, R100 ;  /* 0x000000649764823e */ /* 0x000fe200000010ff */
[----:B------:R-:W-:Y:S02]  /*4990*/  @!P0 FFMA.FTZ R2, R42, R45, R2 ;  /* 0x0000002d2a028223 */ /* 0x000fe40000010002 */
[-C--:B------:R-:W-:Y:S02]  /*49a0*/  @!P0 FMUL.FTZ R5, R30, R29.reuse ;  /* 0x0000001d1e058220 */ /* 0x080fe40000410000 */
[----:B------:R-:W-:Y:S01]  /*49b0*/  @!P0 FFMA.FTZ R3, R40, R44, R3 ;  /* 0x0000002c28038223 */ /* 0x000fe20000010003 */
[----:B------:R-:W-:Y:S01]  /*49c0*/  @!P0 F2FP.BF16.PACK_AB R54, R2, R0 ;  /* 0x000000000236823e */ /* 0x000fe200000010ff */
[----:B------:R-:W-:Y:S02]  /*49d0*/  @!P0 FFMA.FTZ R173, R48, R29, -R173 ;  /* 0x0000001d30ad8223 */ /* 0x000fe400000108ad */
[-C--:B------:R-:W-:Y:S02]  /*49e0*/  @!P0 FMUL.FTZ R6, R31, R28.reuse ;  /* 0x0000001c1f068220 */ /* 0x080fe40000410000 */
[----:B------:R-:W-:Y:S02]  /*49f0*/  @!P0 FFMA.FTZ R172, R51, R28, -R172 ;  /* 0x0000001c33ac8223 */ /* 0x000fe400000108ac */
[----:B------:R-:W-:Y:S02]  /*4a00*/  @!P0 FFMA.FTZ R4, R43, R47, R4 ;  /* 0x0000002f2b048223 */ /* 0x000fe40000010004 */
[----:B------:R-:W-:Y:S01]  /*4a10*/  @!P0 FFMA.FTZ R5, R46, R48, R5 ;  /* 0x000000302e058223 */ /* 0x000fe20000010005 */
[----:B------:R-:W-:Y:S01]  /*4a20*/  @!P0 F2FP.BF16.PACK_AB R173, R172, R173 ;  /* 0x000000adacad823e */ /* 0x000fe200000010ff */
[----:B------:R-:W-:Y:S01]  /*4a30*/  @!P0 FFMA.FTZ R6, R49, R51, R6 ;  /* 0x0000003331068223 */ /* 0x000fe20000010006 */
[----:B------:R-:W-:Y:S01]  /*4a40*/  @!P0 F2FP.BF16.PACK_AB R63, R4, R3 ;  /* 0x00000003043f823e */ /* 0x000fe200000010ff */
[----:B------:R-:W-:Y:S02]  /*4a50*/  @!P0 FFMA.FTZ R7, R50, R52, R7 ;  /* 0x0000003432078223 */ /* 0x000fe40000010007 */
[----:B------:R-:W-:Y:S01]  /*4a60*/  @!P0 FFMA.FTZ R8, R53, R55, R8 ;  /* 0x0000003735088223 */ /* 0x000fe20000010008 */
[----:B------:R-:W-:Y:S01]  /*4a70*/  @!P0 F2FP.BF16.PACK_AB R74, R6, R5 ;  /* 0x00000005064a823e */ /* 0x000fe200000010ff */
[----:B------:R-:W-:Y:S01]  /*4a80*/  @!P0 IMAD.MOV.U32 R57, RZ, RZ, R75 ;  /* 0x000000ffff398224 */ /* 0x000fe200078e004b */
[----:B------:R-:W-:Y:S01]  /*4a90*/  @!P0 MOV R25, R63 ;  /* 0x0000003f00198202 */ /* 0x000fe20000000f00 */
[----:B------:R-:W-:Y:S01]  /*4aa0*/  @!P0 IMAD.MOV.U32 R58, RZ, RZ, R173 ;  /* 0x000000ffff3a8224 */ /* 0x000fe200078e00ad */
[----:B------:R-:W-:Y:S01]  /*4ab0*/  @!P0 F2FP.BF16.PACK_AB R75, R8, R7 ;  /* 0x00000007084b823e */ /* 0x000fe200000010ff */
[----:B------:R-:W-:Y:S02]  /*4ac0*/  @!P0 IMAD.MOV.U32 R59, RZ, RZ, R100 ;  /* 0x000000ffff3b8224 */ /* 0x000fe400078e0064 */
[----:B------:R-:W-:Y:S02]  /*4ad0*/  @!P0 IMAD.MOV.U32 R24, RZ, RZ, R54 ;  /* 0x000000ffff188224 */ /* 0x000fe400078e0036 */
[----:B------:R-:W-:Y:S01]  /*4ae0*/  @!P0 IMAD.MOV.U32 R26, RZ, RZ, R74 ;  /* 0x000000ffff1a8224 */ /* 0x000fe200078e004a */
[----:B------:R1:W-:Y:S01]  /*4af0*/  STG.E.128 [R72.64], R56 ;  /* 0x0000003848007986 */ /* 0x0003e2000c101d06 */
[----:B------:R-:W-:Y:S07]  /*4b00*/  @!P0 IMAD.MOV.U32 R27, RZ, RZ, R75 ;  /* 0x000000ffff1b8224 */ /* 0x000fee00078e004b */
[----:B------:R1:W-:Y:S02]  /*4b10*/  @!P2 STG.E.128 [R60.64], R24 ;  /* 0x000000183c00a986 */ /* 0x0003e4000c101d06 */
.L_x_77:
[----:B------:R-:W-:Y:S05]  /*4b20*/  BSYNC B0 ;  /* 0x0000000000007941 */ /* 0x000fea0003800000 */
.L_x_76:
[----:B------:R-:W-:Y:S11]  /*4b30*/  ISETP.GE.AND P0, PT, R12, c[0x0][0x1d4], PT ;  /* 0x000075000c007a0c */ /* 0x000ff60003f06270 */
[----:B------:R-:W-:Y:S02]  /*4b40*/  @!UPT UIADD3 URZ, URZ, URZ, URZ ;  /* 0x0000003f3f3ff290 */ /* 0x000fe4000fffe03f */
[----:B------:R-:W-:-:S05]  /*4b50*/  @P0 BRA `(.L_x_61) ;  /* 0x0000087000000947 */ /* 0x000fca0003800000 */
[----:B-1----:R-:W-:Y:S01]  /*4b60*/  IADD3 R58, P1, P0, R166, R149, R137 ;  /* 0x00000095a63a7210 */ /* 0x002fe2000783e089 */
[----:B------:R-:W1:Y:S03]  /*4b70*/  LDS.128 R24, [R119+0x6100] ;  /* 0x0061000077187984 */ /* 0x000e660000000c00 */
[----:B------:R-:W-:Y:S02]  /*4b80*/  IADD3.X R57, R105, R96, R126, P1, P0 ;  /* 0x0000006069397210 */ /* 0x000fe40000fe047e */
[----:B------:R-:W-:Y:S02]  /*4b90*/  ISETP.GE.AND P0, PT, R12, c[0x0][0x27c], PT ;  /* 0x00009f000c007a0c */ /* 0x000fe40003f06270 */
[C---:B------:R-:W-:Y:S01]  /*4ba0*/  LEA R56, P1, R58.reuse, c[0x0][0x1c8], 0x1 ;  /* 0x000072003a387a11 */ /* 0x040fe200078208ff */
[----:B------:R-:W2:Y:S03]  /*4bb0*/  LDS.128 R52, [R121+0x6100] ;  /* 0x0061000079347984 */ /* 0x000ea60000000c00 */
[----:B------:R-:W-:Y:S02]  /*4bc0*/  LEA.HI.X R57, R58, c[0x0][0x1cc], R57, 0x1, P1 ;  /* 0x000073003a397a11 */ /* 0x000fe400008f0c39 */
[----:B------:R-:W-:Y:S05]  /*4bd0*/  ISETP.GE.AND P1, PT, R131, c[0x0][0x1d4], PT ;  /* 0x0000750083007a0c */ /* 0x000fea0003f26270 */
[----:B------:R-:W-:Y:S02]  /*4be0*/  @!P0 SHF.R.U32.HI R39, RZ, 0x10, R65 ;  /* 0x00000010ff278819 */ /* 0x000fe40000011641 */
[----:B------:R-:W-:Y:S02]  /*4bf0*/  @!P0 SHF.R.U64 R20, R20, 0x10, R21 ;  /* 0x0000001014148819 */ /* 0x000fe40000001215 */
[----:B------:R-:W-:Y:S02]  /*4c00*/  @!P0 PRMT R78, R78, 0x5410, R39 ;  /* 0x000054104e4e8816 */ /* 0x000fe40000000027 */
[----:B------:R-:W-:Y:S02]  /*4c10*/  @!P0 PRMT R33, R33, 0x5410, R20 ;  /* 0x0000541021218816 */ /* 0x000fe40000000014 */
[C---:B------:R-:W-:Y:S01]  /*4c20*/  @!P0 LOP3.LUT R42, R78.reuse, 0xffff0000, RZ, 0xc0, !PT ;  /* 0xffff00004e2a8812 */ /* 0x040fe200078ec0ff */
[----:B------:R-:W-:Y:S01]  /*4c30*/  @!P0 IMAD.U32 R40, R78, 0x10000, RZ ;  /* 0x000100004e288824 */ /* 0x000fe200078e00ff */
[----:B------:R-:W-:Y:S02]  /*4c40*/  @!P0 SHF.R.U32.HI R29, RZ, 0x10, R21 ;  /* 0x00000010ff1d8819 */ /* 0x000fe40000011615 */
[----:B------:R-:W-:Y:S02]  /*4c50*/  @!P0 SHF.R.U32.HI R21, RZ, 0x10, R23 ;  /* 0x00000010ff158819 */ /* 0x000fe40000011617 */
[----:B------:R-:W-:Y:S02]  /*4c60*/  @!P0 PRMT R32, R32, 0x5410, R29 ;  /* 0x0000541020208816 */ /* 0x000fe4000000001d */
[----:B------:R-:W-:Y:S01]  /*4c70*/  @!P0 PRMT R34, R34, 0x5410, R21 ;  /* 0x0000541022228816 */ /* 0x000fe20000000015 */
[----:B------:R-:W-:Y:S01]  /*4c80*/  @!P0 IMAD.U32 R21, R33, 0x10000, RZ ;  /* 0x0001000021158824 */ /* 0x000fe200078e00ff */
[----:B------:R-:W-:Y:S01]  /*4c90*/  @!P0 SHF.R.U32.HI R37, RZ, 0x10, R67 ;  /* 0x00000010ff258819 */ /* 0x000fe20000011643 */
[C---:B------:R-:W-:Y:S01]  /*4ca0*/  @!P0 IMAD.U32 R20, R32.reuse, 0x10000, RZ ;  /* 0x0001000020148824 */ /* 0x040fe200078e00ff */
[----:B------:R-:W-:Y:S01]  /*4cb0*/  @!P0 LOP3.LUT R32, R32, 0xffff0000, RZ, 0xc0, !PT ;  /* 0xffff000020208812 */ /* 0x000fe200078ec0ff */
[C---:B-1----:R-:W-:Y:S01]  /*4cc0*/  @!P0 IMAD.U32 R31, R26.reuse, 0x10000, RZ ;  /* 0x000100001a1f8824 */ /* 0x042fe200078e00ff */
[----:B------:R-:W-:Y:S02]  /*4cd0*/  @!P0 LOP3.LUT R29, R26, 0xffff0000, RZ, 0xc0, !PT ;  /* 0xffff00001a1d8812 */ /* 0x000fe400078ec0ff */
[----:B------:R-:W-:Y:S01]  /*4ce0*/  @!P0 SHF.R.U64 R22, R22, 0x10, R23 ;  /* 0x0000001016168819 */ /* 0x000fe20000001217 */
[----:B------:R-:W-:Y:S01]  /*4cf0*/  @!P0 IMAD.U32 R23, R25, 0x10000, RZ ;  /* 0x0001000019178824 */ /* 0x000fe200078e00ff */
[----:B------:R-:W-:Y:S02]  /*4d00*/  @!P0 PRMT R62, R62, 0x5410, R37 ;  /* 0x000054103e3e8816 */ /* 0x000fe40000000025 */
[----:B------:R-:W-:Y:S01]  /*4d10*/  @!P0 PRMT R35, R35, 0x5410, R22 ;  /* 0x0000541023238816 */ /* 0x000fe20000000016 */
[----:B--2---:R-:W-:Y:S01]  /*4d20*/  @!P0 IMAD.U32 R41, R53, 0x10000, RZ ;  /* 0x0001000035298824 */ /* 0x004fe200078e00ff */
[C---:B------:R-:W-:Y:S01]  /*4d30*/  @!P0 SHF.L.U32 R36, R52.reuse, 0x10, RZ ;  /* 0x0000001034248819 */ /* 0x040fe200000006ff */
[----:B------:R-:W-:Y:S01]  /*4d40*/  @!P0 FMUL.FTZ R58, R23, R40 ;  /* 0x00000028173a8220 */ /* 0x000fe20000410000 */
[----:B------:R-:W-:Y:S01]  /*4d50*/  @!P0 LOP3.LUT R39, R52, 0xffff0000, RZ, 0xc0, !PT ;  /* 0xffff000034278812 */ /* 0x000fe200078ec0ff */
[----:B------:R-:W-:Y:S01]  /*4d60*/  @!P0 IMAD.U32 R22, R24, 0x10000, RZ ;  /* 0x0001000018168824 */ /* 0x000fe200078e00ff */
[----:B------:R-:W-:Y:S01]  /*4d70*/  @!P0 LOP3.LUT R43, R53, 0xffff0000, RZ, 0xc0, !PT ;  /* 0xffff0000352b8812 */ /* 0x000fe200078ec0ff */
[-C--:B------:R-:W-:Y:S01]  /*4d80*/  @!P0 FMUL.FTZ R3, R23, R20.reuse ;  /* 0x0000001417038220 */ /* 0x080fe20000410000 */
[----:B------:R-:W-:Y:S01]  /*4d90*/  @!P0 LOP3.LUT R47, R54, 0xffff0000, RZ, 0xc0, !PT ;  /* 0xffff0000362f8812 */ /* 0x000fe200078ec0ff */
[----:B------:R-:W-:Y:S01]  /*4da0*/  @!P0 FFMA.FTZ R58, R41, R20, -R58 ;  /* 0x00000014293a8223 */ /* 0x000fe2000001083a */
[----:B------:R-:W-:Y:S01]  /*4db0*/  @!P0 SHF.R.U64 R64, R64, 0x10, R65 ;  /* 0x0000001040408819 */ /* 0x000fe20000001241 */
[----:B------:R-:W-:Y:S01]  /*4dc0*/  @!P0 FMUL.FTZ R0, R22, R21 ;  /* 0x0000001516008220 */ /* 0x000fe20000410000 */
[----:B------:R-:W-:Y:S01]  /*4dd0*/  @!P0 SHF.L.U32 R49, R55, 0x10, RZ ;  /* 0x0000001037318819 */ /* 0x000fe200000006ff */
[----:B------:R-:W-:Y:S01]  /*4de0*/  @!P0 IMAD.U32 R45, R54, 0x10000, RZ ;  /* 0x00010000362d8824 */ /* 0x000fe200078e00ff */
[----:B------:R-:W-:Y:S01]  /*4df0*/  @!P0 PRMT R77, R77, 0x5410, R64 ;  /* 0x000054104d4d8816 */ /* 0x000fe20000000040 */
[----:B------:R-:W-:Y:S01]  /*4e00*/  @!P0 IMAD.U32 R30, R35, 0x10000, RZ ;  /* 0x00010000231e8824 */ /* 0x000fe200078e00ff */
[----:B------:R-:W-:Y:S02]  /*4e10*/  @!P0 LOP3.LUT R51, R55, 0xffff0000, RZ, 0xc0, !PT ;  /* 0xffff000037338812 */ /* 0x000fe400078ec0ff */
[----:B------:R-:W-:Y:S01]  /*4e20*/  @!P0 LOP3.LUT R20, R33, 0xffff0000, RZ, 0xc0, !PT ;  /* 0xffff000021148812 */ /* 0x000fe200078ec0ff */
[----:B------:R-:W-:Y:S01]  /*4e30*/  @!P0 IMAD.U32 R37, R77, 0x10000, RZ ;  /* 0x000100004d258824 */ /* 0x000fe200078e00ff */
[----:B------:R-:W-:Y:S01]  /*4e40*/  @!P0 SHF.R.U64 R67, R66, 0x10, R67 ;  /* 0x0000001042438819 */ /* 0x000fe20000001243 */
[----:B------:R-:W-:Y:S01]  /*4e50*/  @!P0 FMUL.FTZ R5, R31, R30 ;  /* 0x0000001e1f058220 */ /* 0x000fe20000410000 */
[----:B------:R-:W-:Y:S01]  /*4e60*/  @!P0 LOP3.LUT R28, R35, 0xffff0000, RZ, 0xc0, !PT ;  /* 0xffff0000231c8812 */ /* 0x000fe200078ec0ff */
[----:B------:R-:W-:Y:S01]  /*4e70*/  @!P0 FMUL.FTZ R59, R22, R37 ;  /* 0x00000025163b8220 */ /* 0x000fe20000410000 */
[----:B------:R-:W-:Y:S01]  /*4e80*/  @!P0 LOP3.LUT R23, R24, 0xffff0000, RZ, 0xc0, !PT ;  /* 0xffff000018178812 */ /* 0x000fe200078ec0ff */
[----:B------:R-:W-:Y:S01]  /*4e90*/  @!P0 IMAD.U32 R22, R34, 0x10000, RZ ;  /* 0x0001000022168824 */ /* 0x000fe200078e00ff */
[----:B------:R-:W-:Y:S01]  /*4ea0*/  @!P0 LOP3.LUT R38, R77, 0xffff0000, RZ, 0xc0, !PT ;  /* 0xffff00004d268812 */ /* 0x000fe200078ec0ff */
[----:B------:R-:W-:Y:S01]  /*4eb0*/  @!P0 FFMA.FTZ R59, R36, R21, -R59 ;  /* 0x00000015243b8223 */ /* 0x000fe2000001083b */
[----:B------:R-:W-:Y:S01]  /*4ec0*/  @!P0 PRMT R76, R76, 0x5410, R67 ;  /* 0x000054104c4c8816 */ /* 0x000fe20000000043 */
[----:B------:R-:W-:Y:S01]  /*4ed0*/  @!P0 FMUL.FTZ R2, R23, R20 ;  /* 0x0000001417028220 */ /* 0x000fe20000410000 */
[----:B------:R-:W-:Y:S01]  /*4ee0*/  @!P0 LOP3.LUT R33, R25, 0xffff0000, RZ, 0xc0, !PT ;  /* 0xffff000019218812 */ /* 0x000fe200078ec0ff */
[----:B------:R-:W-:Y:S01]  /*4ef0*/  @!P0 FMUL.FTZ R60, R23, R38 ;  /* 0x00000026173c8220 */ /* 0x000fe20000410000 */
[C---:B------:R-:W-:Y:S01]  /*4f00*/  @!P0 LOP3.LUT R46, R76.reuse, 0xffff0000, RZ, 0xc0, !PT ;  /* 0xffff00004c2e8812 */ /* 0x040fe200078ec0ff */
[----:B------:R-:W-:Y:S01]  /*4f10*/  @!P0 IMAD.U32 R44, R76, 0x10000, RZ ;  /* 0x000100004c2c8824 */ /* 0x000fe200078e00ff */
[C---:B------:R-:W-:Y:S01]  /*4f20*/  @!P0 LOP3.LUT R21, R27.reuse, 0xffff0000, RZ, 0xc0, !PT ;  /* 0xffff00001b158812 */ /* 0x040fe200078ec0ff */
[----:B------:R-:W-:Y:S01]  /*4f30*/  @!P0 IMAD.U32 R23, R27, 0x10000, RZ ;  /* 0x000100001b178824 */ /* 0x000fe200078e00ff */
[C---:B------:R-:W-:Y:S01]  /*4f40*/  @!P0 SHF.L.U32 R48, R62.reuse, 0x10, RZ ;  /* 0x000000103e308819 */ /* 0x040fe200000006ff */
[----:B------:R-:W-:Y:S01]  /*4f50*/  @!P0 FFMA.FTZ R60, R39, R20, -R60 ;  /* 0x00000014273c8223 */ /* 0x000fe2000001083c */
[----:B------:R-:W-:Y:S01]  /*4f60*/  @!P0 LOP3.LUT R50, R62, 0xffff0000, RZ, 0xc0, !PT ;  /* 0xffff00003e328812 */ /* 0x000fe200078ec0ff */
[----:B------:R-:W-:Y:S01]  /*4f70*/  @!P0 FMUL.FTZ R69, R33, R42 ;  /* 0x0000002a21458220 */ /* 0x000fe20000410000 */
[----:B------:R-:W-:Y:S01]  /*4f80*/  @!P0 LOP3.LUT R20, R34, 0xffff0000, RZ, 0xc0, !PT ;  /* 0xffff000022148812 */ /* 0x000fe200078ec0ff */
[----:B------:R-:W-:Y:S01]  /*4f90*/  @!P0 FMUL.FTZ R70, R31, R44 ;  /* 0x0000002c1f468220 */ /* 0x000fe20000410000 */
[----:B------:R-:W-:Y:S01]  /*4fa0*/  @!P0 F2FP.BF16.PACK_AB R59, R60, R59 ;  /* 0x0000003b3c3b823e */ /* 0x000fe200000010ff */
[----:B------:R-:W-:Y:S02]  /*4fb0*/  @!P0 FMUL.FTZ R63, R29, R46 ;  /* 0x0000002e1d3f8220 */ /* 0x000fe40000410000 */
[----:B------:R-:W-:Y:S01]  /*4fc0*/  @!P0 FMUL.FTZ R68, R23, R48 ;  /* 0x0000003017448220 */ /* 0x000fe20000410000 */
[----:B------:R-:W-:Y:S01]  /*4fd0*/  @!P0 MOV R52, R59 ;  /* 0x0000003b00348202 */ /* 0x000fe20000000f00 */
[----:B------:R-:W-:Y:S02]  /*4fe0*/  @!P0 FMUL.FTZ R61, R21, R50 ;  /* 0x00000032153d8220 */ /* 0x000fe40000410000 */
[----:B------:R-:W-:Y:S02]  /*4ff0*/  @!P0 FFMA.FTZ R69, R43, R32, -R69 ;  /* 0x000000202b458223 */ /* 0x000fe40000010845 */
[----:B------:R-:W-:Y:S02]  /*5000*/  @!P0 FFMA.FTZ R70, R45, R30, -R70 ;  /* 0x0000001e2d468223 */ /* 0x000fe40000010846 */
[----:B------:R-:W-:Y:S01]  /*5010*/  @!P0 FFMA.FTZ R63, R47, R28, -R63 ;  /* 0x0000001c2f3f8223 */ /* 0x000fe2000001083f */
[----:B------:R-:W-:Y:S01]  /*5020*/  @!P0 F2FP.BF16.PACK_AB R58, R69, R58 ;  /* 0x0000003a453a823e */ /* 0x000fe200000010ff */
[----:B------:R-:W-:Y:S02]  /*5030*/  @!P0 FFMA.FTZ R68, R49, R22, -R68 ;  /* 0x0000001631448223 */ /* 0x000fe40000010844 */
[----:B------:R-:W-:Y:S01]  /*5040*/  @!P0 FFMA.FTZ R61, R51, R20, -R61 ;  /* 0x00000014333d8223 */ /* 0x000fe2000001083d */
[----:B------:R-:W-:Y:S01]  /*5050*/  @!P0 F2FP.BF16.PACK_AB R70, R63, R70 ;  /* 0x000000463f46823e */ /* 0x000fe200000010ff */
[----:B------:R-:W-:Y:S02]  /*5060*/  @!P0 IMAD.MOV.U32 R53, RZ, RZ, R58 ;  /* 0x000000ffff358224 */ /* 0x000fe400078e003a */
[----:B------:R-:W-:Y:S01]  /*5070*/  @!P0 FFMA.FTZ R0, R37, R36, R0 ;  /* 0x0000002425008223 */ /* 0x000fe20000010000 */
[----:B------:R-:W-:Y:S01]  /*5080*/  @!P0 F2FP.BF16.PACK_AB R61, R61, R68 ;  /* 0x000000443d3d823e */ /* 0x000fe200000010ff */
[----:B------:R-:W-:Y:S02]  /*5090*/  @!P0 IMAD.MOV.U32 R54, RZ, RZ, R70 ;  /* 0x000000ffff368224 */ /* 0x000fe400078e0046 */
[----:B------:R-:W-:Y:S01]  /*50a0*/  @!P0 FMUL.FTZ R4, R33, R32 ;  /* 0x0000002021048220 */ /* 0x000fe20000410000 */
[----:B------:R-:W-:Y:S01]  /*50b0*/  @!P0 MOV R55, R61 ;  /* 0x0000003d00378202 */ /* 0x000fe20000000f00 */
[----:B------:R-:W-:Y:S02]  /*50c0*/  @!P0 FFMA.FTZ R2, R38, R39, R2 ;  /* 0x0000002726028223 */ /* 0x000fe40000010002 */
[----:B------:R-:W-:Y:S02]  /*50d0*/  @!P0 FFMA.FTZ R3, R40, R41, R3 ;  /* 0x0000002928038223 */ /* 0x000fe40000010003 */
[----:B------:R-:W-:Y:S01]  /*50e0*/  @!P0 FMUL.FTZ R6, R29, R28 ;  /* 0x0000001c1d068220 */ /* 0x000fe20000410000 */
[----:B------:R1:W-:Y:S01]  /*50f0*/  STG.E.128 [R56.64], R52 ;  /* 0x0000003438007986 */ /* 0x0003e2000c101d06 */
[----:B------:R-:W-:Y:S01]  /*5100*/  @!P0 FFMA.FTZ R4, R42, R43, R4 ;  /* 0x0000002b2a048223 */ /* 0x000fe20000010004 */
[----:B------:R-:W-:Y:S01]  /*5110*/  @!P0 F2FP.BF16.PACK_AB R58, R2, R0 ;  /* 0x00000000023a823e */ /* 0x000fe200000010ff */
[----:B------:R-:W-:Y:S02]  /*5120*/  @!P0 FMUL.FTZ R7, R23, R22 ;  /* 0x0000001617078220 */ /* 0x000fe40000410000 */
[----:B------:R-:W-:Y:S02]  /*5130*/  @!P0 FFMA.FTZ R5, R44, R45, R5 ;  /* 0x0000002d2c058223 */ /* 0x000fe40000010005 */
[----:B------:R-:W-:Y:S02]  /*5140*/  @!P0 FMUL.FTZ R8, R21, R20 ;  /* 0x0000001415088220 */ /* 0x000fe40000410000 */
[----:B------:R-:W-:Y:S02]  /*5150*/  @!P0 FFMA.FTZ R6, R46, R47, R6 ;  /* 0x0000002f2e068223 */ /* 0x000fe40000010006 */
[----:B------:R-:W-:Y:S02]  /*5160*/  @!P0 FFMA.FTZ R7, R48, R49, R7 ;  /* 0x0000003130078223 */ /* 0x000fe40000010007 */
[----:B------:R-:W-:Y:S02]  /*5170*/  @!P0 FFMA.FTZ R8, R50, R51, R8 ;  /* 0x0000003332088223 */ /* 0x000fe40000010008 */
[----:B------:R-:W-:Y:S03]  /*5180*/  @!P0 IMAD.MOV.U32 R24, RZ, RZ, R58 ;  /* 0x000000ffff188224 */ /* 0x000fe600078e003a */
[----:B------:R-:W-:Y:S05]  /*5190*/  @!P0 F2FP.BF16.PACK_AB R59, R8, R7 ;  /* 0x00000007083b823e */ /* 0x000fea00000010ff */
[----:B------:R-:W-:Y:S01]  /*51a0*/  @!P0 IMAD.MOV.U32 R27, RZ, RZ, R59 ;  /* 0x000000ffff1b8224 */ /* 0x000fe200078e003b */
[----:B-1----:R-:W-:Y:S02]  /*51b0*/  @!P0 F2FP.BF16.PACK_AB R57, R4, R3 ;  /* 0x000000030439823e */ /* 0x002fe400000010ff */
[----:B------:R-:W-:Y:S03]  /*51c0*/  @!P0 F2FP.BF16.PACK_AB R56, R6, R5 ;  /* 0x000000050638823e */ /* 0x000fe600000010ff */
[----:B------:R-:W-:Y:S01]  /*51d0*/  @!P0 IMAD.MOV.U32 R25, RZ, RZ, R57 ;  /* 0x000000ffff198224 */ /* 0x000fe200078e0039 */
[----:B------:R-:W-:Y:S01]  /*51e0*/  @!P0 MOV R26, R56 ;  /* 0x00000038001a8202 */ /* 0x000fe20000000f00 */
[----:B------:R-:W-:-:S05]  /*51f0*/  @P1 BRA `(.L_x_61) ;  /* 0x000001d000001947 */ /* 0x000fca0003800000 */
[----:B------:R-:W-:Y:S04]  /*5200*/  IADD3 R149, P1, P0, R166, R149, R131 ;  /* 0x00000095a6957210 */ /* 0x000fe8000783e083 */
[----:B------:R-:W-:Y:S02]  /*5210*/  IADD3.X R96, R105, R96, R120, P1, P0 ;  /* 0x0000006069607210 */ /* 0x000fe40000fe0478 */
[C---:B------:R-:W-:Y:S04]  /*5220*/  LEA R2, P0, R149.reuse, c[0x0][0x1c8], 0x1 ;  /* 0x0000720095027a11 */ /* 0x040fe800078008ff */
[----:B------:R-:W-:Y:S05]  /*5230*/  LEA.HI.X R3, R149, c[0x0][0x1cc], R96, 0x1, P0 ;  /* 0x0000730095037a11 */ /* 0x000fea00000f0c60 */
[----:B------:R1:W-:Y:S01]  /*5240*/  STG.E.128 [R2.64], R24 ;  /* 0x0000001802007986 */ /* 0x0003e2000c101d06 */
[----:B------:R-:W-:-:S05]  /*5250*/  BRA `(.L_x_61) ;  /* 0x0000017000007947 */ /* 0x000fca0003800000 */
.L_x_57:
[----:B------:R-:W-:Y:S05]  /*5260*/  IMAD R0, R141, -0x40, R150 ;  /* 0xffffffc08d007824 */ /* 0x000fea00078e0296 */
[----:B------:R-:W-:Y:S04]  /*5270*/  IMNMX R0, R0, 0x40, PT ;  /* 0x0000004000007817 */ /* 0x000fe80003800200 */
[----:B------:R-:W-:Y:S11]  /*5280*/  ISETP.GE.AND P0, PT, R145, R0, PT ;  /* 0x000000009100720c */ /* 0x000ff60003f06270 */
[----:B------:R-:W-:Y:S02]  /*5290*/  @!UPT UIADD3 URZ, URZ, URZ, URZ ;  /* 0x0000003f3f3ff290 */ /* 0x000fe4000fffe03f */
[----:B------:R-:W-:-:S05]  /*52a0*/  @P0 BRA `(.L_x_61) ;  /* 0x0000012000000947 */ /* 0x000fca0003800000 */
[----:B------:R-:W-:Y:S02]  /*52b0*/  ISETP.GE.AND P0, PT, R18, c[0x0][0x1d4], PT ;  /* 0x0000750012007a0c */ /* 0x000fe40003f06270 */
[----:B------:R-:W-:Y:S02]  /*52c0*/  ISETP.GE.AND P1, PT, R12, c[0x0][0x1d4], PT ;  /* 0x000075000c007a0c */ /* 0x000fe40003f26270 */
[----:B------:R-:W-:Y:S09]  /*52d0*/  ISETP.GE.AND P2, PT, R13, c[0x0][0x1d4], PT ;  /* 0x000075000d007a0c */ /* 0x000ff20003f46270 */
[----:B------:R-:W1:Y:S04]  /*52e0*/  @!P0 LDS.128 R4, [R135+0x6000] ;  /* 0x0060000087048984 */ /* 0x000e680000000c00 */
[----:B------:R-:W2:Y:S04]  /*52f0*/  @!P1 LDS.128 R28, [R135+0x8000] ;  /* 0x00800000871c9984 */ /* 0x000ea80000000c00 */
[----:B------:R-:W3:Y:S04]  /*5300*/  @!P2 LDS.128 R32, [R134+0x6000] ;  /* 0x006000008620a984 */ /* 0x000ee80000000c00 */
[----:B-1----:R-:W-:Y:S01]  /*5310*/  @!P0 STG.E.128 [R72.64], R4 ;  /* 0x0000000448008986 */ /* 0x002fe2000c101d06 */
[----:B------:R-:W-:Y:S03]  /*5320*/  ISETP.GE.AND P0, PT, R144, c[0x0][0x1d4], PT ;  /* 0x0000750090007a0c */ /* 0x000fe60003f06270 */
[----:B--2---:R-:W-:Y:S01]  /*5330*/  @!P1 STG.E.128 [R72.64+0x80], R28 ;  /* 0x0000801c48009986 */ /* 0x004fe2000c101d06 */
[----:B------:R-:W-:Y:S03]  /*5340*/  ISETP.GE.AND P1, PT, R143, c[0x0][0x1d4], PT ;  /* 0x000075008f007a0c */ /* 0x000fe60003f26270 */
[----:B---3--:R-:W-:Y:S06]  /*5350*/  @!P2 STG.E.128 [R72.64+0x40], R32 ;  /* 0x000040204800a986 */ /* 0x008fec000c101d06 */
[----:B------:R-:W1:Y:S04]  /*5360*/  @!P0 LDS.128 R24, [R134+0x8000] ;  /* 0x0080000086188984 */ /* 0x000e680000000c00 */
[----:B------:R-:W2:Y:S04]  /*5370*/  @!P1 LDS.128 R20, [R135+0xa000] ;  /* 0x00a0000087149984 */ /* 0x000ea80000000c00 */
[----:B-1----:R-:W-:Y:S01]  /*5380*/  @!P0 STG.E.128 [R72.64+0xc0], R24 ;  /* 0x0000c01848008986 */ /* 0x002fe2000c101d06 */
[----:B------:R-:W-:Y:S03]  /*5390*/  ISETP.GE.AND P0, PT, R142, c[0x0][0x1d4], PT ;  /* 0x000075008e007a0c */ /* 0x000fe60003f06270 */
[----:B--2---:R-:W-:Y:S10]  /*53a0*/  @!P1 STG.E.128 [R72.64+0x100], R20 ;  /* 0x0001001448009986 */ /* 0x004ff4000c101d06 */
[----:B------:R-:W1:Y:S04]  /*53b0*/  @!P0 LDS.128 R4, [R134+0xa000] ;  /* 0x00a0000086048984 */ /* 0x000e680000000c00 */
[----:B-1----:R1:W-:Y:S02]  /*53c0*/  @!P0 STG.E.128 [R72.64+0x140], R4 ;  /* 0x0001400448008986 */ /* 0x0023e4000c101d06 */
.L_x_61:
[----:B------:R-:W-:Y:S05]  /*53d0*/  BSYNC B1 ;  /* 0x0000000000017941 */ /* 0x000fea0003800000 */
.L_x_56:
[C---:B-1----:R-:W-:Y:S01]  /*53e0*/  IMAD.SHL.U32 R3, R141.reuse, 0x40, RZ ;  /* 0x000000408d037824 */ /* 0x042fe200078e00ff */
[----:B------:R-:W-:Y:S01]  /*53f0*/  SHF.L.U64.HI R89, R141, 0x6, R89 ;  /* 0x000000068d597819 */ /* 0x000fe20000010259 */
[----:B------:R-:W-:Y:S02]  /*5400*/  BSSY B0, `(.L_x_78) ;  /* 0x0000047000007945 */ /* 0x000fe40003800000 */
[----:B------:R-:W-:Y:S01]  /*5410*/  IMAD.IADD R0, R102, 0x1, -R3 ;  /* 0x0000000166007824 */ /* 0x000fe200078e0a03 */
[----:B------:R-:W-:Y:S04]  /*5420*/  IADD3 R5, P1, R3, R104, RZ ;  /* 0x0000006803057210 */ /* 0x000fe80007f3e0ff */
[C---:B------:R-:W-:Y:S01]  /*5430*/  ISETP.GE.AND P0, PT, R0.reuse, 0x21, PT ;  /* 0x000000210000780c */ /* 0x040fe20003f06270 */
[----:B------:R-:W-:Y:S11]  /*5440*/  IMAD.X R2, R89, 0x1, R103, P1 ;  /* 0x0000000159027824 */ /* 0x000ff600008e0667 */
[----:B------:R-:W-:Y:S01]  /*5450*/  @!UPT UIADD3 URZ, URZ, URZ, URZ ;  /* 0x0000003f3f3ff290 */ /* 0x000fe2000fffe03f */
[----:B------:R-:W-:Y:S04]  /*5460*/  @P0 IADD3 R7, P1, R5, 0x20, RZ ;  /* 0x0000002005070810 */ /* 0x000fe80007f3e0ff */
[----:B------:R-:W-:Y:S02]  /*5470*/  @P0 IADD3.X R4, RZ, R2, RZ, P1, !PT ;  /* 0x00000002ff040210 */ /* 0x000fe40000ffe4ff */
[----:B------:R-:W-:Y:S02]  /*5480*/  ISETP.GE.AND P1, PT, R0, 0x1, PT ;  /* 0x000000010000780c */ /* 0x000fe40003f26270 */
[----:B------:R-:W-:Y:S01]  /*5490*/  IADD3 R0, -R3, R150, RZ ;  /* 0x0000009603007210 */ /* 0x000fe20007ffe1ff */
[----:B------:R-:W-:Y:S03]  /*54a0*/  @P0 IMAD R4, R4, c[0x0][0x258], RZ ;  /* 0x0000960004040a24 */ /* 0x000fe600078e02ff */
[----:B------:R-:W-:Y:S01]  /*54b0*/  IMNMX R0, R0, 0x40, PT ;  /* 0x0000004000007817 */ /* 0x000fe20003800200 */
[----:B------:R-:W-:Y:S06]  /*54c0*/  @P0 IMAD R4, R7, c[0x0][0x25c], R4 ;  /* 0x0000970007040a24 */ /* 0x000fec00078e0204 */
[----:B------:R-:W-:Y:S02]  /*54d0*/  @P1 IMAD.MOV.U32 R100, RZ, RZ, R162 ;  /* 0x000000ffff641224 */ /* 0x000fe400078e00a2 */
[----:B------:R-:W-:Y:S02]  /*54e0*/  @P1 IMAD R2, R2, c[0x0][0x258], RZ ;  /* 0x0000960002021a24 */ /* 0x000fe400078e02ff */
[C---:B-----5:R-:W-:Y:S01]  /*54f0*/  @P1 IMAD.WIDE.U32 R20, R5.reuse, c[0x0][0x258], R100 ;  /* 0x0000960005141a25 */ /* 0x060fe200078e0064 */
[----:B------:R-:W-:Y:S03]  /*5500*/  @P0 MOV R100, R162 ;  /* 0x000000a200640202 */ /* 0x000fe60000000f00 */
[----:B------:R-:W-:Y:S01]  /*5510*/  @P1 IMAD R2, R5, c[0x0][0x25c], R2 ;  /* 0x0000970005021a24 */ /* 0x000fe200078e0202 */
[C---:B------:R-:W-:Y:S03]  /*5520*/  @P1 LEA R22, P2, R20.reuse, c[0x0][0x250], 0x1 ;  /* 0x0000940014161a11 */ /* 0x040fe600078408ff */
[----:B------:R-:W-:Y:S05]  /*5530*/  @P1 IMAD.IADD R2, R21, 0x1, R2 ;  /* 0x0000000115021824 */ /* 0x000fea00078e0202 */
[----:B------:R-:W-:Y:S01]  /*5540*/  @P1 LEA.HI.X R23, R20, c[0x0][0x254], R2, 0x1, P2 ;  /* 0x0000950014171a11 */ /* 0x000fe200010f0c02 */
[----:B------:R-:W-:Y:S04]  /*5550*/  @P0 IMAD.WIDE.U32 R20, R7, c[0x0][0x258], R100 ;  /* 0x0000960007140a25 */ /* 0x000fe800078e0064 */
[----:B------:R-:W-:Y:S01]  /*5560*/  @!PT LDS RZ, [RZ] ;  /* 0x00000000fffff984 */ /* 0x000fe20000000800 */
[----:B------:R-:W-:Y:S01]  /*5570*/  @!PT LDS RZ, [RZ] ;  /* 0x00000000fffff984 */ /* 0x000fe20000000800 */
[----:B------:R-:W-:Y:S01]  /*5580*/  @!PT LDS RZ, [RZ] ;  /* 0x00000000fffff984 */ /* 0x000fe20000000800 */
[----:B------:R1:W-:Y:S01]  /*5590*/  @P1 LDGSTS.E.BYPASS.LTC128B.128 [R140+0x100], [R22.64], !P5 ;  /* 0x00100000168c1fae */ /* 0x0003e2000e901d46 */
[----:B------:R-:W-:Y:S01]  /*55a0*/  @P0 IMAD.IADD R4, R21, 0x1, R4 ;  /* 0x0000000115040824 */ /* 0x000fe200078e0204 */
[C---:B------:R-:W-:Y:S02]  /*55b0*/  @P0 LEA R6, P2, R20.reuse, c[0x0][0x250], 0x1 ;  /* 0x0000940014060a11 */ /* 0x040fe400078408ff */
[----:B------:R1:W-:Y:S02]  /*55c0*/  @P1 LDGSTS.E.BYPASS.LTC128B.128 [R140+0x2100], [R22.64+0x80], !P4 ;  /* 0x02100080168c1fae */ /* 0x0003e4000e101d46 */
[----:B------:R-:W-:Y:S02]  /*55d0*/  @P0 LEA.HI.X R7, R20, c[0x0][0x254], R4, 0x1, P2 ;  /* 0x0000950014070a11 */ /* 0x000fe400010f0c04 */
[----:B------:R1:W-:Y:S04]  /*55e0*/  @P1 LDGSTS.E.BYPASS.LTC128B.128 [R140+0x4100], [R22.64+0x100], !P3 ;  /* 0x04100100168c1fae */ /* 0x0003e8000d901d46 */
[----:B------:R1:W-:Y:S04]  /*55f0*/  @P0 LDGSTS.E.BYPASS.LTC128B.128 [R140+0x1100], [R6.64], !P5 ;  /* 0x01100000068c0fae */ /* 0x0003e8000e901d46 */
[----:B------:R1:W-:Y:S04]  /*5600*/  @P0 LDGSTS.E.BYPASS.LTC128B.128 [R140+0x3100], [R6.64+0x80], !P4 ;  /* 0x03100080068c0fae */ /* 0x0003e8000e101d46 */
[----:B------:R1:W-:Y:S01]  /*5610*/  @P0 LDGSTS.E.BYPASS.LTC128B.128 [R140+0x5100], [R6.64+0x100], !P3 ;  /* 0x05100100068c0fae */ /* 0x0003e2000d901d46 */
[----:B------:R-:W-:Y:S03]  /*5620*/  ISETP.GE.AND P0, PT, R145, R0, PT ;  /* 0x000000009100720c */ /* 0x000fe60003f06270 */
[----:B------:R-:W0:Y:S01]  /*5630*/  LDGDEPBAR ;  /* 0x00000000000079af */ /* 0x000e220000000000 */
[----:B------:R-:W-:Y:S04]  /*5640*/  DEPBAR.LE SB0, 0x0 ;  /* 0x000080000000791a */ /* 0x000fe80000000000 */
[----:B------:R-:W-:Y:S06]  /*5650*/  BAR.SYNC.DEFER_BLOCKING 0x0 ;  /* 0x0000000000007b1d */ /* 0x000fec0000010000 */
[----:B------:R-:W-:-:S05]  /*5660*/  @P0 BRA `(.L_x_79) ;  /* 0x0000020000000947 */ /* 0x000fca0003800000 */
[----:B-1----:R-:W-:Y:S01]  /*5670*/  IADD3 R3, P0, R3, R99, RZ ;  /* 0x0000006303037210 */ /* 0x002fe20007f1e0ff */
[----:B------:R-:W-:Y:S01]  /*5680*/  IMAD.MOV.U32 R96, RZ, RZ, R160 ;  /* 0x000000ffff607224 */ /* 0x000fe200078e00a0 */
[----:B------:R-:W-:Y:S03]  /*5690*/  ISETP.GE.AND P1, PT, R18, c[0x0][0x1d4], PT ;  /* 0x0000750012007a0c */ /* 0x000fe60003f26270 */
[----:B------:R-:W-:Y:S02]  /*56a0*/  IMAD.X R0, R89, 0x1, R98, P0 ;  /* 0x0000000159007824 */ /* 0x000fe400000e0662 */
[C---:B------:R-:W-:Y:S04]  /*56b0*/  IMAD.WIDE.U32 R20, R3.reuse, c[0x0][0x208], R96 ;  /* 0x0000820003147a25 */ /* 0x040fe800078e0060 */
[----:B------:R-:W-:Y:S01]  /*56c0*/  IMAD R0, R0, c[0x0][0x208], RZ ;  /* 0x0000820000007a24 */ /* 0x000fe200078e02ff */
[C---:B------:R-:W-:Y:S03]  /*56d0*/  LEA R2, P0, R20.reuse, c[0x0][0x1f8], 0x1 ;  /* 0x00007e0014027a11 */ /* 0x040fe600078008ff */
[----:B------:R-:W1:Y:S01]  /*56e0*/  @!P1 LDS.128 R4, [R135] ;  /* 0x0000000087049984 */ /* 0x000e620000000c00 */
[----:B------:R-:W-:Y:S04]  /*56f0*/  IMAD R0, R3, c[0x0][0x20c], R0 ;  /* 0x0000830003007a24 */ /* 0x000fe800078e0200 */
[----:B------:R-:W-:Y:S05]  /*5700*/  IMAD.IADD R0, R21, 0x1, R0 ;  /* 0x0000000115007824 */ /* 0x000fea00078e0200 */
[----:B------:R-:W-:Y:S02]  /*5710*/  LEA.HI.X R3, R20, c[0x0][0x1fc], R0, 0x1, P0 ;  /* 0x00007f0014037a11 */ /* 0x000fe400000f0c00 */
[----:B------:R-:W-:Y:S11]  /*5720*/  ISETP.GE.AND P0, PT, R13, c[0x0][0x1d4], PT ;  /* 0x000075000d007a0c */ /* 0x000ff60003f06270 */
[----:B------:R-:W-:Y:S02]  /*5730*/  @!UPT UIADD3 URZ, URZ, URZ, URZ ;  /* 0x0000003f3f3ff290 */ /* 0x000fe4000fffe03f */
[----:B------:R-:W2:Y:S04]  /*5740*/  @!P0 LDS.128 R32, [R134] ;  /* 0x0000000086208984 */ /* 0x000ea80000000c00 */
[----:B-1----:R-:W-:Y:S01]  /*5750*/  @!P1 STG.E.128 [R2.64], R4 ;  /* 0x0000000402009986 */ /* 0x002fe2000c101d06 */
[----:B------:R-:W-:Y:S11]  /*5760*/  ISETP.GE.AND P1, PT, R12, c[0x0][0x1d4], PT ;  /* 0x000075000c007a0c */ /* 0x000ff60003f26270 */
[----:B------:R-:W-:Y:S02]  /*5770*/  @!UPT UIADD3 URZ, URZ, URZ, URZ ;  /* 0x0000003f3f3ff290 */ /* 0x000fe4000fffe03f */
[----:B------:R-:W1:Y:S04]  /*5780*/  @!P1 LDS.128 R28, [R135+0x2000] ;  /* 0x00200000871c9984 */ /* 0x000e680000000c00 */
[----:B--2---:R-:W-:Y:S01]  /*5790*/  @!P0 STG.E.128 [R2.64+0x40], R32 ;  /* 0x0000402002008986 */ /* 0x004fe2000c101d06 */
[----:B------:R-:W-:Y:S11]  /*57a0*/  ISETP.GE.AND P0, PT, R144, c[0x0][0x1d4], PT ;  /* 0x0000750090007a0c */ /* 0x000ff60003f06270 */
[----:B------:R-:W-:Y:S02]  /*57b0*/  @!UPT UIADD3 URZ, URZ, URZ, URZ ;  /* 0x0000003f3f3ff290 */ /* 0x000fe4000fffe03f */
[----:B------:R-:W2:Y:S04]  /*57c0*/  @!P0 LDS.128 R24, [R134+0x2000] ;  /* 0x0020000086188984 */ /* 0x000ea80000000c00 */
[----:B-1----:R-:W-:Y:S01]  /*57d0*/  @!P1 STG.E.128 [R2.64+0x80], R28 ;  /* 0x0000801c02009986 */ /* 0x002fe2000c101d06 */
[----:B------:R-:W-:Y:S11]  /*57e0*/  ISETP.GE.AND P1, PT, R143, c[0x0][0x1d4], PT ;  /* 0x000075008f007a0c */ /* 0x000ff60003f26270 */
[----:B------:R-:W-:Y:S02]  /*57f0*/  @!UPT UIADD3 URZ, URZ, URZ, URZ ;  /* 0x0000003f3f3ff290 */ /* 0x000fe4000fffe03f */
[----:B------:R-:W1:Y:S04]  /*5800*/  @!P1 LDS.128 R20, [R135+0x4000] ;  /* 0x0040000087149984 */ /* 0x000e680000000c00 */
[----:B--2---:R-:W-:Y:S01]  /*5810*/  @!P0 STG.E.128 [R2.64+0xc0], R24 ;  /* 0x0000c01802008986 */ /* 0x004fe2000c101d06 */
[----:B------:R-:W-:Y:S11]  /*5820*/  ISETP.GE.AND P0, PT, R142, c[0x0][0x1d4], PT ;  /* 0x000075008e007a0c */ /* 0x000ff60003f06270 */
[----:B------:R-:W-:Y:S02]  /*5830*/  @!UPT UIADD3 URZ, URZ, URZ, URZ ;  /* 0x0000003f3f3ff290 */ /* 0x000fe4000fffe03f */
[----:B------:R-:W2:Y:S04]  /*5840*/  @!P0 LDS.128 R4, [R134+0x4000] ;  /* 0x0040000086048984 */ /* 0x000ea80000000c00 */
[----:B-1----:R1:W-:Y:S04]  /*5850*/  @!P1 STG.E.128 [R2.64+0x100], R20 ;  /* 0x0001001402009986 */ /* 0x0023e8000c101d06 */
[----:B--2---:R1:W-:Y:S02]  /*5860*/  @!P0 STG.E.128 [R2.64+0x140], R4 ;  /* 0x0001400402008986 */ /* 0x0043e4000c101d06 */
.L_x_79:
[----:B-1----:R-:W-:Y:S05]  /*5870*/  BSYNC B0 ;  /* 0x0000000000007941 */ /* 0x002fea0003800000 */
.L_x_78:
[C---:B------:R-:W-:Y:S02]  /*5880*/  ISETP.GT.AND P0, PT, R141.reuse, R106, PT ;  /* 0x0000006a8d00720c */ /* 0x040fe40003f04270 */
[----:B------:R-:W-:Y:S11]  /*5890*/  IADD3 R141, R141, -0x1, RZ ;  /* 0xffffffff8d8d7810 */ /* 0x000ff60007ffe0ff */
[----:B------:R-:W-:Y:S01]  /*58a0*/  @P0 SHF.R.S32.HI R2, RZ, 0x1f, R141 ;  /* 0x0000001fff020819 */ /* 0x000fe2000001148d */
[----:B------:R-:W-:Y:S02]  /*58b0*/  @P0 IMAD R0, R108, R141, RZ ;  /* 0x0000008d6c000224 */ /* 0x000fe400078e02ff */
[----:B------:R-:W-:Y:S02]  /*58c0*/  @P0 IMAD.MOV.U32 R4, RZ, RZ, R164 ;  /* 0x000000ffff040224 */ /* 0x000fe400078e00a4 */
[----:B------:R-:W-:Y:S02]  /*58d0*/  @P0 IMAD.MOV.U32 R5, RZ, RZ, R171 ;  /* 0x000000ffff050224 */ /* 0x000fe400078e00ab */
[-C--:B------:R-:W-:Y:S02]  /*58e0*/  @P0 IMAD R0, R2, R109.reuse, R0 ;  /* 0x0000006d02000224 */ /* 0x080fe400078e0200 */
[----:B------:R-:W-:Y:S04]  /*58f0*/  @P0 IMAD.WIDE.U32 R4, R141, R109, R4 ;  /* 0x0000006d8d040225 */ /* 0x000fe800078e0004 */
[----:B------:R-:W-:Y:S01]  /*5900*/  @P0 IMAD.IADD R0, R5, 0x1, R0 ;  /* 0x0000000105000824 */ /* 0x000fe200078e0200 */
[C---:B------:R-:W-:Y:S04]  /*5910*/  @P0 LEA R6, P1, R4.reuse, c[0x0][0x220], 0x1 ;  /* 0x0000880004060a11 */ /* 0x040fe800078208ff */
[----:B------:R-:W-:Y:S02]  /*5920*/  @P0 LEA.HI.X R7, R4, c[0x0][0x224], R0, 0x1, P1 ;  /* 0x0000890004070a11 */ /* 0x000fe400008f0c00 */
[C---:B------:R-:W-:Y:S03]  /*5930*/  @P0 LEA R2, P1, R118.reuse, R6, 0x1 ;  /* 0x0000000676020211 */ /* 0x040fe600078208ff */
[----:B------:R-:W-:Y:S01]  /*5940*/  @!PT LDS RZ, [RZ] ;  /* 0x00000000fffff984 */ /* 0x000fe20000000800 */
[----:B------:R-:W-:Y:S01]  /*5950*/  @!PT LDS RZ, [RZ] ;  /* 0x00000000fffff984 */ /* 0x000fe20000000800 */
[----:B------:R-:W-:Y:S01]  /*5960*/  @!PT LDS RZ, [RZ] ;  /* 0x00000000fffff984 */ /* 0x000fe20000000800 */
[----:B------:R1:W-:Y:S01]  /*5970*/  @P0 LDGSTS.E.BYPASS.LTC128B.128 [R140+0x6100], [R6.64], !P5 ;  /* 0x06100000068c0fae */ /* 0x0003e2000e901d46 */
[----:B------:R-:W-:Y:S03]  /*5980*/  @P0 LEA.HI.X R3, R118, R7, R117, 0x1, P1 ;  /* 0x0000000776030211 */ /* 0x000fe600008f0c75 */
[----:B------:R1:W-:Y:S04]  /*5990*/  @P0 LDGSTS.E.BYPASS.LTC128B.128 [R140+0x8100], [R6.64+0x80], !P4 ;  /* 0x08100080068c0fae */ /* 0x0003e8000e101d46 */
[----:B------:R1:W-:Y:S04]  /*59a0*/  @P0 LDGSTS.E.BYPASS.LTC128B.128 [R140+0xa100], [R6.64+0x100], !P3 ;  /* 0x0a100100068c0fae */ /* 0x0003e8000d901d46 */
[----:B------:R1:W-:Y:S04]  /*59b0*/  @P0 LDGSTS.E.BYPASS.LTC128B.128 [R140+0x7100], [R2.64], !P5 ;  /* 0x07100000028c0fae */ /* 0x0003e8000e901d46 */
[----:B------:R1:W-:Y:S04]  /*59c0*/  @P0 LDGSTS.E.BYPASS.LTC128B.128 [R140+0x9100], [R2.64+0x80], !P4 ;  /* 0x09100080028c0fae */ /* 0x0003e8000e101d46 */
[----:B------:R1:W-:Y:S04]  /*59d0*/  @P0 LDGSTS.E.BYPASS.LTC128B.128 [R140+0xb100], [R2.64+0x100], !P3 ;  /* 0x0b100100028c0fae */ /* 0x0003e8000d901d46 */
[----:B------:R-:W0:Y:S01]  /*59e0*/  LDGDEPBAR ;  /* 0x00000000000079af */ /* 0x000e220000000000 */
[----:B------:R-:W-:-:S05]  /*59f0*/  @P0 BRA `(.L_x_80) ;  /* 0xffffbfc000000947 */ /* 0x000fca000383ffff */
[----:B------:R-:W-:Y:S06]  /*5a00*/  BAR.SYNC.DEFER_BLOCKING 0x0 ;  /* 0x0000000000007b1d */ /* 0x000fec0000010000 */
.L_x_55:
[----:B-1----:R-:W-:Y:S01]  /*5a10*/  ISETP.GE.AND P0, PT, R83, 0x1, PT ;  /* 0x000000015300780c */ /* 0x002fe20003f06270 */
[----:B------:R-:W-:Y:S01]  /*5a20*/  IMAD.IADD R147, R146, 0x1, R147 ;  /* 0x0000000192937824 */ /* 0x000fe200078e0293 */
[----:B------:R-:W-:Y:S01]  /*5a30*/  PLOP3.LUT P2, PT, PT, PT, PT, 0x80, 0x0 ;  /* 0x000000000000781c */ /* 0x000fe20003f4f070 */
[----:B------:R-:W-:Y:S01]  /*5a40*/  CS2R R98, SRZ ;  /* 0x0000000000627805 */ /* 0x000fe2000001ff00 */
[----:B------:R-:W-:Y:S01]  /*5a50*/  CS2R R96, SRZ ;  /* 0x0000000000607805 */ /* 0x000fe2000001ff00 */
[----:B------:R-:W-:Y:S01]  /*5a60*/  CS2R R94, SRZ ;  /* 0x00000000005e7805 */ /* 0x000fe2000001ff00 */
[----:B------:R-:W-:Y:S01]  /*5a70*/  CS2R R92, SRZ ;  /* 0x00000000005c7805 */ /* 0x000fe2000001ff00 */
[----:B------:R-:W-:Y:S01]  /*5a80*/  CS2R R90, SRZ ;  /* 0x00000000005a7805 */ /* 0x000fe2000001ff00 */
[----:B------:R-:W-:Y:S01]  /*5a90*/  MOV R89, RZ ;  /* 0x000000ff00597202 */ /* 0x000fe20000000f00 */
[----:B------:R-:W-:Y:S01]  /*5aa0*/  CS2R R8, SRZ ;  /* 0x0000000000087805 */ /* 0x000fe2000001ff00 */
[----:B------:R-:W-:Y:S01]  /*5ab0*/  CS2R R10, SRZ ;  /* 0x00000000000a7805 */ /* 0x000fe2000001ff00 */
[----:B------:R-:W-:Y:S01]  /*5ac0*/  IMAD.MOV.U32 R4, RZ, RZ, RZ ;  /* 0x000000ffff047224 */ /* 0x000fe200078e00ff */
[----:B------:R-:W-:Y:S01]  /*5ad0*/  CS2R R6, SRZ ;  /* 0x0000000000067805 */ /* 0x000fe2000001ff00 */
[----:B------:R-:W-:Y:S01]  /*5ae0*/  MOV R82, RZ ;  /* 0x000000ff00527202 */ /* 0x000fe20000000f00 */
        /* <DEDUP_REMOVED lines=39> */
[----:B------:R-:W-:Y:S01]  /*5d60*/  IMAD.MOV.U32 R12, RZ, RZ, RZ ;  /* 0x000000ffff0c7224 */ /* 0x000fe200078e00ff */
[----:B------:R-:W-:Y:S05]  /*5d70*/  @!P0 BRA `(.L_x_81) ;  /* 0x0000cc6000008947 */ /* 0x000fea0003800000 */
[----:B------:R-:W-:-:S04]  /*5d80*/  ISETP.NE.U32.AND P0, PT, RZ, c[0x0][0x340], PT ;  /* 0x0000d000ff007a0c */ /* 0x000fc80003f05070 */
[----:B------:R-:W-:-:S13]  /*5d90*/  ISETP.NE.AND.EX P1, PT, RZ, c[0x0][0x344], PT, P0 ;  /* 0x0000d100ff007a0c */ /* 0x000fda0003f25300 */
[----:B------:R-:W-:-:S04]  /*5da0*/  @P1 IMAD.MOV.U32 R7, RZ, RZ, 0x4 ;  /* 0x00000004ff071424 */ /* 0x000fc800078e00ff */
[----:B------:R-:W-:-:S05]  /*5db0*/  @P1 IMAD.WIDE R6, R208, R7, c[0x0][0x340] ;  /* 0x0000d000d0061625 */ /* 0x000fca00078e0207 */
[----:B------:R1:W2:Y:S01]  /*5dc0*/  @P1 LDG.E R0, [R6.64] ;  /* 0x0000000606001981 */ /* 0x0002a2000c1e1900 */
[----:B------:R-:W-:Y:S01]  /*5dd0*/  SHF.R.S32.HI R5, RZ, 0x1f, R148 ;  /* 0x0000001fff057819 */ /* 0x000fe20000011494 */
[C---:B------:R-:W-:Y:S01]  /*5de0*/  IMAD.WIDE.U32 R12, R148.reuse, c[0x0][0x178], RZ ;  /* 0x00005e00940c7a25 */ /* 0x040fe200078e00ff */
[----:B------:R-:W-:Y:S01]  /*5df0*/  SHF.R.S32.HI R9, RZ, 0x1f, R84 ;  /* 0x0000001fff097819 */ /* 0x000fe20000011454 */
[----:B------:R-:W-:Y:S01]  /*5e00*/  BSSY B0, `(.L_x_82) ;  /* 0x0000094000007945 */ /* 0x000fe20003800000 */
[----:B------:R-:W-:Y:S01]  /*5e10*/  ISETP.NE.U32.AND P0, PT, RZ, c[0x0][0x348], PT ;  /* 0x0000d200ff007a0c */ /* 0x000fe20003f05070 */
[----:B------:R-:W-:Y:S01]  /*5e20*/  IMAD R5, R5, c[0x0][0x178], RZ ;  /* 0x00005e0005057a24 */ /* 0x000fe200078e02ff */
[CC--:B------:R-:W-:Y:S01]  /*5e30*/  LEA.HI R3, R9.reuse, R84.reuse, RZ, 0x3 ;  /* 0x0000005409037211 */ /* 0x0c0fe200078f18ff */
[----:B------:R-:W-:Y:S01]  /*5e40*/  IMAD.MOV.U32 R2, RZ, RZ, c[0x0][0x2c4] ;  /* 0x0000b100ff027624 */ /* 0x000fe200078e00ff */
[----:B------:R-:W-:Y:S01]  /*5e50*/  LEA.HI R15, R9, R84, RZ, 0x4 ;  /* 0x00000054090f7211 */ /* 0x000fe200078f20ff */
[----:B------:R-:W-:Y:S01]  /*5e60*/  IMAD R5, R148, c[0x0][0x17c], R5 ;  /* 0x00005f0094057a24 */ /* 0x000fe200078e0205 */
[----:B------:R-:W-:Y:S01]  /*5e70*/  SHF.R.S32.HI R18, RZ, 0x3, R3 ;  /* 0x00000003ff127819 */ /* 0x000fe20000011403 */
[----:B------:R-:W-:Y:S01]  /*5e80*/  IMAD R46, R88, c[0x0][0x2c4], RZ ;  /* 0x0000b100582e7a24 */ /* 0x000fe200078e02ff */
[----:B------:R-:W-:Y:S01]  /*5e90*/  LOP3.LUT R3, R3, 0xfffffff8, RZ, 0xc0, !PT ;  /* 0xfffffff803037812 */ /* 0x000fe200078ec0ff */
[----:B------:R-:W-:Y:S01]  /*5ea0*/  IMAD.IADD R13, R13, 0x1, R5 ;  /* 0x000000010d0d7824 */ /* 0x000fe200078e0205 */
[----:B------:R-:W-:Y:S01]  /*5eb0*/  SHF.R.S32.HI R4, RZ, 0x4, R15 ;  /* 0x00000004ff047819 */ /* 0x000fe2000001140f */
[----:B------:R-:W-:Y:S01]  /*5ec0*/  IMAD.SHL.U32 R5, R18, 0x40, RZ ;  /* 0x0000004012057824 */ /* 0x000fe200078e00ff */
[----:B------:R-:W-:Y:S01]  /*5ed0*/  ISETP.NE.AND P2, PT, R2, 0x1, PT ;  /* 0x000000010200780c */ /* 0x000fe20003f45270 */
[----:B------:R-:W-:Y:S01]  /*5ee0*/  IMAD.IADD R3, R84, 0x1, -R3 ;  /* 0x0000000154037824 */ /* 0x000fe200078e0a03 */
[----:B------:R-:W-:Y:S01]  /*5ef0*/  LEA.HI R19, R15, R4, RZ, 0x1 ;  /* 0x000000040f137211 */ /* 0x000fe200078f08ff */
[----:B------:R-:W-:Y:S01]  /*5f00*/  IMAD R2, R87, c[0x0][0x1b8], RZ ;  /* 0x00006e0057027a24 */ /* 0x000fe200078e02ff */
[----:B------:R-:W-:Y:S01]  /*5f10*/  LOP3.LUT R5, R5, 0x1c0, RZ, 0xc0, !PT ;  /* 0x000001c005057812 */ /* 0x000fe200078ec0ff */
[----:B------:R-:W-:Y:S01]  /*5f20*/  IMAD.SHL.U32 R20, R3, 0x8, RZ ;  /* 0x0000000803147824 */ /* 0x000fe200078e00ff */
[----:B------:R-:W-:Y:S01]  /*5f30*/  LOP3.LUT R19, R19, 0xfffffffe, RZ, 0xc0, !PT ;  /* 0xfffffffe13137812 */ /* 0x000fe200078ec0ff */
[----:B------:R-:W-:Y:S01]  /*5f40*/  IMAD.WIDE.U32 R12, R207, c[0x0][0x1b8], R12 ;  /* 0x00006e00cf0c7a25 */ /* 0x000fe200078e000c */
[----:B------:R-:W-:-:S02]  /*5f50*/  SHF.R.U32.HI R16, RZ, 0x3, R5 ;  /* 0x00000003ff107819 */ /* 0x000fc40000011605 */
[----:B-1----:R-:W-:Y:S01]  /*5f60*/  LOP3.LUT R7, R5, 0x38, R20, 0xf8, !PT ;  /* 0x0000003805077812 */ /* 0x002fe200078ef814 */
[----:B------:R-:W-:Y:S01]  /*5f70*/  IMAD R5, R207, c[0x0][0x1bc], R2 ;  /* 0x00006f00cf057a24 */ /* 0x000fe200078e0202 */
[----:B------:R-:W-:Y:S01]  /*5f80*/  ISETP.NE.AND.EX P0, PT, RZ, c[0x0][0x34c], PT, P0 ;  /* 0x0000d300ff007a0c */ /* 0x000fe20003f05300 */
[----:B------:R-:W-:Y:S01]  /*5f90*/  IMAD.IADD R19, R4, 0x1, -R19 ;  /* 0x0000000104137824 */ /* 0x000fe200078e0a13 */
[----:B------:R-:W-:Y:S01]  /*5fa0*/  LOP3.LUT R16, R7, R16, RZ, 0x3c, !PT ;  /* 0x0000001007107212 */ /* 0x000fe200078e3cff */
[----:B------:R-:W-:Y:S01]  /*5fb0*/  IMAD.IADD R13, R13, 0x1, R5 ;  /* 0x000000010d0d7824 */ /* 0x000fe200078e0205 */
[----:B------:R-:W-:Y:S02]  /*5fc0*/  SHF.R.S32.HI R5, RZ, 0x1f, R208 ;  /* 0x0000001fff057819 */ /* 0x000fe400000114d0 */
[----:B------:R-:W-:Y:S02]  /*5fd0*/  LEA R4, R3, R18, 0x5 ;  /* 0x0000001203047211 */ /* 0x000fe400078e28ff */
[----:B------:R-:W-:-:S02]  /*5fe0*/  SEL R7, R5, RZ, !P0 ;  /* 0x000000ff05077207 */ /* 0x000fc40004000000 */
[----:B------:R-:W-:Y:S01]  /*5ff0*/  LOP3.LUT R15, R15, 0xfffffff0, RZ, 0xc0, !PT ;  /* 0xfffffff00f0f7812 */ /* 0x000fe200078ec0ff */
[----:B------:R-:W-:Y:S01]  /*6000*/  IMAD R4, R85, 0x80, R4 ;  /* 0x0000008055047824 */ /* 0x000fe200078e0204 */
[----:B------:R-:W-:Y:S01]  /*6010*/  SEL R22, R208, RZ, !P0 ;  /* 0x000000ffd0167207 */ /* 0x000fe20004000000 */
[----:B------:R-:W-:Y:S01]  /*6020*/  IMAD R7, R7, c[0x0][0x1c0], RZ ;  /* 0x0000700007077a24 */ /* 0x000fe200078e02ff */
[----:B------:R-:W-:Y:S01]  /*6030*/  IADD3 R2, R20, 0x80, RZ ;  /* 0x0000008014027810 */ /* 0x000fe20007ffe0ff */
[----:B------:R-:W-:Y:S01]  /*6040*/  IMAD.IADD R15, R84, 0x1, -R15 ;  /* 0x00000001540f7824 */ /* 0x000fe200078e0a0f */
[----:B------:R-:W-:Y:S01]  /*6050*/  SHF.R.S32.HI R11, RZ, 0x1f, R147 ;  /* 0x0000001fff0b7819 */ /* 0x000fe20000011493 */
[----:B------:R-:W-:Y:S01]  /*6060*/  @P2 IMAD.HI.U32 R6, R4, c[0x0][0x2c8], RZ ;  /* 0x0000b20004062a27 */ /* 0x000fe200078e00ff */
[----:B------:R-:W-:Y:S02]  /*6070*/  ISETP.GE.AND P3, PT, R2, c[0x0][0x1d4], PT ;  /* 0x0000750002007a0c */ /* 0x000fe40003f66270 */
[----:B------:R-:W-:Y:S01]  /*6080*/  IADD3 R147, P0, R18, R147, RZ ;  /* 0x0000009312937210 */ /* 0x000fe20007f1e0ff */
[C---:B------:R-:W-:Y:S01]  /*6090*/  IMAD R10, R22.reuse, c[0x0][0x1c4], R7 ;  /* 0x00007100160a7a24 */ /* 0x040fe200078e0207 */
[----:B------:R-:W-:Y:S01]  /*60a0*/  SHF.R.S32.HI R21, RZ, 0x1f, R20 ;  /* 0x0000001fff157819 */ /* 0x000fe20000011414 */
[----:B------:R-:W-:Y:S01]  /*60b0*/  IMAD.WIDE.U32 R22, R22, c[0x0][0x1c0], R12 ;  /* 0x0000700016167a25 */ /* 0x000fe200078e000c */
[----:B------:R-:W-:-:S02]  /*60c0*/  SHF.R.S32.HI R12, RZ, 0x1f, R15 ;  /* 0x0000001fff0c7819 */ /* 0x000fc4000001140f */
[----:B------:R-:W-:Y:S01]  /*60d0*/  P2R R211, PR, RZ, 0x8 ;  /* 0x00000008ffd37803 */ /* 0x000fe20000000000 */
[----:B------:R-:W-:Y:S01]  /*60e0*/  IMAD.MOV.U32 R2, RZ, RZ, R4 ;  /* 0x000000ffff027224 */ /* 0x000fe200078e0004 */
[----:B------:R-:W-:Y:S01]  /*60f0*/  @P2 SHF.R.U32.HI R2, RZ, c[0x0][0x2cc], R6 ;  /* 0x0000b300ff022a19 */ /* 0x000fe20000011606 */
[----:B------:R-:W-:Y:S01]  /*6100*/  IMAD.WIDE.U32 R26, R147, c[0x0][0x208], R20 ;  /* 0x00008200931a7a25 */ /* 0x000fe200078e0014 */
[----:B------:R-:W-:Y:S02]  /*6110*/  LEA.HI.X.SX32 R6, R18, R11, 0x1, P0 ;  /* 0x0000000b12067211 */ /* 0x000fe400000f0eff */
[----:B------:R-:W-:Y:S01]  /*6120*/  LEA.HI R13, R12, R15, RZ, 0x3 ;  /* 0x0000000f0c0d7211 */ /* 0x000fe200078f18ff */
[----:B------:R-:W-:Y:S01]  /*6130*/  IMAD.IADD R23, R23, 0x1, R10 ;  /* 0x0000000117177824 */ /* 0x000fe200078e020a */
[----:B------:R-:W-:Y:S01]  /*6140*/  LEA.HI R11, R9, R84, RZ, 0x6 ;  /* 0x00000054090b7211 */ /* 0x000fe200078f30ff */
[----:B------:R-:W-:Y:S01]  /*6150*/  IMAD R8, R6, c[0x0][0x1e0], RZ ;  /* 0x0000780006087a24 */ /* 0x000fe200078e02ff */
[----:B------:R-:W-:Y:S01]  /*6160*/  IADD3 R7, -R2, RZ, RZ ;  /* 0x000000ff02077210 */ /* 0x000fe20007ffe1ff */
[----:B------:R-:W-:Y:S01]  /*6170*/  IMAD R6, R6, c[0x0][0x208], RZ ;  /* 0x0000820006067a24 */ /* 0x000fe200078e02ff */
[----:B------:R-:W-:Y:S01]  /*6180*/  LOP3.LUT R12, R13, 0xfffffff8, RZ, 0xc0, !PT ;  /* 0xfffffff80d0c7812 */ /* 0x000fe200078ec0ff */
[----:B------:R-:W-:Y:S01]  /*6190*/  IMAD.SHL.U32 R11, R11, 0x8, RZ ;  /* 0x000000080b0b7824 */ /* 0x000fe200078e00ff */
[----:B------:R-:W-:Y:S01]  /*61a0*/  ISETP.NE.U32.AND P2, PT, RZ, c[0x0][0x350], PT ;  /* 0x0000d400ff007a0c */ /* 0x000fe20003f45070 */
[----:B------:R-:W-:Y:S01]  /*61b0*/  IMAD R7, R7, c[0x0][0x2c4], R4 ;  /* 0x0000b10007077a24 */ /* 0x000fe200078e0204 */
[----:B------:R-:W-:Y:S01]  /*61c0*/  SHF.R.S32.HI R4, RZ, 0x1f, R2 ;  /* 0x0000001fff047819 */ /* 0x000fe20000011402 */
[----:B------:R-:W-:Y:S01]  /*61d0*/  IMAD.IADD R12, R15, 0x1, -R12 ;  /* 0x000000010f0c7824 */ /* 0x000fe200078e0a0c */
[----:B------:R-:W-:Y:S01]  /*61e0*/  LOP3.LUT R16, R16, 0xfffffe00, R11, 0xf8, !PT ;  /* 0xfffffe0010107812 */ /* 0x000fe200078ef80b */
[----:B------:R-:W-:Y:S01]  /*61f0*/  IMAD R6, R147, c[0x0][0x20c], R6 ;  /* 0x0000830093067a24 */ /* 0x000fe200078e0206 */
[----:B------:R-:W-:Y:S01]  /*6200*/  ISETP.NE.AND.EX P2, PT, RZ, c[0x0][0x354], PT, P2 ;  /* 0x0000d500ff007a0c */ /* 0x000fe20003f45320 */
[----:B------:R-:W-:Y:S01]  /*6210*/  IMAD R11, R4, c[0x0][0x1b0], RZ ;  /* 0x00006c00040b7a24 */ /* 0x000fe200078e02ff */
[----:B------:R-:W-:Y:S01]  /*6220*/  LOP3.LUT P5, RZ, R12, 0x4, RZ, 0xc0, !PT ;  /* 0x000000040cff7812 */ /* 0x000fe200078ac0ff */
[----:B------:R-:W-:Y:S01]  /*6230*/  IMAD.WIDE.U32 R22, R2, c[0x0][0x1b0], R22 ;  /* 0x00006c0002167a25 */ /* 0x000fe200078e0016 */
[----:B------:R-:W-:-:S02]  /*6240*/  LOP3.LUT P3, RZ, R12, 0x2, RZ, 0xc0, !PT ;  /* 0x000000020cff7812 */ /* 0x000fc4000786c0ff */
[----:B------:R-:W-:Y:S01]  /*6250*/  IADD3 R27, R27, R6, RZ ;  /* 0x000000061b1b7210 */ /* 0x000fe20007ffe0ff */
[----:B------:R-:W-:Y:S01]  /*6260*/  IMAD.SHL.U32 R12, R12, 0x40, RZ ;  /* 0x000000400c0c7824 */ /* 0x000fe200078e00ff */
[----:B------:R-:W-:Y:S01]  /*6270*/  SHF.R.S32.HI R6, RZ, 0x1f, R7 ;  /* 0x0000001fff067819 */ /* 0x000fe20000011407 */
[----:B------:R-:W-:Y:S01]  /*6280*/  IMAD R11, R2, c[0x0][0x1b4], R11 ;  /* 0x00006d00020b7a24 */ /* 0x000fe200078e020b */
[----:B------:R-:W-:Y:S01]  /*6290*/  ISETP.GE.AND P6, PT, R20, c[0x0][0x1d4], PT ;  /* 0x0000750014007a0c */ /* 0x000fe20003fc6270 */
[C---:B------:R-:W-:Y:S01]  /*62a0*/  IMAD R8, R147.reuse, c[0x0][0x1e4], R8 ;  /* 0x0000790093087a24 */ /* 0x040fe200078e0208 */
[----:B------:R-:W-:Y:S01]  /*62b0*/  LOP3.LUT R15, R12, 0x1c0, RZ, 0xc0, !PT ;  /* 0x000001c00c0f7812 */ /* 0x000fe200078ec0ff */
[----:B------:R-:W-:-:S04]  /*62c0*/  IMAD.WIDE.U32 R24, R147, c[0x0][0x1e0], R20 ;  /* 0x0000780093187a25 */ /* 0x000fc800078e0014 */
[----:B------:R-:W-:Y:S02]  /*62d0*/  IMAD.SHL.U32 R10, R19, 0x8, RZ ;  /* 0x00000008130a7824 */ /* 0x000fe400078e00ff */
[----:B------:R-:W-:Y:S02]  /*62e0*/  IMAD.IADD R23, R23, 0x1, R11 ;  /* 0x0000000117177824 */ /* 0x000fe400078e020b */
[----:B------:R-:W-:Y:S01]  /*62f0*/  IMAD R6, R6, c[0x0][0x1a8], RZ ;  /* 0x00006a0006067a24 */ /* 0x000fe200078e02ff */
[----:B------:R-:W-:Y:S01]  /*6300*/  LOP3.LUT R2, R15, 0x8, R10, 0xf8, !PT ;  /* 0x000000080f027812 */ /* 0x000fe200078ef80a */
[----:B------:R-:W-:Y:S01]  /*6310*/  IMAD.IADD R25, R25, 0x1, R8 ;  /* 0x0000000119197824 */ /* 0x000fe200078e0208 */
[----:B------:R-:W-:Y:S01]  /*6320*/  SHF.R.U32.HI R15, RZ, 0x3, R15 ;  /* 0x00000003ff0f7819 */ /* 0x000fe2000001160f */
[C---:B------:R-:W-:Y:S02]  /*6330*/  IMAD R4, R87.reuse, c[0x0][0x1e8], RZ ;  /* 0x00007a0057047a24 */ /* 0x040fe400078e02ff */
[----:B------:R-:W-:Y:S01]  /*6340*/  IMAD R8, R87, c[0x0][0x210], RZ ;  /* 0x0000840057087a24 */ /* 0x000fe200078e02ff */
[----:B------:R-:W-:Y:S01]  /*6350*/  LOP3.LUT R2, R2, R15, RZ, 0x3c, !PT ;  /* 0x0000000f02027212 */ /* 0x000fe200078e3cff */
[C---:B------:R-:W-:Y:S01]  /*6360*/  IMAD R6, R7.reuse, c[0x0][0x1ac], R6 ;  /* 0x00006b0007067a24 */ /* 0x040fe200078e0206 */
[----:B------:R-:W-:Y:S01]  /*6370*/  IADD3 R15, R20, 0x40, RZ ;  /* 0x00000040140f7810 */ /* 0x000fe20007ffe0ff */
[----:B------:R-:W-:-:S04]  /*6380*/  IMAD.WIDE.U32 R10, R7, c[0x0][0x1a8], R22 ;  /* 0x00006a00070a7a25 */ /* 0x000fc800078e0016 */
[C---:B------:R-:W-:Y:S02]  /*6390*/  IMAD R4, R207.reuse, c[0x0][0x1ec], R4 ;  /* 0x00007b00cf047a24 */ /* 0x040fe400078e0204 */
[----:B------:R-:W-:-:S04]  /*63a0*/  IMAD.WIDE.U32 R216, R207, c[0x0][0x1e8], R24 ;  /* 0x00007a00cfd87a25 */ /* 0x000fc800078e0018 */
[C---:B------:R-:W-:Y:S02]  /*63b0*/  IMAD R8, R207.reuse, c[0x0][0x214], R8 ;  /* 0x00008500cf087a24 */ /* 0x040fe400078e0208 */
[----:B------:R-:W-:-:S04]  /*63c0*/  IMAD.WIDE.U32 R26, R207, c[0x0][0x210], R26 ;  /* 0x00008400cf1a7a25 */ /* 0x000fc800078e001a */
[----:B------:R-:W-:Y:S02]  /*63d0*/  IMAD.IADD R217, R4, 0x1, R217 ;  /* 0x0000000104d97824 */ /* 0x000fe400078e02d9 */
[----:B------:R-:W-:Y:S01]  /*63e0*/  IMAD.IADD R23, R8, 0x1, R27 ;  /* 0x0000000108177824 */ /* 0x000fe200078e021b */
[C---:B------:R-:W-:Y:S01]  /*63f0*/  LEA R8, P0, R10.reuse, c[0x0][0x160], 0x1 ;  /* 0x000058000a087a11 */ /* 0x040fe200078008ff */
[----:B------:R-:W-:Y:S01]  /*6400*/  IMAD.IADD R4, R11, 0x1, R6 ;  /* 0x000000010b047824 */ /* 0x000fe200078e0206 */
[----:B------:R-:W-:Y:S01]  /*6410*/  SHF.L.U32 R11, R3, 0x3, RZ ;  /* 0x00000003030b7819 */ /* 0x000fe200000006ff */
[----:B------:R-:W-:Y:S02]  /*6420*/  IMAD.MOV.U32 R22, RZ, RZ, R26 ;  /* 0x000000ffff167224 */ /* 0x000fe400078e001a */
[----:B------:R-:W-:Y:S01]  /*6430*/  IMAD.SHL.U32 R13, R13, 0x40, RZ ;  /* 0x000000400d0d7824 */ /* 0x000fe200078e00ff */
[----:B------:R-:W-:Y:S01]  /*6440*/  LEA.HI.X R4, R10, c[0x0][0x164], R4, 0x1, P0 ;  /* 0x000059000a047a11 */ /* 0x000fe200000f0c04 */
[----:B------:R1:W3:Y:S01]  /*6450*/  SHFL.IDX PT, R24, R8, RZ, 0x181f ;  /* 0x00181fff08187589 */ /* 0x0002e200000e0000 */
[----:B------:R-:W-:-:S02]  /*6460*/  IADD3 R10, R11, 0x80, RZ ;  /* 0x000000800b0a7810 */ /* 0x000fc40007ffe0ff */
[----:B------:R-:W-:Y:S01]  /*6470*/  LOP3.LUT R2, R2, 0xfffffe00, R13, 0xf8, !PT ;  /* 0xfffffe0002027812 */ /* 0x000fe200078ef80d */
[----:B------:R1:W4:Y:S01]  /*6480*/  SHFL.IDX PT, R25, R4, RZ, 0x181f ;  /* 0x00181fff04197589 */ /* 0x00032200000e0000 */
[----:B------:R-:W-:Y:S02]  /*6490*/  ISETP.GE.AND P4, PT, R10, c[0x0][0x198], PT ;  /* 0x000066000a007a0c */ /* 0x000fe40003f86270 */
[----:B--2---:R-:W-:Y:S01]  /*64a0*/  @P1 SHF.R.S32.HI R7, RZ, 0x1f, R0 ;  /* 0x0000001fff071819 */ /* 0x004fe20000011400 */
[----:B------:R-:W-:Y:S01]  /*64b0*/  @!P1 IMAD.MOV.U32 R7, RZ, RZ, R5 ;  /* 0x000000ffff079224 */ /* 0x000fe200078e0005 */
[----:B------:R-:W-:Y:S01]  /*64c0*/  @P1 MOV R6, R0 ;  /* 0x0000000000061202 */ /* 0x000fe20000000f00 */
[----:B------:R-:W-:Y:S01]  /*64d0*/  @!P1 IMAD.MOV.U32 R6, RZ, RZ, R208 ;  /* 0x000000ffff069224 */ /* 0x000fe200078e00d0 */
[----:B------:R-:W-:Y:S01]  /*64e0*/  ISETP.GE.AND P1, PT, R11, c[0x0][0x198], PT ;  /* 0x000066000b007a0c */ /* 0x000fe20003f26270 */
[----:B------:R-:W-:Y:S01]  /*64f0*/  IMAD.MOV.U32 R0, RZ, RZ, 0x10 ;  /* 0x00000010ff007424 */ /* 0x000fe200078e00ff */
[----:B------:R-:W-:Y:S01]  /*6500*/  SEL R209, R7, RZ, !P2 ;  /* 0x000000ff07d17207 */ /* 0x000fe20005000000 */
[----:B------:R-:W-:Y:S01]  /*6510*/  IMAD R7, R85, 0x80, R18 ;  /* 0x0000008055077824 */ /* 0x000fe200078e0212 */
[----:B------:R-:W-:Y:S01]  /*6520*/  SEL R214, R6, RZ, !P2 ;  /* 0x000000ff06d67207 */ /* 0x000fe20005000000 */
[----:B------:R-:W-:Y:S01]  /*6530*/  IMAD.MOV.U32 R5, RZ, RZ, 0x20 ;  /* 0x00000020ff057424 */ /* 0x000fe200078e00ff */
[----:B------:R-:W-:Y:S01]  /*6540*/  ISETP.GE.AND P2, PT, R15, c[0x0][0x1d4], PT ;  /* 0x000075000f007a0c */ /* 0x000fe20003f46270 */
[----:B------:R-:W-:Y:S01]  /*6550*/  IMAD R219, R209, c[0x0][0x1f0], RZ ;  /* 0x00007c00d1db7a24 */ /* 0x000fe200078e02ff */
[----:B------:R-:W-:Y:S01]  /*6560*/  ISETP.GE.AND P0, PT, R7, R46, PT ;  /* 0x0000002e0700720c */ /* 0x000fe20003f06270 */
[----:B------:R-:W-:Y:S01]  /*6570*/  IMAD R209, R209, c[0x0][0x218], RZ ;  /* 0x00008600d1d17a24 */ /* 0x000fe200078e02ff */
[----:B------:R-:W-:Y:S01]  /*6580*/  SEL R0, R0, 0xfffffff0, !P3 ;  /* 0xfffffff000007807 */ /* 0x000fe20005800000 */
[C---:B------:R-:W-:Y:S01]  /*6590*/  IMAD R219, R214.reuse, c[0x0][0x1f4], R219 ;  /* 0x00007d00d6db7a24 */ /* 0x040fe200078e02db */
[----:B------:R-:W-:Y:S01]  /*65a0*/  P2R R212, PR, RZ, 0x4 ;  /* 0x00000004ffd47803 */ /* 0x000fe20000000000 */
[C---:B------:R-:W-:Y:S01]  /*65b0*/  IMAD R209, R214.reuse, c[0x0][0x21c], R209 ;  /* 0x00008700d6d17a24 */ /* 0x040fe200078e02d1 */
[----:B------:R-:W-:Y:S01]  /*65c0*/  SEL R5, R5, 0xffffffe0, !P5 ;  /* 0xffffffe005057807 */ /* 0x000fe20006800000 */
[----:B------:R-:W-:Y:S01]  /*65d0*/  IMAD.WIDE.U32 R216, R214, c[0x0][0x1f0], R216 ;  /* 0x00007c00d6d87a25 */ /* 0x000fe200078e00d8 */
[----:B------:R-:W-:-:S02]  /*65e0*/  ISETP.GE.AND P3, PT, R15, c[0x0][0x198], PT ;  /* 0x000066000f007a0c */ /* 0x000fc40003f66270 */
[----:B------:R-:W-:Y:S01]  /*65f0*/  LEA.HI R6, R9, R84, RZ, 0x5 ;  /* 0x0000005409067211 */ /* 0x000fe200078f28ff */
[----:B------:R-:W-:Y:S01]  /*6600*/  IMAD.WIDE.U32 R214, R214, c[0x0][0x218], R22 ;  /* 0x00008600d6d67a25 */ /* 0x000fe200078e0016 */
[----:B------:R-:W-:-:S03]  /*6610*/  SEL R22, RZ, 0x1, P6 ;  /* 0x00000001ff167807 */ /* 0x000fc60003000000 */
[----:B------:R-:W-:Y:S02]  /*6620*/  IMAD.IADD R219, R217, 0x1, R219 ;  /* 0x00000001d9db7824 */ /* 0x000fe400078e02db */
[----:B------:R-:W-:Y:S01]  /*6630*/  IMAD.IADD R209, R215, 0x1, R209 ;  /* 0x00000001d7d17824 */ /* 0x000fe200078e02d1 */
[----:B------:R-:W-:Y:S05]  /*6640*/  @P0 BRA `(.L_x_83) ;  /* 0x000000f000000947 */ /* 0x000fea0003800000 */
[----:B-1-34-:R-:W-:Y:S02]  /*6650*/  SHF.R.S32.HI R12, RZ, 0x1f, R15 ;  /* 0x0000001fff0c7819 */ /* 0x01afe4000001140f */
[----:B------:R-:W-:Y:S02]  /*6660*/  SHF.R.S32.HI R13, RZ, 0x1f, R10 ;  /* 0x0000001fff0d7819 */ /* 0x000fe4000001140a */
[----:B------:R-:W-:Y:S02]  /*6670*/  LEA.HI R12, R12, R15, RZ, 0x3 ;  /* 0x0000000f0c0c7211 */ /* 0x000fe400078f18ff */
[----:B------:R-:W-:Y:S01]  /*6680*/  LEA.HI R13, R13, R10, RZ, 0x3 ;  /* 0x0000000a0d0d7211 */ /* 0x000fe200078f18ff */
[----:B------:R-:W-:Y:S01]  /*6690*/  IMAD.SHL.U32 R10, R16, 0x2, RZ ;  /* 0x00000002100a7824 */ /* 0x000fe200078e00ff */
[----:B------:R-:W-:-:S02]  /*66a0*/  LEA R26, P0, R11, R24, 0x1 ;  /* 0x000000180b1a7211 */ /* 0x000fc400078008ff */
[----:B------:R-:W-:Y:S02]  /*66b0*/  LOP3.LUT R12, R12, 0xfffffff8, RZ, 0xc0, !PT ;  /* 0xfffffff80c0c7812 */ /* 0x000fe400078ec0ff */
[----:B------:R-:W-:Y:S02]  /*66c0*/  LOP3.LUT R13, R13, 0xfffffff8, RZ, 0xc0, !PT ;  /* 0xfffffff80d0d7812 */ /* 0x000fe400078ec0ff */
[----:B------:R-:W-:Y:S01]  /*66d0*/  LEA.HI.X R27, R11, R25, R21, 0x1, P0 ;  /* 0x000000190b1b7211 */ /* 0x000fe200000f0c15 */
[----:B------:R-:W-:-:S04]  /*66e0*/  IMAD.WIDE R28, R12, 0x2, R24 ;  /* 0x000000020c1c7825 */ /* 0x000fc800078e0218 */
[----:B------:R-:W-:Y:S01]  /*66f0*/  IMAD.WIDE R24, R13, 0x2, R24 ;  /* 0x000000020d187825 */ /* 0x000fe200078e0218 */
[----:B------:R-:W-:Y:S01]  /*6700*/  @!PT LDS RZ, [RZ] ;  /* 0x00000000fffff984 */ /* 0x000fe20000000800 */
[----:B------:R1:W-:Y:S04]  /*6710*/  LDGSTS.E.BYPASS.LTC128B.128 [R10+0xc100], [R26.64], !P1 ;  /* 0x0c1000001a0a7fae */ /* 0x0003e8000c901d46 */
[----:B------:R1:W-:Y:S04]  /*6720*/  LDGSTS.E.BYPASS.LTC128B.128 [R10+0x10100], [R28.64], !P3 ;  /* 0x101000001c0a7fae */ /* 0x0003e8000d901d46 */
[----:B------:R1:W-:Y:S02]  /*6730*/  LDGSTS.E.BYPASS.LTC128B.128 [R10+0x14100], [R24.64], !P4 ;  /* 0x14100000180a7fae */ /* 0x0003e4000e101d46 */
.L_x_83:
[----:B-1-34-:R-:W-:Y:S05]  /*6740*/  BSYNC B0 ;  /* 0x0000000000007941 */ /* 0x01afea0003800000 */
.L_x_82:
[----:B------:R-:W-:Y:S01]  /*6750*/  IADD3 R13, R7, 0x20, RZ ;  /* 0x00000020070d7810 */ /* 0x000fe20007ffe0ff */
[----:B------:R1:W2:Y:S01]  /*6760*/  SHFL.IDX PT, R25, R4, 0x1, 0x181f ;  /* 0x00381f0004197f89 */ /* 0x0002a200000e0000 */
[----:B------:R-:W-:Y:S02]  /*6770*/  BSSY B0, `(.L_x_84) ;  /* 0x0000014000007945 */ /* 0x000fe40003800000 */
[----:B------:R-:W-:Y:S01]  /*6780*/  ISETP.GE.AND P0, PT, R13, R46, PT ;  /* 0x0000002e0d00720c */ /* 0x000fe20003f06270 */
[----:B------:R1:W3:-:S12]  /*6790*/  SHFL.IDX PT, R24, R8, 0x1, 0x181f ;  /* 0x00381f0008187f89 */ /* 0x0002d800000e0000 */
[----:B------:R-:W-:Y:S05]  /*67a0*/  @P0 BRA `(.L_x_85) ;  /* 0x0000010000000947 */ /* 0x000fea0003800000 */
[C---:B------:R-:W-:Y:S02]  /*67b0*/  IADD3 R13, R11.reuse, 0x80, RZ ;  /* 0x000000800b0d7810 */ /* 0x040fe40007ffe0ff */
[----:B------:R-:W-:Y:S02]  /*67c0*/  SHF.R.S32.HI R12, RZ, 0x1f, R15 ;  /* 0x0000001fff0c7819 */ /* 0x000fe4000001140f */
[----:B------:R-:W-:Y:S02]  /*67d0*/  SHF.R.S32.HI R10, RZ, 0x1f, R13 ;  /* 0x0000001fff0a7819 */ /* 0x000fe4000001140d */
[----:B------:R-:W-:Y:S02]  /*67e0*/  LEA.HI R12, R12, R15, RZ, 0x3 ;  /* 0x0000000f0c0c7211 */ /* 0x000fe400078f18ff */
[----:B------:R-:W-:Y:S01]  /*67f0*/  LEA.HI R10, R10, R13, RZ, 0x3 ;  /* 0x0000000d0a0a7211 */ /* 0x000fe200078f18ff */
[----:B------:R-:W-:Y:S01]  /*6800*/  IMAD.SHL.U32 R13, R16, 0x2, RZ ;  /* 0x00000002100d7824 */ /* 0x000fe200078e00ff */
[----:B---3--:R-:W-:-:S02]  /*6810*/  LEA R26, P0, R11, R24, 0x1 ;  /* 0x000000180b1a7211 */ /* 0x008fc400078008ff */
[----:B------:R-:W-:Y:S02]  /*6820*/  LOP3.LUT R12, R12, 0xfffffff8, RZ, 0xc0, !PT ;  /* 0xfffffff80c0c7812 */ /* 0x000fe400078ec0ff */
[----:B------:R-:W-:Y:S02]  /*6830*/  LOP3.LUT R10, R10, 0xfffffff8, RZ, 0xc0, !PT ;  /* 0xfffffff80a0a7812 */ /* 0x000fe400078ec0ff */
[----:B--2---:R-:W-:Y:S01]  /*6840*/  LEA.HI.X R27, R11, R25, R21, 0x1, P0 ;  /* 0x000000190b1b7211 */ /* 0x004fe200000f0c15 */
[----:B------:R-:W-:-:S04]  /*6850*/  IMAD.WIDE R28, R12, 0x2, R24 ;  /* 0x000000020c1c7825 */ /* 0x000fc800078e0218 */
[----:B------:R-:W-:Y:S01]  /*6860*/  IMAD.WIDE R24, R10, 0x2, R24 ;  /* 0x000000020a187825 */ /* 0x000fe200078e0218 */
[----:B------:R-:W-:Y:S01]  /*6870*/  @!PT LDS RZ, [RZ] ;  /* 0x00000000fffff984 */ /* 0x000fe20000000800 */
[----:B------:R2:W-:Y:S04]  /*6880*/  LDGSTS.E.BYPASS.LTC128B.128 [R13+0xd100], [R26.64], !P1 ;  /* 0x0d1000001a0d7fae */ /* 0x0005e8000c901d46 */
[----:B------:R2:W-:Y:S04]  /*6890*/  LDGSTS.E.BYPASS.LTC128B.128 [R13+0x11100], [R28.64], !P3 ;  /* 0x111000001c0d7fae */ /* 0x0005e8000d901d46 */
[----:B------:R2:W-:Y:S02]  /*68a0*/  LDGSTS.E.BYPASS.LTC128B.128 [R13+0x15100], [R24.64], !P4 ;  /* 0x15100000180d7fae */ /* 0x0005e4000e101d46 */
.L_x_85:
[----:B------:R-:W-:Y:S05]  /*68b0*/  BSYNC B0 ;  /* 0x0000000000007941 */ /* 0x000fea0003800000 */
.L_x_84:
[----:B--2---:R-:W-:Y:S01]  /*68c0*/  IADD3 R13, R7, 0x40, RZ ;  /* 0x00000040070d7810 */ /* 0x004fe20007ffe0ff */
[----:B------:R2:W4:Y:S01]  /*68d0*/  SHFL.IDX PT, R25, R4, 0x2, 0x181f ;  /* 0x00581f0004197f89 */ /* 0x00052200000e0000 */
[----:B------:R-:W-:Y:S02]  /*68e0*/  BSSY B0, `(.L_x_86) ;  /* 0x0000014000007945 */ /* 0x000fe40003800000 */
[----:B------:R-:W-:Y:S01]  /*68f0*/  ISETP.GE.AND P0, PT, R13, R46, PT ;  /* 0x0000002e0d00720c */ /* 0x000fe20003f06270 */
[----:B---3--:R2:W3:-:S12]  /*6900*/  SHFL.IDX PT, R24, R8, 0x2, 0x181f ;  /* 0x00581f0008187f89 */ /* 0x0084d800000e0000 */
        /* <DEDUP_REMOVED lines=10> */
[----:B----4-:R-:W-:Y:S01]  /*69b0*/  LEA.HI.X R27, R11, R25, R21, 0x1, P0 ;  /* 0x000000190b1b7211 */ /* 0x010fe200000f0c15 */
[----:B------:R-:W-:-:S04]  /*69c0*/  IMAD.WIDE R28, R12, 0x2, R24 ;  /* 0x000000020c1c7825 */ /* 0x000fc800078e0218 */
[----:B------:R-:W-:Y:S01]  /*69d0*/  IMAD.WIDE R24, R10, 0x2, R24 ;  /* 0x000000020a187825 */ /* 0x000fe200078e0218 */
[----:B------:R-:W-:Y:S01]  /*69e0*/  @!PT LDS RZ, [RZ] ;  /* 0x00000000fffff984 */ /* 0x000fe20000000800 */
[----:B------:R3:W-:Y:S04]  /*69f0*/  LDGSTS.E.BYPASS.LTC128B.128 [R13+0xe100], [R26.64], !P1 ;  /* 0x0e1000001a0d7fae */ /* 0x0007e8000c901d46 */
[----:B------:R3:W-:Y:S04]  /*6a00*/  LDGSTS.E.BYPASS.LTC128B.128 [R13+0x12100], [R28.64], !P3 ;  /* 0x121000001c0d7fae */ /* 0x0007e8000d901d46 */
[----:B------:R3:W-:Y:S02]  /*6a10*/  LDGSTS.E.BYPASS.LTC128B.128 [R13+0x16100], [R24.64], !P4 ;  /* 0x16100000180d7fae */ /* 0x0007e4000e101d46 */
.L_x_87:
[----:B------:R-:W-:Y:S05]  /*6a20*/  BSYNC B0 ;  /* 0x0000000000007941 */ /* 0x000fea0003800000 */
.L_x_86:
[----:B---3--:R3:W1:Y:S01]  /*6a30*/  SHFL.IDX PT, R24, R8, 0x3, 0x181f ;  /* 0x00781f0008187f89 */ /* 0x00866200000e0000 */
[----:B------:R-:W-:Y:S01]  /*6a40*/  IADD3 R7, R7, 0x60, RZ ;  /* 0x0000006007077810 */ /* 0x000fe20007ffe0ff */
[----:B------:R-:W-:Y:S01]  /*6a50*/  IMAD.IADD R14, R83, 0x1, -R18 ;  /* 0x00000001530e7824 */ /* 0x000fe200078e0a12 */
[----:B------:R-:W-:Y:S01]  /*6a60*/  LEA.HI.SX32 R17, R133, 0xffffffff, 0x1a ;  /* 0xffffffff85117811 */ /* 0x000fe200078fd2ff */
[----:B----4-:R4:W2:Y:S01]  /*6a70*/  SHFL.IDX PT, R25, R4, 0x3, 0x181f ;  /* 0x00781f0004197f89 */ /* 0x0108a200000e0000 */
[----:B------:R-:W-:Y:S01]  /*6a80*/  ISETP.GE.AND P0, PT, R7, R46, PT ;  /* 0x0000002e0700720c */ /* 0x000fe20003f06270 */
[----:B------:R-:W-:Y:S01]  /*6a90*/  IMAD.MOV.U32 R7, RZ, RZ, c[0x0][0x1e0] ;  /* 0x00007800ff077624 */ /* 0x000fe200078e00ff */
[----:B------:R-:W-:Y:S01]  /*6aa0*/  SHF.R.S32.HI R20, RZ, 0x1f, R17 ;  /* 0x0000001fff147819 */ /* 0x000fe20000011411 */
[----:B------:R-:W-:-:S02]  /*6ab0*/  IMAD.MOV.U32 R12, RZ, RZ, 0x6 ;  /* 0x00000006ff0c7424 */ /* 0x000fc400078e00ff */
[----:B------:R-:W-:Y:S02]  /*6ac0*/  IMAD.SHL.U32 R81, R7, 0x40, RZ ;  /* 0x0000004007517824 */ /* 0x000fe400078e00ff */
[----:B------:R-:W-:Y:S02]  /*6ad0*/  IMAD.MOV.U32 R218, RZ, RZ, R216 ;  /* 0x000000ffffda7224 */ /* 0x000fe400078e00d8 */
[----:B------:R-:W-:-:S04]  /*6ae0*/  IMAD.MOV.U32 R210, RZ, RZ, 0x5 ;  /* 0x00000005ffd27424 */ /* 0x000fc800078e00ff */
[----:B------:R-:W-:Y:S01]  /*6af0*/  @!P0 IMAD.SHL.U32 R10, R16, 0x2, RZ ;  /* 0x00000002100a8824 */ /* 0x000fe200078e00ff */
[----:B------:R-:W-:Y:S01]  /*6b00*/  SHF.L.U64.HI R210, R7, R210, c[0x0][0x1e4] ;  /* 0x0000790007d27619 */ /* 0x000fe200000102d2 */
[----:B-123--:R-:W-:Y:S01]  /*6b10*/  IMAD R8, R17, -0x40, R14 ;  /* 0xffffffc011087824 */ /* 0x00efe200078e020e */
[----:B------:R-:W-:Y:S02]  /*6b20*/  @!P0 LEA R28, P2, R11, R24, 0x1 ;  /* 0x000000180b1c8211 */ /* 0x000fe400078408ff */
[----:B----4-:R-:W-:Y:S01]  /*6b30*/  SHF.L.U64.HI R4, R7, R12, c[0x0][0x1e4] ;  /* 0x0000790007047619 */ /* 0x010fe2000001020c */
[----:B------:R-:W-:Y:S01]  /*6b40*/  IMAD.WIDE.U32 R12, R17, R81, R218 ;  /* 0x00000051110c7225 */ /* 0x000fe200078e00da */
[C---:B------:R-:W-:Y:S02]  /*6b50*/  @!P0 LEA.HI.X R29, R11.reuse, R25, R21, 0x1, P2 ;  /* 0x000000190b1d8211 */ /* 0x040fe400010f0c15 */
[----:B------:R-:W-:Y:S01]  /*6b60*/  ISETP.GE.AND P2, PT, R8, 0x1, PT ;  /* 0x000000010800780c */ /* 0x000fe20003f46270 */
[----:B------:R-:W-:Y:S01]  /*6b70*/  IMAD R21, R4, R17, RZ ;  /* 0x0000001104157224 */ /* 0x000fe200078e02ff */
[----:B------:R-:W-:Y:S01]  /*6b80*/  @!P0 IADD3 R11, R11, 0x80, RZ ;  /* 0x000000800b0b8810 */ /* 0x000fe20007ffe0ff */
[----:B------:R-:W-:Y:S01]  /*6b90*/  @!PT LDS RZ, [RZ] ;  /* 0x00000000fffff984 */ /* 0x000fe20000000800 */
[----:B------:R1:W-:Y:S01]  /*6ba0*/  @!P0 LDGSTS.E.BYPASS.LTC128B.128 [R10+0xf100], [R28.64], !P1 ;  /* 0x0f1000001c0a8fae */ /* 0x0003e2000c901d46 */
[----:B------:R-:W-:-:S02]  /*6bb0*/  IMAD.SHL.U32 R7, R7, 0x20, RZ ;  /* 0x0000002007077824 */ /* 0x000fc400078e00ff */
[----:B------:R-:W-:-:S04]  /*6bc0*/  IMAD R21, R20, R81, R21 ;  /* 0x0000005114157224 */ /* 0x000fc800078e0215 */
[----:B------:R-:W-:-:S03]  /*6bd0*/  IMAD.IADD R21, R13, 0x1, R21 ;  /* 0x000000010d157824 */ /* 0x000fc600078e0215 */
[----:B------:R-:W-:-:S04]  /*6be0*/  @P2 LEA R26, P1, R12, c[0x0][0x1c8], 0x1 ;  /* 0x000072000c1a2a11 */ /* 0x000fc800078208ff */
[----:B------:R-:W-:Y:S02]  /*6bf0*/  @P2 LEA.HI.X R27, R12, c[0x0][0x1cc], R21, 0x1, P1 ;  /* 0x000073000c1b2a11 */ /* 0x000fe400008f0c15 */
[----:B------:R-:W-:Y:S02]  /*6c00*/  ISETP.GE.AND P1, PT, R8, 0x21, PT ;  /* 0x000000210800780c */ /* 0x000fe40003f26270 */
[----:B------:R-:W-:-:S04]  /*6c10*/  @!P0 SHF.R.S32.HI R8, RZ, 0x1f, R15 ;  /* 0x0000001fff088819 */ /* 0x000fc8000001140f */
[----:B------:R-:W-:Y:S02]  /*6c20*/  @!P0 LEA.HI R15, R8, R15, RZ, 0x3 ;  /* 0x0000000f080f8211 */ /* 0x000fe400078f18ff */
[----:B------:R-:W-:Y:S02]  /*6c30*/  @!P0 SHF.R.S32.HI R8, RZ, 0x1f, R11 ;  /* 0x0000001fff088819 */ /* 0x000fe4000001140b */
[----:B------:R-:W-:Y:S02]  /*6c40*/  @!P0 LOP3.LUT R15, R15, 0xfffffff8, RZ, 0xc0, !PT ;  /* 0xfffffff80f0f8812 */ /* 0x000fe400078ec0ff */
[----:B------:R-:W-:Y:S02]  /*6c50*/  @!P0 LEA.HI R11, R8, R11, RZ, 0x3 ;  /* 0x0000000b080b8211 */ /* 0x000fe400078f18ff */
[----:B------:R-:W-:Y:S01]  /*6c60*/  @P1 IADD3 R13, P5, R7, R12, RZ ;  /* 0x0000000c070d1210 */ /* 0x000fe20007fbe0ff */
[----:B-1----:R-:W-:Y:S01]  /*6c70*/  @!P0 IMAD.WIDE R28, R15, 0x2, R24 ;  /* 0x000000020f1c8825 */ /* 0x002fe200078e0218 */
[----:B------:R-:W-:-:S03]  /*6c80*/  @!P0 LOP3.LUT R11, R11, 0xfffffff8, RZ, 0xc0, !PT ;  /* 0xfffffff80b0b8812 */ /* 0x000fc600078ec0ff */
[----:B------:R-:W-:Y:S01]  /*6c90*/  @P1 IMAD.X R12, R210, 0x1, R21, P5 ;  /* 0x00000001d20c1824 */ /* 0x000fe200028e0615 */
[----:B------:R1:W-:Y:S01]  /*6ca0*/  @!P0 LDGSTS.E.BYPASS.LTC128B.128 [R10+0x13100], [R28.64], !P3 ;  /* 0x131000001c0a8fae */ /* 0x0003e2000d901d46 */
[----:B------:R-:W-:Y:S01]  /*6cb0*/  @!P0 IMAD.WIDE R24, R11, 0x2, R24 ;  /* 0x000000020b188825 */ /* 0x000fe200078e0218 */
[----:B------:R-:W-:Y:S02]  /*6cc0*/  ISETP.NE.AND P5, PT, R211, RZ, PT ;  /* 0x000000ffd300720c */ /* 0x000fe40003fa5270 */
[C---:B------:R-:W-:Y:S01]  /*6cd0*/  @P1 LEA R14, P3, R13.reuse, c[0x0][0x1c8], 0x1 ;  /* 0x000072000d0e1a11 */ /* 0x040fe200078608ff */
[----:B------:R-:W-:Y:S01]  /*6ce0*/  @P1 IMAD.SHL.U32 R11, R16, 0x2, RZ ;  /* 0x00000002100b1824 */ /* 0x000fe200078e00ff */
[----:B------:R1:W-:Y:S01]  /*6cf0*/  @!P0 LDGSTS.E.BYPASS.LTC128B.128 [R10+0x17100], [R24.64], !P4 ;  /* 0x17100000180a8fae */ /* 0x0003e2000e101d46 */
[----:B------:R-:W-:Y:S02]  /*6d00*/  ISETP.NE.AND P4, PT, R212, RZ, PT ;  /* 0x000000ffd400720c */ /* 0x000fe40003f85270 */
[----:B------:R-:W-:Y:S01]  /*6d10*/  @P1 LEA.HI.X R15, R13, c[0x0][0x1cc], R12, 0x1, P3 ;  /* 0x000073000d0f1a11 */ /* 0x000fe200018f0c0c */
[----:B------:R-:W0:Y:S04]  /*6d20*/  LDGDEPBAR ;  /* 0x00000000000079af */ /* 0x000e280000000000 */
[----:B------:R-:W-:Y:S01]  /*6d30*/  BAR.SYNC.DEFER_BLOCKING 0x0 ;  /* 0x0000000000007b1d */ /* 0x000fe20000010000 */
[----:B------:R-:W-:Y:S01]  /*6d40*/  ISETP.LT.AND P0, PT, RZ, c[0x0][0x27c], PT ;  /* 0x00009f00ff007a0c */ /* 0x000fe20003f01270 */
[----:B------:R-:W-:Y:S01]  /*6d50*/  @P2 IMAD.SHL.U32 R13, R16, 0x2, RZ ;  /* 0x00000002100d2824 */ /* 0x000fe200078e00ff */
[----:B------:R-:W-:-:S04]  /*6d60*/  SHF.R.S32.HI R21, RZ, 0x5, R6 ;  /* 0x00000005ff157819 */ /* 0x000fc80000011406 */
[----:B------:R-:W-:Y:S01]  /*6d70*/  @!PT LDS RZ, [RZ] ;  /* 0x00000000fffff984 */ /* 0x000fe20000000800 */
[----:B------:R-:W-:Y:S01]  /*6d80*/  @!PT LDS RZ, [RZ] ;  /* 0x00000000fffff984 */ /* 0x000fe20000000800 */
[----:B------:R-:W-:Y:S01]  /*6d90*/  @!PT LDS RZ, [RZ] ;  /* 0x00000000fffff984 */ /* 0x000fe20000000800 */
[----:B------:R1:W-:Y:S04]  /*6da0*/  @P2 LDGSTS.E.BYPASS.LTC128B.128 [R13+0x6100], [R26.64], !P6 ;  /* 0x061000001a0d2fae */ /* 0x0003e8000f101d46 */
[----:B------:R1:W-:Y:S04]  /*6db0*/  @P2 LDGSTS.E.BYPASS.LTC128B.128 [R13+0x8100], [R26.64+0x80], !P4 ;  /* 0x081000801a0d2fae */ /* 0x0003e8000e101d46 */
[----:B------:R1:W-:Y:S04]  /*6dc0*/  @P2 LDGSTS.E.BYPASS.LTC128B.128 [R13+0xa100], [R26.64+0x100], !P5 ;  /* 0x0a1001001a0d2fae */ /* 0x0003e8000e901d46 */
[----:B------:R1:W-:Y:S04]  /*6dd0*/  @P1 LDGSTS.E.BYPASS.LTC128B.128 [R11+0x7100], [R14.64], !P6 ;  /* 0x071000000e0b1fae */ /* 0x0003e8000f101d46 */
[----:B------:R1:W-:Y:S04]  /*6de0*/  @P1 LDGSTS.E.BYPASS.LTC128B.128 [R11+0x9100], [R14.64+0x80], !P4 ;  /* 0x091000800e0b1fae */ /* 0x0003e8000e101d46 */
[----:B------:R1:W-:Y:S04]  /*6df0*/  @P1 LDGSTS.E.BYPASS.LTC128B.128 [R11+0xb100], [R14.64+0x100], !P5 ;  /* 0x0b1001000e0b1fae */ /* 0x0003e8000e901d46 */
[----:B------:R-:W0:Y:S01]  /*6e00*/  LDGDEPBAR ;  /* 0x00000000000079af */ /* 0x000e220000000000 */
[----:B------:R-:W-:Y:S05]  /*6e10*/  @P0 BRA `(.L_x_88) ;  /* 0x0000002000000947 */ /* 0x000fea0003800000 */
[----:B------:R-:W-:-:S04]  /*6e20*/  DEPBAR.LE SB0, 0x1 ;  /* 0x000080400000791a */ /* 0x000fc80000000000 */
[----:B------:R-:W-:Y:S05]  /*6e30*/  BRA `(.L_x_89) ;  /* 0x00005c1000007947 */ /* 0x000fea0003800000 */
.L_x_88:
[----:B-1---5:R-:W-:Y:S01]  /*6e40*/  SHF.R.S32.HI R11, RZ, 0x1f, R86 ;  /* 0x0000001fff0b7819 */ /* 0x022fe20000011456 */
[----:B------:R-:W-:Y:S01]  /*6e50*/  ULDC.U8 UR4, c[0x0][0x298] ;  /* 0x0000a60000047ab9 */ /* 0x000fe20000000000 */
[-C--:B------:R-:W-:Y:S01]  /*6e60*/  LEA.HI R9, R9, R84.reuse, RZ, 0x2 ;  /* 0x0000005409097211 */ /* 0x080fe200078f10ff */
[----:B------:R-:W-:Y:S01]  /*6e70*/  IMAD.WIDE.U32 R12, R86, c[0x0][0x280], RZ ;  /* 0x0000a000560c7a25 */ /* 0x000fe200078e00ff */
[----:B------:R-:W-:Y:S01]  /*6e80*/  ISETP.NE.AND P2, PT, RZ, UR4, PT ;  /* 0x00000004ff007c0c */ /* 0x000fe2000bf45270 */
[----:B------:R-:W-:Y:S01]  /*6e90*/  BSSY B2, `(.L_x_89) ;  /* 0x00005bb000027945 */ /* 0x000fe20003800000 */
[----:B------:R-:W-:Y:S01]  /*6ea0*/  LOP3.LUT R49, R9, 0xfffffffc, RZ, 0xc0, !PT ;  /* 0xfffffffc09317812 */ /* 0x000fe200078ec0ff */
[C---:B------:R-:W-:Y:S01]  /*6eb0*/  IMAD R15, R11.reuse, c[0x0][0x280], RZ ;  /* 0x0000a0000b0f7a24 */ /* 0x040fe200078e02ff */
[----:B------:R-:W-:Y:S01]  /*6ec0*/  SHF.R.S32.HI R24, RZ, 0x2, R9 ;  /* 0x00000002ff187819 */ /* 0x000fe20000011409 */
[----:B------:R-:W-:Y:S01]  /*6ed0*/  IMAD R11, R11, c[0x0][0x290], RZ ;  /* 0x0000a4000b0b7a24 */ /* 0x000fe200078e02ff */
[----:B------:R-:W-:Y:S01]  /*6ee0*/  LEA R52, P1, R12, c[0x0][0x270], 0x1 ;  /* 0x00009c000c347a11 */ /* 0x000fe200078208ff */
[C---:B------:R-:W-:Y:S01]  /*6ef0*/  IMAD R10, R86.reuse, c[0x0][0x284], R15 ;  /* 0x0000a100560a7a24 */ /* 0x040fe200078e020f */
[----:B------:R-:W-:Y:S01]  /*6f00*/  IADD3 R49, -R49, R84, RZ ;  /* 0x0000005431317210 */ /* 0x000fe20007ffe1ff */
[----:B------:R-:W-:-:S02]  /*6f10*/  IMAD R8, R86, c[0x0][0x294], R11 ;  /* 0x0000a50056087a24 */ /* 0x000fc400078e020b */
[----:B------:R-:W-:Y:S01]  /*6f20*/  IMAD.WIDE.U32 R86, R86, c[0x0][0x290], RZ ;  /* 0x0000a40056567a25 */ /* 0x000fe200078e00ff */
[----:B------:R-:W-:-:S03]  /*6f30*/  SHF.L.U32 R23, R49, 0x3, RZ ;  /* 0x0000000331177819 */ /* 0x000fc600000006ff */
[----:B------:R-:W-:Y:S01]  /*6f40*/  IMAD.IADD R10, R10, 0x1, R13 ;  /* 0x000000010a0a7824 */ /* 0x000fe200078e020d */
[----:B------:R-:W-:Y:S01]  /*6f50*/  LEA R44, P0, R86, c[0x0][0x288], 0x1 ;  /* 0x0000a200562c7a11 */ /* 0x000fe200078008ff */
[----:B------:R-:W-:Y:S02]  /*6f60*/  IMAD.IADD R8, R8, 0x1, R87 ;  /* 0x0000000108087824 */ /* 0x000fe400078e0257 */
[----:B------:R-:W-:Y:S01]  /*6f70*/  IMAD R9, R85, 0x80, R24 ;  /* 0x0000008055097824 */ /* 0x000fe200078e0218 */
[----:B------:R-:W-:Y:S02]  /*6f80*/  LEA.HI.X R53, R12, c[0x0][0x274], R10, 0x1, P1 ;  /* 0x00009d000c357a11 */ /* 0x000fe400008f0c0a */
[----:B------:R-:W-:Y:S01]  /*6f90*/  LEA.HI.X R45, R86, c[0x0][0x28c], R8, 0x1, P0 ;  /* 0x0000a300562d7a11 */ /* 0x000fe200000f0c08 */
[----:B------:R-:W-:Y:S05]  /*6fa0*/  @!P2 BRA `(.L_x_90) ;  /* 0x00002b000000a947 */ /* 0x000fea0003800000 */
[----:B------:R-:W-:Y:S01]  /*6fb0*/  ISETP.GE.AND P0, PT, R9, R46, PT ;  /* 0x0000002e0900720c */ /* 0x000fe20003f06270 */
[----:B------:R-:W-:Y:S01]  /*6fc0*/  BSSY B0, `(.L_x_91) ;  /* 0x000004d000007945 */ /* 0x000fe20003800000 */
[----:B------:R-:W-:Y:S01]  /*6fd0*/  SHF.L.U32 R13, R49, 0x2, RZ ;  /* 0x00000002310d7819 */ /* 0x000fe200000006ff */
        /* <DEDUP_REMOVED lines=12> */
[----:B------:R-:W-:Y:S05]  /*70a0*/  @P0 BRA `(.L_x_92) ;  /* 0x000003e000000947 */ /* 0x000fea0003800000 */
[C---:B------:R-:W-:Y:S01]  /*70b0*/  IADD3 R9, R13.reuse, 0x10, RZ ;  /* 0x000000100d097810 */ /* 0x040fe20007ffe0ff */
[----:B------:R-:W-:Y:S01]  /*70c0*/  CS2R R32, SRZ ;  /* 0x0000000000207805 */ /* 0x000fe2000001ff00 */
[----:B------:R-:W-:Y:S01]  /*70d0*/  ISETP.GE.AND P1, PT, R13, c[0x0][0x27c], PT ;  /* 0x00009f000d007a0c */ /* 0x000fe20003f26270 */
[----:B------:R-:W-:Y:S01]  /*70e0*/  CS2R R50, SRZ ;  /* 0x0000000000327805 */ /* 0x000fe2000001ff00 */
[----:B------:R-:W-:Y:S01]  /*70f0*/  ISETP.GE.AND P0, PT, R9, c[0x0][0x27c], PT ;  /* 0x00009f0009007a0c */ /* 0x000fe20003f06270 */
[----:B------:R-:W-:Y:S01]  /*7100*/  CS2R R30, SRZ ;  /* 0x00000000001e7805 */ /* 0x000fe2000001ff00 */
[----:B------:R-:W-:Y:S01]  /*7110*/  CS2R R48, SRZ ;  /* 0x0000000000307805 */ /* 0x000fe2000001ff00 */
[----:B------:R-:W-:-:S02]  /*7120*/  IADD3 R25, R13, 0x20, RZ ;  /* 0x000000200d197810 */ /* 0x000fc40007ffe0ff */
[C---:B------:R-:W-:Y:S02]  /*7130*/  IADD3 R15, R13.reuse, 0x30, RZ ;  /* 0x000000300d0f7810 */ /* 0x040fe40007ffe0ff */
[----:B------:R-:W-:-:S04]  /*7140*/  IADD3 R11, R13, 0x40, RZ ;  /* 0x000000400d0b7810 */ /* 0x000fc80007ffe0ff */
[C---:B------:R-:W-:Y:S02]  /*7150*/  @!P1 IMAD.WIDE R34, R13.reuse, 0x2, R52 ;  /* 0x000000020d229825 */ /* 0x040fe400078e0234 */
[----:B------:R-:W-:Y:S02]  /*7160*/  @!P0 SHF.R.S32.HI R8, RZ, 0x1f, R9 ;  /* 0x0000001fff088819 */ /* 0x000fe40000011409 */
[----:B------:R-:W-:Y:S01]  /*7170*/  @!P1 IMAD.WIDE R28, R13, 0x2, R44 ;  /* 0x000000020d1c9825 */ /* 0x000fe200078e022c */
[----:B------:R1:W5:Y:S01]  /*7180*/  @!P1 LD.E.64 R32, [R34.64] ;  /* 0x0000000622209980 */ /* 0x000362000c101b00 */
[----:B------:R-:W-:Y:S02]  /*7190*/  @!P0 LEA.HI R9, R8, R9, RZ, 0x2 ;  /* 0x0000000908098211 */ /* 0x000fe400078f10ff */
[----:B------:R-:W-:Y:S01]  /*71a0*/  ISETP.GE.AND P3, PT, R25, c[0x0][0x27c], PT ;  /* 0x00009f0019007a0c */ /* 0x000fe20003f66270 */
[----:B------:R2:W5:Y:S01]  /*71b0*/  @!P1 LD.E.64 R50, [R28.64] ;  /* 0x000000061c329980 */ /* 0x000562000c101b00 */
[----:B------:R-:W-:-:S05]  /*71c0*/  @!P0 LOP3.LUT R9, R9, 0xfffffffc, RZ, 0xc0, !PT ;  /* 0xfffffffc09098812 */ /* 0x000fca00078ec0ff */
[----:B------:R-:W-:-:S04]  /*71d0*/  @!P0 IMAD.WIDE R26, R9, 0x2, R52 ;  /* 0x00000002091a8825 */ /* 0x000fc800078e0234 */
[----:B------:R-:W-:Y:S01]  /*71e0*/  @!P0 IMAD.WIDE R36, R9, 0x2, R44 ;  /* 0x0000000209248825 */ /* 0x000fe200078e022c */
[----:B------:R-:W-:Y:S01]  /*71f0*/  IADD3 R9, R13, 0x50, RZ ;  /* 0x000000500d097810 */ /* 0x000fe20007ffe0ff */
[----:B------:R3:W5:Y:S01]  /*7200*/  @!P0 LD.E.64 R30, [R26.64] ;  /* 0x000000061a1e8980 */ /* 0x000762000c101b00 */
[----:B------:R-:W-:Y:S02]  /*7210*/  ISETP.GE.AND P2, PT, R15, c[0x0][0x27c], PT ;  /* 0x00009f000f007a0c */ /* 0x000fe40003f46270 */
[----:B------:R-:W-:Y:S01]  /*7220*/  ISETP.GE.AND P1, PT, R11, c[0x0][0x27c], PT ;  /* 0x00009f000b007a0c */ /* 0x000fe20003f26270 */
[----:B------:R4:W5:Y:S01]  /*7230*/  @!P0 LD.E.64 R48, [R36.64] ;  /* 0x0000000624308980 */ /* 0x000962000c101b00 */
[----:B------:R-:W-:Y:S02]  /*7240*/  ISETP.GE.AND P0, PT, R9, c[0x0][0x27c], PT ;  /* 0x00009f0009007a0c */ /* 0x000fe40003f06270 */
[----:B------:R-:W-:-:S07]  /*7250*/  @!P3 SHF.R.S32.HI R14, RZ, 0x1f, R25 ;  /* 0x0000001fff0eb819 */ /* 0x000fce0000011419 */
[----:B------:R-:W-:Y:S02]  /*7260*/  @!P2 SHF.R.S32.HI R12, RZ, 0x1f, R15 ;  /* 0x0000001fff0ca819 */ /* 0x000fe4000001140f */
[----:B------:R-:W-:Y:S02]  /*7270*/  @!P1 SHF.R.S32.HI R10, RZ, 0x1f, R11 ;  /* 0x0000001fff0a9819 */ /* 0x000fe4000001140b */
[----:B------:R-:W-:Y:S02]  /*7280*/  @!P0 SHF.R.S32.HI R8, RZ, 0x1f, R9 ;  /* 0x0000001fff088819 */ /* 0x000fe40000011409 */
[----:B------:R-:W-:Y:S02]  /*7290*/  @!P3 LEA.HI R25, R14, R25, RZ, 0x2 ;  /* 0x000000190e19b211 */ /* 0x000fe400078f10ff */
[----:B------:R-:W-:Y:S02]  /*72a0*/  @!P2 LEA.HI R15, R12, R15, RZ, 0x2 ;  /* 0x0000000f0c0fa211 */ /* 0x000fe400078f10ff */
[----:B------:R-:W-:-:S02]  /*72b0*/  @!P1 LEA.HI R11, R10, R11, RZ, 0x2 ;  /* 0x0000000b0a0b9211 */ /* 0x000fc400078f10ff */
[----:B------:R-:W-:Y:S02]  /*72c0*/  @!P0 LEA.HI R9, R8, R9, RZ, 0x2 ;  /* 0x0000000908098211 */ /* 0x000fe400078f10ff */
[----:B------:R-:W-:Y:S02]  /*72d0*/  @!P3 LOP3.LUT R25, R25, 0xfffffffc, RZ, 0xc0, !PT ;  /* 0xfffffffc1919b812 */ /* 0x000fe400078ec0ff */
[----:B------:R-:W-:Y:S02]  /*72e0*/  @!P2 LOP3.LUT R15, R15, 0xfffffffc, RZ, 0xc0, !PT ;  /* 0xfffffffc0f0fa812 */ /* 0x000fe400078ec0ff */
[----:B------:R-:W-:Y:S02]  /*72f0*/  @!P1 LOP3.LUT R11, R11, 0xfffffffc, RZ, 0xc0, !PT ;  /* 0xfffffffc0b0b9812 */ /* 0x000fe400078ec0ff */
[----:B------:R-:W-:Y:S01]  /*7300*/  @!P0 LOP3.LUT R9, R9, 0xfffffffc, RZ, 0xc0, !PT ;  /* 0xfffffffc09098812 */ /* 0x000fe200078ec0ff */
[----:B------:R-:W-:Y:S01]  /*7310*/  @!P3 IMAD.WIDE R54, R25, 0x2, R52 ;  /* 0x000000021936b825 */ /* 0x000fe200078e0234 */
[----:B--2---:R-:W-:Y:S01]  /*7320*/  CS2R R28, SRZ ;  /* 0x00000000001c7805 */ /* 0x004fe2000001ff00 */
[----:B------:R-:W-:-:S02]  /*7330*/  CS2R R70, SRZ ;  /* 0x0000000000467805 */ /* 0x000fc4000001ff00 */
[--C-:B------:R-:W-:Y:S01]  /*7340*/  @!P2 IMAD.WIDE R40, R15, 0x2, R52.reuse ;  /* 0x000000020f28a825 */ /* 0x100fe200078e0234 */
[----:B---3--:R-:W-:Y:S01]  /*7350*/  CS2R R26, SRZ ;  /* 0x00000000001a7805 */ /* 0x008fe2000001ff00 */
[----:B------:R-:W-:Y:S01]  /*7360*/  CS2R R42, SRZ ;  /* 0x00000000002a7805 */ /* 0x000fe2000001ff00 */
[----:B------:R-:W-:Y:S01]  /*7370*/  CS2R R68, SRZ ;  /* 0x0000000000447805 */ /* 0x000fe2000001ff00 */
[----:B-1----:R-:W-:Y:S01]  /*7380*/  @!P1 IMAD.WIDE R34, R11, 0x2, R52 ;  /* 0x000000020b229825 */ /* 0x002fe200078e0234 */
[----:B------:R1:W5:Y:S03]  /*7390*/  @!P3 LD.E.64 R28, [R54.64] ;  /* 0x00000006361cb980 */ /* 0x000366000c101b00 */
[--C-:B------:R-:W-:Y:S01]  /*73a0*/  @!P3 IMAD.WIDE R56, R25, 0x2, R44.reuse ;  /* 0x000000021938b825 */ /* 0x100fe200078e022c */
[----:B------:R1:W5:Y:S03]  /*73b0*/  @!P2 LD.E.64 R26, [R40.64] ;  /* 0x00000006281aa980 */ /* 0x000366000c101b00 */
[----:B----4-:R-:W-:Y:S01]  /*73c0*/  @!P2 IMAD.WIDE R36, R15, 0x2, R44 ;  /* 0x000000020f24a825 */ /* 0x010fe200078e022c */
[----:B------:R1:W5:Y:S01]  /*73d0*/  @!P3 LD.E.64 R70, [R56.64] ;  /* 0x000000063846b980 */ /* 0x000362000c101b00 */
[----:B------:R-:W-:-:S02]  /*73e0*/  CS2R R14, SRZ ;  /* 0x00000000000e7805 */ /* 0x000fc4000001ff00 */
[----:B------:R-:W-:Y:S02]  /*73f0*/  @!P1 IMAD.WIDE R38, R11, 0x2, R44 ;  /* 0x000000020b269825 */ /* 0x000fe400078e022c */
[----:B------:R-:W-:Y:S02]  /*7400*/  CS2R R10, SRZ ;  /* 0x00000000000a7805 */ /* 0x000fe4000001ff00 */
[C---:B------:R-:W-:Y:S01]  /*7410*/  @!P0 IMAD.WIDE R52, R9.reuse, 0x2, R52 ;  /* 0x0000000209348825 */ /* 0x040fe200078e0234 */
[----:B------:R1:W5:Y:S03]  /*7420*/  @!P1 LD.E.64 R14, [R34.64] ;  /* 0x00000006220e9980 */ /* 0x000366000c101b00 */
[----:B------:R-:W-:Y:S01]  /*7430*/  @!P0 IMAD.WIDE R44, R9, 0x2, R44 ;  /* 0x00000002092c8825 */ /* 0x000fe200078e022c */
[----:B------:R1:W5:Y:S01]  /*7440*/  @!P2 LD.E.64 R10, [R36.64] ;  /* 0x00000006240aa980 */ /* 0x000362000c101b00 */
[----:B------:R-:W-:-:S03]  /*7450*/  CS2R R8, SRZ ;  /* 0x0000000000087805 */ /* 0x000fc6000001ff00 */
[----:B------:R1:W5:Y:S04]  /*7460*/  @!P0 LD.E.64 R42, [R52.64] ;  /* 0x00000006342a8980 */ /* 0x000368000c101b00 */
[----:B------:R1:W5:Y:S04]  /*7470*/  @!P1 LD.E.64 R8, [R38.64] ;  /* 0x0000000626089980 */ /* 0x000368000c101b00 */
[----:B------:R1:W5:Y:S02]  /*7480*/  @!P0 LD.E.64 R68, [R44.64] ;  /* 0x000000062c448980 */ /* 0x000364000c101b00 */
.L_x_92:
[----:B------:R-:W-:Y:S05]  /*7490*/  BSYNC B0 ;  /* 0x0000000000007941 */ /* 0x000fea0003800000 */
.L_x_91:
[----:B------:R-:W-:Y:S01]  /*74a0*/  SHF.R.S32.HI R65, RZ, 0x1f, R24 ;  /* 0x0000001fff417819 */ /* 0x000fe20000011418 */
[--C-:B-----5:R-:W-:Y:S01]  /*74b0*/  IMAD.MOV.U32 R63, RZ, RZ, R31.reuse ;  /* 0x000000ffff3f7224 */ /* 0x120fe200078e001f */
[----:B-1----:R-:W-:Y:S01]  /*74c0*/  SHF.R.U64 R40, R30, 0x10, R31 ;  /* 0x000000101e287819 */ /* 0x002fe2000000121f */
[----:B------:R-:W-:Y:S01]  /*74d0*/  IMAD.MOV.U32 R59, RZ, RZ, R27 ;  /* 0x000000ffff3b7224 */ /* 0x000fe200078e001b */
[----:B------:R-:W-:Y:S01]  /*74e0*/  LEA.HI R65, R65, R24, RZ, 0x3 ;  /* 0x0000001841417211 */ /* 0x000fe200078f18ff */
[----:B------:R-:W-:Y:S01]  /*74f0*/  IMAD R85, R85, -0x80, R46 ;  /* 0xffffff8055557824 */ /* 0x000fe200078e022e */
[----:B------:R-:W-:Y:S01]  /*7500*/  SHF.R.U32.HI R39, RZ, 0x10, R31 ;  /* 0x00000010ff277819 */ /* 0x000fe2000001161f */
[----:B------:R-:W-:Y:S01]  /*7510*/  IMAD.MOV.U32 R66, RZ, RZ, R32 ;  /* 0x000000ffff427224 */ /* 0x000fe200078e0020 */
[----:B------:R-:W-:Y:S01]  /*7520*/  LOP3.LUT R65, R65, 0xfffffff8, RZ, 0xc0, !PT ;  /* 0xfffffff841417812 */ /* 0x000fe200078ec0ff */
[----:B------:R-:W-:Y:S01]  /*7530*/  IMAD.MOV.U32 R62, RZ, RZ, R28 ;  /* 0x000000ffff3e7224 */ /* 0x000fe200078e001c */
[----:B------:R-:W-:Y:S01]  /*7540*/  SHF.R.U32.HI R31, RZ, 0x10, R27 ;  /* 0x00000010ff1f7819 */ /* 0x000fe2000001161b */
[----:B------:R-:W-:Y:S01]  /*7550*/  IMAD.MOV.U32 R57, RZ, RZ, R15 ;  /* 0x000000ffff397224 */ /* 0x000fe200078e000f */
[----:B------:R-:W-:Y:S01]  /*7560*/  SHF.R.U64 R45, R32, 0x10, R33 ;  /* 0x00000010202d7819 */ /* 0x000fe20000001221 */
[----:B------:R-:W-:Y:S01]  /*7570*/  IMAD.IADD R46, R24, 0x1, -R65 ;  /* 0x00000001182e7824 */ /* 0x000fe200078e0a41 */
[----:B------:R-:W-:Y:S01]  /*7580*/  SHF.R.U64 R36, R28, 0x10, R29 ;  /* 0x000000101c247819 */ /* 0x000fe2000000121d */
[----:B------:R-:W-:Y:S01]  /*7590*/  IMAD.MOV.U32 R56, RZ, RZ, R42 ;  /* 0x000000ffff387224 */ /* 0x000fe200078e002a */
[----:B------:R-:W-:Y:S01]  /*75a0*/  SHF.R.U64 R32, R26, 0x10, R27 ;  /* 0x000000101a207819 */ /* 0x000fe2000000121b */
[----:B------:R-:W-:Y:S01]  /*75b0*/  IMAD.MOV.U32 R58, RZ, RZ, R14 ;  /* 0x000000ffff3a7224 */ /* 0x000fe200078e000e */
[----:B------:R-:W-:Y:S01]  /*75c0*/  SHF.R.U64 R28, R14, 0x10, R15 ;  /* 0x000000100e1c7819 */ /* 0x000fe2000000120f */
[----:B------:R-:W-:Y:S01]  /*75d0*/  IMAD.MOV.U32 R55, RZ, RZ, R43 ;  /* 0x000000ffff377224 */ /* 0x000fe200078e002b */
[----:B------:R-:W-:Y:S01]  /*75e0*/  SHF.R.U32.HI R27, RZ, 0x10, R15 ;  /* 0x00000010ff1b7819 */ /* 0x000fe2000001160f */
[----:B------:R-:W-:Y:S01]  /*75f0*/  IMAD.MOV.U32 R54, RZ, RZ, R50 ;  /* 0x000000ffff367224 */ /* 0x000fe200078e0032 */
[----:B------:R-:W-:Y:S01]  /*7600*/  PRMT R31, R59, 0x5410, R31 ;  /* 0x000054103b1f7816 */ /* 0x000fe2000000001f */
[----:B------:R-:W-:Y:S01]  /*7610*/  IMAD.SHL.U32 R59, R46, 0x40, RZ ;  /* 0x000000402e3b7824 */ /* 0x000fe200078e00ff */
[--C-:B------:R-:W-:Y:S01]  /*7620*/  SHF.R.U64 R15, R42, 0x10, R43.reuse ;  /* 0x000000102a0f7819 */ /* 0x100fe2000000122b */
[----:B------:R-:W-:Y:S01]  /*7630*/  IMAD.MOV.U32 R47, RZ, RZ, R70 ;  /* 0x000000ffff2f7224 */ /* 0x000fe200078e0046 */
[----:B------:R-:W-:Y:S01]  /*7640*/  SHF.R.U32.HI R14, RZ, 0x10, R43 ;  /* 0x00000010ff0e7819 */ /* 0x000fe2000001162b */
[----:B------:R-:W-:Y:S01]  /*7650*/  IMAD.MOV.U32 R67, RZ, RZ, R33 ;  /* 0x000000ffff437224 */ /* 0x000fe200078e0021 */
[----:B------:R-:W-:Y:S01]  /*7660*/  SHF.R.U64 R43, R50, 0x10, R51 ;  /* 0x00000010322b7819 */ /* 0x000fe20000001233 */
[----:B------:R-:W-:Y:S01]  /*7670*/  IMAD.MOV.U32 R50, RZ, RZ, R49 ;  /* 0x000000ffff327224 */ /* 0x000fe200078e0031 */
[----:B------:R-:W-:Y:S01]  /*7680*/  PRMT R15, R56, 0x5410, R15 ;  /* 0x00005410380f7816 */ /* 0x000fe2000000000f */
[----:B------:R-:W-:Y:S01]  /*7690*/  IMAD.MOV.U32 R60, RZ, RZ, R26 ;  /* 0x000000ffff3c7224 */ /* 0x000fe200078e001a */
[----:B------:R-:W-:Y:S01]  /*76a0*/  SHF.R.U64 R38, R70, 0x10, R71 ;  /* 0x0000001046267819 */ /* 0x000fe20000001247 */
[----:B------:R-:W-:Y:S01]  /*76b0*/  IMAD.MOV.U32 R53, RZ, RZ, R51 ;  /* 0x000000ffff357224 */ /* 0x000fe200078e0033 */
[----:B------:R-:W-:Y:S01]  /*76c0*/  LOP3.LUT R56, R59, 0x1c0, RZ, 0xc0, !PT ;  /* 0x000001c03b387812 */ /* 0x000fe200078ec0ff */
[----:B------:R-:W-:Y:S01]  /*76d0*/  IMAD.MOV.U32 R64, RZ, RZ, R30 ;  /* 0x000000ffff407224 */ /* 0x000fe200078e001e */
[----:B------:R-:W-:Y:S01]  /*76e0*/  PRMT R43, R54, 0x5410, R43 ;  /* 0x00005410362b7816 */ /* 0x000fe2000000002b */
[----:B------:R-:W-:Y:S01]  /*76f0*/  IMAD.MOV.U32 R61, RZ, RZ, R29 ;  /* 0x000000ffff3d7224 */ /* 0x000fe200078e001d */
[----:B------:R-:W-:Y:S01]  /*7700*/  LOP3.LUT R54, R56, 0x18, R23, 0xf8, !PT ;  /* 0x0000001838367812 */ /* 0x000fe200078ef817 */
[----:B------:R-:W-:Y:S01]  /*7710*/  IMAD.MOV.U32 R26, RZ, RZ, R11 ;  /* 0x000000ffff1a7224 */ /* 0x000fe200078e000b */
[----:B------:R-:W-:Y:S01]  /*7720*/  PRMT R38, R47, 0x5410, R38 ;  /* 0x000054102f267816 */ /* 0x000fe20000000026 */
[----:B------:R-:W-:Y:S01]  /*7730*/  IMAD.MOV.U32 R12, RZ, RZ, R8 ;  /* 0x000000ffff0c7224 */ /* 0x000fe200078e0008 */
[----:B------:R-:W-:Y:S01]  /*7740*/  SHF.R.U32.HI R23, RZ, 0x3, R56 ;  /* 0x00000003ff177819 */ /* 0x000fe20000011638 */
[----:B------:R-:W-:-:S04]  /*7750*/  DEPBAR.LE SB0, 0x1 ;  /* 0x000080400000791a */ /* 0x000fc80000000000 */
[----:B------:R-:W-:Y:S01]  /*7760*/  IMNMX R47, R85, 0x80, PT ;  /* 0x00000080552f7817 */ /* 0x000fe20003800200 */
[----:B------:R-:W-:Y:S01]  /*7770*/  BSSY B1, `(.L_x_93) ;  /* 0x0000130000017945 */ /* 0x000fe20003800000 */
[----:B------:R-:W-:Y:S02]  /*7780*/  LOP3.LUT P1, RZ, R46, 0x4, RZ, 0xc0, !PT ;  /* 0x000000042eff7812 */ /* 0x000fe4000782c0ff */
[----:B------:R-:W-:Y:S02]  /*7790*/  LOP3.LUT R54, R54, R23, RZ, 0x3c, !PT ;  /* 0x0000001736367212 */ /* 0x000fe400078e3cff */
[----:B------:R-:W-:Y:S02]  /*77a0*/  ISETP.GE.AND P0, PT, R24, R47, PT ;  /* 0x0000002f1800720c */ /* 0x000fe40003f06270 */
[--C-:B------:R-:W-:Y:S01]  /*77b0*/  SHF.R.U64 R42, R48, 0x10, R49.reuse ;  /* 0x00000010302a7819 */ /* 0x100fe20000001231 */
[----:B------:R-:W-:Y:S01]  /*77c0*/  IMAD R23, R21, 0x200, R54 ;  /* 0x0000020015177824 */ /* 0x000fe200078e0236 */
[----:B------:R-:W-:Y:S01]  /*77d0*/  SHF.R.U32.HI R41, RZ, 0x10, R49 ;  /* 0x00000010ff297819 */ /* 0x000fe20000011631 */
[--C-:B------:R-:W-:Y:S01]  /*77e0*/  IMAD.MOV.U32 R49, RZ, RZ, R71.reuse ;  /* 0x000000ffff317224 */ /* 0x100fe200078e0047 */
[----:B------:R-:W-:-:S02]  /*77f0*/  SHF.R.U32.HI R37, RZ, 0x10, R71 ;  /* 0x00000010ff257819 */ /* 0x000fc40000011647 */
[----:B------:R-:W-:Y:S02]  /*7800*/  SHF.R.U32.HI R44, RZ, 0x10, R33 ;  /* 0x00000010ff2c7819 */ /* 0x000fe40000011621 */
[----:B------:R-:W-:Y:S01]  /*7810*/  SHF.R.U32.HI R52, RZ, 0x10, R51 ;  /* 0x00000010ff347819 */ /* 0x000fe20000011633 */
[----:B------:R-:W-:Y:S01]  /*7820*/  IMAD.MOV.U32 R51, RZ, RZ, R48 ;  /* 0x000000ffff337224 */ /* 0x000fe200078e0030 */
[----:B------:R-:W-:Y:S01]  /*7830*/  SHF.R.U32.HI R35, RZ, 0x10, R29 ;  /* 0x00000010ff237819 */ /* 0x000fe2000001161d */
[----:B------:R-:W-:Y:S01]  /*7840*/  IMAD.MOV.U32 R48, RZ, RZ, R10 ;  /* 0x000000ffff307224 */ /* 0x000fe200078e000a */
[--C-:B------:R-:W-:Y:S01]  /*7850*/  SHF.R.U64 R34, R10, 0x10, R11.reuse ;  /* 0x000000100a227819 */ /* 0x100fe2000000120b */
[----:B------:R-:W-:Y:S01]  /*7860*/  IMAD.MOV.U32 R10, RZ, RZ, R68 ;  /* 0x000000ffff0a7224 */ /* 0x000fe200078e0044 */
[----:B------:R-:W-:Y:S01]  /*7870*/  SHF.R.U32.HI R33, RZ, 0x10, R11 ;  /* 0x00000010ff217819 */ /* 0x000fe2000001160b */
[--C-:B------:R-:W-:Y:S01]  /*7880*/  IMAD.MOV.U32 R11, RZ, RZ, R9.reuse ;  /* 0x000000ffff0b7224 */ /* 0x100fe200078e0009 */
[----:B------:R-:W-:-:S02]  /*7890*/  SHF.R.U64 R30, R8, 0x10, R9 ;  /* 0x00000010081e7819 */ /* 0x000fc40000001209 */
[----:B------:R-:W-:Y:S01]  /*78a0*/  SHF.R.U32.HI R29, RZ, 0x10, R9 ;  /* 0x00000010ff1d7819 */ /* 0x000fe20000011609 */
[----:B------:R-:W-:Y:S01]  /*78b0*/  IMAD.MOV.U32 R9, RZ, RZ, R69 ;  /* 0x000000ffff097224 */ /* 0x000fe200078e0045 */
[----:B------:R-:W-:Y:S02]  /*78c0*/  PRMT R37, R49, 0x5410, R37 ;  /* 0x0000541031257816 */ /* 0x000fe40000000025 */
[C---:B------:R-:W-:Y:S02]  /*78d0*/  IADD3 R49, R23.reuse, 0x20, RZ ;  /* 0x0000002017317810 */ /* 0x040fe40007ffe0ff */
[--C-:B------:R-:W-:Y:S02]  /*78e0*/  SHF.R.U64 R25, R68, 0x10, R69.reuse ;  /* 0x0000001044197819 */ /* 0x100fe40000001245 */
[----:B------:R-:W-:Y:S02]  /*78f0*/  SHF.R.U32.HI R8, RZ, 0x10, R69 ;  /* 0x00000010ff087819 */ /* 0x000fe40000011645 */
[----:B------:R-:W-:-:S02]  /*7900*/  @P1 IADD3 R49, R23, -0x20, RZ ;  /* 0xffffffe017311810 */ /* 0x000fc40007ffe0ff */
[----:B------:R-:W-:Y:S02]  /*7910*/  PRMT R33, R26, 0x5410, R33 ;  /* 0x000054101a217816 */ /* 0x000fe40000000021 */
[----:B------:R-:W-:Y:S02]  /*7920*/  PRMT R30, R12, 0x5410, R30 ;  /* 0x000054100c1e7816 */ /* 0x000fe4000000001e */
[----:B------:R-:W-:Y:S02]  /*7930*/  LEA R26, R23, 0xc100, 0x1 ;  /* 0x0000c100171a7811 */ /* 0x000fe400078e08ff */
[----:B------:R-:W-:Y:S02]  /*7940*/  PRMT R45, R66, 0x5410, R45 ;  /* 0x00005410422d7816 */ /* 0x000fe4000000002d */
[----:B------:R-:W-:Y:S02]  /*7950*/  PRMT R44, R67, 0x5410, R44 ;  /* 0x00005410432c7816 */ /* 0x000fe4000000002c */
[----:B------:R-:W-:-:S02]  /*7960*/  PRMT R40, R64, 0x5410, R40 ;  /* 0x0000541040287816 */ /* 0x000fc40000000028 */
[----:B------:R-:W-:Y:S02]  /*7970*/  PRMT R39, R63, 0x5410, R39 ;  /* 0x000054103f277816 */ /* 0x000fe40000000027 */
[----:B------:R-:W-:Y:S02]  /*7980*/  PRMT R36, R62, 0x5410, R36 ;  /* 0x000054103e247816 */ /* 0x000fe40000000024 */
[----:B------:R-:W-:Y:S02]  /*7990*/  PRMT R35, R61, 0x5410, R35 ;  /* 0x000054103d237816 */ /* 0x000fe40000000023 */
        /* <DEDUP_REMOVED lines=9> */
[----:B------:R-:W-:Y:S02]  /*7a30*/  LEA R12, R49, 0xc100, 0x1 ;  /* 0x0000c100310c7811 */ /* 0x000fe400078e08ff */
[----:B------:R-:W-:Y:S02]  /*7a40*/  PRMT R25, R10, 0x5410, R25 ;  /* 0x000054100a197816 */ /* 0x000fe40000000019 */
[----:B------:R-:W-:Y:S01]  /*7a50*/  PRMT R23, R9, 0x5410, R8 ;  /* 0x0000541009177816 */ /* 0x000fe20000000008 */
[----:B------:R-:W-:Y:S06]  /*7a60*/  BAR.SYNC.DEFER_BLOCKING 0x0 ;  /* 0x0000000000007b1d */ /* 0x000fec0000010000 */
[----:B------:R-:W-:Y:S05]  /*7a70*/  @P0 BRA `(.L_x_94) ;  /* 0x00000ff000000947 */ /* 0x000fea0003800000 */
[----:B------:R-:W-:Y:S01]  /*7a80*/  ISETP.GE.AND P0, PT, R13, c[0x0][0x27c], PT ;  /* 0x00009f000d007a0c */ /* 0x000fe20003f06270 */
[----:B------:R-:W-:-:S12]  /*7a90*/  BSSY B0, `(.L_x_95) ;  /* 0x0000028000007945 */ /* 0x000fd80003800000 */
[----:B------:R-:W-:Y:S05]  /*7aa0*/  @P0 BRA `(.L_x_96) ;  /* 0x0000026000000947 */ /* 0x000fea0003800000 */
[----:B------:R-:W1:Y:S01]  /*7ab0*/  LDS.128 R8, [R26] ;  /* 0x000000001a087984 */ /* 0x000e620000000c00 */
[----:B------:R-:W-:Y:S01]  /*7ac0*/  SHF.L.U32 R53, R45, 0x10, RZ ;  /* 0x000000102d357819 */ /* 0x000fe200000006ff */
[----:B------:R-:W-:Y:S01]  /*7ad0*/  IMAD.U32 R50, R43, 0x10000, RZ ;  /* 0x000100002b327824 */ /* 0x000fe200078e00ff */
[----:B------:R-:W-:Y:S02]  /*7ae0*/  LOP3.LUT R51, R45, 0xffff0000, RZ, 0xc0, !PT ;  /* 0xffff00002d337812 */ /* 0x000fe400078ec0ff */
[C---:B-1----:R-:W-:Y:S01]  /*7af0*/  SHF.L.U32 R49, R8.reuse, 0x10, RZ ;  /* 0x0000001008317819 */ /* 0x042fe200000006ff */
[----:B------:R-:W-:Y:S01]  /*7b00*/  IMAD.U32 R52, R11, 0x10000, RZ ;  /* 0x000100000b347824 */ /* 0x000fe200078e00ff */
[----:B------:R-:W-:Y:S02]  /*7b10*/  LOP3.LUT R48, R8, 0xffff0000, RZ, 0xc0, !PT ;  /* 0xffff000008307812 */ /* 0x000fe400078ec0ff */
[C---:B------:R-:W-:Y:S02]  /*7b20*/  SHF.L.U32 R8, R9.reuse, 0x10, RZ ;  /* 0x0000001009087819 */ /* 0x040fe400000006ff */
[----:B------:R-:W-:-:S02]  /*7b30*/  LOP3.LUT R56, R9, 0xffff0000, RZ, 0xc0, !PT ;  /* 0xffff000009387812 */ /* 0x000fc400078ec0ff */
[----:B------:R-:W-:Y:S02]  /*7b40*/  LOP3.LUT R9, R43, 0xffff0000, RZ, 0xc0, !PT ;  /* 0xffff00002b097812 */ /* 0x000fe400078ec0ff */
[C---:B------:R-:W-:Y:S02]  /*7b50*/  SHF.L.U32 R55, R10.reuse, 0x10, RZ ;  /* 0x000000100a377819 */ /* 0x040fe400000006ff */
[----:B------:R-:W-:Y:S01]  /*7b60*/  LOP3.LUT R54, R10, 0xffff0000, RZ, 0xc0, !PT ;  /* 0xffff00000a367812 */ /* 0x000fe200078ec0ff */
[CC--:B------:R-:W-:Y:S01]  /*7b70*/  FMUL.FTZ R10, R48.reuse, R50.reuse ;  /* 0x00000032300a7220 */ /* 0x0c0fe20000410000 */
[----:B------:R-:W-:Y:S01]  /*7b80*/  LOP3.LUT R57, R11, 0xffff0000, RZ, 0xc0, !PT ;  /* 0xffff00000b397812 */ /* 0x000fe200078ec0ff */
[----:B------:R-:W-:Y:S02]  /*7b90*/  FMUL.FTZ R48, R48, R53 ;  /* 0x0000003530307220 */ /* 0x000fe40000410000 */
[----:B------:R-:W-:Y:S02]  /*7ba0*/  FMUL.FTZ R11, R56, R9 ;  /* 0x00000009380b7220 */ /* 0x000fe40000410000 */
[C---:B------:R-:W-:Y:S01]  /*7bb0*/  FFMA.FTZ R10, R49.reuse, R53, -R10 ;  /* 0x00000035310a7223 */ /* 0x040fe2000001080a */
[----:B------:R-:W-:Y:S01]  /*7bc0*/  SHF.L.U32 R53, R44, 0x10, RZ ;  /* 0x000000102c357819 */ /* 0x000fe200000006ff */
[----:B------:R-:W-:Y:S01]  /*7bd0*/  FFMA.FTZ R49, R49, R50, R48 ;  /* 0x0000003231317223 */ /* 0x000fe20000010030 */
[----:B------:R-:W-:Y:S01]  /*7be0*/  SHF.L.U32 R50, R46, 0x10, RZ ;  /* 0x000000102e327819 */ /* 0x000fe200000006ff */
[-C--:B------:R-:W-:Y:S01]  /*7bf0*/  FMUL.FTZ R56, R56, R51.reuse ;  /* 0x0000003338387220 */ /* 0x080fe20000410000 */
[----:B------:R-:W-:Y:S01]  /*7c00*/  LOP3.LUT R48, R46, 0xffff0000, RZ, 0xc0, !PT ;  /* 0xffff00002e307812 */ /* 0x000fe200078ec0ff */
[----:B------:R-:W-:Y:S01]  /*7c10*/  FFMA.FTZ R11, R8, R51, -R11 ;  /* 0x00000033080b7223 */ /* 0x000fe2000001080b */
[----:B------:R-:W-:Y:S01]  /*7c20*/  LOP3.LUT R51, R44, 0xffff0000, RZ, 0xc0, !PT ;  /* 0xffff00002c337812 */ /* 0x000fe200078ec0ff */
[----:B------:R-:W-:-:S02]  /*7c30*/  FFMA.FTZ R56, R8, R9, R56 ;  /* 0x0000000908387223 */ /* 0x000fc40000010038 */
[C---:B------:R-:W-:Y:S02]  /*7c40*/  FMUL.FTZ R8, R54.reuse, R50 ;  /* 0x0000003236087220 */ /* 0x040fe40000410000 */
[C---:B------:R-:W-:Y:S02]  /*7c50*/  FMUL.FTZ R9, R57.reuse, R48 ;  /* 0x0000003039097220 */ /* 0x040fe40000410000 */
[----:B------:R-:W-:Y:S02]  /*7c60*/  FMUL.FTZ R54, R54, R53 ;  /* 0x0000003536367220 */ /* 0x000fe40000410000 */
[----:B------:R-:W-:Y:S02]  /*7c70*/  FMUL.FTZ R57, R57, R51 ;  /* 0x0000003339397220 */ /* 0x000fe40000410000 */
[----:B------:R-:W-:Y:S01]  /*7c80*/  FFMA.FTZ R53, R55, R53, -R8 ;  /* 0x0000003537357223 */ /* 0x000fe20000010808 */
[----:B------:R-:W-:Y:S01]  /*7c90*/  F2FP.BF16.PACK_AB R8, R49, R10 ;  /* 0x0000000a3108723e */ /* 0x000fe200000010ff */
[----:B------:R-:W-:-:S02]  /*7ca0*/  FFMA.FTZ R54, R55, R50, R54 ;  /* 0x0000003237367223 */ /* 0x000fc40000010036 */
[----:B------:R-:W-:Y:S01]  /*7cb0*/  FFMA.FTZ R51, R52, R51, -R9 ;  /* 0x0000003334337223 */ /* 0x000fe20000010809 */
[----:B------:R-:W-:Y:S01]  /*7cc0*/  F2FP.BF16.PACK_AB R9, R56, R11 ;  /* 0x0000000b3809723e */ /* 0x000fe200000010ff */
[----:B------:R-:W-:Y:S01]  /*7cd0*/  FFMA.FTZ R48, R52, R48, R57 ;  /* 0x0000003034307223 */ /* 0x000fe20000010039 */
[----:B------:R-:W-:-:S04]  /*7ce0*/  F2FP.BF16.PACK_AB R10, R54, R53 ;  /* 0x00000035360a723e */ /* 0x000fc800000010ff */
[----:B------:R-:W-:-:S05]  /*7cf0*/  F2FP.BF16.PACK_AB R11, R48, R51 ;  /* 0x00000033300b723e */ /* 0x000fca00000010ff */
[----:B------:R1:W-:Y:S02]  /*7d00*/  STS.128 [R26], R8 ;  /* 0x000000081a007388 */ /* 0x0003e40000000c00 */
.L_x_96:
[----:B------:R-:W-:Y:S05]  /*7d10*/  BSYNC B0 ;  /* 0x0000000000007941 */ /* 0x000fea0003800000 */
.L_x_95:
[----:B-1----:R-:W-:Y:S01]  /*7d20*/  IADD3 R8, R13, 0x10, RZ ;  /* 0x000000100d087810 */ /* 0x002fe20007ffe0ff */
[----:B------:R-:W-:Y:S03]  /*7d30*/  BSSY B0, `(.L_x_97) ;  /* 0x0000029000007945 */ /* 0x000fe60003800000 */
[----:B------:R-:W-:-:S13]  /*7d40*/  ISETP.GE.AND P0, PT, R8, c[0x0][0x27c], PT ;  /* 0x00009f0008007a0c */ /* 0x000fda0003f06270 */
        /* <DEDUP_REMOVED lines=16> */
[C---:B------:R-:W-:Y:S02]  /*7e50*/  FMUL.FTZ R11, R56.reuse, R9 ;  /* 0x00000009380b7220 */ /* 0x040fe40000410000 */
[----:B------:R-:W-:Y:S01]  /*7e60*/  FFMA.FTZ R10, R49, R53, -R10 ;  /* 0x00000035310a7223 */ /* 0x000fe2000001080a */
[----:B------:R-:W-:Y:S01]  /*7e70*/  SHF.L.U32 R53, R39, 0x10, RZ ;  /* 0x0000001027357819 */ /* 0x000fe200000006ff */
[----:B------:R-:W-:Y:S01]  /*7e80*/  FFMA.FTZ R49, R49, R50, R48 ;  /* 0x0000003231317223 */ /* 0x000fe20000010030 */
[C---:B------:R-:W-:Y:S01]  /*7e90*/  SHF.L.U32 R50, R41.reuse, 0x10, RZ ;  /* 0x0000001029327819 */ /* 0x040fe200000006ff */
[-C--:B------:R-:W-:Y:S01]  /*7ea0*/  FMUL.FTZ R56, R56, R51.reuse ;  /* 0x0000003338387220 */ /* 0x080fe20000410000 */
[----:B------:R-:W-:Y:S01]  /*7eb0*/  LOP3.LUT R48, R41, 0xffff0000, RZ, 0xc0, !PT ;  /* 0xffff000029307812 */ /* 0x000fe200078ec0ff */
[C---:B------:R-:W-:Y:S01]  /*7ec0*/  FFMA.FTZ R11, R8.reuse, R51, -R11 ;  /* 0x00000033080b7223 */ /* 0x040fe2000001080b */
        /* <DEDUP_REMOVED lines=15> */
.L_x_98:
[----:B------:R-:W-:Y:S05]  /*7fc0*/  BSYNC B0 ;  /* 0x0000000000007941 */ /* 0x000fea0003800000 */
.L_x_97:
[----:B-1----:R-:W-:Y:S01]  /*7fd0*/  IADD3 R8, R13, 0x20, RZ ;  /* 0x000000200d087810 */ /* 0x002fe20007ffe0ff */
[----:B------:R-:W-:Y:S03]  /*7fe0*/  BSSY B0, `(.L_x_99) ;  /* 0x0000029000007945 */ /* 0x000fe60003800000 */
[----:B------:R-:W-:-:S13]  /*7ff0*/  ISETP.GE.AND P0, PT, R8, c[0x0][0x27c], PT ;  /* 0x00009f0008007a0c */ /* 0x000fda0003f06270 */
[----:B------:R-:W-:Y:S05]  /*8000*/  @P0 BRA `(.L_x_100) ;  /* 0x0000026000000947 */ /* 0x000fea0003800000 */
[----:B------:R-:W1:Y:S01]  /*8010*/  LDS.128 R8, [R26+0x4000] ;  /* 0x004000001a087984 */ /* 0x000e620000000c00 */
        /* <DEDUP_REMOVED lines=36> */
[----:B------:R1:W-:Y:S02]  /*8260*/  STS.128 [R26+0x4000], R8 ;  /* 0x004000081a007388 */ /* 0x0003e40000000c00 */
.L_x_100:
[----:B------:R-:W-:Y:S05]  /*8270*/  BSYNC B0 ;  /* 0x0000000000007941 */ /* 0x000fea0003800000 */
.L_x_99:
        /* <DEDUP_REMOVED lines=42> */
.L_x_102:
[----:B------:R-:W-:Y:S05]  /*8520*/  BSYNC B0 ;  /* 0x0000000000007941 */ /* 0x000fea0003800000 */
.L_x_101:
        /* <DEDUP_REMOVED lines=42> */
.L_x_104:
[----:B------:R-:W-:Y:S05]  /*87d0*/  BSYNC B0 ;  /* 0x0000000000007941 */ /* 0x000fea0003800000 */
.L_x_103:
[----:B-1----:R-:W-:-:S04]  /*87e0*/  IADD3 R8, R13, 0x50, RZ ;  /* 0x000000500d087810 */ /* 0x002fc80007ffe0ff */
        /* <DEDUP_REMOVED lines=21> */
[C---:B------:R-:W-:Y:S01]  /*8940*/  SHF.L.U32 R50, R23.reuse, 0x10, RZ ;  /* 0x0000001017327819 */ /* 0x040fe200000006ff */
        /* <DEDUP_REMOVED lines=18> */
.L_x_94:
[----:B------:R-:W-:Y:S05]  /*8a70*/  BSYNC B1 ;  /* 0x0000000000017941 */ /* 0x000fea0003800000 */
.L_x_93:
[----:B------:R-:W-:-:S04]  /*8a80*/  IADD3 R24, R24, 0x40, RZ ;  /* 0x0000004018187810 */ /* 0x000fc80007ffe0ff */
[----:B------:R-:W-:-:S13]  /*8a90*/  ISETP.GE.AND P0, PT, R24, R47, PT ;  /* 0x0000002f1800720c */ /* 0x000fda0003f06270 */
[----:B------:R-:W-:Y:S05]  /*8aa0*/  @P0 BRA `(.L_x_105) ;  /* 0x00003f9000000947 */ /* 0x000fea0003800000 */
[----:B------:R-:W-:Y:S01]  /*8ab0*/  ISETP.GE.AND P0, PT, R13, c[0x0][0x27c], PT ;  /* 0x00009f000d007a0c */ /* 0x000fe20003f06270 */
[----:B------:R-:W-:-:S12]  /*8ac0*/  BSSY B0, `(.L_x_106) ;  /* 0x0000028000007945 */ /* 0x000fd80003800000 */
[----:B------:R-:W-:Y:S05]  /*8ad0*/  @P0 BRA `(.L_x_107) ;  /* 0x0000026000000947 */ /* 0x000fea0003800000 */
[----:B-1----:R-:W1:Y:S01]  /*8ae0*/  LDS.128 R8, [R26+0x2000] ;  /* 0x002000001a087984 */ /* 0x002e620000000c00 */
[----:B------:R-:W-:Y:S02]  /*8af0*/  LOP3.LUT R49, R45, 0xffff0000, RZ, 0xc0, !PT ;  /* 0xffff00002d317812 */ /* 0x000fe400078ec0ff */
[C---:B-1----:R-:W-:Y:S01]  /*8b00*/  SHF.L.U32 R47, R8.reuse, 0x10, RZ ;  /* 0x00000010082f7819 */ /* 0x042fe200000006ff */
[----:B------:R-:W-:Y:S01]  /*8b10*/  IMAD.U32 R50, R11, 0x10000, RZ ;  /* 0x000100000b327824 */ /* 0x000fe200078e00ff */
[----:B------:R-:W-:Y:S02]  /*8b20*/  LOP3.LUT R24, R8, 0xffff0000, RZ, 0xc0, !PT ;  /* 0xffff000008187812 */ /* 0x000fe400078ec0ff */
[C---:B------:R-:W-:Y:S02]  /*8b30*/  SHF.L.U32 R8, R9.reuse, 0x10, RZ ;  /* 0x0000001009087819 */ /* 0x040fe400000006ff */
[----:B------:R-:W-:Y:S02]  /*8b40*/  LOP3.LUT R48, R9, 0xffff0000, RZ, 0xc0, !PT ;  /* 0xffff000009307812 */ /* 0x000fe400078ec0ff */
[----:B------:R-:W-:Y:S01]  /*8b50*/  SHF.L.U32 R9, R45, 0x10, RZ ;  /* 0x000000102d097819 */ /* 0x000fe200000006ff */
[C---:B------:R-:W-:Y:S01]  /*8b60*/  IMAD.U32 R45, R43.reuse, 0x10000, RZ ;  /* 0x000100002b2d7824 */ /* 0x040fe200078e00ff */
[----:B------:R-:W-:-:S02]  /*8b70*/  LOP3.LUT R43, R43, 0xffff0000, RZ, 0xc0, !PT ;  /* 0xffff00002b2b7812 */ /* 0x000fc400078ec0ff */
[C---:B------:R-:W-:Y:S02]  /*8b80*/  SHF.L.U32 R52, R10.reuse, 0x10, RZ ;  /* 0x000000100a347819 */ /* 0x040fe400000006ff */
[----:B------:R-:W-:Y:S01]  /*8b90*/  LOP3.LUT R51, R10, 0xffff0000, RZ, 0xc0, !PT ;  /* 0xffff00000a337812 */ /* 0x000fe200078ec0ff */
[----:B------:R-:W-:Y:S01]  /*8ba0*/  FMUL.FTZ R10, R45, R24 ;  /* 0x000000182d0a7220 */ /* 0x000fe20000410000 */
[----:B------:R-:W-:Y:S01]  /*8bb0*/  LOP3.LUT R53, R11, 0xffff0000, RZ, 0xc0, !PT ;  /* 0xffff00000b357812 */ /* 0x000fe200078ec0ff */
[----:B------:R-:W-:Y:S02]  /*8bc0*/  FMUL.FTZ R11, R43, R48 ;  /* 0x000000302b0b7220 */ /* 0x000fe40000410000 */
[C---:B------:R-:W-:Y:S02]  /*8bd0*/  FMUL.FTZ R24, R9.reuse, R24 ;  /* 0x0000001809187220 */ /* 0x040fe40000410000 */
[-C--:B------:R-:W-:Y:S02]  /*8be0*/  FFMA.FTZ R10, R9, R47.reuse, -R10 ;  /* 0x0000002f090a7223 */ /* 0x080fe4000001080a */
[----:B------:R-:W-:Y:S01]  /*8bf0*/  FFMA.FTZ R9, R49, R8, -R11 ;  /* 0x0000000831097223 */ /* 0x000fe2000001080b */
[----:B------:R-:W-:Y:S01]  /*8c00*/  SHF.L.U32 R11, R46, 0x10, RZ ;  /* 0x000000102e0b7819 */ /* 0x000fe200000006ff */
[----:B------:R-:W-:Y:S01]  /*8c10*/  FFMA.FTZ R45, R45, R47, R24 ;  /* 0x0000002f2d2d7223 */ /* 0x000fe20000010018 */
[----:B------:R-:W-:Y:S01]  /*8c20*/  SHF.L.U32 R24, R44, 0x10, RZ ;  /* 0x000000102c187819 */ /* 0x000fe200000006ff */
[----:B------:R-:W-:Y:S01]  /*8c30*/  FMUL.FTZ R48, R49, R48 ;  /* 0x0000003031307220 */ /* 0x000fe20000410000 */
[----:B------:R-:W-:-:S02]  /*8c40*/  LOP3.LUT R46, R46, 0xffff0000, RZ, 0xc0, !PT ;  /* 0xffff00002e2e7812 */ /* 0x000fc400078ec0ff */
[----:B------:R-:W-:Y:S01]  /*8c50*/  LOP3.LUT R44, R44, 0xffff0000, RZ, 0xc0, !PT ;  /* 0xffff00002c2c7812 */ /* 0x000fe200078ec0ff */
[----:B------:R-:W-:Y:S01]  /*8c60*/  FFMA.FTZ R48, R43, R8, R48 ;  /* 0x000000082b307223 */ /* 0x000fe20000010030 */
[----:B------:R-:W-:Y:S01]  /*8c70*/  F2FP.BF16.PACK_AB R8, R45, R10 ;  /* 0x0000000a2d08723e */ /* 0x000fe200000010ff */
[-C--:B------:R-:W-:Y:S02]  /*8c80*/  FMUL.FTZ R43, R11, R51.reuse ;  /* 0x000000330b2b7220 */ /* 0x080fe40000410000 */
[----:B------:R-:W-:Y:S01]  /*8c90*/  FMUL.FTZ R51, R24, R51 ;  /* 0x0000003318337220 */ /* 0x000fe20000410000 */
[----:B------:R-:W-:Y:S01]  /*8ca0*/  F2FP.BF16.PACK_AB R9, R48, R9 ;  /* 0x000000093009723e */ /* 0x000fe200000010ff */
[-C--:B------:R-:W-:Y:S02]  /*8cb0*/  FMUL.FTZ R47, R46, R53.reuse ;  /* 0x000000352e2f7220 */ /* 0x080fe40000410000 */
[----:B------:R-:W-:Y:S02]  /*8cc0*/  FMUL.FTZ R53, R44, R53 ;  /* 0x000000352c357220 */ /* 0x000fe40000410000 */
[----:B------:R-:W-:-:S02]  /*8cd0*/  FFMA.FTZ R43, R24, R52, -R43 ;  /* 0x00000034182b7223 */ /* 0x000fc4000001082b */
[----:B------:R-:W-:Y:S02]  /*8ce0*/  FFMA.FTZ R52, R11, R52, R51 ;  /* 0x000000340b347223 */ /* 0x000fe40000010033 */
[-C--:B------:R-:W-:Y:S02]  /*8cf0*/  FFMA.FTZ R11, R44, R50.reuse, -R47 ;  /* 0x000000322c0b7223 */ /* 0x080fe4000001082f */
[----:B------:R-:W-:Y:S01]  /*8d00*/  FFMA.FTZ R46, R46, R50, R53 ;  /* 0x000000322e2e7223 */ /* 0x000fe20000010035 */
[----:B------:R-:W-:-:S04]  /*8d10*/  F2FP.BF16.PACK_AB R10, R52, R43 ;  /* 0x0000002b340a723e */ /* 0x000fc800000010ff */
[----:B------:R-:W-:-:S05]  /*8d20*/  F2FP.BF16.PACK_AB R11, R46, R11 ;  /* 0x0000000b2e0b723e */ /* 0x000fca00000010ff */
[----:B------:R1:W-:Y:S02]  /*8d30*/  STS.128 [R26+0x2000], R8 ;  /* 0x002000081a007388 */ /* 0x0003e40000000c00 */
.L_x_107:
[----:B------:R-:W-:Y:S05]  /*8d40*/  BSYNC B0 ;  /* 0x0000000000007941 */ /* 0x000fea0003800000 */
.L_x_106:
[----:B-1----:R-:W-:Y:S01]  /*8d50*/  IADD3 R8, R13, 0x10, RZ ;  /* 0x000000100d087810 */ /* 0x002fe20007ffe0ff */
[----:B------:R-:W-:Y:S03]  /*8d60*/  BSSY B0, `(.L_x_108) ;  /* 0x0000029000007945 */ /* 0x000fe60003800000 */
[----:B------:R-:W-:-:S13]  /*8d70*/  ISETP.GE.AND P0, PT, R8, c[0x0][0x27c], PT ;  /* 0x00009f0008007a0c */ /* 0x000fda0003f06270 */
[----:B------:R-:W-:Y:S05]  /*8d80*/  @P0 BRA `(.L_x_109) ;  /* 0x0000026000000947 */ /* 0x000fea0003800000 */
[----:B------:R-:W1:Y:S01]  /*8d90*/  LDS.128 R8, [R12+0x2000] ;  /* 0x002000000c087984 */ /* 0x000e620000000c00 */
[----:B------:R-:W-:Y:S02]  /*8da0*/  LOP3.LUT R45, R40, 0xffff0000, RZ, 0xc0, !PT ;  /* 0xffff0000282d7812 */ /* 0x000fe400078ec0ff */
[----:B------:R-:W-:Y:S02]  /*8db0*/  LOP3.LUT R47, R42, 0xffff0000, RZ, 0xc0, !PT ;  /* 0xffff00002a2f7812 */ /* 0x000fe400078ec0ff */
[C---:B-1----:R-:W-:Y:S02]  /*8dc0*/  SHF.L.U32 R43, R8.reuse, 0x10, RZ ;  /* 0x00000010082b7819 */ /* 0x042fe400000006ff */
[----:B------:R-:W-:Y:S02]  /*8dd0*/  LOP3.LUT R24, R8, 0xffff0000, RZ, 0xc0, !PT ;  /* 0xffff000008187812 */ /* 0x000fe400078ec0ff */
[C---:B------:R-:W-:Y:S02]  /*8de0*/  SHF.L.U32 R8, R9.reuse, 0x10, RZ ;  /* 0x0000001009087819 */ /* 0x040fe400000006ff */
[----:B------:R-:W-:-:S02]  /*8df0*/  LOP3.LUT R44, R9, 0xffff0000, RZ, 0xc0, !PT ;  /* 0xffff0000092c7812 */ /* 0x000fc400078ec0ff */
[----:B------:R-:W-:Y:S01]  /*8e00*/  SHF.L.U32 R9, R40, 0x10, RZ ;  /* 0x0000001028097819 */ /* 0x000fe200000006ff */
[----:B------:R-:W-:Y:S01]  /*8e10*/  IMAD.U32 R40, R42, 0x10000, RZ ;  /* 0x000100002a287824 */ /* 0x000fe200078e00ff */
[C---:B------:R-:W-:Y:S01]  /*8e20*/  SHF.L.U32 R48, R10.reuse, 0x10, RZ ;  /* 0x000000100a307819 */ /* 0x040fe200000006ff */
[C---:B------:R-:W-:Y:S01]  /*8e30*/  IMAD.U32 R42, R11.reuse, 0x10000, RZ ;  /* 0x000100000b2a7824 */ /* 0x040fe200078e00ff */
[----:B------:R-:W-:Y:S01]  /*8e40*/  LOP3.LUT R46, R10, 0xffff0000, RZ, 0xc0, !PT ;  /* 0xffff00000a2e7812 */ /* 0x000fe200078ec0ff */
[----:B------:R-:W-:Y:S01]  /*8e50*/  FMUL.FTZ R10, R40, R24 ;  /* 0x00000018280a7220 */ /* 0x000fe20000410000 */
[----:B------:R-:W-:Y:S01]  /*8e60*/  LOP3.LUT R49, R11, 0xffff0000, RZ, 0xc0, !PT ;  /* 0xffff00000b317812 */ /* 0x000fe200078ec0ff */
[----:B------:R-:W-:Y:S02]  /*8e70*/  FMUL.FTZ R11, R47, R44 ;  /* 0x0000002c2f0b7220 */ /* 0x000fe40000410000 */
[C---:B------:R-:W-:Y:S02]  /*8e80*/  FMUL.FTZ R24, R9.reuse, R24 ;  /* 0x0000001809187220 */ /* 0x040fe40000410000 */
[----:B------:R-:W-:-:S02]  /*8e90*/  FFMA.FTZ R10, R9, R43, -R10 ;  /* 0x0000002b090a7223 */ /* 0x000fc4000001080a */
[----:B------:R-:W-:Y:S01]  /*8ea0*/  FFMA.FTZ R9, R45, R8, -R11 ;  /* 0x000000082d097223 */ /* 0x000fe2000001080b */
[----:B------:R-:W-:Y:S01]  /*8eb0*/  SHF.L.U32 R11, R41, 0x10, RZ ;  /* 0x00000010290b7819 */ /* 0x000fe200000006ff */
[----:B------:R-:W-:Y:S01]  /*8ec0*/  FMUL.FTZ R44, R45, R44 ;  /* 0x0000002c2d2c7220 */ /* 0x000fe20000410000 */
[----:B------:R-:W-:Y:S01]  /*8ed0*/  SHF.L.U32 R45, R39, 0x10, RZ ;  /* 0x00000010272d7819 */ /* 0x000fe200000006ff */
[----:B------:R-:W-:Y:S01]  /*8ee0*/  FFMA.FTZ R43, R40, R43, R24 ;  /* 0x0000002b282b7223 */ /* 0x000fe20000010018 */
[----:B------:R-:W-:Y:S01]  /*8ef0*/  LOP3.LUT R41, R41, 0xffff0000, RZ, 0xc0, !PT ;  /* 0xffff000029297812 */ /* 0x000fe200078ec0ff */
[----:B------:R-:W-:Y:S01]  /*8f00*/  FFMA.FTZ R44, R47, R8, R44 ;  /* 0x000000082f2c7223 */ /* 0x000fe2000001002c */
[----:B------:R-:W-:Y:S01]  /*8f10*/  LOP3.LUT R39, R39, 0xffff0000, RZ, 0xc0, !PT ;  /* 0xffff000027277812 */ /* 0x000fe200078ec0ff */
[-C--:B------:R-:W-:Y:S02]  /*8f20*/  FMUL.FTZ R8, R11, R46.reuse ;  /* 0x0000002e0b087220 */ /* 0x080fe40000410000 */
[----:B------:R-:W-:Y:S01]  /*8f30*/  FMUL.FTZ R46, R45, R46 ;  /* 0x0000002e2d2e7220 */ /* 0x000fe20000410000 */
[----:B------:R-:W-:Y:S01]  /*8f40*/  F2FP.BF16.PACK_AB R9, R44, R9 ;  /* 0x000000092c09723e */ /* 0x000fe200000010ff */
[----:B------:R-:W-:-:S02]  /*8f50*/  FMUL.FTZ R24, R41, R49 ;  /* 0x0000003129187220 */ /* 0x000fc40000410000 */
[----:B------:R-:W-:Y:S02]  /*8f60*/  FMUL.FTZ R49, R39, R49 ;  /* 0x0000003127317220 */ /* 0x000fe40000410000 */
[----:B------:R-:W-:Y:S02]  /*8f70*/  FFMA.FTZ R46, R11, R48, R46 ;  /* 0x000000300b2e7223 */ /* 0x000fe4000001002e */
[----:B------:R-:W-:Y:S02]  /*8f80*/  FFMA.FTZ R11, R39, R42, -R24 ;  /* 0x0000002a270b7223 */ /* 0x000fe40000010818 */
[----:B------:R-:W-:Y:S01]  /*8f90*/  FFMA.FTZ R45, R45, R48, -R8 ;  /* 0x000000302d2d7223 */ /* 0x000fe20000010808 */
[----:B------:R-:W-:Y:S01]  /*8fa0*/  F2FP.BF16.PACK_AB R8, R43, R10 ;  /* 0x0000000a2b08723e */ /* 0x000fe200000010ff */
[----:B------:R-:W-:-:S03]  /*8fb0*/  FFMA.FTZ R42, R41, R42, R49 ;  /* 0x0000002a292a7223 */ /* 0x000fc60000010031 */
[----:B------:R-:W-:Y:S02]  /*8fc0*/  F2FP.BF16.PACK_AB R10, R46, R45 ;  /* 0x0000002d2e0a723e */ /* 0x000fe400000010ff */
[----:B------:R-:W-:-:S05]  /*8fd0*/  F2FP.BF16.PACK_AB R11, R42, R11 ;  /* 0x0000000b2a0b723e */ /* 0x000fca00000010ff */
[----:B------:R1:W-:Y:S02]  /*8fe0*/  STS.128 [R12+0x2000], R8 ;  /* 0x002000080c007388 */ /* 0x0003e40000000c00 */
.L_x_109:
[----:B------:R-:W-:Y:S05]  /*8ff0*/  BSYNC B0 ;  /* 0x0000000000007941 */ /* 0x000fea0003800000 */
.L_x_108:
        /* <DEDUP_REMOVED lines=42> */
.L_x_111:
[----:B------:R-:W-:Y:S05]  /*92a0*/  BSYNC B0 ;  /* 0x0000000000007941 */ /* 0x000fea0003800000 */
.L_x_110:
        /* <DEDUP_REMOVED lines=42> */
.L_x_113:
[----:B------:R-:W-:Y:S05]  /*9550*/  BSYNC B0 ;  /* 0x0000000000007941 */ /* 0x000fea0003800000 */
.L_x_112:
        /* <DEDUP_REMOVED lines=42> */
.L_x_115:
[----:B------:R-:W-:Y:S05]  /*9800*/  BSYNC B0 ;  /* 0x0000000000007941 */ /* 0x000fea0003800000 */
.L_x_114:
[----:B------:R-:W-:-:S04]  /*9810*/  IADD3 R13, R13, 0x50, RZ ;  /* 0x000000500d0d7810 */ /* 0x000fc80007ffe0ff */
[----:B------:R-:W-:-:S13]  /*9820*/  ISETP.GE.AND P0, PT, R13, c[0x0][0x27c], PT ;  /* 0x00009f000d007a0c */ /* 0x000fda0003f06270 */
        /* <DEDUP_REMOVED lines=13> */
[-C--:B------:R-:W-:Y:S01]  /*9900*/  FMUL.FTZ R10, R15, R13.reuse ;  /* 0x0000000d0f0a7220 */ /* 0x080fe20000410000 */
[----:B------:R-:W-:Y:S01]  /*9910*/  LOP3.LUT R31, R11, 0xffff0000, RZ, 0xc0, !PT ;  /* 0xffff00000b1f7812 */ /* 0x000fe200078ec0ff */
[----:B------:R-:W-:Y:S02]  /*9920*/  FMUL.FTZ R11, R25, R26 ;  /* 0x0000001a190b7220 */ /* 0x000fe40000410000 */
[C---:B------:R-:W-:Y:S02]  /*9930*/  FMUL.FTZ R13, R9.reuse, R13 ;  /* 0x0000000d090d7220 */ /* 0x040fe40000410000 */
[----:B------:R-:W-:Y:S02]  /*9940*/  FFMA.FTZ R10, R9, R24, -R10 ;  /* 0x00000018090a7223 */ /* 0x000fe4000001080a */
[----:B------:R-:W-:Y:S01]  /*9950*/  FFMA.FTZ R9, R27, R8, -R11 ;  /* 0x000000081b097223 */ /* 0x000fe2000001080b */
[----:B------:R-:W-:Y:S01]  /*9960*/  SHF.L.U32 R11, R23, 0x10, RZ ;  /* 0x00000010170b7819 */ /* 0x000fe200000006ff */
[----:B------:R-:W-:Y:S01]  /*9970*/  FFMA.FTZ R13, R15, R24, R13 ;  /* 0x000000180f0d7223 */ /* 0x000fe2000001000d */
[----:B------:R-:W-:Y:S01]  /*9980*/  SHF.L.U32 R15, R14, 0x10, RZ ;  /* 0x000000100e0f7819 */ /* 0x000fe200000006ff */
[----:B------:R-:W-:Y:S01]  /*9990*/  FMUL.FTZ R26, R27, R26 ;  /* 0x0000001a1b1a7220 */ /* 0x000fe20000410000 */
[----:B------:R-:W-:-:S02]  /*99a0*/  LOP3.LUT R23, R23, 0xffff0000, RZ, 0xc0, !PT ;  /* 0xffff000017177812 */ /* 0x000fc400078ec0ff */
[----:B------:R-:W-:Y:S01]  /*99b0*/  LOP3.LUT R14, R14, 0xffff0000, RZ, 0xc0, !PT ;  /* 0xffff00000e0e7812 */ /* 0x000fe200078ec0ff */
[----:B------:R-:W-:Y:S02]  /*99c0*/  FFMA.FTZ R26, R25, R8, R26 ;  /* 0x00000008191a7223 */ /* 0x000fe4000001001a */
[-C--:B------:R-:W-:Y:S02]  /*99d0*/  FMUL.FTZ R8, R11, R29.reuse ;  /* 0x0000001d0b087220 */ /* 0x080fe40000410000 */
[----:B------:R-:W-:Y:S01]  /*99e0*/  FMUL.FTZ R29, R15, R29 ;  /* 0x0000001d0f1d7220 */ /* 0x000fe20000410000 */
[----:B------:R-:W-:Y:S01]  /*99f0*/  F2FP.BF16.PACK_AB R9, R26, R9 ;  /* 0x000000091a09723e */ /* 0x000fe200000010ff */
[-C--:B------:R-:W-:Y:S02]  /*9a00*/  FMUL.FTZ R25, R23, R31.reuse ;  /* 0x0000001f17197220 */ /* 0x080fe40000410000 */
[----:B------:R-:W-:Y:S02]  /*9a10*/  FMUL.FTZ R31, R14, R31 ;  /* 0x0000001f0e1f7220 */ /* 0x000fe40000410000 */
[----:B------:R-:W-:Y:S01]  /*9a20*/  FFMA.FTZ R15, R15, R30, -R8 ;  /* 0x0000001e0f0f7223 */ /* 0x000fe20000010808 */
[----:B------:R-:W-:Y:S01]  /*9a30*/  F2FP.BF16.PACK_AB R8, R13, R10 ;  /* 0x0000000a0d08723e */ /* 0x000fe200000010ff */
[----:B------:R-:W-:-:S02]  /*9a40*/  FFMA.FTZ R30, R11, R30, R29 ;  /* 0x0000001e0b1e7223 */ /* 0x000fc4000001001d */
[-C--:B------:R-:W-:Y:S02]  /*9a50*/  FFMA.FTZ R11, R14, R28.reuse, -R25 ;  /* 0x0000001c0e0b7223 */ /* 0x080fe40000010819 */
[----:B------:R-:W-:Y:S01]  /*9a60*/  FFMA.FTZ R28, R23, R28, R31 ;  /* 0x0000001c171c7223 */ /* 0x000fe2000001001f */
[----:B------:R-:W-:-:S04]  /*9a70*/  F2FP.BF16.PACK_AB R10, R30, R15 ;  /* 0x0000000f1e0a723e */ /* 0x000fc800000010ff */
[----:B------:R-:W-:-:S05]  /*9a80*/  F2FP.BF16.PACK_AB R11, R28, R11 ;  /* 0x0000000b1c0b723e */ /* 0x000fca00000010ff */
[----:B------:R1:W-:Y:S01]  /*9a90*/  STS.128 [R12+0xa000], R8 ;  /* 0x00a000080c007388 */ /* 0x0003e20000000c00 */
[----:B------:R-:W-:Y:S05]  /*9aa0*/  BRA `(.L_x_105) ;  /* 0x00002f9000007947 */ /* 0x000fea0003800000 */
.L_x_90:
        /* <DEDUP_REMOVED lines=17> */
[----:B------:R-:W-:Y:S01]  /*9bc0*/  IADD3 R8, R23, 0x40, RZ ;  /* 0x0000004017087810 */ /* 0x000fe20007ffe0ff */
[----:B------:R-:W-:Y:S01]  /*9bd0*/  CS2R R36, SRZ ;  /* 0x0000000000247805 */ /* 0x000fe2000001ff00 */
[----:B------:R-:W-:-:S02]  /*9be0*/  ISETP.GE.AND P1, PT, R9, c[0x0][0x27c], PT ;  /* 0x00009f0009007a0c */ /* 0x000fc40003f26270 */
[----:B------:R-:W-:Y:S02]  /*9bf0*/  ISETP.GE.AND P0, PT, R8, c[0x0][0x27c], PT ;  /* 0x00009f0008007a0c */ /* 0x000fe40003f06270 */
[----:B------:R-:W-:-:S09]  /*9c00*/  ISETP.GE.AND P2, PT, R23, c[0x0][0x27c], PT ;  /* 0x00009f0017007a0c */ /* 0x000fd20003f46270 */
[----:B------:R-:W-:Y:S02]  /*9c10*/  @!P1 SHF.R.S32.HI R26, RZ, 0x1f, R9 ;  /* 0x0000001fff1a9819 */ /* 0x000fe40000011409 */
[----:B------:R-:W-:Y:S02]  /*9c20*/  @!P0 SHF.R.S32.HI R25, RZ, 0x1f, R8 ;  /* 0x0000001fff198819 */ /* 0x000fe40000011408 */
[----:B------:R-:W-:Y:S01]  /*9c30*/  @!P1 LEA.HI R26, R26, R9, RZ, 0x3 ;  /* 0x000000091a1a9211 */ /* 0x000fe200078f18ff */
[--C-:B------:R-:W-:Y:S01]  /*9c40*/  @!P2 IMAD.WIDE R28, R23, 0x2, R52.reuse ;  /* 0x00000002171ca825 */ /* 0x100fe200078e0234 */
[----:B------:R-:W-:Y:S02]  /*9c50*/  @!P0 LEA.HI R25, R25, R8, RZ, 0x3 ;  /* 0x0000000819198211 */ /* 0x000fe400078f18ff */
[----:B------:R-:W-:Y:S02]  /*9c60*/  @!P1 LOP3.LUT R26, R26, 0xfffffff8, RZ, 0xc0, !PT ;  /* 0xfffffff81a1a9812 */ /* 0x000fe400078ec0ff */
[----:B------:R-:W-:Y:S01]  /*9c70*/  @!P0 LOP3.LUT R25, R25, 0xfffffff8, RZ, 0xc0, !PT ;  /* 0xfffffff819198812 */ /* 0x000fe200078ec0ff */
[----:B------:R1:W5:Y:S01]  /*9c80*/  @!P2 LD.E.128 R36, [R28.64] ;  /* 0x000000061c24a980 */ /* 0x000362000c101d00 */
[----:B------:R-:W-:Y:S01]  /*9c90*/  CS2R R10, SRZ ;  /* 0x00000000000a7805 */ /* 0x000fe2000001ff00 */
[C---:B------:R-:W-:Y:S01]  /*9ca0*/  @!P1 IMAD.WIDE R50, R26.reuse, 0x2, R52 ;  /* 0x000000021a329825 */ /* 0x040fe200078e0234 */
[----:B------:R-:W-:Y:S01]  /*9cb0*/  CS2R R8, SRZ ;  /* 0x0000000000087805 */ /* 0x000fe2000001ff00 */
[----:B------:R-:W-:Y:S01]  /*9cc0*/  CS2R R42, SRZ ;  /* 0x00000000002a7805 */ /* 0x000fe2000001ff00 */
[----:B------:R-:W-:Y:S01]  /*9cd0*/  CS2R R40, SRZ ;  /* 0x0000000000287805 */ /* 0x000fe2000001ff00 */
[----:B------:R-:W-:Y:S01]  /*9ce0*/  CS2R R14, SRZ ;  /* 0x00000000000e7805 */ /* 0x000fe2000001ff00 */
[----:B------:R-:W-:Y:S01]  /*9cf0*/  CS2R R12, SRZ ;  /* 0x00000000000c7805 */ /* 0x000fe2000001ff00 */
[--C-:B------:R-:W-:Y:S01]  /*9d00*/  @!P1 IMAD.WIDE R26, R26, 0x2, R44.reuse ;  /* 0x000000021a1a9825 */ /* 0x100fe200078e022c */
[----:B------:R-:W-:Y:S01]  /*9d10*/  CS2R R34, SRZ ;  /* 0x0000000000227805 */ /* 0x000fe2000001ff00 */
[----:B------:R-:W-:Y:S01]  /*9d20*/  CS2R R32, SRZ ;  /* 0x0000000000207805 */ /* 0x000fe2000001ff00 */
[----:B------:R-:W-:Y:S01]  /*9d30*/  CS2R R30, SRZ ;  /* 0x00000000001e7805 */ /* 0x000fe2000001ff00 */
[C---:B------:R-:W-:Y:S01]  /*9d40*/  @!P0 IMAD.WIDE R54, R25.reuse, 0x2, R44 ;  /* 0x0000000219368825 */ /* 0x040fe200078e022c */
[----:B------:R2:W5:Y:S03]  /*9d50*/  @!P1 LD.E.128 R40, [R50.64] ;  /* 0x0000000632289980 */ /* 0x000566000c101d00 */
[----:B------:R-:W-:Y:S01]  /*9d60*/  @!P0 IMAD.WIDE R52, R25, 0x2, R52 ;  /* 0x0000000219348825 */ /* 0x000fe200078e0234 */
[----:B------:R2:W5:Y:S03]  /*9d70*/  @!P1 LD.E.128 R12, [R26.64] ;  /* 0x000000061a0c9980 */ /* 0x000566000c101d00 */
[----:B------:R-:W-:Y:S01]  /*9d80*/  @!P2 IMAD.WIDE R44, R23, 0x2, R44 ;  /* 0x00000002172ca825 */ /* 0x000fe200078e022c */
[----:B------:R2:W5:Y:S01]  /*9d90*/  @!P0 LD.E.128 R32, [R52.64] ;  /* 0x0000000634208980 */ /* 0x000562000c101d00 */
[----:B-1----:R-:W-:-:S03]  /*9da0*/  CS2R R28, SRZ ;  /* 0x00000000001c7805 */ /* 0x002fc6000001ff00 */
[----:B------:R2:W5:Y:S04]  /*9db0*/  @!P2 LD.E.128 R8, [R44.64] ;  /* 0x000000062c08a980 */ /* 0x000568000c101d00 */
[----:B------:R2:W5:Y:S02]  /*9dc0*/  @!P0 LD.E.128 R28, [R54.64] ;  /* 0x00000006361c8980 */ /* 0x000564000c101d00 */
.L_x_117:
[----:B------:R-:W-:Y:S05]  /*9dd0*/  BSYNC B0 ;  /* 0x0000000000007941 */ /* 0x000fea0003800000 */
.L_x_116:
[----:B--2--5:R-:W-:Y:S01]  /*9de0*/  IMAD.MOV.U32 R51, RZ, RZ, R8 ;  /* 0x000000ffff337224 */ /* 0x024fe200078e0008 */
[----:B------:R-:W-:Y:S01]  /*9df0*/  SHF.R.U64 R44, R8, 0x10, R9 ;  /* 0x00000010082c7819 */ /* 0x000fe20000001209 */
[----:B------:R-:W-:Y:S01]  /*9e00*/  IMAD R85, R85, -0x80, R46 ;  /* 0xffffff8055557824 */ /* 0x000fe200078e022e */
[--C-:B------:R-:W-:Y:S01]  /*9e10*/  SHF.R.U64 R48, R36, 0x10, R37.reuse ;  /* 0x0000001024307819 */ /* 0x100fe20000001225 */
[----:B------:R-:W-:Y:S01]  /*9e20*/  IMAD.MOV.U32 R68, RZ, RZ, R37 ;  /* 0x000000ffff447224 */ /* 0x000fe200078e0025 */
[----:B------:R-:W-:Y:S01]  /*9e30*/  PRMT R44, R51, 0x5410, R44 ;  /* 0x00005410332c7816 */ /* 0x000fe2000000002c */
[----:B------:R-:W-:Y:S01]  /*9e40*/  IMAD.MOV.U32 R67, RZ, RZ, R38 ;  /* 0x000000ffff437224 */ /* 0x000fe200078e0026 */
[----:B------:R-:W-:Y:S01]  /*9e50*/  IMNMX R51, R85, 0x80, PT ;  /* 0x0000008055337817 */ /* 0x000fe20003800200 */
[----:B------:R-:W-:Y:S01]  /*9e60*/  IMAD.MOV.U32 R61, RZ, RZ, R43 ;  /* 0x000000ffff3d7224 */ /* 0x000fe200078e002b */
[----:B------:R-:W-:Y:S01]  /*9e70*/  SHF.R.U32.HI R47, RZ, 0x10, R37 ;  /* 0x00000010ff2f7819 */ /* 0x000fe20000011625 */
[--C-:B------:R-:W-:Y:S01]  /*9e80*/  IMAD.MOV.U32 R65, RZ, RZ, R39.reuse ;  /* 0x000000ffff417224 */ /* 0x100fe200078e0027 */
[----:B------:R-:W-:Y:S01]  /*9e90*/  ISETP.GE.AND P0, PT, R24, R51, PT ;  /* 0x000000331800720c */ /* 0x000fe20003f06270 */
[----:B------:R-:W-:Y:S01]  /*9ea0*/  IMAD.MOV.U32 R64, RZ, RZ, R40 ;  /* 0x000000ffff407224 */ /* 0x000fe200078e0028 */
[----:B------:R-:W-:Y:S01]  /*9eb0*/  SHF.R.U64 R66, R38, 0x10, R39 ;  /* 0x0000001026427819 */ /* 0x000fe20000001227 */
[----:B------:R-:W-:Y:S01]  /*9ec0*/  IMAD.MOV.U32 R62, RZ, RZ, R42 ;  /* 0x000000ffff3e7224 */ /* 0x000fe200078e002a */
[----:B------:R-:W-:Y:S01]  /*9ed0*/  SHF.R.U64 R38, R42, 0x10, R43 ;  /* 0x000000102a267819 */ /* 0x000fe2000000122b */
[----:B------:R-:W-:Y:S01]  /*9ee0*/  IMAD.MOV.U32 R63, RZ, RZ, R41 ;  /* 0x000000ffff3f7224 */ /* 0x000fe200078e0029 */
[----:B------:R-:W-:Y:S01]  /*9ef0*/  SHF.R.U32.HI R37, RZ, 0x10, R43 ;  /* 0x00000010ff257819 */ /* 0x000fe2000001162b */
[----:B------:R-:W-:Y:S01]  /*9f00*/  IMAD.MOV.U32 R43, RZ, RZ, R9 ;  /* 0x000000ffff2b7224 */ /* 0x000fe200078e0009 */
[----:B------:R-:W-:Y:S01]  /*9f10*/  SHF.R.U32.HI R45, RZ, 0x10, R39 ;  /* 0x00000010ff2d7819 */ /* 0x000fe20000011627 */
[----:B------:R-:W-:Y:S01]  /*9f20*/  IMAD.MOV.U32 R69, RZ, RZ, R36 ;  /* 0x000000ffff457224 */ /* 0x000fe200078e0024 */
[----:B------:R-:W-:Y:S01]  /*9f30*/  SHF.R.U32.HI R8, RZ, 0x10, R9 ;  /* 0x00000010ff087819 */ /* 0x000fe20000011609 */
[----:B------:R-:W-:Y:S01]  /*9f40*/  IMAD.MOV.U32 R9, RZ, RZ, R10 ;  /* 0x000000ffff097224 */ /* 0x000fe200078e000a */
[----:B------:R-:W-:Y:S01]  /*9f50*/  SHF.R.U64 R40, R40, 0x10, R41 ;  /* 0x0000001028287819 */ /* 0x000fe20000001229 */
[----:B------:R-:W-:Y:S01]  /*9f60*/  IMAD.MOV.U32 R55, RZ, RZ, R35 ;  /* 0x000000ffff377224 */ /* 0x000fe200078e0023 */
[----:B------:R-:W-:Y:S01]  /*9f70*/  SHF.R.U32.HI R39, RZ, 0x10, R41 ;  /* 0x00000010ff277819 */ /* 0x000fe20000011629 */
[--C-:B------:R-:W-:Y:S01]  /*9f80*/  IMAD.MOV.U32 R41, RZ, RZ, R11.reuse ;  /* 0x000000ffff297224 */ /* 0x100fe200078e000b */
[--C-:B------:R-:W-:Y:S01]  /*9f90*/  SHF.R.U64 R42, R10, 0x10, R11.reuse ;  /* 0x000000100a2a7819 */ /* 0x100fe2000000120b */
[----:B------:R-:W-:Y:S01]  /*9fa0*/  IMAD.MOV.U32 R60, RZ, RZ, R32 ;  /* 0x000000ffff3c7224 */ /* 0x000fe200078e0020 */
[----:B------:R-:W-:Y:S01]  /*9fb0*/  SHF.R.U32.HI R10, RZ, 0x10, R11 ;  /* 0x00000010ff0a7819 */ /* 0x000fe2000001160b */
[----:B------:R-:W-:Y:S01]  /*9fc0*/  IMAD.MOV.U32 R11, RZ, RZ, R12 ;  /* 0x000000ffff0b7224 */ /* 0x000fe200078e000c */
[--C-:B------:R-:W-:Y:S01]  /*9fd0*/  SHF.R.U64 R56, R34, 0x10, R35.reuse ;  /* 0x0000001022387819 */ /* 0x100fe20000001223 */
[----:B------:R-:W-:Y:S01]  /*9fe0*/  IMAD.MOV.U32 R57, RZ, RZ, R34 ;  /* 0x000000ffff397224 */ /* 0x000fe200078e0022 */
[----:B------:R-:W-:Y:S01]  /*9ff0*/  SHF.R.U32.HI R54, RZ, 0x10, R35 ;  /* 0x00000010ff367819 */ /* 0x000fe20000011623 */
[--C-:B------:R-:W-:Y:S01]  /*a000*/  IMAD.MOV.U32 R35, RZ, RZ, R13.reuse ;  /* 0x000000ffff237224 */ /* 0x100fe200078e000d */
[----:B------:R-:W-:Y:S01]  /*a010*/  SHF.R.U64 R36, R12, 0x10, R13 ;  /* 0x000000100c247819 */ /* 0x000fe2000000120d */
        /* <DEDUP_REMOVED lines=11> */
[----:B------:R-:W-:Y:S01]  /*a0d0*/  SHF.R.U64 R28, R28, 0x10, R29 ;  /* 0x000000101c1c7819 */ /* 0x000fe2000000121d */
[----:B------:R-:W-:Y:S01]  /*a0e0*/  IMAD.MOV.U32 R25, RZ, RZ, R31 ;  /* 0x000000ffff197224 */ /* 0x000fe200078e001f */
[----:B------:R-:W-:Y:S01]  /*a0f0*/  SHF.R.U32.HI R50, RZ, 0x10, R29 ;  /* 0x00000010ff327819 */ /* 0x000fe2000001161d */
[----:B------:R-:W-:-:S04]  /*a100*/  DEPBAR.LE SB0, 0x1 ;  /* 0x000080400000791a */ /* 0x000fc80000000000 */
[--C-:B------:R-:W-:Y:S01]  /*a110*/  SHF.R.U64 R26, R30, 0x10, R31.reuse ;  /* 0x000000101e1a7819 */ /* 0x100fe2000000121f */
[----:B------:R-:W-:Y:S01]  /*a120*/  BSSY B1, `(.L_x_118) ;  /* 0x0000151000017945 */ /* 0x000fe20003800000 */
[----:B------:R-:W-:Y:S02]  /*a130*/  SHF.R.U32.HI R52, RZ, 0x10, R31 ;  /* 0x00000010ff347819 */ /* 0x000fe4000001161f */
        /* <DEDUP_REMOVED lines=22> */
[----:B------:R-:W-:Y:S01]  /*a2a0*/  PRMT R25, R25, 0x5410, R52 ;  /* 0x0000541019197816 */ /* 0x000fe20000000034 */
[----:B------:R-:W-:Y:S06]  /*a2b0*/  BAR.SYNC.DEFER_BLOCKING 0x0 ;  /* 0x0000000000007b1d */ /* 0x000fec0000010000 */
[----:B------:R-:W-:Y:S05]  /*a2c0*/  @P0 BRA `(.L_x_119) ;  /* 0x0000136000000947 */ /* 0x000fea0003800000 */
[----:B------:R-:W-:Y:S01]  /*a2d0*/  ISETP.GE.AND P0, PT, R23, c[0x0][0x27c], PT ;  /* 0x00009f0017007a0c */ /* 0x000fe20003f06270 */
[----:B------:R-:W-:-:S12]  /*a2e0*/  BSSY B0, `(.L_x_120) ;  /* 0x0000060000007945 */ /* 0x000fd80003800000 */
[----:B------:R-:W-:Y:S05]  /*a2f0*/  @P0 BRA `(.L_x_121) ;  /* 0x000005e000000947 */ /* 0x000fea0003800000 */
[----:B------:R-:W-:Y:S01]  /*a300*/  IMAD.MOV.U32 R14, RZ, RZ, c[0x0][0x27c] ;  /* 0x00009f00ff0e7624 */ /* 0x000fe200078e00ff */
[----:B------:R-:W-:Y:S01]  /*a310*/  SHF.L.U32 R10, R21, 0x9, RZ ;  /* 0x00000009150a7819 */ /* 0x000fe200000006ff */
[----:B------:R-:W-:Y:S01]  /*a320*/  IMAD.SHL.U32 R12, R24, 0x40, RZ ;  /* 0x00000040180c7824 */ /* 0x000fe200078e00ff */
[----:B------:R-:W-:Y:S01]  /*a330*/  LOP3.LUT R59, R46, 0xffff0000, RZ, 0xc0, !PT ;  /* 0xffff00002e3b7812 */ /* 0x000fe200078ec0ff */
[----:B------:R-:W-:Y:S01]  /*a340*/  IMAD.U32 R58, R42, 0x10000, RZ ;  /* 0x000100002a3a7824 */ /* 0x000fe200078e00ff */
[----:B------:R-:W-:Y:S01]  /*a350*/  LEA.HI R14, R14, R49, RZ, 0x1d ;  /* 0x000000310e0e7211 */ /* 0x000fe200078fe8ff */
[----:B------:R-:W-:Y:S01]  /*a360*/  IMAD.U32 R60, R46, 0x10000, RZ ;  /* 0x000100002e3c7824 */ /* 0x000fe200078e00ff */
[----:B------:R-:W-:Y:S01]  /*a370*/  LOP3.LUT R12, R12, 0x1c0, RZ, 0xc0, !PT ;  /* 0x000001c00c0c7812 */ /* 0x000fe200078ec0ff */
[----:B------:R-:W-:Y:S01]  /*a380*/  IMAD.U32 R68, R44, 0x10000, RZ ;  /* 0x000100002c447824 */ /* 0x000fe200078e00ff */
[----:B------:R-:W-:Y:S01]  /*a390*/  SHF.R.S32.HI R9, RZ, 0x1f, R14 ;  /* 0x0000001fff097819 */ /* 0x000fe2000001140e */
[----:B------:R-:W-:Y:S01]  /*a3a0*/  IMAD.SHL.U32 R8, R14, 0x8, RZ ;  /* 0x000000080e087824 */ /* 0x000fe200078e00ff */
[----:B------:R-:W-:Y:S01]  /*a3b0*/  SHF.R.U32.HI R11, RZ, 0x3, R12 ;  /* 0x00000003ff0b7819 */ /* 0x000fe2000001160c */
[----:B------:R-:W-:Y:S01]  /*a3c0*/  IMAD.U32 R63, R47, 0x10000, RZ ;  /* 0x000100002f3f7824 */ /* 0x000fe200078e00ff */
[----:B------:R-:W-:-:S02]  /*a3d0*/  LEA.HI R9, R9, R14, RZ, 0x3 ;  /* 0x0000000e09097211 */ /* 0x000fc400078f18ff */
[C---:B------:R-:W-:Y:S02]  /*a3e0*/  LOP3.LUT R8, R12.reuse, 0x38, R8, 0xf8, !PT ;  /* 0x000000380c087812 */ /* 0x040fe400078ef808 */
[----:B------:R-:W-:Y:S02]  /*a3f0*/  SHF.L.U32 R9, R9, 0xa, RZ ;  /* 0x0000000a09097819 */ /* 0x000fe400000006ff */
[----:B------:R-:W-:Y:S02]  /*a400*/  LOP3.LUT R52, R12, 0x38, R23, 0xf8, !PT ;  /* 0x000000380c347812 */ /* 0x000fe400078ef817 */
[----:B------:R-:W-:Y:S02]  /*a410*/  LOP3.LUT R8, R8, R11, RZ, 0x3c, !PT ;  /* 0x0000000b08087212 */ /* 0x000fe400078e3cff */
[----:B------:R-:W-:Y:S02]  /*a420*/  LOP3.LUT R9, R9, 0x7fffe000, RZ, 0xc0, !PT ;  /* 0x7fffe00009097812 */ /* 0x000fe400078ec0ff */
[----:B------:R-:W-:-:S02]  /*a430*/  LOP3.LUT R52, R10, R52, R11, 0xf6, !PT ;  /* 0x000000340a347212 */ /* 0x000fc400078ef60b */
[----:B------:R-:W-:Y:S02]  /*a440*/  IADD3 R8, R8, R9, R10 ;  /* 0x0000000908087210 */ /* 0x000fe40007ffe00a */
[----:B------:R-:W-:Y:S01]  /*a450*/  SHF.L.U32 R70, R48, 0x10, RZ ;  /* 0x0000001030467819 */ /* 0x000fe200000006ff */
[----:B------:R-:W-:Y:S01]  /*a460*/  IMAD.SHL.U32 R52, R52, 0x2, RZ ;  /* 0x0000000234347824 */ /* 0x000fe200078e00ff */
[----:B------:R-:W-:Y:S02]  /*a470*/  SHF.L.U32 R50, R8, 0x1, RZ ;  /* 0x0000000108327819 */ /* 0x000fe400000006ff */
[----:B------:R-:W-:Y:S02]  /*a480*/  LOP3.LUT R67, R47, 0xffff0000, RZ, 0xc0, !PT ;  /* 0xffff00002f437812 */ /* 0x000fe400078ec0ff */
[----:B------:R-:W1:Y:S04]  /*a490*/  LDS.128 R12, [R52+0xc100] ;  /* 0x00c10000340c7984 */ /* 0x000e680000000c00 */
[----:B------:R-:W2:Y:S01]  /*a4a0*/  LDS.128 R8, [R50+0xc100] ;  /* 0x00c1000032087984 */ /* 0x000ea20000000c00 */
[C---:B-1----:R-:W-:Y:S01]  /*a4b0*/  IMAD.U32 R53, R12.reuse, 0x10000, RZ ;  /* 0x000100000c357824 */ /* 0x042fe200078e00ff */
[----:B------:R-:W-:Y:S01]  /*a4c0*/  LOP3.LUT R54, R12, 0xffff0000, RZ, 0xc0, !PT ;  /* 0xffff00000c367812 */ /* 0x000fe200078ec0ff */
[----:B------:R-:W-:Y:S01]  /*a4d0*/  IMAD.U32 R57, R14, 0x10000, RZ ;  /* 0x000100000e397824 */ /* 0x000fe200078e00ff */
[----:B------:R-:W-:-:S02]  /*a4e0*/  SHF.L.U32 R56, R13, 0x10, RZ ;  /* 0x000000100d387819 */ /* 0x000fc400000006ff */
[----:B------:R-:W-:Y:S02]  /*a4f0*/  LOP3.LUT R12, R13, 0xffff0000, RZ, 0xc0, !PT ;  /* 0xffff00000d0c7812 */ /* 0x000fe400078ec0ff */
[----:B------:R-:W-:Y:S02]  /*a500*/  LOP3.LUT R55, R14, 0xffff0000, RZ, 0xc0, !PT ;  /* 0xffff00000e377812 */ /* 0x000fe400078ec0ff */
[----:B--2---:R-:W-:Y:S02]  /*a510*/  SHF.L.U32 R61, R10, 0x10, RZ ;  /* 0x000000100a3d7819 */ /* 0x004fe400000006ff */
[C---:B------:R-:W-:Y:S02]  /*a520*/  SHF.L.U32 R13, R15.reuse, 0x10, RZ ;  /* 0x000000100f0d7819 */ /* 0x040fe400000006ff */
[----:B------:R-:W-:Y:S01]  /*a530*/  LOP3.LUT R14, R15, 0xffff0000, RZ, 0xc0, !PT ;  /* 0xffff00000f0e7812 */ /* 0x000fe200078ec0ff */
[C---:B------:R-:W-:Y:S01]  /*a540*/  IMAD.U32 R15, R8.reuse, 0x10000, RZ ;  /* 0x00010000080f7824 */ /* 0x040fe200078e00ff */
[----:B------:R-:W-:Y:S01]  /*a550*/  LOP3.LUT R65, R8, 0xffff0000, RZ, 0xc0, !PT ;  /* 0xffff000008417812 */ /* 0x000fe200078ec0ff */
[----:B------:R-:W-:Y:S01]  /*a560*/  FMUL.FTZ R62, R61, R58 ;  /* 0x0000003a3d3e7220 */ /* 0x000fe20000410000 */
[----:B------:R-:W-:Y:S01]  /*a570*/  SHF.L.U32 R8, R9, 0x10, RZ ;  /* 0x0000001009087819 */ /* 0x000fe200000006ff */
[-C--:B------:R-:W-:Y:S01]  /*a580*/  FMUL.FTZ R61, R61, R60.reuse ;  /* 0x0000003c3d3d7220 */ /* 0x080fe20000410000 */
[----:B------:R-:W-:Y:S01]  /*a590*/  LOP3.LUT R64, R9, 0xffff0000, RZ, 0xc0, !PT ;  /* 0xffff000009407812 */ /* 0x000fe200078ec0ff */
[----:B------:R-:W-:Y:S01]  /*a5a0*/  FFMA.FTZ R62, R57, R60, -R62 ;  /* 0x0000003c393e7223 */ /* 0x000fe2000001083e */
[----:B------:R-:W-:Y:S01]  /*a5b0*/  SHF.L.U32 R9, R11, 0x10, RZ ;  /* 0x000000100b097819 */ /* 0x000fe200000006ff */
[----:B------:R-:W-:Y:S01]  /*a5c0*/  FFMA.FTZ R57, R57, R58, R61 ;  /* 0x0000003a39397223 */ /* 0x000fe2000001003d */
[----:B------:R-:W-:-:S02]  /*a5d0*/  LOP3.LUT R66, R11, 0xffff0000, RZ, 0xc0, !PT ;  /* 0xffff00000b427812 */ /* 0x000fc400078ec0ff */
[----:B------:R-:W-:Y:S02]  /*a5e0*/  LOP3.LUT R10, R10, 0xffff0000, RZ, 0xc0, !PT ;  /* 0xffff00000a0a7812 */ /* 0x000fe400078ec0ff */
[----:B------:R-:W-:Y:S02]  /*a5f0*/  LOP3.LUT R11, R42, 0xffff0000, RZ, 0xc0, !PT ;  /* 0xffff00002a0b7812 */ /* 0x000fe400078ec0ff */
[----:B------:R-:W-:-:S03]  /*a600*/  LOP3.LUT R58, R44, 0xffff0000, RZ, 0xc0, !PT ;  /* 0xffff00002c3a7812 */ /* 0x000fc600078ec0ff */
[C---:B------:R-:W-:Y:S02]  /*a610*/  FMUL.FTZ R60, R10.reuse, R11 ;  /* 0x0000000b0a3c7220 */ /* 0x040fe40000410000 */
[-C--:B------:R-:W-:Y:S02]  /*a620*/  FMUL.FTZ R10, R10, R59.reuse ;  /* 0x0000003b0a0a7220 */ /* 0x080fe40000410000 */
[----:B------:R-:W-:Y:S02]  /*a630*/  FFMA.FTZ R59, R55, R59, -R60 ;  /* 0x0000003b373b7223 */ /* 0x000fe4000001083c */
[C---:B------:R-:W-:Y:S02]  /*a640*/  FMUL.FTZ R60, R15.reuse, R68 ;  /* 0x000000440f3c7220 */ /* 0x040fe40000410000 */
[-C--:B------:R-:W-:Y:S02]  /*a650*/  FMUL.FTZ R15, R15, R70.reuse ;  /* 0x000000460f0f7220 */ /* 0x080fe40000410000 */
[----:B------:R-:W-:Y:S01]  /*a660*/  FFMA.FTZ R10, R55, R11, R10 ;  /* 0x0000000b370a7223 */ /* 0x000fe2000001000a */
[----:B------:R-:W-:Y:S01]  /*a670*/  LOP3.LUT R55, R48, 0xffff0000, RZ, 0xc0, !PT ;  /* 0xffff000030377812 */ /* 0x000fe200078ec0ff */
[----:B------:R-:W-:Y:S01]  /*a680*/  FFMA.FTZ R60, R53, R70, -R60 ;  /* 0x00000046353c7223 */ /* 0x000fe2000001083c */
[----:B------:R-:W-:Y:S01]  /*a690*/  SHF.L.U32 R11, R43, 0x10, RZ ;  /* 0x000000102b0b7819 */ /* 0x000fe200000006ff */
[----:B------:R-:W-:Y:S01]  /*a6a0*/  FFMA.FTZ R53, R53, R68, R15 ;  /* 0x0000004435357223 */ /* 0x000fe2000001000f */
[----:B------:R-:W-:Y:S01]  /*a6b0*/  SHF.L.U32 R70, R45, 0x10, RZ ;  /* 0x000000102d467819 */ /* 0x000fe200000006ff */
[C---:B------:R-:W-:Y:S01]  /*a6c0*/  FMUL.FTZ R15, R65.reuse, R58 ;  /* 0x0000003a410f7220 */ /* 0x040fe20000410000 */
[----:B------:R-:W-:Y:S01]  /*a6d0*/  F2FP.BF16.PACK_AB R10, R10, R57 ;  /* 0x000000390a0a723e */ /* 0x000fe200000010ff */
[----:B------:R-:W-:-:S02]  /*a6e0*/  FMUL.FTZ R65, R65, R55 ;  /* 0x0000003741417220 */ /* 0x000fc40000410000 */
[----:B------:R-:W-:Y:S02]  /*a6f0*/  FFMA.FTZ R55, R54, R55, -R15 ;  /* 0x0000003736377223 */ /* 0x000fe4000001080f */
[C---:B------:R-:W-:Y:S02]  /*a700*/  FMUL.FTZ R61, R8.reuse, R11 ;  /* 0x0000000b083d7220 */ /* 0x040fe40000410000 */
[-C--:B------:R-:W-:Y:S02]  /*a710*/  FMUL.FTZ R15, R8, R63.reuse ;  /* 0x0000003f080f7220 */ /* 0x080fe40000410000 */
[C---:B------:R-:W-:Y:S02]  /*a720*/  IMAD.U32 R68, R41.reuse, 0x10000, RZ ;  /* 0x0001000029447824 */ /* 0x040fe400078e00ff */
[----:B------:R-:W-:Y:S02]  /*a730*/  FFMA.FTZ R8, R54, R58, R65 ;  /* 0x0000003a36087223 */ /* 0x000fe40000010041 */
[C---:B------:R-:W-:Y:S01]  /*a740*/  FFMA.FTZ R58, R56.reuse, R63, -R61 ;  /* 0x0000003f383a7223 */ /* 0x040fe2000001083d */
[----:B------:R-:W-:Y:S01]  /*a750*/  LOP3.LUT R61, R41, 0xffff0000, RZ, 0xc0, !PT ;  /* 0xffff0000293d7812 */ /* 0x000fe200078ec0ff */
[----:B------:R-:W-:Y:S01]  /*a760*/  FFMA.FTZ R56, R56, R11, R15 ;  /* 0x0000000b38387223 */ /* 0x000fe2000001000f */
[----:B------:R-:W-:Y:S01]  /*a770*/  LOP3.LUT R15, R45, 0xffff0000, RZ, 0xc0, !PT ;  /* 0xffff00002d0f7812 */ /* 0x000fe200078ec0ff */
[C---:B------:R-:W-:Y:S01]  /*a780*/  FMUL.FTZ R54, R9.reuse, R68 ;  /* 0x0000004409367220 */ /* 0x040fe20000410000 */
[----:B------:R-:W-:Y:S01]  /*a790*/  F2FP.BF16.PACK_AB R8, R8, R53 ;  /* 0x000000350808723e */ /* 0x000fe200000010ff */
[-C--:B------:R-:W-:Y:S01]  /*a7a0*/  FMUL.FTZ R11, R9, R70.reuse ;  /* 0x00000046090b7220 */ /* 0x080fe20000410000 */
[----:B------:R-:W-:Y:S01]  /*a7b0*/  LOP3.LUT R9, R43, 0xffff0000, RZ, 0xc0, !PT ;  /* 0xffff00002b097812 */ /* 0x000fe200078ec0ff */
[----:B------:R-:W-:-:S02]  /*a7c0*/  FFMA.FTZ R54, R13, R70, -R54 ;  /* 0x000000460d367223 */ /* 0x000fc40000010836 */
[----:B------:R-:W-:Y:S02]  /*a7d0*/  FFMA.FTZ R11, R13, R68, R11 ;  /* 0x000000440d0b7223 */ /* 0x000fe4000001000b */
[C---:B------:R-:W-:Y:S02]  /*a7e0*/  FMUL.FTZ R13, R64.reuse, R9 ;  /* 0x00000009400d7220 */ /* 0x040fe40000410000 */
[----:B------:R-:W-:Y:S02]  /*a7f0*/  FMUL.FTZ R65, R64, R67 ;  /* 0x0000004340417220 */ /* 0x000fe40000410000 */
[C---:B------:R-:W-:Y:S02]  /*a800*/  FMUL.FTZ R64, R66.reuse, R61 ;  /* 0x0000003d42407220 */ /* 0x040fe40000410000 */
[----:B------:R-:W-:Y:S02]  /*a810*/  FMUL.FTZ R63, R66, R15 ;  /* 0x0000000f423f7220 */ /* 0x000fe40000410000 */
[----:B------:R-:W-:-:S02]  /*a820*/  FFMA.FTZ R13, R12, R67, -R13 ;  /* 0x000000430c0d7223 */ /* 0x000fc4000001080d */
[----:B------:R-:W-:Y:S02]  /*a830*/  FFMA.FTZ R15, R14, R15, -R64 ;  /* 0x0000000f0e0f7223 */ /* 0x000fe40000010840 */
[----:B------:R-:W-:Y:S01]  /*a840*/  FFMA.FTZ R9, R12, R9, R65 ;  /* 0x000000090c097223 */ /* 0x000fe20000010041 */
[----:B------:R-:W-:Y:S01]  /*a850*/  F2FP.BF16.PACK_AB R12, R55, R60 ;  /* 0x0000003c370c723e */ /* 0x000fe200000010ff */
[----:B------:R-:W-:Y:S01]  /*a860*/  FFMA.FTZ R64, R14, R61, R63 ;  /* 0x0000003d0e407223 */ /* 0x000fe2000001003f */
[----:B------:R-:W-:Y:S02]  /*a870*/  F2FP.BF16.PACK_AB R14, R59, R62 ;  /* 0x0000003e3b0e723e */ /* 0x000fe400000010ff */
[----:B------:R-:W-:Y:S02]  /*a880*/  F2FP.BF16.PACK_AB R13, R13, R58 ;  /* 0x0000003a0d0d723e */ /* 0x000fe400000010ff */
[----:B------:R-:W-:Y:S02]  /*a890*/  F2FP.BF16.PACK_AB R15, R15, R54 ;  /* 0x000000360f0f723e */ /* 0x000fe400000010ff */
[----:B------:R-:W-:-:S02]  /*a8a0*/  F2FP.BF16.PACK_AB R9, R9, R56 ;  /* 0x000000380909723e */ /* 0x000fc400000010ff */
[----:B------:R-:W-:Y:S01]  /*a8b0*/  F2FP.BF16.PACK_AB R11, R64, R11 ;  /* 0x0000000b400b723e */ /* 0x000fe200000010ff */
[----:B------:R1:W-:Y:S04]  /*a8c0*/  STS.128 [R52+0xc100], R12 ;  /* 0x00c1000c34007388 */ /* 0x0003e80000000c00 */
[----:B------:R1:W-:Y:S02]  /*a8d0*/  STS.128 [R50+0xc100], R8 ;  /* 0x00c1000832007388 */ /* 0x0003e40000000c00 */
.L_x_121:
[----:B------:R-:W-:Y:S05]  /*a8e0*/  BSYNC B0 ;  /* 0x0000000000007941 */ /* 0x000fea0003800000 */
.L_x_120:
[----:B-1----:R-:W-:Y:S01]  /*a8f0*/  IADD3 R12, R23, 0x20, RZ ;  /* 0x00000020170c7810 */ /* 0x002fe20007ffe0ff */
[----:B------:R-:W-:Y:S03]  /*a900*/  BSSY B0, `(.L_x_122) ;  /* 0x0000069000007945 */ /* 0x000fe60003800000 */
[----:B------:R-:W-:-:S13]  /*a910*/  ISETP.GE.AND P0, PT, R12, c[0x0][0x27c], PT ;  /* 0x00009f000c007a0c */ /* 0x000fda0003f06270 */
[----:B------:R-:W-:Y:S05]  /*a920*/  @P0 BRA `(.L_x_123) ;  /* 0x0000066000000947 */ /* 0x000fea0003800000 */
[----:B------:R-:W-:Y:S01]  /*a930*/  SHF.R.S32.HI R11, RZ, 0x1f, R12 ;  /* 0x0000001fff0b7819 */ /* 0x000fe2000001140c */
[----:B------:R-:W-:Y:S01]  /*a940*/  IMAD.MOV.U32 R8, RZ, RZ, c[0x0][0x27c] ;  /* 0x00009f00ff087624 */ /* 0x000fe200078e00ff */
[----:B------:R-:W-:Y:S01]  /*a950*/  SHF.L.U32 R58, R40, 0x10, RZ ;  /* 0x00000010283a7819 */ /* 0x000fe200000006ff */
[----:B------:R-:W-:Y:S01]  /*a960*/  IMAD.SHL.U32 R9, R24, 0x40, RZ ;  /* 0x0000004018097824 */ /* 0x000fe200078e00ff */
[CC--:B------:R-:W-:Y:S01]  /*a970*/  LEA.HI R10, R11.reuse, R12.reuse, RZ, 0x3 ;  /* 0x0000000c0b0a7211 */ /* 0x0c0fe200078f18ff */
[----:B------:R-:W-:Y:S01]  /*a980*/  IMAD.U32 R60, R36, 0x10000, RZ ;  /* 0x00010000243c7824 */ /* 0x000fe200078e00ff */
[----:B------:R-:W-:Y:S01]  /*a990*/  LEA.HI R11, R11, R12, RZ, 0x6 ;  /* 0x0000000c0b0b7211 */ /* 0x000fe200078f30ff */
[----:B------:R-:W-:Y:S01]  /*a9a0*/  IMAD.U32 R68, R33, 0x10000, RZ ;  /* 0x0001000021447824 */ /* 0x000fe200078e00ff */
[----:B------:R-:W-:Y:S02]  /*a9b0*/  SHF.R.S32.HI R13, RZ, 0x3, R10 ;  /* 0x00000003ff0d7819 */ /* 0x000fe4000001140a */
[----:B------:R-:W-:-:S02]  /*a9c0*/  LOP3.LUT R9, R9, 0x1c0, RZ, 0xc0, !PT ;  /* 0x000001c009097812 */ /* 0x000fc400078ec0ff */
[----:B------:R-:W-:Y:S02]  /*a9d0*/  LEA.HI R8, R8, R13, RZ, 0x1d ;  /* 0x0000000d08087211 */ /* 0x000fe400078fe8ff */
[----:B------:R-:W-:Y:S02]  /*a9e0*/  SHF.L.U32 R11, R11, 0x7, RZ ;  /* 0x000000070b0b7819 */ /* 0x000fe400000006ff */
[----:B------:R-:W-:Y:S02]  /*a9f0*/  SHF.R.S32.HI R13, RZ, 0x1f, R8 ;  /* 0x0000001fff0d7819 */ /* 0x000fe40000011408 */
[----:B------:R-:W-:Y:S02]  /*aa00*/  LOP3.LUT R15, R9, 0x38, R10, 0xf8, !PT ;  /* 0x00000038090f7812 */ /* 0x000fe400078ef80a */
[----:B------:R-:W-:Y:S01]  /*aa10*/  LEA.HI R13, R13, R8, RZ, 0x3 ;  /* 0x000000080d0d7211 */ /* 0x000fe200078f18ff */
[----:B------:R-:W-:Y:S01]  /*aa20*/  IMAD.SHL.U32 R8, R8, 0x8, RZ ;  /* 0x0000000808087824 */ /* 0x000fe200078e00ff */
[----:B------:R-:W-:-:S02]  /*aa30*/  SHF.R.U32.HI R10, RZ, 0x3, R9 ;  /* 0x00000003ff0a7819 */ /* 0x000fc40000011609 */
[----:B------:R-:W-:Y:S02]  /*aa40*/  SHF.L.U32 R13, R13, 0xa, RZ ;  /* 0x0000000a0d0d7819 */ /* 0x000fe400000006ff */
[----:B------:R-:W-:Y:S02]  /*aa50*/  LOP3.LUT R9, R9, 0x38, R8, 0xf8, !PT ;  /* 0x0000003809097812 */ /* 0x000fe400078ef808 */
[----:B------:R-:W-:Y:S02]  /*aa60*/  LOP3.LUT R12, R11, 0x7fffe000, RZ, 0xc0, !PT ;  /* 0x7fffe0000b0c7812 */ /* 0x000fe400078ec0ff */
[----:B------:R-:W-:Y:S02]  /*aa70*/  LOP3.LUT R8, R13, 0x7fffe000, RZ, 0xc0, !PT ;  /* 0x7fffe0000d087812 */ /* 0x000fe400078ec0ff */
[-C--:B------:R-:W-:Y:S01]  /*aa80*/  LOP3.LUT R15, R15, R10.reuse, RZ, 0x3c, !PT ;  /* 0x0000000a0f0f7212 */ /* 0x080fe200078e3cff */
[----:B------:R-:W-:Y:S01]  /*aa90*/  IMAD R12, R21, 0x200, R12 ;  /* 0x00000200150c7824 */ /* 0x000fe200078e020c */
[----:B------:R-:W-:-:S02]  /*aaa0*/  LOP3.LUT R9, R9, R10, RZ, 0x3c, !PT ;  /* 0x0000000a09097212 */ /* 0x000fc400078e3cff */
[----:B------:R-:W-:Y:S01]  /*aab0*/  LEA R8, R21, R8, 0x9 ;  /* 0x0000000815087211 */ /* 0x000fe200078e48ff */
[----:B------:R-:W-:Y:S01]  /*aac0*/  IMAD.IADD R12, R12, 0x1, R15 ;  /* 0x000000010c0c7824 */ /* 0x000fe200078e020f */
[----:B------:R-:W-:Y:S02]  /*aad0*/  LOP3.LUT R59, R40, 0xffff0000, RZ, 0xc0, !PT ;  /* 0xffff0000283b7812 */ /* 0x000fe400078ec0ff */
[----:B------:R-:W-:Y:S01]  /*aae0*/  SHF.L.U32 R70, R37, 0x10, RZ ;  /* 0x0000001025467819 */ /* 0x000fe200000006ff */
[----:B------:R-:W-:Y:S01]  /*aaf0*/  IMAD.IADD R50, R8, 0x1, R9 ;  /* 0x0000000108327824 */ /* 0x000fe200078e0209 */
[----:B------:R-:W-:Y:S01]  /*ab00*/  LOP3.LUT R67, R39, 0xffff0000, RZ, 0xc0, !PT ;  /* 0xffff000027437812 */ /* 0x000fe200078ec0ff */
[----:B------:R-:W-:Y:S02]  /*ab10*/  IMAD.SHL.U32 R52, R12, 0x2, RZ ;  /* 0x000000020c347824 */ /* 0x000fe400078e00ff */
[----:B------:R-:W-:-:S03]  /*ab20*/  IMAD.SHL.U32 R50, R50, 0x2, RZ ;  /* 0x0000000232327824 */ /* 0x000fc600078e00ff */
[----:B------:R-:W1:Y:S04]  /*ab30*/  LDS.128 R12, [R52+0xc100] ;  /* 0x00c10000340c7984 */ /* 0x000e680000000c00 */
[----:B------:R-:W2:Y:S01]  /*ab40*/  LDS.128 R8, [R50+0xc100] ;  /* 0x00c1000032087984 */ /* 0x000ea20000000c00 */
[C---:B-1----:R-:W-:Y:S01]  /*ab50*/  SHF.L.U32 R53, R12.reuse, 0x10, RZ ;  /* 0x000000100c357819 */ /* 0x042fe200000006ff */
[C---:B------:R-:W-:Y:S01]  /*ab60*/  IMAD.U32 R56, R13.reuse, 0x10000, RZ ;  /* 0x000100000d387824 */ /* 0x040fe200078e00ff */
[----:B------:R-:W-:Y:S01]  /*ab70*/  LOP3.LUT R57, R12, 0xffff0000, RZ, 0xc0, !PT ;  /* 0xffff00000c397812 */ /* 0x000fe200078ec0ff */
[----:B------:R-:W-:Y:S01]  /*ab80*/  IMAD.U32 R55, R14, 0x10000, RZ ;  /* 0x000100000e377824 */ /* 0x000fe200078e00ff */
[----:B------:R-:W-:Y:S01]  /*ab90*/  LOP3.LUT R12, R13, 0xffff0000, RZ, 0xc0, !PT ;  /* 0xffff00000d0c7812 */ /* 0x000fe200078ec0ff */
[----:B--2---:R-:W-:Y:S01]  /*aba0*/  IMAD.U32 R65, R8, 0x10000, RZ ;  /* 0x0001000008417824 */ /* 0x004fe200078e00ff */
[----:B------:R-:W-:Y:S01]  /*abb0*/  LOP3.LUT R54, R14, 0xffff0000, RZ, 0xc0, !PT ;  /* 0xffff00000e367812 */ /* 0x000fe200078ec0ff */
[----:B------:R-:W-:Y:S01]  /*abc0*/  IMAD.U32 R61, R10, 0x10000, RZ ;  /* 0x000100000a3d7824 */ /* 0x000fe200078e00ff */
[----:B------:R-:W-:Y:S01]  /*abd0*/  SHF.L.U32 R13, R15, 0x10, RZ ;  /* 0x000000100f0d7819 */ /* 0x000fe200000006ff */
[----:B------:R-:W-:Y:S01]  /*abe0*/  FMUL.FTZ R62, R65, R60 ;  /* 0x0000003c413e7220 */ /* 0x000fe20000410000 */
[----:B------:R-:W-:Y:S01]  /*abf0*/  LOP3.LUT R14, R15, 0xffff0000, RZ, 0xc0, !PT ;  /* 0xffff00000f0e7812 */ /* 0x000fe200078ec0ff */
[-C--:B------:R-:W-:Y:S01]  /*ac00*/  FMUL.FTZ R65, R65, R58.reuse ;  /* 0x0000003a41417220 */ /* 0x080fe20000410000 */
[----:B------:R-:W-:Y:S01]  /*ac10*/  SHF.L.U32 R15, R9, 0x10, RZ ;  /* 0x00000010090f7819 */ /* 0x000fe200000006ff */
[----:B------:R-:W-:Y:S01]  /*ac20*/  FFMA.FTZ R62, R53, R58, -R62 ;  /* 0x0000003a353e7223 */ /* 0x000fe2000001083e */
[----:B------:R-:W-:Y:S01]  /*ac30*/  LOP3.LUT R64, R9, 0xffff0000, RZ, 0xc0, !PT ;  /* 0xffff000009407812 */ /* 0x000fe200078ec0ff */
[----:B------:R-:W-:Y:S01]  /*ac40*/  FFMA.FTZ R53, R53, R60, R65 ;  /* 0x0000003c35357223 */ /* 0x000fe20000010041 */
[C---:B------:R-:W-:Y:S01]  /*ac50*/  SHF.L.U32 R9, R11.reuse, 0x10, RZ ;  /* 0x000000100b097819 */ /* 0x040fe200000006ff */
[----:B------:R-:W-:Y:S01]  /*ac60*/  IMAD.U32 R58, R34, 0x10000, RZ ;  /* 0x00010000223a7824 */ /* 0x000fe200078e00ff */
[----:B------:R-:W-:-:S02]  /*ac70*/  LOP3.LUT R66, R11, 0xffff0000, RZ, 0xc0, !PT ;  /* 0xffff00000b427812 */ /* 0x000fc400078ec0ff */
[----:B------:R-:W-:Y:S01]  /*ac80*/  LOP3.LUT R8, R8, 0xffff0000, RZ, 0xc0, !PT ;  /* 0xffff000008087812 */ /* 0x000fe200078ec0ff */
[----:B------:R-:W-:Y:S01]  /*ac90*/  FMUL.FTZ R65, R61, R58 ;  /* 0x0000003a3d417220 */ /* 0x000fe20000410000 */
[----:B------:R-:W-:Y:S02]  /*aca0*/  LOP3.LUT R11, R36, 0xffff0000, RZ, 0xc0, !PT ;  /* 0xffff0000240b7812 */ /* 0x000fe400078ec0ff */
[----:B------:R-:W-:Y:S02]  /*acb0*/  LOP3.LUT R63, R10, 0xffff0000, RZ, 0xc0, !PT ;  /* 0xffff00000a3f7812 */ /* 0x000fe400078ec0ff */
[----:B------:R-:W-:Y:S01]  /*acc0*/  SHF.L.U32 R60, R38, 0x10, RZ ;  /* 0x00000010263c7819 */ /* 0x000fe200000006ff */
[C---:B------:R-:W-:Y:S02]  /*acd0*/  FMUL.FTZ R10, R8.reuse, R11 ;  /* 0x0000000b080a7220 */ /* 0x040fe40000410000 */
[-C--:B------:R-:W-:Y:S02]  /*ace0*/  FMUL.FTZ R8, R8, R59.reuse ;  /* 0x0000003b08087220 */ /* 0x080fe40000410000 */
[----:B------:R-:W-:Y:S01]  /*acf0*/  FFMA.FTZ R59, R57, R59, -R10 ;  /* 0x0000003b393b7223 */ /* 0x000fe2000001080a */
[----:B------:R-:W-:Y:S01]  /*ad00*/  LOP3.LUT R10, R34, 0xffff0000, RZ, 0xc0, !PT ;  /* 0xffff0000220a7812 */ /* 0x000fe200078ec0ff */
[----:B------:R-:W-:-:S02]  /*ad10*/  FMUL.FTZ R61, R61, R60 ;  /* 0x0000003c3d3d7220 */ /* 0x000fc40000410000 */
[----:B------:R-:W-:Y:S01]  /*ad20*/  FFMA.FTZ R8, R57, R11, R8 ;  /* 0x0000000b39087223 */ /* 0x000fe20000010008 */
[----:B------:R-:W-:Y:S01]  /*ad30*/  LOP3.LUT R57, R38, 0xffff0000, RZ, 0xc0, !PT ;  /* 0xffff000026397812 */ /* 0x000fe200078ec0ff */
[----:B------:R-:W-:Y:S01]  /*ad40*/  FFMA.FTZ R60, R55, R60, -R65 ;  /* 0x0000003c373c7223 */ /* 0x000fe20000010841 */
[----:B------:R-:W-:Y:S01]  /*ad50*/  SHF.L.U32 R11, R35, 0x10, RZ ;  /* 0x00000010230b7819 */ /* 0x000fe200000006ff */
[----:B------:R-:W-:Y:S01]  /*ad60*/  FFMA.FTZ R55, R55, R58, R61 ;  /* 0x0000003a37377223 */ /* 0x000fe2000001003d */
[----:B------:R-:W-:Y:S01]  /*ad70*/  F2FP.BF16.PACK_AB R8, R8, R53 ;  /* 0x000000350808723e */ /* 0x000fe200000010ff */
[----:B------:R-:W-:Y:S02]  /*ad80*/  FMUL.FTZ R61, R63, R10 ;  /* 0x0000000a3f3d7220 */ /* 0x000fe40000410000 */
[----:B------:R-:W-:Y:S02]  /*ad90*/  IMAD.U32 R58, R39, 0x10000, RZ ;  /* 0x00010000273a7824 */ /* 0x000fe400078e00ff */
[----:B------:R-:W-:-:S02]  /*ada0*/  FMUL.FTZ R63, R63, R57 ;  /* 0x000000393f3f7220 */ /* 0x000fc40000410000 */
[----:B------:R-:W-:Y:S02]  /*adb0*/  FFMA.FTZ R57, R54, R57, -R61 ;  /* 0x0000003936397223 */ /* 0x000fe4000001083d */
[CC--:B------:R-:W-:Y:S02]  /*adc0*/  FMUL.FTZ R61, R15.reuse, R11.reuse ;  /* 0x0000000b0f3d7220 */ /* 0x0c0fe40000410000 */
[-C--:B------:R-:W-:Y:S02]  /*add0*/  FMUL.FTZ R15, R15, R58.reuse ;  /* 0x0000003a0f0f7220 */ /* 0x080fe40000410000 */
[----:B------:R-:W-:Y:S01]  /*ade0*/  FFMA.FTZ R58, R56, R58, -R61 ;  /* 0x0000003a383a7223 */ /* 0x000fe2000001083d */
[----:B------:R-:W-:Y:S01]  /*adf0*/  LOP3.LUT R61, R33, 0xffff0000, RZ, 0xc0, !PT ;  /* 0xffff0000213d7812 */ /* 0x000fe200078ec0ff */
[----:B------:R-:W-:Y:S02]  /*ae00*/  FFMA.FTZ R10, R54, R10, R63 ;  /* 0x0000000a360a7223 */ /* 0x000fe4000001003f */
        /* <DEDUP_REMOVED lines=24> */
.L_x_123:
[----:B------:R-:W-:Y:S05]  /*af90*/  BSYNC B0 ;  /* 0x0000000000007941 */ /* 0x000fea0003800000 */
.L_x_122:
[----:B-1----:R-:W-:-:S04]  /*afa0*/  IADD3 R12, R23, 0x40, RZ ;  /* 0x00000040170c7810 */ /* 0x002fc80007ffe0ff */
        /* <DEDUP_REMOVED lines=104> */
.L_x_119:
[----:B------:R-:W-:Y:S05]  /*b630*/  BSYNC B1 ;  /* 0x0000000000017941 */ /* 0x000fea0003800000 */
.L_x_118:
[----:B------:R-:W-:-:S04]  /*b640*/  IADD3 R24, R24, 0x40, RZ ;  /* 0x0000004018187810 */ /* 0x000fc80007ffe0ff */
[----:B------:R-:W-:-:S13]  /*b650*/  ISETP.GE.AND P0, PT, R24, R51, PT ;  /* 0x000000331800720c */ /* 0x000fda0003f06270 */
[----:B------:R-:W-:Y:S05]  /*b660*/  @P0 BRA `(.L_x_105) ;  /* 0x000013d000000947 */ /* 0x000fea0003800000 */
[----:B------:R-:W-:Y:S01]  /*b670*/  ISETP.GE.AND P0, PT, R23, c[0x0][0x27c], PT ;  /* 0x00009f0017007a0c */ /* 0x000fe20003f06270 */
[----:B------:R-:W-:-:S12]  /*b680*/  BSSY B0, `(.L_x_124) ;  /* 0x0000063000007945 */ /* 0x000fd80003800000 */
[----:B------:R-:W-:Y:S05]  /*b690*/  @P0 BRA `(.L_x_125) ;  /* 0x0000061000000947 */ /* 0x000fea0003800000 */
[----:B-1----:R-:W-:Y:S01]  /*b6a0*/  IMAD.MOV.U32 R12, RZ, RZ, c[0x0][0x27c] ;  /* 0x00009f00ff0c7624 */ /* 0x002fe200078e00ff */
[----:B------:R-:W-:Y:S01]  /*b6b0*/  SHF.R.S32.HI R9, RZ, 0x1f, R24 ;  /* 0x0000001fff097819 */ /* 0x000fe20000011418 */
[----:B------:R-:W-:Y:S02]  /*b6c0*/  IMAD.SHL.U32 R10, R24, 0x40, RZ ;  /* 0x00000040180a7824 */ /* 0x000fe400078e00ff */
[----:B------:R-:W-:Y:S01]  /*b6d0*/  IMAD.U32 R56, R42, 0x10000, RZ ;  /* 0x000100002a387824 */ /* 0x000fe200078e00ff */
[----:B------:R-:W-:Y:S01]  /*b6e0*/  LEA.HI R12, R12, R49, RZ, 0x1d ;  /* 0x000000310c0c7211 */ /* 0x000fe200078fe8ff */
[----:B------:R-:W-:Y:S01]  /*b6f0*/  IMAD.U32 R60, R46, 0x10000, RZ ;  /* 0x000100002e3c7824 */ /* 0x000fe200078e00ff */
[----:B------:R-:W-:Y:S02]  /*b700*/  LEA.HI R8, R9, R24, RZ, 0x3 ;  /* 0x0000001809087211 */ /* 0x000fe400078f18ff */
[----:B------:R-:W-:Y:S01]  /*b710*/  SHF.R.S32.HI R9, RZ, 0x1f, R12 ;  /* 0x0000001fff097819 */ /* 0x000fe2000001140c */
[----:B------:R-:W-:Y:S01]  /*b720*/  IMAD.SHL.U32 R11, R12, 0x8, RZ ;  /* 0x000000080c0b7824 */ /* 0x000fe200078e00ff */
[----:B------:R-:W-:-:S02]  /*b730*/  LOP3.LUT R10, R10, 0x1c0, RZ, 0xc0, !PT ;  /* 0x000001c00a0a7812 */ /* 0x000fc400078ec0ff */
[----:B------:R-:W-:Y:S02]  /*b740*/  LEA.HI R9, R9, R12, RZ, 0x3 ;  /* 0x0000000c09097211 */ /* 0x000fe400078f18ff */
[----:B------:R-:W-:Y:S02]  /*b750*/  SHF.L.U32 R8, R8, 0x6, RZ ;  /* 0x0000000608087819 */ /* 0x000fe400000006ff */
[C---:B------:R-:W-:Y:S01]  /*b760*/  LOP3.LUT R14, R10.reuse, 0x38, R23, 0xf8, !PT ;  /* 0x000000380a0e7812 */ /* 0x040fe200078ef817 */
[----:B------:R-:W-:Y:S01]  /*b770*/  IMAD.SHL.U32 R9, R9, 0x400, RZ ;  /* 0x0000040009097824 */ /* 0x000fe200078e00ff */
[----:B------:R-:W-:Y:S02]  /*b780*/  SHF.R.U32.HI R13, RZ, 0x3, R10 ;  /* 0x00000003ff0d7819 */ /* 0x000fe4000001160a */
[----:B------:R-:W-:Y:S02]  /*b790*/  LOP3.LUT R10, R10, 0x38, R11, 0xf8, !PT ;  /* 0x000000380a0a7812 */ /* 0x000fe400078ef80b */
[----:B------:R-:W-:-:S02]  /*b7a0*/  LOP3.LUT R8, R8, 0xfffffe00, RZ, 0xc0, !PT ;  /* 0xfffffe0008087812 */ /* 0x000fc400078ec0ff */
[----:B------:R-:W-:Y:S02]  /*b7b0*/  LOP3.LUT R49, R10, R13, RZ, 0x3c, !PT ;  /* 0x0000000d0a317212 */ /* 0x000fe400078e3cff */
[----:B------:R-:W-:Y:S02]  /*b7c0*/  LOP3.LUT R9, R9, 0x7fffe000, RZ, 0xc0, !PT ;  /* 0x7fffe00009097812 */ /* 0x000fe400078ec0ff */
[----:B------:R-:W-:Y:S02]  /*b7d0*/  LOP3.LUT R14, R8, R14, R13, 0xf6, !PT ;  /* 0x0000000e080e7212 */ /* 0x000fe400078ef60d */
[----:B------:R-:W-:Y:S02]  /*b7e0*/  IADD3 R49, R49, R9, R8 ;  /* 0x0000000931317210 */ /* 0x000fe40007ffe008 */
[----:B------:R-:W-:Y:S02]  /*b7f0*/  SHF.L.U32 R50, R14, 0x1, RZ ;  /* 0x000000010e327819 */ /* 0x000fe400000006ff */
[----:B------:R-:W-:Y:S01]  /*b800*/  LOP3.LUT R42, R42, 0xffff0000, RZ, 0xc0, !PT ;  /* 0xffff00002a2a7812 */ /* 0x000fe200078ec0ff */
[----:B------:R-:W-:-:S02]  /*b810*/  IMAD.SHL.U32 R49, R49, 0x2, RZ ;  /* 0x0000000231317824 */ /* 0x000fc400078e00ff */
[----:B------:R-:W1:Y:S04]  /*b820*/  LDS.128 R12, [R50+0xc100] ;  /* 0x00c10000320c7984 */ /* 0x000e680000000c00 */
[----:B------:R-:W2:Y:S01]  /*b830*/  LDS.128 R8, [R49+0xc100] ;  /* 0x00c1000031087984 */ /* 0x000ea20000000c00 */
[C---:B-1----:R-:W-:Y:S01]  /*b840*/  IMAD.U32 R52, R12.reuse, 0x10000, RZ ;  /* 0x000100000c347824 */ /* 0x042fe200078e00ff */
[----:B------:R-:W-:Y:S01]  /*b850*/  LOP3.LUT R51, R12, 0xffff0000, RZ, 0xc0, !PT ;  /* 0xffff00000c337812 */ /* 0x000fe200078ec0ff */
[----:B------:R-:W-:Y:S01]  /*b860*/  IMAD.U32 R53, R14, 0x10000, RZ ;  /* 0x000100000e357824 */ /* 0x000fe200078e00ff */
[C---:B------:R-:W-:Y:S01]  /*b870*/  SHF.L.U32 R12, R13.reuse, 0x10, RZ ;  /* 0x000000100d0c7819 */ /* 0x040fe200000006ff */
[----:B--2---:R-:W-:Y:S01]  /*b880*/  IMAD.U32 R57, R8, 0x10000, RZ ;  /* 0x0001000008397824 */ /* 0x004fe200078e00ff */
[----:B------:R-:W-:-:S02]  /*b890*/  LOP3.LUT R54, R13, 0xffff0000, RZ, 0xc0, !PT ;  /* 0xffff00000d367812 */ /* 0x000fc400078ec0ff */
[C---:B------:R-:W-:Y:S02]  /*b8a0*/  SHF.L.U32 R13, R15.reuse, 0x10, RZ ;  /* 0x000000100f0d7819 */ /* 0x040fe400000006ff */
[----:B------:R-:W-:Y:S02]  /*b8b0*/  LOP3.LUT R58, R15, 0xffff0000, RZ, 0xc0, !PT ;  /* 0xffff00000f3a7812 */ /* 0x000fe400078ec0ff */
[----:B------:R-:W-:Y:S02]  /*b8c0*/  SHF.L.U32 R15, R10, 0x10, RZ ;  /* 0x000000100a0f7819 */ /* 0x000fe400000006ff */
[----:B------:R-:W-:Y:S02]  /*b8d0*/  LOP3.LUT R55, R8, 0xffff0000, RZ, 0xc0, !PT ;  /* 0xffff000008377812 */ /* 0x000fe400078ec0ff */
[C---:B------:R-:W-:Y:S02]  /*b8e0*/  SHF.L.U32 R8, R9.reuse, 0x10, RZ ;  /* 0x0000001009087819 */ /* 0x040fe400000006ff */
[----:B------:R-:W-:Y:S01]  /*b8f0*/  LOP3.LUT R61, R9, 0xffff0000, RZ, 0xc0, !PT ;  /* 0xffff0000093d7812 */ /* 0x000fe200078ec0ff */
[-C--:B------:R-:W-:Y:S01]  /*b900*/  FMUL.FTZ R9, R56, R15.reuse ;  /* 0x0000000f38097220 */ /* 0x080fe20000410000 */
[----:B------:R-:W-:Y:S01]  /*b910*/  LOP3.LUT R59, R10, 0xffff0000, RZ, 0xc0, !PT ;  /* 0xffff00000a3b7812 */ /* 0x000fe200078ec0ff */
[----:B------:R-:W-:Y:S01]  /*b920*/  FMUL.FTZ R15, R60, R15 ;  /* 0x0000000f3c0f7220 */ /* 0x000fe20000410000 */
[----:B------:R-:W-:Y:S01]  /*b930*/  LOP3.LUT R14, R14, 0xffff0000, RZ, 0xc0, !PT ;  /* 0xffff00000e0e7812 */ /* 0x000fe200078ec0ff */
[-C--:B------:R-:W-:Y:S01]  /*b940*/  FFMA.FTZ R9, R60, R53.reuse, -R9 ;  /* 0x000000353c097223 */ /* 0x080fe20000010809 */
[----:B------:R-:W-:Y:S01]  /*b950*/  LOP3.LUT R60, R46, 0xffff0000, RZ, 0xc0, !PT ;  /* 0xffff00002e3c7812 */ /* 0x000fe200078ec0ff */
[----:B------:R-:W-:Y:S01]  /*b960*/  FFMA.FTZ R15, R56, R53, R15 ;  /* 0x00000035380f7223 */ /* 0x000fe2000001000f */
[----:B------:R-:W-:Y:S01]  /*b970*/  SHF.L.U32 R53, R48, 0x10, RZ ;  /* 0x0000001030357819 */ /* 0x000fe200000006ff */
[C---:B------:R-:W-:Y:S01]  /*b980*/  IMAD.U32 R46, R44.reuse, 0x10000, RZ ;  /* 0x000100002c2e7824 */ /* 0x040fe200078e00ff */
[----:B------:R-:W-:Y:S01]  /*b990*/  LOP3.LUT R44, R44, 0xffff0000, RZ, 0xc0, !PT ;  /* 0xffff00002c2c7812 */ /* 0x000fe200078ec0ff */
[----:B------:R-:W-:Y:S01]  /*b9a0*/  FMUL.FTZ R63, R42, R59 ;  /* 0x0000003b2a3f7220 */ /* 0x000fe20000410000 */
[----:B------:R-:W-:Y:S01]  /*b9b0*/  LOP3.LUT R48, R48, 0xffff0000, RZ, 0xc0, !PT ;  /* 0xffff000030307812 */ /* 0x000fe200078ec0ff */
[-C--:B------:R-:W-:Y:S01]  /*b9c0*/  FMUL.FTZ R56, R46, R57.reuse ;  /* 0x000000392e387220 */ /* 0x080fe20000410000 */
[----:B------:R-:W-:Y:S01]  /*b9d0*/  SHF.L.U32 R10, R11, 0x10, RZ ;  /* 0x000000100b0a7819 */ /* 0x000fe200000006ff */
[----:B------:R-:W-:Y:S01]  /*b9e0*/  FMUL.FTZ R57, R53, R57 ;  /* 0x0000003935397220 */ /* 0x000fe20000410000 */
[----:B------:R-:W-:Y:S01]  /*b9f0*/  LOP3.LUT R11, R11, 0xffff0000, RZ, 0xc0, !PT ;  /* 0xffff00000b0b7812 */ /* 0x000fe200078ec0ff */
[----:B------:R-:W-:-:S02]  /*ba00*/  FMUL.FTZ R59, R60, R59 ;  /* 0x0000003b3c3b7220 */ /* 0x000fc40000410000 */
[----:B------:R-:W-:Y:S02]  /*ba10*/  FFMA.FTZ R57, R46, R52, R57 ;  /* 0x000000342e397223 */ /* 0x000fe40000010039 */
[-C--:B------:R-:W-:Y:S02]  /*ba20*/  FMUL.FTZ R46, R44, R55.reuse ;  /* 0x000000372c2e7220 */ /* 0x080fe40000410000 */
[-C--:B------:R-:W-:Y:S02]  /*ba30*/  FFMA.FTZ R60, R60, R14.reuse, -R63 ;  /* 0x0000000e3c3c7223 */ /* 0x080fe4000001083f */
[----:B------:R-:W-:Y:S02]  /*ba40*/  FFMA.FTZ R42, R42, R14, R59 ;  /* 0x0000000e2a2a7223 */ /* 0x000fe4000001003b */
[----:B------:R-:W-:Y:S01]  /*ba50*/  FFMA.FTZ R56, R53, R52, -R56 ;  /* 0x0000003435387223 */ /* 0x000fe20000010838 */
[C---:B------:R-:W-:Y:S01]  /*ba60*/  SHF.L.U32 R53, R43.reuse, 0x10, RZ ;  /* 0x000000102b357819 */ /* 0x040fe200000006ff */
[C---:B------:R-:W-:Y:S01]  /*ba70*/  FMUL.FTZ R14, R48.reuse, R55 ;  /* 0x00000037300e7220 */ /* 0x040fe20000410000 */
[----:B------:R-:W-:Y:S01]  /*ba80*/  LOP3.LUT R43, R43, 0xffff0000, RZ, 0xc0, !PT ;  /* 0xffff00002b2b7812 */ /* 0x000fe200078ec0ff */
[-C--:B------:R-:W-:Y:S01]  /*ba90*/  FFMA.FTZ R55, R48, R51.reuse, -R46 ;  /* 0x0000003330377223 */ /* 0x080fe2000001082e */
[----:B------:R-:W-:Y:S01]  /*baa0*/  SHF.L.U32 R48, R45, 0x10, RZ ;  /* 0x000000102d307819 */ /* 0x000fe200000006ff */
[C---:B------:R-:W-:Y:S01]  /*bab0*/  IMAD.U32 R46, R41.reuse, 0x10000, RZ ;  /* 0x00010000292e7824 */ /* 0x040fe200078e00ff */
[----:B------:R-:W-:Y:S01]  /*bac0*/  LOP3.LUT R41, R41, 0xffff0000, RZ, 0xc0, !PT ;  /* 0xffff000029297812 */ /* 0x000fe200078ec0ff */
[C---:B------:R-:W-:Y:S01]  /*bad0*/  IMAD.U32 R59, R47.reuse, 0x10000, RZ ;  /* 0x000100002f3b7824 */ /* 0x040fe200078e00ff */
[----:B------:R-:W-:Y:S01]  /*bae0*/  LOP3.LUT R47, R47, 0xffff0000, RZ, 0xc0, !PT ;  /* 0xffff00002f2f7812 */ /* 0x000fe200078ec0ff */
[----:B------:R-:W-:Y:S01]  /*baf0*/  FFMA.FTZ R44, R44, R51, R14 ;  /* 0x000000332c2c7223 */ /* 0x000fe2000001000e */
[----:B------:R-:W-:Y:S01]  /*bb00*/  LOP3.LUT R45, R45, 0xffff0000, RZ, 0xc0, !PT ;  /* 0xffff00002d2d7812 */ /* 0x000fe200078ec0ff */
[----:B------:R-:W-:-:S02]  /*bb10*/  FMUL.FTZ R52, R53, R8 ;  /* 0x0000000835347220 */ /* 0x000fc40000410000 */
[----:B------:R-:W-:Y:S02]  /*bb20*/  FMUL.FTZ R14, R46, R10 ;  /* 0x0000000a2e0e7220 */ /* 0x000fe40000410000 */
[----:B------:R-:W-:Y:S02]  /*bb30*/  FMUL.FTZ R8, R59, R8 ;  /* 0x000000083b087220 */ /* 0x000fe40000410000 */
[C---:B------:R-:W-:Y:S02]  /*bb40*/  FMUL.FTZ R10, R48.reuse, R10 ;  /* 0x0000000a300a7220 */ /* 0x040fe40000410000 */
[----:B------:R-:W-:Y:S02]  /*bb50*/  FFMA.FTZ R53, R53, R12, R8 ;  /* 0x0000000c35357223 */ /* 0x000fe40000010008 */
[----:B------:R-:W-:Y:S01]  /*bb60*/  FFMA.FTZ R48, R48, R13, -R14 ;  /* 0x0000000d30307223 */ /* 0x000fe2000001080e */
[----:B------:R-:W-:Y:S01]  /*bb70*/  F2FP.BF16.PACK_AB R14, R60, R9 ;  /* 0x000000093c0e723e */ /* 0x000fe200000010ff */
[----:B------:R-:W-:Y:S01]  /*bb80*/  FFMA.FTZ R46, R46, R13, R10 ;  /* 0x0000000d2e2e7223 */ /* 0x000fe2000001000a */
[----:B------:R-:W-:Y:S01]  /*bb90*/  F2FP.BF16.PACK_AB R10, R42, R15 ;  /* 0x0000000f2a0a723e */ /* 0x000fe200000010ff */
[----:B------:R-:W-:-:S02]  /*bba0*/  FMUL.FTZ R13, R43, R61 ;  /* 0x0000003d2b0d7220 */ /* 0x000fc40000410000 */
[----:B------:R-:W-:Y:S02]  /*bbb0*/  FMUL.FTZ R8, R41, R11 ;  /* 0x0000000b29087220 */ /* 0x000fe40000410000 */
[----:B------:R-:W-:Y:S02]  /*bbc0*/  FMUL.FTZ R61, R47, R61 ;  /* 0x0000003d2f3d7220 */ /* 0x000fe40000410000 */
[----:B------:R-:W-:Y:S02]  /*bbd0*/  FMUL.FTZ R11, R45, R11 ;  /* 0x0000000b2d0b7220 */ /* 0x000fe40000410000 */
[----:B------:R-:W-:Y:S01]  /*bbe0*/  FFMA.FTZ R52, R59, R12, -R52 ;  /* 0x0000000c3b347223 */ /* 0x000fe20000010834 */
[----:B------:R-:W-:Y:S01]  /*bbf0*/  F2FP.BF16.PACK_AB R12, R55, R56 ;  /* 0x00000038370c723e */ /* 0x000fe200000010ff */
[----:B------:R-:W-:Y:S02]  /*bc00*/  FFMA.FTZ R13, R47, R54, -R13 ;  /* 0x000000362f0d7223 */ /* 0x000fe4000001080d */
[----:B------:R-:W-:Y:S01]  /*bc10*/  FFMA.FTZ R45, R45, R58, -R8 ;  /* 0x0000003a2d2d7223 */ /* 0x000fe20000010808 */
[----:B------:R-:W-:Y:S01]  /*bc20*/  F2FP.BF16.PACK_AB R8, R44, R57 ;  /* 0x000000392c08723e */ /* 0x000fe200000010ff */
[----:B------:R-:W-:Y:S01]  /*bc30*/  FFMA.FTZ R54, R43, R54, R61 ;  /* 0x000000362b367223 */ /* 0x000fe2000001003d */
[----:B------:R-:W-:Y:S01]  /*bc40*/  F2FP.BF16.PACK_AB R13, R13, R52 ;  /* 0x000000340d0d723e */ /* 0x000fe200000010ff */
[----:B------:R-:W-:Y:S01]  /*bc50*/  FFMA.FTZ R11, R41, R58, R11 ;  /* 0x0000003a290b7223 */ /* 0x000fe2000001000b */
[----:B------:R-:W-:-:S02]  /*bc60*/  F2FP.BF16.PACK_AB R15, R45, R48 ;  /* 0x000000302d0f723e */ /* 0x000fc400000010ff */
[----:B------:R-:W-:Y:S02]  /*bc70*/  F2FP.BF16.PACK_AB R9, R54, R53 ;  /* 0x000000353609723e */ /* 0x000fe400000010ff */
[----:B------:R-:W-:Y:S01]  /*bc80*/  F2FP.BF16.PACK_AB R11, R11, R46 ;  /* 0x0000002e0b0b723e */ /* 0x000fe200000010ff */
[----:B------:R1:W-:Y:S04]  /*bc90*/  STS.128 [R50+0xc100], R12 ;  /* 0x00c1000c32007388 */ /* 0x0003e80000000c00 */
[----:B------:R1:W-:Y:S02]  /*bca0*/  STS.128 [R49+0xc100], R8 ;  /* 0x00c1000831007388 */ /* 0x0003e40000000c00 */
.L_x_125:
[----:B------:R-:W-:Y:S05]  /*bcb0*/  BSYNC B0 ;  /* 0x0000000000007941 */ /* 0x000fea0003800000 */
.L_x_124:
[----:B-1----:R-:W-:Y:S01]  /*bcc0*/  IADD3 R11, R23, 0x20, RZ ;  /* 0x00000020170b7810 */ /* 0x002fe20007ffe0ff */
[----:B------:R-:W-:Y:S03]  /*bcd0*/  BSSY B0, `(.L_x_126) ;  /* 0x000006b000007945 */ /* 0x000fe60003800000 */
[----:B------:R-:W-:-:S13]  /*bce0*/  ISETP.GE.AND P0, PT, R11, c[0x0][0x27c], PT ;  /* 0x00009f000b007a0c */ /* 0x000fda0003f06270 */
[----:B------:R-:W-:Y:S05]  /*bcf0*/  @P0 BRA `(.L_x_127) ;  /* 0x0000068000000947 */ /* 0x000fea0003800000 */
[----:B------:R-:W-:Y:S01]  /*bd00*/  SHF.R.S32.HI R12, RZ, 0x1f, R11 ;  /* 0x0000001fff0c7819 */ /* 0x000fe2000001140b */
[----:B------:R-:W-:Y:S01]  /*bd10*/  IMAD.MOV.U32 R13, RZ, RZ, c[0x0][0x27c] ;  /* 0x00009f00ff0d7624 */ /* 0x000fe200078e00ff */
[----:B------:R-:W-:Y:S01]  /*bd20*/  SHF.R.S32.HI R9, RZ, 0x1f, R24 ;  /* 0x0000001fff097819 */ /* 0x000fe20000011418 */
[----:B------:R-:W-:Y:S01]  /*bd30*/  IMAD.SHL.U32 R14, R24, 0x40, RZ ;  /* 0x00000040180e7824 */ /* 0x000fe200078e00ff */
[-C--:B------:R-:W-:Y:S01]  /*bd40*/  LEA.HI R15, R12, R11.reuse, RZ, 0x3 ;  /* 0x0000000b0c0f7211 */ /* 0x080fe200078f18ff */
[----:B------:R-:W-:Y:S01]  /*bd50*/  IMAD.U32 R49, R40, 0x10000, RZ ;  /* 0x0001000028317824 */ /* 0x000fe200078e00ff */
[----:B------:R-:W-:Y:S02]  /*bd60*/  LEA.HI R12, R12, R11, RZ, 0x6 ;  /* 0x0000000b0c0c7211 */ /* 0x000fe400078f30ff */
[----:B------:R-:W-:Y:S02]  /*bd70*/  SHF.R.S32.HI R8, RZ, 0x3, R15 ;  /* 0x00000003ff087819 */ /* 0x000fe4000001140f */
[----:B------:R-:W-:Y:S01]  /*bd80*/  LOP3.LUT R14, R14, 0x1c0, RZ, 0xc0, !PT ;  /* 0x000001c00e0e7812 */ /* 0x000fe200078ec0ff */
[----:B------:R-:W-:Y:S01]  /*bd90*/  IMAD.SHL.U32 R12, R12, 0x80, RZ ;  /* 0x000000800c0c7824 */ /* 0x000fe200078e00ff */
[----:B------:R-:W-:-:S02]  /*bda0*/  LEA.HI R13, R13, R8, RZ, 0x1d ;  /* 0x000000080d0d7211 */ /* 0x000fc400078fe8ff */
[----:B------:R-:W-:Y:S02]  /*bdb0*/  LEA.HI R9, R9, R24, RZ, 0x3 ;  /* 0x0000001809097211 */ /* 0x000fe400078f18ff */
[----:B------:R-:W-:Y:S01]  /*bdc0*/  SHF.R.S32.HI R10, RZ, 0x1f, R13 ;  /* 0x0000001fff0a7819 */ /* 0x000fe2000001140d */
[----:B------:R-:W-:Y:S01]  /*bdd0*/  IMAD.SHL.U32 R11, R13, 0x8, RZ ;  /* 0x000000080d0b7824 */ /* 0x000fe200078e00ff */
[----:B------:R-:W-:Y:S02]  /*bde0*/  LOP3.LUT R15, R14, 0x38, R15, 0xf8, !PT ;  /* 0x000000380e0f7812 */ /* 0x000fe400078ef80f */
[----:B------:R-:W-:Y:S02]  /*bdf0*/  LEA.HI R10, R10, R13, RZ, 0x3 ;  /* 0x0000000d0a0a7211 */ /* 0x000fe400078f18ff */
[----:B------:R-:W-:Y:S02]  /*be00*/  SHF.R.U32.HI R8, RZ, 0x3, R14 ;  /* 0x00000003ff087819 */ /* 0x000fe4000001160e */
[----:B------:R-:W-:Y:S01]  /*be10*/  SHF.L.U32 R9, R9, 0x6, RZ ;  /* 0x0000000609097819 */ /* 0x000fe200000006ff */
[----:B------:R-:W-:Y:S01]  /*be20*/  IMAD.SHL.U32 R10, R10, 0x400, RZ ;  /* 0x000004000a0a7824 */ /* 0x000fe200078e00ff */
[----:B------:R-:W-:-:S02]  /*be30*/  LOP3.LUT R12, R12, 0x7fffe000, RZ, 0xc0, !PT ;  /* 0x7fffe0000c0c7812 */ /* 0x000fc400078ec0ff */
[----:B------:R-:W-:Y:S02]  /*be40*/  LOP3.LUT R15, R15, R8, RZ, 0x3c, !PT ;  /* 0x000000080f0f7212 */ /* 0x000fe400078e3cff */
[----:B------:R-:W-:Y:S02]  /*be50*/  LOP3.LUT R9, R9, 0xfffffe00, RZ, 0xc0, !PT ;  /* 0xfffffe0009097812 */ /* 0x000fe400078ec0ff */
[----:B------:R-:W-:Y:S02]  /*be60*/  LOP3.LUT R11, R14, 0x38, R11, 0xf8, !PT ;  /* 0x000000380e0b7812 */ /* 0x000fe400078ef80b */
[--C-:B------:R-:W-:Y:S02]  /*be70*/  IADD3 R12, R15, R12, R9.reuse ;  /* 0x0000000c0f0c7210 */ /* 0x100fe40007ffe009 */
[----:B------:R-:W-:Y:S02]  /*be80*/  LOP3.LUT R8, R11, R8, RZ, 0x3c, !PT ;  /* 0x000000080b087212 */ /* 0x000fe400078e3cff */
[----:B------:R-:W-:Y:S01]  /*be90*/  LOP3.LUT R10, R10, 0x7fffe000, RZ, 0xc0, !PT ;  /* 0x7fffe0000a0a7812 */ /* 0x000fe200078ec0ff */
[----:B------:R-:W-:Y:S01]  /*bea0*/  IMAD.SHL.U32 R42, R12, 0x2, RZ ;  /* 0x000000020c2a7824 */ /* 0x000fe200078e00ff */
[----:B------:R-:W-:Y:S01]  /*beb0*/  LOP3.LUT R54, R40, 0xffff0000, RZ, 0xc0, !PT ;  /* 0xffff000028367812 */ /* 0x000fe200078ec0ff */
[----:B------:R-:W-:Y:S01]  /*bec0*/  IMAD.U32 R40, R34, 0x10000, RZ ;  /* 0x0001000022287824 */ /* 0x000fe200078e00ff */
[----:B------:R-:W-:-:S02]  /*bed0*/  IADD3 R41, R8, R10, R9 ;  /* 0x0000000a08297210 */ /* 0x000fc40007ffe009 */
[----:B------:R-:W1:Y:S01]  /*bee0*/  LDS.128 R12, [R42+0xc100] ;  /* 0x00c100002a0c7984 */ /* 0x000e620000000c00 */
[----:B------:R-:W-:Y:S02]  /*bef0*/  LOP3.LUT R34, R34, 0xffff0000, RZ, 0xc0, !PT ;  /* 0xffff000022227812 */ /* 0x000fe400078ec0ff */
[----:B------:R-:W-:-:S05]  /*bf00*/  SHF.L.U32 R41, R41, 0x1, RZ ;  /* 0x0000000129297819 */ /* 0x000fca00000006ff */
[----:B------:R-:W2:Y:S01]  /*bf10*/  LDS.128 R8, [R41+0xc100] ;  /* 0x00c1000029087984 */ /* 0x000ea20000000c00 */
[C---:B-1----:R-:W-:Y:S01]  /*bf20*/  IMAD.U32 R44, R12.reuse, 0x10000, RZ ;  /* 0x000100000c2c7824 */ /* 0x042fe200078e00ff */
[----:B------:R-:W-:Y:S01]  /*bf30*/  LOP3.LUT R43, R12, 0xffff0000, RZ, 0xc0, !PT ;  /* 0xffff00000c2b7812 */ /* 0x000fe200078ec0ff */
[C---:B------:R-:W-:Y:S01]  /*bf40*/  IMAD.U32 R12, R13.reuse, 0x10000, RZ ;  /* 0x000100000d0c7824 */ /* 0x040fe200078e00ff */
[----:B------:R-:W-:Y:S01]  /*bf50*/  LOP3.LUT R46, R13, 0xffff0000, RZ, 0xc0, !PT ;  /* 0xffff00000d2e7812 */ /* 0x000fe200078ec0ff */
[C---:B------:R-:W-:Y:S01]  /*bf60*/  IMAD.U32 R13, R15.reuse, 0x10000, RZ ;  /* 0x000100000f0d7824 */ /* 0x040fe200078e00ff */
[----:B------:R-:W-:Y:S02]  /*bf70*/  LOP3.LUT R48, R15, 0xffff0000, RZ, 0xc0, !PT ;  /* 0xffff00000f307812 */ /* 0x000fe400078ec0ff */
[----:B------:R-:W-:Y:S01]  /*bf80*/  SHF.L.U32 R45, R14, 0x10, RZ ;  /* 0x000000100e2d7819 */ /* 0x000fe200000006ff */
[C---:B--2---:R-:W-:Y:S01]  /*bf90*/  IMAD.U32 R47, R8.reuse, 0x10000, RZ ;  /* 0x00010000082f7824 */ /* 0x044fe200078e00ff */
[----:B------:R-:W-:Y:S01]  /*bfa0*/  LOP3.LUT R15, R8, 0xffff0000, RZ, 0xc0, !PT ;  /* 0xffff0000080f7812 */ /* 0x000fe200078ec0ff */
[----:B------:R-:W-:Y:S01]  /*bfb0*/  IMAD.U32 R50, R11, 0x10000, RZ ;  /* 0x000100000b327824 */ /* 0x000fe200078e00ff */
[----:B------:R-:W-:-:S02]  /*bfc0*/  SHF.L.U32 R8, R9, 0x10, RZ ;  /* 0x0000001009087819 */ /* 0x000fc400000006ff */
[----:B------:R-:W-:Y:S01]  /*bfd0*/  LOP3.LUT R53, R9, 0xffff0000, RZ, 0xc0, !PT ;  /* 0xffff000009357812 */ /* 0x000fe200078ec0ff */
[----:B------:R-:W-:Y:S01]  /*bfe0*/  IMAD.U32 R9, R36, 0x10000, RZ ;  /* 0x0001000024097824 */ /* 0x000fe200078e00ff */
[C---:B------:R-:W-:Y:S02]  /*bff0*/  SHF.L.U32 R52, R10.reuse, 0x10, RZ ;  /* 0x000000100a347819 */ /* 0x040fe400000006ff */
[----:B------:R-:W-:Y:S01]  /*c000*/  LOP3.LUT R51, R10, 0xffff0000, RZ, 0xc0, !PT ;  /* 0xffff00000a337812 */ /* 0x000fe200078ec0ff */
[-C--:B------:R-:W-:Y:S01]  /*c010*/  FMUL.FTZ R10, R9, R47.reuse ;  /* 0x0000002f090a7220 */ /* 0x080fe20000410000 */
[----:B------:R-:W-:Y:S01]  /*c020*/  LOP3.LUT R36, R36, 0xffff0000, RZ, 0xc0, !PT ;  /* 0xffff000024247812 */ /* 0x000fe200078ec0ff */
[C---:B------:R-:W-:Y:S01]  /*c030*/  FMUL.FTZ R47, R49.reuse, R47 ;  /* 0x0000002f312f7220 */ /* 0x040fe20000410000 */
[----:B------:R-:W-:Y:S01]  /*c040*/  LOP3.LUT R14, R14, 0xffff0000, RZ, 0xc0, !PT ;  /* 0xffff00000e0e7812 */ /* 0x000fe200078ec0ff */
[----:B------:R-:W-:Y:S01]  /*c050*/  FFMA.FTZ R10, R49, R44, -R10 ;  /* 0x0000002c310a7223 */ /* 0x000fe2000001080a */
[----:B------:R-:W-:Y:S01]  /*c060*/  LOP3.LUT R11, R11, 0xffff0000, RZ, 0xc0, !PT ;  /* 0xffff00000b0b7812 */ /* 0x000fe200078ec0ff */
[----:B------:R-:W-:-:S02]  /*c070*/  FMUL.FTZ R49, R36, R15 ;  /* 0x0000000f24317220 */ /* 0x000fc40000410000 */
[----:B------:R-:W-:Y:S02]  /*c080*/  FMUL.FTZ R15, R54, R15 ;  /* 0x0000000f360f7220 */ /* 0x000fe40000410000 */
[----:B------:R-:W-:Y:S01]  /*c090*/  FFMA.FTZ R47, R9, R44, R47 ;  /* 0x0000002c092f7223 */ /* 0x000fe2000001002f */
[----:B------:R-:W-:Y:S01]  /*c0a0*/  SHF.L.U32 R9, R38, 0x10, RZ ;  /* 0x0000001026097819 */ /* 0x000fe200000006ff */
[-C--:B------:R-:W-:Y:S01]  /*c0b0*/  FFMA.FTZ R49, R54, R43.reuse, -R49 ;  /* 0x0000002b36317223 */ /* 0x080fe20000010831 */
[----:B------:R-:W-:Y:S01]  /*c0c0*/  LOP3.LUT R38, R38, 0xffff0000, RZ, 0xc0, !PT ;  /* 0xffff000026267812 */ /* 0x000fe200078ec0ff */
[----:B------:R-:W-:Y:S02]  /*c0d0*/  FFMA.FTZ R36, R36, R43, R15 ;  /* 0x0000002b24247223 */ /* 0x000fe4000001000f */
[----:B------:R-:W-:Y:S02]  /*c0e0*/  FMUL.FTZ R43, R34, R51 ;  /* 0x00000033222b7220 */ /* 0x000fe40000410000 */
[----:B------:R-:W-:-:S02]  /*c0f0*/  FMUL.FTZ R44, R40, R52 ;  /* 0x00000034282c7220 */ /* 0x000fc40000410000 */
[----:B------:R-:W-:Y:S02]  /*c100*/  FMUL.FTZ R52, R9, R52 ;  /* 0x0000003409347220 */ /* 0x000fe40000410000 */
[C---:B------:R-:W-:Y:S02]  /*c110*/  FMUL.FTZ R51, R38.reuse, R51 ;  /* 0x0000003326337220 */ /* 0x040fe40000410000 */
[----:B------:R-:W-:Y:S01]  /*c120*/  FFMA.FTZ R43, R38, R14, -R43 ;  /* 0x0000000e262b7223 */ /* 0x000fe2000001082b */
[C---:B------:R-:W-:Y:S01]  /*c130*/  SHF.L.U32 R38, R33.reuse, 0x10, RZ ;  /* 0x0000001021267819 */ /* 0x040fe200000006ff */
[-C--:B------:R-:W-:Y:S01]  /*c140*/  FFMA.FTZ R52, R40, R45.reuse, R52 ;  /* 0x0000002d28347223 */ /* 0x080fe20000010034 */
[----:B------:R-:W-:Y:S01]  /*c150*/  LOP3.LUT R33, R33, 0xffff0000, RZ, 0xc0, !PT ;  /* 0xffff000021217812 */ /* 0x000fe200078ec0ff */
[C---:B------:R-:W-:Y:S01]  /*c160*/  IMAD.U32 R40, R37.reuse, 0x10000, RZ ;  /* 0x0001000025287824 */ /* 0x040fe200078e00ff */
[----:B------:R-:W-:Y:S01]  /*c170*/  LOP3.LUT R37, R37, 0xffff0000, RZ, 0xc0, !PT ;  /* 0xffff000025257812 */ /* 0x000fe200078ec0ff */
[----:B------:R-:W-:-:S02]  /*c180*/  FFMA.FTZ R44, R9, R45, -R44 ;  /* 0x0000002d092c7223 */ /* 0x000fc4000001082c */
[----:B------:R-:W-:Y:S02]  /*c190*/  FFMA.FTZ R51, R34, R14, R51 ;  /* 0x0000000e22337223 */ /* 0x000fe40000010033 */
[C---:B------:R-:W-:Y:S01]  /*c1a0*/  IMAD.U32 R9, R35.reuse, 0x10000, RZ ;  /* 0x0001000023097824 */ /* 0x040fe200078e00ff */
[----:B------:R-:W-:Y:S01]  /*c1b0*/  LOP3.LUT R35, R35, 0xffff0000, RZ, 0xc0, !PT ;  /* 0xffff000023237812 */ /* 0x000fe200078ec0ff */
[-C--:B------:R-:W-:Y:S02]  /*c1c0*/  FMUL.FTZ R14, R38, R50.reuse ;  /* 0x00000032260e7220 */ /* 0x080fe40000410000 */
[C---:B------:R-:W-:Y:S01]  /*c1d0*/  IMAD.U32 R15, R39.reuse, 0x10000, RZ ;  /* 0x00010000270f7824 */ /* 0x040fe200078e00ff */
[----:B------:R-:W-:Y:S01]  /*c1e0*/  LOP3.LUT R39, R39, 0xffff0000, RZ, 0xc0, !PT ;  /* 0xffff000027277812 */ /* 0x000fe200078ec0ff */
[----:B------:R-:W-:Y:S02]  /*c1f0*/  FMUL.FTZ R50, R40, R50 ;  /* 0x0000003228327220 */ /* 0x000fe40000410000 */
[----:B------:R-:W-:-:S02]  /*c200*/  FMUL.FTZ R45, R9, R8 ;  /* 0x00000008092d7220 */ /* 0x000fc40000410000 */
[----:B------:R-:W-:Y:S02]  /*c210*/  FFMA.FTZ R50, R38, R13, R50 ;  /* 0x0000000d26327223 */ /* 0x000fe40000010032 */
[----:B------:R-:W-:Y:S02]  /*c220*/  FMUL.FTZ R34, R35, R53 ;  /* 0x0000003523227220 */ /* 0x000fe40000410000 */
[----:B------:R-:W-:Y:S02]  /*c230*/  FMUL.FTZ R38, R33, R11 ;  /* 0x0000000b21267220 */ /* 0x000fe40000410000 */
[----:B------:R-:W-:Y:S02]  /*c240*/  FMUL.FTZ R8, R15, R8 ;  /* 0x000000080f087220 */ /* 0x000fe40000410000 */
[----:B------:R-:W-:Y:S02]  /*c250*/  FMUL.FTZ R53, R39, R53 ;  /* 0x0000003527357220 */ /* 0x000fe40000410000 */
[----:B------:R-:W-:-:S02]  /*c260*/  FMUL.FTZ R11, R37, R11 ;  /* 0x0000000b250b7220 */ /* 0x000fc40000410000 */
[----:B------:R-:W-:Y:S02]  /*c270*/  FFMA.FTZ R45, R15, R12, -R45 ;  /* 0x0000000c0f2d7223 */ /* 0x000fe4000001082d */
[----:B------:R-:W-:Y:S01]  /*c280*/  FFMA.FTZ R15, R40, R13, -R14 ;  /* 0x0000000d280f7223 */ /* 0x000fe2000001080e */
[----:B------:R-:W-:Y:S01]  /*c290*/  F2FP.BF16.PACK_AB R14, R43, R44 ;  /* 0x0000002c2b0e723e */ /* 0x000fe200000010ff */
[----:B------:R-:W-:Y:S02]  /*c2a0*/  FFMA.FTZ R34, R39, R46, -R34 ;  /* 0x0000002e27227223 */ /* 0x000fe40000010822 */
[----:B------:R-:W-:Y:S02]  /*c2b0*/  FFMA.FTZ R38, R37, R48, -R38 ;  /* 0x0000003025267223 */ /* 0x000fe40000010826 */
[----:B------:R-:W-:Y:S01]  /*c2c0*/  FFMA.FTZ R9, R9, R12, R8 ;  /* 0x0000000c09097223 */ /* 0x000fe20000010008 */
[----:B------:R-:W-:Y:S01]  /*c2d0*/  F2FP.BF16.PACK_AB R12, R49, R10 ;  /* 0x0000000a310c723e */ /* 0x000fe200000010ff */
[----:B------:R-:W-:Y:S01]  /*c2e0*/  FFMA.FTZ R46, R35, R46, R53 ;  /* 0x0000002e232e7223 */ /* 0x000fe20000010035 */
[----:B------:R-:W-:Y:S01]  /*c2f0*/  F2FP.BF16.PACK_AB R13, R34, R45 ;  /* 0x0000002d220d723e */ /* 0x000fe200000010ff */
[----:B------:R-:W-:Y:S01]  /*c300*/  FFMA.FTZ R11, R33, R48, R11 ;  /* 0x00000030210b7223 */ /* 0x000fe2000001000b */
[----:B------:R-:W-:-:S02]  /*c310*/  F2FP.BF16.PACK_AB R15, R38, R15 ;  /* 0x0000000f260f723e */ /* 0x000fc400000010ff */
[----:B------:R-:W-:Y:S02]  /*c320*/  F2FP.BF16.PACK_AB R10, R51, R52 ;  /* 0x00000034330a723e */ /* 0x000fe400000010ff */
[----:B------:R-:W-:Y:S01]  /*c330*/  F2FP.BF16.PACK_AB R8, R36, R47 ;  /* 0x0000002f2408723e */ /* 0x000fe200000010ff */
[----:B------:R1:W-:Y:S01]  /*c340*/  STS.128 [R42+0xc100], R12 ;  /* 0x00c1000c2a007388 */ /* 0x0003e20000000c00 */
[----:B------:R-:W-:Y:S02]  /*c350*/  F2FP.BF16.PACK_AB R9, R46, R9 ;  /* 0x000000092e09723e */ /* 0x000fe400000010ff */
[----:B------:R-:W-:-:S05]  /*c360*/  F2FP.BF16.PACK_AB R11, R11, R50 ;  /* 0x000000320b0b723e */ /* 0x000fca00000010ff */
[----:B------:R1:W-:Y:S02]  /*c370*/  STS.128 [R41+0xc100], R8 ;  /* 0x00c1000829007388 */ /* 0x0003e40000000c00 */
.L_x_127:
[----:B------:R-:W-:Y:S05]  /*c380*/  BSYNC B0 ;  /* 0x0000000000007941 */ /* 0x000fea0003800000 */
.L_x_126:
[----:B-1----:R-:W-:-:S04]  /*c390*/  IADD3 R8, R23, 0x40, RZ ;  /* 0x0000004017087810 */ /* 0x002fc80007ffe0ff */
[----:B------:R-:W-:-:S13]  /*c3a0*/  ISETP.GE.AND P0, PT, R8, c[0x0][0x27c], PT ;  /* 0x00009f0008007a0c */ /* 0x000fda0003f06270 */
[----:B------:R-:W-:Y:S05]  /*c3b0*/  @P0 BRA `(.L_x_105) ;  /* 0x0000068000000947 */ /* 0x000fea0003800000 */
[----:B------:R-:W-:Y:S01]  /*c3c0*/  SHF.R.S32.HI R13, RZ, 0x1f, R8 ;  /* 0x0000001fff0d7819 */ /* 0x000fe20000011408 */
[----:B------:R-:W-:Y:S01]  /*c3d0*/  IMAD.MOV.U32 R11, RZ, RZ, c[0x0][0x27c] ;  /* 0x00009f00ff0b7624 */ /* 0x000fe200078e00ff */
[----:B------:R-:W-:Y:S01]  /*c3e0*/  SHF.R.S32.HI R15, RZ, 0x1f, R24 ;  /* 0x0000001fff0f7819 */ /* 0x000fe20000011418 */
[----:B------:R-:W-:Y:S01]  /*c3f0*/  IMAD.SHL.U32 R12, R24, 0x40, RZ ;  /* 0x00000040180c7824 */ /* 0x000fe200078e00ff */
[CC--:B------:R-:W-:Y:S01]  /*c400*/  LEA.HI R9, R13.reuse, R8.reuse, RZ, 0x3 ;  /* 0x000000080d097211 */ /* 0x0c0fe200078f18ff */
        /* <DEDUP_REMOVED lines=11> */
[----:B------:R-:W-:Y:S02]  /*c4c0*/  SHF.L.U32 R8, R8, 0x6, RZ ;  /* 0x0000000608087819 */ /* 0x000fe400000006ff */
[----:B------:R-:W-:Y:S01]  /*c4d0*/  SHF.R.U32.HI R9, RZ, 0x3, R12 ;  /* 0x00000003ff097819 */ /* 0x000fe2000001160c */
[----:B------:R-:W-:Y:S01]  /*c4e0*/  IMAD.SHL.U32 R11, R10, 0x400, RZ ;  /* 0x000004000a0b7824 */ /* 0x000fe200078e00ff */
[----:B------:R-:W-:-:S02]  /*c4f0*/  LOP3.LUT R12, R12, 0x38, R15, 0xf8, !PT ;  /* 0x000000380c0c7812 */ /* 0x000fc400078ef80f */
[----:B------:R-:W-:Y:S02]  /*c500*/  LOP3.LUT R13, R13, 0x7fffe000, RZ, 0xc0, !PT ;  /* 0x7fffe0000d0d7812 */ /* 0x000fe400078ec0ff */
[----:B------:R-:W-:Y:S02]  /*c510*/  LOP3.LUT R8, R8, 0xfffffe00, RZ, 0xc0, !PT ;  /* 0xfffffe0008087812 */ /* 0x000fe400078ec0ff */
[-C--:B------:R-:W-:Y:S02]  /*c520*/  LOP3.LUT R14, R14, R9.reuse, RZ, 0x3c, !PT ;  /* 0x000000090e0e7212 */ /* 0x080fe400078e3cff */
[----:B------:R-:W-:Y:S02]  /*c530*/  LOP3.LUT R10, R12, R9, RZ, 0x3c, !PT ;  /* 0x000000090c0a7212 */ /* 0x000fe400078e3cff */
[----:B------:R-:W-:Y:S02]  /*c540*/  IADD3 R13, R14, R13, R8 ;  /* 0x0000000d0e0d7210 */ /* 0x000fe40007ffe008 */
[----:B------:R-:W-:-:S02]  /*c550*/  LOP3.LUT R9, R11, 0x7fffe000, RZ, 0xc0, !PT ;  /* 0x7fffe0000b097812 */ /* 0x000fc400078ec0ff */
[----:B------:R-:W-:Y:S01]  /*c560*/  SHF.L.U32 R42, R30, 0x10, RZ ;  /* 0x000000101e2a7819 */ /* 0x000fe200000006ff */
[----:B------:R-:W-:Y:S01]  /*c570*/  IMAD.SHL.U32 R24, R13, 0x2, RZ ;  /* 0x000000020d187824 */ /* 0x000fe200078e00ff */
[----:B------:R-:W-:Y:S02]  /*c580*/  IADD3 R9, R10, R9, R8 ;  /* 0x000000090a097210 */ /* 0x000fe40007ffe008 */
[----:B------:R-:W-:Y:S02]  /*c590*/  LOP3.LUT R26, R26, 0xffff0000, RZ, 0xc0, !PT ;  /* 0xffff00001a1a7812 */ /* 0x000fe400078ec0ff */
[----:B------:R-:W-:Y:S01]  /*c5a0*/  SHF.L.U32 R23, R9, 0x1, RZ ;  /* 0x0000000109177819 */ /* 0x000fe200000006ff */
[----:B------:R-:W1:Y:S04]  /*c5b0*/  LDS.128 R12, [R24+0xc100] ;  /* 0x00c10000180c7984 */ /* 0x000e680000000c00 */
[----:B------:R-:W2:Y:S01]  /*c5c0*/  LDS.128 R8, [R23+0xc100] ;  /* 0x00c1000017087984 */ /* 0x000ea20000000c00 */
[C---:B-1----:R-:W-:Y:S01]  /*c5d0*/  IMAD.U32 R34, R12.reuse, 0x10000, RZ ;  /* 0x000100000c227824 */ /* 0x042fe200078e00ff */
[----:B------:R-:W-:Y:S01]  /*c5e0*/  LOP3.LUT R33, R12, 0xffff0000, RZ, 0xc0, !PT ;  /* 0xffff00000c217812 */ /* 0x000fe200078ec0ff */
[C---:B------:R-:W-:Y:S01]  /*c5f0*/  IMAD.U32 R12, R13.reuse, 0x10000, RZ ;  /* 0x000100000d0c7824 */ /* 0x040fe200078e00ff */
[----:B------:R-:W-:Y:S01]  /*c600*/  LOP3.LUT R36, R13, 0xffff0000, RZ, 0xc0, !PT ;  /* 0xffff00000d247812 */ /* 0x000fe200078ec0ff */
[C---:B------:R-:W-:Y:S01]  /*c610*/  IMAD.U32 R13, R15.reuse, 0x10000, RZ ;  /* 0x000100000f0d7824 */ /* 0x040fe200078e00ff */
[----:B------:R-:W-:Y:S01]  /*c620*/  LOP3.LUT R40, R15, 0xffff0000, RZ, 0xc0, !PT ;  /* 0xffff00000f287812 */ /* 0x000fe200078ec0ff */
[----:B--2---:R-:W-:Y:S01]  /*c630*/  IMAD.U32 R39, R8, 0x10000, RZ ;  /* 0x0001000008277824 */ /* 0x004fe200078e00ff */
[----:B------:R-:W-:-:S02]  /*c640*/  SHF.L.U32 R15, R10, 0x10, RZ ;  /* 0x000000100a0f7819 */ /* 0x000fc400000006ff */
[----:B------:R-:W-:Y:S01]  /*c650*/  LOP3.LUT R37, R8, 0xffff0000, RZ, 0xc0, !PT ;  /* 0xffff000008257812 */ /* 0x000fe200078ec0ff */
[C---:B------:R-:W-:Y:S01]  /*c660*/  IMAD.U32 R8, R9.reuse, 0x10000, RZ ;  /* 0x0001000009087824 */ /* 0x040fe200078e00ff */
[----:B------:R-:W-:Y:S02]  /*c670*/  SHF.L.U32 R35, R14, 0x10, RZ ;  /* 0x000000100e237819 */ /* 0x000fe400000006ff */
[----:B------:R-:W-:Y:S01]  /*c680*/  LOP3.LUT R43, R9, 0xffff0000, RZ, 0xc0, !PT ;  /* 0xffff0000092b7812 */ /* 0x000fe200078ec0ff */
[-C--:B------:R-:W-:Y:S01]  /*c690*/  FMUL.FTZ R9, R38, R15.reuse ;  /* 0x0000000f26097220 */ /* 0x080fe20000410000 */
[----:B------:R-:W-:Y:S01]  /*c6a0*/  LOP3.LUT R41, R10, 0xffff0000, RZ, 0xc0, !PT ;  /* 0xffff00000a297812 */ /* 0x000fe200078ec0ff */
[----:B------:R-:W-:Y:S01]  /*c6b0*/  FMUL.FTZ R15, R42, R15 ;  /* 0x0000000f2a0f7220 */ /* 0x000fe20000410000 */
[----:B------:R-:W-:Y:S01]  /*c6c0*/  LOP3.LUT R14, R14, 0xffff0000, RZ, 0xc0, !PT ;  /* 0xffff00000e0e7812 */ /* 0x000fe200078ec0ff */
[-C--:B------:R-:W-:Y:S01]  /*c6d0*/  FFMA.FTZ R9, R42, R35.reuse, -R9 ;  /* 0x000000232a097223 */ /* 0x080fe20000010809 */
[----:B------:R-:W-:Y:S01]  /*c6e0*/  LOP3.LUT R42, R30, 0xffff0000, RZ, 0xc0, !PT ;  /* 0xffff00001e2a7812 */ /* 0x000fe200078ec0ff */
[C---:B------:R-:W-:Y:S01]  /*c6f0*/  IMAD.U32 R30, R28.reuse, 0x10000, RZ ;  /* 0x000100001c1e7824 */ /* 0x040fe200078e00ff */
[----:B------:R-:W-:Y:S01]  /*c700*/  LOP3.LUT R28, R28, 0xffff0000, RZ, 0xc0, !PT ;  /* 0xffff00001c1c7812 */ /* 0x000fe200078ec0ff */
[----:B------:R-:W-:Y:S01]  /*c710*/  FFMA.FTZ R15, R38, R35, R15 ;  /* 0x00000023260f7223 */ /* 0x000fe2000001000f */
[----:B------:R-:W-:Y:S01]  /*c720*/  SHF.L.U32 R35, R32, 0x10, RZ ;  /* 0x0000001020237819 */ /* 0x000fe200000006ff */
[----:B------:R-:W-:Y:S01]  /*c730*/  FMUL.FTZ R45, R26, R41 ;  /* 0x000000291a2d7220 */ /* 0x000fe20000410000 */
[----:B------:R-:W-:Y:S01]  /*c740*/  LOP3.LUT R32, R32, 0xffff0000, RZ, 0xc0, !PT ;  /* 0xffff000020207812 */ /* 0x000fe200078ec0ff */
[----:B------:R-:W-:-:S02]  /*c750*/  FMUL.FTZ R38, R30, R39 ;  /* 0x000000271e267220 */ /* 0x000fc40000410000 */
[C---:B------:R-:W-:Y:S02]  /*c760*/  FMUL.FTZ R41, R42.reuse, R41 ;  /* 0x000000292a297220 */ /* 0x040fe40000410000 */
[----:B------:R-:W-:Y:S02]  /*c770*/  FFMA.FTZ R42, R42, R14, -R45 ;  /* 0x0000000e2a2a7223 */ /* 0x000fe4000001082d */
[C---:B------:R-:W-:Y:S02]  /*c780*/  FMUL.FTZ R39, R35.reuse, R39 ;  /* 0x0000002723277220 */ /* 0x040fe40000410000 */
[----:B------:R-:W-:Y:S02]  /*c790*/  FFMA.FTZ R38, R35, R34, -R38 ;  /* 0x0000002223267223 */ /* 0x000fe40000010826 */
[-C--:B------:R-:W-:Y:S02]  /*c7a0*/  FMUL.FTZ R45, R28, R37.reuse ;  /* 0x000000251c2d7220 */ /* 0x080fe40000410000 */
[----:B------:R-:W-:Y:S01]  /*c7b0*/  FFMA.FTZ R26, R26, R14, R41 ;  /* 0x0000000e1a1a7223 */ /* 0x000fe20000010029 */
[----:B------:R-:W-:Y:S01]  /*c7c0*/  SHF.L.U32 R14, R25, 0x10, RZ ;  /* 0x00000010190e7819 */ /* 0x000fe200000006ff */
[C---:B------:R-:W-:Y:S01]  /*c7d0*/  IMAD.U32 R35, R27.reuse, 0x10000, RZ ;  /* 0x000100001b237824 */ /* 0x040fe200078e00ff */
[----:B------:R-:W-:Y:S01]  /*c7e0*/  LOP3.LUT R27, R27, 0xffff0000, RZ, 0xc0, !PT ;  /* 0xffff00001b1b7812 */ /* 0x000fe200078ec0ff */
[C---:B------:R-:W-:Y:S01]  /*c7f0*/  IMAD.U32 R41, R31.reuse, 0x10000, RZ ;  /* 0x000100001f297824 */ /* 0x040fe200078e00ff */
[----:B------:R-:W-:Y:S01]  /*c800*/  LOP3.LUT R31, R31, 0xffff0000, RZ, 0xc0, !PT ;  /* 0xffff00001f1f7812 */ /* 0x000fe200078ec0ff */
[----:B------:R-:W-:-:S02]  /*c810*/  FMUL.FTZ R37, R32, R37 ;  /* 0x0000002520257220 */ /* 0x000fc40000410000 */
[-C--:B------:R-:W-:Y:S02]  /*c820*/  FFMA.FTZ R45, R32, R33.reuse, -R45 ;  /* 0x00000021202d7223 */ /* 0x080fe4000001082d */
[----:B------:R-:W-:Y:S02]  /*c830*/  FMUL.FTZ R32, R35, R8 ;  /* 0x0000000823207220 */ /* 0x000fe40000410000 */
[C---:B------:R-:W-:Y:S01]  /*c840*/  IMAD.U32 R10, R11.reuse, 0x10000, RZ ;  /* 0x000100000b0a7824 */ /* 0x040fe200078e00ff */
[----:B------:R-:W-:Y:S01]  /*c850*/  LOP3.LUT R11, R11, 0xffff0000, RZ, 0xc0, !PT ;  /* 0xffff00000b0b7812 */ /* 0x000fe200078ec0ff */
[----:B------:R-:W-:Y:S02]  /*c860*/  FFMA.FTZ R39, R30, R34, R39 ;  /* 0x000000221e277223 */ /* 0x000fe40000010027 */
[----:B------:R-:W-:Y:S02]  /*c870*/  FMUL.FTZ R8, R41, R8 ;  /* 0x0000000829087220 */ /* 0x000fe40000410000 */
[C---:B------:R-:W-:Y:S01]  /*c880*/  IMAD.U32 R30, R29.reuse, 0x10000, RZ ;  /* 0x000100001d1e7824 */ /* 0x040fe200078e00ff */
[----:B------:R-:W-:Y:S01]  /*c890*/  LOP3.LUT R29, R29, 0xffff0000, RZ, 0xc0, !PT ;  /* 0xffff00001d1d7812 */ /* 0x000fe200078ec0ff */
[----:B------:R-:W-:-:S02]  /*c8a0*/  FFMA.FTZ R28, R28, R33, R37 ;  /* 0x000000211c1c7223 */ /* 0x000fc40000010025 */
[----:B------:R-:W-:Y:S02]  /*c8b0*/  FMUL.FTZ R33, R14, R10 ;  /* 0x0000000a0e217220 */ /* 0x000fe40000410000 */
[----:B------:R-:W-:Y:S01]  /*c8c0*/  FFMA.FTZ R35, R35, R12, R8 ;  /* 0x0000000c23237223 */ /* 0x000fe20000010008 */
[----:B------:R-:W-:Y:S01]  /*c8d0*/  LOP3.LUT R8, R25, 0xffff0000, RZ, 0xc0, !PT ;  /* 0xffff000019087812 */ /* 0x000fe200078ec0ff */
[C---:B------:R-:W-:Y:S02]  /*c8e0*/  FMUL.FTZ R10, R30.reuse, R10 ;  /* 0x0000000a1e0a7220 */ /* 0x040fe40000410000 */
[-C--:B------:R-:W-:Y:S02]  /*c8f0*/  FFMA.FTZ R33, R30, R13.reuse, -R33 ;  /* 0x0000000d1e217223 */ /* 0x080fe40000010821 */
[----:B------:R-:W-:Y:S01]  /*c900*/  FFMA.FTZ R25, R14, R13, R10 ;  /* 0x0000000d0e197223 */ /* 0x000fe2000001000a */
[----:B------:R-:W-:Y:S01]  /*c910*/  F2FP.BF16.PACK_AB R10, R26, R15 ;  /* 0x0000000f1a0a723e */ /* 0x000fe200000010ff */
[----:B------:R-:W-:Y:S01]  /*c920*/  FMUL.FTZ R13, R27, R43 ;  /* 0x0000002b1b0d7220 */ /* 0x000fe20000410000 */
[----:B------:R-:W-:Y:S01]  /*c930*/  F2FP.BF16.PACK_AB R14, R42, R9 ;  /* 0x000000092a0e723e */ /* 0x000fe200000010ff */
[----:B------:R-:W-:-:S02]  /*c940*/  FMUL.FTZ R30, R8, R11 ;  /* 0x0000000b081e7220 */ /* 0x000fc40000410000 */
[----:B------:R-:W-:Y:S02]  /*c950*/  FMUL.FTZ R43, R31, R43 ;  /* 0x0000002b1f2b7220 */ /* 0x000fe40000410000 */
[----:B------:R-:W-:Y:S02]  /*c960*/  FMUL.FTZ R11, R29, R11 ;  /* 0x0000000b1d0b7220 */ /* 0x000fe40000410000 */
[----:B------:R-:W-:Y:S01]  /*c970*/  FFMA.FTZ R32, R41, R12, -R32 ;  /* 0x0000000c29207223 */ /* 0x000fe20000010820 */
[----:B------:R-:W-:Y:S01]  /*c980*/  F2FP.BF16.PACK_AB R12, R45, R38 ;  /* 0x000000262d0c723e */ /* 0x000fe200000010ff */
[----:B------:R-:W-:Y:S02]  /*c990*/  FFMA.FTZ R13, R31, R36, -R13 ;  /* 0x000000241f0d7223 */ /* 0x000fe4000001080d */
[----:B------:R-:W-:Y:S02]  /*c9a0*/  FFMA.FTZ R30, R29, R40, -R30 ;  /* 0x000000281d1e7223 */ /* 0x000fe4000001081e */
[----:B------:R-:W-:Y:S01]  /*c9b0*/  FFMA.FTZ R36, R27, R36, R43 ;  /* 0x000000241b247223 */ /* 0x000fe2000001002b */
[----:B------:R-:W-:Y:S01]  /*c9c0*/  F2FP.BF16.PACK_AB R13, R13, R32 ;  /* 0x000000200d0d723e */ /* 0x000fe200000010ff */
[----:B------:R-:W-:Y:S01]  /*c9d0*/  FFMA.FTZ R40, R8, R40, R11 ;  /* 0x0000002808287223 */ /* 0x000fe2000001000b */
[----:B------:R-:W-:-:S02]  /*c9e0*/  F2FP.BF16.PACK_AB R15, R30, R33 ;  /* 0x000000211e0f723e */ /* 0x000fc400000010ff */
[----:B------:R-:W-:Y:S02]  /*c9f0*/  F2FP.BF16.PACK_AB R8, R28, R39 ;  /* 0x000000271c08723e */ /* 0x000fe400000010ff */
[----:B------:R-:W-:Y:S01]  /*ca00*/  F2FP.BF16.PACK_AB R9, R36, R35 ;  /* 0x000000232409723e */ /* 0x000fe200000010ff */
[----:B------:R1:W-:Y:S01]  /*ca10*/  STS.128 [R24+0xc100], R12 ;  /* 0x00c1000c18007388 */ /* 0x0003e20000000c00 */
[----:B------:R-:W-:-:S05]  /*ca20*/  F2FP.BF16.PACK_AB R11, R40, R25 ;  /* 0x00000019280b723e */ /* 0x000fca00000010ff */
[----:B------:R1:W-:Y:S02]  /*ca30*/  STS.128 [R23+0xc100], R8 ;  /* 0x00c1000817007388 */ /* 0x0003e40000000c00 */
.L_x_105:
[----:B------:R-:W-:Y:S05]  /*ca40*/  BSYNC B2 ;  /* 0x0000000000027941 */ /* 0x000fea0003800000 */
.L_x_89:
[----:B-1----:R-:W-:Y:S01]  /*ca50*/  IMAD.SHL.U32 R10, R3, 0x40, RZ ;  /* 0x00000040030a7824 */ /* 0x002fe200078e00ff */
[----:B------:R-:W-:-:S04]  /*ca60*/  DEPBAR.LE SB0, 0x0 ;  /* 0x000080000000791a */ /* 0x000fc80000000000 */
[----:B------:R-:W-:Y:S01]  /*ca70*/  IMAD.SHL.U32 R15, R18, 0x8, RZ ;  /* 0x00000008120f7824 */ /* 0x000fe200078e00ff */
[----:B------:R-:W-:Y:S01]  /*ca80*/  LOP3.LUT R10, R10, 0x1c0, RZ, 0xc0, !PT ;  /* 0x000001c00a0a7812 */ /* 0x000fe200078ec0ff */
[----:B------:R-:W-:Y:S01]  /*ca90*/  IMAD R8, R20, c[0x0][0x208], RZ ;  /* 0x0000820014087a24 */ /* 0x000fe200078e02ff */
[----:B------:R-:W-:Y:S01]  /*caa0*/  SEL R9, RZ, 0x4, P5 ;  /* 0x00000004ff097807 */ /* 0x000fe20002800000 */
[C---:B------:R-:W-:Y:S01]  /*cab0*/  IMAD.WIDE.U32 R12, R17.reuse, c[0x0][0x208], RZ ;  /* 0x00008200110c7a25 */ /* 0x040fe200078e00ff */
[----:B------:R-:W-:Y:S02]  /*cac0*/  LOP3.LUT R15, R10, 0x8, R15, 0xf8, !PT ;  /* 0x000000080a0f7812 */ /* 0x000fe400078ef80f */
[----:B------:R-:W-:Y:S01]  /*cad0*/  SHF.R.U32.HI R10, RZ, 0x3, R10 ;  /* 0x00000003ff0a7819 */ /* 0x000fe2000001160a */
[----:B------:R-:W-:Y:S01]  /*cae0*/  IMAD R8, R17, c[0x0][0x20c], R8 ;  /* 0x0000830011087a24 */ /* 0x000fe200078e0208 */
[----:B------:R-:W-:Y:S01]  /*caf0*/  BAR.SYNC.DEFER_BLOCKING 0x0 ;  /* 0x0000000000007b1d */ /* 0x000fe20000010000 */
[----:B------:R-:W-:Y:S01]  /*cb00*/  LEA R11, P0, R12, R214, 0x6 ;  /* 0x000000d60c0b7211 */ /* 0x000fe200078030ff */
[----:B------:R-:W-:Y:S01]  /*cb10*/  IMAD R206, R21, 0x400, R2 ;  /* 0x0000040015ce7824 */ /* 0x000fe200078e0202 */
[----:B------:R-:W-:Y:S01]  /*cb20*/  LOP3.LUT R10, R15, R10, RZ, 0x3c, !PT ;  /* 0x0000000a0f0a7212 */ /* 0x000fe200078e3cff */
[----:B------:R-:W-:Y:S01]  /*cb30*/  IMAD.IADD R8, R13, 0x1, R8 ;  /* 0x000000010d087824 */ /* 0x000fe200078e0208 */
[----:B------:R-:W-:Y:S01]  /*cb40*/  SEL R13, RZ, 0x2, P4 ;  /* 0x00000002ff0d7807 */ /* 0x000fe20002000000 */
[----:B------:R-:W-:-:S02]  /*cb50*/  IMAD.SHL.U32 R206, R206, 0x2, RZ ;  /* 0x00000002cece7824 */ /* 0x000fc400078e00ff */
[----:B------:R-:W-:Y:S01]  /*cb60*/  IMAD R205, R19, 0x200, R10 ;  /* 0x0000020013cd7824 */ /* 0x000fe200078e020a */
[----:B------:R-:W-:Y:S01]  /*cb70*/  LEA.HI.X R8, R12, R209, R8, 0x6, P0 ;  /* 0x000000d10c087211 */ /* 0x000fe200000f3408 */
[----:B------:R-:W-:Y:S01]  /*cb80*/  IMAD R80, R17, -0x40, R83 ;  /* 0xffffffc011507824 */ /* 0x000fe200078e0253 */
[----:B------:R-:W-:Y:S01]  /*cb90*/  LEA R12, P0, R11, c[0x0][0x1f8], 0x1 ;  /* 0x00007e000b0c7a11 */ /* 0x000fe200078008ff */
[----:B------:R-:W-:Y:S01]  /*cba0*/  IMAD.SHL.U32 R205, R205, 0x2, RZ ;  /* 0x00000002cdcd7824 */ /* 0x000fe200078e00ff */
[----:B------:R-:W-:Y:S01]  /*cbb0*/  IADD3 R9, R9, R13, R22 ;  /* 0x0000000d09097210 */ /* 0x000fe20007ffe016 */
[----:B------:R-:W-:Y:S01]  /*cbc0*/  IMAD.MOV.U32 R15, RZ, RZ, c[0x0][0x208] ;  /* 0x00008200ff0f7624 */ /* 0x000fe200078e00ff */
[----:B------:R-:W-:Y:S01]  /*cbd0*/  LEA.HI.X R13, R11, c[0x0][0x1fc], R8, 0x1, P0 ;  /* 0x00007f000b0d7a11 */ /* 0x000fe200000f0c08 */
[----:B------:R-:W-:Y:S01]  /*cbe0*/  IMAD.MOV.U32 R11, RZ, RZ, c[0x0][0x20c] ;  /* 0x00008300ff0b7624 */ /* 0x000fe200078e00ff */
[----:B------:R-:W-:Y:S01]  /*cbf0*/  LOP3.LUT P0, RZ, R3, 0x2, RZ, 0xc0, !PT ;  /* 0x0000000203ff7812 */ /* 0x000fe2000780c0ff */
[--C-:B------:R-:W-:Y:S01]  /*cc00*/  IMAD R202, R0, 0x2, R206.reuse ;  /* 0x0000000200ca7824 */ /* 0x100fe200078e02ce */
[C---:B------:R-:W-:Y:S01]  /*cc10*/  IADD3 R8, R205.reuse, 0x6100, RZ ;  /* 0x00006100cd087810 */ /* 0x040fe20007ffe0ff */
[----:B------:R-:W-:Y:S01]  /*cc20*/  IMAD.SHL.U32 R213, R16, 0x2, RZ ;  /* 0x0000000210d57824 */ /* 0x000fe200078e00ff */
[----:B------:R-:W-:Y:S01]  /*cc30*/  IADD3 R204, R205, 0x6120, RZ ;  /* 0x00006120cdcc7810 */ /* 0x000fe20007ffe0ff */
[----:B------:R-:W-:Y:S01]  /*cc40*/  IMAD R201, R5, 0x2, R206 ;  /* 0x0000000205c97824 */ /* 0x000fe200078e02ce */
[----:B------:R-:W-:Y:S01]  /*cc50*/  LOP3.LUT P1, RZ, R9, 0x2, RZ, 0xc0, !PT ;  /* 0x0000000209ff7812 */ /* 0x000fe2000782c0ff */
[----:B------:R-:W-:Y:S01]  /*cc60*/  LDSM.16.M88.4 R48, [R206+0xc100] ;  /* 0x00c10000ce30783b */ /* 0x000fe20000000200 */
[----:B------:R-:W-:Y:S01]  /*cc70*/  LEA R24, P2, R15, R12, 0x6 ;  /* 0x0000000c0f187211 */ /* 0x000fe200078430ff */
[----:B------:R-:W-:-:S02]  /*cc80*/  IMAD R199, R5, 0x2, R202 ;  /* 0x0000000205c77824 */ /* 0x000fc400078e02ca */
[----:B------:R-:W1:Y:S01]  /*cc90*/  LDSM.16.M88.4 R20, [R205+0x6100] ;  /* 0x00610000cd14783b */ /* 0x000e620000000200 */
[----:B------:R-:W-:Y:S01]  /*cca0*/  LEA.HI.X R25, R15, R13, R11, 0x6, P2 ;  /* 0x0000000d0f197211 */ /* 0x000fe200010f340b */
[----:B------:R-:W-:Y:S01]  /*ccb0*/  IMAD.SHL.U32 R203, R2, 0x2, RZ ;  /* 0x0000000202cb7824 */ /* 0x000fe200078e00ff */
[----:B------:R-:W-:Y:S01]  /*ccc0*/  @P0 IADD3 R204, R8, -0x20, RZ ;  /* 0xffffffe008cc0810 */ /* 0x000fe20007ffe0ff */
[----:B------:R-:W-:Y:S01]  /*ccd0*/  IMAD.IADD R8, R80, 0x1, -R18 ;  /* 0x0000000150087824 */ /* 0x000fe200078e0a12 */
[----:B------:R-:W-:Y:S01]  /*cce0*/  LOP3.LUT P0, RZ, R9, 0x4, RZ, 0xc0, !PT ;  /* 0x0000000409ff7812 */ /* 0x000fe2000780c0ff */
[----:B------:R-:W-:Y:S01]  /*ccf0*/  LDSM.16.M88.4 R36, [R202+0xc100] ;  /* 0x00c10000ca24783b */ /* 0x000fe20000000200 */
[C-C-:B------:R-:W-:Y:S02]  /*cd00*/  IMAD R197, R5.reuse, 0x2, R203.reuse ;  /* 0x0000000205c57824 */ /* 0x140fe400078e02cb */
[C---:B------:R-:W-:Y:S01]  /*cd10*/  ISETP.LT.OR P4, PT, R8.reuse, 0x1, P6 ;  /* 0x000000010800780c */ /* 0x040fe20003781670 */
[----:B------:R-:W-:Y:S01]  /*cd20*/  LDSM.16.M88.4 R76, [R204] ;  /* 0x00000000cc4c783b */ /* 0x000fe20000000200 */
[----:B------:R-:W-:Y:S01]  /*cd30*/  ISETP.LT.OR P3, PT, R8, 0x1, !P1 ;  /* 0x000000010800780c */ /* 0x000fe20004f61670 */
[----:B------:R-:W-:Y:S01]  /*cd40*/  IMAD R198, R0, 0x2, R203 ;  /* 0x0000000200c67824 */ /* 0x000fe200078e02cb */
[C---:B------:R-:W-:Y:S01]  /*cd50*/  ISETP.LT.OR P2, PT, R8.reuse, 0x1, !P0 ;  /* 0x000000010800780c */ /* 0x040fe20004741670 */
[----:B------:R-:W2:Y:S01]  /*cd60*/  LDSM.16.M88.4 R44, [R205+0x6900] ;  /* 0x00690000cd2c783b */ /* 0x000ea20000000200 */
[C---:B------:R-:W-:Y:S01]  /*cd70*/  ISETP.LT.OR P1, PT, R8.reuse, 0x21, !P1 ;  /* 0x000000210800780c */ /* 0x040fe20004f21670 */
[----:B------:R-:W-:Y:S01]  /*cd80*/  IMAD R196, R5, 0x2, R198 ;  /* 0x0000000205c47824 */ /* 0x000fe200078e02c6 */
[----:B------:R-:W-:Y:S01]  /*cd90*/  ISETP.LT.OR P0, PT, R8, 0x21, !P0 ;  /* 0x000000210800780c */ /* 0x000fe20004701670 */
[----:B------:R-:W3:Y:S04]  /*cda0*/  LDSM.16.M88.4 R60, [R205+0x7100] ;  /* 0x00710000cd3c783b */ /* 0x000ee80000000200 */
[----:B------:R-:W4:Y:S04]  /*cdb0*/  LDSM.16.M88.4 R68, [R205+0x7900] ;  /* 0x00790000cd44783b */ /* 0x000f280000000200 */
[----:B------:R-:W-:Y:S04]  /*cdc0*/  LDSM.16.M88.4 R16, [R204+0x800] ;  /* 0x00080000cc10783b */ /* 0x000fe80000000200 */
[----:B------:R-:W-:Y:S04]  /*cdd0*/  LDSM.16.M88.4 R28, [R204+0x1000] ;  /* 0x00100000cc1c783b */ /* 0x000fe80000000200 */
[----:B------:R-:W-:Y:S04]  /*cde0*/  LDSM.16.M88.4 R52, [R204+0x1800] ;  /* 0x00180000cc34783b */ /* 0x000fe80000000200 */
[----:B------:R-:W-:Y:S01]  /*cdf0*/  @!PT LDS RZ, [RZ] ;  /* 0x00000000fffff984 */ /* 0x000fe20000000800 */
[----:B------:R-:W-:Y:S01]  /*ce00*/  @!PT LDS RZ, [RZ] ;  /* 0x00000000fffff984 */ /* 0x000fe20000000800 */
[----:B------:R-:W-:Y:S01]  /*ce10*/  @!PT LDS RZ, [RZ] ;  /* 0x00000000fffff984 */ /* 0x000fe20000000800 */
[----:B------:R2:W-:Y:S04]  /*ce20*/  LDGSTS.E.BYPASS.LTC128B.128 [R213+0x100], [R12.64], !P4 ;  /* 0x001000000cd57fae */ /* 0x0005e8000e101d46 */
[----:B------:R3:W-:Y:S01]  /*ce30*/  LDGSTS.E.BYPASS.LTC128B.128 [R213+0x2100], [R12.64+0x80], !P3 ;  /* 0x021000800cd57fae */ /* 0x0007e2000d901d46 */
[----:B------:R-:W-:Y:S01]  /*ce40*/  LOP3.LUT P3, RZ, R3, 0x4, RZ, 0xc0, !PT ;  /* 0x0000000403ff7812 */ /* 0x000fe2000786c0ff */
[----:B------:R-:W-:-:S02]  /*ce50*/  IMAD.MOV.U32 R3, RZ, RZ, 0x40 ;  /* 0x00000040ff037424 */ /* 0x000fc400078e00ff */
[----:B------:R3:W-:Y:S01]  /*ce60*/  LDGSTS.E.BYPASS.LTC128B.128 [R213+0x4100], [R12.64+0x100], !P2 ;  /* 0x041001000cd57fae */ /* 0x0007e2000d101d46 */
[----:B------:R-:W-:Y:S02]  /*ce70*/  ISETP.LT.OR P2, PT, R8, 0x21, P6 ;  /* 0x000000210800780c */ /* 0x000fe40003741670 */
[----:B------:R-:W-:Y:S01]  /*ce80*/  SEL R3, R3, 0xffffffc0, !P3 ;  /* 0xffffffc003037807 */ /* 0x000fe20005800000 */
[----:B-1----:R-:W-:Y:S04]  /*ce90*/  HMMA.16816.F32.BF16 R8, R48, R20, RZ ;  /* 0x000000143008723c */ /* 0x002fe800000418ff */
[----:B------:R-:W-:Y:S02]  /*cea0*/  IMAD.IADD R200, R205, 0x1, R3 ;  /* 0x00000001cdc87824 */ /* 0x000fe400078e0203 */
[----:B------:R-:W-:-:S02]  /*ceb0*/  IMAD.IADD R192, R3, 0x1, R204 ;  /* 0x0000000103c07824 */ /* 0x000fc400078e02cc */
[C---:B------:R-:W-:Y:S02]  /*cec0*/  HMMA.16816.F32.BF16 R20, R48.reuse, R22, RZ ;  /* 0x000000163014723c */ /* 0x040fe400000418ff */
[----:B------:R1:W-:Y:S04]  /*ced0*/  LDGSTS.E.BYPASS.LTC128B.128 [R213+0x1100], [R24.64], !P2 ;  /* 0x0110000018d57fae */ /* 0x0003e8000d101d46 */
[----:B------:R1:W-:Y:S02]  /*cee0*/  LDGSTS.E.BYPASS.LTC128B.128 [R213+0x3100], [R24.64+0x80], !P1 ;  /* 0x0310008018d57fae */ /* 0x0003e4000c901d46 */
[----:B--2---:R-:W-:Y:S02]  /*cef0*/  HMMA.16816.F32.BF16 R32, R48, R44, RZ ;  /* 0x0000002c3020723c */ /* 0x004fe400000418ff */
[----:B------:R1:W-:Y:S04]  /*cf00*/  LDGSTS.E.BYPASS.LTC128B.128 [R213+0x5100], [R24.64+0x100], !P0 ;  /* 0x0510010018d57fae */ /* 0x0003e8000c101d46 */
[----:B------:R-:W-:Y:S02]  /*cf10*/  LDSM.16.M88.4 R88, [R201+0xc100] ;  /* 0x00c10000c958783b */ /* 0x000fe40000000200 */
[----:B------:R-:W-:Y:S02]  /*cf20*/  HMMA.16816.F32.BF16 R8, R36, R76, R8 ;  /* 0x0000004c2408723c */ /* 0x000fe40000041808 */
[----:B------:R-:W2:Y:S04]  /*cf30*/  LDSM.16.M88.4 R72, [R200+0x6100] ;  /* 0x00610000c848783b */ /* 0x000ea80000000200 */
[----:B------:R-:W-:Y:S02]  /*cf40*/  LDSM.16.M88.4 R40, [R199+0xc100] ;  /* 0x00c10000c728783b */ /* 0x000fe40000000200 */
[----:B---3--:R-:W-:Y:S02]  /*cf50*/  HMMA.16816.F32.BF16 R64, R48, R60, RZ ;  /* 0x0000003c3040723c */ /* 0x008fe400000418ff */
[----:B------:R-:W3:Y:S04]  /*cf60*/  LDSM.16.M88.4 R96, [R192] ;  /* 0x00000000c060783b */ /* 0x000ee80000000200 */
[----:B------:R-:W3:Y:S02]  /*cf70*/  LDSM.16.M88.4 R12, [R200+0x6900] ;  /* 0x00690000c80c783b */ /* 0x000ee40000000200 */
[----:B------:R-:W-:Y:S02]  /*cf80*/  HMMA.16816.F32.BF16 R20, R36, R78, R20 ;  /* 0x0000004e2414723c */ /* 0x000fe40000041814 */
[----:B------:R-:W-:Y:S04]  /*cf90*/  LDSM.16.M88.4 R76, [R205+0x8100] ;  /* 0x00810000cd4c783b */ /* 0x000fe80000000200 */
[----:B-1----:R-:W1:Y:S02]  /*cfa0*/  LDSM.16.M88.4 R24, [R200+0x7100] ;  /* 0x00710000c818783b */ /* 0x002e640000000200 */
[C---:B------:R-:W-:Y:S02]  /*cfb0*/  HMMA.16816.F32.BF16 R44, R48.reuse, R46, RZ ;  /* 0x0000002e302c723c */ /* 0x040fe400000418ff */
[----:B------:R-:W-:Y:S04]  /*cfc0*/  LDSM.16.M88.4 R92, [R200+0x7900] ;  /* 0x00790000c85c783b */ /* 0x000fe80000000200 */
[----:B------:R-:W-:Y:S02]  /*cfd0*/  LDSM.16.M88.4 R104, [R205+0xa900] ;  /* 0x00a90000cd68783b */ /* 0x000fe40000000200 */
[C---:B------:R-:W-:Y:S02]  /*cfe0*/  HMMA.16816.F32.BF16 R60, R48.reuse, R62, RZ ;  /* 0x0000003e303c723c */ /* 0x040fe400000418ff */
[----:B------:R-:W-:Y:S04]  /*cff0*/  LDSM.16.M88.4 R100, [R200+0xa100] ;  /* 0x00a10000c864783b */ /* 0x000fe80000000200 */
[----:B------:R-:W0:Y:S02]  /*d000*/  LDGDEPBAR ;  /* 0x00000000000079af */ /* 0x000e240000000000 */
[----:B----4-:R-:W-:Y:S08]  /*d010*/  HMMA.16816.F32.BF16 R56, R48, R68, RZ ;  /* 0x000000443038723c */ /* 0x010ff000000418ff */
[----:B--2---:R-:W-:Y:S08]  /*d020*/  HMMA.16816.F32.BF16 R8, R88, R72, R8 ;  /* 0x000000485808723c */ /* 0x004ff00000041808 */
[----:B------:R-:W-:Y:S01]  /*d030*/  HMMA.16816.F32.BF16 R48, R48, R70, RZ ;  /* 0x000000463030723c */ /* 0x000fe200000418ff */
[----:B------:R-:W-:Y:S07]  /*d040*/  LDSM.16.M88.4 R68, [R192+0x1000] ;  /* 0x00100000c044783b */ /* 0x000fee0000000200 */
[----:B------:R-:W-:Y:S01]  /*d050*/  HMMA.16816.F32.BF16 R20, R88, R74, R20 ;  /* 0x0000004a5814723c */ /* 0x000fe20000041814 */
[----:B------:R-:W-:Y:S07]  /*d060*/  LDSM.16.M88.4 R72, [R192+0x1800] ;  /* 0x00180000c048783b */ /* 0x000fee0000000200 */
[C---:B------:R-:W-:Y:S08]  /*d070*/  HMMA.16816.F32.BF16 R32, R36.reuse, R16, R32 ;  /* 0x000000102420723c */ /* 0x040ff00000041820 */
[C---:B------:R-:W-:Y:S01]  /*d080*/  HMMA.16816.F32.BF16 R44, R36.reuse, R18, R44 ;  /* 0x00000012242c723c */ /* 0x040fe2000004182c */
[----:B------:R-:W-:Y:S07]  /*d090*/  LDSM.16.M88.4 R16, [R192+0x800] ;  /* 0x00080000c010783b */ /* 0x000fee0000000200 */
[C---:B------:R-:W-:Y:S08]  /*d0a0*/  HMMA.16816.F32.BF16 R64, R36.reuse, R28, R64 ;  /* 0x0000001c2440723c */ /* 0x040ff00000041840 */
[----:B------:R-:W-:Y:S01]  /*d0b0*/  HMMA.16816.F32.BF16 R60, R36, R30, R60 ;  /* 0x0000001e243c723c */ /* 0x000fe2000004183c */
[----:B------:R-:W2:Y:S07]  /*d0c0*/  LDSM.16.M88.4 R28, [R206+0x10100] ;  /* 0x01010000ce1c783b */ /* 0x000eae0000000200 */
[----:B---3--:R-:W-:Y:S08]  /*d0d0*/  HMMA.16816.F32.BF16 R8, R40, R96, R8 ;  /* 0x000000602808723c */ /* 0x008ff00000041808 */
[C---:B------:R-:W-:Y:S08]  /*d0e0*/  HMMA.16816.F32.BF16 R56, R36.reuse, R52, R56 ;  /* 0x000000342438723c */ /* 0x040ff00000041838 */
[----:B------:R-:W-:Y:S01]  /*d0f0*/  HMMA.16816.F32.BF16 R36, R36, R54, R48 ;  /* 0x000000362424723c */ /* 0x000fe20000041830 */
[----:B------:R-:W-:Y:S04]  /*d100*/  LDSM.16.M88.4 R52, [R204+0x2000] ;  /* 0x00200000cc34783b */ /* 0x000fe80000000200 */
[----:B------:R-:W-:Y:S03]  /*d110*/  LDSM.16.M88.4 R48, [R205+0x9100] ;  /* 0x00910000cd30783b */ /* 0x000fe60000000200 */
[----:B------:R-:W-:Y:S01]  /*d120*/  HMMA.16816.F32.BF16 R20, R40, R98, R20 ;  /* 0x000000622814723c */ /* 0x000fe20000041814 */
[----:B------:R-:W-:Y:S07]  /*d130*/  LDSM.16.M88.4 R96, [R200+0x9900] ;  /* 0x00990000c860783b */ /* 0x000fee0000000200 */
[C---:B------:R-:W-:Y:S08]  /*d140*/  HMMA.16816.F32.BF16 R32, R88.reuse, R12, R32 ;  /* 0x0000000c5820723c */ /* 0x040ff00000041820 */
[C---:B------:R-:W-:Y:S01]  /*d150*/  HMMA.16816.F32.BF16 R44, R88.reuse, R14, R44 ;  /* 0x0000000e582c723c */ /* 0x040fe2000004182c */
[----:B------:R-:W-:Y:S07]  /*d160*/  LDSM.16.M88.4 R12, [R205+0x8900] ;  /* 0x00890000cd0c783b */ /* 0x000fee0000000200 */
[C---:B-1----:R-:W-:Y:S08]  /*d170*/  HMMA.16816.F32.BF16 R64, R88.reuse, R24, R64 ;  /* 0x000000185840723c */ /* 0x042ff00000041840 */
[----:B------:R-:W-:Y:S01]  /*d180*/  HMMA.16816.F32.BF16 R60, R88, R26, R60 ;  /* 0x0000001a583c723c */ /* 0x000fe2000004183c */
[----:B------:R-:W1:Y:S07]  /*d190*/  LDSM.16.M88.4 R24, [R202+0x10100] ;  /* 0x01010000ca18783b */ /* 0x000e6e0000000200 */
[----:B--2---:R-:W-:Y:S08]  /*d1a0*/  HMMA.16816.F32.BF16 R8, R28, R76, R8 ;  /* 0x0000004c1c08723c */ /* 0x004ff00000041808 */
        /* <DEDUP_REMOVED lines=12> */
[----:B-1----:R-:W-:Y:S08]  /*d270*/  HMMA.16816.F32.BF16 R8, R24, R52, R8 ;  /* 0x000000341808723c */ /* 0x002ff00000041808 */
        /* <DEDUP_REMOVED lines=11> */
[----:B------:R-:W1:Y:S07]  /*d330*/  LDSM.16.M88.4 R48, [R192+0x2000] ;  /* 0x00200000c030783b */ /* 0x000e6e0000000200 */
[----:B--2---:R-:W-:Y:S08]  /*d340*/  HMMA.16816.F32.BF16 R8, R92, R68, R8 ;  /* 0x000000445c08723c */ /* 0x004ff00000041808 */
[C---:B------:R-:W-:Y:S08]  /*d350*/  HMMA.16816.F32.BF16 R56, R28.reuse, R36, R56 ;  /* 0x000000241c38723c */ /* 0x040ff00000041838 */
[----:B------:R-:W-:Y:S01]  /*d360*/  HMMA.16816.F32.BF16 R88, R28, R38, R88 ;  /* 0x000000261c58723c */ /* 0x000fe20000041858 */
[----:B------:R-:W2:Y:S04]  /*d370*/  LDSM.16.M88.4 R36, [R200+0x8900] ;  /* 0x00890000c824783b */ /* 0x000ea80000000200 */
[----:B------:R-:W-:Y:S03]  /*d380*/  LDSM.16.M88.4 R28, [R200+0x9100] ;  /* 0x00910000c81c783b */ /* 0x000fe60000000200 */
[----:B------:R-:W-:Y:S01]  /*d390*/  HMMA.16816.F32.BF16 R20, R92, R70, R20 ;  /* 0x000000465c14723c */ /* 0x000fe20000041814 */
[----:B------:R-:W-:Y:S07]  /*d3a0*/  LDSM.16.M88.4 R68, [R192+0x3800] ;  /* 0x00380000c044783b */ /* 0x000fee0000000200 */
[C---:B------:R-:W-:Y:S08]  /*d3b0*/  HMMA.16816.F32.BF16 R32, R24.reuse, R16, R32 ;  /* 0x000000101820723c */ /* 0x040ff00000041820 */
[----:B------:R-:W-:Y:S01]  /*d3c0*/  HMMA.16816.F32.BF16 R44, R24, R18, R44 ;  /* 0x00000012182c723c */ /* 0x000fe2000004182c */
[----:B------:R-:W3:Y:S07]  /*d3d0*/  LDSM.16.M88.4 R16, [R205+0xa100] ;  /* 0x00a10000cd10783b */ /* 0x000eee0000000200 */
[----:B-1----:R-:W-:Y:S08]  /*d3e0*/  HMMA.16816.F32.BF16 R8, R76, R48, R8 ;  /* 0x000000304c08723c */ /* 0x002ff00000041808 */
[C---:B------:R-:W-:Y:S08]  /*d3f0*/  HMMA.16816.F32.BF16 R64, R24.reuse, R12, R64 ;  /* 0x0000000c1840723c */ /* 0x040ff00000041840 */
[----:B------:R-:W-:Y:S01]  /*d400*/  HMMA.16816.F32.BF16 R60, R24, R14, R60 ;  /* 0x0000000e183c723c */ /* 0x000fe2000004183c */
[----:B------:R-:W1:Y:S07]  /*d410*/  LDSM.16.M88.4 R12, [R192+0x2800] ;  /* 0x00280000c00c783b */ /* 0x000e6e0000000200 */
[----:B------:R-:W-:Y:S01]  /*d420*/  HMMA.16816.F32.BF16 R20, R76, R50, R20 ;  /* 0x000000324c14723c */ /* 0x000fe20000041814 */
[----:B------:R-:W-:Y:S07]  /*d430*/  LDSM.16.M88.4 R48, [R205+0xb100] ;  /* 0x00b10000cd30783b */ /* 0x000fee0000000200 */
[C---:B------:R-:W-:Y:S08]  /*d440*/  HMMA.16816.F32.BF16 R56, R24.reuse, R40, R56 ;  /* 0x000000281838723c */ /* 0x040ff00000041838 */
[----:B------:R-:W-:Y:S01]  /*d450*/  HMMA.16816.F32.BF16 R88, R24, R42, R88 ;  /* 0x0000002a1858723c */ /* 0x000fe20000041858 */
[----:B------:R-:W-:Y:S04]  /*d460*/  LDSM.16.M88.4 R40, [R202+0x14100] ;  /* 0x01410000ca28783b */ /* 0x000fe80000000200 */
[----:B------:R-:W4:Y:S03]  /*d470*/  LDSM.16.M88.4 R24, [R204+0x4000] ;  /* 0x00400000cc18783b */ /* 0x000f260000000200 */
[C---:B--2---:R-:W-:Y:S08]  /*d480*/  HMMA.16816.F32.BF16 R32, R92.reuse, R36, R32 ;  /* 0x000000245c20723c */ /* 0x044ff00000041820 */
[----:B------:R-:W-:Y:S01]  /*d490*/  HMMA.16816.F32.BF16 R44, R92, R38, R44 ;  /* 0x000000265c2c723c */ /* 0x000fe2000004182c */
[----:B------:R-:W-:Y:S07]  /*d4a0*/  LDSM.16.M88.4 R36, [R204+0x4800] ;  /* 0x00480000cc24783b */ /* 0x000fee0000000200 */
[C---:B---3--:R-:W-:Y:S08]  /*d4b0*/  HMMA.16816.F32.BF16 R8, R52.reuse, R16, R8 ;  /* 0x000000103408723c */ /* 0x048ff00000041808 */
[----:B------:R-:W-:Y:S01]  /*d4c0*/  HMMA.16816.F32.BF16 R20, R52, R18, R20 ;  /* 0x000000123414723c */ /* 0x000fe20000041814 */
[----:B------:R-:W-:Y:S07]  /*d4d0*/  LDSM.16.M88.4 R16, [R199+0x14100] ;  /* 0x01410000c710783b */ /* 0x000fee0000000200 */
[C---:B------:R-:W-:Y:S08]  /*d4e0*/  HMMA.16816.F32.BF16 R64, R92.reuse, R28, R64 ;  /* 0x0000001c5c40723c */ /* 0x040ff00000041840 */
[----:B------:R-:W-:Y:S01]  /*d4f0*/  HMMA.16816.F32.BF16 R60, R92, R30, R60 ;  /* 0x0000001e5c3c723c */ /* 0x000fe2000004183c */
[----:B------:R-:W2:Y:S07]  /*d500*/  LDSM.16.M88.4 R28, [R201+0x14100] ;  /* 0x01410000c91c783b */ /* 0x000eae0000000200 */
[----:B-1----:R-:W-:Y:S08]  /*d510*/  HMMA.16816.F32.BF16 R32, R76, R12, R32 ;  /* 0x0000000c4c20723c */ /* 0x002ff00000041820 */
[----:B----4-:R-:W-:Y:S08]  /*d520*/  HMMA.16816.F32.BF16 R8, R40, R24, R8 ;  /* 0x000000182808723c */ /* 0x010ff00000041808 */
[----:B------:R-:W-:Y:S01]  /*d530*/  HMMA.16816.F32.BF16 R44, R76, R14, R44 ;  /* 0x0000000e4c2c723c */ /* 0x000fe2000004182c */
[----:B------:R-:W1:Y:S07]  /*d540*/  LDSM.16.M88.4 R12, [R192+0x4000] ;  /* 0x00400000c00c783b */ /* 0x000e6e0000000200 */
[----:B------:R-:W-:Y:S01]  /*d550*/  HMMA.16816.F32.BF16 R20, R40, R26, R20 ;  /* 0x0000001a2814723c */ /* 0x000fe20000041814 */
[----:B------:R-:W3:Y:S07]  /*d560*/  LDSM.16.M88.4 R24, [R200+0xa900] ;  /* 0x00a90000c818783b */ /* 0x000eee0000000200 */
[----:B------:R-:W-:Y:S08]  /*d570*/  HMMA.16816.F32.BF16 R32, R52, R104, R32 ;  /* 0x000000683420723c */ /* 0x000ff00000041820 */
[----:B------:R-:W-:Y:S08]  /*d580*/  HMMA.16816.F32.BF16 R64, R76, R72, R64 ;  /* 0x000000484c40723c */ /* 0x000ff00000041840 */
[----:B--2---:R-:W-:Y:S08]  /*d590*/  HMMA.16816.F32.BF16 R8, R28, R100, R8 ;  /* 0x000000641c08723c */ /* 0x004ff00000041808 */
[----:B------:R-:W-:Y:S08]  /*d5a0*/  HMMA.16816.F32.BF16 R44, R52, R106, R44 ;  /* 0x0000006a342c723c */ /* 0x000ff0000004182c */
[----:B------:R-:W-:Y:S08]  /*d5b0*/  HMMA.16816.F32.BF16 R56, R92, R96, R56 ;  /* 0x000000605c38723c */ /* 0x000ff00000041838 */
[----:B------:R-:W-:Y:S01]  /*d5c0*/  HMMA.16816.F32.BF16 R60, R76, R74, R60 ;  /* 0x0000004a4c3c723c */ /* 0x000fe2000004183c */
[----:B------:R-:W2:Y:S07]  /*d5d0*/  LDSM.16.M88.4 R72, [R204+0x5000] ;  /* 0x00500000cc48783b */ /* 0x000eae0000000200 */
[----:B------:R-:W-:Y:S08]  /*d5e0*/  HMMA.16816.F32.BF16 R20, R28, R102, R20 ;  /* 0x000000661c14723c */ /* 0x000ff00000041814 */
[----:B------:R-:W-:Y:S08]  /*d5f0*/  HMMA.16816.F32.BF16 R88, R92, R98, R88 ;  /* 0x000000625c58723c */ /* 0x000ff00000041858 */
[----:B------:R-:W-:Y:S08]  /*d600*/  HMMA.16816.F32.BF16 R32, R40, R36, R32 ;  /* 0x000000242820723c */ /* 0x000ff00000041820 */
[----:B------:R-:W-:Y:S08]  /*d610*/  HMMA.16816.F32.BF16 R64, R52, R48, R64 ;  /* 0x000000303440723c */ /* 0x000ff00000041840 */
[----:B-1----:R-:W-:Y:S08]  /*d620*/  HMMA.16816.F32.BF16 R8, R16, R12, R8 ;  /* 0x0000000c1008723c */ /* 0x002ff00000041808 */
[----:B------:R-:W-:Y:S01]  /*d630*/  HMMA.16816.F32.BF16 R44, R40, R38, R44 ;  /* 0x00000026282c723c */ /* 0x000fe2000004182c */
[----:B------:R-:W1:Y:S07]  /*d640*/  LDSM.16.M88.4 R36, [R205+0xb900] ;  /* 0x00b90000cd24783b */ /* 0x000e6e0000000200 */
[----:B------:R-:W-:Y:S01]  /*d650*/  HMMA.16816.F32.BF16 R92, R76, R68, R56 ;  /* 0x000000444c5c723c */ /* 0x000fe20000041838 */
[----:B------:R-:W4:Y:S07]  /*d660*/  LDSM.16.M88.4 R56, [R192+0x4800] ;  /* 0x00480000c038783b */ /* 0x000f2e0000000200 */
[----:B------:R-:W-:Y:S01]  /*d670*/  HMMA.16816.F32.BF16 R20, R16, R14, R20 ;  /* 0x0000000e1014723c */ /* 0x000fe20000041814 */
[----:B------:R-:W4:Y:S01]  /*d680*/  LDSM.16.M88.4 R12, [R200+0xb100] ;  /* 0x00b10000c80c783b */ /* 0x000f220000000200 */
[----:B------:R-:W-:-:S02]  /*d690*/  FMUL.FTZ R3, R8, c[0x0][0x320] ;  /* 0x0000c80008037a20 */ /* 0x000fc40000410000 */
[----:B------:R-:W-:Y:S02]  /*d6a0*/  FMUL.FTZ R48, R9, c[0x0][0x320] ;  /* 0x0000c80009307a20 */ /* 0x000fe40000410000 */
[----:B------:R-:W-:Y:S02]  /*d6b0*/  FMUL.FTZ R49, R10, c[0x0][0x320] ;  /* 0x0000c8000a317a20 */ /* 0x000fe40000410000 */
[----:B------:R-:W-:Y:S01]  /*d6c0*/  HMMA.16816.F32.BF16 R88, R76, R70, R88 ;  /* 0x000000464c58723c */ /* 0x000fe20000041858 */
[----:B------:R-:W-:Y:S01]  /*d6d0*/  FMUL.FTZ R68, R11, c[0x0][0x320] ;  /* 0x0000c8000b447a20 */ /* 0x000fe20000410000 */
[----:B------:R-:W1:Y:S01]  /*d6e0*/  MUFU.TANH R3, R3 ;  /* 0x0000000300037308 */ /* 0x000e620000002400 */
[----:B------:R-:W4:Y:S05]  /*d6f0*/  LDSM.16.M88.4 R8, [R204+0x5800] ;  /* 0x00580000cc08783b */ /* 0x000f2a0000000200 */
[----:B---3--:R-:W-:Y:S02]  /*d700*/  HMMA.16816.F32.BF16 R32, R28, R24, R32 ;  /* 0x000000181c20723c */ /* 0x008fe40000041820 */
[----:B------:R-:W3:Y:S06]  /*d710*/  MUFU.TANH R48, R48 ;  /* 0x0000003000307308 */ /* 0x000eec0000002400 */
[----:B--2---:R-:W-:Y:S01]  /*d720*/  HMMA.16816.F32.BF16 R64, R40, R72, R64 ;  /* 0x000000482840723c */ /* 0x004fe20000041840 */
[----:B------:R-:W-:Y:S01]  /*d730*/  FMUL.FTZ R20, R20, c[0x0][0x320] ;  /* 0x0000c80014147a20 */ /* 0x000fe20000410000 */
[----:B------:R-:W2:Y:S01]  /*d740*/  MUFU.TANH R49, R49 ;  /* 0x0000003100317308 */ /* 0x000ea20000002400 */
[----:B------:R-:W-:-:S05]  /*d750*/  FMUL.FTZ R21, R21, c[0x0][0x320] ;  /* 0x0000c80015157a20 */ /* 0x000fca0000410000 */
[C---:B------:R-:W-:Y:S02]  /*d760*/  HMMA.16816.F32.BF16 R60, R52.reuse, R50, R60 ;  /* 0x00000032343c723c */ /* 0x040fe4000004183c */
[----:B------:R-:W-:Y:S06]  /*d770*/  MUFU.TANH R50, R21 ;  /* 0x0000001500327308 */ /* 0x000fec0000002400 */
[C---:B-1----:R-:W-:Y:S02]  /*d780*/  HMMA.16816.F32.BF16 R92, R52.reuse, R36, R92 ;  /* 0x00000024345c723c */ /* 0x042fe4000004185c */
[----:B------:R-:W-:Y:S05]  /*d790*/  MUFU.TANH R68, R68 ;  /* 0x0000004400447308 */ /* 0x000fea0000002400 */
[----:B------:R-:W-:Y:S01]  /*d7a0*/  FMUL.FTZ R36, R22, c[0x0][0x320] ;  /* 0x0000c80016247a20 */ /* 0x000fe20000410000 */
[----:B------:R-:W-:Y:S05]  /*d7b0*/  HMMA.16816.F32.BF16 R88, R52, R38, R88 ;  /* 0x000000263458723c */ /* 0x000fea0000041858 */
[----:B------:R-:W-:Y:S03]  /*d7c0*/  MUFU.TANH R36, R36 ;  /* 0x0000002400247308 */ /* 0x000fe60000002400 */
[----:B----4-:R-:W-:Y:S05]  /*d7d0*/  HMMA.16816.F32.BF16 R32, R16, R56, R32 ;  /* 0x000000381020723c */ /* 0x010fea0000041820 */
[----:B------:R1:W-:Y:S03]  /*d7e0*/  MUFU.TANH R56, R20 ;  /* 0x0000001400387308 */ /* 0x0003e60000002400 */
[----:B------:R-:W-:Y:S07]  /*d7f0*/  HMMA.16816.F32.BF16 R64, R28, R12, R64 ;  /* 0x0000000c1c40723c */ /* 0x000fee0000041840 */
[----:B------:R-:W-:Y:S01]  /*d800*/  FMUL.FTZ R12, R23, c[0x0][0x320] ;  /* 0x0000c800170c7a20 */ /* 0x000fe20000410000 */
[----:B------:R-:W-:Y:S01]  /*d810*/  HMMA.16816.F32.BF16 R60, R40, R74, R60 ;  /* 0x0000004a283c723c */ /* 0x000fe2000004183c */
[----:B-1----:R-:W1:Y:S04]  /*d820*/  LDSM.16.M88.4 R20, [R200+0xb900] ;  /* 0x00b90000c814783b */ /* 0x002e680000000200 */
[----:B------:R-:W-:Y:S03]  /*d830*/  MUFU.TANH R12, R12 ;  /* 0x0000000c000c7308 */ /* 0x000fe60000002400 */
[----:B------:R-:W-:Y:S01]  /*d840*/  HMMA.16816.F32.BF16 R44, R28, R26, R44 ;  /* 0x0000001a1c2c723c */ /* 0x000fe2000004182c */
[----:B------:R-:W4:Y:S01]  /*d850*/  LDSM.16.M88.4 R24, [R192+0x5000] ;  /* 0x00500000c018783b */ /* 0x000f220000000200 */
[----:B------:R-:W-:-:S02]  /*d860*/  FMUL.FTZ R13, R32, c[0x0][0x320] ;  /* 0x0000c800200d7a20 */ /* 0x000fc40000410000 */
[----:B------:R-:W-:Y:S02]  /*d870*/  FMUL.FTZ R32, R33, c[0x0][0x320] ;  /* 0x0000c80021207a20 */ /* 0x000fe40000410000 */
[----:B------:R-:W-:Y:S02]  /*d880*/  FMUL.FTZ R33, R34, c[0x0][0x320] ;  /* 0x0000c80022217a20 */ /* 0x000fe40000410000 */
[----:B------:R-:W-:Y:S01]  /*d890*/  HMMA.16816.F32.BF16 R92, R40, R8, R92 ;  /* 0x00000008285c723c */ /* 0x000fe2000004185c */
[----:B------:R-:W1:Y:S01]  /*d8a0*/  MUFU.TANH R13, R13 ;  /* 0x0000000d000d7308 */ /* 0x000e620000002400 */
[----:B------:R-:W-:-:S06]  /*d8b0*/  FMUL.FTZ R34, R35, c[0x0][0x320] ;  /* 0x0000c80023227a20 */ /* 0x000fcc0000410000 */
[----:B------:R-:W-:Y:S01]  /*d8c0*/  HMMA.16816.F32.BF16 R88, R40, R10, R88 ;  /* 0x0000000a2858723c */ /* 0x000fe20000041858 */
[----:B------:R-:W2:Y:S01]  /*d8d0*/  LDSM.16.M88.4 R8, [R192+0x5800] ;  /* 0x00580000c008783b */ /* 0x000ea20000000200 */
[----:B------:R-:W1:Y:S01]  /*d8e0*/  MUFU.TANH R32, R32 ;  /* 0x0000002000207308 */ /* 0x000e620000002400 */
[----:B------:R-:W-:-:S05]  /*d8f0*/  DEPBAR.LE SB0, 0x0 ;  /* 0x000080000000791a */ /* 0x000fca0000000000 */
[----:B------:R-:W-:Y:S02]  /*d900*/  HMMA.16816.F32.BF16 R60, R28, R14, R60 ;  /* 0x0000000e1c3c723c */ /* 0x000fe4000004183c */
[----:B------:R-:W-:Y:S05]  /*d910*/  MUFU.TANH R33, R33 ;  /* 0x0000002100217308 */ /* 0x000fea0000002400 */
[----:B------:R-:W-:Y:S01]  /*d920*/  LOP3.LUT R15, R6, 0xffffffe0, RZ, 0xc0, !PT ;  /* 0xffffffe0060f7812 */ /* 0x000fe200078ec0ff */
[----:B------:R-:W-:Y:S02]  /*d930*/  HMMA.16816.F32.BF16 R44, R16, R58, R44 ;  /* 0x0000003a102c723c */ /* 0x000fe4000004182c */
[----:B------:R-:W-:Y:S02]  /*d940*/  MUFU.TANH R34, R34 ;  /* 0x0000002200227308 */ /* 0x000fe40000002400 */
[----:B------:R-:W-:-:S04]  /*d950*/  IMAD.IADD R84, R84, 0x1, -R15 ;  /* 0x0000000154547824 */ /* 0x000fc800078e0a0f */
[----:B-1----:R-:W-:Y:S01]  /*d960*/  HMMA.16816.F32.BF16 R92, R28, R20, R92 ;  /* 0x000000141c5c723c */ /* 0x002fe2000004185c */
[----:B------:R-:W-:-:S04]  /*d970*/  SHF.R.S32.HI R15, RZ, 0x1f, R84 ;  /* 0x0000001fff0f7819 */ /* 0x000fc80000011454 */
[----:B------:R-:W-:-:S03]  /*d980*/  LEA.HI R15, R15, R84, RZ, 0x2 ;  /* 0x000000540f0f7211 */ /* 0x000fc600078f10ff */
[----:B------:R-:W-:Y:S01]  /*d990*/  HMMA.16816.F32.BF16 R88, R28, R22, R88 ;  /* 0x000000161c58723c */ /* 0x000fe20000041858 */
[----:B------:R-:W-:-:S05]  /*d9a0*/  LOP3.LUT R15, R15, 0x7ffffffc, RZ, 0xc0, !PT ;  /* 0x7ffffffc0f0f7812 */ /* 0x000fca00078ec0ff */
[----:B------:R-:W-:Y:S02]  /*d9b0*/  IMAD.IADD R15, R84, 0x1, -R15 ;  /* 0x00000001540f7824 */ /* 0x000fe400078e0a0f */
[C---:B----4-:R-:W-:Y:S01]  /*d9c0*/  HMMA.16816.F32.BF16 R64, R16.reuse, R24, R64 ;  /* 0x000000181040723c */ /* 0x050fe20000041840 */
[----:B------:R-:W-:Y:S02]  /*d9d0*/  FMUL.FTZ R35, R47, c[0x0][0x320] ;  /* 0x0000c8002f237a20 */ /* 0x000fe40000410000 */
[----:B------:R-:W-:Y:S02]  /*d9e0*/  IMAD R80, R15, -0x2, R80 ;  /* 0xfffffffe0f507824 */ /* 0x000fe400078e0250 */
[----:B------:R-:W-:Y:S02]  /*d9f0*/  FMUL.FTZ R37, R46, c[0x0][0x320] ;  /* 0x0000c8002e257a20 */ /* 0x000fe40000410000 */
[----:B------:R-:W-:Y:S01]  /*da00*/  FMUL.FTZ R24, R44, c[0x0][0x320] ;  /* 0x0000c8002c187a20 */ /* 0x000fe20000410000 */
[----:B------:R-:W-:Y:S01]  /*da10*/  HMMA.16816.F32.BF16 R60, R16, R26, R60 ;  /* 0x0000001a103c723c */ /* 0x000fe2000004183c */
[C---:B------:R-:W-:Y:S01]  /*da20*/  ISETP.GT.AND P0, PT, R80.reuse, RZ, PT ;  /* 0x000000ff5000720c */ /* 0x040fe20003f04270 */
[----:B------:R-:W-:Y:S01]  /*da30*/  FMUL.FTZ R25, R45, c[0x0][0x320] ;  /* 0x0000c8002d197a20 */ /* 0x000fe20000410000 */
[C---:B------:R-:W-:Y:S01]  /*da40*/  ISETP.GT.AND P2, PT, R80.reuse, 0x1, PT ;  /* 0x000000015000780c */ /* 0x040fe20003f44270 */
[----:B------:R-:W-:Y:S01]  /*da50*/  MUFU.TANH R35, R35 ;  /* 0x0000002300237308 */ /* 0x000fe20000002400 */
[----:B------:R-:W-:-:S02]  /*da60*/  ISETP.GT.AND P3, PT, R80, 0x8, PT ;  /* 0x000000085000780c */ /* 0x000fc40003f64270 */
[----:B------:R-:W-:Y:S01]  /*da70*/  FSEL R3, R3, -INF , P0 ;  /* 0xff80000003037808 */ /* 0x000fe20000000000 */
[C---:B--2---:R-:W-:Y:S01]  /*da80*/  HMMA.16816.F32.BF16 R92, R16.reuse, R8, R92 ;  /* 0x00000008105c723c */ /* 0x044fe2000004185c */
[----:B---3--:R-:W-:Y:S02]  /*da90*/  FSEL R48, R48, -INF , P2 ;  /* 0xff80000030307808 */ /* 0x008fe40001000000 */
[C---:B------:R-:W-:Y:S01]  /*daa0*/  ISETP.GT.AND P4, PT, R80.reuse, 0x9, PT ;  /* 0x000000095000780c */ /* 0x040fe20003f84270 */
[----:B------:R-:W1:Y:S01]  /*dab0*/  MUFU.TANH R24, R24 ;  /* 0x0000001800187308 */ /* 0x000e620000002400 */
[----:B------:R-:W-:Y:S02]  /*dac0*/  ISETP.GT.AND P1, PT, R80, 0x10, PT ;  /* 0x000000105000780c */ /* 0x000fe40003f24270 */
[----:B------:R-:W-:Y:S01]  /*dad0*/  FSEL R49, R49, -INF , P0 ;  /* 0xff80000031317808 */ /* 0x000fe20000000000 */
[----:B------:R-:W-:Y:S01]  /*dae0*/  HMMA.16816.F32.BF16 R88, R16, R10, R88 ;  /* 0x0000000a1058723c */ /* 0x000fe20000041858 */
[----:B------:R-:W-:Y:S01]  /*daf0*/  FMUL.FTZ R64, R64, c[0x0][0x320] ;  /* 0x0000c80040407a20 */ /* 0x000fe20000410000 */
[----:B------:R-:W-:Y:S01]  /*db00*/  ISETP.GT.AND P0, PT, R80, 0x11, PT ;  /* 0x000000115000780c */ /* 0x000fe20003f04270 */
[----:B------:R-:W-:Y:S01]  /*db10*/  FMUL.FTZ R65, R65, c[0x0][0x320] ;  /* 0x0000c80041417a20 */ /* 0x000fe20000410000 */
[----:B------:R-:W2:Y:S01]  /*db20*/  MUFU.TANH R25, R25 ;  /* 0x0000001900197308 */ /* 0x000ea20000002400 */
[----:B------:R-:W-:Y:S01]  /*db30*/  FSEL R15, R13, -INF , P1 ;  /* 0xff8000000d0f7808 */ /* 0x000fe20000800000 */
[----:B------:R-:W-:Y:S01]  /*db40*/  FMUL.FTZ R66, R66, c[0x0][0x320] ;  /* 0x0000c80042427a20 */ /* 0x000fe20000410000 */
[----:B------:R-:W-:Y:S01]  /*db50*/  FSEL R19, R56, -INF , P3 ;  /* 0xff80000038137808 */ /* 0x000fe20001800000 */
[----:B------:R-:W-:Y:S01]  /*db60*/  FMUL.FTZ R60, R60, c[0x0][0x320] ;  /* 0x0000c8003c3c7a20 */ /* 0x000fe20000410000 */
[----:B------:R-:W-:Y:S01]  /*db70*/  FMNMX.FTZ R16, R3, R48, !PT ;  /* 0x0000003003107209 */ /* 0x000fe20007810000 */
[----:B------:R-:W-:Y:S01]  /*db80*/  FMUL.FTZ R61, R61, c[0x0][0x320] ;  /* 0x0000c8003d3d7a20 */ /* 0x000fe20000410000 */
[----:B------:R-:W-:Y:S01]  /*db90*/  FSEL R17, R50, -INF , P4 ;  /* 0xff80000032117808 */ /* 0x000fe20002000000 */
[----:B------:R-:W3:Y:S01]  /*dba0*/  MUFU.TANH R167, R64 ;  /* 0x0000004000a77308 */ /* 0x000ee20000002400 */
[----:B------:R-:W-:Y:S01]  /*dbb0*/  FMNMX.FTZ R16, R19, R16, !PT ;  /* 0x0000001013107209 */ /* 0x000fe20007810000 */
[----:B------:R-:W-:Y:S01]  /*dbc0*/  FMUL.FTZ R67, R67, c[0x0][0x320] ;  /* 0x0000c80043437a20 */ /* 0x000fe20000410000 */
[----:B------:R-:W-:Y:S01]  /*dbd0*/  FSEL R36, R36, -INF , P3 ;  /* 0xff80000024247808 */ /* 0x000fe20001800000 */
[----:B------:R-:W-:Y:S01]  /*dbe0*/  FMUL.FTZ R92, R92, c[0x0][0x320] ;  /* 0x0000c8005c5c7a20 */ /* 0x000fe20000410000 */
[----:B------:R-:W-:Y:S01]  /*dbf0*/  FMNMX.FTZ R16, R17, R16, !PT ;  /* 0x0000001011107209 */ /* 0x000fe20007810000 */
[----:B------:R-:W-:Y:S01]  /*dc00*/  FMUL.FTZ R93, R93, c[0x0][0x320] ;  /* 0x0000c8005d5d7a20 */ /* 0x000fe20000410000 */
[----:B------:R-:W-:Y:S01]  /*dc10*/  ISETP.GT.AND P3, PT, R80, 0x18, PT ;  /* 0x000000185000780c */ /* 0x000fe20003f64270 */
[----:B------:R-:W4:Y:S01]  /*dc20*/  MUFU.TANH R159, R65 ;  /* 0x00000041009f7308 */ /* 0x000f220000002400 */
[----:B------:R-:W-:Y:S01]  /*dc30*/  FSEL R13, R32, -INF , P0 ;  /* 0xff800000200d7808 */ /* 0x000fe20000000000 */
[----:B------:R-:W-:Y:S01]  /*dc40*/  FMUL.FTZ R62, R62, c[0x0][0x320] ;  /* 0x0000c8003e3e7a20 */ /* 0x000fe20000410000 */
[----:B------:R-:W-:Y:S01]  /*dc50*/  FMNMX.FTZ R16, R15, R16, !PT ;  /* 0x000000100f107209 */ /* 0x000fe20007810000 */
[----:B------:R-:W-:Y:S01]  /*dc60*/  FMUL.FTZ R88, R88, c[0x0][0x320] ;  /* 0x0000c80058587a20 */ /* 0x000fe20000410000 */
[----:B------:R-:W-:Y:S01]  /*dc70*/  FSEL R6, R12, -INF , P4 ;  /* 0xff8000000c067808 */ /* 0x000fe20002000000 */
[----:B------:R-:W-:Y:S01]  /*dc80*/  FMUL.FTZ R89, R89, c[0x0][0x320] ;  /* 0x0000c80059597a20 */ /* 0x000fe20000410000 */
[----:B------:R-:W-:Y:S01]  /*dc90*/  ISETP.GT.AND P4, PT, R80, 0x19, PT ;  /* 0x000000195000780c */ /* 0x000fe20003f84270 */
[----:B------:R-:W3:Y:S01]  /*dca0*/  MUFU.TANH R165, R60 ;  /* 0x0000003c00a57308 */ /* 0x000ee20000002400 */
[----:B-1----:R-:W-:Y:S01]  /*dcb0*/  FSEL R11, R24, -INF , P3 ;  /* 0xff800000180b7808 */ /* 0x002fe20001800000 */
[----:B------:R-:W-:Y:S01]  /*dcc0*/  FMUL.FTZ R63, R63, c[0x0][0x320] ;  /* 0x0000c8003f3f7a20 */ /* 0x000fe20000410000 */
[----:B------:R-:W-:Y:S01]  /*dcd0*/  FMNMX.FTZ R16, R13, R16, !PT ;  /* 0x000000100d107209 */ /* 0x000fe20007810000 */
[----:B------:R-:W-:Y:S01]  /*dce0*/  FMUL.FTZ R94, R94, c[0x0][0x320] ;  /* 0x0000c8005e5e7a20 */ /* 0x000fe20000410000 */
[----:B------:R-:W-:Y:S01]  /*dcf0*/  FSEL R68, R68, -INF , P2 ;  /* 0xff80000044447808 */ /* 0x000fe20001000000 */
[----:B------:R-:W-:Y:S01]  /*dd00*/  FMUL.FTZ R95, R95, c[0x0][0x320] ;  /* 0x0000c8005f5f7a20 */ /* 0x000fe20000410000 */
[----:B------:R-:W-:Y:S01]  /*dd10*/  ISETP.GT.AND P2, PT, R80, 0x20, PT ;  /* 0x000000205000780c */ /* 0x000fe20003f44270 */
[----:B------:R-:W1:Y:S01]  /*dd20*/  MUFU.TANH R37, R37 ;  /* 0x0000002500257308 */ /* 0x000e620000002400 */
[----:B--2---:R-:W-:Y:S01]  /*dd30*/  FSEL R9, R25, -INF , P4 ;  /* 0xff80000019097808 */ /* 0x004fe20002000000 */
[----:B------:R-:W-:Y:S01]  /*dd40*/  FMUL.FTZ R90, R90, c[0x0][0x320] ;  /* 0x0000c8005a5a7a20 */ /* 0x000fe20000410000 */
[----:B------:R-:W-:Y:S01]  /*dd50*/  FMNMX.FTZ R16, R11, R16, !PT ;  /* 0x000000100b107209 */ /* 0x000fe20007810000 */
[----:B------:R-:W-:Y:S01]  /*dd60*/  FMUL.FTZ R91, R91, c[0x0][0x320] ;  /* 0x0000c8005b5b7a20 */ /* 0x000fe20000410000 */
[----:B------:R-:W-:-:S02]  /*dd70*/  FSEL R14, R33, -INF , P1 ;  /* 0xff800000210e7808 */ /* 0x000fc40000800000 */
[----:B------:R-:W-:Y:S01]  /*dd80*/  ISETP.GT.AND P1, PT, R80, 0x21, PT ;  /* 0x000000215000780c */ /* 0x000fe20003f24270 */
[----:B------:R-:W2:Y:S01]  /*dd90*/  MUFU.TANH R161, R61 ;  /* 0x0000003d00a17308 */ /* 0x000ea20000002400 */
[----:B---3--:R-:W-:Y:S02]  /*dda0*/  FSEL R167, R167, -INF , P2 ;  /* 0xff800000a7a77808 */ /* 0x008fe40001000000 */
[----:B------:R-:W-:Y:S02]  /*ddb0*/  FMNMX.FTZ R16, R9, R16, !PT ;  /* 0x0000001009107209 */ /* 0x000fe40007810000 */
[----:B------:R-:W-:Y:S02]  /*ddc0*/  FMNMX.FTZ R21, R49, R68, !PT ;  /* 0x0000004431157209 */ /* 0x000fe40007810000 */
[----:B------:R-:W-:Y:S01]  /*ddd0*/  FSEL R12, R34, -INF , P0 ;  /* 0xff800000220c7808 */ /* 0x000fe20000000000 */
[----:B------:R-:W3:Y:S01]  /*dde0*/  MUFU.TANH R160, R66 ;  /* 0x0000004200a07308 */ /* 0x000ee20000002400 */
[----:B------:R-:W-:-:S02]  /*ddf0*/  ISETP.GT.AND P0, PT, R80, 0x28, PT ;  /* 0x000000285000780c */ /* 0x000fc40003f04270 */
[----:B----4-:R-:W-:Y:S02]  /*de00*/  FSEL R159, R159, -INF , P1 ;  /* 0xff8000009f9f7808 */ /* 0x010fe40000800000 */
[----:B------:R-:W-:Y:S02]  /*de10*/  FMNMX.FTZ R16, R167, R16, !PT ;  /* 0x00000010a7107209 */ /* 0x000fe40007810000 */
[----:B------:R-:W-:Y:S01]  /*de20*/  FMNMX.FTZ R21, R36, R21, !PT ;  /* 0x0000001524157209 */ /* 0x000fe20007810000 */
[----:B------:R-:W4:Y:S01]  /*de30*/  MUFU.TANH R171, R92 ;  /* 0x0000005c00ab7308 */ /* 0x000f220000002400 */
[----:B------:R-:W-:Y:S02]  /*de40*/  FSEL R8, R35, -INF , P4 ;  /* 0xff80000023087808 */ /* 0x000fe40002000000 */
[----:B------:R-:W-:Y:S02]  /*de50*/  ISETP.GT.AND P4, PT, R80, 0x29, PT ;  /* 0x000000295000780c */ /* 0x000fe40003f84270 */
[----:B------:R-:W-:-:S02]  /*de60*/  FSEL R165, R165, -INF , P0 ;  /* 0xff800000a5a57808 */ /* 0x000fc40000000000 */
[----:B------:R-:W-:Y:S01]  /*de70*/  FMNMX.FTZ R16, R159, R16, !PT ;  /* 0x000000109f107209 */ /* 0x000fe20007810000 */
[----:B------:R-:W4:Y:S01]  /*de80*/  MUFU.TANH R170, R67 ;  /* 0x0000004300aa7308 */ /* 0x000f220000002400 */
[----:B------:R-:W-:Y:S02]  /*de90*/  FMNMX.FTZ R21, R6, R21, !PT ;  /* 0x0000001506157209 */ /* 0x000fe40007810000 */
[----:B-1----:R-:W-:Y:S02]  /*dea0*/  FSEL R10, R37, -INF , P3 ;  /* 0xff800000250a7808 */ /* 0x002fe40001800000 */
[----:B------:R-:W-:Y:S02]  /*deb0*/  ISETP.GT.AND P3, PT, R80, 0x30, PT ;  /* 0x000000305000780c */ /* 0x000fe40003f64270 */
[----:B--2---:R-:W-:Y:S01]  /*dec0*/  FSEL R161, R161, -INF , P4 ;  /* 0xff800000a1a17808 */ /* 0x004fe20002000000 */
[----:B------:R-:W1:Y:S01]  /*ded0*/  MUFU.TANH R169, R93 ;  /* 0x0000005d00a97308 */ /* 0x000e620000002400 */
[----:B------:R-:W-:-:S02]  /*dee0*/  FMNMX.FTZ R16, R165, R16, !PT ;  /* 0x00000010a5107209 */ /* 0x000fc40007810000 */
[----:B------:R-:W-:Y:S02]  /*def0*/  FMNMX.FTZ R21, R14, R21, !PT ;  /* 0x000000150e157209 */ /* 0x000fe40007810000 */
[----:B---3--:R-:W-:Y:S02]  /*df00*/  FSEL R160, R160, -INF , P2 ;  /* 0xff800000a0a07808 */ /* 0x008fe40001000000 */
[----:B------:R-:W-:Y:S01]  /*df10*/  ISETP.GT.AND P2, PT, R80, 0x31, PT ;  /* 0x000000315000780c */ /* 0x000fe20003f44270 */
[----:B------:R-:W2:Y:S01]  /*df20*/  MUFU.TANH R162, R62 ;  /* 0x0000003e00a27308 */ /* 0x000ea20000002400 */
[----:B----4-:R-:W-:Y:S02]  /*df30*/  FSEL R171, R171, -INF , P3 ;  /* 0xff800000abab7808 */ /* 0x010fe40001800000 */
[----:B------:R-:W-:Y:S02]  /*df40*/  FMNMX.FTZ R16, R161, R16, !PT ;  /* 0x00000010a1107209 */ /* 0x000fe40007810000 */
[----:B------:R-:W-:-:S02]  /*df50*/  FMNMX.FTZ R21, R12, R21, !PT ;  /* 0x000000150c157209 */ /* 0x000fc40007810000 */
[----:B------:R-:W-:Y:S01]  /*df60*/  FSEL R170, R170, -INF , P1 ;  /* 0xff800000aaaa7808 */ /* 0x000fe20000800000 */
[----:B------:R-:W3:Y:S01]  /*df70*/  MUFU.TANH R143, R88 ;  /* 0x00000058008f7308 */ /* 0x000ee20000002400 */
[----:B------:R-:W-:Y:S02]  /*df80*/  ISETP.GT.AND P1, PT, R80, 0x38, PT ;  /* 0x000000385000780c */ /* 0x000fe40003f24270 */
[----:B-1----:R-:W-:Y:S02]  /*df90*/  FSEL R169, R169, -INF , P2 ;  /* 0xff800000a9a97808 */ /* 0x002fe40001000000 */
[----:B------:R-:W-:Y:S02]  /*dfa0*/  FMNMX.FTZ R16, R171, R16, !PT ;  /* 0x00000010ab107209 */ /* 0x000fe40007810000 */
[----:B------:R-:W-:Y:S01]  /*dfb0*/  FMNMX.FTZ R21, R10, R21, !PT ;  /* 0x000000150a157209 */ /* 0x000fe20007810000 */
[----:B------:R-:W1:Y:S01]  /*dfc0*/  MUFU.TANH R141, R89 ;  /* 0x00000059008d7308 */ /* 0x000e620000002400 */
[----:B--2---:R-:W-:-:S02]  /*dfd0*/  FSEL R162, R162, -INF , P0 ;  /* 0xff800000a2a27808 */ /* 0x004fc40000000000 */
[----:B------:R-:W-:Y:S02]  /*dfe0*/  ISETP.GT.AND P0, PT, R80, 0x39, PT ;  /* 0x000000395000780c */ /* 0x000fe40003f04270 */
[----:B------:R-:W-:Y:S02]  /*dff0*/  FMNMX.FTZ R16, R169, R16, !PT ;  /* 0x00000010a9107209 */ /* 0x000fe40007810000 */
[----:B------:R-:W-:Y:S01]  /*e000*/  FMNMX.FTZ R21, R8, R21, !PT ;  /* 0x0000001508157209 */ /* 0x000fe20007810000 */
[----:B------:R-:W2:Y:S01]  /*e010*/  MUFU.TANH R168, R63 ;  /* 0x0000003f00a87308 */ /* 0x000ea20000002400 */
[----:B---3--:R-:W-:Y:S02]  /*e020*/  FSEL R143, R143, -INF , P1 ;  /* 0xff8000008f8f7808 */ /* 0x008fe40000800000 */
[----:B------:R-:W-:Y:S02]  /*e030*/  FMNMX.FTZ R21, R160, R21, !PT ;  /* 0x00000015a0157209 */ /* 0x000fe40007810000 */
[----:B------:R-:W-:-:S02]  /*e040*/  FMNMX.FTZ R16, R143, R16, !PT ;  /* 0x000000108f107209 */ /* 0x000fc40007810000 */
[----:B------:R-:W-:Y:S01]  /*e050*/  FMNMX.FTZ R23, R170, R21, !PT ;  /* 0x00000015aa177209 */ /* 0x000fe20007810000 */
[----:B------:R-:W3:Y:S01]  /*e060*/  MUFU.TANH R164, R94 ;  /* 0x0000005e00a47308 */ /* 0x000ee20000002400 */
[----:B-1----:R-:W-:Y:S02]  /*e070*/  FSEL R141, R141, -INF , P0 ;  /* 0xff8000008d8d7808 */ /* 0x002fe40000000000 */
[----:B------:R-:W-:Y:S02]  /*e080*/  FMNMX.FTZ R23, R162, R23, !PT ;  /* 0x00000017a2177209 */ /* 0x000fe40007810000 */
[----:B------:R-:W-:-:S03]  /*e090*/  FMNMX.FTZ R16, R141, R16, !PT ;  /* 0x000000108d107209 */ /* 0x000fc60007810000 */
[----:B------:R-:W1:Y:S01]  /*e0a0*/  MUFU.TANH R142, R95 ;  /* 0x0000005f008e7308 */ /* 0x000e620000002400 */
[----:B--2---:R-:W-:Y:S01]  /*e0b0*/  FSEL R168, R168, -INF , P4 ;  /* 0xff800000a8a87808 */ /* 0x004fe20002000000 */
[----:B------:R-:W2:Y:S04]  /*e0c0*/  SHFL.BFLY PT, R21, R16, 0x2, 0x1f ;  /* 0x0c401f0010157f89 */ /* 0x000ea800000e0000 */
[----:B------:R-:W-:Y:S01]  /*e0d0*/  BAR.SYNC.DEFER_BLOCKING 0x0 ;  /* 0x0000000000007b1d */ /* 0x000fe20000010000 */
[----:B------:R-:W-:Y:S02]  /*e0e0*/  FMNMX.FTZ R23, R168, R23, !PT ;  /* 0x00000017a8177209 */ /* 0x000fe40007810000 */
[----:B---3--:R-:W-:Y:S02]  /*e0f0*/  FSEL R164, R164, -INF , P3 ;  /* 0xff800000a4a47808 */ /* 0x008fe40001800000 */
[----:B------:R-:W-:Y:S01]  /*e100*/  ISETP.NE.AND P4, PT, R212, RZ, PT ;  /* 0x000000ffd400720c */ /* 0x000fe20003f85270 */
[----:B------:R-:W3:Y:S01]  /*e110*/  MUFU.TANH R140, R90 ;  /* 0x0000005a008c7308 */ /* 0x000ee20000002400 */
[----:B------:R-:W-:-:S02]  /*e120*/  FMNMX.FTZ R23, R164, R23, !PT ;  /* 0x00000017a4177209 */ /* 0x000fc40007810000 */
[----:B-1----:R-:W-:-:S05]  /*e130*/  FSEL R142, R142, -INF , P2 ;  /* 0xff8000008e8e7808 */ /* 0x002fca0001000000 */
[----:B------:R-:W1:Y:S01]  /*e140*/  MUFU.TANH R158, R91 ;  /* 0x0000005b009e7308 */ /* 0x000e620000002400 */
[----:B------:R-:W-:Y:S02]  /*e150*/  FMNMX.FTZ R23, R142, R23, !PT ;  /* 0x000000178e177209 */ /* 0x000fe40007810000 */
[----:B---3--:R-:W-:-:S04]  /*e160*/  FSEL R140, R140, -INF , P1 ;  /* 0xff8000008c8c7808 */ /* 0x008fc80000800000 */
[----:B------:R-:W-:Y:S02]  /*e170*/  FMNMX.FTZ R23, R140, R23, !PT ;  /* 0x000000178c177209 */ /* 0x000fe40007810000 */
[----:B-1----:R-:W-:Y:S02]  /*e180*/  FSEL R158, R158, -INF , P0 ;  /* 0xff8000009e9e7808 */ /* 0x002fe40000000000 */
[----:B------:R-:W-:Y:S02]  /*e190*/  ISETP.GE.AND P0, PT, R83, 0x41, PT ;  /* 0x000000415300780c */ /* 0x000fe40003f06270 */
[----:B------:R-:W-:Y:S02]  /*e1a0*/  FMNMX.FTZ R18, R158, R23, !PT ;  /* 0x000000179e127209 */ /* 0x000fe40007810000 */
[----:B--2---:R-:W-:-:S03]  /*e1b0*/  FMNMX.FTZ R23, R16, R21, !PT ;  /* 0x0000001510177209 */ /* 0x004fc60007810000 */
[----:B------:R-:W1:Y:S04]  /*e1c0*/  SHFL.BFLY PT, R21, R18, 0x2, 0x1f ;  /* 0x0c401f0012157f89 */ /* 0x000e6800000e0000 */
[----:B------:R-:W2:Y:S02]  /*e1d0*/  SHFL.BFLY PT, R132, R23, 0x1, 0x1f ;  /* 0x0c201f0017847f89 */ /* 0x000ea400000e0000 */
[----:B------:R-:W-:-:S05]  /*e1e0*/  @P0 LEA.HI.SX32 R25, R133, 0xfffffffe, 0x1a ;  /* 0xfffffffe85190811 */ /* 0x000fca00078fd2ff */
[----:B------:R-:W-:Y:S01]  /*e1f0*/  @P0 IMAD R4, R4, R25, RZ ;  /* 0x0000001904040224 */ /* 0x000fe200078e02ff */
[----:B-1----:R-:W-:Y:S02]  /*e200*/  FMNMX.FTZ R21, R18, R21, !PT ;  /* 0x0000001512157209 */ /* 0x002fe40007810000 */
[----:B------:R-:W-:Y:S01]  /*e210*/  @P0 SHF.R.S32.HI R18, RZ, 0x1f, R25 ;  /* 0x0000001fff120819 */ /* 0x000fe20000011419 */
[-C--:B------:R-:W-:Y:S01]  /*e220*/  @P0 IMAD.WIDE.U32 R24, R25, R81.reuse, R218 ;  /* 0x0000005119180225 */ /* 0x080fe200078e00da */
[----:B--2---:R-:W-:Y:S01]  /*e230*/  FMNMX.FTZ R132, R23, R132, !PT ;  /* 0x0000008417847209 */ /* 0x004fe20007810000 */
[----:B------:R-:W1:Y:S02]  /*e240*/  SHFL.BFLY PT, R16, R21, 0x1, 0x1f ;  /* 0x0c201f0015107f89 */ /* 0x000e6400000e0000 */
[----:B------:R-:W-:Y:S01]  /*e250*/  @P0 IMAD R81, R18, R81, R4 ;  /* 0x0000005112510224 */ /* 0x000fe200078e0204 */
[C---:B------:R-:W-:Y:S01]  /*e260*/  FSETP.NEU.FTZ.AND P1, PT, R132.reuse, -INF , PT ;  /* 0xff8000008400780b */ /* 0x040fe20003f3d000 */
[----:B------:R-:W-:-:S02]  /*e270*/  FMUL.FTZ R166, R132, c[0x0][0x2d0] ;  /* 0x0000b40084a67a20 */ /* 0x000fc40000410000 */
[----:B------:R-:W-:-:S03]  /*e280*/  @P0 IMAD.IADD R81, R25, 0x1, R81 ;  /* 0x0000000119510824 */ /* 0x000fc600078e0251 */
[----:B------:R-:W-:Y:S02]  /*e290*/  FSEL R166, R166, RZ, P1 ;  /* 0x000000ffa6a67208 */ /* 0x000fe40000800000 */
[----:B------:R-:W-:-:S03]  /*e2a0*/  @P0 LEA R22, P1, R24, c[0x0][0x1c8], 0x1 ;  /* 0x0000720018160a11 */ /* 0x000fc600078208ff */
[--C-:B------:R-:W-:Y:S01]  /*e2b0*/  FFMA.FTZ R151, R19, c[0x0][0x2d0], -R166.reuse ;  /* 0x0000b40013977a23 */ /* 0x100fe200000108a6 */
[----:B------:R-:W-:Y:S01]  /*e2c0*/  @P0 LEA.HI.X R23, R24, c[0x0][0x1cc], R81, 0x1, P1 ;  /* 0x0000730018170a11 */ /* 0x000fe200008f0c51 */
[--C-:B------:R-:W-:Y:S01]  /*e2d0*/  FFMA.FTZ R153, R3, c[0x0][0x2d0], -R166.reuse ;  /* 0x0000b40003997a23 */ /* 0x100fe200000108a6 */
[C---:B------:R-:W-:Y:S01]  /*e2e0*/  @P0 LEA R18, P1, R7.reuse, R22, 0x1 ;  /* 0x0000001607120211 */ /* 0x040fe200078208ff */
[----:B------:R-:W-:Y:S02]  /*e2f0*/  FFMA.FTZ R150, R48, c[0x0][0x2d0], -R166 ;  /* 0x0000b40030967a23 */ /* 0x000fe400000108a6 */
[----:B------:R2:W-:Y:S01]  /*e300*/  @P0 LDGSTS.E.BYPASS.LTC128B.128 [R213+0x6100], [R22.64], !P6 ;  /* 0x0610000016d50fae */ /* 0x0005e2000f101d46 */
[----:B------:R-:W-:Y:S01]  /*e310*/  @P0 LEA.HI.X R19, R7, R23, R210, 0x1, P1 ;  /* 0x0000001707130211 */ /* 0x000fe200008f0cd2 */
[--C-:B------:R-:W-:Y:S01]  /*e320*/  FFMA.FTZ R146, R17, c[0x0][0x2d0], -R166.reuse ;  /* 0x0000b40011927a23 */ /* 0x100fe200000108a6 */
[----:B------:R-:W-:Y:S01]  /*e330*/  MUFU.EX2 R153, R153 ;  /* 0x0000009900997308 */ /* 0x000fe20000000800 */
[----:B------:R2:W-:Y:S01]  /*e340*/  @P0 LDGSTS.E.BYPASS.LTC128B.128 [R213+0x8100], [R22.64+0x80], !P4 ;  /* 0x0810008016d50fae */ /* 0x0005e2000e101d46 */
[----:B-1----:R-:W-:Y:S01]  /*e350*/  FMNMX.FTZ R3, R21, R16, !PT ;  /* 0x0000001015037209 */ /* 0x002fe20007810000 */
[----:B------:R-:W-:-:S02]  /*e360*/  FFMA.FTZ R145, R11, c[0x0][0x2d0], -R166 ;  /* 0x0000b4000b917a23 */ /* 0x000fc400000108a6 */
[----:B------:R2:W-:Y:S01]  /*e370*/  @P0 LDGSTS.E.BYPASS.LTC128B.128 [R213+0xa100], [R22.64+0x100], !P5 ;  /* 0x0a10010016d50fae */ /* 0x0005e2000e901d46 */
[C---:B------:R-:W-:Y:S01]  /*e380*/  FSETP.NEU.FTZ.AND P1, PT, R3.reuse, -INF , PT ;  /* 0xff8000000300780b */ /* 0x040fe20003f3d000 */
[----:B------:R-:W-:Y:S01]  /*e390*/  FMUL.FTZ R163, R3, c[0x0][0x2d0] ;  /* 0x0000b40003a37a20 */ /* 0x000fe20000410000 */
[----:B------:R-:W1:Y:S01]  /*e3a0*/  MUFU.EX2 R150, R150 ;  /* 0x0000009600967308 */ /* 0x000e620000000800 */
[----:B------:R3:W-:Y:S01]  /*e3b0*/  @P0 LDGSTS.E.BYPASS.LTC128B.128 [R213+0x7100], [R18.64], !P6 ;  /* 0x0710000012d50fae */ /* 0x0007e2000f101d46 */
[--C-:B------:R-:W-:Y:S02]  /*e3c0*/  FFMA.FTZ R2, R9, c[0x0][0x2d0], -R166.reuse ;  /* 0x0000b40009027a23 */ /* 0x100fe400000108a6 */
[----:B------:R-:W-:Y:S01]  /*e3d0*/  FSEL R163, R163, RZ, P1 ;  /* 0x000000ffa3a37208 */ /* 0x000fe20000800000 */
[----:B------:R3:W-:Y:S01]  /*e3e0*/  @P0 LDGSTS.E.BYPASS.LTC128B.128 [R213+0x9100], [R18.64+0x80], !P4 ;  /* 0x0910008012d50fae */ /* 0x0007e2000e101d46 */
[----:B------:R-:W-:Y:S02]  /*e3f0*/  FFMA.FTZ R149, R15, c[0x0][0x2d0], -R166 ;  /* 0x0000b4000f957a23 */ /* 0x000fe400000108a6 */
[----:B------:R-:W-:Y:S01]  /*e400*/  MUFU.EX2 R151, R151 ;  /* 0x0000009700977308 */ /* 0x000fe20000000800 */
[----:B------:R3:W-:Y:S01]  /*e410*/  @P0 LDGSTS.E.BYPASS.LTC128B.128 [R213+0xb100], [R18.64+0x100], !P5 ;  /* 0x0b10010012d50fae */ /* 0x0007e2000e901d46 */
[----:B------:R-:W-:-:S02]  /*e420*/  FFMA.FTZ R152, R49, c[0x0][0x2d0], -R163 ;  /* 0x0000b40031987a23 */ /* 0x000fc400000108a3 */
[--C-:B------:R-:W-:Y:S01]  /*e430*/  FFMA.FTZ R155, R68, c[0x0][0x2d0], -R163.reuse ;  /* 0x0000b400449b7a23 */ /* 0x100fe200000108a3 */
[----:B------:R-:W4:Y:S01]  /*e440*/  LDSM.16.MT88.4 R40, [R203+0x2100] ;  /* 0x00210000cb28783b */ /* 0x000f220000004200 */
[--C-:B------:R-:W-:Y:S02]  /*e450*/  FFMA.FTZ R157, R36, c[0x0][0x2d0], -R163.reuse ;  /* 0x0000b400249d7a23 */ /* 0x100fe400000108a3 */
[--C-:B------:R-:W-:Y:S01]  /*e460*/  FFMA.FTZ R148, R6, c[0x0][0x2d0], -R163.reuse ;  /* 0x0000b40006947a23 */ /* 0x100fe200000108a3 */
[----:B------:R-:W2:Y:S01]  /*e470*/  LDSM.16.MT88.4 R56, [R197+0x2100] ;  /* 0x00210000c538783b */ /* 0x000ea20000004200 */
[----:B------:R-:W3:Y:S01]  /*e480*/  MUFU.EX2 R146, R146 ;  /* 0x0000009200927308 */ /* 0x000ee20000000800 */
[--C-:B------:R-:W-:Y:S01]  /*e490*/  FFMA.FTZ R135, R10, c[0x0][0x2d0], -R163.reuse ;  /* 0x0000b4000a877a23 */ /* 0x100fe200000108a3 */
[----:B-1----:R-:W-:Y:S01]  /*e4a0*/  F2FP.BF16.PACK_AB R96, R150, R153 ;  /* 0x000000999660723e */ /* 0x002fe200000010ff */
[----:B------:R-:W1:Y:S01]  /*e4b0*/  LDSM.16.MT88.4 R124, [R203+0x100] ;  /* 0x00010000cb7c783b */ /* 0x000e620000004200 */
[----:B------:R-:W-:-:S02]  /*e4c0*/  FFMA.FTZ R0, R8, c[0x0][0x2d0], -R163 ;  /* 0x0000b40008007a23 */ /* 0x000fc400000108a3 */
[--C-:B------:R-:W-:Y:S01]  /*e4d0*/  FFMA.FTZ R144, R13, c[0x0][0x2d0], -R166.reuse ;  /* 0x0000b4000d907a23 */ /* 0x100fe200000108a6 */
[----:B------:R-:W1:Y:S01]  /*e4e0*/  LDSM.16.MT88.4 R116, [R198+0x100] ;  /* 0x00010000c674783b */ /* 0x000e620000004200 */
[----:B------:R-:W-:Y:S01]  /*e4f0*/  MUFU.EX2 R152, R152 ;  /* 0x0000009800987308 */ /* 0x000fe20000000800 */
[--C-:B------:R-:W-:Y:S02]  /*e500*/  FFMA.FTZ R147, R14, c[0x0][0x2d0], -R163.reuse ;  /* 0x0000b4000e937a23 */ /* 0x100fe400000108a3 */
[----:B------:R-:W1:Y:S01]  /*e510*/  LDSM.16.MT88.4 R108, [R197+0x100] ;  /* 0x00010000c56c783b */ /* 0x000e620000004200 */
[----:B------:R-:W-:Y:S02]  /*e520*/  FFMA.FTZ R134, R12, c[0x0][0x2d0], -R163 ;  /* 0x0000b4000c867a23 */ /* 0x000fe400000108a3 */
[--C-:B------:R-:W-:Y:S01]  /*e530*/  FFMA.FTZ R154, R167, c[0x0][0x2d0], -R166.reuse ;  /* 0x0000b400a79a7a23 */ /* 0x100fe200000108a6 */
[----:B------:R-:W1:Y:S01]  /*e540*/  LDSM.16.MT88.4 R100, [R196+0x100] ;  /* 0x00010000c464783b */ /* 0x000e620000004200 */
[----:B------:R-:W4:Y:S01]  /*e550*/  MUFU.EX2 R155, R155 ;  /* 0x0000009b009b7308 */ /* 0x000f220000000800 */
[----:B---3--:R-:W-:Y:S01]  /*e560*/  F2FP.BF16.PACK_AB R98, R146, R151 ;  /* 0x000000979262723e */ /* 0x008fe200000010ff */
[--C-:B------:R-:W-:Y:S01]  /*e570*/  FFMA.FTZ R156, R165, c[0x0][0x2d0], -R166.reuse ;  /* 0x0000b400a59c7a23 */ /* 0x100fe200000108a6 */
[----:B------:R-:W3:Y:S01]  /*e580*/  LDSM.16.MT88.4 R48, [R198+0x2100] ;  /* 0x00210000c630783b */ /* 0x000ee20000004200 */
[----:B------:R-:W-:-:S02]  /*e590*/  FFMA.FTZ R159, R159, c[0x0][0x2d0], -R166 ;  /* 0x0000b4009f9f7a23 */ /* 0x000fc400000108a6 */
[--C-:B------:R-:W-:Y:S01]  /*e5a0*/  FFMA.FTZ R161, R161, c[0x0][0x2d0], -R166.reuse ;  /* 0x0000b400a1a17a23 */ /* 0x100fe200000108a6 */
[----:B------:R-:W1:Y:S01]  /*e5b0*/  LDSM.16.MT88.4 R64, [R196+0x2100] ;  /* 0x00210000c440783b */ /* 0x000e620000004200 */
[----:B------:R-:W-:Y:S01]  /*e5c0*/  MUFU.EX2 R157, R157 ;  /* 0x0000009d009d7308 */ /* 0x000fe20000000800 */
[--C-:B------:R-:W-:Y:S02]  /*e5d0*/  FFMA.FTZ R160, R160, c[0x0][0x2d0], -R163.reuse ;  /* 0x0000b400a0a07a23 */ /* 0x100fe400000108a3 */
[----:B------:R-:W1:Y:S01]  /*e5e0*/  LDSM.16.MT88.4 R72, [R203+0x4100] ;  /* 0x00410000cb48783b */ /* 0x000e620000004200 */
[--C-:B------:R-:W-:Y:S02]  /*e5f0*/  FFMA.FTZ R165, R170, c[0x0][0x2d0], -R163.reuse ;  /* 0x0000b400aaa57a23 */ /* 0x100fe400000108a3 */
[--C-:B------:R-:W-:Y:S01]  /*e600*/  FFMA.FTZ R162, R162, c[0x0][0x2d0], -R163.reuse ;  /* 0x0000b400a2a27a23 */ /* 0x100fe200000108a3 */
[----:B------:R-:W1:Y:S01]  /*e610*/  LDSM.16.MT88.4 R80, [R198+0x4100] ;  /* 0x00410000c650783b */ /* 0x000e620000004200 */
[----:B------:R-:W2:Y:S01]  /*e620*/  MUFU.EX2 R148, R148 ;  /* 0x0000009400947308 */ /* 0x000ea20000000800 */
[----:B----4-:R-:W-:Y:S01]  /*e630*/  F2FP.BF16.PACK_AB R97, R155, R152 ;  /* 0x000000989b61723e */ /* 0x010fe200000010ff */
[----:B------:R-:W-:Y:S01]  /*e640*/  FFMA.FTZ R167, R168, c[0x0][0x2d0], -R163 ;  /* 0x0000b400a8a77a23 */ /* 0x000fe200000108a3 */
[----:B------:R-:W4:Y:S01]  /*e650*/  LDSM.16.MT88.4 R88, [R197+0x4100] ;  /* 0x00410000c558783b */ /* 0x000f220000004200 */
        /* <DEDUP_REMOVED lines=9> */
[----:B--2---:R-:W-:Y:S01]  /*e6f0*/  F2FP.BF16.PACK_AB R99, R148, R157 ;  /* 0x0000009d9463723e */ /* 0x004fe200000010ff */
[----:B------:R-:W2:Y:S01]  /*e700*/  MUFU.EX2 R144, R144 ;  /* 0x0000009000907308 */ /* 0x000ea20000000800 */
[--C-:B------:R-:W-:Y:S01]  /*e710*/  FFMA.FTZ R171, R142, c[0x0][0x2d0], -R163.reuse ;  /* 0x0000b4008eab7a23 */ /* 0x100fe200000108a3 */
[----:B------:R-:W2:Y:S01]  /*e720*/  LDSM.16.MT88.4 R20, [R203+0x900] ;  /* 0x00090000cb14783b */ /* 0x000ea20000004200 */
[----:B------:R-:W-:-:S02]  /*e730*/  FFMA.FTZ R166, R140, c[0x0][0x2d0], -R163 ;  /* 0x0000b4008ca67a23 */ /* 0x000fc400000108a3 */
[----:B------:R-:W-:Y:S01]  /*e740*/  FFMA.FTZ R233, R158, c[0x0][0x2d0], -R163 ;  /* 0x0000b4009ee97a23 */ /* 0x000fe200000108a3 */
[C---:B------:R-:W-:Y:S01]  /*e750*/  HMMA.16816.F32.BF16 R36, R96.reuse, R40, RZ ;  /* 0x000000286024723c */ /* 0x040fe200000418ff */
[----:B------:R-:W2:Y:S01]  /*e760*/  LDSM.16.MT88.4 R12, [R196+0x2900] ;  /* 0x00290000c40c783b */ /* 0x000ea20000004200 */
[----:B------:R-:W-:Y:S01]  /*e770*/  MUFU.EX2 R145, R145 ;  /* 0x0000009100917308 */ /* 0x000fe20000000800 */
[----:B------:R-:W-:Y:S02]  /*e780*/  FADD.FTZ R150, R153, R150 ;  /* 0x0000009699967221 */ /* 0x000fe40000010000 */
[----:B------:R-:W-:Y:S01]  /*e790*/  LDSM.16.MT88.4 R136, [R198+0x900] ;  /* 0x00090000c688783b */ /* 0x000fe20000004200 */
[----:B------:R-:W-:Y:S02]  /*e7a0*/  FADD.FTZ R152, R152, R155 ;  /* 0x0000009b98987221 */ /* 0x000fe40000010000 */
[----:B------:R-:W-:Y:S01]  /*e7b0*/  HMMA.16816.F32.BF16 R52, R96, R56, RZ ;  /* 0x000000386034723c */ /* 0x000fe200000418ff */
[----:B------:R-:W-:Y:S01]  /*e7c0*/  LDSM.16.MT88.4 R32, [R197+0x900] ;  /* 0x00090000c520783b */ /* 0x000fe20000004200 */
[----:B------:R-:W-:Y:S01]  /*e7d0*/  MUFU.EX2 R2, R2 ;  /* 0x0000000200027308 */ /* 0x000fe20000000800 */
[----:B------:R-:W-:-:S02]  /*e7e0*/  FADD.FTZ R151, R151, R150 ;  /* 0x0000009697977221 */ /* 0x000fc40000010000 */
[----:B------:R-:W-:Y:S01]  /*e7f0*/  LDSM.16.MT88.4 R28, [R196+0x900] ;  /* 0x00090000c41c783b */ /* 0x000fe20000004200 */
[----:B------:R-:W-:Y:S02]  /*e800*/  FADD.FTZ R157, R157, R152 ;  /* 0x000000989d9d7221 */ /* 0x000fe40000010000 */
[C---:B------:R-:W-:Y:S01]  /*e810*/  HMMA.16816.F32.BF16 R40, R96.reuse, R42, RZ ;  /* 0x0000002a6028723c */ /* 0x040fe200000418ff */
[----:B------:R-:W-:Y:S01]  /*e820*/  LDSM.16.MT88.4 R24, [R198+0x2900] ;  /* 0x00290000c618783b */ /* 0x000fe20000004200 */
[----:B------:R-:W-:Y:S01]  /*e830*/  MUFU.EX2 R147, R147 ;  /* 0x0000009300937308 */ /* 0x000fe20000000800 */
[----:B------:R-:W-:Y:S02]  /*e840*/  FADD.FTZ R146, R146, R151 ;  /* 0x0000009792927221 */ /* 0x000fe40000010000 */
[----:B------:R-:W-:Y:S01]  /*e850*/  FADD.FTZ R148, R148, R157 ;  /* 0x0000009d94947221 */ /* 0x000fe20000010000 */
[----:B------:R-:W-:Y:S02]  /*e860*/  LDSM.16.MT88.4 R140, [R198+0x1900] ;  /* 0x00190000c68c783b */ /* 0x000fe40000004200 */
[C---:B------:R-:W-:Y:S02]  /*e870*/  HMMA.16816.F32.BF16 R56, R96.reuse, R58, RZ ;  /* 0x0000003a6038723c */ /* 0x040fe400000418ff */
[----:B------:R-:W2:Y:S01]  /*e880*/  MUFU.EX2 R134, R134 ;  /* 0x0000008600867308 */ /* 0x000ea20000000800 */
[----:B------:R-:W0:Y:S05]  /*e890*/  LDGDEPBAR ;  /* 0x00000000000079af */ /* 0x000e2a0000000000 */
[C---:B-1----:R-:W-:Y:S02]  /*e8a0*/  HMMA.16816.F32.BF16 R128, R96.reuse, R124, RZ ;  /* 0x0000007c6080723c */ /* 0x042fe400000418ff */
[----:B------:R-:W-:Y:S06]  /*e8b0*/  MUFU.EX2 R135, R135 ;  /* 0x0000008700877308 */ /* 0x000fec0000000800 */
[C---:B------:R-:W-:Y:S02]  /*e8c0*/  HMMA.16816.F32.BF16 R120, R96.reuse, R116, RZ ;  /* 0x000000746078723c */ /* 0x040fe400000418ff */
[----:B------:R-:W1:Y:S06]  /*e8d0*/  MUFU.EX2 R0, R0 ;  /* 0x0000000000007308 */ /* 0x000e6c0000000800 */
[C---:B------:R-:W-:Y:S02]  /*e8e0*/  HMMA.16816.F32.BF16 R112, R96.reuse, R108, RZ ;  /* 0x0000006c6070723c */ /* 0x040fe400000418ff */
[----:B------:R-:W-:Y:S06]  /*e8f0*/  MUFU.EX2 R154, R154 ;  /* 0x0000009a009a7308 */ /* 0x000fec0000000800 */
[C---:B------:R-:W-:Y:S02]  /*e900*/  HMMA.16816.F32.BF16 R104, R96.reuse, R100, RZ ;  /* 0x000000646068723c */ /* 0x040fe400000418ff */
[----:B------:R-:W1:Y:S06]  /*e910*/  MUFU.EX2 R159, R159 ;  /* 0x0000009f009f7308 */ /* 0x000e6c0000000800 */
[C---:B---3--:R-:W-:Y:S02]  /*e920*/  HMMA.16816.F32.BF16 R44, R96.reuse, R48, RZ ;  /* 0x00000030602c723c */ /* 0x048fe400000418ff */
[----:B------:R-:W-:Y:S06]  /*e930*/  MUFU.EX2 R156, R156 ;  /* 0x0000009c009c7308 */ /* 0x000fec0000000800 */
[C---:B------:R-:W-:Y:S02]  /*e940*/  HMMA.16816.F32.BF16 R60, R96.reuse, R64, RZ ;  /* 0x00000040603c723c */ /* 0x040fe400000418ff */
[----:B------:R-:W3:Y:S06]  /*e950*/  MUFU.EX2 R161, R161 ;  /* 0x000000a100a17308 */ /* 0x000eec0000000800 */
[C---:B------:R-:W-:Y:S02]  /*e960*/  HMMA.16816.F32.BF16 R68, R96.reuse, R72, RZ ;  /* 0x000000486044723c */ /* 0x040fe400000418ff */
[----:B------:R-:W-:Y:S06]  /*e970*/  MUFU.EX2 R160, R160 ;  /* 0x000000a000a07308 */ /* 0x000fec0000000800 */
[C---:B------:R-:W-:Y:S02]  /*e980*/  HMMA.16816.F32.BF16 R76, R96.reuse, R80, RZ ;  /* 0x00000050604c723c */ /* 0x040fe400000418ff */
[----:B------:R-:W1:Y:S06]  /*e990*/  MUFU.EX2 R165, R165 ;  /* 0x000000a500a57308 */ /* 0x000e6c0000000800 */
[C---:B----45:R-:W-:Y:S02]  /*e9a0*/  HMMA.16816.F32.BF16 R84, R96.reuse, R88, RZ ;  /* 0x000000586054723c */ /* 0x070fe400000418ff */
[----:B------:R-:W-:Y:S06]  /*e9b0*/  MUFU.EX2 R162, R162 ;  /* 0x000000a200a27308 */ /* 0x000fec0000000800 */
[C---:B------:R-:W-:Y:S02]  /*e9c0*/  HMMA.16816.F32.BF16 R124, R96.reuse, R126, RZ ;  /* 0x0000007e607c723c */ /* 0x040fe400000418ff */
[----:B------:R-:W4:Y:S06]  /*e9d0*/  MUFU.EX2 R167, R167 ;  /* 0x000000a700a77308 */ /* 0x000f2c0000000800 */
[C---:B------:R-:W-:Y:S02]  /*e9e0*/  HMMA.16816.F32.BF16 R116, R96.reuse, R118, RZ ;  /* 0x000000766074723c */ /* 0x040fe400000418ff */
[----:B------:R-:W-:Y:S06]  /*e9f0*/  MUFU.EX2 R168, R168 ;  /* 0x000000a800a87308 */ /* 0x000fec0000000800 */
[C---:B------:R-:W-:Y:S02]  /*ea00*/  HMMA.16816.F32.BF16 R108, R96.reuse, R110, RZ ;  /* 0x0000006e606c723c */ /* 0x040fe400000418ff */
[----:B------:R-:W1:Y:S06]  /*ea10*/  MUFU.EX2 R169, R169 ;  /* 0x000000a900a97308 */ /* 0x000e6c0000000800 */
        /* <DEDUP_REMOVED lines=12> */
[C---:B------:R-:W-:Y:S07]  /*eae0*/  HMMA.16816.F32.BF16 R92, R96.reuse, R4, RZ ;  /* 0x00000004605c723c */ /* 0x040fee00000418ff */
[----:B--2---:R-:W-:Y:S01]  /*eaf0*/  F2FP.BF16.PACK_AB R4, R144, R149 ;  /* 0x000000959004723e */ /* 0x004fe200000010ff */
[----:B------:R-:W-:Y:S01]  /*eb00*/  HMMA.16816.F32.BF16 R96, R96, R6, RZ ;  /* 0x000000066060723c */ /* 0x000fe200000418ff */
[----:B------:R-:W-:Y:S01]  /*eb10*/  F2FP.BF16.PACK_AB R5, R134, R147 ;  /* 0x000000938605723e */ /* 0x000fe200000010ff */
[----:B------:R-:W-:-:S02]  /*eb20*/  FADD.FTZ R149, R149, R146 ;  /* 0x0000009295957221 */ /* 0x000fc40000010000 */
[----:B------:R-:W-:Y:S02]  /*eb30*/  FADD.FTZ R147, R147, R148 ;  /* 0x0000009493937221 */ /* 0x000fe40000010000 */
[----:B------:R-:W-:Y:S01]  /*eb40*/  FADD.FTZ R144, R144, R149 ;  /* 0x0000009590907221 */ /* 0x000fe20000010000 */
[----:B------:R-:W-:Y:S01]  /*eb50*/  F2FP.BF16.PACK_AB R6, R2, R145 ;  /* 0x000000910206723e */ /* 0x000fe200000010ff */
[----:B------:R-:W-:Y:S01]  /*eb60*/  FADD.FTZ R134, R134, R147 ;  /* 0x0000009386867221 */ /* 0x000fe20000010000 */
[----:B-1----:R-:W-:Y:S01]  /*eb70*/  F2FP.BF16.PACK_AB R7, R0, R135 ;  /* 0x000000870007723e */ /* 0x002fe200000010ff */
[----:B------:R-:W-:Y:S02]  /*eb80*/  FADD.FTZ R145, R145, R144 ;  /* 0x0000009091917221 */ /* 0x000fe40000010000 */
[----:B------:R-:W-:Y:S02]  /*eb90*/  FADD.FTZ R135, R135, R134 ;  /* 0x0000008687877221 */ /* 0x000fe40000010000 */
[----:B------:R-:W-:-:S02]  /*eba0*/  FADD.FTZ R145, R2, R145 ;  /* 0x0000009102917221 */ /* 0x000fc40000010000 */
[----:B------:R-:W-:Y:S01]  /*ebb0*/  HMMA.16816.F32.BF16 R36, R4, R8, R36 ;  /* 0x000000080424723c */ /* 0x000fe20000041824 */
[----:B------:R-:W-:-:S07]  /*ebc0*/  FADD.FTZ R135, R0, R135 ;  /* 0x0000008700877221 */ /* 0x000fce0000010000 */
[C---:B------:R-:W-:Y:S01]  /*ebd0*/  HMMA.16816.F32.BF16 R40, R4.reuse, R10, R40 ;  /* 0x0000000a0428723c */ /* 0x040fe20000041828 */
[----:B------:R-:W1:Y:S07]  /*ebe0*/  LDSM.16.MT88.4 R8, [R198+0x4900] ;  /* 0x00490000c608783b */ /* 0x000e6e0000004200 */
[C---:B------:R-:W-:Y:S08]  /*ebf0*/  HMMA.16816.F32.BF16 R52, R4.reuse, R16, R52 ;  /* 0x000000100434723c */ /* 0x040ff00000041834 */
[C---:B------:R-:W-:Y:S01]  /*ec00*/  HMMA.16816.F32.BF16 R56, R4.reuse, R18, R56 ;  /* 0x000000120438723c */ /* 0x040fe20000041838 */
[----:B------:R-:W2:Y:S07]  /*ec10*/  LDSM.16.MT88.4 R16, [R197+0x4900] ;  /* 0x00490000c510783b */ /* 0x000eae0000004200 */
[C---:B------:R-:W-:Y:S08]  /*ec20*/  HMMA.16816.F32.BF16 R128, R4.reuse, R20, R128 ;  /* 0x000000140480723c */ /* 0x040ff00000041880 */
[C---:B------:R-:W-:Y:S01]  /*ec30*/  HMMA.16816.F32.BF16 R124, R4.reuse, R22, R124 ;  /* 0x00000016047c723c */ /* 0x040fe2000004187c */
[----:B------:R-:W3:Y:S07]  /*ec40*/  LDSM.16.MT88.4 R20, [R203+0x4900] ;  /* 0x00490000cb14783b */ /* 0x000eee0000004200 */
[C---:B------:R-:W-:Y:S08]  /*ec50*/  HMMA.16816.F32.BF16 R60, R4.reuse, R12, R60 ;  /* 0x0000000c043c723c */ /* 0x040ff0000004183c */
        /* <DEDUP_REMOVED lines=8> */
[C---:B------:R-:W-:Y:S08]  /*ece0*/  HMMA.16816.F32.BF16 R120, R4.reuse, R136, R120 ;  /* 0x000000880478723c */ /* 0x040ff00000041878 */
[C---:B------:R-:W-:Y:S01]  /*ecf0*/  HMMA.16816.F32.BF16 R116, R4.reuse, R138, R116 ;  /* 0x0000008a0474723c */ /* 0x040fe20000041874 */
[----:B------:R-:W-:Y:S07]  /*ed00*/  LDSM.16.MT88.4 R136, [R197+0x1900] ;  /* 0x00190000c588783b */ /* 0x000fee0000004200 */
        /* <DEDUP_REMOVED lines=9> */
[C---:B---3--:R-:W-:Y:S08]  /*eda0*/  HMMA.16816.F32.BF16 R68, R4.reuse, R20, R68 ;  /* 0x000000140444723c */ /* 0x048ff00000041844 */
[C---:B------:R-:W-:Y:S01]  /*edb0*/  HMMA.16816.F32.BF16 R72, R4.reuse, R22, R72 ;  /* 0x000000160448723c */ /* 0x040fe20000041848 */
[----:B------:R-:W-:Y:S07]  /*edc0*/  LDSM.16.MT88.4 R20, [R203+0x5100] ;  /* 0x00510000cb14783b */ /* 0x000fee0000004200 */
[C---:B------:R-:W-:Y:S08]  /*edd0*/  HMMA.16816.F32.BF16 R92, R4.reuse, R12, R92 ;  /* 0x0000000c045c723c */ /* 0x040ff0000004185c */
[----:B------:R-:W-:Y:S01]  /*ede0*/  HMMA.16816.F32.BF16 R96, R4, R14, R96 ;  /* 0x0000000e0460723c */ /* 0x000fe20000041860 */
[----:B------:R-:W3:Y:S06]  /*edf0*/  LDSM.16.MT88.4 R12, [R203+0x3100] ;  /* 0x00310000cb0c783b */ /* 0x000eec0000004200 */
[----:B------:R-:W-:Y:S01]  /*ee00*/  F2FP.BF16.PACK_AB R4, R159, R154 ;  /* 0x0000009a9f04723e */ /* 0x000fe200000010ff */
[----:B------:R-:W-:Y:S01]  /*ee10*/  FADD.FTZ R154, R154, R145 ;  /* 0x000000919a9a7221 */ /* 0x000fe20000010000 */
[----:B------:R-:W-:-:S02]  /*ee20*/  F2FP.BF16.PACK_AB R6, R161, R156 ;  /* 0x0000009ca106723e */ /* 0x000fc400000010ff */
[----:B------:R-:W-:Y:S01]  /*ee30*/  F2FP.BF16.PACK_AB R5, R165, R160 ;  /* 0x000000a0a505723e */ /* 0x000fe200000010ff */
[----:B------:R-:W-:Y:S01]  /*ee40*/  FADD.FTZ R160, R160, R135 ;  /* 0x00000087a0a07221 */ /* 0x000fe20000010000 */
[----:B----4-:R-:W-:Y:S01]  /*ee50*/  F2FP.BF16.PACK_AB R7, R167, R162 ;  /* 0x000000a2a707723e */ /* 0x010fe200000010ff */
[----:B------:R-:W-:Y:S02]  /*ee60*/  FADD.FTZ R159, R159, R154 ;  /* 0x0000009a9f9f7221 */ /* 0x000fe40000010000 */
[----:B------:R-:W-:Y:S02]  /*ee70*/  FADD.FTZ R165, R165, R160 ;  /* 0x000000a0a5a57221 */ /* 0x000fe40000010000 */
[----:B------:R-:W-:Y:S02]  /*ee80*/  FADD.FTZ R156, R156, R159 ;  /* 0x0000009f9c9c7221 */ /* 0x000fe40000010000 */
[----:B-1----:R-:W-:Y:S01]  /*ee90*/  HMMA.16816.F32.BF16 R128, R4, R8, R128 ;  /* 0x000000080480723c */ /* 0x002fe20000041880 */
[----:B------:R-:W-:-:S02]  /*eea0*/  FADD.FTZ R162, R162, R165 ;  /* 0x000000a5a2a27221 */ /* 0x000fc40000010000 */
[----:B------:R-:W-:Y:S02]  /*eeb0*/  FADD.FTZ R161, R161, R156 ;  /* 0x0000009ca1a17221 */ /* 0x000fe40000010000 */
[----:B------:R-:W-:-:S03]  /*eec0*/  FADD.FTZ R167, R167, R162 ;  /* 0x000000a2a7a77221 */ /* 0x000fc60000010000 */
[C---:B------:R-:W-:Y:S01]  /*eed0*/  HMMA.16816.F32.BF16 R124, R4.reuse, R10, R124 ;  /* 0x0000000a047c723c */ /* 0x040fe2000004187c */
[----:B------:R-:W1:Y:S07]  /*eee0*/  LDSM.16.MT88.4 R8, [R197+0x3100] ;  /* 0x00310000c508783b */ /* 0x000e6e0000004200 */
[C---:B--2---:R-:W-:Y:S08]  /*eef0*/  HMMA.16816.F32.BF16 R120, R4.reuse, R16, R120 ;  /* 0x000000100478723c */ /* 0x044ff00000041878 */
[C---:B------:R-:W-:Y:S01]  /*ef00*/  HMMA.16816.F32.BF16 R116, R4.reuse, R18, R116 ;  /* 0x000000120474723c */ /* 0x040fe20000041874 */
[----:B------:R-:W2:Y:S07]  /*ef10*/  LDSM.16.MT88.4 R16, [R196+0x3100] ;  /* 0x00310000c410783b */ /* 0x000eae0000004200 */
[C---:B---3--:R-:W-:Y:S08]  /*ef20*/  HMMA.16816.F32.BF16 R36, R4.reuse, R12, R36 ;  /* 0x0000000c0424723c */ /* 0x048ff00000041824 */
[C---:B------:R-:W-:Y:S01]  /*ef30*/  HMMA.16816.F32.BF16 R40, R4.reuse, R14, R40 ;  /* 0x0000000e0428723c */ /* 0x040fe20000041828 */
[----:B------:R-:W3:Y:S07]  /*ef40*/  LDSM.16.MT88.4 R12, [R198+0x5100] ;  /* 0x00510000c60c783b */ /* 0x000eee0000004200 */
[C---:B------:R-:W-:Y:S08]  /*ef50*/  HMMA.16816.F32.BF16 R68, R4.reuse, R20, R68 ;  /* 0x000000140444723c */ /* 0x040ff00000041844 */
[C---:B-1----:R-:W-:Y:S08]  /*ef60*/  HMMA.16816.F32.BF16 R52, R4.reuse, R8, R52 ;  /* 0x000000080434723c */ /* 0x042ff00000041834 */
        /* <DEDUP_REMOVED lines=8> */
[C---:B------:R-:W-:Y:S01]  /*eff0*/  HMMA.16816.F32.BF16 R72, R4.reuse, R22, R72 ;  /* 0x000000160448723c */ /* 0x040fe20000041848 */
[----:B------:R-:W-:Y:S07]  /*f000*/  LDSM.16.MT88.4 R20, [R196+0x3900] ;  /* 0x00390000c414783b */ /* 0x000fee0000004200 */
        /* <DEDUP_REMOVED lines=8> */
[----:B------:R-:W4:Y:S07]  /*f090*/  LDSM.16.MT88.4 R32, [R196+0x1900] ;  /* 0x00190000c420783b */ /* 0x000f2e0000004200 */
[C---:B------:R-:W-:Y:S08]  /*f0a0*/  HMMA.16816.F32.BF16 R104, R4.reuse, R28, R104 ;  /* 0x0000001c0468723c */ /* 0x040ff00000041868 */
[C---:B------:R-:W-:Y:S01]  /*f0b0*/  HMMA.16816.F32.BF16 R100, R4.reuse, R30, R100 ;  /* 0x0000001e0464723c */ /* 0x040fe20000041864 */
[----:B------:R-:W1:Y:S07]  /*f0c0*/  LDSM.16.MT88.4 R28, [R198+0x3900] ;  /* 0x00390000c61c783b */ /* 0x000e6e0000004200 */
[C---:B------:R-:W-:Y:S08]  /*f0d0*/  HMMA.16816.F32.BF16 R44, R4.reuse, R24, R44 ;  /* 0x00000018042c723c */ /* 0x040ff0000004182c */
[----:B------:R-:W-:Y:S01]  /*f0e0*/  HMMA.16816.F32.BF16 R48, R4, R26, R48 ;  /* 0x0000001a0430723c */ /* 0x000fe20000041830 */
[----:B------:R-:W2:Y:S06]  /*f0f0*/  LDSM.16.MT88.4 R24, [R197+0x3900] ;  /* 0x00390000c518783b */ /* 0x000eac0000004200 */
[----:B------:R-:W-:Y:S01]  /*f100*/  F2FP.BF16.PACK_AB R4, R169, R168 ;  /* 0x000000a8a904723e */ /* 0x000fe200000010ff */
[----:B------:R-:W-:Y:S01]  /*f110*/  FADD.FTZ R168, R168, R161 ;  /* 0x000000a1a8a87221 */ /* 0x000fe20000010000 */
[----:B------:R-:W-:-:S02]  /*f120*/  F2FP.BF16.PACK_AB R6, R235, R170 ;  /* 0x000000aaeb06723e */ /* 0x000fc400000010ff */
[----:B------:R-:W-:Y:S01]  /*f130*/  F2FP.BF16.PACK_AB R5, R171, R164 ;  /* 0x000000a4ab05723e */ /* 0x000fe200000010ff */
[----:B------:R-:W-:Y:S01]  /*f140*/  FADD.FTZ R164, R164, R167 ;  /* 0x000000a7a4a47221 */ /* 0x000fe20000010000 */
[----:B------:R-:W-:Y:S01]  /*f150*/  F2FP.BF16.PACK_AB R7, R233, R166 ;  /* 0x000000a6e907723e */ /* 0x000fe200000010ff */
[----:B------:R-:W-:Y:S02]  /*f160*/  FADD.FTZ R169, R169, R168 ;  /* 0x000000a8a9a97221 */ /* 0x000fe40000010000 */
[----:B------:R-:W-:Y:S02]  /*f170*/  FADD.FTZ R171, R171, R164 ;  /* 0x000000a4abab7221 */ /* 0x000fe40000010000 */
[----:B------:R-:W-:Y:S02]  /*f180*/  FADD.FTZ R170, R170, R169 ;  /* 0x000000a9aaaa7221 */ /* 0x000fe40000010000 */
[----:B---3--:R-:W-:Y:S01]  /*f190*/  HMMA.16816.F32.BF16 R128, R4, R12, R128 ;  /* 0x0000000c0480723c */ /* 0x008fe20000041880 */
[----:B------:R-:W-:-:S02]  /*f1a0*/  FADD.FTZ R166, R166, R171 ;  /* 0x000000aba6a67221 */ /* 0x000fc40000010000 */
[----:B------:R-:W-:Y:S02]  /*f1b0*/  FADD.FTZ R235, R235, R170 ;  /* 0x000000aaebeb7221 */ /* 0x000fe40000010000 */
[----:B------:R-:W-:-:S03]  /*f1c0*/  FADD.FTZ R233, R233, R166 ;  /* 0x000000a6e9e97221 */ /* 0x000fc60000010000 */
        /* <DEDUP_REMOVED lines=9> */
[C---:B------:R-:W-:Y:S08]  /*f260*/  HMMA.16816.F32.BF16 R116, R4.reuse, R142, R116 ;  /* 0x0000008e0474723c */ /* 0x040ff00000041874 */
[C---:B------:R-:W-:Y:S08]  /*f270*/  HMMA.16816.F32.BF16 R112, R4.reuse, R136, R112 ;  /* 0x000000880470723c */ /* 0x040ff00000041870 */
[C---:B------:R-:W-:Y:S08]  /*f280*/  HMMA.16816.F32.BF16 R108, R4.reuse, R138, R108 ;  /* 0x0000008a046c723c */ /* 0x040ff0000004186c */
[C---:B----4-:R-:W-:Y:S08]  /*f290*/  HMMA.16816.F32.BF16 R104, R4.reuse, R32, R104 ;  /* 0x000000200468723c */ /* 0x050ff00000041868 */
[C---:B------:R-:W-:Y:S08]  /*f2a0*/  HMMA.16816.F32.BF16 R100, R4.reuse, R34, R100 ;  /* 0x000000220464723c */ /* 0x040ff00000041864 */
[C---:B------:R-:W-:Y:S08]  /*f2b0*/  HMMA.16816.F32.BF16 R44, R4.reuse, R28, R44 ;  /* 0x0000001c042c723c */ /* 0x040ff0000004182c */
[C---:B------:R-:W-:Y:S08]  /*f2c0*/  HMMA.16816.F32.BF16 R48, R4.reuse, R30, R48 ;  /* 0x0000001e0430723c */ /* 0x040ff00000041830 */
[C---:B------:R-:W-:Y:S08]  /*f2d0*/  HMMA.16816.F32.BF16 R52, R4.reuse, R24, R52 ;  /* 0x000000180434723c */ /* 0x040ff00000041834 */
[C---:B------:R-:W-:Y:S08]  /*f2e0*/  HMMA.16816.F32.BF16 R56, R4.reuse, R26, R56 ;  /* 0x0000001a0438723c */ /* 0x040ff00000041838 */
[C---:B------:R-:W-:Y:S08]  /*f2f0*/  HMMA.16816.F32.BF16 R60, R4.reuse, R20, R60 ;  /* 0x00000014043c723c */ /* 0x040ff0000004183c */
[C---:B------:R-:W-:Y:S08]  /*f300*/  HMMA.16816.F32.BF16 R64, R4.reuse, R22, R64 ;  /* 0x000000160440723c */ /* 0x040ff00000041840 */
[C---:B---3--:R-:W-:Y:S08]  /*f310*/  HMMA.16816.F32.BF16 R76, R4.reuse, R12, R76 ;  /* 0x0000000c044c723c */ /* 0x048ff0000004184c */
[C---:B------:R-:W-:Y:S08]  /*f320*/  HMMA.16816.F32.BF16 R80, R4.reuse, R14, R80 ;  /* 0x0000000e0450723c */ /* 0x040ff00000041850 */
[C---:B-1----:R-:W-:Y:S08]  /*f330*/  HMMA.16816.F32.BF16 R84, R4.reuse, R8, R84 ;  /* 0x000000080454723c */ /* 0x042ff00000041854 */
[C---:B------:R-:W-:Y:S08]  /*f340*/  HMMA.16816.F32.BF16 R88, R4.reuse, R10, R88 ;  /* 0x0000000a0458723c */ /* 0x040ff00000041858 */
[C---:B--2---:R-:W-:Y:S08]  /*f350*/  HMMA.16816.F32.BF16 R92, R4.reuse, R16, R92 ;  /* 0x00000010045c723c */ /* 0x044ff0000004185c */
[----:B------:R-:W-:Y:S01]  /*f360*/  HMMA.16816.F32.BF16 R96, R4, R18, R96 ;  /* 0x000000120460723c */ /* 0x000fe20000041860 */
[----:B------:R-:W-:Y:S07]  /*f370*/  @!P0 BRA `(.L_x_128) ;  /* 0x00002eb000008947 */ /* 0x000fee0003800000 */
[C---:B------:R-:W-:Y:S01]  /*f380*/  IADD3 RZ, P3, R214.reuse, 0x40, RZ ;  /* 0x00000040d6ff7810 */ /* 0x040fe20007f7e0ff */
[----:B------:R-:W-:Y:S01]  /*f390*/  IMAD.MOV.U32 R224, RZ, RZ, c[0x0][0x1e0] ;  /* 0x00007800ffe07624 */ /* 0x000fe200078e00ff */
[----:B------:R-:W-:Y:S01]  /*f3a0*/  IADD3 RZ, P2, R214, 0x80, RZ ;  /* 0x00000080d6ff7810 */ /* 0x000fe20007f5e0ff */
[----:B------:R-:W-:Y:S01]  /*f3b0*/  IMAD.MOV.U32 R0, RZ, RZ, R3 ;  /* 0x000000ffff007224 */ /* 0x000fe200078e0003 */
[C---:B------:R-:W-:Y:S01]  /*f3c0*/  IADD3 RZ, P1, R216.reuse, 0x40, RZ ;  /* 0x00000040d8ff7810 */ /* 0x040fe20007f3e0ff */
[----:B------:R-:W-:Y:S01]  /*f3d0*/  IMAD.MOV.U32 R135, RZ, RZ, R132 ;  /* 0x000000ffff877224 */ /* 0x000fe200078e0084 */
[----:B------:R-:W-:Y:S01]  /*f3e0*/  IADD3 RZ, P0, R216, 0x80, RZ ;  /* 0x00000080d8ff7810 */ /* 0x000fe20007f1e0ff */
[--C-:B------:R-:W-:Y:S01]  /*f3f0*/  IMAD.X R230, RZ, RZ, R209.reuse, P3 ;  /* 0x000000ffffe67224 */ /* 0x100fe200018e06d1 */
[----:B------:R-:W-:Y:S01]  /*f400*/  LEA.HI.SX32 R231, R133, 0xfffffffe, 0x1a ;  /* 0xfffffffe85e77811 */ /* 0x000fe200078fd2ff */
[----:B------:R-:W-:Y:S01]  /*f410*/  IMAD.X R229, RZ, RZ, R209, P2 ;  /* 0x000000ffffe57224 */ /* 0x000fe200010e06d1 */
[C---:B------:R-:W-:Y:S01]  /*f420*/  IADD3 R195, R204.reuse, 0x800, RZ ;  /* 0x00000800ccc37810 */ /* 0x040fe20007ffe0ff */
[--C-:B------:R-:W-:Y:S01]  /*f430*/  IMAD.X R228, RZ, RZ, R219.reuse, P1 ;  /* 0x000000ffffe47224 */ /* 0x100fe200008e06db */
[C---:B------:R-:W-:Y:S01]  /*f440*/  IADD3 R194, R204.reuse, 0x1000, RZ ;  /* 0x00001000ccc27810 */ /* 0x040fe20007ffe0ff */
[----:B------:R-:W-:Y:S01]  /*f450*/  IMAD.X R227, RZ, RZ, R219, P0 ;  /* 0x000000ffffe37224 */ /* 0x000fe200000e06db */
[C---:B------:R-:W-:Y:S01]  /*f460*/  IADD3 R193, R204.reuse, 0x1800, RZ ;  /* 0x00001800ccc17810 */ /* 0x040fe20007ffe0ff */
[----:B------:R-:W-:Y:S01]  /*f470*/  IMAD.MOV.U32 R226, RZ, RZ, c[0x0][0x208] ;  /* 0x00008200ffe27624 */ /* 0x000fe200078e00ff */
[C---:B------:R-:W-:Y:S01]  /*f480*/  IADD3 R191, R204.reuse, 0x2000, RZ ;  /* 0x00002000ccbf7810 */ /* 0x040fe20007ffe0ff */
[----:B------:R-:W-:Y:S01]  /*f490*/  IMAD.MOV.U32 R225, RZ, RZ, c[0x0][0x20c] ;  /* 0x00008300ffe17624 */ /* 0x000fe200078e00ff */
[----:B------:R-:W-:Y:S01]  /*f4a0*/  IADD3 R190, R204, 0x2800, RZ ;  /* 0x00002800ccbe7810 */ /* 0x000fe20007ffe0ff */
[----:B------:R-:W-:Y:S01]  /*f4b0*/  IMAD.SHL.U32 R224, R224, 0x20, RZ ;  /* 0x00000020e0e07824 */ /* 0x000fe200078e00ff */
[C---:B------:R-:W-:Y:S01]  /*f4c0*/  IADD3 R189, R204.reuse, 0x3000, RZ ;  /* 0x00003000ccbd7810 */ /* 0x040fe20007ffe0ff */
[----:B------:R-:W-:Y:S01]  /*f4d0*/  ULDC.64 UR4, c[0x0][0x118] ;  /* 0x0000460000047ab9 */ /* 0x000fe20000000a00 */
[----:B------:R-:W-:-:S02]  /*f4e0*/  IADD3 R188, R204, 0x3800, RZ ;  /* 0x00003800ccbc7810 */ /* 0x000fc40007ffe0ff */
[C---:B------:R-:W-:Y:S02]  /*f4f0*/  IADD3 R187, R204.reuse, 0x4000, RZ ;  /* 0x00004000ccbb7810 */ /* 0x040fe40007ffe0ff */
[C---:B------:R-:W-:Y:S02]  /*f500*/  IADD3 R186, R204.reuse, 0x4800, RZ ;  /* 0x00004800ccba7810 */ /* 0x040fe40007ffe0ff */
[C---:B------:R-:W-:Y:S02]  /*f510*/  IADD3 R185, R204.reuse, 0x5000, RZ ;  /* 0x00005000ccb97810 */ /* 0x040fe40007ffe0ff */
[----:B------:R-:W-:Y:S02]  /*f520*/  IADD3 R184, R204, 0x5800, RZ ;  /* 0x00005800ccb87810 */ /* 0x000fe40007ffe0ff */
[C---:B------:R-:W-:Y:S02]  /*f530*/  IADD3 R223, R214.reuse, 0x40, RZ ;  /* 0x00000040d6df7810 */ /* 0x040fe40007ffe0ff */
[----:B------:R-:W-:-:S02]  /*f540*/  IADD3 R222, R214, 0x80, RZ ;  /* 0x00000080d6de7810 */ /* 0x000fc40007ffe0ff */
[C---:B------:R-:W-:Y:S02]  /*f550*/  IADD3 R221, R216.reuse, 0x40, RZ ;  /* 0x00000040d8dd7810 */ /* 0x040fe40007ffe0ff */
[----:B------:R-:W-:Y:S02]  /*f560*/  IADD3 R220, R216, 0x80, RZ ;  /* 0x00000080d8dc7810 */ /* 0x000fe40007ffe0ff */
.L_x_129:
[----:B------:R-:W-:Y:S04]  /*f570*/  DEPBAR.LE SB0, 0x0 ;  /* 0x000080000000791a */ /* 0x000fe80000000000 */
[----:B------:R-:W-:Y:S01]  /*f580*/  BAR.SYNC.DEFER_BLOCKING 0x0 ;  /* 0x0000000000007b1d */ /* 0x000fe20000010000 */
[----:B------:R-:W-:Y:S01]  /*f590*/  SHF.R.S32.HI R12, RZ, 0x1f, R231 ;  /* 0x0000001fff0c7819 */ /* 0x000fe200000114e7 */
[C---:B------:R-:W-:Y:S04]  /*f5a0*/  IMAD.WIDE.U32 R2, R231.reuse, c[0x0][0x208], RZ ;  /* 0x00008200e7027a25 */ /* 0x040fe800078e00ff */
[----:B------:R-:W-:Y:S01]  /*f5b0*/  IMAD R12, R12, c[0x0][0x208], RZ ;  /* 0x000082000c0c7a24 */ /* 0x000fe200078e02ff */
[C---:B------:R-:W-:Y:S03]  /*f5c0*/  SHF.L.U32 R5, R2.reuse, 0x6, RZ ;  /* 0x0000000602057819 */ /* 0x040fe600000006ff */
[----:B------:R-:W-:Y:S01]  /*f5d0*/  IMAD R12, R231, c[0x0][0x20c], R12 ;  /* 0x00008300e70c7a24 */ /* 0x000fe200078e020c */
[----:B------:R-:W-:Y:S04]  /*f5e0*/  IADD3 R7, P1, R5, R223, RZ ;  /* 0x000000df05077210 */ /* 0x000fe80007f3e0ff */
[----:B------:R-:W-:Y:S02]  /*f5f0*/  IADD3 R12, R3, R12, RZ ;  /* 0x0000000c030c7210 */ /* 0x000fe40007ffe0ff */
[----:B------:R-:W-:Y:S02]  /*f600*/  IADD3 R3, P3, R5, R214, RZ ;  /* 0x000000d605037210 */ /* 0x000fe40007f7e0ff */
[----:B------:R-:W-:Y:S02]  /*f610*/  SHF.L.U64.HI R12, R2, 0x6, R12 ;  /* 0x00000006020c7819 */ /* 0x000fe4000001020c */
[C---:B------:R-:W-:Y:S02]  /*f620*/  LEA R16, P2, R3.reuse, c[0x0][0x1f8], 0x1 ;  /* 0x00007e0003107a11 */ /* 0x040fe400078408ff */
[C---:B------:R-:W-:Y:S01]  /*f630*/  IADD3.X R2, R12.reuse, R209, RZ, P3, !PT ;  /* 0x000000d10c027210 */ /* 0x040fe20001ffe4ff */
[----:B------:R-:W-:Y:S01]  /*f640*/  LDSM.16.M88.4 R136, [R206+0xc100] ;  /* 0x00c10000ce88783b */ /* 0x000fe20000000200 */
[----:B------:R-:W-:Y:S02]  /*f650*/  IADD3.X R4, R12, R230, RZ, P1, !PT ;  /* 0x000000e60c047210 */ /* 0x000fe40000ffe4ff */
[----:B------:R-:W-:Y:S02]  /*f660*/  LEA.HI.X R17, R3, c[0x0][0x1fc], R2, 0x1, P2 ;  /* 0x00007f0003117a11 */ /* 0x000fe400010f0c02 */
[C---:B------:R-:W-:Y:S02]  /*f670*/  LEA R3, P1, R226.reuse, R5, 0x5 ;  /* 0x00000005e2037211 */ /* 0x040fe400078228ff */
[----:B------:R-:W-:Y:S01]  /*f680*/  LEA R20, P0, R7, c[0x0][0x1f8], 0x1 ;  /* 0x00007e0007147a11 */ /* 0x000fe200078008ff */
[----:B------:R-:W1:Y:S01]  /*f690*/  LDSM.16.M88.4 R140, [R205+0x6100] ;  /* 0x00610000cd8c783b */ /* 0x000e620000000200 */
[----:B------:R-:W-:Y:S02]  /*f6a0*/  IADD3 R8, P4, R3, R223, RZ ;  /* 0x000000df03087210 */ /* 0x000fe40007f9e0ff */
[----:B------:R-:W-:Y:S02]  /*f6b0*/  LEA.HI.X R2, R226, R12, R225, 0x5, P1 ;  /* 0x0000000ce2027211 */ /* 0x000fe400008f2ce1 */
[----:B------:R-:W-:Y:S02]  /*f6c0*/  LEA.HI.X R21, R7, c[0x0][0x1fc], R4, 0x1, P0 ;  /* 0x00007f0007157a11 */ /* 0x000fe400000f0c04 */
[----:B------:R-:W-:Y:S01]  /*f6d0*/  IADD3 R4, P2, R5, R222, RZ ;  /* 0x000000de05047210 */ /* 0x000fe20007f5e0ff */
[----:B------:R-:W2:Y:S01]  /*f6e0*/  LDSM.16.M88.4 R144, [R205+0x6900] ;  /* 0x00690000cd90783b */ /* 0x000ea20000000200 */
[C---:B------:R-:W-:Y:S02]  /*f6f0*/  IADD3 R6, P0, R3.reuse, R214, RZ ;  /* 0x000000d603067210 */ /* 0x040fe40007f1e0ff */
[----:B------:R-:W-:Y:S02]  /*f700*/  IADD3.X R7, R2, R230, RZ, P4, !PT ;  /* 0x000000e602077210 */ /* 0x000fe400027fe4ff */
[----:B------:R-:W-:Y:S02]  /*f710*/  ISETP.NE.AND P4, PT, R212, RZ, PT ;  /* 0x000000ffd400720c */ /* 0x000fe40003f85270 */
[----:B------:R-:W-:Y:S01]  /*f720*/  LEA R24, P5, R4, c[0x0][0x1f8], 0x1 ;  /* 0x00007e0004187a11 */ /* 0x000fe200078a08ff */
[----:B------:R-:W3:Y:S01]  /*f730*/  LDSM.16.M88.4 R148, [R205+0x7100] ;  /* 0x00710000cd94783b */ /* 0x000ee20000000200 */
[----:B------:R-:W-:Y:S02]  /*f740*/  LEA R132, P1, R8, c[0x0][0x1f8], 0x1 ;  /* 0x00007e0008847a11 */ /* 0x000fe400078208ff */
[----:B------:R-:W-:Y:S02]  /*f750*/  IADD3 R10, P3, R3, R222, RZ ;  /* 0x000000de030a7210 */ /* 0x000fe40007f7e0ff */
[----:B------:R-:W-:Y:S02]  /*f760*/  IADD3.X R3, R12, R229, RZ, P2, !PT ;  /* 0x000000e50c037210 */ /* 0x000fe400017fe4ff */
[----:B------:R-:W-:Y:S01]  /*f770*/  LEA R32, P2, R6, c[0x0][0x1f8], 0x1 ;  /* 0x00007e0006207a11 */ /* 0x000fe200078408ff */
[----:B------:R-:W4:Y:S01]  /*f780*/  LDSM.16.M88.4 R152, [R205+0x7900] ;  /* 0x00790000cd98783b */ /* 0x000f220000000200 */
[----:B------:R-:W-:Y:S02]  /*f790*/  IADD3.X R5, R2, R209, RZ, P0, !PT ;  /* 0x000000d102057210 */ /* 0x000fe400007fe4ff */
[----:B------:R-:W-:Y:S02]  /*f7a0*/  LEA.HI.X R25, R4, c[0x0][0x1fc], R3, 0x1, P5 ;  /* 0x00007f0004197a11 */ /* 0x000fe400028f0c03 */
[----:B------:R-:W-:Y:S02]  /*f7b0*/  LEA.HI.X R33, R6, c[0x0][0x1fc], R5, 0x1, P2 ;  /* 0x00007f0006217a11 */ /* 0x000fe400010f0c05 */
[----:B------:R-:W-:Y:S01]  /*f7c0*/  LEA.HI.X R133, R8, c[0x0][0x1fc], R7, 0x1, P1 ;  /* 0x00007f0008857a11 */ /* 0x000fe200008f0c07 */
[----:B------:R-:W-:Y:S01]  /*f7d0*/  LDSM.16.M88.4 R156, [R202+0xc100] ;  /* 0x00c10000ca9c783b */ /* 0x000fe20000000200 */
[----:B------:R-:W-:Y:S02]  /*f7e0*/  ISETP.NE.AND P5, PT, R211, RZ, PT ;  /* 0x000000ffd300720c */ /* 0x000fe40003fa5270 */
[----:B------:R-:W-:Y:S02]  /*f7f0*/  IADD3.X R9, R2, R229, RZ, P3, !PT ;  /* 0x000000e502097210 */ /* 0x000fe40001ffe4ff */
[C---:B------:R-:W-:Y:S01]  /*f800*/  LEA R2, P0, R10.reuse, c[0x0][0x1f8], 0x1 ;  /* 0x00007e000a027a11 */ /* 0x040fe200078008ff */
[C---:B-1----:R-:W-:Y:S02]  /*f810*/  HMMA.16816.F32.BF16 R4, R136.reuse, R140, RZ ;  /* 0x0000008c8804723c */ /* 0x042fe400000418ff */
[----:B------:R-:W1:Y:S01]  /*f820*/  LDSM.16.M88.4 R160, [R204] ;  /* 0x00000000cca0783b */ /* 0x000e620000000200 */
[----:B------:R-:W-:Y:S02]  /*f830*/  LEA.HI.X R3, R10, c[0x0][0x1fc], R9, 0x1, P0 ;  /* 0x00007f000a037a11 */ /* 0x000fe400000f0c09 */
[C---:B------:R-:W-:Y:S02]  /*f840*/  ISETP.GT.AND P0, PT, R231.reuse, RZ, PT ;  /* 0x000000ffe700720c */ /* 0x040fe40003f04270 */
[----:B------:R-:W-:Y:S01]  /*f850*/  IADD3 R231, R231, -0x1, RZ ;  /* 0xffffffffe7e77810 */ /* 0x000fe20007ffe0ff */
[C---:B------:R-:W-:Y:S02]  /*f860*/  HMMA.16816.F32.BF16 R8, R136.reuse, R142, RZ ;  /* 0x0000008e8808723c */ /* 0x040fe400000418ff */
[----:B------:R-:W5:Y:S06]  /*f870*/  LDSM.16.M88.4 R164, [R195] ;  /* 0x00000000c3a4783b */ /* 0x000f6c0000000200 */
[C---:B--2---:R-:W-:Y:S02]  /*f880*/  HMMA.16816.F32.BF16 R12, R136.reuse, R144, RZ ;  /* 0x00000090880c723c */ /* 0x044fe400000418ff */
[----:B------:R-:W2:Y:S08]  /*f890*/  LDSM.16.M88.4 R168, [R194] ;  /* 0x00000000c2a8783b */ /* 0x000eb00000000200 */
[----:B------:R-:W1:Y:S08]  /*f8a0*/  LDSM.16.M88.4 R172, [R193] ;  /* 0x00000000c1ac783b */ /* 0x000e700000000200 */
[----:B------:R-:W-:Y:S01]  /*f8b0*/  @!PT LDS RZ, [RZ] ;  /* 0x00000000fffff984 */ /* 0x000fe20000000800 */
[----:B------:R-:W-:Y:S01]  /*f8c0*/  @!PT LDS RZ, [RZ] ;  /* 0x00000000fffff984 */ /* 0x000fe20000000800 */
[----:B------:R-:W-:Y:S01]  /*f8d0*/  @!PT LDS RZ, [RZ] ;  /* 0x00000000fffff984 */ /* 0x000fe20000000800 */
[----:B------:R2:W-:Y:S08]  /*f8e0*/  LDGSTS.E.BYPASS.LTC128B.128 [R213+0x100], [R16.64], !P6 ;  /* 0x0010000010d57fae */ /* 0x0005f0000f101d44 */
[----:B------:R3:W-:Y:S08]  /*f8f0*/  LDGSTS.E.BYPASS.LTC128B.128 [R213+0x2100], [R20.64], !P4 ;  /* 0x0210000014d57fae */ /* 0x0007f0000e101d44 */
[----:B------:R1:W-:Y:S08]  /*f900*/  LDGSTS.E.BYPASS.LTC128B.128 [R213+0x4100], [R24.64], !P5 ;  /* 0x0410000018d57fae */ /* 0x0003f0000e901d44 */
[----:B------:R4:W-:Y:S01]  /*f910*/  LDGSTS.E.BYPASS.LTC128B.128 [R213+0x1100], [R32.64], !P6 ;  /* 0x0110000020d57fae */ /* 0x0009e2000f101d44 */
[C---:B--2---:R-:W-:Y:S07]  /*f920*/  HMMA.16816.F32.BF16 R16, R136.reuse, R146, RZ ;  /* 0x000000928810723c */ /* 0x044fee00000418ff */
[----:B------:R2:W-:Y:S01]  /*f930*/  LDGSTS.E.BYPASS.LTC128B.128 [R213+0x3100], [R132.64], !P4 ;  /* 0x0310000084d57fae */ /* 0x0005e2000e101d44 */
[C---:B---3--:R-:W-:Y:S07]  /*f940*/  HMMA.16816.F32.BF16 R20, R136.reuse, R148, RZ ;  /* 0x000000948814723c */ /* 0x048fee00000418ff */
[----:B------:R3:W-:Y:S01]  /*f950*/  LDGSTS.E.BYPASS.LTC128B.128 [R213+0x5100], [R2.64], !P5 ;  /* 0x0510000002d57fae */ /* 0x0007e2000e901d44 */
[C---:B-1----:R-:W-:Y:S07]  /*f960*/  HMMA.16816.F32.BF16 R24, R136.reuse, R150, RZ ;  /* 0x000000968818723c */ /* 0x042fee00000418ff */
[----:B------:R-:W-:Y:S01]  /*f970*/  LDSM.16.M88.4 R176, [R201+0xc100] ;  /* 0x00c10000c9b0783b */ /* 0x000fe20000000200 */
[C---:B----4-:R-:W-:Y:S07]  /*f980*/  HMMA.16816.F32.BF16 R28, R136.reuse, R152, RZ ;  /* 0x00000098881c723c */ /* 0x050fee00000418ff */
[----:B------:R-:W0:Y:S01]  /*f990*/  LDGDEPBAR ;  /* 0x00000000000079af */ /* 0x000e220000000000 */
[----:B------:R-:W-:Y:S07]  /*f9a0*/  HMMA.16816.F32.BF16 R32, R136, R154, RZ ;  /* 0x0000009a8820723c */ /* 0x000fee00000418ff */
[----:B------:R-:W1:Y:S01]  /*f9b0*/  LDSM.16.M88.4 R180, [R200+0x6100] ;  /* 0x00610000c8b4783b */ /* 0x000e620000000200 */
[C---:B------:R-:W-:Y:S07]  /*f9c0*/  HMMA.16816.F32.BF16 R4, R156.reuse, R160, R4 ;  /* 0x000000a09c04723c */ /* 0x040fee0000041804 */
[----:B------:R-:W4:Y:S01]  /*f9d0*/  LDSM.16.M88.4 R136, [R200+0x6900] ;  /* 0x00690000c888783b */ /* 0x000f220000000200 */
[C---:B------:R-:W-:Y:S07]  /*f9e0*/  HMMA.16816.F32.BF16 R8, R156.reuse, R162, R8 ;  /* 0x000000a29c08723c */ /* 0x040fee0000041808 */
[----:B------:R-:W1:Y:S01]  /*f9f0*/  LDSM.16.M88.4 R140, [R200+0x7100] ;  /* 0x00710000c88c783b */ /* 0x000e620000000200 */
[C---:B-----5:R-:W-:Y:S07]  /*fa00*/  HMMA.16816.F32.BF16 R12, R156.reuse, R164, R12 ;  /* 0x000000a49c0c723c */ /* 0x060fee000004180c */
[----:B------:R-:W5:Y:S01]  /*fa10*/  LDSM.16.M88.4 R144, [R200+0x7900] ;  /* 0x00790000c890783b */ /* 0x000f620000000200 */
[C---:B------:R-:W-:Y:S07]  /*fa20*/  HMMA.16816.F32.BF16 R16, R156.reuse, R166, R16 ;  /* 0x000000a69c10723c */ /* 0x040fee0000041810 */
[----:B------:R-:W-:Y:S01]  /*fa30*/  LDSM.16.M88.4 R148, [R199+0xc100] ;  /* 0x00c10000c794783b */ /* 0x000fe20000000200 */
[C---:B------:R-:W-:Y:S07]  /*fa40*/  HMMA.16816.F32.BF16 R20, R156.reuse, R168, R20 ;  /* 0x000000a89c14723c */ /* 0x040fee0000041814 */
[----:B------:R-:W2:Y:S01]  /*fa50*/  LDSM.16.M88.4 R152, [R192] ;  /* 0x00000000c098783b */ /* 0x000ea20000000200 */
[C---:B------:R-:W-:Y:S07]  /*fa60*/  HMMA.16816.F32.BF16 R24, R156.reuse, R170, R24 ;  /* 0x000000aa9c18723c */ /* 0x040fee0000041818 */
[----:B------:R-:W-:Y:S01]  /*fa70*/  LDSM.16.M88.4 R160, [R192+0x1000] ;  /* 0x00100000c0a0783b */ /* 0x000fe20000000200 */
[C---:B------:R-:W-:Y:S07]  /*fa80*/  HMMA.16816.F32.BF16 R28, R156.reuse, R172, R28 ;  /* 0x000000ac9c1c723c */ /* 0x040fee000004181c */
[----:B------:R-:W-:Y:S01]  /*fa90*/  LDSM.16.M88.4 R164, [R192+0x1800] ;  /* 0x00180000c0a4783b */ /* 0x000fe20000000200 */
[----:B------:R-:W-:Y:S07]  /*faa0*/  HMMA.16816.F32.BF16 R32, R156, R174, R32 ;  /* 0x000000ae9c20723c */ /* 0x000fee0000041820 */
[----:B------:R-:W2:Y:S01]  /*fab0*/  LDSM.16.M88.4 R156, [R192+0x800] ;  /* 0x00080000c09c783b */ /* 0x000ea20000000200 */
[C---:B-1----:R-:W-:Y:S07]  /*fac0*/  HMMA.16816.F32.BF16 R4, R176.reuse, R180, R4 ;  /* 0x000000b4b004723c */ /* 0x042fee0000041804 */
[----:B------:R-:W-:Y:S01]  /*fad0*/  LDSM.16.M88.4 R168, [R206+0x10100] ;  /* 0x01010000cea8783b */ /* 0x000fe20000000200 */
[C---:B------:R-:W-:Y:S07]  /*fae0*/  HMMA.16816.F32.BF16 R8, R176.reuse, R182, R8 ;  /* 0x000000b6b008723c */ /* 0x040fee0000041808 */
[----:B------:R-:W1:Y:S01]  /*faf0*/  LDSM.16.M88.4 R172, [R205+0x8100] ;  /* 0x00810000cdac783b */ /* 0x000e620000000200 */
[C---:B----4-:R-:W-:Y:S07]  /*fb00*/  HMMA.16816.F32.BF16 R12, R176.reuse, R136, R12 ;  /* 0x00000088b00c723c */ /* 0x050fee000004180c */
[----:B------:R-:W-:Y:S01]  /*fb10*/  LDSM.16.M88.4 R180, [R191] ;  /* 0x00000000bfb4783b */ /* 0x000fe20000000200 */
[C---:B------:R-:W-:Y:S07]  /*fb20*/  HMMA.16816.F32.BF16 R16, R176.reuse, R138, R16 ;  /* 0x0000008ab010723c */ /* 0x040fee0000041810 */
[----:B------:R-:W4:Y:S01]  /*fb30*/  LDSM.16.M88.4 R136, [R205+0x8900] ;  /* 0x00890000cd88783b */ /* 0x000f220000000200 */
[C---:B------:R-:W-:Y:S08]  /*fb40*/  HMMA.16816.F32.BF16 R20, R176.reuse, R140, R20 ;  /* 0x0000008cb014723c */ /* 0x040ff00000041814 */
[C---:B------:R-:W-:Y:S01]  /*fb50*/  HMMA.16816.F32.BF16 R24, R176.reuse, R142, R24 ;  /* 0x0000008eb018723c */ /* 0x040fe20000041818 */
[----:B------:R-:W1:Y:S07]  /*fb60*/  LDSM.16.M88.4 R140, [R205+0x9100] ;  /* 0x00910000cd8c783b */ /* 0x000e6e0000000200 */
[C---:B-----5:R-:W-:Y:S08]  /*fb70*/  HMMA.16816.F32.BF16 R28, R176.reuse, R144, R28 ;  /* 0x00000090b01c723c */ /* 0x060ff0000004181c */
[----:B------:R-:W-:Y:S01]  /*fb80*/  HMMA.16816.F32.BF16 R32, R176, R146, R32 ;  /* 0x00000092b020723c */ /* 0x000fe20000041820 */
[----:B------:R-:W5:Y:S07]  /*fb90*/  LDSM.16.M88.4 R144, [R205+0x9900] ;  /* 0x00990000cd90783b */ /* 0x000f6e0000000200 */
[C---:B--2---:R-:W-:Y:S01]  /*fba0*/  HMMA.16816.F32.BF16 R4, R148.reuse, R152, R4 ;  /* 0x000000989404723c */ /* 0x044fe20000041804 */
[----:B------:R-:W2:Y:S07]  /*fbb0*/  LDSM.16.M88.4 R176, [R202+0x10100] ;  /* 0x01010000cab0783b */ /* 0x000eae0000000200 */
[C---:B------:R-:W-:Y:S01]  /*fbc0*/  HMMA.16816.F32.BF16 R8, R148.reuse, R154, R8 ;  /* 0x0000009a9408723c */ /* 0x040fe20000041808 */
[----:B------:R-:W-:Y:S07]  /*fbd0*/  LDSM.16.M88.4 R152, [R189] ;  /* 0x00000000bd98783b */ /* 0x000fee0000000200 */
[C---:B------:R-:W-:Y:S08]  /*fbe0*/  HMMA.16816.F32.BF16 R12, R148.reuse, R156, R12 ;  /* 0x0000009c940c723c */ /* 0x040ff0000004180c */
[C---:B------:R-:W-:Y:S01]  /*fbf0*/  HMMA.16816.F32.BF16 R16, R148.reuse, R158, R16 ;  /* 0x0000009e9410723c */ /* 0x040fe20000041810 */
[----:B------:R-:W-:Y:S07]  /*fc00*/  LDSM.16.M88.4 R156, [R188] ;  /* 0x00000000bc9c783b */ /* 0x000fee0000000200 */
[C---:B------:R-:W-:Y:S08]  /*fc10*/  HMMA.16816.F32.BF16 R20, R148.reuse, R160, R20 ;  /* 0x000000a09414723c */ /* 0x040ff00000041814 */
[C---:B------:R-:W-:Y:S01]  /*fc20*/  HMMA.16816.F32.BF16 R24, R148.reuse, R162, R24 ;  /* 0x000000a29418723c */ /* 0x040fe20000041818 */
[----:B------:R-:W-:Y:S07]  /*fc30*/  LDSM.16.M88.4 R160, [R201+0x10100] ;  /* 0x01010000c9a0783b */ /* 0x000fee0000000200 */
[C---:B------:R-:W-:Y:S08]  /*fc40*/  HMMA.16816.F32.BF16 R28, R148.reuse, R164, R28 ;  /* 0x000000a4941c723c */ /* 0x040ff0000004181c */
[----:B------:R-:W-:Y:S01]  /*fc50*/  HMMA.16816.F32.BF16 R32, R148, R166, R32 ;  /* 0x000000a69420723c */ /* 0x000fe20000041820 */
[----:B------:R-:W2:Y:S07]  /*fc60*/  LDSM.16.M88.4 R148, [R190] ;  /* 0x00000000be94783b */ /* 0x000eae0000000200 */
[C---:B-1----:R-:W-:Y:S01]  /*fc70*/  HMMA.16816.F32.BF16 R4, R168.reuse, R172, R4 ;  /* 0x000000aca804723c */ /* 0x042fe20000041804 */
[----:B------:R-:W1:Y:S07]  /*fc80*/  LDSM.16.M88.4 R164, [R200+0x8100] ;  /* 0x00810000c8a4783b */ /* 0x000e6e0000000200 */
[C---:B------:R-:W-:Y:S01]  /*fc90*/  HMMA.16816.F32.BF16 R8, R168.reuse, R174, R8 ;  /* 0x000000aea808723c */ /* 0x040fe20000041808 */
[----:B------:R-:W-:Y:S07]  /*fca0*/  LDSM.16.M88.4 R172, [R192+0x2000] ;  /* 0x00200000c0ac783b */ /* 0x000fee0000000200 */
[C---:B----4-:R-:W-:Y:S08]  /*fcb0*/  HMMA.16816.F32.BF16 R12, R168.reuse, R136, R12 ;  /* 0x00000088a80c723c */ /* 0x050ff0000004180c */
[C---:B------:R-:W-:Y:S01]  /*fcc0*/  HMMA.16816.F32.BF16 R16, R168.reuse, R138, R16 ;  /* 0x0000008aa810723c */ /* 0x040fe20000041810 */
[----:B------:R-:W4:Y:S07]  /*fcd0*/  LDSM.16.M88.4 R136, [R200+0x8900] ;  /* 0x00890000c888783b */ /* 0x000f2e0000000200 */
        /* <DEDUP_REMOVED lines=9> */
[----:B------:R-:W-:Y:S07]  /*fd70*/  LDSM.16.M88.4 R180, [R205+0xa100] ;  /* 0x00a10000cdb4783b */ /* 0x000fee0000000200 */
[C---:B------:R-:W-:Y:S08]  /*fd80*/  HMMA.16816.F32.BF16 R12, R176.reuse, R148, R12 ;  /* 0x00000094b00c723c */ /* 0x040ff0000004180c */
[C---:B------:R-:W-:Y:S01]  /*fd90*/  HMMA.16816.F32.BF16 R16, R176.reuse, R150, R16 ;  /* 0x00000096b010723c */ /* 0x040fe20000041810 */
[----:B------:R-:W2:Y:S07]  /*fda0*/  LDSM.16.M88.4 R148, [R192+0x2800] ;  /* 0x00280000c094783b */ /* 0x000eae0000000200 */
[C---:B------:R-:W-:Y:S08]  /*fdb0*/  HMMA.16816.F32.BF16 R20, R176.reuse, R152, R20 ;  /* 0x00000098b014723c */ /* 0x040ff00000041814 */
[C---:B------:R-:W-:Y:S01]  /*fdc0*/  HMMA.16816.F32.BF16 R24, R176.reuse, R154, R24 ;  /* 0x0000009ab018723c */ /* 0x040fe20000041818 */
[----:B------:R-:W2:Y:S07]  /*fdd0*/  LDSM.16.M88.4 R152, [R192+0x3000] ;  /* 0x00300000c098783b */ /* 0x000eae0000000200 */
[C---:B------:R-:W-:Y:S08]  /*fde0*/  HMMA.16816.F32.BF16 R28, R176.reuse, R156, R28 ;  /* 0x0000009cb01c723c */ /* 0x040ff0000004181c */
[----:B------:R-:W-:Y:S01]  /*fdf0*/  HMMA.16816.F32.BF16 R32, R176, R158, R32 ;  /* 0x0000009eb020723c */ /* 0x000fe20000041820 */
[----:B------:R-:W2:Y:S07]  /*fe00*/  LDSM.16.M88.4 R156, [R192+0x3800] ;  /* 0x00380000c09c783b */ /* 0x000eae0000000200 */
[C---:B-1----:R-:W-:Y:S01]  /*fe10*/  HMMA.16816.F32.BF16 R4, R160.reuse, R164, R4 ;  /* 0x000000a4a004723c */ /* 0x042fe20000041804 */
[----:B------:R-:W1:Y:S07]  /*fe20*/  LDSM.16.M88.4 R176, [R206+0x14100] ;  /* 0x01410000ceb0783b */ /* 0x000e6e0000000200 */
[C---:B------:R-:W-:Y:S01]  /*fe30*/  HMMA.16816.F32.BF16 R8, R160.reuse, R166, R8 ;  /* 0x000000a6a008723c */ /* 0x040fe20000041808 */
[----:B------:R-:W-:Y:S07]  /*fe40*/  LDSM.16.M88.4 R164, [R187] ;  /* 0x00000000bba4783b */ /* 0x000fee0000000200 */
        /* <DEDUP_REMOVED lines=15> */
[----:B------:R-:W2:Y:S07]  /*ff40*/  LDSM.16.M88.4 R148, [R186] ;  /* 0x00000000ba94783b */ /* 0x000eae0000000200 */
[C---:B------:R-:W-:Y:S08]  /*ff50*/  HMMA.16816.F32.BF16 R20, R168.reuse, R152, R20 ;  /* 0x00000098a814723c */ /* 0x040ff00000041814 */
[C---:B------:R-:W-:Y:S01]  /*ff60*/  HMMA.16816.F32.BF16 R24, R168.reuse, R154, R24 ;  /* 0x0000009aa818723c */ /* 0x040fe20000041818 */
[----:B------:R-:W2:Y:S07]  /*ff70*/  LDSM.16.M88.4 R152, [R185] ;  /* 0x00000000b998783b */ /* 0x000eae0000000200 */
        /* <DEDUP_REMOVED lines=18> */
[C---:B------:R-:W-:Y:S08]  /*100a0*/  HMMA.16816.F32.BF16 R8, R160.reuse, R166, R8 ;  /* 0x000000a6a008723c */ /* 0x040ff00000041808 */
[C---:B------:R-:W-:Y:S08]  /*100b0*/  HMMA.16816.F32.BF16 R12, R160.reuse, R148, R12 ;  /* 0x00000094a00c723c */ /* 0x040ff0000004180c */
[C---:B------:R-:W-:Y:S08]  /*100c0*/  HMMA.16816.F32.BF16 R16, R160.reuse, R150, R16 ;  /* 0x00000096a010723c */ /* 0x040ff00000041810 */
[C---:B------:R-:W-:Y:S08]  /*100d0*/  HMMA.16816.F32.BF16 R20, R160.reuse, R152, R20 ;  /* 0x00000098a014723c */ /* 0x040ff00000041814 */
[C---:B------:R-:W-:Y:S08]  /*100e0*/  HMMA.16816.F32.BF16 R24, R160.reuse, R154, R24 ;  /* 0x0000009aa018723c */ /* 0x040ff00000041818 */
[C---:B------:R-:W-:Y:S08]  /*100f0*/  HMMA.16816.F32.BF16 R28, R160.reuse, R156, R28 ;  /* 0x0000009ca01c723c */ /* 0x040ff0000004181c */
[----:B------:R-:W-:Y:S08]  /*10100*/  HMMA.16816.F32.BF16 R32, R160, R158, R32 ;  /* 0x0000009ea020723c */ /* 0x000ff00000041820 */
[C---:B-1----:R-:W-:Y:S08]  /*10110*/  HMMA.16816.F32.BF16 R4, R168.reuse, R172, R4 ;  /* 0x000000aca804723c */ /* 0x042ff00000041804 */
[C---:B------:R-:W-:Y:S08]  /*10120*/  HMMA.16816.F32.BF16 R8, R168.reuse, R174, R8 ;  /* 0x000000aea808723c */ /* 0x040ff00000041808 */
[C---:B----4-:R-:W-:Y:S08]  /*10130*/  HMMA.16816.F32.BF16 R12, R168.reuse, R136, R12 ;  /* 0x00000088a80c723c */ /* 0x050ff0000004180c */
[C---:B------:R-:W-:Y:S01]  /*10140*/  HMMA.16816.F32.BF16 R16, R168.reuse, R138, R16 ;  /* 0x0000008aa810723c */ /* 0x040fe20000041810 */
[----:B------:R-:W1:Y:S07]  /*10150*/  LDSM.16.M88.4 R136, [R192+0x4800] ;  /* 0x00480000c088783b */ /* 0x000e6e0000000200 */
[C---:B------:R-:W-:Y:S08]  /*10160*/  HMMA.16816.F32.BF16 R20, R168.reuse, R140, R20 ;  /* 0x0000008ca814723c */ /* 0x040ff00000041814 */
[C---:B------:R-:W-:Y:S08]  /*10170*/  HMMA.16816.F32.BF16 R24, R168.reuse, R142, R24 ;  /* 0x0000008ea818723c */ /* 0x040ff00000041818 */
[C---:B-----5:R-:W-:Y:S08]  /*10180*/  HMMA.16816.F32.BF16 R28, R168.reuse, R144, R28 ;  /* 0x00000090a81c723c */ /* 0x060ff0000004181c */
[----:B------:R-:W-:Y:S08]  /*10190*/  HMMA.16816.F32.BF16 R32, R168, R146, R32 ;  /* 0x00000092a820723c */ /* 0x000ff00000041820 */
[C---:B--2---:R-:W-:Y:S08]  /*101a0*/  HMMA.16816.F32.BF16 R4, R176.reuse, R180, R4 ;  /* 0x000000b4b004723c */ /* 0x044ff00000041804 */
[C---:B------:R-:W-:Y:S08]  /*101b0*/  HMMA.16816.F32.BF16 R8, R176.reuse, R182, R8 ;  /* 0x000000b6b008723c */ /* 0x040ff00000041808 */
[C---:B-1----:R-:W-:Y:S08]  /*101c0*/  HMMA.16816.F32.BF16 R12, R176.reuse, R136, R12 ;  /* 0x00000088b00c723c */ /* 0x042ff0000004180c */
[C---:B------:R-:W-:Y:S04]  /*101d0*/  HMMA.16816.F32.BF16 R16, R176.reuse, R138, R16 ;  /* 0x0000008ab010723c */ /* 0x040fe80000041810 */
[----:B------:R-:W-:Y:S02]  /*101e0*/  FMUL.FTZ R166, R4, c[0x0][0x320] ;  /* 0x0000c80004a67a20 */ /* 0x000fe40000410000 */
[----:B------:R-:W-:Y:S02]  /*101f0*/  FMUL.FTZ R161, R5, c[0x0][0x320] ;  /* 0x0000c80005a17a20 */ /* 0x000fe40000410000 */
[----:B------:R-:W-:Y:S02]  /*10200*/  FMUL.FTZ R9, R9, c[0x0][0x320] ;  /* 0x0000c80009097a20 */ /* 0x000fe40000410000 */
[----:B------:R-:W3:Y:S02]  /*10210*/  MUFU.TANH R166, R166 ;  /* 0x000000a600a67308 */ /* 0x000ee40000002400 */
[----:B------:R-:W-:Y:S02]  /*10220*/  FMUL.FTZ R10, R10, c[0x0][0x320] ;  /* 0x0000c8000a0a7a20 */ /* 0x000fe40000410000 */
[----:B------:R-:W-:Y:S02]  /*10230*/  FMUL.FTZ R11, R11, c[0x0][0x320] ;  /* 0x0000c8000b0b7a20 */ /* 0x000fe40000410000 */
[----:B------:R-:W-:Y:S02]  /*10240*/  FMUL.FTZ R165, R6, c[0x0][0x320] ;  /* 0x0000c80006a57a20 */ /* 0x000fe40000410000 */
[----:B------:R-:W-:Y:S02]  /*10250*/  FMUL.FTZ R164, R7, c[0x0][0x320] ;  /* 0x0000c80007a47a20 */ /* 0x000fe40000410000 */
[----:B------:R-:W-:Y:S01]  /*10260*/  MUFU.TANH R247, R9 ;  /* 0x0000000900f77308 */ /* 0x000fe20000002400 */
[----:B------:R-:W1:Y:S01]  /*10270*/  LDSM.16.M88.4 R4, [R192+0x5000] ;  /* 0x00500000c004783b */ /* 0x000e620000000200 */
[----:B------:R-:W-:Y:S02]  /*10280*/  FMUL.FTZ R167, R8, c[0x0][0x320] ;  /* 0x0000c80008a77a20 */ /* 0x000fe40000410000 */
[----:B------:R-:W-:Y:S02]  /*10290*/  FMUL.FTZ R171, R12, c[0x0][0x320] ;  /* 0x0000c8000cab7a20 */ /* 0x000fe40000410000 */
[----:B------:R-:W-:Y:S02]  /*102a0*/  FMUL.FTZ R14, R14, c[0x0][0x320] ;  /* 0x0000c8000e0e7a20 */ /* 0x000fe40000410000 */
[----:B------:R-:W-:Y:S02]  /*102b0*/  FMUL.FTZ R15, R15, c[0x0][0x320] ;  /* 0x0000c8000f0f7a20 */ /* 0x000fe40000410000 */
[----:B------:R-:W-:Y:S01]  /*102c0*/  MUFU.TANH R246, R10 ;  /* 0x0000000a00f67308 */ /* 0x000fe20000002400 */
[----:B------:R-:W-:Y:S02]  /*102d0*/  FMUL.FTZ R16, R16, c[0x0][0x320] ;  /* 0x0000c80010107a20 */ /* 0x000fe40000410000 */
[----:B------:R-:W-:Y:S01]  /*102e0*/  FMUL.FTZ R13, R13, c[0x0][0x320] ;  /* 0x0000c8000d0d7a20 */ /* 0x000fe20000410000 */
[----:B---3--:R-:W-:Y:S01]  /*102f0*/  FMNMX.FTZ R2, R166, R135, !PT ;  /* 0x00000087a6027209 */ /* 0x008fe20007810000 */
[----:B------:R-:W-:Y:S02]  /*10300*/  FMUL.FTZ R17, R17, c[0x0][0x320] ;  /* 0x0000c80011117a20 */ /* 0x000fe40000410000 */
[----:B------:R-:W-:Y:S02]  /*10310*/  FMUL.FTZ R18, R18, c[0x0][0x320] ;  /* 0x0000c80012127a20 */ /* 0x000fe40000410000 */
[----:B------:R-:W-:Y:S01]  /*10320*/  FMUL.FTZ R19, R19, c[0x0][0x320] ;  /* 0x0000c80013137a20 */ /* 0x000fe20000410000 */
[----:B------:R2:W-:Y:S10]  /*10330*/  MUFU.TANH R244, R11 ;  /* 0x0000000b00f47308 */ /* 0x0005f40000002400 */
[----:B------:R-:W-:Y:S10]  /*10340*/  MUFU.TANH R242, R14 ;  /* 0x0000000e00f27308 */ /* 0x000ff40000002400 */
[----:B------:R-:W-:Y:S01]  /*10350*/  MUFU.TANH R180, R15 ;  /* 0x0000000f00b47308 */ /* 0x000fe20000002400 */
[C---:B-1----:R-:W-:Y:S01]  /*10360*/  HMMA.16816.F32.BF16 R20, R176.reuse, R4, R20 ;  /* 0x00000004b014723c */ /* 0x042fe20000041814 */
[----:B--2---:R-:W1:Y:S01]  /*10370*/  LDSM.16.M88.4 R8, [R192+0x5800] ;  /* 0x00580000c008783b */ /* 0x004e620000000200 */
[----:B------:R-:W-:Y:S06]  /*10380*/  DEPBAR.LE SB0, 0x0 ;  /* 0x000080000000791a */ /* 0x000fec0000000000 */
[C---:B------:R-:W-:Y:S01]  /*10390*/  HMMA.16816.F32.BF16 R24, R176.reuse, R6, R24 ;  /* 0x00000006b018723c */ /* 0x040fe20000041818 */
[----:B------:R-:W2:Y:S01]  /*103a0*/  MUFU.TANH R161, R161 ;  /* 0x000000a100a17308 */ /* 0x000ea20000002400 */
[----:B------:R-:W-:Y:S11]  /*103b0*/  BAR.SYNC.DEFER_BLOCKING 0x0 ;  /* 0x0000000000007b1d */ /* 0x000ff60000010000 */
[----:B------:R-:W-:Y:S03]  /*103c0*/  @!UPT UIADD3 URZ, URZ, URZ, URZ ;  /* 0x0000003f3f3ff290 */ /* 0x000fe6000fffe03f */
[----:B------:R-:W-:Y:S02]  /*103d0*/  FMUL.FTZ R20, R20, c[0x0][0x320] ;  /* 0x0000c80014147a20 */ /* 0x000fe40000410000 */
[----:B------:R-:W-:Y:S02]  /*103e0*/  FMUL.FTZ R21, R21, c[0x0][0x320] ;  /* 0x0000c80015157a20 */ /* 0x000fe40000410000 */
[----:B------:R-:W-:Y:S02]  /*103f0*/  FMUL.FTZ R22, R22, c[0x0][0x320] ;  /* 0x0000c80016167a20 */ /* 0x000fe40000410000 */
[----:B------:R-:W-:Y:S02]  /*10400*/  FMUL.FTZ R23, R23, c[0x0][0x320] ;  /* 0x0000c80017177a20 */ /* 0x000fe40000410000 */
[----:B------:R-:W-:Y:S01]  /*10410*/  FMUL.FTZ R24, R24, c[0x0][0x320] ;  /* 0x0000c80018187a20 */ /* 0x000fe20000410000 */
[----:B--2---:R-:W-:Y:S01]  /*10420*/  FMNMX.FTZ R2, R161, R2, !PT ;  /* 0x00000002a1027209 */ /* 0x004fe20007810000 */
[----:B------:R-:W-:Y:S01]  /*10430*/  FMUL.FTZ R25, R25, c[0x0][0x320] ;  /* 0x0000c80019197a20 */ /* 0x000fe20000410000 */
[----:B------:R-:W2:Y:S01]  /*10440*/  MUFU.TANH R165, R165 ;  /* 0x000000a500a57308 */ /* 0x000ea20000002400 */
[----:B------:R-:W-:Y:S02]  /*10450*/  FMUL.FTZ R26, R26, c[0x0][0x320] ;  /* 0x0000c8001a1a7a20 */ /* 0x000fe40000410000 */
[----:B------:R-:W-:Y:S01]  /*10460*/  FMUL.FTZ R27, R27, c[0x0][0x320] ;  /* 0x0000c8001b1b7a20 */ /* 0x000fe20000410000 */
[C---:B-1----:R-:W-:Y:S06]  /*10470*/  HMMA.16816.F32.BF16 R28, R176.reuse, R8, R28 ;  /* 0x00000008b01c723c */ /* 0x042fec000004181c */
[----:B------:R-:W1:Y:S02]  /*10480*/  MUFU.TANH R167, R167 ;  /* 0x000000a700a77308 */ /* 0x000e640000002400 */
[----:B------:R-:W-:Y:S08]  /*10490*/  HMMA.16816.F32.BF16 R32, R176, R10, R32 ;  /* 0x0000000ab020723c */ /* 0x000ff00000041820 */
[----:B------:R-:W3:Y:S01]  /*104a0*/  MUFU.TANH R164, R164 ;  /* 0x000000a400a47308 */ /* 0x000ee20000002400 */
[----:B--2---:R-:W-:Y:S09]  /*104b0*/  FMNMX.FTZ R3, R165, R0, !PT ;  /* 0x00000000a5037209 */ /* 0x004ff20007810000 */
[----:B------:R-:W2:Y:S01]  /*104c0*/  MUFU.TANH R171, R171 ;  /* 0x000000ab00ab7308 */ /* 0x000ea20000002400 */
[----:B------:R-:W-:Y:S01]  /*104d0*/  FMUL.FTZ R28, R28, c[0x0][0x320] ;  /* 0x0000c8001c1c7a20 */ /* 0x000fe20000410000 */
[----:B-1----:R-:W-:Y:S01]  /*104e0*/  FMNMX.FTZ R2, R167, R2, !PT ;  /* 0x00000002a7027209 */ /* 0x002fe20007810000 */
[----:B------:R-:W-:Y:S02]  /*104f0*/  FMUL.FTZ R29, R29, c[0x0][0x320] ;  /* 0x0000c8001d1d7a20 */ /* 0x000fe40000410000 */
[----:B------:R-:W-:Y:S01]  /*10500*/  FMUL.FTZ R30, R30, c[0x0][0x320] ;  /* 0x0000c8001e1e7a20 */ /* 0x000fe20000410000 */
[----:B------:R-:W-:Y:S01]  /*10510*/  FMNMX.FTZ R2, R247, R2, !PT ;  /* 0x00000002f7027209 */ /* 0x000fe20007810000 */
[----:B------:R-:W-:Y:S03]  /*10520*/  FMUL.FTZ R31, R31, c[0x0][0x320] ;  /* 0x0000c8001f1f7a20 */ /* 0x000fe60000410000 */
[----:B------:R-:W1:Y:S01]  /*10530*/  MUFU.TANH R245, R13 ;  /* 0x0000000d00f57308 */ /* 0x000e620000002400 */
[----:B------:R-:W-:Y:S02]  /*10540*/  FMUL.FTZ R32, R32, c[0x0][0x320] ;  /* 0x0000c80020207a20 */ /* 0x000fe40000410000 */
[----:B------:R-:W-:Y:S01]  /*10550*/  FMUL.FTZ R33, R33, c[0x0][0x320] ;  /* 0x0000c80021217a20 */ /* 0x000fe20000410000 */
[----:B---3--:R-:W-:Y:S01]  /*10560*/  FMNMX.FTZ R3, R164, R3, !PT ;  /* 0x00000003a4037209 */ /* 0x008fe20007810000 */
[----:B------:R-:W-:Y:S02]  /*10570*/  FMUL.FTZ R34, R34, c[0x0][0x320] ;  /* 0x0000c80022227a20 */ /* 0x000fe40000410000 */
[----:B------:R-:W-:Y:S01]  /*10580*/  FMUL.FTZ R35, R35, c[0x0][0x320] ;  /* 0x0000c80023237a20 */ /* 0x000fe20000410000 */
[----:B------:R-:W-:Y:S02]  /*10590*/  FMNMX.FTZ R3, R246, R3, !PT ;  /* 0x00000003f6037209 */ /* 0x000fe40007810000 */
[----:B------:R-:W3:Y:S02]  /*105a0*/  MUFU.TANH R243, R16 ;  /* 0x0000001000f37308 */ /* 0x000ee40000002400 */
[----:B------:R-:W-:Y:S02]  /*105b0*/  FMNMX.FTZ R3, R244, R3, !PT ;  /* 0x00000003f4037209 */ /* 0x000fe40007810000 */
[----:B--2---:R-:W-:Y:S02]  /*105c0*/  FMNMX.FTZ R2, R171, R2, !PT ;  /* 0x00000002ab027209 */ /* 0x004fe40007810000 */
[----:B------:R-:W-:Y:S04]  /*105d0*/  FMNMX.FTZ R3, R242, R3, !PT ;  /* 0x00000003f2037209 */ /* 0x000fe80007810000 */
[----:B------:R-:W2:Y:S01]  /*105e0*/  MUFU.TANH R181, R17 ;  /* 0x0000001100b57308 */ /* 0x000ea20000002400 */
[----:B------:R-:W-:Y:S02]  /*105f0*/  FMNMX.FTZ R3, R180, R3, !PT ;  /* 0x00000003b4037209 */ /* 0x000fe40007810000 */
[----:B-1----:R-:W-:Y:S07]  /*10600*/  FMNMX.FTZ R2, R245, R2, !PT ;  /* 0x00000002f5027209 */ /* 0x002fee0007810000 */
[----:B------:R-:W1:Y:S01]  /*10610*/  MUFU.TANH R240, R18 ;  /* 0x0000001200f07308 */ /* 0x000e620000002400 */
[----:B---3--:R-:W-:Y:S09]  /*10620*/  FMNMX.FTZ R2, R243, R2, !PT ;  /* 0x00000002f3027209 */ /* 0x008ff20007810000 */
[----:B------:R-:W3:Y:S01]  /*10630*/  MUFU.TANH R239, R20 ;  /* 0x0000001400ef7308 */ /* 0x000ee20000002400 */
[----:B--2---:R-:W-:Y:S09]  /*10640*/  FMNMX.FTZ R2, R181, R2, !PT ;  /* 0x00000002b5027209 */ /* 0x004ff20007810000 */
[----:B------:R-:W2:Y:S01]  /*10650*/  MUFU.TANH R182, R19 ;  /* 0x0000001300b67308 */ /* 0x000ea20000002400 */
[----:B-1----:R-:W-:Y:S09]  /*10660*/  FMNMX.FTZ R3, R240, R3, !PT ;  /* 0x00000003f0037209 */ /* 0x002ff20007810000 */
        /* <DEDUP_REMOVED lines=25> */
[----:B---3--:R-:W-:Y:S01]  /*10800*/  FMNMX.FTZ R2, R172, R9, !PT ;  /* 0x00000009ac027209 */ /* 0x008fe20007810000 */
[----:B------:R-:W-:Y:S08]  /*10810*/  @P0 IMAD.WIDE.U32 R8, R231, c[0x0][0x1e0], RZ ;  /* 0x00007800e7080a25 */ /* 0x000ff000078e00ff */
[----:B------:R-:W3:Y:S01]  /*10820*/  MUFU.TANH R134, R34 ;  /* 0x0000002200867308 */ /* 0x000ee20000002400 */
[----:B--2---:R-:W-:Y:S09]  /*10830*/  FMNMX.FTZ R3, R160, R3, !PT ;  /* 0x00000003a0037209 */ /* 0x004ff20007810000 */
[----:B------:R-:W2:Y:S01]  /*10840*/  MUFU.TANH R133, R35 ;  /* 0x0000002300857308 */ /* 0x000ea20000002400 */
[----:B-1----:R-:W-:Y:S02]  /*10850*/  FMNMX.FTZ R6, R163, R2, !PT ;  /* 0x00000002a3067209 */ /* 0x002fe40007810000 */
[----:B---3--:R-:W-:Y:S03]  /*10860*/  FMNMX.FTZ R2, R134, R3, !PT ;  /* 0x0000000386027209 */ /* 0x008fe60007810000 */
[----:B------:R-:W1:Y:S01]  /*10870*/  SHFL.BFLY PT, R3, R6, 0x2, 0x1f ;  /* 0x0c401f0006037f89 */ /* 0x000e6200000e0000 */
[----:B--2---:R-:W-:Y:S07]  /*10880*/  FMNMX.FTZ R5, R133, R2, !PT ;  /* 0x0000000285057209 */ /* 0x004fee0007810000 */
[----:B------:R-:W2:Y:S01]  /*10890*/  SHFL.BFLY PT, R2, R5, 0x2, 0x1f ;  /* 0x0c401f0005027f89 */ /* 0x000ea200000e0000 */
[----:B-1----:R-:W-:Y:S07]  /*108a0*/  FMNMX.FTZ R7, R6, R3, !PT ;  /* 0x0000000306077209 */ /* 0x002fee0007810000 */
[----:B------:R-:W1:Y:S01]  /*108b0*/  SHFL.BFLY PT, R132, R7, 0x1, 0x1f ;  /* 0x0c201f0007847f89 */ /* 0x000e6200000e0000 */
[----:B--2---:R-:W-:Y:S07]  /*108c0*/  FMNMX.FTZ R4, R5, R2, !PT ;  /* 0x0000000205047209 */ /* 0x004fee0007810000 */
[----:B------:R-:W2:Y:S01]  /*108d0*/  SHFL.BFLY PT, R3, R4, 0x1, 0x1f ;  /* 0x0c201f0004037f89 */ /* 0x000ea200000e0000 */
[----:B-1----:R-:W-:Y:S02]  /*108e0*/  FMNMX.FTZ R132, R7, R132, !PT ;  /* 0x0000008407847209 */ /* 0x002fe40007810000 */
[----:B------:R-:W-:Y:S03]  /*108f0*/  @P0 SHF.R.S32.HI R7, RZ, 0x1f, R231 ;  /* 0x0000001fff070819 */ /* 0x000fe600000114e7 */
[C---:B------:R-:W-:Y:S02]  /*10900*/  FADD.FTZ R2, -R132.reuse, R135 ;  /* 0x0000008784027221 */ /* 0x040fe40000010100 */
[----:B------:R-:W-:Y:S02]  /*10910*/  FMUL.FTZ R174, R132, c[0x0][0x2d0] ;  /* 0x0000b40084ae7a20 */ /* 0x000fe40000410000 */
[----:B------:R-:W-:Y:S02]  /*10920*/  FMUL.FTZ R6, R2, c[0x0][0x2d0] ;  /* 0x0000b40002067a20 */ /* 0x000fe40000410000 */
[--C-:B------:R-:W-:Y:S02]  /*10930*/  FFMA.FTZ R169, R161, c[0x0][0x2d0], -R174.reuse ;  /* 0x0000b400a1a97a23 */ /* 0x100fe400000108ae */
[----:B------:R1:W3:Y:S01]  /*10940*/  MUFU.EX2 R2, R6 ;  /* 0x0000000600027308 */ /* 0x0002e20000000800 */
[----:B--2---:R-:W-:Y:S01]  /*10950*/  FMNMX.FTZ R3, R4, R3, !PT ;  /* 0x0000000304037209 */ /* 0x004fe20007810000 */
[--C-:B------:R-:W-:Y:S02]  /*10960*/  FFMA.FTZ R170, R166, c[0x0][0x2d0], -R174.reuse ;  /* 0x0000b400a6aa7a23 */ /* 0x100fe400000108ae */
[----:B------:R-:W-:Y:S02]  /*10970*/  FFMA.FTZ R168, R167, c[0x0][0x2d0], -R174 ;  /* 0x0000b400a7a87a23 */ /* 0x000fe400000108ae */
[C---:B------:R-:W-:Y:S02]  /*10980*/  FADD.FTZ R5, -R3.reuse, R0 ;  /* 0x0000000003057221 */ /* 0x040fe40000010100 */
[----:B------:R-:W-:Y:S02]  /*10990*/  FMUL.FTZ R161, R3, c[0x0][0x2d0] ;  /* 0x0000b40003a17a20 */ /* 0x000fe40000410000 */
[----:B------:R-:W-:Y:S01]  /*109a0*/  FMUL.FTZ R0, R5, c[0x0][0x2d0] ;  /* 0x0000b40005007a20 */ /* 0x000fe20000410000 */
[----:B------:R-:W-:Y:S01]  /*109b0*/  MUFU.EX2 R170, R170 ;  /* 0x000000aa00aa7308 */ /* 0x000fe20000000800 */
[----:B------:R-:W-:Y:S01]  /*109c0*/  @P0 IMAD R5, R7, c[0x0][0x1e0], RZ ;  /* 0x0000780007050a24 */ /* 0x000fe200078e02ff */
[----:B------:R-:W-:Y:S01]  /*109d0*/  @P0 SHF.L.U32 R7, R8, 0x6, RZ ;  /* 0x0000000608070819 */ /* 0x000fe200000006ff */
[----:B------:R-:W-:Y:S02]  /*109e0*/  FFMA.FTZ R167, R247, c[0x0][0x2d0], -R174 ;  /* 0x0000b400f7a77a23 */ /* 0x000fe400000108ae */
[----:B------:R-:W-:Y:S01]  /*109f0*/  @P0 IMAD R5, R231, c[0x0][0x1e4], R5 ;  /* 0x00007900e7050a24 */ /* 0x000fe200078e0205 */
[----:B------:R-:W-:Y:S01]  /*10a00*/  @P0 IADD3 R4, P3, R7, R220, RZ ;  /* 0x000000dc07040210 */ /* 0x000fe20007f7e0ff */
[--C-:B------:R-:W-:Y:S02]  /*10a10*/  FFMA.FTZ R166, R165, c[0x0][0x2d0], -R161.reuse ;  /* 0x0000b400a5a67a23 */ /* 0x100fe400000108a1 */
[--C-:B------:R-:W-:Y:S01]  /*10a20*/  FFMA.FTZ R165, R164, c[0x0][0x2d0], -R161.reuse ;  /* 0x0000b400a4a57a23 */ /* 0x100fe200000108a1 */
[----:B------:R-:W-:Y:S01]  /*10a30*/  @P0 IADD3 R5, R9, R5, RZ ;  /* 0x0000000509050210 */ /* 0x000fe20007ffe0ff */
[--C-:B------:R-:W-:Y:S01]  /*10a40*/  FFMA.FTZ R164, R246, c[0x0][0x2d0], -R161.reuse ;  /* 0x0000b400f6a47a23 */ /* 0x100fe200000108a1 */
[----:B------:R-:W2:Y:S01]  /*10a50*/  MUFU.EX2 R0, R0 ;  /* 0x0000000000007308 */ /* 0x000ea20000000800 */
[----:B-1----:R-:W-:Y:S01]  /*10a60*/  @P0 IADD3 R6, P1, R7, R216, RZ ;  /* 0x000000d807060210 */ /* 0x002fe20007f3e0ff */
[----:B------:R-:W-:Y:S01]  /*10a70*/  FFMA.FTZ R135, R244, c[0x0][0x2d0], -R161 ;  /* 0x0000b400f4877a23 */ /* 0x000fe200000108a1 */
[----:B------:R-:W-:Y:S01]  /*10a80*/  @P0 SHF.L.U64.HI R5, R8, 0x6, R5 ;  /* 0x0000000608050819 */ /* 0x000fe20000010205 */
[----:B---3--:R-:W-:Y:S01]  /*10a90*/  FMUL.FTZ R32, R2, R100 ;  /* 0x0000006402207220 */ /* 0x008fe20000410000 */
[----:B------:R-:W-:Y:S01]  /*10aa0*/  @P0 LEA R16, P4, R6, c[0x0][0x1c8], 0x1 ;  /* 0x0000720006100a11 */ /* 0x000fe200078808ff */
[C---:B------:R-:W-:Y:S01]  /*10ab0*/  FMUL.FTZ R33, R2.reuse, R101 ;  /* 0x0000006502217220 */ /* 0x040fe20000410000 */
[----:B------:R-:W-:Y:S01]  /*10ac0*/  @P0 IADD3.X R9, R5, R219, RZ, P1, !PT ;  /* 0x000000db05090210 */ /* 0x000fe20000ffe4ff */
[----:B------:R-:W-:Y:S01]  /*10ad0*/  FMUL.FTZ R36, R2, R36 ;  /* 0x0000002402247220 */ /* 0x000fe20000410000 */
[----:B------:R-:W-:Y:S01]  /*10ae0*/  @P0 IADD3 R8, P2, R7, R221, RZ ;  /* 0x000000dd07080210 */ /* 0x000fe20007f5e0ff */
[----:B------:R-:W1:Y:S01]  /*10af0*/  MUFU.EX2 R169, R169 ;  /* 0x000000a900a97308 */ /* 0x000e620000000800 */
[----:B------:R-:W-:Y:S01]  /*10b00*/  @P0 LEA.HI.X R17, R6, c[0x0][0x1cc], R9, 0x1, P4 ;  /* 0x0000730006110a11 */ /* 0x000fe200020f0c09 */
[----:B------:R-:W-:Y:S01]  /*10b10*/  FMUL.FTZ R37, R2, R37 ;  /* 0x0000002502257220 */ /* 0x000fe20000410000 */
[----:B------:R-:W-:Y:S01]  /*10b20*/  ISETP.NE.AND P4, PT, R212, RZ, PT ;  /* 0x000000ffd400720c */ /* 0x000fe20003f85270 */
[----:B------:R-:W-:Y:S01]  /*10b30*/  FMUL.FTZ R40, R2, R40 ;  /* 0x0000002802287220 */ /* 0x000fe20000410000 */
[----:B------:R-:W-:Y:S01]  /*10b40*/  @P0 LEA R18, P1, R8, c[0x0][0x1c8], 0x1 ;  /* 0x0000720008120a11 */ /* 0x000fe200078208ff */
[----:B------:R3:W-:Y:S01]  /*10b50*/  @P0 LDGSTS.E.BYPASS.LTC128B.128 [R213+0x6100], [R16.64], !P6 ;  /* 0x0610000010d50fae */ /* 0x0007e2000f101d44 */
[C---:B------:R-:W-:Y:S01]  /*10b60*/  @P0 IADD3.X R11, R5.reuse, R228, RZ, P2, !PT ;  /* 0x000000e4050b0210 */ /* 0x040fe200017fe4ff */
[----:B------:R-:W-:Y:S01]  /*10b70*/  FMUL.FTZ R41, R2, R41 ;  /* 0x0000002902297220 */ /* 0x000fe20000410000 */
[----:B------:R-:W-:Y:S01]  /*10b80*/  @P0 IADD3.X R9, R5, R227, RZ, P3, !PT ;  /* 0x000000e305090210 */ /* 0x000fe20001ffe4ff */
[----:B------:R-:W-:Y:S01]  /*10b90*/  MUFU.EX2 R168, R168 ;  /* 0x000000a800a87308 */ /* 0x000fe20000000800 */
[----:B------:R-:W-:Y:S01]  /*10ba0*/  @P0 LEA.HI.X R19, R8, c[0x0][0x1cc], R11, 0x1, P1 ;  /* 0x0000730008130a11 */ /* 0x000fe200008f0c0b */
[----:B------:R-:W-:Y:S01]  /*10bb0*/  FMUL.FTZ R44, R2, R44 ;  /* 0x0000002c022c7220 */ /* 0x000fe20000410000 */
[----:B------:R-:W-:Y:S01]  /*10bc0*/  @P0 LEA R8, P2, R4, c[0x0][0x1c8], 0x1 ;  /* 0x0000720004080a11 */ /* 0x000fe200078408ff */
[----:B--2---:R-:W-:Y:S01]  /*10bd0*/  FMUL.FTZ R34, R0, R102 ;  /* 0x0000006600227220 */ /* 0x004fe20000410000 */
[----:B------:R-:W-:Y:S01]  /*10be0*/  @P0 IADD3 R7, P1, R224, R7, RZ ;  /* 0x00000007e0070210 */ /* 0x000fe20007f3e0ff */
[----:B------:R2:W-:Y:S01]  /*10bf0*/  @P0 LDGSTS.E.BYPASS.LTC128B.128 [R213+0x8100], [R18.64], !P4 ;  /* 0x0810000012d50fae */ /* 0x0005e2000e101d44 */
[----:B------:R-:W-:Y:S01]  /*10c00*/  @P0 LEA.HI.X R9, R4, c[0x0][0x1cc], R9, 0x1, P2 ;  /* 0x0000730004090a11 */ /* 0x000fe200010f0c09 */
[----:B------:R-:W-:Y:S01]  /*10c10*/  FMUL.FTZ R35, R0, R103 ;  /* 0x0000006700237220 */ /* 0x000fe20000410000 */
[----:B------:R-:W-:Y:S01]  /*10c20*/  @P0 IADD3.X R5, R210, R5, RZ, P1, !PT ;  /* 0x00000005d2050210 */ /* 0x000fe20000ffe4ff */
[----:B------:R-:W4:Y:S01]  /*10c30*/  MUFU.EX2 R167, R167 ;  /* 0x000000a700a77308 */ /* 0x000f220000000800 */
[C---:B------:R-:W-:Y:S01]  /*10c40*/  @P0 IADD3 R4, P3, R7.reuse, R216, RZ ;  /* 0x000000d807040210 */ /* 0x040fe20007f7e0ff */
[C---:B------:R-:W-:Y:S01]  /*10c50*/  FMUL.FTZ R38, R0.reuse, R38 ;  /* 0x0000002600267220 */ /* 0x040fe20000410000 */
[----:B------:R-:W-:Y:S01]  /*10c60*/  @P0 IADD3 R6, P2, R7, R221, RZ ;  /* 0x000000dd07060210 */ /* 0x000fe20007f5e0ff */
[----:B------:R5:W-:Y:S01]  /*10c70*/  @P0 LDGSTS.E.BYPASS.LTC128B.128 [R213+0xa100], [R8.64], !P5 ;  /* 0x0a10000008d50fae */ /* 0x000be2000e901d44 */
[C---:B------:R-:W-:Y:S01]  /*10c80*/  @P0 IADD3.X R11, R5.reuse, R219, RZ, P3, !PT ;  /* 0x000000db050b0210 */ /* 0x040fe20001ffe4ff */
[----:B------:R-:W-:Y:S01]  /*10c90*/  FMUL.FTZ R39, R0, R39 ;  /* 0x0000002700277220 */ /* 0x000fe20000410000 */
[----:B------:R-:W-:Y:S01]  /*10ca0*/  @P0 LEA R24, P3, R4, c[0x0][0x1c8], 0x1 ;  /* 0x0000720004180a11 */ /* 0x000fe200078608ff */
[----:B------:R-:W-:Y:S01]  /*10cb0*/  FMUL.FTZ R42, R0, R42 ;  /* 0x0000002a002a7220 */ /* 0x000fe20000410000 */
[----:B------:R-:W-:Y:S01]  /*10cc0*/  @P0 IADD3.X R13, R5, R228, RZ, P2, !PT ;  /* 0x000000e4050d0210 */ /* 0x000fe200017fe4ff */
[----:B------:R-:W-:Y:S01]  /*10cd0*/  MUFU.EX2 R166, R166 ;  /* 0x000000a600a67308 */ /* 0x000fe20000000800 */
[----:B------:R-:W-:Y:S01]  /*10ce0*/  @P0 LEA.HI.X R25, R4, c[0x0][0x1cc], R11, 0x1, P3 ;  /* 0x0000730004190a11 */ /* 0x000fe200018f0c0b */
[----:B------:R-:W-:Y:S01]  /*10cf0*/  FMUL.FTZ R4, R2, R128 ;  /* 0x0000008002047220 */ /* 0x000fe20000410000 */
[----:B------:R-:W-:Y:S01]  /*10d00*/  @P0 LEA R26, P2, R6, c[0x0][0x1c8], 0x1 ;  /* 0x00007200061a0a11 */ /* 0x000fe200078408ff */
[----:B------:R-:W-:Y:S01]  /*10d10*/  FMUL.FTZ R11, R0, R127 ;  /* 0x0000007f000b7220 */ /* 0x000fe20000410000 */
[----:B------:R-:W-:Y:S01]  /*10d20*/  @P0 IADD3 R7, P1, R7, R220, RZ ;  /* 0x000000dc07070210 */ /* 0x000fe20007f3e0ff */
[----:B------:R2:W-:Y:S01]  /*10d30*/  @P0 LDGSTS.E.BYPASS.LTC128B.128 [R213+0x7100], [R24.64], !P6 ;  /* 0x0710000018d50fae */ /* 0x0005e2000f101d44 */
[----:B------:R-:W-:Y:S01]  /*10d40*/  @P0 LEA.HI.X R27, R6, c[0x0][0x1cc], R13, 0x1, P2 ;  /* 0x00007300061b0a11 */ /* 0x000fe200010f0c0d */
[----:B------:R-:W-:Y:S01]  /*10d50*/  FMUL.FTZ R6, R0, R130 ;  /* 0x0000008200067220 */ /* 0x000fe20000410000 */
[----:B------:R-:W-:Y:S01]  /*10d60*/  @P0 IADD3.X R10, R5, R227, RZ, P1, !PT ;  /* 0x000000e3050a0210 */ /* 0x000fe20000ffe4ff */
[----:B------:R-:W2:Y:S01]  /*10d70*/  MUFU.EX2 R165, R165 ;  /* 0x000000a500a57308 */ /* 0x000ea20000000800 */
[----:B------:R-:W-:Y:S01]  /*10d80*/  @P0 LEA R28, P1, R7, c[0x0][0x1c8], 0x1 ;  /* 0x00007200071c0a11 */ /* 0x000fe200078208ff */
[----:B------:R-:W-:Y:S01]  /*10d90*/  FMUL.FTZ R5, R2, R129 ;  /* 0x0000008102057220 */ /* 0x000fe20000410000 */
[----:B-1----:R-:W-:Y:S01]  /*10da0*/  F2FP.BF16.PACK_AB R128, R169, R170 ;  /* 0x000000aaa980723e */ /* 0x002fe200000010ff */
[----:B------:R1:W-:Y:S01]  /*10db0*/  @P0 LDGSTS.E.BYPASS.LTC128B.128 [R213+0x9100], [R26.64], !P4 ;  /* 0x091000001ad50fae */ /* 0x0003e2000e101d44 */
[----:B------:R-:W-:Y:S01]  /*10dc0*/  @P0 LEA.HI.X R29, R7, c[0x0][0x1cc], R10, 0x1, P1 ;  /* 0x00007300071d0a11 */ /* 0x000fe200008f0c0a */
[C---:B------:R-:W-:Y:S01]  /*10dd0*/  FMUL.FTZ R7, R0.reuse, R131 ;  /* 0x0000008300077220 */ /* 0x040fe20000410000 */
[----:B----4-:R-:W-:Y:S01]  /*10de0*/  F2FP.BF16.PACK_AB R130, R167, R168 ;  /* 0x000000a8a782723e */ /* 0x010fe200000010ff */
[----:B------:R-:W-:Y:S02]  /*10df0*/  FMUL.FTZ R10, R0, R126 ;  /* 0x0000007e000a7220 */ /* 0x000fe40000410000 */
[----:B------:R-:W-:Y:S01]  /*10e00*/  MUFU.EX2 R164, R164 ;  /* 0x000000a400a47308 */ /* 0x000fe20000000800 */
[C---:B-----5:R-:W-:Y:S01]  /*10e10*/  FMUL.FTZ R8, R2.reuse, R124 ;  /* 0x0000007c02087220 */ /* 0x060fe20000410000 */
[----:B------:R4:W-:Y:S01]  /*10e20*/  @P0 LDGSTS.E.BYPASS.LTC128B.128 [R213+0xb100], [R28.64], !P5 ;  /* 0x0b1000001cd50fae */ /* 0x0009e2000e901d44 */
[C---:B------:R-:W-:Y:S02]  /*10e30*/  FMUL.FTZ R9, R2.reuse, R125 ;  /* 0x0000007d02097220 */ /* 0x040fe40000410000 */
[C---:B---3--:R-:W-:Y:S02]  /*10e40*/  FMUL.FTZ R16, R2.reuse, R116 ;  /* 0x0000007402107220 */ /* 0x048fe40000410000 */
[----:B------:R-:W-:Y:S02]  /*10e50*/  FMUL.FTZ R17, R2, R117 ;  /* 0x0000007502117220 */ /* 0x000fe40000410000 */
[C---:B--2---:R-:W-:Y:S01]  /*10e60*/  FMUL.FTZ R18, R0.reuse, R118 ;  /* 0x0000007600127220 */ /* 0x044fe20000410000 */
[----:B------:R-:W2:Y:S01]  /*10e70*/  LDSM.16.MT88.4 R12, [R203+0x100] ;  /* 0x00010000cb0c783b */ /* 0x000ea20000004200 */
[----:B------:R-:W3:Y:S01]  /*10e80*/  MUFU.EX2 R135, R135 ;  /* 0x0000008700877308 */ /* 0x000ee20000000800 */
[----:B------:R-:W-:Y:S01]  /*10e90*/  FMUL.FTZ R19, R0, R119 ;  /* 0x0000007700137220 */ /* 0x000fe20000410000 */
[----:B------:R-:W-:Y:S01]  /*10ea0*/  F2FP.BF16.PACK_AB R129, R165, R166 ;  /* 0x000000a6a581723e */ /* 0x000fe200000010ff */
[C---:B------:R-:W-:Y:S02]  /*10eb0*/  FMUL.FTZ R24, R2.reuse, R108 ;  /* 0x0000006c02187220 */ /* 0x040fe40000410000 */
[----:B------:R-:W-:Y:S02]  /*10ec0*/  FMUL.FTZ R25, R2, R109 ;  /* 0x0000006d02197220 */ /* 0x000fe40000410000 */
[----:B------:R-:W5:Y:S01]  /*10ed0*/  LDSM.16.MT88.4 R20, [R198+0x100] ;  /* 0x00010000c614783b */ /* 0x000f620000004200 */
[C---:B------:R-:W-:Y:S02]  /*10ee0*/  FMUL.FTZ R43, R0.reuse, R43 ;  /* 0x0000002b002b7220 */ /* 0x040fe40000410000 */
[C---:B-1----:R-:W-:Y:S02]  /*10ef0*/  FMUL.FTZ R26, R0.reuse, R110 ;  /* 0x0000006e001a7220 */ /* 0x042fe40000410000 */
[----:B------:R-:W-:Y:S02]  /*10f00*/  FMUL.FTZ R27, R0, R111 ;  /* 0x0000006f001b7220 */ /* 0x000fe40000410000 */
[----:B------:R-:W-:Y:S01]  /*10f10*/  FMUL.FTZ R45, R2, R45 ;  /* 0x0000002d022d7220 */ /* 0x000fe20000410000 */
[----:B------:R-:W-:Y:S01]  /*10f20*/  LDSM.16.MT88.4 R100, [R197+0x2100] ;  /* 0x00210000c564783b */ /* 0x000fe20000004200 */
[C---:B------:R-:W-:Y:S02]  /*10f30*/  FMUL.FTZ R46, R0.reuse, R46 ;  /* 0x0000002e002e7220 */ /* 0x040fe40000410000 */
[----:B------:R-:W-:Y:S02]  /*10f40*/  FMUL.FTZ R47, R0, R47 ;  /* 0x0000002f002f7220 */ /* 0x000fe40000410000 */
[C---:B------:R-:W-:Y:S02]  /*10f50*/  FMUL.FTZ R48, R2.reuse, R48 ;  /* 0x0000003002307220 */ /* 0x040fe40000410000 */
[----:B------:R-:W-:Y:S01]  /*10f60*/  FMUL.FTZ R49, R2, R49 ;  /* 0x0000003102317220 */ /* 0x000fe20000410000 */
[----:B----4-:R-:W1:Y:S01]  /*10f70*/  LDSM.16.MT88.4 R28, [R197+0x100] ;  /* 0x00010000c51c783b */ /* 0x010e620000004200 */
[----:B---3--:R-:W-:Y:S01]  /*10f80*/  F2FP.BF16.PACK_AB R131, R135, R164 ;  /* 0x000000a48783723e */ /* 0x008fe200000010ff */
[C---:B------:R-:W-:Y:S02]  /*10f90*/  FMUL.FTZ R50, R0.reuse, R50 ;  /* 0x0000003200327220 */ /* 0x040fe40000410000 */
[----:B------:R-:W-:Y:S02]  /*10fa0*/  FMUL.FTZ R51, R0, R51 ;  /* 0x0000003300337220 */ /* 0x000fe40000410000 */
[C---:B------:R-:W-:Y:S02]  /*10fb0*/  FMUL.FTZ R52, R2.reuse, R52 ;  /* 0x0000003402347220 */ /* 0x040fe40000410000 */
[----:B------:R-:W-:Y:S01]  /*10fc0*/  LDSM.16.MT88.4 R108, [R196+0x2100] ;  /* 0x00210000c46c783b */ /* 0x000fe20000004200 */
[----:B------:R-:W-:Y:S02]  /*10fd0*/  FMUL.FTZ R53, R2, R53 ;  /* 0x0000003502357220 */ /* 0x000fe40000410000 */
[C---:B------:R-:W-:Y:S02]  /*10fe0*/  FMUL.FTZ R54, R0.reuse, R54 ;  /* 0x0000003600367220 */ /* 0x040fe40000410000 */
[----:B------:R-:W-:Y:S02]  /*10ff0*/  FMUL.FTZ R55, R0, R55 ;  /* 0x0000003700377220 */ /* 0x000fe40000410000 */
[C---:B------:R-:W-:Y:S01]  /*11000*/  FMUL.FTZ R56, R2.reuse, R56 ;  /* 0x0000003802387220 */ /* 0x040fe20000410000 */
[C---:B--2---:R-:W-:Y:S01]  /*11010*/  HMMA.16816.F32.BF16 R4, R128.reuse, R12, R4 ;  /* 0x0000000c8004723c */ /* 0x044fe20000041804 */
[----:B------:R-:W-:Y:S04]  /*11020*/  LDSM.16.MT88.4 R116, [R197+0x900] ;  /* 0x00090000c574783b */ /* 0x000fe80000004200 */
[C---:B------:R-:W-:Y:S02]  /*11030*/  FMUL.FTZ R57, R2.reuse, R57 ;  /* 0x0000003902397220 */ /* 0x040fe40000410000 */
[C---:B------:R-:W-:Y:S01]  /*11040*/  FMUL.FTZ R12, R2.reuse, R120 ;  /* 0x00000078020c7220 */ /* 0x040fe20000410000 */
[C---:B------:R-:W-:Y:S01]  /*11050*/  HMMA.16816.F32.BF16 R8, R128.reuse, R14, R8 ;  /* 0x0000000e8008723c */ /* 0x040fe20000041808 */
[----:B------:R-:W-:Y:S03]  /*11060*/  LDSM.16.MT88.4 R124, [R203+0x2900] ;  /* 0x00290000cb7c783b */ /* 0x000fe60000004200 */
[----:B------:R-:W-:Y:S02]  /*11070*/  FMUL.FTZ R13, R2, R121 ;  /* 0x00000079020d7220 */ /* 0x000fe40000410000 */
[C---:B------:R-:W-:Y:S02]  /*11080*/  FMUL.FTZ R58, R0.reuse, R58 ;  /* 0x0000003a003a7220 */ /* 0x040fe40000410000 */
[C---:B------:R-:W-:Y:S01]  /*11090*/  FMUL.FTZ R14, R0.reuse, R122 ;  /* 0x0000007a000e7220 */ /* 0x040fe20000410000 */
[----:B------:R-:W-:Y:S03]  /*110a0*/  LDSM.16.MT88.4 R136, [R198+0x2900] ;  /* 0x00290000c688783b */ /* 0x000fe60000004200 */
[C---:B------:R-:W-:Y:S02]  /*110b0*/  FMUL.FTZ R15, R0.reuse, R123 ;  /* 0x0000007b000f7220 */ /* 0x040fe40000410000 */
[----:B------:R-:W-:Y:S02]  /*110c0*/  FMUL.FTZ R59, R0, R59 ;  /* 0x0000003b003b7220 */ /* 0x000fe40000410000 */
[C---:B------:R-:W-:Y:S01]  /*110d0*/  FMUL.FTZ R60, R2.reuse, R60 ;  /* 0x0000003c023c7220 */ /* 0x040fe20000410000 */
[----:B------:R-:W2:Y:S01]  /*110e0*/  LDSM.16.MT88.4 R120, [R196+0x100] ;  /* 0x00010000c478783b */ /* 0x000ea20000004200 */
[----:B------:R-:W-:Y:S01]  /*110f0*/  FMUL.FTZ R61, R2, R61 ;  /* 0x0000003d023d7220 */ /* 0x000fe20000410000 */
[C---:B-----5:R-:W-:Y:S03]  /*11100*/  HMMA.16816.F32.BF16 R12, R128.reuse, R20, R12 ;  /* 0x00000014800c723c */ /* 0x060fe6000004180c */
[C---:B------:R-:W-:Y:S02]  /*11110*/  FMUL.FTZ R62, R0.reuse, R62 ;  /* 0x0000003e003e7220 */ /* 0x040fe40000410000 */
[----:B------:R-:W-:Y:S01]  /*11120*/  FMUL.FTZ R63, R0, R63 ;  /* 0x0000003f003f7220 */ /* 0x000fe20000410000 */
[----:B------:R-:W-:Y:S01]  /*11130*/  LDSM.16.MT88.4 R140, [R197+0x2900] ;  /* 0x00290000c58c783b */ /* 0x000fe20000004200 */
[C---:B------:R-:W-:Y:S01]  /*11140*/  FMUL.FTZ R20, R2.reuse, R112 ;  /* 0x0000007002147220 */ /* 0x040fe20000410000 */
[C---:B------:R-:W-:Y:S04]  /*11150*/  HMMA.16816.F32.BF16 R16, R128.reuse, R22, R16 ;  /* 0x000000168010723c */ /* 0x040fe80000041810 */
[----:B------:R-:W-:Y:S02]  /*11160*/  FMUL.FTZ R21, R2, R113 ;  /* 0x0000007102157220 */ /* 0x000fe40000410000 */
[----:B------:R-:W-:Y:S01]  /*11170*/  LDSM.16.MT88.4 R144, [R203+0x3900] ;  /* 0x00390000cb90783b */ /* 0x000fe20000004200 */
[C---:B------:R-:W-:Y:S02]  /*11180*/  FMUL.FTZ R22, R0.reuse, R114 ;  /* 0x0000007200167220 */ /* 0x040fe40000410000 */
[----:B------:R-:W-:Y:S03]  /*11190*/  FMUL.FTZ R23, R0, R115 ;  /* 0x0000007300177220 */ /* 0x000fe60000410000 */
[C---:B------:R-:W-:Y:S02]  /*111a0*/  FMUL.FTZ R64, R2.reuse, R64 ;  /* 0x0000004002407220 */ /* 0x040fe40000410000 */
[----:B------:R-:W3:Y:S01]  /*111b0*/  LDSM.16.MT88.4 R112, [R203+0x2100] ;  /* 0x00210000cb70783b */ /* 0x000ee20000004200 */
[----:B------:R-:W-:Y:S01]  /*111c0*/  FMUL.FTZ R65, R2, R65 ;  /* 0x0000004102417220 */ /* 0x000fe20000410000 */
[C---:B-1----:R-:W-:Y:S03]  /*111d0*/  HMMA.16816.F32.BF16 R20, R128.reuse, R28, R20 ;  /* 0x0000001c8014723c */ /* 0x042fe60000041814 */
        /* <DEDUP_REMOVED lines=10> */
[----:B------:R-:W1:Y:S01]  /*11280*/  LDSM.16.MT88.4 R104, [R198+0x2100] ;  /* 0x00210000c668783b */ /* 0x000e620000004200 */
[----:B------:R-:W-:Y:S01]  /*11290*/  FMUL.FTZ R69, R2, R69 ;  /* 0x0000004502457220 */ /* 0x000fe20000410000 */
[C---:B--2---:R-:W-:Y:S03]  /*112a0*/  HMMA.16816.F32.BF16 R28, R128.reuse, R120, R28 ;  /* 0x00000078801c723c */ /* 0x044fe6000004181c */
[C---:B------:R-:W-:Y:S02]  /*112b0*/  FMUL.FTZ R70, R0.reuse, R70 ;  /* 0x0000004600467220 */ /* 0x040fe40000410000 */
[----:B------:R-:W-:Y:S01]  /*112c0*/  FMUL.FTZ R71, R0, R71 ;  /* 0x0000004700477220 */ /* 0x000fe20000410000 */
[----:B------:R-:W-:Y:S01]  /*112d0*/  LDSM.16.MT88.4 R156, [R196+0x3900] ;  /* 0x00390000c49c783b */ /* 0x000fe20000004200 */
[C---:B------:R-:W-:Y:S01]  /*112e0*/  FMUL.FTZ R72, R2.reuse, R72 ;  /* 0x0000004802487220 */ /* 0x040fe20000410000 */
[C---:B------:R-:W-:Y:S04]  /*112f0*/  HMMA.16816.F32.BF16 R32, R128.reuse, R122, R32 ;  /* 0x0000007a8020723c */ /* 0x040fe80000041820 */
[----:B------:R-:W-:Y:S02]  /*11300*/  FMUL.FTZ R73, R2, R73 ;  /* 0x0000004902497220 */ /* 0x000fe40000410000 */
[----:B------:R-:W-:Y:S01]  /*11310*/  LDSM.16.MT88.4 R120, [R196+0x900] ;  /* 0x00090000c478783b */ /* 0x000fe20000004200 */
[C---:B------:R-:W-:Y:S01]  /*11320*/  FMUL.FTZ R74, R0.reuse, R74 ;  /* 0x0000004a004a7220 */ /* 0x040fe20000410000 */
[C---:B---3--:R-:W-:Y:S04]  /*11330*/  HMMA.16816.F32.BF16 R36, R128.reuse, R112, R36 ;  /* 0x000000708024723c */ /* 0x048fe80000041824 */
[----:B------:R-:W-:Y:S02]  /*11340*/  FMUL.FTZ R75, R0, R75 ;  /* 0x0000004b004b7220 */ /* 0x000fe40000410000 */
[----:B------:R-:W0:Y:S01]  /*11350*/  LDGDEPBAR ;  /* 0x00000000000079af */ /* 0x000e220000000000 */
[C---:B------:R-:W-:Y:S01]  /*11360*/  FMUL.FTZ R84, R2.reuse, R84 ;  /* 0x0000005402547220 */ /* 0x040fe20000410000 */
[C---:B------:R-:W-:Y:S04]  /*11370*/  HMMA.16816.F32.BF16 R40, R128.reuse, R114, R40 ;  /* 0x000000728028723c */ /* 0x040fe80000041828 */
[----:B------:R-:W-:Y:S02]  /*11380*/  FMUL.FTZ R85, R2, R85 ;  /* 0x0000005502557220 */ /* 0x000fe40000410000 */
[----:B------:R-:W-:Y:S01]  /*11390*/  LDSM.16.MT88.4 R112, [R203+0x900] ;  /* 0x00090000cb70783b */ /* 0x000fe20000004200 */
[C---:B------:R-:W-:Y:S02]  /*113a0*/  FMUL.FTZ R86, R0.reuse, R86 ;  /* 0x0000005600567220 */ /* 0x040fe40000410000 */
[----:B------:R-:W-:Y:S03]  /*113b0*/  FMUL.FTZ R87, R0, R87 ;  /* 0x0000005700577220 */ /* 0x000fe60000410000 */
[--C-:B------:R-:W-:Y:S01]  /*113c0*/  FFMA.FTZ R171, R171, c[0x0][0x2d0], -R174.reuse ;  /* 0x0000b400abab7a23 */ /* 0x100fe200000108ae */
[C---:B-1----:R-:W-:Y:S03]  /*113d0*/  HMMA.16816.F32.BF16 R44, R128.reuse, R104, R44 ;  /* 0x00000068802c723c */ /* 0x042fe6000004182c */
[--C-:B------:R-:W-:Y:S02]  /*113e0*/  FFMA.FTZ R176, R245, c[0x0][0x2d0], -R174.reuse ;  /* 0x0000b400f5b07a23 */ /* 0x100fe400000108ae */
[----:B------:R-:W-:Y:S01]  /*113f0*/  MUFU.EX2 R171, R171 ;  /* 0x000000ab00ab7308 */ /* 0x000fe20000000800 */
[--C-:B------:R-:W-:Y:S02]  /*11400*/  FFMA.FTZ R177, R243, c[0x0][0x2d0], -R174.reuse ;  /* 0x0000b400f3b17a23 */ /* 0x100fe400000108ae */
[--C-:B------:R-:W-:Y:S01]  /*11410*/  FFMA.FTZ R243, R160, c[0x0][0x2d0], -R161.reuse ;  /* 0x0000b400a0f37a23 */ /* 0x100fe200000108a1 */
[C---:B------:R-:W-:Y:S01]  /*11420*/  HMMA.16816.F32.BF16 R48, R128.reuse, R106, R48 ;  /* 0x0000006a8030723c */ /* 0x040fe20000041830 */
[----:B------:R-:W1:Y:S02]  /*11430*/  LDSM.16.MT88.4 R104, [R203+0x4100] ;  /* 0x00410000cb68783b */ /* 0x000e640000004200 */
[--C-:B------:R-:W-:Y:S02]  /*11440*/  FFMA.FTZ R178, R181, c[0x0][0x2d0], -R174.reuse ;  /* 0x0000b400b5b27a23 */ /* 0x100fe400000108ae */
[--C-:B------:R-:W-:Y:S01]  /*11450*/  FFMA.FTZ R179, R242, c[0x0][0x2d0], -R161.reuse ;  /* 0x0000b400f2b37a23 */ /* 0x100fe200000108a1 */
[----:B------:R-:W2:Y:S02]  /*11460*/  MUFU.EX2 R176, R176 ;  /* 0x000000b000b07308 */ /* 0x000ea40000000800 */
[C---:B------:R-:W-:Y:S04]  /*11470*/  HMMA.16816.F32.BF16 R52, R128.reuse, R100, R52 ;  /* 0x000000648034723c */ /* 0x040fe80000041834 */
[--C-:B------:R-:W-:Y:S02]  /*11480*/  FFMA.FTZ R180, R180, c[0x0][0x2d0], -R161.reuse ;  /* 0x0000b400b4b47a23 */ /* 0x100fe400000108a1 */
[--C-:B------:R-:W-:Y:S02]  /*11490*/  FFMA.FTZ R181, R240, c[0x0][0x2d0], -R161.reuse ;  /* 0x0000b400f0b57a23 */ /* 0x100fe400000108a1 */
[C---:B------:R-:W-:Y:S01]  /*114a0*/  HMMA.16816.F32.BF16 R56, R128.reuse, R102, R56 ;  /* 0x000000668038723c */ /* 0x040fe20000041838 */
[----:B------:R-:W3:Y:S01]  /*114b0*/  LDSM.16.MT88.4 R100, [R198+0x4100] ;  /* 0x00410000c664783b */ /* 0x000ee20000004200 */
[----:B------:R-:W-:Y:S02]  /*114c0*/  MUFU.EX2 R177, R177 ;  /* 0x000000b100b17308 */ /* 0x000fe40000000800 */
[--C-:B------:R-:W-:Y:S02]  /*114d0*/  FFMA.FTZ R182, R182, c[0x0][0x2d0], -R161.reuse ;  /* 0x0000b400b6b67a23 */ /* 0x100fe400000108a1 */
[C---:B------:R-:W-:Y:S02]  /*114e0*/  FMUL.FTZ R88, R2.reuse, R88 ;  /* 0x0000005802587220 */ /* 0x040fe40000410000 */
[C---:B------:R-:W-:Y:S04]  /*114f0*/  HMMA.16816.F32.BF16 R60, R128.reuse, R108, R60 ;  /* 0x0000006c803c723c */ /* 0x040fe8000004183c */
[----:B------:R-:W-:Y:S01]  /*11500*/  FMUL.FTZ R89, R2, R89 ;  /* 0x0000005902597220 */ /* 0x000fe20000410000 */
[----:B------:R-:W-:Y:S01]  /*11510*/  MUFU.EX2 R178, R178 ;  /* 0x000000b200b27308 */ /* 0x000fe20000000800 */
[C---:B------:R-:W-:Y:S02]  /*11520*/  FMUL.FTZ R90, R0.reuse, R90 ;  /* 0x0000005a005a7220 */ /* 0x040fe40000410000 */
[C---:B------:R-:W-:Y:S01]  /*11530*/  HMMA.16816.F32.BF16 R64, R128.reuse, R110, R64 ;  /* 0x0000006e8040723c */ /* 0x040fe20000041840 */
[----:B------:R-:W4:Y:S03]  /*11540*/  LDSM.16.MT88.4 R108, [R197+0x4100] ;  /* 0x00410000c56c783b */ /* 0x000f260000004200 */
[----:B------:R-:W-:Y:S02]  /*11550*/  FMUL.FTZ R91, R0, R91 ;  /* 0x0000005b005b7220 */ /* 0x000fe40000410000 */
[C---:B------:R-:W-:Y:S01]  /*11560*/  FMUL.FTZ R92, R2.reuse, R92 ;  /* 0x0000005c025c7220 */ /* 0x040fe20000410000 */
[----:B------:R-:W-:Y:S01]  /*11570*/  MUFU.EX2 R179, R179 ;  /* 0x000000b300b37308 */ /* 0x000fe20000000800 */
[----:B------:R-:W-:Y:S01]  /*11580*/  FMUL.FTZ R93, R2, R93 ;  /* 0x0000005d025d7220 */ /* 0x000fe20000410000 */
[C---:B-1----:R-:W-:Y:S03]  /*11590*/  HMMA.16816.F32.BF16 R68, R128.reuse, R104, R68 ;  /* 0x000000688044723c */ /* 0x042fe60000041844 */
[C---:B------:R-:W-:Y:S02]  /*115a0*/  FMUL.FTZ R94, R0.reuse, R94 ;  /* 0x0000005e005e7220 */ /* 0x040fe40000410000 */
[----:B------:R-:W-:Y:S02]  /*115b0*/  FMUL.FTZ R95, R0, R95 ;  /* 0x0000005f005f7220 */ /* 0x000fe40000410000 */
[C---:B------:R-:W-:Y:S01]  /*115c0*/  FMUL.FTZ R96, R2.reuse, R96 ;  /* 0x0000006002607220 */ /* 0x040fe20000410000 */
[C---:B------:R-:W-:Y:S01]  /*115d0*/  HMMA.16816.F32.BF16 R72, R128.reuse, R106, R72 ;  /* 0x0000006a8048723c */ /* 0x040fe20000041848 */
[----:B------:R-:W1:Y:S01]  /*115e0*/  LDSM.16.MT88.4 R104, [R196+0x4100] ;  /* 0x00410000c468783b */ /* 0x000e620000004200 */
[----:B------:R-:W5:Y:S02]  /*115f0*/  MUFU.EX2 R180, R180 ;  /* 0x000000b400b47308 */ /* 0x000f640000000800 */
[C---:B------:R-:W-:Y:S02]  /*11600*/  FMUL.FTZ R76, R2.reuse, R76 ;  /* 0x0000004c024c7220 */ /* 0x040fe40000410000 */
[----:B------:R-:W-:Y:S02]  /*11610*/  FMUL.FTZ R77, R2, R77 ;  /* 0x0000004d024d7220 */ /* 0x000fe40000410000 */
[C---:B------:R-:W-:Y:S04]  /*11620*/  FMUL.FTZ R78, R0.reuse, R78 ;  /* 0x0000004e004e7220 */ /* 0x040fe80000410000 */
[----:B------:R-:W-:Y:S01]  /*11630*/  FMUL.FTZ R79, R0, R79 ;  /* 0x0000004f004f7220 */ /* 0x000fe20000410000 */
[----:B------:R-:W-:Y:S01]  /*11640*/  MUFU.EX2 R181, R181 ;  /* 0x000000b500b57308 */ /* 0x000fe20000000800 */
[----:B------:R-:W-:Y:S02]  /*11650*/  FMUL.FTZ R97, R2, R97 ;  /* 0x0000006102617220 */ /* 0x000fe40000410000 */
[C---:B------:R-:W-:Y:S02]  /*11660*/  FMUL.FTZ R98, R0.reuse, R98 ;  /* 0x0000006200627220 */ /* 0x040fe40000410000 */
[----:B------:R-:W-:Y:S01]  /*11670*/  FMUL.FTZ R99, R0, R99 ;  /* 0x0000006300637220 */ /* 0x000fe20000410000 */
[C---:B---3--:R-:W-:Y:S03]  /*11680*/  HMMA.16816.F32.BF16 R76, R128.reuse, R100, R76 ;  /* 0x00000064804c723c */ /* 0x048fe6000004184c */
[C---:B------:R-:W-:Y:S01]  /*11690*/  FMUL.FTZ R80, R2.reuse, R80 ;  /* 0x0000005002507220 */ /* 0x040fe20000410000 */
[----:B------:R-:W3:Y:S01]  /*116a0*/  MUFU.EX2 R182, R182 ;  /* 0x000000b600b67308 */ /* 0x000ee20000000800 */
[----:B------:R-:W-:Y:S02]  /*116b0*/  FMUL.FTZ R81, R2, R81 ;  /* 0x0000005102517220 */ /* 0x000fe40000410000 */
[----:B------:R-:W-:Y:S01]  /*116c0*/  FMUL.FTZ R82, R0, R82 ;  /* 0x0000005200527220 */ /* 0x000fe20000410000 */
[----:B--2---:R-:W-:Y:S01]  /*116d0*/  F2FP.BF16.PACK_AB R100, R176, R171 ;  /* 0x000000abb064723e */ /* 0x004fe200000010ff */
[----:B------:R-:W-:Y:S03]  /*116e0*/  FMUL.FTZ R83, R0, R83 ;  /* 0x0000005300537220 */ /* 0x000fe60000410000 */
[----:B-----5:R-:W-:Y:S01]  /*116f0*/  F2FP.BF16.PACK_AB R101, R180, R179 ;  /* 0x000000b3b465723e */ /* 0x020fe200000010ff */
[--C-:B------:R-:W-:Y:S01]  /*11700*/  FFMA.FTZ R239, R239, c[0x0][0x2d0], -R174.reuse ;  /* 0x0000b400efef7a23 */ /* 0x100fe200000108ae */
[----:B------:R-:W-:Y:S01]  /*11710*/  MUFU.EX2 R243, R243 ;  /* 0x000000f300f37308 */ /* 0x000fe20000000800 */
[--C-:B------:R-:W-:Y:S01]  /*11720*/  FFMA.FTZ R240, R237, c[0x0][0x2d0], -R174.reuse ;  /* 0x0000b400edf07a23 */ /* 0x100fe200000108ae */
[C---:B------:R-:W-:Y:S03]  /*11730*/  HMMA.16816.F32.BF16 R80, R128.reuse, R102, R80 ;  /* 0x000000668050723c */ /* 0x040fe60000041850 */
[--C-:B------:R-:W-:Y:S02]  /*11740*/  FFMA.FTZ R237, R241, c[0x0][0x2d0], -R174.reuse ;  /* 0x0000b400f1ed7a23 */ /* 0x100fe400000108ae */
[--C-:B------:R-:W-:Y:S02]  /*11750*/  FFMA.FTZ R242, R183, c[0x0][0x2d0], -R174.reuse ;  /* 0x0000b400b7f27a23 */ /* 0x100fe400000108ae */
[----:B------:R-:W-:Y:S01]  /*11760*/  F2FP.BF16.PACK_AB R102, R178, R177 ;  /* 0x000000b1b266723e */ /* 0x000fe200000010ff */
[C---:B----4-:R-:W-:Y:S01]  /*11770*/  HMMA.16816.F32.BF16 R84, R128.reuse, R108, R84 ;  /* 0x0000006c8054723c */ /* 0x050fe20000041854 */
[----:B------:R-:W-:Y:S03]  /*11780*/  MUFU.EX2 R239, R239 ;  /* 0x000000ef00ef7308 */ /* 0x000fe60000000800 */
[----:B---3--:R-:W-:Y:S01]  /*11790*/  F2FP.BF16.PACK_AB R103, R182, R181 ;  /* 0x000000b5b667723e */ /* 0x008fe200000010ff */
[--C-:B------:R-:W-:Y:S02]  /*117a0*/  FFMA.FTZ R183, R236, c[0x0][0x2d0], -R161.reuse ;  /* 0x0000b400ecb77a23 */ /* 0x100fe400000108a1 */
[--C-:B------:R-:W-:Y:S01]  /*117b0*/  FFMA.FTZ R234, R234, c[0x0][0x2d0], -R161.reuse ;  /* 0x0000b400eaea7a23 */ /* 0x100fe200000108a1 */
[C---:B------:R-:W-:Y:S01]  /*117c0*/  HMMA.16816.F32.BF16 R88, R128.reuse, R110, R88 ;  /* 0x0000006e8058723c */ /* 0x040fe20000041858 */
[----:B------:R-:W2:Y:S02]  /*117d0*/  LDSM.16.MT88.4 R108, [R198+0x900] ;  /* 0x00090000c66c783b */ /* 0x000ea40000004200 */
[----:B------:R-:W-:Y:S01]  /*117e0*/  MUFU.EX2 R240, R240 ;  /* 0x000000f000f07308 */ /* 0x000fe20000000800 */
[--C-:B------:R-:W-:Y:S02]  /*117f0*/  FFMA.FTZ R236, R238, c[0x0][0x2d0], -R161.reuse ;  /* 0x0000b400eeec7a23 */ /* 0x100fe400000108a1 */
[--C-:B------:R-:W-:Y:S02]  /*11800*/  FFMA.FTZ R238, R162, c[0x0][0x2d0], -R161.reuse ;  /* 0x0000b400a2ee7a23 */ /* 0x100fe400000108a1 */
[C---:B-1----:R-:W-:Y:S04]  /*11810*/  HMMA.16816.F32.BF16 R92, R128.reuse, R104, R92 ;  /* 0x00000068805c723c */ /* 0x042fe8000004185c */
[--C-:B------:R-:W-:Y:S01]  /*11820*/  FFMA.FTZ R241, R232, c[0x0][0x2d0], -R161.reuse ;  /* 0x0000b400e8f17a23 */ /* 0x100fe200000108a1 */
[----:B------:R-:W-:Y:S01]  /*11830*/  MUFU.EX2 R237, R237 ;  /* 0x000000ed00ed7308 */ /* 0x000fe20000000800 */
[--C-:B------:R-:W-:Y:S02]  /*11840*/  FFMA.FTZ R175, R175, c[0x0][0x2d0], -R174.reuse ;  /* 0x0000b400afaf7a23 */ /* 0x100fe400000108ae */
[----:B------:R-:W-:Y:S01]  /*11850*/  HMMA.16816.F32.BF16 R96, R128, R106, R96 ;  /* 0x0000006a8060723c */ /* 0x000fe20000041860 */
[----:B------:R-:W1:Y:S03]  /*11860*/  LDSM.16.MT88.4 R104, [R196+0x2900] ;  /* 0x00290000c468783b */ /* 0x000e660000004200 */
[--C-:B------:R-:W-:Y:S02]  /*11870*/  FFMA.FTZ R232, R173, c[0x0][0x2d0], -R174.reuse ;  /* 0x0000b400ade87a23 */ /* 0x100fe400000108ae */
[--C-:B------:R-:W-:Y:S01]  /*11880*/  FFMA.FTZ R172, R172, c[0x0][0x2d0], -R174.reuse ;  /* 0x0000b400acac7a23 */ /* 0x100fe200000108ae */
[----:B------:R-:W-:Y:S01]  /*11890*/  MUFU.EX2 R242, R242 ;  /* 0x000000f200f27308 */ /* 0x000fe20000000800 */
[C---:B------:R-:W-:Y:S05]  /*118a0*/  HMMA.16816.F32.BF16 R4, R100.reuse, R112, R4 ;  /* 0x000000706404723c */ /* 0x040fea0000041804 */
[----:B------:R-:W-:Y:S02]  /*118b0*/  FFMA.FTZ R174, R163, c[0x0][0x2d0], -R174 ;  /* 0x0000b400a3ae7a23 */ /* 0x000fe400000108ae */
[--C-:B------:R-:W-:Y:S01]  /*118c0*/  FFMA.FTZ R134, R134, c[0x0][0x2d0], -R161.reuse ;  /* 0x0000b40086867a23 */ /* 0x100fe200000108a1 */
[C---:B------:R-:W-:Y:S01]  /*118d0*/  HMMA.16816.F32.BF16 R8, R100.reuse, R114, R8 ;  /* 0x000000726408723c */ /* 0x040fe20000041808 */
[----:B------:R-:W-:Y:S01]  /*118e0*/  LDSM.16.MT88.4 R112, [R198+0x4900] ;  /* 0x00490000c670783b */ /* 0x000fe20000004200 */
[----:B------:R-:W-:Y:S02]  /*118f0*/  MUFU.EX2 R183, R183 ;  /* 0x000000b700b77308 */ /* 0x000fe40000000800 */
[----:B------:R-:W-:Y:S02]  /*11900*/  FFMA.FTZ R161, R133, c[0x0][0x2d0], -R161 ;  /* 0x0000b40085a17a23 */ /* 0x000fe400000108a1 */
[----:B------:R-:W-:Y:S02]  /*11910*/  FFMA.FTZ R170, R2, R235, R170 ;  /* 0x000000eb02aa7223 */ /* 0x000fe400000100aa */
[----:B------:R-:W-:Y:S01]  /*11920*/  FFMA.FTZ R166, R0, R233, R166 ;  /* 0x000000e900a67223 */ /* 0x000fe200000100a6 */
[C---:B--2---:R-:W-:Y:S03]  /*11930*/  HMMA.16816.F32.BF16 R12, R100.reuse, R108, R12 ;  /* 0x0000006c640c723c */ /* 0x044fe6000004180c */
[----:B------:R2:W-:Y:S01]  /*11940*/  MUFU.EX2 R133, R161 ;  /* 0x000000a100857308 */ /* 0x0005e20000000800 */
[----:B------:R-:W-:Y:S02]  /*11950*/  FADD.FTZ R169, R169, R170 ;  /* 0x000000aaa9a97221 */ /* 0x000fe40000010000 */
[----:B------:R-:W-:Y:S02]  /*11960*/  FADD.FTZ R165, R165, R166 ;  /* 0x000000a6a5a57221 */ /* 0x000fe40000010000 */
[C---:B------:R-:W-:Y:S01]  /*11970*/  HMMA.16816.F32.BF16 R16, R100.reuse, R110, R16 ;  /* 0x0000006e6410723c */ /* 0x040fe20000041810 */
[----:B------:R-:W3:Y:S03]  /*11980*/  LDSM.16.MT88.4 R108, [R203+0x4900] ;  /* 0x00490000cb6c783b */ /* 0x000ee60000004200 */
[----:B------:R-:W-:Y:S01]  /*11990*/  FADD.FTZ R0, R168, R169 ;  /* 0x000000a9a8007221 */ /* 0x000fe20000010000 */
[----:B------:R-:W-:Y:S01]  /*119a0*/  MUFU.EX2 R234, R234 ;  /* 0x000000ea00ea7308 */ /* 0x000fe20000000800 */
[----:B------:R-:W-:Y:S02]  /*119b0*/  FADD.FTZ R2, R164, R165 ;  /* 0x000000a5a4027221 */ /* 0x000fe40000010000 */
[C---:B------:R-:W-:Y:S04]  /*119c0*/  HMMA.16816.F32.BF16 R20, R100.reuse, R116, R20 ;  /* 0x000000746414723c */ /* 0x040fe80000041814 */
[----:B------:R-:W-:Y:S02]  /*119d0*/  FADD.FTZ R0, R167, R0 ;  /* 0x00000000a7007221 */ /* 0x000fe40000010000 */
[----:B------:R-:W-:Y:S01]  /*119e0*/  FADD.FTZ R2, R135, R2 ;  /* 0x0000000287027221 */ /* 0x000fe20000010000 */
[----:B------:R-:W-:Y:S01]  /*119f0*/  MUFU.EX2 R236, R236 ;  /* 0x000000ec00ec7308 */ /* 0x000fe20000000800 */
[C---:B------:R-:W-:Y:S01]  /*11a00*/  HMMA.16816.F32.BF16 R24, R100.reuse, R118, R24 ;  /* 0x000000766418723c */ /* 0x040fe20000041818 */
[----:B------:R-:W-:Y:S03]  /*11a10*/  LDSM.16.MT88.4 R116, [R196+0x4900] ;  /* 0x00490000c474783b */ /* 0x000fe60000004200 */
[----:B------:R-:W-:Y:S01]  /*11a20*/  MOV R135, R132 ;  /* 0x0000008400877202 */ /* 0x000fe20000000f00 */
[----:B------:R-:W-:Y:S01]  /*11a30*/  FADD.FTZ R171, R171, R0 ;  /* 0x00000000abab7221 */ /* 0x000fe20000010000 */
[----:B------:R-:W-:Y:S01]  /*11a40*/  MOV R0, R3 ;  /* 0x0000000300007202 */ /* 0x000fe20000000f00 */
[----:B------:R-:W-:Y:S01]  /*11a50*/  FADD.FTZ R179, R179, R2 ;  /* 0x00000002b3b37221 */ /* 0x000fe20000010000 */
[C---:B------:R-:W-:Y:S01]  /*11a60*/  HMMA.16816.F32.BF16 R28, R100.reuse, R120, R28 ;  /* 0x00000078641c723c */ /* 0x040fe2000004181c */
[----:B--2---:R-:W-:Y:S01]  /*11a70*/  LDSM.16.MT88.4 R160, [R203+0x5900] ;  /* 0x00590000cba0783b */ /* 0x004fe20000004200 */
[----:B------:R-:W-:Y:S02]  /*11a80*/  MUFU.EX2 R241, R241 ;  /* 0x000000f100f17308 */ /* 0x000fe40000000800 */
[----:B------:R-:W-:Y:S02]  /*11a90*/  FADD.FTZ R176, R176, R171 ;  /* 0x000000abb0b07221 */ /* 0x000fe40000010000 */
[----:B------:R-:W-:Y:S02]  /*11aa0*/  FADD.FTZ R180, R180, R179 ;  /* 0x000000b3b4b47221 */ /* 0x000fe40000010000 */
[C---:B------:R-:W-:Y:S01]  /*11ab0*/  HMMA.16816.F32.BF16 R32, R100.reuse, R122, R32 ;  /* 0x0000007a6420723c */ /* 0x040fe20000041820 */
[----:B------:R-:W-:Y:S03]  /*11ac0*/  LDSM.16.MT88.4 R120, [R198+0x1100] ;  /* 0x00110000c678783b */ /* 0x000fe60000004200 */
[----:B------:R-:W-:Y:S01]  /*11ad0*/  MUFU.EX2 R175, R175 ;  /* 0x000000af00af7308 */ /* 0x000fe20000000800 */
[----:B------:R-:W-:Y:S02]  /*11ae0*/  FADD.FTZ R177, R177, R176 ;  /* 0x000000b0b1b17221 */ /* 0x000fe40000010000 */
[----:B------:R-:W-:Y:S01]  /*11af0*/  FADD.FTZ R181, R181, R180 ;  /* 0x000000b4b5b57221 */ /* 0x000fe20000010000 */
[C---:B------:R-:W-:Y:S04]  /*11b00*/  HMMA.16816.F32.BF16 R36, R100.reuse, R124, R36 ;  /* 0x0000007c6424723c */ /* 0x040fe80000041824 */
[----:B------:R-:W-:Y:S02]  /*11b10*/  FADD.FTZ R178, R178, R177 ;  /* 0x000000b1b2b27221 */ /* 0x000fe40000010000 */
[----:B------:R-:W2:Y:S01]  /*11b20*/  MUFU.EX2 R232, R232 ;  /* 0x000000e800e87308 */ /* 0x000ea20000000800 */
[----:B------:R-:W-:Y:S01]  /*11b30*/  FADD.FTZ R182, R182, R181 ;  /* 0x000000b5b6b67221 */ /* 0x000fe20000010000 */
[C---:B------:R-:W-:Y:S01]  /*11b40*/  HMMA.16816.F32.BF16 R40, R100.reuse, R126, R40 ;  /* 0x0000007e6428723c */ /* 0x040fe20000041828 */
[----:B------:R-:W-:Y:S07]  /*11b50*/  LDSM.16.MT88.4 R124, [R196+0x1100] ;  /* 0x00110000c47c783b */ /* 0x000fee0000004200 */
[C---:B------:R-:W-:Y:S01]  /*11b60*/  HMMA.16816.F32.BF16 R44, R100.reuse, R136, R44 ;  /* 0x00000088642c723c */ /* 0x040fe2000004182c */
[----:B------:R-:W-:Y:S07]  /*11b70*/  MUFU.EX2 R172, R172 ;  /* 0x000000ac00ac7308 */ /* 0x000fee0000000800 */
[C---:B------:R-:W-:Y:S03]  /*11b80*/  HMMA.16816.F32.BF16 R48, R100.reuse, R138, R48 ;  /* 0x0000008a6430723c */ /* 0x040fe60000041830 */
[----:B------:R-:W4:Y:S01]  /*11b90*/  MUFU.EX2 R173, R174 ;  /* 0x000000ae00ad7308 */ /* 0x000f220000000800 */
[----:B--2---:R-:W-:Y:S04]  /*11ba0*/  F2FP.BF16.PACK_AB R136, R232, R175 ;  /* 0x000000afe888723e */ /* 0x004fe800000010ff */
[C---:B------:R-:W-:Y:S05]  /*11bb0*/  HMMA.16816.F32.BF16 R52, R100.reuse, R140, R52 ;  /* 0x0000008c6434723c */ /* 0x040fea0000041834 */
[----:B------:R-:W2:Y:S03]  /*11bc0*/  MUFU.EX2 R238, R238 ;  /* 0x000000ee00ee7308 */ /* 0x000ea60000000800 */
[C---:B------:R-:W-:Y:S01]  /*11bd0*/  HMMA.16816.F32.BF16 R56, R100.reuse, R142, R56 ;  /* 0x0000008e6438723c */ /* 0x040fe20000041838 */
[----:B------:R-:W-:Y:S06]  /*11be0*/  LDSM.16.MT88.4 R140, [R196+0x1900] ;  /* 0x00190000c48c783b */ /* 0x000fec0000004200 */
[----:B------:R-:W5:Y:S01]  /*11bf0*/  MUFU.EX2 R134, R134 ;  /* 0x0000008600867308 */ /* 0x000f620000000800 */
[C---:B-1----:R-:W-:Y:S04]  /*11c00*/  HMMA.16816.F32.BF16 R60, R100.reuse, R104, R60 ;  /* 0x00000068643c723c */ /* 0x042fe8000004183c */
[----:B----4-:R-:W-:Y:S04]  /*11c10*/  F2FP.BF16.PACK_AB R138, R173, R172 ;  /* 0x000000acad8a723e */ /* 0x010fe800000010ff */
[C---:B------:R-:W-:Y:S01]  /*11c20*/  HMMA.16816.F32.BF16 R64, R100.reuse, R106, R64 ;  /* 0x0000006a6440723c */ /* 0x040fe20000041840 */
[----:B------:R-:W1:Y:S03]  /*11c30*/  LDSM.16.MT88.4 R104, [R197+0x4900] ;  /* 0x00490000c568783b */ /* 0x000e660000004200 */
[----:B--2---:R-:W-:Y:S04]  /*11c40*/  F2FP.BF16.PACK_AB R137, R243, R238 ;  /* 0x000000eef389723e */ /* 0x004fe800000010ff */
[C---:B---3--:R-:W-:Y:S04]  /*11c50*/  HMMA.16816.F32.BF16 R68, R100.reuse, R108, R68 ;  /* 0x0000006c6444723c */ /* 0x048fe80000041844 */
[----:B-----5:R-:W-:Y:S04]  /*11c60*/  F2FP.BF16.PACK_AB R139, R133, R134 ;  /* 0x00000086858b723e */ /* 0x020fe800000010ff */
[C---:B------:R-:W-:Y:S01]  /*11c70*/  HMMA.16816.F32.BF16 R72, R100.reuse, R110, R72 ;  /* 0x0000006e6448723c */ /* 0x040fe20000041848 */
[----:B------:R-:W2:Y:S07]  /*11c80*/  LDSM.16.MT88.4 R108, [R203+0x1100] ;  /* 0x00110000cb6c783b */ /* 0x000eae0000004200 */
[C---:B------:R-:W-:Y:S08]  /*11c90*/  HMMA.16816.F32.BF16 R76, R100.reuse, R112, R76 ;  /* 0x00000070644c723c */ /* 0x040ff0000004184c */
[C---:B------:R-:W-:Y:S01]  /*11ca0*/  HMMA.16816.F32.BF16 R80, R100.reuse, R114, R80 ;  /* 0x000000726450723c */ /* 0x040fe20000041850 */
[----:B------:R-:W3:Y:S07]  /*11cb0*/  LDSM.16.MT88.4 R112, [R197+0x1100] ;  /* 0x00110000c570783b */ /* 0x000eee0000004200 */
[C---:B-1----:R-:W-:Y:S08]  /*11cc0*/  HMMA.16816.F32.BF16 R84, R100.reuse, R104, R84 ;  /* 0x000000686454723c */ /* 0x042ff00000041854 */
[C---:B------:R-:W-:Y:S01]  /*11cd0*/  HMMA.16816.F32.BF16 R88, R100.reuse, R106, R88 ;  /* 0x0000006a6458723c */ /* 0x040fe20000041858 */
[----:B------:R-:W1:Y:S07]  /*11ce0*/  LDSM.16.MT88.4 R104, [R203+0x3100] ;  /* 0x00310000cb68783b */ /* 0x000e6e0000004200 */
[C---:B------:R-:W-:Y:S08]  /*11cf0*/  HMMA.16816.F32.BF16 R92, R100.reuse, R116, R92 ;  /* 0x00000074645c723c */ /* 0x040ff0000004185c */
[----:B------:R-:W-:Y:S01]  /*11d00*/  HMMA.16816.F32.BF16 R96, R100, R118, R96 ;  /* 0x000000766460723c */ /* 0x000fe20000041860 */
[----:B------:R-:W4:Y:S06]  /*11d10*/  LDSM.16.MT88.4 R116, [R198+0x3100] ;  /* 0x00310000c674783b */ /* 0x000f2c0000004200 */
[----:B------:R-:W-:Y:S01]  /*11d20*/  F2FP.BF16.PACK_AB R100, R240, R239 ;  /* 0x000000eff064723e */ /* 0x000fe200000010ff */
[----:B------:R-:W-:Y:S01]  /*11d30*/  FADD.FTZ R239, R239, R178 ;  /* 0x000000b2efef7221 */ /* 0x000fe20000010000 */
[----:B------:R-:W-:Y:S03]  /*11d40*/  F2FP.BF16.PACK_AB R102, R242, R237 ;  /* 0x000000edf266723e */ /* 0x000fe600000010ff */
[----:B------:R-:W-:Y:S01]  /*11d50*/  F2FP.BF16.PACK_AB R101, R234, R183 ;  /* 0x000000b7ea65723e */ /* 0x000fe200000010ff */
[----:B------:R-:W-:Y:S01]  /*11d60*/  FADD.FTZ R240, R240, R239 ;  /* 0x000000eff0f07221 */ /* 0x000fe20000010000 */
[----:B------:R-:W-:Y:S03]  /*11d70*/  F2FP.BF16.PACK_AB R103, R241, R236 ;  /* 0x000000ecf167723e */ /* 0x000fe600000010ff */
[----:B------:R-:W-:Y:S04]  /*11d80*/  FADD.FTZ R237, R237, R240 ;  /* 0x000000f0eded7221 */ /* 0x000fe80000010000 */
[C---:B--2---:R-:W-:Y:S03]  /*11d90*/  HMMA.16816.F32.BF16 R4, R100.reuse, R108, R4 ;  /* 0x0000006c6404723c */ /* 0x044fe60000041804 */
[----:B------:R-:W-:Y:S04]  /*11da0*/  FADD.FTZ R242, R242, R237 ;  /* 0x000000edf2f27221 */ /* 0x000fe80000010000 */
[----:B------:R-:W-:Y:S01]  /*11db0*/  FADD.FTZ R175, R175, R242 ;  /* 0x000000f2afaf7221 */ /* 0x000fe20000010000 */
[C---:B------:R-:W-:Y:S01]  /*11dc0*/  HMMA.16816.F32.BF16 R8, R100.reuse, R110, R8 ;  /* 0x0000006e6408723c */ /* 0x040fe20000041808 */
[----:B------:R-:W2:Y:S03]  /*11dd0*/  LDSM.16.MT88.4 R108, [R197+0x3100] ;  /* 0x00310000c56c783b */ /* 0x000ea60000004200 */
[----:B------:R-:W-:Y:S04]  /*11de0*/  FADD.FTZ R175, R232, R175 ;  /* 0x000000afe8af7221 */ /* 0x000fe80000010000 */
[C---:B------:R-:W-:Y:S04]  /*11df0*/  HMMA.16816.F32.BF16 R12, R100.reuse, R120, R12 ;  /* 0x00000078640c723c */ /* 0x040fe8000004180c */
[----:B------:R-:W-:Y:S04]  /*11e00*/  FADD.FTZ R172, R172, R175 ;  /* 0x000000afacac7221 */ /* 0x000fe80000010000 */
[C---:B------:R-:W-:Y:S04]  /*11e10*/  HMMA.16816.F32.BF16 R16, R100.reuse, R122, R16 ;  /* 0x0000007a6410723c */ /* 0x040fe80000041810 */
[----:B------:R-:W-:Y:S04]  /*11e20*/  FADD.FTZ R235, R173, R172 ;  /* 0x000000acadeb7221 */ /* 0x000fe80000010000 */
[C---:B---3--:R-:W-:Y:S08]  /*11e30*/  HMMA.16816.F32.BF16 R20, R100.reuse, R112, R20 ;  /* 0x000000706414723c */ /* 0x048ff00000041814 */
[C---:B------:R-:W-:Y:S01]  /*11e40*/  HMMA.16816.F32.BF16 R24, R100.reuse, R114, R24 ;  /* 0x000000726418723c */ /* 0x040fe20000041818 */
[----:B------:R-:W3:Y:S07]  /*11e50*/  LDSM.16.MT88.4 R112, [R196+0x3100] ;  /* 0x00310000c470783b */ /* 0x000eee0000004200 */
[C---:B------:R-:W-:Y:S08]  /*11e60*/  HMMA.16816.F32.BF16 R28, R100.reuse, R124, R28 ;  /* 0x0000007c641c723c */ /* 0x040ff0000004181c */
[C---:B------:R-:W-:Y:S01]  /*11e70*/  HMMA.16816.F32.BF16 R32, R100.reuse, R126, R32 ;  /* 0x0000007e6420723c */ /* 0x040fe20000041820 */
[----:B------:R-:W-:Y:S07]  /*11e80*/  LDSM.16.MT88.4 R124, [R203+0x1900] ;  /* 0x00190000cb7c783b */ /* 0x000fee0000004200 */
[C---:B-1----:R-:W-:Y:S08]  /*11e90*/  HMMA.16816.F32.BF16 R36, R100.reuse, R104, R36 ;  /* 0x000000686424723c */ /* 0x042ff00000041824 */
[C---:B------:R-:W-:Y:S01]  /*11ea0*/  HMMA.16816.F32.BF16 R40, R100.reuse, R106, R40 ;  /* 0x0000006a6428723c */ /* 0x040fe20000041828 */
[----:B------:R-:W1:Y:S07]  /*11eb0*/  LDSM.16.MT88.4 R104, [R203+0x5100] ;  /* 0x00510000cb68783b */ /* 0x000e6e0000004200 */
[C---:B----4-:R-:W-:Y:S08]  /*11ec0*/  HMMA.16816.F32.BF16 R44, R100.reuse, R116, R44 ;  /* 0x00000074642c723c */ /* 0x050ff0000004182c */
[C---:B------:R-:W-:Y:S01]  /*11ed0*/  HMMA.16816.F32.BF16 R48, R100.reuse, R118, R48 ;  /* 0x000000766430723c */ /* 0x040fe20000041830 */
[----:B------:R-:W4:Y:S07]  /*11ee0*/  LDSM.16.MT88.4 R116, [R198+0x5100] ;  /* 0x00510000c674783b */ /* 0x000f2e0000004200 */
[C---:B--2---:R-:W-:Y:S08]  /*11ef0*/  HMMA.16816.F32.BF16 R52, R100.reuse, R108, R52 ;  /* 0x0000006c6434723c */ /* 0x044ff00000041834 */
[C---:B------:R-:W-:Y:S01]  /*11f00*/  HMMA.16816.F32.BF16 R56, R100.reuse, R110, R56 ;  /* 0x0000006e6438723c */ /* 0x040fe20000041838 */
[----:B------:R-:W2:Y:S07]  /*11f10*/  LDSM.16.MT88.4 R108, [R197+0x5100] ;  /* 0x00510000c56c783b */ /* 0x000eae0000004200 */
[C---:B---3--:R-:W-:Y:S08]  /*11f20*/  HMMA.16816.F32.BF16 R60, R100.reuse, R112, R60 ;  /* 0x00000070643c723c */ /* 0x048ff0000004183c */
[C---:B------:R-:W-:Y:S01]  /*11f30*/  HMMA.16816.F32.BF16 R64, R100.reuse, R114, R64 ;  /* 0x000000726440723c */ /* 0x040fe20000041840 */
[----:B------:R-:W3:Y:S07]  /*11f40*/  LDSM.16.MT88.4 R112, [R196+0x5100] ;  /* 0x00510000c470783b */ /* 0x000eee0000004200 */
[C---:B-1----:R-:W-:Y:S08]  /*11f50*/  HMMA.16816.F32.BF16 R68, R100.reuse, R104, R68 ;  /* 0x000000686444723c */ /* 0x042ff00000041844 */
[C---:B------:R-:W-:Y:S01]  /*11f60*/  HMMA.16816.F32.BF16 R72, R100.reuse, R106, R72 ;  /* 0x0000006a6448723c */ /* 0x040fe20000041848 */
[----:B------:R-:W-:Y:S07]  /*11f70*/  LDSM.16.MT88.4 R104, [R197+0x1900] ;  /* 0x00190000c568783b */ /* 0x000fee0000004200 */
[C---:B----4-:R-:W-:Y:S08]  /*11f80*/  HMMA.16816.F32.BF16 R76, R100.reuse, R116, R76 ;  /* 0x00000074644c723c */ /* 0x050ff0000004184c */
[C---:B------:R-:W-:Y:S01]  /*11f90*/  HMMA.16816.F32.BF16 R80, R100.reuse, R118, R80 ;  /* 0x000000766450723c */ /* 0x040fe20000041850 */
[----:B------:R-:W1:Y:S07]  /*11fa0*/  LDSM.16.MT88.4 R116, [R198+0x1900] ;  /* 0x00190000c674783b */ /* 0x000e6e0000004200 */
[C---:B--2---:R-:W-:Y:S08]  /*11fb0*/  HMMA.16816.F32.BF16 R84, R100.reuse, R108, R84 ;  /* 0x0000006c6454723c */ /* 0x044ff00000041854 */
[C---:B------:R-:W-:Y:S08]  /*11fc0*/  HMMA.16816.F32.BF16 R88, R100.reuse, R110, R88 ;  /* 0x0000006e6458723c */ /* 0x040ff00000041858 */
[C---:B---3--:R-:W-:Y:S08]  /*11fd0*/  HMMA.16816.F32.BF16 R92, R100.reuse, R112, R92 ;  /* 0x00000070645c723c */ /* 0x048ff0000004185c */
[----:B------:R-:W-:Y:S08]  /*11fe0*/  HMMA.16816.F32.BF16 R96, R100, R114, R96 ;  /* 0x000000726460723c */ /* 0x000ff00000041860 */
[C---:B------:R-:W-:Y:S01]  /*11ff0*/  HMMA.16816.F32.BF16 R128, R136.reuse, R124, R4 ;  /* 0x0000007c8880723c */ /* 0x040fe20000041804 */
[----:B------:R-:W2:Y:S07]  /*12000*/  LDSM.16.MT88.4 R4, [R198+0x5900] ;  /* 0x00590000c604783b */ /* 0x000eae0000004200 */
[C---:B------:R-:W-:Y:S01]  /*12010*/  HMMA.16816.F32.BF16 R124, R136.reuse, R126, R8 ;  /* 0x0000007e887c723c */ /* 0x040fe20000041808 */
[----:B------:R-:W3:Y:S07]  /*12020*/  LDSM.16.MT88.4 R8, [R197+0x5900] ;  /* 0x00590000c508783b */ /* 0x000eee0000004200 */
[C---:B-1----:R-:W-:Y:S01]  /*12030*/  HMMA.16816.F32.BF16 R120, R136.reuse, R116, R12 ;  /* 0x000000748878723c */ /* 0x042fe2000004180c */
[----:B------:R-:W1:Y:S07]  /*12040*/  LDSM.16.MT88.4 R12, [R196+0x5900] ;  /* 0x00590000c40c783b */ /* 0x000e6e0000004200 */
        /* <DEDUP_REMOVED lines=15> */
[C---:B--2---:R-:W-:Y:S07]  /*12140*/  HMMA.16816.F32.BF16 R76, R136.reuse, R4, R76 ;  /* 0x00000004884c723c */ /* 0x044fee000004184c */
[----:B------:R-:W-:Y:S01]  /*12150*/  FADD.FTZ R5, R183, R182 ;  /* 0x000000b6b7057221 */ /* 0x000fe20000010000 */
[C---:B------:R-:W-:Y:S04]  /*12160*/  HMMA.16816.F32.BF16 R80, R136.reuse, R6, R80 ;  /* 0x000000068850723c */ /* 0x040fe80000041850 */
[----:B------:R-:W-:Y:S04]  /*12170*/  FADD.FTZ R5, R234, R5 ;  /* 0x00000005ea057221 */ /* 0x000fe80000010000 */
[C---:B---3--:R-:W-:Y:S04]  /*12180*/  HMMA.16816.F32.BF16 R84, R136.reuse, R8, R84 ;  /* 0x000000088854723c */ /* 0x048fe80000041854 */
[----:B------:R-:W-:Y:S04]  /*12190*/  FADD.FTZ R236, R236, R5 ;  /* 0x00000005ecec7221 */ /* 0x000fe80000010000 */
[C---:B------:R-:W-:Y:S04]  /*121a0*/  HMMA.16816.F32.BF16 R88, R136.reuse, R10, R88 ;  /* 0x0000000a8858723c */ /* 0x040fe80000041858 */
[----:B------:R-:W-:Y:S04]  /*121b0*/  FADD.FTZ R241, R241, R236 ;  /* 0x000000ecf1f17221 */ /* 0x000fe80000010000 */
[C---:B-1----:R-:W-:Y:S04]  /*121c0*/  HMMA.16816.F32.BF16 R92, R136.reuse, R12, R92 ;  /* 0x0000000c885c723c */ /* 0x042fe8000004185c */
[----:B------:R-:W-:Y:S04]  /*121d0*/  FADD.FTZ R238, R238, R241 ;  /* 0x000000f1eeee7221 */ /* 0x000fe80000010000 */
[----:B------:R-:W-:Y:S04]  /*121e0*/  HMMA.16816.F32.BF16 R96, R136, R14, R96 ;  /* 0x0000000e8860723c */ /* 0x000fe80000041860 */
[----:B------:R-:W-:Y:S04]  /*121f0*/  FADD.FTZ R243, R243, R238 ;  /* 0x000000eef3f37221 */ /* 0x000fe80000010000 */
[----:B------:R-:W-:Y:S04]  /*12200*/  FADD.FTZ R134, R134, R243 ;  /* 0x000000f386867221 */ /* 0x000fe80000010000 */
[----:B------:R-:W-:Y:S01]  /*12210*/  FADD.FTZ R233, R133, R134 ;  /* 0x0000008685e97221 */ /* 0x000fe20000010000 */
[----:B------:R-:W-:-:S05]  /*12220*/  @P0 BRA `(.L_x_129) ;  /* 0xffffd34000000947 */ /* 0x000fca000383ffff */
.L_x_128:
[----:B------:R-:W1:Y:S01]  /*12230*/  SHFL.BFLY PT, R0, R233, 0x2, 0x1f ;  /* 0x0c401f00e9007f89 */ /* 0x000e6200000e0000 */
[----:B------:R-:W-:-:S02]  /*12240*/  MOV R2, RZ ;  /* 0x000000ff00027202 */ /* 0x000fc40000000f00 */
[----:B------:R-:W-:Y:S01]  /*12250*/  MOV R4, RZ ;  /* 0x000000ff00047202 */ /* 0x000fe20000000f00 */
[----:B------:R-:W2:Y:S01]  /*12260*/  SHFL.BFLY PT, R6, R235, 0x2, 0x1f ;  /* 0x0c401f00eb067f89 */ /* 0x000ea200000e0000 */
[----:B------:R-:W-:Y:S02]  /*12270*/  MOV R10, 0xff800000 ;  /* 0xff800000000a7802 */ /* 0x000fe40000000f00 */
[----:B------:R-:W-:Y:S02]  /*12280*/  MOV R12, 0xff800000 ;  /* 0xff800000000c7802 */ /* 0x000fe40000000f00 */
[----:B------:R-:W-:Y:S01]  /*12290*/  PLOP3.LUT P2, PT, PT, PT, PT, 0x8, 0x0 ;  /* 0x000000000000781c */ /* 0x000fe20003f4e170 */
[----:B-1----:R-:W-:Y:S02]  /*122a0*/  FADD.FTZ R7, R0, R233 ;  /* 0x000000e900077221 */ /* 0x002fe40000010000 */
[----:B--2---:R-:W-:-:S03]  /*122b0*/  FADD.FTZ R6, R6, R235 ;  /* 0x000000eb06067221 */ /* 0x004fc60000010000 */
[----:B------:R-:W1:Y:S04]  /*122c0*/  SHFL.BFLY PT, R0, R7, 0x1, 0x1f ;  /* 0x0c201f0007007f89 */ /* 0x000e6800000e0000 */
[----:B------:R-:W2:Y:S01]  /*122d0*/  SHFL.BFLY PT, R5, R6, 0x1, 0x1f ;  /* 0x0c201f0006057f89 */ /* 0x000ea200000e0000 */
[----:B-1----:R-:W-:Y:S02]  /*122e0*/  FADD.FTZ R0, R0, R7 ;  /* 0x0000000700007221 */ /* 0x002fe40000010000 */
[----:B--2---:R-:W-:-:S03]  /*122f0*/  FADD.FTZ R5, R6, R5 ;  /* 0x0000000506057221 */ /* 0x004fc60000010000 */
[----:B------:R-:W-:Y:S02]  /*12300*/  FSETP.NE.FTZ.AND P0, PT, R0, RZ, PT ;  /* 0x000000ff0000720b */ /* 0x000fe40003f15000 */
[----:B------:R-:W-:-:S11]  /*12310*/  FSETP.NE.FTZ.AND P1, PT, R5, RZ, PT ;  /* 0x000000ff0500720b */ /* 0x000fd60003f35000 */
[----:B------:R-:W1:Y:S01]  /*12320*/  @P0 MUFU.RCP R2, R0 ;  /* 0x0000000000020308 */ /* 0x000e620000001000 */
[----:B------:R-:W-:Y:S02]  /*12330*/  @P0 MOV R15, 0x3f317218 ;  /* 0x3f317218000f0802 */ /* 0x000fe40000000f00 */
[----:B------:R-:W-:-:S05]  /*12340*/  @P1 MOV R13, 0x3f317218 ;  /* 0x3f317218000d1802 */ /* 0x000fca0000000f00 */
[----:B------:R-:W2:Y:S01]  /*12350*/  @P1 MUFU.RCP R4, R5 ;  /* 0x0000000500041308 */ /* 0x000ea20000001000 */
[----:B------:R-:W-:-:S07]  /*12360*/  @P1 FMUL.FTZ R13, R13, c[0x0][0x2d0] ;  /* 0x0000b4000d0d1a20 */ /* 0x000fce0000410000 */
[----:B------:R-:W3:Y:S01]  /*12370*/  @P0 MUFU.LG2 R0, R0 ;  /* 0x0000000000000308 */ /* 0x000ee20000000c00 */
[C---:B-1----:R-:W-:Y:S02]  /*12380*/  FMUL.FTZ R130, R2.reuse, R130 ;  /* 0x0000008202827220 */ /* 0x042fe40000410000 */
[C---:B------:R-:W-:Y:S02]  /*12390*/  FMUL.FTZ R131, R2.reuse, R131 ;  /* 0x0000008302837220 */ /* 0x040fe40000410000 */
[C---:B------:R-:W-:Y:S02]  /*123a0*/  FMUL.FTZ R126, R2.reuse, R126 ;  /* 0x0000007e027e7220 */ /* 0x040fe40000410000 */
[----:B------:R-:W-:Y:S01]  /*123b0*/  FMUL.FTZ R127, R2, R127 ;  /* 0x0000007f027f7220 */ /* 0x000fe20000410000 */
[----:B------:R-:W1:Y:S01]  /*123c0*/  @P1 MUFU.LG2 R5, R5 ;  /* 0x0000000500051308 */ /* 0x000e620000000c00 */
[C---:B--2---:R-:W-:Y:S02]  /*123d0*/  FMUL.FTZ R128, R4.reuse, R128 ;  /* 0x0000008004807220 */ /* 0x044fe40000410000 */
[----:B------:R-:W-:-:S02]  /*123e0*/  FMUL.FTZ R129, R4, R129 ;  /* 0x0000008104817220 */ /* 0x000fc40000410000 */
[C---:B------:R-:W-:Y:S02]  /*123f0*/  FMUL.FTZ R124, R4.reuse, R124 ;  /* 0x0000007c047c7220 */ /* 0x040fe40000410000 */
[----:B------:R-:W-:Y:S02]  /*12400*/  FMUL.FTZ R125, R4, R125 ;  /* 0x0000007d047d7220 */ /* 0x000fe40000410000 */
[----:B---3--:R-:W-:Y:S02]  /*12410*/  @P0 FMUL.FTZ R14, R0, 0.69314718246459960938 ;  /* 0x3f317218000e0820 */ /* 0x008fe40000410000 */
[----:B------:R-:W-:Y:S02]  /*12420*/  @P0 FMUL.FTZ R0, R15, c[0x0][0x2d0] ;  /* 0x0000b4000f000a20 */ /* 0x000fe40000410000 */
[C---:B------:R-:W-:Y:S02]  /*12430*/  FMUL.FTZ R120, R4.reuse, R120 ;  /* 0x0000007804787220 */ /* 0x040fe40000410000 */
[----:B------:R-:W-:-:S02]  /*12440*/  FMUL.FTZ R121, R4, R121 ;  /* 0x0000007904797220 */ /* 0x000fc40000410000 */
[----:B-1----:R-:W-:Y:S02]  /*12450*/  @P1 FMUL.FTZ R5, R5, 0.69314718246459960938 ;  /* 0x3f31721805051820 */ /* 0x002fe40000410000 */
        /* <DEDUP_REMOVED lines=41> */
[----:B------:R-:W-:Y:S02]  /*126f0*/  FMUL.FTZ R97, R4, R97 ;  /* 0x0000006104617220 */ /* 0x000fe40000410000 */
        /* <DEDUP_REMOVED lines=43> */
[----:B------:R-:W-:Y:S02]  /*129b0*/  FMUL.FTZ R99, R2, R99 ;  /* 0x0000006302637220 */ /* 0x000fe40000410000 */
[----:B------:R-:W-:Y:S02]  /*129c0*/  @P1 FFMA.FTZ R10, R13, R132, R5 ;  /* 0x000000840d0a1223 */ /* 0x000fe40000010005 */
[----:B------:R-:W-:Y:S02]  /*129d0*/  @P0 FFMA.FTZ R12, R0, R3, R14 ;  /* 0x00000003000c0223 */ /* 0x000fe4000001000e */
.L_x_81:
[----:B------:R-:W-:Y:S01]  /*129e0*/  ULDC.64 UR4, c[0x0][0x118] ;  /* 0x0000460000047ab9 */ /* 0x000fe20000000a00 */
[----:B------:R-:W-:Y:S01]  /*129f0*/  SHF.R.S32.HI R0, RZ, 0x1f, R207 ;  /* 0x0000001fff007819 */ /* 0x000fe200000114cf */
[----:B------:R-:W-:Y:S05]  /*12a00*/  @P2 BRA `(.L_x_130) ;  /* 0x0000168000002947 */ /* 0x000fea0003800000 */
[----:B------:R-:W1:Y:S01]  /*12a10*/  S2R R2, SR_TID.X ;  /* 0x0000000000027919 */ /* 0x000e620000002100 */
[----:B------:R-:W-:-:S02]  /*12a20*/  F2FP.BF16.PACK_AB R4, R11, R4 ;  /* 0x000000040b04723e */ /* 0x000fc400000010ff */
[----:B------:R-:W-:Y:S01]  /*12a30*/  F2FP.BF16.PACK_AB R6, R7, R6 ;  /* 0x000000060706723e */ /* 0x000fe200000010ff */
[----:B------:R-:W-:Y:S01]  /*12a40*/  BAR.SYNC.DEFER_BLOCKING 0x1, 0x100 ;  /* 0x0044000000007b1d */ /* 0x000fe20000010000 */
        /* <DEDUP_REMOVED lines=12> */
[----:B------:R-:W-:Y:S02]  /*12b10*/  LEA.HI R5, R3, R2, RZ, 0x2 ;  /* 0x0000000203057211 */ /* 0x000fe400078f10ff */
[----:B------:R-:W-:Y:S02]  /*12b20*/  F2FP.BF16.PACK_AB R110, R111, R110 ;  /* 0x0000006e6f6e723e */ /* 0x000fe400000010ff */
[--C-:B------:R-:W-:Y:S02]  /*12b30*/  SHF.R.S32.HI R14, RZ, 0x2, R5.reuse ;  /* 0x00000002ff0e7819 */ /* 0x100fe40000011405 */
[----:B------:R-:W-:Y:S02]  /*12b40*/  SHF.R.S32.HI R13, RZ, 0x1f, R5 ;  /* 0x0000001fff0d7819 */ /* 0x000fe40000011405 */
[----:B------:R-:W-:-:S02]  /*12b50*/  LOP3.LUT R5, R5, 0xfffffffc, RZ, 0xc0, !PT ;  /* 0xfffffffc05057812 */ /* 0x000fc400078ec0ff */
[----:B------:R-:W-:Y:S02]  /*12b60*/  LEA.HI R13, R13, R14, RZ, 0x3 ;  /* 0x0000000e0d0d7211 */ /* 0x000fe400078f18ff */
[----:B------:R-:W-:Y:S01]  /*12b70*/  F2FP.BF16.PACK_AB R104, R105, R104 ;  /* 0x000000686968723e */ /* 0x000fe200000010ff */
[----:B------:R-:W-:Y:S01]  /*12b80*/  IMAD.IADD R18, R2, 0x1, -R5 ;  /* 0x0000000102127824 */ /* 0x000fe200078e0a05 */
[----:B------:R-:W-:Y:S02]  /*12b90*/  LOP3.LUT R13, R13, 0xfffffff8, RZ, 0xc0, !PT ;  /* 0xfffffff80d0d7812 */ /* 0x000fe400078ec0ff */
[----:B------:R-:W-:Y:S02]  /*12ba0*/  F2FP.BF16.PACK_AB R106, R107, R106 ;  /* 0x0000006a6b6a723e */ /* 0x000fe400000010ff */
[----:B------:R-:W-:Y:S01]  /*12bb0*/  F2FP.BF16.PACK_AB R100, R101, R100 ;  /* 0x000000646564723e */ /* 0x000fe200000010ff */
[----:B------:R-:W-:Y:S01]  /*12bc0*/  IMAD.IADD R14, R14, 0x1, -R13 ;  /* 0x000000010e0e7824 */ /* 0x000fe200078e0a0d */
[----:B------:R-:W-:-:S02]  /*12bd0*/  LEA.HI R13, R3, R2, RZ, 0x5 ;  /* 0x00000002030d7211 */ /* 0x000fc400078f28ff */
[----:B------:R-:W-:Y:S01]  /*12be0*/  F2FP.BF16.PACK_AB R102, R103, R102 ;  /* 0x000000666766723e */ /* 0x000fe200000010ff */
[C---:B------:R-:W-:Y:S01]  /*12bf0*/  IMAD.SHL.U32 R16, R14.reuse, 0x40, RZ ;  /* 0x000000400e107824 */ /* 0x040fe200078e00ff */
[----:B------:R-:W-:Y:S02]  /*12c00*/  SHF.R.S32.HI R15, RZ, 0x5, R13 ;  /* 0x00000005ff0f7819 */ /* 0x000fe4000001140d */
[----:B------:R-:W-:Y:S02]  /*12c10*/  LOP3.LUT R17, R14, 0x1, RZ, 0xc0, !PT ;  /* 0x000000010e117812 */ /* 0x000fe400078ec0ff */
        /* <DEDUP_REMOVED lines=11> */
[----:B------:R-:W-:Y:S02]  /*12cd0*/  F2FP.BF16.PACK_AB R40, R41, R40 ;  /* 0x000000282928723e */ /* 0x000fe400000010ff */
[----:B------:R-:W-:Y:S01]  /*12ce0*/  F2FP.BF16.PACK_AB R42, R43, R42 ;  /* 0x0000002a2b2a723e */ /* 0x000fe200000010ff */
[C---:B------:R-:W-:Y:S01]  /*12cf0*/  IMAD.IADD R17, R5.reuse, 0x1, R14 ;  /* 0x0000000105117824 */ /* 0x040fe200078e020e */
[C---:B------:R-:W-:Y:S01]  /*12d00*/  IADD3 R11, R5.reuse, 0x80, RZ ;  /* 0x00000080050b7810 */ /* 0x040fe20007ffe0ff */
[----:B------:R-:W-:Y:S01]  /*12d10*/  STS [R5+0x80], R128 ;  /* 0x0000808005007388 */ /* 0x000fe20000000800 */
[----:B------:R-:W-:-:S02]  /*12d20*/  IADD3 R7, R5, 0x70, RZ ;  /* 0x0000007005077810 */ /* 0x000fc40007ffe0ff */
[----:B------:R-:W-:Y:S01]  /*12d30*/  @P0 IADD3 R7, R11, 0x10, RZ ;  /* 0x000000100b070810 */ /* 0x000fe20007ffe0ff */
[----:B------:R-:W-:Y:S01]  /*12d40*/  IMAD.MOV.U32 R11, RZ, RZ, 0x40 ;  /* 0x00000040ff0b7424 */ /* 0x000fe200078e00ff */
[----:B------:R-:W-:Y:S01]  /*12d50*/  STS [R5+0x480], R130 ;  /* 0x0004808205007388 */ /* 0x000fe20000000800 */
[----:B------:R-:W-:Y:S02]  /*12d60*/  F2FP.BF16.PACK_AB R44, R45, R44 ;  /* 0x0000002c2d2c723e */ /* 0x000fe400000010ff */
[----:B------:R-:W-:Y:S01]  /*12d70*/  F2FP.BF16.PACK_AB R46, R47, R46 ;  /* 0x0000002e2f2e723e */ /* 0x000fe200000010ff */
[----:B------:R-:W-:Y:S01]  /*12d80*/  STS [R7], R124 ;  /* 0x0000007c07007388 */ /* 0x000fe20000000800 */
[----:B------:R-:W-:Y:S01]  /*12d90*/  SEL R16, R11, 0xffffffc0, !P2 ;  /* 0xffffffc00b107807 */ /* 0x000fe20005000000 */
[--C-:B------:R-:W-:Y:S01]  /*12da0*/  IMAD.IADD R11, R14, 0x1, R7.reuse ;  /* 0x000000010e0b7824 */ /* 0x100fe200078e0207 */
[----:B------:R-:W-:Y:S01]  /*12db0*/  F2FP.BF16.PACK_AB R48, R49, R48 ;  /* 0x000000303130723e */ /* 0x000fe200000010ff */
[----:B------:R-:W-:Y:S01]  /*12dc0*/  STS [R7+0x400], R126 ;  /* 0x0004007e07007388 */ /* 0x000fe20000000800 */
[----:B------:R-:W-:Y:S01]  /*12dd0*/  F2FP.BF16.PACK_AB R50, R51, R50 ;  /* 0x000000323332723e */ /* 0x000fe200000010ff */
[--C-:B------:R-:W-:Y:S01]  /*12de0*/  IMAD.IADD R19, R5, 0x1, R16.reuse ;  /* 0x0000000105137824 */ /* 0x100fe200078e0210 */
[----:B------:R-:W-:Y:S01]  /*12df0*/  F2FP.BF16.PACK_AB R52, R53, R52 ;  /* 0x000000343534723e */ /* 0x000fe200000010ff */
[C---:B------:R-:W-:Y:S01]  /*12e00*/  IMAD.IADD R21, R16.reuse, 0x1, R7 ;  /* 0x0000000110157824 */ /* 0x040fe200078e0207 */
[----:B------:R-:W-:Y:S01]  /*12e10*/  STS [R17+0x80], R120 ;  /* 0x0000807811007388 */ /* 0x000fe20000000800 */
[----:B------:R-:W-:Y:S01]  /*12e20*/  IMAD.IADD R23, R16, 0x1, R17 ;  /* 0x0000000110177824 */ /* 0x000fe200078e0211 */
[----:B------:R-:W-:Y:S01]  /*12e30*/  F2FP.BF16.PACK_AB R54, R55, R54 ;  /* 0x000000363736723e */ /* 0x000fe200000010ff */
[----:B------:R-:W-:Y:S01]  /*12e40*/  IMAD.IADD R25, R11, 0x1, R16 ;  /* 0x000000010b197824 */ /* 0x000fe200078e0210 */
[----:B------:R-:W-:Y:S01]  /*12e50*/  STS [R17+0x480], R122 ;  /* 0x0004807a11007388 */ /* 0x000fe20000000800 */
[----:B------:R-:W-:-:S02]  /*12e60*/  F2FP.BF16.PACK_AB R56, R57, R56 ;  /* 0x000000383938723e */ /* 0x000fc400000010ff */
[----:B------:R-:W-:Y:S01]  /*12e70*/  F2FP.BF16.PACK_AB R58, R59, R58 ;  /* 0x0000003a3b3a723e */ /* 0x000fe200000010ff */
[----:B------:R-:W-:Y:S01]  /*12e80*/  STS [R11], R116 ;  /* 0x000000740b007388 */ /* 0x000fe20000000800 */
        /* <DEDUP_REMOVED lines=23> */
[----:B------:R-:W-:Y:S01]  /*13000*/  STS [R25], R100 ;  /* 0x0000006419007388 */ /* 0x000fe20000000800 */
[----:B------:R-:W-:-:S02]  /*13010*/  F2FP.BF16.PACK_AB R96, R97, R96 ;  /* 0x000000606160723e */ /* 0x000fc400000010ff */
[----:B------:R-:W-:Y:S01]  /*13020*/  F2FP.BF16.PACK_AB R98, R99, R98 ;  /* 0x000000626362723e */ /* 0x000fe200000010ff */
[----:B------:R-:W-:Y:S01]  /*13030*/  STS [R25+0x400], R102 ;  /* 0x0004006619007388 */ /* 0x000fe20000000800 */
[----:B------:R-:W-:Y:S02]  /*13040*/  ISETP.NE.U32.AND P1, PT, RZ, c[0x0][0x508], PT ;  /* 0x00014200ff007a0c */ /* 0x000fe40003f25070 */
[----:B------:R-:W-:Y:S01]  /*13050*/  ISETP.NE.U32.AND P0, PT, RZ, c[0x0][0x500], PT ;  /* 0x00014000ff007a0c */ /* 0x000fe20003f05070 */
[----:B------:R-:W-:Y:S01]  /*13060*/  STS [R5+0x4080], R36 ;  /* 0x0040802405007388 */ /* 0x000fe20000000800 */
[----:B------:R-:W-:Y:S02]  /*13070*/  ISETP.NE.AND.EX P1, PT, RZ, c[0x0][0x50c], PT, P1 ;  /* 0x00014300ff007a0c */ /* 0x000fe40003f25310 */
[----:B------:R-:W-:Y:S01]  /*13080*/  ISETP.NE.AND.EX P0, PT, RZ, c[0x0][0x504], PT, P0 ;  /* 0x00014100ff007a0c */ /* 0x000fe20003f05300 */
        /* <DEDUP_REMOVED lines=20> */
[----:B------:R2:W-:Y:S04]  /*131d0*/  STS [R17+0x8480], R78 ;  /* 0x0084804e11007388 */ /* 0x0005e80000000800 */
[----:B------:R-:W-:Y:S04]  /*131e0*/  STS [R11+0x8000], R80 ;  /* 0x008000500b007388 */ /* 0x000fe80000000800 */
[----:B------:R-:W-:Y:S01]  /*131f0*/  STS [R11+0x8400], R9 ;  /* 0x008400090b007388 */ /* 0x000fe20000000800 */
[----:B-1----:R-:W-:-:S03]  /*13200*/  IMAD.MOV.U32 R5, RZ, RZ, 0x4 ;  /* 0x00000004ff057424 */ /* 0x002fc600078e00ff */
[----:B------:R-:W-:Y:S04]  /*13210*/  STS [R19+0x8080], R6 ;  /* 0x0080800613007388 */ /* 0x000fe80000000800 */
[----:B------:R1:W-:Y:S04]  /*13220*/  STS [R19+0x8480], R4 ;  /* 0x0084800413007388 */ /* 0x0003e80000000800 */
[----:B------:R3:W-:Y:S04]  /*13230*/  STS [R21+0x8000], R8 ;  /* 0x0080000815007388 */ /* 0x0007e80000000800 */
[----:B------:R4:W-:Y:S01]  /*13240*/  STS [R21+0x8400], R90 ;  /* 0x0084005a15007388 */ /* 0x0009e20000000800 */
[----:B--2---:R-:W-:-:S03]  /*13250*/  IMAD.WIDE R16, R208, R5, c[0x0][0x500] ;  /* 0x00014000d0107625 */ /* 0x004fc600078e0205 */
[----:B------:R2:W-:Y:S04]  /*13260*/  STS [R23+0x8080], R92 ;  /* 0x0080805c17007388 */ /* 0x0005e80000000800 */
[----:B------:R2:W-:Y:S04]  /*13270*/  STS [R23+0x8480], R94 ;  /* 0x0084805e17007388 */ /* 0x0005e80000000800 */
[----:B------:R2:W-:Y:S04]  /*13280*/  STS [R25+0x8000], R96 ;  /* 0x0080006019007388 */ /* 0x0005e80000000800 */
[----:B------:R2:W-:Y:S04]  /*13290*/  STS [R25+0x8400], R98 ;  /* 0x0084006219007388 */ /* 0x0005e80000000800 */
[----:B------:R-:W-:Y:S01]  /*132a0*/  BAR.SYNC.DEFER_BLOCKING 0x1, 0x100 ;  /* 0x0044000000007b1d */ /* 0x000fe20000010000 */
[----:B-1----:R-:W-:-:S02]  /*132b0*/  IMAD.MOV.U32 R4, RZ, RZ, c[0x0][0x388] ;  /* 0x0000e200ff047624 */ /* 0x002fc400078e00ff */
[----:B---3--:R-:W-:-:S03]  /*132c0*/  @P1 IMAD.WIDE R8, R208, R5, c[0x0][0x508] ;  /* 0x00014200d0081625 */ /* 0x008fc600078e0205 */
[----:B------:R-:W3:Y:S04]  /*132d0*/  @P0 LDG.E R7, [R16.64] ;  /* 0x0000000410070981 */ /* 0x000ee8000c1e1900 */
[----:B------:R2:W5:Y:S01]  /*132e0*/  @P1 LDG.E R4, [R8.64] ;  /* 0x0000000408041981 */ /* 0x000562000c1e1900 */
[----:B----4-:R-:W-:Y:S02]  /*132f0*/  CS2R R20, SRZ ;  /* 0x0000000000147805 */ /* 0x010fe4000001ff00 */
[--C-:B---3--:R-:W-:Y:S01]  /*13300*/  @P0 SHF.R.S32.HI R21, RZ, 0x1f, R7.reuse ;  /* 0x0000001fff150819 */ /* 0x108fe20000011407 */
[----:B------:R-:W-:Y:S01]  /*13310*/  @P0 IMAD.MOV.U32 R20, RZ, RZ, R7 ;  /* 0x000000ffff140224 */ /* 0x000fe200078e0007 */
[----:B------:R-:W-:Y:S05]  /*13320*/  @P1 BRA `(.L_x_131) ;  /* 0x0000004000001947 */ /* 0x000fea0003800000 */
[----:B--2---:R-:W-:Y:S05]  /*13330*/  @!P0 BRA `(.L_x_131) ;  /* 0x0000003000008947 */ /* 0x004fea0003800000 */
[----:B-----5:R-:W2:Y:S04]  /*13340*/  LDG.E R4, [R16.64] ;  /* 0x0000000410047981 */ /* 0x020ea8000c1e1900 */
[----:B------:R-:W2:Y:S02]  /*13350*/  LDG.E R5, [R16.64+0x4] ;  /* 0x0000040410057981 */ /* 0x000ea4000c1e1900 */
[----:B--2---:R-:W-:-:S02]  /*13360*/  IADD3 R4, -R4, R5, RZ ;  /* 0x0000000504047210 */ /* 0x004fc40007ffe1ff */
.L_x_131:
[----:B--2---:R-:W-:Y:S01]  /*13370*/  LOP3.LUT R13, R13, 0xffffffe0, RZ, 0xc0, !PT ;  /* 0xffffffe00d0d7812 */ /* 0x004fe200078ec0ff */
[----:B------:R-:W1:Y:S01]  /*13380*/  S2R R55, SR_CTAID.X ;  /* 0x0000000000377919 */ /* 0x000e620000002500 */
[----:B------:R-:W-:Y:S01]  /*13390*/  SHF.R.S32.HI R14, RZ, 0x1f, R15 ;  /* 0x0000001fff0e7819 */ /* 0x000fe2000001140f */
[----:B------:R-:W-:Y:S01]  /*133a0*/  IMAD.MOV.U32 R7, RZ, RZ, c[0x0][0x4e8] ;  /* 0x00013a00ff077624 */ /* 0x000fe200078e00ff */
[----:B------:R-:W-:Y:S01]  /*133b0*/  LEA.HI R8, R18, R18, RZ, 0x1 ;  /* 0x0000001212087211 */ /* 0x000fe200078f08ff */
[----:B------:R-:W-:Y:S01]  /*133c0*/  IMAD.IADD R6, R2, 0x1, -R13 ;  /* 0x0000000102067824 */ /* 0x000fe200078e0a0d */
[----:B------:R-:W-:Y:S01]  /*133d0*/  LEA.HI R14, R14, R15, RZ, 0x3 ;  /* 0x0000000f0e0e7211 */ /* 0x000fe200078f18ff */
[----:B------:R-:W-:Y:S01]  /*133e0*/  IMAD.MOV.U32 R19, RZ, RZ, R21 ;  /* 0x000000ffff137224 */ /* 0x000fe200078e0015 */
[----:B------:R-:W-:Y:S01]  /*133f0*/  LOP3.LUT R9, R8, 0x1ffffffe, RZ, 0xc0, !PT ;  /* 0x1ffffffe08097812 */ /* 0x000fe200078ec0ff */
[----:B------:R-:W-:Y:S01]  /*13400*/  BSSY B0, `(.L_x_132) ;  /* 0x0000080000007945 */ /* 0x000fe20003800000 */
[----:B------:R-:W-:-:S02]  /*13410*/  SHF.R.S32.HI R5, RZ, 0x1f, R6 ;  /* 0x0000001fff057819 */ /* 0x000fc40000011406 */
[----:B------:R-:W-:Y:S02]  /*13420*/  LOP3.LUT R14, R14, 0xffffff8, RZ, 0xc0, !PT ;  /* 0x0ffffff80e0e7812 */ /* 0x000fe400078ec0ff */
[----:B------:R-:W-:Y:S02]  /*13430*/  LEA.HI R5, R5, R6, RZ, 0x2 ;  /* 0x0000000605057211 */ /* 0x000fe400078f10ff */
[----:B------:R-:W-:Y:S01]  /*13440*/  IADD3 R15, -R14, R15, RZ ;  /* 0x0000000f0e0f7210 */ /* 0x000fe20007ffe1ff */
[----:B------:R-:W-:Y:S01]  /*13450*/  IMAD R14, R0, c[0x0][0x490], RZ ;  /* 0x00012400000e7a24 */ /* 0x000fe200078e02ff */
[----:B------:R-:W-:Y:S01]  /*13460*/  SHF.R.S32.HI R8, RZ, 0x2, R5 ;  /* 0x00000002ff087819 */ /* 0x000fe20000011405 */
[----:B------:R-:W-:Y:S01]  /*13470*/  IMAD.IADD R5, R18, 0x1, -R9 ;  /* 0x0000000112057824 */ /* 0x000fe200078e0a09 */
[----:B------:R-:W-:Y:S01]  /*13480*/  LOP3.LUT P2, RZ, R6, 0x3, RZ, 0xc0, !PT ;  /* 0x0000000306ff7812 */ /* 0x000fe2000784c0ff */
[----:B------:R-:W-:Y:S01]  /*13490*/  IMAD R11, R207, c[0x0][0x494], R14 ;  /* 0x00012500cf0b7a24 */ /* 0x000fe200078e020e */
[----:B------:R-:W-:Y:S01]  /*134a0*/  ISETP.NE.AND P1, PT, R7, 0x1, PT ;  /* 0x000000010700780c */ /* 0x000fe20003f25270 */
[----:B------:R-:W-:Y:S01]  /*134b0*/  IMAD R6, R15, 0x10, R8 ;  /* 0x000000100f067824 */ /* 0x000fe200078e0208 */
[----:B------:R-:W-:Y:S01]  /*134c0*/  MOV R18, R20 ;  /* 0x0000001400127202 */ /* 0x000fe20000000f00 */
[----:B------:R-:W-:Y:S01]  /*134d0*/  IMAD R7, R21, c[0x0][0x3a0], RZ ;  /* 0x0000e80015077a24 */ /* 0x000fe200078e02ff */
[-C--:B------:R-:W-:Y:S01]  /*134e0*/  LEA.HI R8, R3, R2.reuse, RZ, 0x3 ;  /* 0x0000000203087211 */ /* 0x080fe200078f18ff */
[----:B------:R-:W-:Y:S01]  /*134f0*/  IMAD R16, R5, 0x8, R6 ;  /* 0x0000000805107824 */ /* 0x000fe200078e0206 */
[----:B------:R-:W-:Y:S01]  /*13500*/  LEA.HI R3, R3, R2, RZ, 0x6 ;  /* 0x0000000203037211 */ /* 0x000fe200078f30ff */
[----:B------:R-:W-:Y:S01]  /*13510*/  IMAD.WIDE.U32 R18, R207, c[0x0][0x490], R18 ;  /* 0x00012400cf127a25 */ /* 0x000fe200078e0012 */
[----:B------:R-:W-:-:S02]  /*13520*/  LOP3.LUT R5, R8, 0xfffffff8, RZ, 0xc0, !PT ;  /* 0xfffffff808057812 */ /* 0x000fc400078ec0ff */
[----:B-1----:R-:W-:Y:S01]  /*13530*/  LEA R9, R55, R16, 0x7 ;  /* 0x0000001037097211 */ /* 0x002fe200078e38ff */
[C---:B------:R-:W-:Y:S01]  /*13540*/  IMAD R7, R20.reuse, c[0x0][0x3a4], R7 ;  /* 0x0000e90014077a24 */ /* 0x040fe200078e0207 */
[----:B------:R-:W-:Y:S01]  /*13550*/  SHF.R.S32.HI R8, RZ, 0x3, R8 ;  /* 0x00000003ff087819 */ /* 0x000fe20000011408 */
[----:B------:R-:W-:-:S04]  /*13560*/  IMAD.WIDE.U32 R14, R20, c[0x0][0x3a0], RZ ;  /* 0x0000e800140e7a25 */ /* 0x000fc800078e00ff */
[----:B------:R-:W-:Y:S01]  /*13570*/  IMAD.IADD R19, R19, 0x1, R11 ;  /* 0x0000000113137824 */ /* 0x000fe200078e020b */
[----:B------:R-:W-:Y:S01]  /*13580*/  IADD3 R15, R15, R7, RZ ;  /* 0x000000070f0f7210 */ /* 0x000fe20007ffe0ff */
[----:B------:R-:W-:-:S04]  /*13590*/  @P1 IMAD.HI.U32 R11, R9, c[0x0][0x4ec], RZ ;  /* 0x00013b00090b1a27 */ /* 0x000fc800078e00ff */
[----:B------:R-:W-:Y:S01]  /*135a0*/  IMAD.IADD R5, R2, 0x1, -R5 ;  /* 0x0000000102057824 */ /* 0x000fe200078e0a05 */
[----:B------:R-:W-:Y:S01]  /*135b0*/  SHF.R.S32.HI R2, RZ, 0x1f, R208 ;  /* 0x0000001fff027819 */ /* 0x000fe200000114d0 */
[----:B------:R-:W-:Y:S01]  /*135c0*/  IMAD.MOV.U32 R7, RZ, RZ, R9 ;  /* 0x000000ffff077224 */ /* 0x000fe200078e0009 */
[----:B------:R-:W-:Y:S01]  /*135d0*/  @P1 SHF.R.U32.HI R7, RZ, c[0x0][0x4f0], R11 ;  /* 0x00013c00ff071a19 */ /* 0x000fe2000001160b */
[----:B------:R-:W-:Y:S01]  /*135e0*/  IMAD R0, R0, c[0x0][0x3e8], RZ ;  /* 0x0000fa0000007a24 */ /* 0x000fe200078e02ff */
[----:B------:R-:W-:Y:S01]  /*135f0*/  SEL R208, R208, RZ, !P0 ;  /* 0x000000ffd0d07207 */ /* 0x000fe20004000000 */
[----:B------:R-:W-:Y:S01]  /*13600*/  IMAD.WIDE.U32 R14, R207, c[0x0][0x3e8], R14 ;  /* 0x0000fa00cf0e7a25 */ /* 0x000fe200078e000e */
[----:B------:R-:W-:-:S03]  /*13610*/  SEL R2, R2, RZ, !P0 ;  /* 0x000000ff02027207 */ /* 0x000fc60004000000 */
[----:B------:R-:W-:Y:S02]  /*13620*/  IMAD.MOV R16, RZ, RZ, -R7 ;  /* 0x000000ffff107224 */ /* 0x000fe400078e0a07 */
[----:B------:R-:W-:-:S04]  /*13630*/  IMAD.WIDE.U32 R18, R208, c[0x0][0x498], R18 ;  /* 0x00012600d0127a25 */ /* 0x000fc800078e0012 */
[----:B------:R-:W-:Y:S01]  /*13640*/  IMAD R11, R16, c[0x0][0x4e8], R9 ;  /* 0x00013a00100b7a24 */ /* 0x000fe200078e0209 */
[----:B------:R-:W-:Y:S01]  /*13650*/  IADD3 R20, P0, R7, R18, RZ ;  /* 0x0000001207147210 */ /* 0x000fe20007f1e0ff */
[----:B------:R-:W-:Y:S01]  /*13660*/  IMAD R13, R2, c[0x0][0x498], RZ ;  /* 0x00012600020d7a24 */ /* 0x000fe200078e02ff */
[----:B------:R-:W-:Y:S01]  /*13670*/  SHF.R.S32.HI R16, RZ, 0x1f, R7 ;  /* 0x0000001fff107819 */ /* 0x000fe20000011407 */
[----:B------:R-:W-:Y:S01]  /*13680*/  IMAD R17, R207, c[0x0][0x3ec], R0 ;  /* 0x0000fb00cf117a24 */ /* 0x000fe200078e0200 */
[----:B------:R-:W-:Y:S01]  /*13690*/  LEA R0, R5, R8, 0x5 ;  /* 0x0000000805007211 */ /* 0x000fe200078e28ff */
[----:B------:R-:W-:Y:S01]  /*136a0*/  IMAD R13, R208, c[0x0][0x49c], R13 ;  /* 0x00012700d00d7a24 */ /* 0x000fe200078e020d */
[----:B------:R-:W-:Y:S02]  /*136b0*/  SHF.R.S32.HI R18, RZ, 0x1f, R11 ;  /* 0x0000001fff127819 */ /* 0x000fe4000001140b */
[----:B------:R-:W-:Y:S01]  /*136c0*/  IADD3 R15, R15, R17, RZ ;  /* 0x000000110f0f7210 */ /* 0x000fe20007ffe0ff */
[----:B------:R-:W-:Y:S01]  /*136d0*/  IMAD R9, R55, 0x80, R0 ;  /* 0x0000008037097824 */ /* 0x000fe200078e0200 */
[----:B------:R-:W-:Y:S01]  /*136e0*/  IADD3.X R21, R16, R19, R13, P0, !PT ;  /* 0x0000001310157210 */ /* 0x000fe200007fe40d */
[----:B------:R-:W-:-:S02]  /*136f0*/  IMAD R18, R18, c[0x0][0x488], RZ ;  /* 0x0001220012127a24 */ /* 0x000fc400078e02ff */
[----:B------:R-:W-:Y:S02]  /*13700*/  IMAD.SHL.U32 R0, R8, 0x40, RZ ;  /* 0x0000004008007824 */ /* 0x000fe400078e00ff */
[----:B------:R-:W-:-:S03]  /*13710*/  @P1 IMAD.HI.U32 R17, R9, c[0x0][0x4ec], RZ ;  /* 0x00013b0009111a27 */ /* 0x000fc600078e00ff */
[----:B------:R-:W-:Y:S01]  /*13720*/  LOP3.LUT R13, R0, 0x1c0, RZ, 0xc0, !PT ;  /* 0x000001c0000d7812 */ /* 0x000fe200078ec0ff */
[----:B------:R-:W-:-:S04]  /*13730*/  IMAD.WIDE.U32 R20, R11, c[0x0][0x488], R20 ;  /* 0x000122000b147a25 */ /* 0x000fc800078e0014 */
[----:B------:R-:W-:Y:S01]  /*13740*/  IMAD R18, R11, c[0x0][0x48c], R18 ;  /* 0x000123000b127a24 */ /* 0x000fe200078e0212 */
[----:B------:R-:W-:Y:S01]  /*13750*/  LEA R11, P0, R20, c[0x0][0x450], 0x2 ;  /* 0x00011400140b7a11 */ /* 0x000fe200078010ff */
[----:B------:R-:W-:Y:S01]  /*13760*/  IMAD.MOV.U32 R7, RZ, RZ, R9 ;  /* 0x000000ffff077224 */ /* 0x000fe200078e0009 */
[----:B------:R-:W-:Y:S01]  /*13770*/  @P1 SHF.R.U32.HI R7, RZ, c[0x0][0x4f0], R17 ;  /* 0x00013c00ff071a19 */ /* 0x000fe20000011611 */
[----:B------:R-:W-:Y:S01]  /*13780*/  IMAD.SHL.U32 R0, R5, 0x8, RZ ;  /* 0x0000000805007824 */ /* 0x000fe200078e00ff */
[----:B------:R-:W-:Y:S01]  /*13790*/  IADD3 R17, R21, R18, RZ ;  /* 0x0000001215117210 */ /* 0x000fe20007ffe0ff */
[----:B------:R-:W-:Y:S01]  /*137a0*/  IMAD R5, R2, c[0x0][0x3f0], RZ ;  /* 0x0000fc0002057a24 */ /* 0x000fe200078e02ff */
[----:B------:R-:W-:Y:S01]  /*137b0*/  SHF.R.U32.HI R2, RZ, 0x3, R13 ;  /* 0x00000003ff027819 */ /* 0x000fe2000001160d */
[----:B------:R-:W-:Y:S01]  /*137c0*/  IMAD.WIDE.U32 R14, R208, c[0x0][0x3f0], R14 ;  /* 0x0000fc00d00e7a25 */ /* 0x000fe200078e000e */
[----:B------:R-:W-:Y:S01]  /*137d0*/  LEA.HI.X R17, R20, c[0x0][0x454], R17, 0x2, P0 ;  /* 0x0001150014117a11 */ /* 0x000fe200000f1411 */
[----:B------:R-:W-:Y:S01]  /*137e0*/  SHFL.IDX PT, R48, R11, RZ, 0x1c1f ;  /* 0x001c1fff0b307589 */ /* 0x000fe200000e0000 */
[----:B------:R-:W-:Y:S01]  /*137f0*/  LOP3.LUT R13, R13, 0x38, R0, 0xf8, !PT ;  /* 0x000000380d0d7812 */ /* 0x000fe200078ef800 */
[----:B------:R-:W-:Y:S01]  /*13800*/  IMAD R5, R208, c[0x0][0x3f4], R5 ;  /* 0x0000fd00d0057a24 */ /* 0x000fe200078e0205 */
[--C-:B------:R-:W-:Y:S01]  /*13810*/  SHF.R.S32.HI R16, RZ, 0x1f, R7.reuse ;  /* 0x0000001fff107819 */ /* 0x100fe20000011407 */
[----:B------:R-:W1:Y:S01]  /*13820*/  SHFL.IDX PT, R49, R17, RZ, 0x1c1f ;  /* 0x001c1fff11317589 */ /* 0x000e6200000e0000 */
[----:B------:R-:W-:Y:S01]  /*13830*/  LOP3.LUT R13, R13, R2, RZ, 0x3c, !PT ;  /* 0x000000020d0d7212 */ /* 0x000fe200078e3cff */
[----:B------:R-:W-:Y:S01]  /*13840*/  IMAD.MOV R2, RZ, RZ, -R7 ;  /* 0x000000ffff027224 */ /* 0x000fe200078e0a07 */
[----:B------:R-:W-:Y:S01]  /*13850*/  IADD3 R15, R15, R5, RZ ;  /* 0x000000050f0f7210 */ /* 0x000fe20007ffe0ff */
[----:B------:R-:W-:Y:S01]  /*13860*/  SHFL.IDX PT, R50, R11, 0x1, 0x1c1f ;  /* 0x003c1f000b327f89 */ /* 0x000fe200000e0000 */
[----:B------:R-:W-:Y:S01]  /*13870*/  IMAD R5, R55, 0x80, R6 ;  /* 0x0000008037057824 */ /* 0x000fe200078e0206 */
[----:B------:R-:W-:Y:S01]  /*13880*/  SHF.L.U32 R6, R3, 0x3, RZ ;  /* 0x0000000303067819 */ /* 0x000fe200000006ff */
[----:B------:R-:W-:Y:S01]  /*13890*/  IMAD R56, R2, c[0x0][0x4e8], R9 ;  /* 0x00013a0002387a24 */ /* 0x000fe200078e0209 */
[----:B------:R-:W2:Y:S01]  /*138a0*/  SHFL.IDX PT, R51, R17, 0x1, 0x1c1f ;  /* 0x003c1f0011337f89 */ /* 0x000ea200000e0000 */
[----:B-----5:R-:W-:Y:S01]  /*138b0*/  IMAD R2, R4, c[0x0][0x4e8], RZ ;  /* 0x00013a0004027a24 */ /* 0x020fe200078e02ff */
[----:B------:R-:W-:Y:S01]  /*138c0*/  IADD3 R9, R5, 0x8, RZ ;  /* 0x0000000805097810 */ /* 0x000fe20007ffe0ff */
[----:B------:R-:W-:Y:S01]  /*138d0*/  IMAD R16, R16, c[0x0][0x3e0], RZ ;  /* 0x0000f80010107a24 */ /* 0x000fe200078e02ff */
[----:B------:R-:W-:Y:S01]  /*138e0*/  LOP3.LUT R6, R13, 0x7ffffe00, R6, 0xf8, !PT ;  /* 0x7ffffe000d067812 */ /* 0x000fe200078ef806 */
[----:B------:R-:W-:Y:S01]  /*138f0*/  IMAD.WIDE.U32 R14, R7, c[0x0][0x3e0], R14 ;  /* 0x0000f800070e7a25 */ /* 0x000fe200078e000e */
[----:B------:R-:W-:-:S02]  /*13900*/  ISETP.GE.OR P1, PT, R5, R2, P2 ;  /* 0x000000020500720c */ /* 0x000fc40001726670 */
[----:B------:R-:W-:Y:S01]  /*13910*/  ISETP.GE.OR P0, PT, R9, R2, P2 ;  /* 0x000000020900720c */ /* 0x000fe20001706670 */
[----:B------:R-:W-:Y:S01]  /*13920*/  IMAD R16, R7, c[0x0][0x3e4], R16 ;  /* 0x0000f90007107a24 */ /* 0x000fe200078e0210 */
[----:B------:R-:W-:Y:S02]  /*13930*/  SHF.R.S32.HI R4, RZ, 0x1f, R56 ;  /* 0x0000001fff047819 */ /* 0x000fe40000011438 */
[----:B------:R-:W-:Y:S01]  /*13940*/  SHF.L.U32 R58, R6, 0x1, RZ ;  /* 0x00000001063a7819 */ /* 0x000fe200000006ff */
[----:B------:R-:W-:Y:S01]  /*13950*/  IMAD.IADD R15, R15, 0x1, R16 ;  /* 0x000000010f0f7824 */ /* 0x000fe200078e0210 */
[----:B------:R-:W-:Y:S01]  /*13960*/  LEA R55, R55, R8, 0x7 ;  /* 0x0000000837377211 */ /* 0x000fe200078e38ff */
[----:B------:R-:W-:-:S04]  /*13970*/  IMAD R3, R4, c[0x0][0x3d8], RZ ;  /* 0x0000f60004037a24 */ /* 0x000fc800078e02ff */
[----:B-1----:R1:W-:Y:S01]  /*13980*/  @!P1 ST.E [R48.64], R10 ;  /* 0x0000000a30009985 */ /* 0x0023e2000c101904 */
[C---:B------:R-:W-:Y:S02]  /*13990*/  IMAD R3, R56.reuse, c[0x0][0x3dc], R3 ;  /* 0x0000f70038037a24 */ /* 0x040fe400078e0203 */
[----:B------:R-:W-:Y:S01]  /*139a0*/  IMAD.WIDE.U32 R56, R56, c[0x0][0x3d8], R14 ;  /* 0x0000f60038387a25 */ /* 0x000fe200078e000e */
[----:B--2---:R1:W-:Y:S03]  /*139b0*/  @!P0 ST.E [R50.64], R12 ;  /* 0x0000000c32008985 */ /* 0x0043e6000c101904 */
[----:B------:R-:W-:Y:S01]  /*139c0*/  IMAD.IADD R3, R57, 0x1, R3 ;  /* 0x0000000139037824 */ /* 0x000fe200078e0203 */
[C---:B------:R-:W-:Y:S01]  /*139d0*/  LEA R57, P0, R56.reuse, c[0x0][0x380], 0x1 ;  /* 0x0000e00038397a11 */ /* 0x040fe200078008ff */
[----:B------:R1:W2:Y:S03]  /*139e0*/  LDS.128 R44, [R58+0x1080] ;  /* 0x001080003a2c7984 */ /* 0x0002a60000000c00 */
[----:B------:R-:W-:Y:S01]  /*139f0*/  LEA.HI.X R56, R56, c[0x0][0x384], R3, 0x1, P0 ;  /* 0x0000e10038387a11 */ /* 0x000fe200000f0c03 */
[----:B------:R1:W3:Y:S01]  /*13a00*/  LDS.128 R40, [R58+0x2080] ;  /* 0x002080003a287984 */ /* 0x0002e20000000c00 */
[----:B------:R-:W-:-:S03]  /*13a10*/  ISETP.GE.AND P0, PT, R55, R2, PT ;  /* 0x000000023700720c */ /* 0x000fc60003f06270 */
[----:B------:R1:W4:Y:S04]  /*13a20*/  LDS.128 R36, [R58+0x3080] ;  /* 0x003080003a247984 */ /* 0x0003280000000c00 */
[----:B------:R1:W1:Y:S04]  /*13a30*/  LDS.128 R32, [R58+0x5080] ;  /* 0x005080003a207984 */ /* 0x0002680000000c00 */
[----:B------:R1:W1:Y:S04]  /*13a40*/  LDS.128 R28, [R58+0x6080] ;  /* 0x006080003a1c7984 */ /* 0x0002680000000c00 */
[----:B------:R1:W1:Y:S04]  /*13a50*/  LDS.128 R24, [R58+0x7080] ;  /* 0x007080003a187984 */ /* 0x0002680000000c00 */
[----:B------:R1:W1:Y:S04]  /*13a60*/  LDS.128 R20, [R58+0x9080] ;  /* 0x009080003a147984 */ /* 0x0002680000000c00 */
[----:B------:R1:W1:Y:S04]  /*13a70*/  LDS.128 R16, [R58+0xa080] ;  /* 0x00a080003a107984 */ /* 0x0002680000000c00 */
[----:B------:R1:W1:Y:S04]  /*13a80*/  LDS.128 R4, [R58+0xb080] ;  /* 0x00b080003a047984 */ /* 0x0002680000000c00 */
[----:B------:R1:W1:Y:S04]  /*13a90*/  SHFL.IDX PT, R60, R57, RZ, 0x181f ;  /* 0x00181fff393c7589 */ /* 0x00026800000e0000 */
[----:B------:R1:W1:Y:S01]  /*13aa0*/  SHFL.IDX PT, R61, R56, RZ, 0x181f ;  /* 0x00181fff383d7589 */ /* 0x00026200000e0000 */
[----:B------:R-:W-:Y:S05]  /*13ab0*/  @P0 BRA `(.L_x_133) ;  /* 0x0000014000000947 */ /* 0x000fea0003800000 */
[----:B-12---:R-:W1:Y:S01]  /*13ac0*/  LDS.128 R48, [R58+0x80] ;  /* 0x000080003a307984 */ /* 0x006e620000000c00 */
[----:B------:R-:W-:-:S02]  /*13ad0*/  IADD3 R54, R0, 0x40, RZ ;  /* 0x0000004000367810 */ /* 0x000fc40007ffe0ff */
[----:B------:R-:W-:Y:S01]  /*13ae0*/  IADD3 R52, R0, 0x80, RZ ;  /* 0x0000008000347810 */ /* 0x000fe20007ffe0ff */
[----:B------:R-:W2:Y:S01]  /*13af0*/  LDS.128 R12, [R58+0x4080] ;  /* 0x004080003a0c7984 */ /* 0x000ea20000000c00 */
[----:B------:R-:W-:Y:S02]  /*13b00*/  ISETP.GE.AND P1, PT, R54, c[0x0][0x3c8], PT ;  /* 0x0000f20036007a0c */ /* 0x000fe40003f26270 */
[----:B------:R-:W-:Y:S01]  /*13b10*/  ISETP.GE.AND P0, PT, R52, c[0x0][0x3c8], PT ;  /* 0x0000f20034007a0c */ /* 0x000fe20003f06270 */
[----:B------:R5:W4:Y:S01]  /*13b20*/  LDS.128 R8, [R58+0x8080] ;  /* 0x008080003a087984 */ /* 0x000b220000000c00 */
[----:B------:R-:W-:-:S09]  /*13b30*/  ISETP.GE.AND P2, PT, R0, c[0x0][0x3c8], PT ;  /* 0x0000f20000007a0c */ /* 0x000fd20003f46270 */
[----:B------:R-:W-:Y:S02]  /*13b40*/  @!P1 SHF.R.S32.HI R53, RZ, 0x1f, R54 ;  /* 0x0000001fff359819 */ /* 0x000fe40000011436 */
[----:B------:R-:W-:Y:S02]  /*13b50*/  @!P0 SHF.R.S32.HI R3, RZ, 0x1f, R52 ;  /* 0x0000001fff038819 */ /* 0x000fe40000011434 */
[----:B------:R-:W-:Y:S02]  /*13b60*/  @!P1 LEA.HI R53, R53, R54, RZ, 0x3 ;  /* 0x0000003635359211 */ /* 0x000fe400078f18ff */
[----:B------:R-:W-:Y:S02]  /*13b70*/  @!P0 LEA.HI R3, R3, R52, RZ, 0x3 ;  /* 0x0000003403038211 */ /* 0x000fe400078f18ff */
[----:B------:R-:W-:Y:S02]  /*13b80*/  @!P1 LOP3.LUT R53, R53, 0xfffffff8, RZ, 0xc0, !PT ;  /* 0xfffffff835359812 */ /* 0x000fe400078ec0ff */
[----:B------:R-:W-:Y:S01]  /*13b90*/  @!P0 LOP3.LUT R3, R3, 0xfffffff8, RZ, 0xc0, !PT ;  /* 0xfffffff803038812 */ /* 0x000fe200078ec0ff */
[----:B-----5:R-:W-:-:S04]  /*13ba0*/  @!P2 IMAD.WIDE R58, R0, 0x2, R60 ;  /* 0x00000002003aa825 */ /* 0x020fc800078e023c */
[----:B------:R-:W-:-:S04]  /*13bb0*/  @!P1 IMAD.WIDE R52, R53, 0x2, R60 ;  /* 0x0000000235349825 */ /* 0x000fc800078e023c */
[----:B------:R-:W-:Y:S01]  /*13bc0*/  @!P0 IMAD.WIDE R60, R3, 0x2, R60 ;  /* 0x00000002033c8825 */ /* 0x000fe200078e023c */
[----:B-1----:R1:W-:Y:S04]  /*13bd0*/  @!P2 ST.E.128 [R58.64], R48 ;  /* 0x000000303a00a985 */ /* 0x0023e8000c101d04 */
[----:B--2---:R1:W-:Y:S04]  /*13be0*/  @!P1 ST.E.128 [R52.64], R12 ;  /* 0x0000000c34009985 */ /* 0x0043e8000c101d04 */
[----:B----4-:R1:W-:Y:S02]  /*13bf0*/  @!P0 ST.E.128 [R60.64], R8 ;  /* 0x000000083c008985 */ /* 0x0103e4000c101d04 */
.L_x_133:
[----:B--2---:R-:W-:Y:S05]  /*13c00*/  BSYNC B0 ;  /* 0x0000000000007941 */ /* 0x004fea0003800000 */
.L_x_132:
[----:B------:R-:W-:Y:S01]  /*13c10*/  IADD3 R3, R55, 0x20, RZ ;  /* 0x0000002037037810 */ /* 0x000fe20007ffe0ff */
[----:B-1----:R1:W2:Y:S01]  /*13c20*/  SHFL.IDX PT, R13, R56, 0x1, 0x181f ;  /* 0x00381f00380d7f89 */ /* 0x0022a200000e0000 */
[----:B------:R-:W-:Y:S02]  /*13c30*/  BSSY B0, `(.L_x_134) ;  /* 0x0000015000007945 */ /* 0x000fe40003800000 */
[----:B------:R-:W-:Y:S01]  /*13c40*/  ISETP.GE.AND P0, PT, R3, R2, PT ;  /* 0x000000020300720c */ /* 0x000fe20003f06270 */
[----:B------:R1:W4:-:S12]  /*13c50*/  SHFL.IDX PT, R12, R57, 0x1, 0x181f ;  /* 0x00381f00390c7f89 */ /* 0x00031800000e0000 */
[----:B------:R-:W-:Y:S05]  /*13c60*/  @P0 BRA `(.L_x_135) ;  /* 0x0000011000000947 */ /* 0x000fea0003800000 */
[C---:B------:R-:W-:Y:S02]  /*13c70*/  IADD3 R10, R0.reuse, 0x40, RZ ;  /* 0x00000040000a7810 */ /* 0x040fe40007ffe0ff */
[----:B------:R-:W-:Y:S02]  /*13c80*/  IADD3 R8, R0, 0x80, RZ ;  /* 0x0000008000087810 */ /* 0x000fe40007ffe0ff */
[----:B------:R-:W-:Y:S02]  /*13c90*/  ISETP.GE.AND P1, PT, R10, c[0x0][0x3c8], PT ;  /* 0x0000f2000a007a0c */ /* 0x000fe40003f26270 */
        /* <DEDUP_REMOVED lines=14> */
.L_x_135:
[----:B------:R-:W-:Y:S05]  /*13d80*/  BSYNC B0 ;  /* 0x0000000000007941 */ /* 0x000fea0003800000 */
.L_x_134:
[----:B------:R-:W-:Y:S01]  /*13d90*/  IADD3 R3, R55, 0x40, RZ ;  /* 0x0000004037037810 */ /* 0x000fe20007ffe0ff */
[----:B--2---:R2:W1:Y:S01]  /*13da0*/  SHFL.IDX PT, R13, R56, 0x2, 0x181f ;  /* 0x00581f00380d7f89 */ /* 0x00446200000e0000 */
[----:B------:R-:W-:Y:S02]  /*13db0*/  BSSY B0, `(.L_x_136) ;  /* 0x0000015000007945 */ /* 0x000fe40003800000 */
[----:B------:R-:W-:Y:S01]  /*13dc0*/  ISETP.GE.AND P0, PT, R3, R2, PT ;  /* 0x000000020300720c */ /* 0x000fe20003f06270 */
[----:B----4-:R2:W4:-:S12]  /*13dd0*/  SHFL.IDX PT, R12, R57, 0x2, 0x181f ;  /* 0x00581f00390c7f89 */ /* 0x01051800000e0000 */
        /* <DEDUP_REMOVED lines=13> */
[----:B---3--:R1:W-:Y:S02]  /*13eb0*/  @!P2 ST.E.128 [R10.64], R40 ;  /* 0x000000280a00a985 */ /* 0x0083e4000c101d04 */
[----:B------:R-:W-:-:S04]  /*13ec0*/  @!P1 IMAD.WIDE R8, R9, 0x2, R12 ;  /* 0x0000000209089825 */ /* 0x000fc800078e020c */
[----:B------:R-:W-:Y:S01]  /*13ed0*/  @!P0 IMAD.WIDE R12, R3, 0x2, R12 ;  /* 0x00000002030c8825 */ /* 0x000fe200078e020c */
[----:B------:R1:W-:Y:S04]  /*13ee0*/  @!P1 ST.E.128 [R8.64], R28 ;  /* 0x0000001c08009985 */ /* 0x0003e8000c101d04 */
[----:B------:R1:W-:Y:S02]  /*13ef0*/  @!P0 ST.E.128 [R12.64], R16 ;  /* 0x000000100c008985 */ /* 0x0003e4000c101d04 */
.L_x_137:
[----:B------:R-:W-:Y:S05]  /*13f00*/  BSYNC B0 ;  /* 0x0000000000007941 */ /* 0x000fea0003800000 */
.L_x_136:
[----:B------:R-:W-:Y:S01]  /*13f10*/  IADD3 R55, R55, 0x60, RZ ;  /* 0x0000006037377810 */ /* 0x000fe20007ffe0ff */
[----:B-1----:R1:W2:Y:S03]  /*13f20*/  SHFL.IDX PT, R9, R56, 0x3, 0x181f ;  /* 0x00781f0038097f89 */ /* 0x0022a600000e0000 */
[----:B------:R-:W-:Y:S01]  /*13f30*/  ISETP.GE.AND P0, PT, R55, R2, PT ;  /* 0x000000023700720c */ /* 0x000fe20003f06270 */
[----:B------:R1:W4:-:S12]  /*13f40*/  SHFL.IDX PT, R8, R57, 0x3, 0x181f ;  /* 0x00781f0039087f89 */ /* 0x00031800000e0000 */
[----:B------:R-:W-:Y:S05]  /*13f50*/  @P0 EXIT ;  /* 0x000000000000094d */ /* 0x000fea0003800000 */
[C---:B------:R-:W-:Y:S02]  /*13f60*/  IADD3 R3, R0.reuse, 0x40, RZ ;  /* 0x0000004000037810 */ /* 0x040fe40007ffe0ff */
[C---:B------:R-:W-:Y:S02]  /*13f70*/  ISETP.GE.AND P1, PT, R0.reuse, c[0x0][0x3c8], PT ;  /* 0x0000f20000007a0c */ /* 0x040fe40003f26270 */
[----:B------:R-:W-:Y:S02]  /*13f80*/  ISETP.GE.AND P0, PT, R3, c[0x0][0x3c8], PT ;  /* 0x0000f20003007a0c */ /* 0x000fe40003f06270 */
[----:B------:R-:W-:-:S09]  /*13f90*/  IADD3 R13, R0, 0x80, RZ ;  /* 0x00000080000d7810 */ /* 0x000fd20007ffe0ff */
[----:B--2-4-:R-:W-:Y:S02]  /*13fa0*/  @!P1 IMAD.WIDE R10, R0, 0x2, R8 ;  /* 0x00000002000a9825 */ /* 0x014fe400078e0208 */
[----:B------:R-:W-:-:S03]  /*13fb0*/  @!P0 SHF.R.S32.HI R2, RZ, 0x1f, R3 ;  /* 0x0000001fff028819 */ /* 0x000fc60000011403 */
[----:B------:R2:W-:Y:S01]  /*13fc0*/  @!P1 ST.E.128 [R10.64], R36 ;  /* 0x000000240a009985 */ /* 0x0005e2000c101d04 */
[----:B------:R-:W-:-:S04]  /*13fd0*/  @!P0 LEA.HI R2, R2, R3, RZ, 0x3 ;  /* 0x0000000302028211 */ /* 0x000fc800078f18ff */
[----:B------:R-:W-:-:S05]  /*13fe0*/  @!P0 LOP3.LUT R2, R2, 0xfffffff8, RZ, 0xc0, !PT ;  /* 0xfffffff802028812 */ /* 0x000fca00078ec0ff */
[----:B------:R-:W-:-:S05]  /*13ff0*/  @!P0 IMAD.WIDE R2, R2, 0x2, R8 ;  /* 0x0000000202028825 */ /* 0x000fca00078e0208 */
[----:B------:R2:W-:Y:S01]  /*14000*/  @!P0 ST.E.128 [R2.64], R24 ;  /* 0x0000001802008985 */ /* 0x0005e2000c101d04 */
[----:B------:R-:W-:-:S13]  /*14010*/  ISETP.GE.AND P0, PT, R13, c[0x0][0x3c8], PT ;  /* 0x0000f2000d007a0c */ /* 0x000fda0003f06270 */
[----:B------:R-:W-:Y:S05]  /*14020*/  @P0 EXIT ;  /* 0x000000000000094d */ /* 0x000fea0003800000 */
[----:B------:R-:W-:-:S04]  /*14030*/  SHF.R.S32.HI R0, RZ, 0x1f, R13 ;  /* 0x0000001fff007819 */ /* 0x000fc8000001140d */
[----:B------:R-:W-:-:S04]  /*14040*/  LEA.HI R0, R0, R13, RZ, 0x3 ;  /* 0x0000000d00007211 */ /* 0x000fc800078f18ff */
[----:B--2---:R-:W-:-:S05]  /*14050*/  LOP3.LUT R3, R0, 0xfffffff8, RZ, 0xc0, !PT ;  /* 0xfffffff800037812 */ /* 0x004fca00078ec0ff */
[----:B------:R-:W-:-:S05]  /*14060*/  IMAD.WIDE R8, R3, 0x2, R8 ;  /* 0x0000000203087825 */ /* 0x000fca00078e0208 */
[----:B------:R-:W-:Y:S01]  /*14070*/  ST.E.128 [R8.64], R4 ;  /* 0x0000000408007985 */ /* 0x000fe2000c101d04 */
[----:B------:R-:W-:Y:S05]  /*14080*/  EXIT ;  /* 0x000000000000794d */ /* 0x000fea0003800000 */
.L_x_130:
[----:B------:R-:W-:Y:S01]  /*14090*/  ISETP.NE.U32.AND P1, PT, RZ, c[0x0][0x508], PT ;  /* 0x00014200ff007a0c */ /* 0x000fe20003f25070 */
[----:B------:R-:W-:Y:S01]  /*140a0*/  IMAD.MOV.U32 R9, RZ, RZ, 0x4 ;  /* 0x00000004ff097424 */ /* 0x000fe200078e00ff */
[----:B------:R-:W-:Y:S02]  /*140b0*/  ISETP.NE.U32.AND P0, PT, RZ, c[0x0][0x500], PT ;  /* 0x00014000ff007a0c */ /* 0x000fe40003f05070 */
[----:B------:R-:W-:Y:S01]  /*140c0*/  ISETP.NE.AND.EX P1, PT, RZ, c[0x0][0x50c], PT, P1 ;  /* 0x00014300ff007a0c */ /* 0x000fe20003f25310 */
[----:B------:R-:W-:Y:S01]  /*140d0*/  IMAD.WIDE R6, R208, R9, c[0x0][0x500] ;  /* 0x00014000d0067625 */ /* 0x000fe200078e0209 */
[----:B------:R-:W-:-:S03]  /*140e0*/  ISETP.NE.AND.EX P0, PT, RZ, c[0x0][0x504], PT, P0 ;  /* 0x00014100ff007a0c */ /* 0x000fc60003f05300 */
[----:B------:R-:W-:-:S08]  /*140f0*/  IMAD.MOV.U32 R3, RZ, RZ, c[0x0][0x388] ;  /* 0x0000e200ff037624 */ /* 0x000fd000078e00ff */
        /* <DEDUP_REMOVED lines=8> */
[----:B-----5:R-:W2:Y:S04]  /*14180*/  LDG.E R3, [R6.64] ;  /* 0x0000000406037981 */ /* 0x020ea8000c1e1900 */
[----:B------:R-:W2:Y:S02]  /*14190*/  LDG.E R2, [R6.64+0x4] ;  /* 0x0000040406027981 */ /* 0x000ea4000c1e1900 */
[----:B--2---:R-:W-:-:S02]  /*141a0*/  IADD3 R3, -R3, R2, RZ ;  /* 0x0000000203037210 */ /* 0x004fc40007ffe1ff */
.L_x_138:
        /* <DEDUP_REMOVED lines=12> */
[----:B------:R-:W-:Y:S01]  /*14270*/  MOV R4, c[0x0][0x4e8] ;  /* 0x00013a0000047a02 */ /* 0x000fe20000000f00 */
[----:B------:R-:W-:Y:S01]  /*14280*/  IMAD.MOV.U32 R12, RZ, RZ, R10 ;  /* 0x000000ffff0c7224 */ /* 0x000fe200078e000a */
[----:B------:R-:W-:Y:S02]  /*14290*/  MOV R13, R11 ;  /* 0x0000000b000d7202 */ /* 0x000fe40000000f00 */
[----:B------:R-:W-:Y:S01]  /*142a0*/  ISETP.NE.AND P0, PT, R4, 0x1, PT ;  /* 0x000000010400780c */ /* 0x000fe20003f05270 */
[----:B------:R-:W-:Y:S01]  /*142b0*/  IMAD R4, R0, c[0x0][0x490], RZ ;  /* 0x0001240000047a24 */ /* 0x000fe200078e02ff */
[----:B------:R-:W-:Y:S01]  /*142c0*/  MOV R7, R8 ;  /* 0x0000000800077202 */ /* 0x000fe20000000f00 */
[----:B------:R-:W-:-:S04]  /*142d0*/  IMAD.WIDE.U32 R12, R207, c[0x0][0x490], R12 ;  /* 0x00012400cf0c7a25 */ /* 0x000fc800078e000c */
[----:B------:R-:W-:Y:S02]  /*142e0*/  IMAD R4, R207, c[0x0][0x494], R4 ;  /* 0x00012500cf047a24 */ /* 0x000fe400078e0204 */
[----:B------:R-:W-:Y:S02]  /*142f0*/  IMAD.MOV.U32 R14, RZ, RZ, R12 ;  /* 0x000000ffff0e7224 */ /* 0x000fe400078e000c */
[----:B------:R-:W-:Y:S02]  /*14300*/  IMAD.IADD R15, R4, 0x1, R13 ;  /* 0x00000001040f7824 */ /* 0x000fe400078e020d */
[----:B------:R-:W-:-:S04]  /*14310*/  @P0 IMAD.HI.U32 R6, R8, c[0x0][0x4ec], RZ ;  /* 0x00013b0008060a27 */ /* 0x000fc800078e00ff */
[----:B------:R-:W-:Y:S01]  /*14320*/  IMAD R13, R5, c[0x0][0x498], RZ ;  /* 0x00012600050d7a24 */ /* 0x000fe200078e02ff */
[----:B------:R-:W-:Y:S01]  /*14330*/  @P0 SHF.R.U32.HI R7, RZ, c[0x0][0x4f0], R6 ;  /* 0x00013c00ff070a19 */ /* 0x000fe20000011606 */
[----:B------:R-:W-:-:S03]  /*14340*/  IMAD.WIDE.U32 R14, R208, c[0x0][0x498], R14 ;  /* 0x00012600d00e7a25 */ /* 0x000fc600078e000e */
[C---:B------:R-:W-:Y:S01]  /*14350*/  IADD3 R9, -R7.reuse, RZ, RZ ;  /* 0x000000ff07097210 */ /* 0x040fe20007ffe1ff */
[----:B------:R-:W-:Y:S01]  /*14360*/  IMAD R13, R208, c[0x0][0x49c], R13 ;  /* 0x00012700d00d7a24 */ /* 0x000fe200078e020d */
[----:B------:R-:W-:Y:S02]  /*14370*/  SHF.R.S32.HI R4, RZ, 0x1f, R7 ;  /* 0x0000001fff047819 */ /* 0x000fe40000011407 */
[----:B------:R-:W-:Y:S01]  /*14380*/  IADD3 R12, P0, R7, R14, RZ ;  /* 0x0000000e070c7210 */ /* 0x000fe20007f1e0ff */
[----:B------:R-:W-:-:S03]  /*14390*/  IMAD R9, R9, c[0x0][0x4e8], R8 ;  /* 0x00013a0009097a24 */ /* 0x000fc600078e0208 */
[----:B------:R-:W-:Y:S02]  /*143a0*/  IADD3.X R13, R4, R15, R13, P0, !PT ;  /* 0x0000000f040d7210 */ /* 0x000fe400007fe40d */
[----:B------:R-:W-:Y:S02]  /*143b0*/  SHF.R.S32.HI R6, RZ, 0x1f, R9 ;  /* 0x0000001fff067819 */ /* 0x000fe40000011409 */
[----:B------:R-:W-:Y:S01]  /*143c0*/  MOV R4, 0xff800000 ;  /* 0xff80000000047802 */ /* 0x000fe20000000f00 */
[----:B------:R-:W-:-:S04]  /*143d0*/  IMAD.WIDE.U32 R12, R9, c[0x0][0x488], R12 ;  /* 0x00012200090c7a25 */ /* 0x000fc800078e000c */
[----:B------:R-:W-:-:S04]  /*143e0*/  IMAD R6, R6, c[0x0][0x488], RZ ;  /* 0x0001220006067a24 */ /* 0x000fc800078e02ff */
[----:B------:R-:W-:Y:S01]  /*143f0*/  IMAD R7, R9, c[0x0][0x48c], R6 ;  /* 0x0001230009077a24 */ /* 0x000fe200078e0206 */
[----:B------:R-:W-:-:S04]  /*14400*/  LEA R6, P0, R12, c[0x0][0x450], 0x2 ;  /* 0x000114000c067a11 */ /* 0x000fc800078010ff */
[----:B------:R-:W-:-:S04]  /*14410*/  IADD3 R7, R13, R7, RZ ;  /* 0x000000070d077210 */ /* 0x000fc80007ffe0ff */
[----:B------:R-:W-:-:S05]  /*14420*/  LEA.HI.X R7, R12, c[0x0][0x454], R7, 0x2, P0 ;  /* 0x000115000c077a11 */ /* 0x000fca00000f1407 */
[----:B------:R1:W-:Y:S02]  /*14430*/  STG.E [R6.64], R4 ;  /* 0x0000000406007986 */ /* 0x0003e4000c101904 */
.L_x_140:
[----:B------:R-:W-:Y:S05]  /*14440*/  BSYNC B0 ;  /* 0x0000000000007941 */ /* 0x000fea0003800000 */
.L_x_139:
[----:B-1----:R-:W1:Y:S01]  /*14450*/  S2R R6, SR_CTAID.X ;  /* 0x0000000000067919 */ /* 0x002e620000002500 */
[----:B------:R-:W-:Y:S01]  /*14460*/  SHF.R.S32.HI R9, RZ, 0x1f, R2 ;  /* 0x0000001fff097819 */ /* 0x000fe20000011402 */
[----:B------:R-:W-:Y:S01]  /*14470*/  IMAD R7, R11, c[0x0][0x3a0], RZ ;  /* 0x0000e8000b077a24 */ /* 0x000fe200078e02ff */
[----:B------:R-:W-:Y:S01]  /*14480*/  MOV R8, c[0x0][0x4e8] ;  /* 0x00013a0000087a02 */ /* 0x000fe20000000f00 */
[----:B------:R-:W-:Y:S01]  /*14490*/  IMAD R0, R0, c[0x0][0x3e8], RZ ;  /* 0x0000fa0000007a24 */ /* 0x000fe200078e02ff */
[----:B------:R-:W-:Y:S01]  /*144a0*/  LEA.HI R4, R9, R2, RZ, 0x3 ;  /* 0x0000000209047211 */ /* 0x000fe200078f18ff */
[----:B------:R-:W-:Y:S01]  /*144b0*/  IMAD R7, R10, c[0x0][0x3a4], R7 ;  /* 0x0000e9000a077a24 */ /* 0x000fe200078e0207 */
[----:B------:R-:W-:Y:S01]  /*144c0*/  ISETP.NE.AND P0, PT, R8, 0x1, PT ;  /* 0x000000010800780c */ /* 0x000fe20003f05270 */
[----:B------:R-:W-:Y:S01]  /*144d0*/  IMAD.WIDE.U32 R10, R10, c[0x0][0x3a0], RZ ;  /* 0x0000e8000a0a7a25 */ /* 0x000fe200078e00ff */
[----:B------:R-:W-:Y:S01]  /*144e0*/  LOP3.LUT R9, R4, 0xfffffff8, RZ, 0xc0, !PT ;  /* 0xfffffff804097812 */ /* 0x000fe200078ec0ff */
[----:B------:R-:W-:Y:S01]  /*144f0*/  BSSY B0, `(.L_x_141) ;  /* 0x0000036000007945 */ /* 0x000fe20003800000 */
[----:B------:R-:W-:Y:S01]  /*14500*/  SHF.R.S32.HI R4, RZ, 0x3, R4 ;  /* 0x00000003ff047819 */ /* 0x000fe20000011404 */
[----:B------:R-:W-:Y:S01]  /*14510*/  IMAD R0, R207, c[0x0][0x3ec], R0 ;  /* 0x0000fb00cf007a24 */ /* 0x000fe200078e0200 */
[----:B------:R-:W-:Y:S01]  /*14520*/  IADD3 R11, R11, R7, RZ ;  /* 0x000000070b0b7210 */ /* 0x000fe20007ffe0ff */
[----:B------:R-:W-:-:S02]  /*14530*/  IMAD.IADD R9, R2, 0x1, -R9 ;  /* 0x0000000102097824 */ /* 0x000fc400078e0a09 */
[----:B------:R-:W-:Y:S02]  /*14540*/  IMAD R5, R5, c[0x0][0x3f0], RZ ;  /* 0x0000fc0005057a24 */ /* 0x000fe400078e02ff */
[----:B------:R-:W-:Y:S01]  /*14550*/  IMAD.WIDE.U32 R10, R207, c[0x0][0x3e8], R10 ;  /* 0x0000fa00cf0a7a25 */ /* 0x000fe200078e000a */
[CC--:B------:R-:W-:Y:S02]  /*14560*/  LEA R7, R9.reuse, R4.reuse, 0x5 ;  /* 0x0000000409077211 */ /* 0x0c0fe400078e28ff */
[----:B------:R-:W-:Y:S01]  /*14570*/  SHF.L.U32 R9, R9, 0x3, RZ ;  /* 0x0000000309097819 */ /* 0x000fe200000006ff */
[----:B------:R-:W-:Y:S01]  /*14580*/  IMAD R5, R208, c[0x0][0x3f4], R5 ;  /* 0x0000fd00d0057a24 */ /* 0x000fe200078e0205 */
[----:B------:R-:W-:Y:S01]  /*14590*/  IADD3 R11, R0, R11, RZ ;  /* 0x0000000b000b7210 */ /* 0x000fe20007ffe0ff */
[C---:B-1----:R-:W-:Y:S01]  /*145a0*/  IMAD R7, R6.reuse, 0x80, R7 ;  /* 0x0000008006077824 */ /* 0x042fe200078e0207 */
[----:B------:R-:W-:Y:S01]  /*145b0*/  LEA R4, R6, R4, 0x7 ;  /* 0x0000000406047211 */ /* 0x000fe200078e38ff */
[----:B-----5:R-:W-:Y:S01]  /*145c0*/  IMAD R3, R3, c[0x0][0x4e8], RZ ;  /* 0x00013a0003037a24 */ /* 0x020fe200078e02ff */
[----:B------:R-:W-:Y:S01]  /*145d0*/  IADD3 R6, R9, 0x40, RZ ;  /* 0x0000004009067810 */ /* 0x000fe20007ffe0ff */
[----:B------:R-:W-:Y:S01]  /*145e0*/  @P0 IMAD.HI.U32 R0, R7, c[0x0][0x4ec], RZ ;  /* 0x00013b0007000a27 */ /* 0x000fe200078e00ff */
[----:B------:R-:W-:-:S03]  /*145f0*/  MOV R2, R7 ;  /* 0x0000000700027202 */ /* 0x000fc60000000f00 */
[----:B------:R-:W-:Y:S01]  /*14600*/  IMAD.WIDE.U32 R10, R208, c[0x0][0x3f0], R10 ;  /* 0x0000fc00d00a7a25 */ /* 0x000fe200078e000a */
[----:B------:R-:W-:-:S04]  /*14610*/  @P0 SHF.R.U32.HI R2, RZ, c[0x0][0x4f0], R0 ;  /* 0x00013c00ff020a19 */ /* 0x000fc80000011600 */
[--C-:B------:R-:W-:Y:S01]  /*14620*/  SHF.R.S32.HI R8, RZ, 0x1f, R2.reuse ;  /* 0x0000001fff087819 */ /* 0x100fe20000011402 */
[----:B------:R-:W-:Y:S01]  /*14630*/  IMAD.MOV R0, RZ, RZ, -R2 ;  /* 0x000000ffff007224 */ /* 0x000fe200078e0a02 */
[----:B------:R-:W-:-:S03]  /*14640*/  IADD3 R11, R11, R5, RZ ;  /* 0x000000050b0b7210 */ /* 0x000fc60007ffe0ff */
[----:B------:R-:W-:Y:S02]  /*14650*/  IMAD R5, R8, c[0x0][0x3e0], RZ ;  /* 0x0000f80008057a24 */ /* 0x000fe400078e02ff */
[----:B------:R-:W-:Y:S02]  /*14660*/  IMAD R0, R0, c[0x0][0x4e8], R7 ;  /* 0x00013a0000007a24 */ /* 0x000fe400078e0207 */
[----:B------:R-:W-:-:S04]  /*14670*/  IMAD.WIDE.U32 R10, R2, c[0x0][0x3e0], R10 ;  /* 0x0000f800020a7a25 */ /* 0x000fc800078e000a */
[----:B------:R-:W-:Y:S01]  /*14680*/  IMAD R5, R2, c[0x0][0x3e4], R5 ;  /* 0x0000f90002057a24 */ /* 0x000fe200078e0205 */
[----:B------:R-:W-:-:S04]  /*14690*/  SHF.R.S32.HI R2, RZ, 0x1f, R0 ;  /* 0x0000001fff027819 */ /* 0x000fc80000011400 */
        /* <DEDUP_REMOVED lines=9> */
[----:B------:R-:W-:-:S03]  /*14730*/  IADD3 R5, R9, 0x80, RZ ;  /* 0x0000008009057810 */ /* 0x000fc60007ffe0ff */
[----:B------:R1:W3:Y:S08]  /*14740*/  SHFL.IDX PT, R11, R0, RZ, 0x181f ;  /* 0x00181fff000b7589 */ /* 0x0002f000000e0000 */
[----:B------:R-:W-:Y:S05]  /*14750*/  @P0 BRA `(.L_x_142) ;  /* 0x000000f000000947 */ /* 0x000fea0003800000 */
[----:B------:R-:W-:Y:S02]  /*14760*/  ISETP.GE.AND P1, PT, R6, c[0x0][0x3c8], PT ;  /* 0x0000f20006007a0c */ /* 0x000fe40003f26270 */
[----:B------:R-:W-:-:S02]  /*14770*/  ISETP.GE.AND P0, PT, R5, c[0x0][0x3c8], PT ;  /* 0x0000f20005007a0c */ /* 0x000fc40003f06270 */
        /* <DEDUP_REMOVED lines=13> */
.L_x_142:
[----:B------:R-:W-:Y:S05]  /*14850*/  BSYNC B0 ;  /* 0x0000000000007941 */ /* 0x000fea0003800000 */
.L_x_141:
[----:B------:R-:W-:Y:S01]  /*14860*/  IADD3 R8, R4, 0x20, RZ ;  /* 0x0000002004087810 */ /* 0x000fe20007ffe0ff */
[----:B--23--:R2:W3:Y:S01]  /*14870*/  SHFL.IDX PT, R11, R0, 0x1, 0x181f ;  /* 0x00381f00000b7f89 */ /* 0x00c4e200000e0000 */
        /* <DEDUP_REMOVED lines=9> */
[----:B------:R-:W-:Y:S02]  /*14910*/  @!P1 LEA.HI R8, R7, R6, RZ, 0x3 ;  /* 0x0000000607089211 */ /* 0x000fe400078f18ff */
[----:B------:R-:W-:Y:S01]  /*14920*/  @!P0 LEA.HI R7, R12, R5, RZ, 0x3 ;  /* 0x000000050c078211 */ /* 0x000fe200078f18ff */
[----:B---34-:R-:W-:Y:S01]  /*14930*/  @!P2 IMAD.WIDE R12, R9, 0x2, R10 ;  /* 0x00000002090ca825 */ /* 0x018fe200078e020a */
[----:B------:R-:W-:Y:S02]  /*14940*/  @!P1 LOP3.LUT R8, R8, 0xfffffff8, RZ, 0xc0, !PT ;  /* 0xfffffff808089812 */ /* 0x000fe400078ec0ff */
[----:B------:R-:W-:-:S02]  /*14950*/  @!P0 LOP3.LUT R7, R7, 0xfffffff8, RZ, 0xc0, !PT ;  /* 0xfffffff807078812 */ /* 0x000fc400078ec0ff */
[----:B------:R3:W-:Y:S01]  /*14960*/  @!P2 ST.E.128 [R12.64], RZ ;  /* 0x000000ff0c00a985 */ /* 0x0007e2000c101d04 */
[----:B------:R-:W-:-:S04]  /*14970*/  @!P1 IMAD.WIDE R14, R8, 0x2, R10 ;  /* 0x00000002080e9825 */ /* 0x000fc800078e020a */
[----:B------:R-:W-:Y:S01]  /*14980*/  @!P0 IMAD.WIDE R10, R7, 0x2, R10 ;  /* 0x00000002070a8825 */ /* 0x000fe200078e020a */
[----:B------:R3:W-:Y:S04]  /*14990*/  @!P1 ST.E.128 [R14.64], RZ ;  /* 0x000000ff0e009985 */ /* 0x0007e8000c101d04 */
[----:B------:R3:W-:Y:S02]  /*149a0*/  @!P0 ST.E.128 [R10.64], RZ ;  /* 0x000000ff0a008985 */ /* 0x0007e4000c101d04 */
.L_x_144:
[----:B------:R-:W-:Y:S05]  /*149b0*/  BSYNC B0 ;  /* 0x0000000000007941 */ /* 0x000fea0003800000 */
.L_x_143:
[----:B------:R-:W-:Y:S01]  /*149c0*/  IADD3 R8, R4, 0x40, RZ ;  /* 0x0000004004087810 */ /* 0x000fe20007ffe0ff */
[----:B---3--:R3:W1:Y:S01]  /*149d0*/  SHFL.IDX PT, R11, R0, 0x2, 0x181f ;  /* 0x00581f00000b7f89 */ /* 0x00866200000e0000 */
        /* <DEDUP_REMOVED lines=11> */
[----:B-1--4-:R-:W-:Y:S01]  /*14a90*/  @!P2 IMAD.WIDE R12, R9, 0x2, R10 ;  /* 0x00000002090ca825 */ /* 0x012fe200078e020a */
[----:B------:R-:W-:Y:S02]  /*14aa0*/  @!P1 LOP3.LUT R8, R8, 0xfffffff8, RZ, 0xc0, !PT ;  /* 0xfffffff808089812 */ /* 0x000fe400078ec0ff */
[----:B------:R-:W-:-:S02]  /*14ab0*/  @!P0 LOP3.LUT R7, R7, 0xfffffff8, RZ, 0xc0, !PT ;  /* 0xfffffff807078812 */ /* 0x000fc400078ec0ff */
[----:B------:R1:W-:Y:S01]  /*14ac0*/  @!P2 ST.E.128 [R12.64], RZ ;  /* 0x000000ff0c00a985 */ /* 0x0003e2000c101d04 */
[----:B------:R-:W-:-:S04]  /*14ad0*/  @!P1 IMAD.WIDE R14, R8, 0x2, R10 ;  /* 0x00000002080e9825 */ /* 0x000fc800078e020a */
[----:B------:R-:W-:Y:S01]  /*14ae0*/  @!P0 IMAD.WIDE R10, R7, 0x2, R10 ;  /* 0x00000002070a8825 */ /* 0x000fe200078e020a */
[----:B------:R1:W-:Y:S04]  /*14af0*/  @!P1 ST.E.128 [R14.64], RZ ;  /* 0x000000ff0e009985 */ /* 0x0003e8000c101d04 */
[----:B------:R1:W-:Y:S02]  /*14b00*/  @!P0 ST.E.128 [R10.64], RZ ;  /* 0x000000ff0a008985 */ /* 0x0003e4000c101d04 */
.L_x_146:
[----:B------:R-:W-:Y:S05]  /*14b10*/  BSYNC B0 ;  /* 0x0000000000007941 */ /* 0x000fea0003800000 */
.L_x_145:
[----:B------:R-:W-:Y:S01]  /*14b20*/  IADD3 R4, R4, 0x60, RZ ;  /* 0x0000006004047810 */ /* 0x000fe20007ffe0ff */
[----:B-1----:R1:W2:Y:S03]  /*14b30*/  SHFL.IDX PT, R11, R0, 0x3, 0x181f ;  /* 0x00781f00000b7f89 */ /* 0x0022a600000e0000 */
[----:B------:R-:W-:Y:S01]  /*14b40*/  ISETP.GE.AND P0, PT, R4, R3, PT ;  /* 0x000000030400720c */ /* 0x000fe20003f06270 */
[----:B----4-:R1:W4:-:S12]  /*14b50*/  SHFL.IDX PT, R10, R2, 0x3, 0x181f ;  /* 0x00781f00020a7f89 */ /* 0x01031800000e0000 */
[----:B------:R-:W-:Y:S05]  /*14b60*/  @P0 EXIT ;  /* 0x000000000000094d */ /* 0x000fea0003800000 */
[----:B------:R-:W-:Y:S02]  /*14b70*/  ISETP.GE.AND P0, PT, R6, c[0x0][0x3c8], PT ;  /* 0x0000f20006007a0c */ /* 0x000fe40003f06270 */
[----:B------:R-:W-:-:S11]  /*14b80*/  ISETP.GE.AND P1, PT, R9, c[0x0][0x3c8], PT ;  /* 0x0000f20009007a0c */ /* 0x000fd60003f26270 */
[----:B------:R-:W-:-:S04]  /*14b90*/  @!P0 SHF.R.S32.HI R3, RZ, 0x1f, R6 ;  /* 0x0000001fff038819 */ /* 0x000fc80000011406 */
[----:B------:R-:W-:Y:S01]  /*14ba0*/  @!P0 LEA.HI R3, R3, R6, RZ, 0x3 ;  /* 0x0000000603038211 */ /* 0x000fe200078f18ff */
[----:B--2-4-:R-:W-:-:S03]  /*14bb0*/  @!P1 IMAD.WIDE R6, R9, 0x2, R10 ;  /* 0x0000000209069825 */ /* 0x014fc600078e020a */
[----:B------:R-:W-:Y:S02]  /*14bc0*/  @!P0 LOP3.LUT R3, R3, 0xfffffff8, RZ, 0xc0, !PT ;  /* 0xfffffff803038812 */ /* 0x000fe400078ec0ff */
[----:B------:R2:W-:Y:S03]  /*14bd0*/  @!P1 ST.E.128 [R6.64], RZ ;  /* 0x000000ff06009985 */ /* 0x0005e6000c101d04 */
[----:B-1-3--:R-:W-:-:S05]  /*14be0*/  @!P0 IMAD.WIDE R2, R3, 0x2, R10 ;  /* 0x0000000203028825 */ /* 0x00afca00078e020a */
[----:B------:R2:W-:Y:S01]  /*14bf0*/  @!P0 ST.E.128 [R2.64], RZ ;  /* 0x000000ff02008985 */ /* 0x0005e2000c101d04 */
[----:B------:R-:W-:-:S13]  /*14c00*/  ISETP.GE.AND P0, PT, R5, c[0x0][0x3c8], PT ;  /* 0x0000f20005007a0c */ /* 0x000fda0003f06270 */
[----:B------:R-:W-:Y:S05]  /*14c10*/  @P0 EXIT ;  /* 0x000000000000094d */ /* 0x000fea0003800000 */
[----:B------:R-:W-:-:S04]  /*14c20*/  SHF.R.S32.HI R0, RZ, 0x1f, R5 ;  /* 0x0000001fff007819 */ /* 0x000fc80000011405 */
[----:B------:R-:W-:-:S04]  /*14c30*/  LEA.HI R0, R0, R5, RZ, 0x3 ;  /* 0x0000000500007211 */ /* 0x000fc800078f18ff */
[----:B--2---:R-:W-:-:S05]  /*14c40*/  LOP3.LUT R3, R0, 0xfffffff8, RZ, 0xc0, !PT ;  /* 0xfffffff800037812 */ /* 0x004fca00078ec0ff */
[----:B------:R-:W-:-:S05]  /*14c50*/  IMAD.WIDE R10, R3, 0x2, R10 ;  /* 0x00000002030a7825 */ /* 0x000fca00078e020a */
[----:B------:R-:W-:Y:S01]  /*14c60*/  ST.E.128 [R10.64], RZ ;  /* 0x000000ff0a007985 */ /* 0x000fe2000c101d04 */
[----:B------:R-:W-:Y:S05]  /*14c70*/  EXIT ;  /* 0x000000000000794d */ /* 0x000fea0003800000 */
.L_x_147:
        /* <DEDUP_REMOVED lines=16> */
.L_x_1333:


//--------------------- .text._ZN7cutlass13device_kernelIN5flash19enable_sm80_to_sm89INS1_16FlashAttnFwdSm80INS1_25CollectiveMainloopFwdSm80ILi8ELi1ELb0EN4cute5tupleIJNS5_1CILi128EEENS7_ILi64EEENS7_ILi192EEEEEELi192ENS_10bfloat16_tEfNS_4arch4Sm80ELb0ELb1ELb1ELb0ELb0ELb0ELb1ELb0EEENS1_21CollectiveEpilogueFwdINS6_IJS8_SA_S9_EEENS6_IJNS7_ILi1EEESI_SI_EEESC_SE_Li256ELb0ELb1ELb0ELb0EEENS1_19SingleTileSchedulerILb0ELb0ELb1ELi128EEEEEEEEEvNT_6ParamsE --------------------------
	.section	.text._ZN7cutlass13device_kernelIN5flash19enable_sm80_to_sm89INS1_16FlashAttnFwdSm80INS1_25CollectiveMainloopFwdSm80ILi8ELi1ELb0EN4cute5tupleIJNS5_1CILi128EEENS7_ILi64EEENS7_ILi192EEEEEELi192ENS_10bfloat16_tEfNS_4arch4Sm80ELb0ELb1ELb1ELb0ELb0ELb0ELb1ELb0EEENS1_21CollectiveEpilogueFwdINS6_IJS8_SA_S9_EEENS6_IJNS7_ILi1EEESI_SI_EEESC_SE_Li256ELb0ELb1ELb0ELb0EEENS1_19SingleTileSchedulerILb0ELb0ELb1ELi128EEEEEEEEEvNT_6ParamsE,"ax",@progbits
	.sectioninfo	@"SHI_REGISTERS=255"
	.align	128
.text._ZN7cutlass13device_kernelIN5flash19enable_sm80_to_sm89INS1_16FlashAttnFwdSm80INS1_25CollectiveMainloopFwdSm80ILi8ELi1ELb0EN4cute5tupleIJNS5_1CILi128EEENS7_ILi64EEENS7_ILi192EEEEEELi192ENS_10bfloat16_tEfNS_4arch4Sm80ELb0ELb1ELb1ELb0ELb0ELb0ELb1ELb0EEENS1_21CollectiveEpilogueFwdINS6_IJS8_SA_S9_EEENS6_IJNS7_ILi1EEESI_SI_EEESC_SE_Li256ELb0ELb1ELb0ELb0EEENS1_19SingleTileSchedulerILb0ELb0ELb1ELi128EEEEEEEEEvNT_6ParamsE:
        .type           _ZN7cutlass13device_kernelIN5flash19enable_sm80_to_sm89INS1_16FlashAttnFwdSm80INS1_25CollectiveMainloopFwdSm80ILi8ELi1ELb0EN4cute5tupleIJNS5_1CILi128EEENS7_ILi64EEENS7_ILi192EEEEEELi192ENS_10bfloat16_tEfNS_4arch4Sm80ELb0ELb1ELb1ELb0ELb0ELb0ELb1ELb0EEENS1_21CollectiveEpilogueFwdINS6_IJS8_SA_S9_EEENS6_IJNS7_ILi1EEESI_SI_EEESC_SE_Li256ELb0ELb1ELb0ELb0EEENS1_19SingleTileSchedulerILb0ELb0ELb1ELi128EEEEEEEEEvNT_6ParamsE,@function
        .size           _ZN7cutlass13device_kernelIN5flash19enable_sm80_to_sm89INS1_16FlashAttnFwdSm80INS1_25CollectiveMainloopFwdSm80ILi8ELi1ELb0EN4cute5tupleIJNS5_1CILi128EEENS7_ILi64EEENS7_ILi192EEEEEELi192ENS_10bfloat16_tEfNS_4arch4Sm80ELb0ELb1ELb1ELb0ELb0ELb0ELb1ELb0EEENS1_21CollectiveEpilogueFwdINS6_IJS8_SA_S9_EEENS6_IJNS7_ILi1EEESI_SI_EEESC_SE_Li256ELb0ELb1ELb0ELb0EEENS1_19SingleTileSchedulerILb0ELb0ELb1ELi128EEEEEEEEEvNT_6ParamsE,(.L_x_1334 - _ZN7cutlass13device_kernelIN5flash19enable_sm80_to_sm89INS1_16FlashAttnFwdSm80INS1_25CollectiveMainloopFwdSm80ILi8ELi1ELb0EN4cute5tupleIJNS5_1CILi128EEENS7_ILi64EEENS7_ILi192EEEEEELi192ENS_10bfloat16_tEfNS_4arch4Sm80ELb0ELb1ELb1ELb0ELb0ELb0ELb1ELb0EEENS1_21CollectiveEpilogueFwdINS6_IJS8_SA_S9_EEENS6_IJNS7_ILi1EEESI_SI_EEESC_SE_Li256ELb0ELb1ELb0ELb0EEENS1_19SingleTileSchedulerILb0ELb0ELb1ELi128EEEEEEEEEvNT_6ParamsE)
        .other          _ZN7cutlass13device_kernelIN5flash19enable_sm80_to_sm89INS1_16FlashAttnFwdSm80INS1_25CollectiveMainloopFwdSm80ILi8ELi1ELb0EN4cute5tupleIJNS5_1CILi128EEENS7_ILi64EEENS7_ILi192EEEEEELi192ENS_10bfloat16_tEfNS_4arch4Sm80ELb0ELb1ELb1ELb0ELb0ELb0ELb1ELb0EEENS1_21CollectiveEpilogueFwdINS6_IJS8_SA_S9_EEENS6_IJNS7_ILi1EEESI_SI_EEESC_SE_Li256ELb0ELb1ELb0ELb0EEENS1_19SingleTileSchedulerILb0ELb0ELb1ELi128EEEEEEEEEvNT_6ParamsE,@"STO_CUDA_ENTRY STV_DEFAULT"
_ZN7cutlass13device_kernelIN5flash19enable_sm80_to_sm89INS1_16FlashAttnFwdSm80INS1_25CollectiveMainloopFwdSm80ILi8ELi1ELb0EN4cute5tupleIJNS5_1CILi128EEENS7_ILi64EEENS7_ILi192EEEEEELi192ENS_10bfloat16_tEfNS_4arch4Sm80ELb0ELb1ELb1ELb0ELb0ELb0ELb1ELb0EEENS1_21CollectiveEpilogueFwdINS6_IJS8_SA_S9_EEENS6_IJNS7_ILi1EEESI_SI_EEESC_SE_Li256ELb0ELb1ELb0ELb0EEENS1_19SingleTileSchedulerILb0ELb0ELb1ELi128EEEEEEEEEvNT_6ParamsE:
[----:B------:R-:W-:Y:S02]  /*0000*/  MOV R1, c[0x0][0x28] ;  /* 0x00000a0000017a02 */ /* 0x000fe40000000f00 */
[----:B------:R-:W1:Y:S02]  /*0010*/  S2R R0, SR_CTAID.Z ;  /* 0x0000000000007919 */ /* 0x000e640000002700 */
[----:B-1----:R-:W-:-:S13]  /*0020*/  ISETP.GE.AND P0, PT, R0, RZ, PT ;  /* 0x000000ff0000720c */ /* 0x002fda0003f06270 */
[----:B------:R-:W-:Y:S05]  /*0030*/  @!P0 EXIT ;  /* 0x000000000000894d */ /* 0x000fea0003800000 */
[----:B------:R-:W1:Y:S01]  /*0040*/  S2UR UR15, SR_CTAID.X ;  /* 0x00000000000f79c3 */ /* 0x000e620000002500 */
[----:B------:R-:W-:Y:S01]  /*0050*/  ULDC UR9, c[0x0][0x2c4] ;  /* 0x0000b10000097ab9 */ /* 0x000fe20000000800 */
[----:B------:R-:W2:Y:S01]  /*0060*/  S2R R88, SR_TID.X ;  /* 0x0000000000587919 */ /* 0x000ea20000002100 */
[----:B------:R-:W-:Y:S02]  /*0070*/  UISETP.NE.AND UP2, UPT, UR9, 0x1, UPT ;  /* 0x000000010900788c */ /* 0x000fe4000bf45270 */
[----:B------:R-:W-:Y:S02]  /*0080*/  ULDC.64 UR4, c[0x0][0x2c8] ;  /* 0x0000b20000047ab9 */ /* 0x000fe40000000a00 */
[----:B------:R-:W-:Y:S02]  /*0090*/  UMOV UR6, 0x1 ;  /* 0x0000000100067882 */ /* 0x000fe40000000000 */
[----:B------:R-:W-:Y:S02]  /*00a0*/  ULDC UR8, c[0x0][0x168] ;  /* 0x00005a0000087ab9 */ /* 0x000fe40000000800 */
[----:B------:R-:W-:-:S02]  /*00b0*/  UIADD3 UR8, UR6, -UR8, URZ ;  /* 0x8000000806087290 */ /* 0x000fc4000fffe03f */
[----:B-1----:R-:W-:-:S04]  /*00c0*/  USHF.L.U32 UR15, UR15, 0x7, URZ ;  /* 0x000000070f0f7899 */ /* 0x002fc8000800063f */
[----:B------:R-:W-:Y:S02]  /*00d0*/  @UP2 UIADD3 UR10, UR15, 0x7f, URZ ;  /* 0x0000007f0f0a2890 */ /* 0x000fe4000fffe03f */
[----:B------:R-:W-:Y:S02]  /*00e0*/  UIADD3 UR7, UR15, 0x7f, URZ ;  /* 0x0000007f0f077890 */ /* 0x000fe4000fffe03f */
[----:B------:R-:W-:-:S04]  /*00f0*/  UIMAD.WIDE.U32 UR10, UR10, UR4, URZ ;  /* 0x000000040a0a72a5 */ /* 0x000fc8000f8e003f */
[----:B------:R-:W-:-:S03]  /*0100*/  @UP2 USHF.R.U32.HI UR7, URZ, UR5, UR11 ;  /* 0x000000053f072299 */ /* 0x000fc6000801160b */
[----:B------:R-:W-:Y:S02]  /*0110*/  ULDC.64 UR4, c[0x0][0x328] ;  /* 0x0000ca0000047ab9 */ /* 0x000fe40000000a00 */
[----:B------:R-:W-:-:S03]  /*0120*/  UISETP.LE.AND UP1, UPT, UR6, UR5, UPT ;  /* 0x000000050600728c */ /* 0x000fc6000bf23270 */
[----:B------:R-:W-:Y:S02]  /*0130*/  ULDC UR5, c[0x0][0x1d0] ;  /* 0x0000740000057ab9 */ /* 0x000fe40000000800 */
[----:B------:R-:W-:Y:S01]  /*0140*/  UIADD3 UR5, UR7, UR5, UR8 ;  /* 0x0000000507057290 */ /* 0x000fe2000fffe008 */
[----:B------:R-:W-:-:S03]  /*0150*/  PLOP3.LUT P0, PT, PT, PT, UP1, 0x40, 0x0 ;  /* 0x000000000000781c */ /* 0x000fc60003f0e818 */
[----:B------:R-:W-:-:S10]  /*0160*/  UIADD3 UR7, UR5, UR4, URZ ;  /* 0x0000000405077290 */ /* 0x000fd4000fffe03f */
[----:B------:R-:W-:Y:S05]  /*0170*/  @P0 BRA `(.L_x_148) ;  /* 0x0000014000000947 */ /* 0x000fea0003800000 */
[----:B--2---:R-:W-:Y:S01]  /*0180*/  ISETP.LT.AND P0, PT, RZ, UR5, PT ;  /* 0x00000005ff007c0c */ /* 0x004fe2000bf01270 */
[----:B------:R-:W-:-:S12]  /*0190*/  UIADD3 UR8, UR5, -0x1, URZ ;  /* 0xffffffff05087890 */ /* 0x000fd8000fffe03f */
[----:B------:R-:W-:Y:S05]  /*01a0*/  @P0 BRA `(.L_x_149) ;  /* 0x0000008000000947 */ /* 0x000fea0003800000 */
[----:B------:R-:W-:Y:S02]  /*01b0*/  ULDC UR4, c[0x0][0x32c] ;  /* 0x0000cb0000047ab9 */ /* 0x000fe40000000800 */
[----:B------:R-:W-:Y:S02]  /*01c0*/  UISETP.NE.AND UP0, UPT, UR6, UR4, UPT ;  /* 0x000000040600728c */ /* 0x000fe4000bf05270 */
[----:B------:R-:W-:-:S03]  /*01d0*/  UIADD3 UR8, -UR5, URZ, URZ ;  /* 0x0000003f05087290 */ /* 0x000fc6000fffe13f */
[----:B------:R-:W-:Y:S02]  /*01e0*/  ULDC.64 UR4, c[0x0][0x330] ;  /* 0x0000cc0000047ab9 */ /* 0x000fe40000000a00 */
[----:B------:R-:W-:-:S04]  /*01f0*/  UIMAD.WIDE.U32 UR10, UR8, UR4, URZ ;  /* 0x00000004080a72a5 */ /* 0x000fc8000f8e003f */
[----:B------:R-:W-:-:S04]  /*0200*/  @UP0 USHF.R.U32.HI UR8, URZ, UR5, UR11 ;  /* 0x000000053f080299 */ /* 0x000fc8000801160b */
[----:B------:R-:W-:Y:S01]  /*0210*/  ULOP3.LUT UR8, URZ, UR8, URZ, 0x33, !UPT ;  /* 0x000000083f087292 */ /* 0x000fe2000f8e333f */
[----:B------:R-:W-:Y:S05]  /*0220*/  BRA `(.L_x_150) ;  /* 0x0000005000007947 */ /* 0x000fea0003800000 */
.L_x_149:
[----:B------:R-:W-:Y:S02]  /*0230*/  ULDC UR4, c[0x0][0x32c] ;  /* 0x0000cb0000047ab9 */ /* 0x000fe40000000800 */
[----:B------:R-:W-:-:S03]  /*0240*/  UISETP.NE.AND UP0, UPT, UR6, UR4, UPT ;  /* 0x000000040600728c */ /* 0x000fc6000bf05270 */
[----:B------:R-:W-:Y:S02]  /*0250*/  ULDC.64 UR4, c[0x0][0x330] ;  /* 0x0000cc0000047ab9 */ /* 0x000fe40000000a00 */
[----:B------:R-:W-:-:S06]  /*0260*/  UIMAD.WIDE.U32 UR10, UR8, UR4, URZ ;  /* 0x00000004080a72a5 */ /* 0x000fcc000f8e003f */
[----:B------:R-:W-:Y:S02]  /*0270*/  @UP0 USHF.R.U32.HI UR8, URZ, UR5, UR11 ;  /* 0x000000053f080299 */ /* 0x000fe4000801160b */
.L_x_150:
[----:B------:R-:W-:Y:S02]  /*0280*/  ULDC UR4, c[0x0][0x32c] ;  /* 0x0000cb0000047ab9 */ /* 0x000fe40000000800 */
[----:B------:R-:W-:-:S04]  /*0290*/  UIMAD UR4, UR8, UR4, UR4 ;  /* 0x00000004080472a4 */ /* 0x000fc8000f8e0204 */
[----:B------:R-:W-:-:S04]  /*02a0*/  UISETP.LT.AND UP0, UPT, UR7, UR4, UPT ;  /* 0x000000040700728c */ /* 0x000fc8000bf01270 */
[----:B------:R-:W-:-:S03]  /*02b0*/  USEL UR7, UR7, UR4, UP0 ;  /* 0x0000000407077287 */ /* 0x000fc60008000000 */
.L_x_148:
[----:B--2---:R-:W-:Y:S01]  /*02c0*/  ULDC.64 UR4, c[0x0][0x2c8] ;  /* 0x0000b20000047ab9 */ /* 0x004fe20000000a00 */
[----:B------:R-:W-:Y:S01]  /*02d0*/  PLOP3.LUT P0, PT, PT, PT, UP1, 0x40, 0x0 ;  /* 0x000000000000781c */ /* 0x000fe20003f0e818 */
[----:B------:R-:W-:Y:S02]  /*02e0*/  UIMAD.WIDE.U32 UR12, UR15, UR4, URZ ;  /* 0x000000040f0c72a5 */ /* 0x000fe4000f8e003f */
[----:B------:R-:W-:Y:S02]  /*02f0*/  UMOV UR8, 0x3f ;  /* 0x0000003f00087882 */ /* 0x000fe40000000000 */
[----:B------:R-:W-:Y:S02]  /*0300*/  ULDC UR4, c[0x0][0x1d0] ;  /* 0x0000740000047ab9 */ /* 0x000fe40000000800 */
[----:B------:R-:W-:Y:S02]  /*0310*/  UIADD3 UR7, UR7, 0x3f, URZ ;  /* 0x0000003f07077890 */ /* 0x000fe4000fffe03f */
[----:B------:R-:W-:-:S02]  /*0320*/  UIADD3 UR8, UR8, UR4, URZ ;  /* 0x0000000408087290 */ /* 0x000fc4000fffe03f */
[----:B------:R-:W-:Y:S02]  /*0330*/  UMOV UR10, UR15 ;  /* 0x0000000f000a7c82 */ /* 0x000fe40008000000 */
[----:B------:R-:W-:Y:S02]  /*0340*/  @UP2 USHF.R.U32.HI UR10, URZ, UR5, UR13 ;  /* 0x000000053f0a2299 */ /* 0x000fe4000801160d */
[----:B------:R-:W-:Y:S02]  /*0350*/  USHF.R.S32.HI UR12, URZ, 0x1f, UR7 ;  /* 0x0000001f3f0c7899 */ /* 0x000fe40008011407 */
[----:B------:R-:W-:Y:S02]  /*0360*/  USHF.R.S32.HI UR13, URZ, 0x1f, UR8 ;  /* 0x0000001f3f0d7899 */ /* 0x000fe40008011408 */
[----:B------:R-:W-:Y:S02]  /*0370*/  ULEA.HI UR12, UR12, UR7, URZ, 0x6 ;  /* 0x000000070c0c7291 */ /* 0x000fe4000f8f303f */
[----:B------:R-:W-:-:S02]  /*0380*/  ULEA.HI UR13, UR13, UR8, URZ, 0x6 ;  /* 0x000000080d0d7291 */ /* 0x000fc4000f8f303f */
[----:B------:R-:W-:Y:S02]  /*0390*/  ULDC UR11, c[0x0][0x168] ;  /* 0x00005a00000b7ab9 */ /* 0x000fe40000000800 */
[----:B------:R-:W-:Y:S02]  /*03a0*/  UIADD3 UR7, UR4, -UR11, URZ ;  /* 0x8000000b04077290 */ /* 0x000fe4000fffe03f */
[----:B------:R-:W-:Y:S02]  /*03b0*/  USHF.R.S32.HI UR12, URZ, 0x6, UR12 ;  /* 0x000000063f0c7899 */ /* 0x000fe4000801140c */
[----:B------:R-:W-:Y:S02]  /*03c0*/  USHF.R.S32.HI UR13, URZ, 0x6, UR13 ;  /* 0x000000063f0d7899 */ /* 0x000fe4000801140d */
[----:B------:R-:W-:Y:S02]  /*03d0*/  UIADD3 UR4, UR7, UR10, URZ ;  /* 0x0000000a07047290 */ /* 0x000fe4000fffe03f */
[----:B------:R-:W-:-:S02]  /*03e0*/  UISETP.LT.AND UP0, UPT, UR13, UR12, UPT ;  /* 0x0000000c0d00728c */ /* 0x000fc4000bf01270 */
[----:B------:R-:W-:Y:S02]  /*03f0*/  ULDC UR5, c[0x0][0x324] ;  /* 0x0000c90000057ab9 */ /* 0x000fe40000000800 */
[----:B------:R-:W-:Y:S02]  /*0400*/  UIADD3 UR8, UR4, -UR5, URZ ;  /* 0x8000000504087290 */ /* 0x000fe4000fffe03f */
[----:B------:R-:W-:Y:S01]  /*0410*/  USEL UR13, UR13, UR12, UP0 ;  /* 0x0000000c0d0d7287 */ /* 0x000fe20008000000 */
[----:B------:R-:W-:Y:S05]  /*0420*/  @P0 BRA `(.L_x_151) ;  /* 0x0000015000000947 */ /* 0x000fea0003800000 */
[----:B------:R-:W-:Y:S02]  /*0430*/  UMOV UR10, UR4 ;  /* 0x00000004000a7c82 */ /* 0x000fe40008000000 */
[----:B------:R-:W-:-:S06]  /*0440*/  UISETP.GT.AND UP0, UPT, UR10, -0x1, UPT ;  /* 0xffffffff0a00788c */ /* 0x000fcc000bf04270 */
[----:B------:R-:W-:-:S13]  /*0450*/  PLOP3.LUT P0, PT, PT, PT, UP0, 0x80, 0x0 ;  /* 0x000000000000781c */ /* 0x000fda0003f0f008 */
[----:B------:R-:W-:Y:S05]  /*0460*/  @P0 BRA `(.L_x_152) ;  /* 0x0000008000000947 */ /* 0x000fea0003800000 */
[----:B------:R-:W-:Y:S02]  /*0470*/  ULDC UR4, c[0x0][0x32c] ;  /* 0x0000cb0000047ab9 */ /* 0x000fe40000000800 */
[----:B------:R-:W-:Y:S02]  /*0480*/  UISETP.NE.AND UP0, UPT, UR4, 0x1, UPT ;  /* 0x000000010400788c */ /* 0x000fe4000bf05270 */
[----:B------:R-:W-:Y:S02]  /*0490*/  ULOP3.LUT UR10, URZ, UR10, URZ, 0x33, !UPT ;  /* 0x0000000a3f0a7292 */ /* 0x000fe4000f8e333f */
[----:B------:R-:W-:Y:S02]  /*04a0*/  ULDC.64 UR4, c[0x0][0x330] ;  /* 0x0000cc0000047ab9 */ /* 0x000fe40000000a00 */
[----:B------:R-:W-:-:S05]  /*04b0*/  UIMAD.WIDE.U32 UR16, UR10, UR4, URZ ;  /* 0x000000040a1072a5 */ /* 0x000fca000f8e003f */
[----:B------:R-:W-:-:S04]  /*04c0*/  @UP0 USHF.R.U32.HI UR10, URZ, UR5, UR17 ;  /* 0x000000053f0a0299 */ /* 0x000fc80008011611 */
[----:B------:R-:W-:Y:S01]  /*04d0*/  ULOP3.LUT UR10, URZ, UR10, URZ, 0x33, !UPT ;  /* 0x0000000a3f0a7292 */ /* 0x000fe2000f8e333f */
[----:B------:R-:W-:Y:S05]  /*04e0*/  BRA `(.L_x_153) ;  /* 0x0000005000007947 */ /* 0x000fea0003800000 */
.L_x_152:
[----:B------:R-:W-:Y:S02]  /*04f0*/  ULDC UR4, c[0x0][0x32c] ;  /* 0x0000cb0000047ab9 */ /* 0x000fe40000000800 */
[----:B------:R-:W-:-:S03]  /*0500*/  UISETP.NE.AND UP0, UPT, UR4, 0x1, UPT ;  /* 0x000000010400788c */ /* 0x000fc6000bf05270 */
[----:B------:R-:W-:Y:S02]  /*0510*/  ULDC.64 UR4, c[0x0][0x330] ;  /* 0x0000cc0000047ab9 */ /* 0x000fe40000000a00 */
[----:B------:R-:W-:-:S06]  /*0520*/  UIMAD.WIDE.U32 UR16, UR10, UR4, URZ ;  /* 0x000000040a1072a5 */ /* 0x000fcc000f8e003f */
[----:B------:R-:W-:Y:S02]  /*0530*/  @UP0 USHF.R.U32.HI UR10, URZ, UR5, UR17 ;  /* 0x000000053f0a0299 */ /* 0x000fe40008011611 */
.L_x_153:
[----:B------:R-:W-:Y:S02]  /*0540*/  ULDC UR4, c[0x0][0x32c] ;  /* 0x0000cb0000047ab9 */ /* 0x000fe40000000800 */
[----:B------:R-:W-:-:S04]  /*0550*/  UIMAD UR4, UR10, UR4, URZ ;  /* 0x000000040a0472a4 */ /* 0x000fc8000f8e023f */
[----:B------:R-:W-:-:S04]  /*0560*/  UISETP.LT.AND UP0, UPT, UR8, UR4, UPT ;  /* 0x000000040800728c */ /* 0x000fc8000bf01270 */
[----:B------:R-:W-:-:S04]  /*0570*/  USEL UR8, UR8, UR4, !UP0 ;  /* 0x0000000408087287 */ /* 0x000fc8000c000000 */
.L_x_151:
[----:B------:R-:W-:Y:S01]  /*0580*/  USHF.R.S32.HI UR4, URZ, 0x1f, UR8 ;  /* 0x0000001f3f047899 */ /* 0x000fe20008011408 */
[----:B------:R-:W-:Y:S01]  /*0590*/  PLOP3.LUT P2, PT, PT, PT, PT, 0x80, 0x0 ;  /* 0x000000000000781c */ /* 0x000fe20003f4f070 */
[----:B------:R-:W-:Y:S01]  /*05a0*/  ULDC.64 UR16, c[0x0][0x118] ;  /* 0x0000460000107ab9 */ /* 0x000fe20000000a00 */
[----:B------:R-:W-:Y:S01]  /*05b0*/  CS2R R98, SRZ ;  /* 0x0000000000627805 */ /* 0x000fe2000001ff00 */
[----:B------:R-:W-:Y:S01]  /*05c0*/  ULEA.HI UR8, UR4, UR8, URZ, 0x6 ;  /* 0x0000000804087291 */ /* 0x000fe2000f8f303f */
[----:B------:R-:W-:Y:S01]  /*05d0*/  IMAD.MOV.U32 R5, RZ, RZ, RZ ;  /* 0x000000ffff057224 */ /* 0x000fe200078e00ff */
[----:B------:R-:W-:Y:S01]  /*05e0*/  CS2R R94, SRZ ;  /* 0x00000000005e7805 */ /* 0x000fe2000001ff00 */
[----:B------:R-:W-:Y:S01]  /*05f0*/  IMAD.MOV.U32 R96, RZ, RZ, RZ ;  /* 0x000000ffff607224 */ /* 0x000fe200078e00ff */
[----:B------:R-:W-:Y:S01]  /*0600*/  USHF.R.S32.HI UR8, URZ, 0x6, UR8 ;  /* 0x000000063f087899 */ /* 0x000fe20008011408 */
[----:B------:R-:W-:Y:S01]  /*0610*/  CS2R R92, SRZ ;  /* 0x00000000005c7805 */ /* 0x000fe2000001ff00 */
[----:B------:R-:W-:Y:S01]  /*0620*/  CS2R R90, SRZ ;  /* 0x00000000005a7805 */ /* 0x000fe2000001ff00 */
[----:B------:R-:W-:Y:S01]  /*0630*/  MOV R89, RZ ;  /* 0x000000ff00597202 */ /* 0x000fe20000000f00 */
[----:B------:R-:W-:Y:S01]  /*0640*/  UISETP.LT.AND UP0, UPT, URZ, UR8, UPT ;  /* 0x000000083f00728c */ /* 0x000fe2000bf01270 */
[----:B------:R-:W-:Y:S01]  /*0650*/  CS2R R6, SRZ ;  /* 0x0000000000067805 */ /* 0x000fe2000001ff00 */
[----:B------:R-:W-:Y:S01]  /*0660*/  CS2R R86, SRZ ;  /* 0x0000000000567805 */ /* 0x000fe2000001ff00 */
[----:B------:R-:W-:Y:S01]  /*0670*/  CS2R R84, SRZ ;  /* 0x0000000000547805 */ /* 0x000fe2000001ff00 */
[----:B------:R-:W-:Y:S01]  /*0680*/  USEL UR8, URZ, UR8, !UP0 ;  /* 0x000000083f087287 */ /* 0x000fe2000c000000 */
[----:B------:R-:W-:Y:S01]  /*0690*/  CS2R R82, SRZ ;  /* 0x0000000000527805 */ /* 0x000fe2000001ff00 */
[----:B------:R-:W-:Y:S01]  /*06a0*/  CS2R R80, SRZ ;  /* 0x0000000000507805 */ /* 0x000fe2000001ff00 */
[----:B------:R-:W-:Y:S01]  /*06b0*/  CS2R R78, SRZ ;  /* 0x00000000004e7805 */ /* 0x000fe2000001ff00 */
[----:B------:R-:W-:Y:S01]  /*06c0*/  UISETP.GT.AND UP0, UPT, UR13, UR8, UPT ;  /* 0x000000080d00728c */ /* 0x000fe2000bf04270 */
[----:B------:R-:W-:Y:S01]  /*06d0*/  CS2R R76, SRZ ;  /* 0x00000000004c7805 */ /* 0x000fe2000001ff00 */
[----:B------:R-:W-:Y:S01]  /*06e0*/  CS2R R74, SRZ ;  /* 0x00000000004a7805 */ /* 0x000fe2000001ff00 */
[----:B------:R-:W-:Y:S01]  /*06f0*/  CS2R R72, SRZ ;  /* 0x0000000000487805 */ /* 0x000fe2000001ff00 */
[----:B------:R-:W-:Y:S01]  /*0700*/  CS2R R70, SRZ ;  /* 0x0000000000467805 */ /* 0x000fe2000001ff00 */
[----:B------:R-:W-:Y:S01]  /*0710*/  CS2R R68, SRZ ;  /* 0x0000000000447805 */ /* 0x000fe2000001ff00 */
[----:B------:R-:W-:Y:S01]  /*0720*/  PLOP3.LUT P0, PT, PT, PT, UP0, 0x80, 0x0 ;  /* 0x000000000000781c */ /* 0x000fe20003f0f008 */
        /* <DEDUP_REMOVED lines=34> */
[----:B------:R-:W-:Y:S01]  /*0950*/  ISETP.NE.U32.AND P3, PT, RZ, c[0x0][0x340], PT ;  /* 0x0000d000ff007a0c */ /* 0x000fe20003f65070 */
[----:B------:R-:W1:Y:S01]  /*0960*/  S2R R4, SR_CTAID.Y ;  /* 0x0000000000047919 */ /* 0x000e620000002600 */
[----:B------:R-:W-:-:S02]  /*0970*/  SHF.R.S32.HI R91, RZ, 0x1f, R88 ;  /* 0x0000001fff5b7819 */ /* 0x000fc40000011458 */
[----:B------:R-:W-:Y:S02]  /*0980*/  PLOP3.LUT P1, PT, PT, PT, UP2, 0x80, 0x0 ;  /* 0x000000000000781c */ /* 0x000fe40003f2f028 */
[----:B------:R-:W-:Y:S02]  /*0990*/  PLOP3.LUT P0, PT, PT, PT, UP2, 0x80, 0x0 ;  /* 0x000000000000781c */ /* 0x000fe40003f0f028 */
[----:B------:R-:W-:Y:S01]  /*09a0*/  SHF.R.S32.HI R5, RZ, 0x1f, R0 ;  /* 0x0000001fff057819 */ /* 0x000fe20000011400 */
[----:B------:R-:W-:Y:S01]  /*09b0*/  ULDC UR4, c[0x0][0x168] ;  /* 0x00005a0000047ab9 */ /* 0x000fe20000000800 */
[----:B------:R-:W-:Y:S01]  /*09c0*/  ISETP.NE.AND.EX P3, PT, RZ, c[0x0][0x344], PT, P3 ;  /* 0x0000d100ff007a0c */ /* 0x000fe20003f65330 */
[----:B------:R-:W-:Y:S02]  /*09d0*/  UIADD3 UR18, UR13, -0x1, URZ ;  /* 0xffffffff0d127890 */ /* 0x000fe4000fffe03f */
[----:B------:R-:W-:-:S10]  /*09e0*/  ULDC.64 UR10, c[0x0][0x1e0] ;  /* 0x00007800000a7ab9 */ /* 0x000fd40000000a00 */
[----:B------:R-:W-:-:S04]  /*09f0*/  @P3 IMAD.MOV.U32 R3, RZ, RZ, 0x4 ;  /* 0x00000004ff033424 */ /* 0x000fc800078e00ff */
[----:B------:R-:W-:-:S06]  /*0a00*/  @P3 IMAD.WIDE R208, R0, R3, c[0x0][0x340] ;  /* 0x0000d00000d03625 */ /* 0x000fcc00078e0203 */
[----:B------:R-:W2:Y:S01]  /*0a10*/  @P3 LDG.E R208, [R208.64] ;  /* 0x00000010d0d03981 */ /* 0x000ea2000c1e1900 */
[-C--:B------:R-:W-:Y:S01]  /*0a20*/  LEA.HI R9, R91, R88.reuse, RZ, 0x3 ;  /* 0x000000585b097211 */ /* 0x080fe200078f18ff */
[----:B-1----:R-:W-:Y:S01]  /*0a30*/  IMAD.WIDE.U32 R12, R4, c[0x0][0x1b8], RZ ;  /* 0x00006e00040c7a25 */ /* 0x002fe200078e00ff */
[----:B------:R-:W-:Y:S01]  /*0a40*/  SHF.R.S32.HI R7, RZ, 0x1f, R4 ;  /* 0x0000001fff077819 */ /* 0x000fe20000011404 */
[----:B------:R-:W-:Y:S01]  /*0a50*/  UIMAD UR4, UR9, UR4, URZ ;  /* 0x00000004090472a4 */ /* 0x000fe2000f8e023f */
[----:B------:R-:W-:Y:S01]  /*0a60*/  LOP3.LUT R3, R9, 0xfffffff8, RZ, 0xc0, !PT ;  /* 0xfffffff809037812 */ /* 0x000fe200078ec0ff */
[----:B------:R-:W-:Y:S01]  /*0a70*/  USHF.L.U32 UR14, UR18, 0x6, URZ ;  /* 0x00000006120e7899 */ /* 0x000fe2000800063f */
[----:B------:R-:W-:Y:S01]  /*0a80*/  SHF.R.S32.HI R9, RZ, 0x3, R9 ;  /* 0x00000003ff097819 */ /* 0x000fe20000011409 */
[----:B------:R-:W-:Y:S01]  /*0a90*/  IMAD R11, R7, c[0x0][0x1b8], RZ ;  /* 0x00006e00070b7a24 */ /* 0x000fe200078e02ff */
[----:B------:R-:W-:Y:S01]  /*0aa0*/  UMOV UR9, 0x6 ;  /* 0x0000000600097882 */ /* 0x000fe20000000000 */
[----:B------:R-:W-:Y:S01]  /*0ab0*/  IMAD.IADD R3, R88, 0x1, -R3 ;  /* 0x0000000158037824 */ /* 0x000fe200078e0a03 */
[----:B------:R-:W-:Y:S01]  /*0ac0*/  USHF.L.U32 UR20, UR10, 0x6, URZ ;  /* 0x000000060a147899 */ /* 0x000fe2000800063f */
[----:B------:R-:W-:Y:S01]  /*0ad0*/  IMAD R11, R4, c[0x0][0x1bc], R11 ;  /* 0x00006f00040b7a24 */ /* 0x000fe200078e020b */
[----:B------:R-:W-:Y:S01]  /*0ae0*/  USHF.L.U64.HI UR19, UR10, UR9, UR11 ;  /* 0x000000090a137299 */ /* 0x000fe2000801020b */
[----:B------:R-:W-:Y:S01]  /*0af0*/  IMAD R2, R3, 0x20, R9 ;  /* 0x0000002003027824 */ /* 0x000fe200078e0209 */
[----:B------:R-:W-:Y:S01]  /*0b00*/  USHF.R.S32.HI UR21, URZ, 0x1f, UR18 ;  /* 0x0000001f3f157899 */ /* 0x000fe20008011412 */
[----:B------:R-:W-:Y:S01]  /*0b10*/  IMAD.IADD R13, R13, 0x1, R11 ;  /* 0x000000010d0d7824 */ /* 0x000fe200078e020b */
[----:B------:R-:W-:Y:S01]  /*0b20*/  USHF.L.U32 UR12, UR10, 0x5, URZ ;  /* 0x000000050a0c7899 */ /* 0x000fe2000800063f */
[----:B------:R-:W-:Y:S01]  /*0b30*/  IMAD R11, R5, c[0x0][0x1c0], RZ ;  /* 0x00007000050b7a24 */ /* 0x000fe200078e02ff */
[----:B------:R-:W-:Y:S01]  /*0b40*/  IADD3 R2, R2, UR15, RZ ;  /* 0x0000000f02027c10 */ /* 0x000fe2000fffe0ff */
[----:B------:R-:W-:Y:S01]  /*0b50*/  IMAD.WIDE.U32 R12, R0, c[0x0][0x1c0], R12 ;  /* 0x00007000000c7a25 */ /* 0x000fe200078e000c */
[----:B------:R-:W-:Y:S01]  /*0b60*/  UMOV UR5, 0x5 ;  /* 0x0000000500057882 */ /* 0x000fe20000000000 */
[----:B------:R-:W-:Y:S01]  /*0b70*/  LEA.HI R89, R91, R88, RZ, 0x5 ;  /* 0x000000585b597211 */ /* 0x000fe200078f28ff */
[----:B------:R-:W-:Y:S01]  /*0b80*/  USHF.L.U64.HI UR11, UR10, UR5, UR11 ;  /* 0x000000050a0b7299 */ /* 0x000fe2000801020b */
[----:B------:R-:W-:Y:S01]  /*0b90*/  @P1 IMAD.HI.U32 R6, R2, c[0x0][0x2c8], RZ ;  /* 0x0000b20002061a27 */ /* 0x000fe200078e00ff */
[----:B------:R-:W-:-:S03]  /*0ba0*/  UISETP.GT.AND UP0, UPT, UR18, UR8, UPT ;  /* 0x000000081200728c */ /* 0x000fc6000bf04270 */
[----:B------:R-:W-:Y:S01]  /*0bb0*/  IMAD.MOV.U32 R10, RZ, RZ, R2 ;  /* 0x000000ffff0a7224 */ /* 0x000fe200078e0002 */
[----:B------:R-:W-:Y:S01]  /*0bc0*/  @P0 SHF.R.U32.HI R10, RZ, c[0x0][0x2cc], R6 ;  /* 0x0000b300ff0a0a19 */ /* 0x000fe20000011606 */
[----:B------:R-:W-:Y:S02]  /*0bd0*/  IMAD R6, R0, c[0x0][0x1c4], R11 ;  /* 0x0000710000067a24 */ /* 0x000fe400078e020b */
[----:B------:R-:W-:Y:S01]  /*0be0*/  IMAD.MOV.U32 R14, RZ, RZ, R12 ;  /* 0x000000ffff0e7224 */ /* 0x000fe200078e000c */
[--C-:B------:R-:W-:Y:S01]  /*0bf0*/  SHF.R.S32.HI R8, RZ, 0x1f, R10.reuse ;  /* 0x0000001fff087819 */ /* 0x100fe2000001140a */
[----:B------:R-:W-:Y:S02]  /*0c00*/  IMAD.MOV R11, RZ, RZ, -R10 ;  /* 0x000000ffff0b7224 */ /* 0x000fe400078e0a0a */
[----:B------:R-:W-:Y:S01]  /*0c10*/  IMAD.IADD R15, R13, 0x1, R6 ;  /* 0x000000010d0f7824 */ /* 0x000fe200078e0206 */
[----:B------:R-:W-:Y:S01]  /*0c20*/  IADD3 R6, R9, UR15, RZ ;  /* 0x0000000f09067c10 */ /* 0x000fe2000fffe0ff */
[----:B------:R-:W-:-:S02]  /*0c30*/  IMAD R11, R11, c[0x0][0x2c4], R2 ;  /* 0x0000b1000b0b7a24 */ /* 0x000fc400078e0202 */
[----:B------:R-:W-:Y:S01]  /*0c40*/  IMAD R13, R8, c[0x0][0x1b0], RZ ;  /* 0x00006c00080d7a24 */ /* 0x000fe200078e02ff */
[----:B------:R-:W-:Y:S01]  /*0c50*/  LEA.HI R8, R91, R88, RZ, 0x6 ;  /* 0x000000585b087211 */ /* 0x000fe200078f30ff */
[----:B------:R-:W-:Y:S01]  /*0c60*/  IMAD.WIDE.U32 R14, R10, c[0x0][0x1b0], R14 ;  /* 0x00006c000a0e7a25 */ /* 0x000fe200078e000e */
[----:B------:R-:W-:Y:S02]  /*0c70*/  SHF.R.S32.HI R2, RZ, 0x1f, R11 ;  /* 0x0000001fff027819 */ /* 0x000fe4000001140b */
[----:B------:R-:W-:Y:S01]  /*0c80*/  IADD3 R16, R6, 0x40, RZ ;  /* 0x0000004006107810 */ /* 0x000fe20007ffe0ff */
[----:B------:R-:W-:Y:S02]  /*0c90*/  IMAD R13, R10, c[0x0][0x1b4], R13 ;  /* 0x00006d000a0d7a24 */ /* 0x000fe400078e020d */
[----:B------:R-:W-:Y:S02]  /*0ca0*/  IMAD R2, R2, c[0x0][0x1a8], RZ ;  /* 0x00006a0002027a24 */ /* 0x000fe400078e02ff */
[----:B------:R-:W-:-:S02]  /*0cb0*/  IMAD.IADD R15, R15, 0x1, R13 ;  /* 0x000000010f0f7824 */ /* 0x000fc400078e020d */
[C---:B------:R-:W-:Y:S02]  /*0cc0*/  IMAD R2, R11.reuse, c[0x0][0x1ac], R2 ;  /* 0x00006b000b027a24 */ /* 0x040fe400078e0202 */
[----:B------:R-:W-:-:S04]  /*0cd0*/  IMAD.WIDE.U32 R12, R11, c[0x0][0x1a8], R14 ;  /* 0x00006a000b0c7a25 */ /* 0x000fc800078e000e */
[----:B------:R-:W-:Y:S02]  /*0ce0*/  IMAD.SHL.U32 R207, R9, 0x40, RZ ;  /* 0x0000004009cf7824 */ /* 0x000fe400078e00ff */
[----:B------:R-:W-:Y:S01]  /*0cf0*/  IMAD.IADD R11, R13, 0x1, R2 ;  /* 0x000000010d0b7824 */ /* 0x000fe200078e0202 */
[----:B------:R-:W-:Y:S01]  /*0d00*/  LEA R13, P0, R12, c[0x0][0x160], 0x1 ;  /* 0x000058000c0d7a11 */ /* 0x000fe200078008ff */
[----:B------:R-:W-:Y:S01]  /*0d10*/  IMAD.SHL.U32 R10, R3, 0x8, RZ ;  /* 0x00000008030a7824 */ /* 0x000fe200078e00ff */
[----:B------:R-:W-:Y:S01]  /*0d20*/  LOP3.LUT R207, R207, 0x1c0, RZ, 0xc0, !PT ;  /* 0x000001c0cfcf7812 */ /* 0x000fe200078ec0ff */
[----:B------:R-:W-:Y:S01]  /*0d30*/  IMAD.SHL.U32 R8, R8, 0x8, RZ ;  /* 0x0000000808087824 */ /* 0x000fe200078e00ff */
[----:B------:R-:W-:Y:S01]  /*0d40*/  LEA.HI.X R12, R12, c[0x0][0x164], R11, 0x1, P0 ;  /* 0x000059000c0c7a11 */ /* 0x000fe200000f0c0b */
[----:B------:R-:W-:Y:S01]  /*0d50*/  SHFL.IDX PT, R20, R13, RZ, 0x181f ;  /* 0x00181fff0d147589 */ /* 0x000fe200000e0000 */
[----:B------:R-:W-:Y:S01]  /*0d60*/  LOP3.LUT R2, R207, 0x38, R10, 0xf8, !PT ;  /* 0x00000038cf027812 */ /* 0x000fe200078ef80a */
[----:B------:R-:W-:Y:S01]  /*0d70*/  IMAD.MOV.U32 R44, RZ, RZ, 0x40 ;  /* 0x00000040ff2c7424 */ /* 0x000fe200078e00ff */
[----:B------:R-:W-:Y:S01]  /*0d80*/  SHF.R.U32.HI R207, RZ, 0x3, R207 ;  /* 0x00000003ffcf7819 */ /* 0x000fe200000116cf */
[----:B------:R-:W1:Y:S01]  /*0d90*/  SHFL.IDX PT, R21, R12, RZ, 0x181f ;  /* 0x00181fff0c157589 */ /* 0x000e6200000e0000 */
[----:B------:R-:W-:-:S02]  /*0da0*/  ISETP.GE.AND P0, PT, R6, UR4, PT ;  /* 0x0000000406007c0c */ /* 0x000fc4000bf06270 */
[----:B------:R-:W-:Y:S01]  /*0db0*/  LOP3.LUT R207, R2, R207, RZ, 0x3c, !PT ;  /* 0x000000cf02cf7212 */ /* 0x000fe200078e3cff */
[----:B------:R-:W3:Y:S01]  /*0dc0*/  SHFL.IDX PT, R18, R13, 0x1, 0x181f ;  /* 0x00381f000d127f89 */ /* 0x000ee200000e0000 */
[----:B------:R-:W-:Y:S02]  /*0dd0*/  IADD3 R2, R6, 0x20, RZ ;  /* 0x0000002006027810 */ /* 0x000fe40007ffe0ff */
[----:B------:R-:W-:Y:S01]  /*0de0*/  LOP3.LUT R207, R207, 0xfffffe00, R8, 0xf8, !PT ;  /* 0xfffffe00cfcf7812 */ /* 0x000fe200078ef808 */
[----:B------:R-:W4:Y:S01]  /*0df0*/  SHFL.IDX PT, R19, R12, 0x1, 0x181f ;  /* 0x00381f000c137f89 */ /* 0x000f2200000e0000 */
[----:B------:R-:W-:Y:S02]  /*0e00*/  IADD3 R8, R10, 0x40, RZ ;  /* 0x000000400a087810 */ /* 0x000fe40007ffe0ff */
[----:B------:R-:W-:Y:S01]  /*0e10*/  ISETP.GE.AND P5, PT, R2, UR4, PT ;  /* 0x0000000402007c0c */ /* 0x000fe2000bfa6270 */
[----:B------:R-:W-:Y:S01]  /*0e20*/  IMAD.SHL.U32 R207, R207, 0x2, RZ ;  /* 0x00000002cfcf7824 */ /* 0x000fe200078e00ff */
[----:B------:R-:W-:-:S02]  /*0e30*/  IADD3 R2, R10, 0x80, RZ ;  /* 0x000000800a027810 */ /* 0x000fc40007ffe0ff */
[----:B------:R-:W-:Y:S02]  /*0e40*/  @!P0 SHF.R.S32.HI R15, RZ, 0x1f, R8 ;  /* 0x0000001fff0f8819 */ /* 0x000fe40000011408 */
[----:B------:R-:W-:Y:S02]  /*0e50*/  @!P0 SHF.R.S32.HI R17, RZ, 0x1f, R2 ;  /* 0x0000001fff118819 */ /* 0x000fe40000011402 */
[----:B------:R-:W-:Y:S02]  /*0e60*/  @!P0 LEA.HI R15, R15, R8, RZ, 0x3 ;  /* 0x000000080f0f8211 */ /* 0x000fe400078f18ff */
[----:B------:R-:W-:Y:S02]  /*0e70*/  @!P0 LEA.HI R14, R17, R2, RZ, 0x3 ;  /* 0x00000002110e8211 */ /* 0x000fe400078f18ff */
[----:B------:R-:W-:Y:S02]  /*0e80*/  @!P0 LOP3.LUT R15, R15, 0xfffffff8, RZ, 0xc0, !PT ;  /* 0xfffffff80f0f8812 */ /* 0x000fe400078ec0ff */
[----:B------:R-:W-:-:S02]  /*0e90*/  @!P0 LOP3.LUT R14, R14, 0xfffffff8, RZ, 0xc0, !PT ;  /* 0xfffffff80e0e8812 */ /* 0x000fc400078ec0ff */
[----:B------:R-:W-:Y:S01]  /*0ea0*/  ISETP.GE.AND P2, PT, R10, c[0x0][0x198], PT ;  /* 0x000066000a007a0c */ /* 0x000fe20003f46270 */
[--C-:B-1----:R-:W-:Y:S01]  /*0eb0*/  @!P0 IMAD.WIDE R26, R15, 0x2, R20.reuse ;  /* 0x000000020f1a8825 */ /* 0x102fe200078e0214 */
[----:B------:R-:W-:Y:S02]  /*0ec0*/  ISETP.GE.AND P1, PT, R8, c[0x0][0x198], PT ;  /* 0x0000660008007a0c */ /* 0x000fe40003f26270 */
[----:B------:R-:W-:Y:S01]  /*0ed0*/  ISETP.GE.AND P4, PT, R2, c[0x0][0x198], PT ;  /* 0x0000660002007a0c */ /* 0x000fe20003f86270 */
[----:B------:R-:W-:Y:S01]  /*0ee0*/  @!P0 IMAD.WIDE R28, R14, 0x2, R20 ;  /* 0x000000020e1c8825 */ /* 0x000fe200078e0214 */
[----:B------:R-:W-:Y:S02]  /*0ef0*/  @!P5 SHF.R.S32.HI R15, RZ, 0x1f, R8 ;  /* 0x0000001fff0fd819 */ /* 0x000fe40000011408 */
[----:B------:R-:W-:Y:S02]  /*0f00*/  @!P5 SHF.R.S32.HI R17, RZ, 0x1f, R2 ;  /* 0x0000001fff11d819 */ /* 0x000fe40000011402 */
[----:B------:R-:W-:-:S02]  /*0f10*/  SHF.R.S32.HI R11, RZ, 0x1f, R10 ;  /* 0x0000001fff0b7819 */ /* 0x000fc4000001140a */
[C---:B------:R-:W-:Y:S02]  /*0f20*/  @!P0 LEA R22, P6, R10.reuse, R20, 0x1 ;  /* 0x000000140a168211 */ /* 0x040fe400078c08ff */
[----:B------:R-:W-:Y:S01]  /*0f30*/  SHFL.IDX PT, R20, R13, 0x2, 0x181f ;  /* 0x00581f000d147f89 */ /* 0x000fe200000e0000 */
[----:B------:R-:W-:Y:S02]  /*0f40*/  @!P5 LEA.HI R15, R15, R8, RZ, 0x3 ;  /* 0x000000080f0fd211 */ /* 0x000fe400078f18ff */
[----:B------:R-:W-:Y:S02]  /*0f50*/  @!P5 LEA.HI R14, R17, R2, RZ, 0x3 ;  /* 0x00000002110ed211 */ /* 0x000fe400078f18ff */
[----:B------:R-:W-:Y:S02]  /*0f60*/  @!P0 LEA.HI.X R23, R10, R21, R11, 0x1, P6 ;  /* 0x000000150a178211 */ /* 0x000fe400030f0c0b */
[----:B------:R-:W-:Y:S01]  /*0f70*/  ISETP.GE.AND P6, PT, R16, UR4, PT ;  /* 0x0000000410007c0c */ /* 0x000fe2000bfc6270 */
[----:B------:R-:W1:Y:S01]  /*0f80*/  SHFL.IDX PT, R21, R12, 0x2, 0x181f ;  /* 0x00581f000c157f89 */ /* 0x000e6200000e0000 */
[----:B------:R-:W-:-:S02]  /*0f90*/  @!P5 LOP3.LUT R15, R15, 0xfffffff8, RZ, 0xc0, !PT ;  /* 0xfffffff80f0fd812 */ /* 0x000fc400078ec0ff */
[----:B------:R-:W-:Y:S01]  /*0fa0*/  @!P5 LOP3.LUT R17, R14, 0xfffffff8, RZ, 0xc0, !PT ;  /* 0xfffffff80e11d812 */ /* 0x000fe200078ec0ff */
[----:B------:R5:W-:Y:S01]  /*0fb0*/  @!P0 LDGSTS.E.BYPASS.LTC128B.128 [R207+0xc100], [R22.64], !P2 ;  /* 0x0c10000016cf8fae */ /* 0x000be2000d101d50 */
[----:B------:R-:W-:-:S03]  /*0fc0*/  IADD3 R6, R6, 0x60, RZ ;  /* 0x0000006006067810 */ /* 0x000fc60007ffe0ff */
[----:B------:R1:W1:Y:S04]  /*0fd0*/  SHFL.IDX PT, R14, R13, 0x3, 0x181f ;  /* 0x00781f000d0e7f89 */ /* 0x00026800000e0000 */
[----:B------:R1:W-:Y:S04]  /*0fe0*/  @!P0 LDGSTS.E.BYPASS.LTC128B.128 [R207+0x10100], [R26.64], !P1 ;  /* 0x101000001acf8fae */ /* 0x0003e8000c901d50 */
[----:B------:R2:W-:Y:S01]  /*0ff0*/  @!P0 LDGSTS.E.BYPASS.LTC128B.128 [R207+0x14100], [R28.64], !P4 ;  /* 0x141000001ccf8fae */ /* 0x0005e2000e101d50 */
[----:B---3--:R-:W-:-:S04]  /*1000*/  @!P5 LEA R24, P0, R10, R18, 0x1 ;  /* 0x000000120a18d211 */ /* 0x008fc800078008ff */
[----:B----4-:R-:W-:Y:S02]  /*1010*/  @!P5 LEA.HI.X R25, R10, R19, R11, 0x1, P0 ;  /* 0x000000130a19d211 */ /* 0x010fe400000f0c0b */
[----:B------:R-:W-:Y:S01]  /*1020*/  ISETP.GE.AND P0, PT, R6, UR4, PT ;  /* 0x0000000406007c0c */ /* 0x000fe2000bf06270 */
[----:B------:R-:W-:Y:S02]  /*1030*/  UIMAD UR4, UR19, UR18, URZ ;  /* 0x00000012130472a4 */ /* 0x000fe4000f8e023f */
[----:B------:R3:W-:Y:S02]  /*1040*/  @!P5 LDGSTS.E.BYPASS.LTC128B.128 [R207+0xd100], [R24.64], !P2 ;  /* 0x0d10000018cfdfae */ /* 0x0007e4000d101d50 */
[----:B------:R-:W-:Y:S01]  /*1050*/  UIMAD UR4, UR21, UR20, UR4 ;  /* 0x00000014150472a4 */ /* 0x000fe2000f8e0204 */
[--C-:B-----5:R-:W-:Y:S02]  /*1060*/  @!P5 IMAD.WIDE R22, R15, 0x2, R18.reuse ;  /* 0x000000020f16d825 */ /* 0x120fe400078e0212 */
[----:B------:R4:W5:Y:S04]  /*1070*/  SHFL.IDX PT, R15, R12, 0x3, 0x181f ;  /* 0x00781f000c0f7f89 */ /* 0x00096800000e0000 */
[----:B------:R5:W-:Y:S01]  /*1080*/  @!P5 LDGSTS.E.BYPASS.LTC128B.128 [R207+0x11100], [R22.64], !P1 ;  /* 0x1110000016cfdfae */ /* 0x000be2000c901d50 */
[----:B-1----:R-:W-:Y:S01]  /*1090*/  @!P5 IMAD.WIDE R26, R17, 0x2, R18 ;  /* 0x00000002111ad825 */ /* 0x002fe200078e0212 */
[----:B------:R-:W-:-:S02]  /*10a0*/  @!P6 SHF.R.S32.HI R19, RZ, 0x1f, R8 ;  /* 0x0000001fff13e819 */ /* 0x000fc40000011408 */
[----:B------:R-:W-:Y:S02]  /*10b0*/  @!P6 SHF.R.S32.HI R17, RZ, 0x1f, R2 ;  /* 0x0000001fff11e819 */ /* 0x000fe40000011402 */
[----:B------:R-:W-:Y:S01]  /*10c0*/  @!P6 LEA.HI R19, R19, R8, RZ, 0x3 ;  /* 0x000000081313e211 */ /* 0x000fe200078f18ff */
[----:B------:R1:W-:Y:S01]  /*10d0*/  @!P5 LDGSTS.E.BYPASS.LTC128B.128 [R207+0x15100], [R26.64], !P4 ;  /* 0x151000001acfdfae */ /* 0x0003e2000e101d50 */
[----:B------:R-:W-:Y:S02]  /*10e0*/  @!P6 LEA.HI R6, R17, R2, RZ, 0x3 ;  /* 0x000000021106e211 */ /* 0x000fe400078f18ff */
[----:B------:R-:W-:Y:S02]  /*10f0*/  @!P6 LOP3.LUT R19, R19, 0xfffffff8, RZ, 0xc0, !PT ;  /* 0xfffffff81313e812 */ /* 0x000fe400078ec0ff */
[----:B------:R-:W-:Y:S02]  /*1100*/  LEA.HI R17, R91, R88, RZ, 0x4 ;  /* 0x000000585b117211 */ /* 0x000fe400078f20ff */
[----:B------:R-:W-:Y:S01]  /*1110*/  @!P6 LOP3.LUT R13, R6, 0xfffffff8, RZ, 0xc0, !PT ;  /* 0xfffffff8060de812 */ /* 0x000fe200078ec0ff */
[----:B------:R-:W-:Y:S01]  /*1120*/  IMAD.U32 R6, RZ, RZ, UR14 ;  /* 0x0000000eff067e24 */ /* 0x000fe2000f8e00ff */
[----:B------:R-:W-:Y:S01]  /*1130*/  SHF.R.S32.HI R16, RZ, 0x4, R17 ;  /* 0x00000004ff107819 */ /* 0x000fe20000011411 */
[----:B---3--:R-:W-:-:S03]  /*1140*/  @!P6 IMAD.WIDE R24, R19, 0x2, R20 ;  /* 0x000000021318e825 */ /* 0x008fc600078e0214 */
[----:B------:R-:W-:Y:S02]  /*1150*/  LEA.HI R205, R17, R16, RZ, 0x1 ;  /* 0x0000001011cd7211 */ /* 0x000fe400078f08ff */
[----:B----4-:R-:W-:Y:S02]  /*1160*/  IADD3 R12, -R6, c[0x0][0x1d0], -R9 ;  /* 0x00007400060c7a10 */ /* 0x010fe40007ffe909 */
[----:B------:R-:W-:Y:S02]  /*1170*/  LOP3.LUT R205, R205, 0xfffffffe, RZ, 0xc0, !PT ;  /* 0xfffffffecdcd7812 */ /* 0x000fe400078ec0ff */
[----:B-----5:R-:W-:-:S03]  /*1180*/  @!P6 LEA R22, P5, R10, R20, 0x1 ;  /* 0x000000140a16e211 */ /* 0x020fc600078a08ff */
[----:B------:R-:W-:Y:S01]  /*1190*/  IMAD.IADD R205, R16, 0x1, -R205 ;  /* 0x0000000110cd7824 */ /* 0x000fe200078e0acd */
[C---:B------:R-:W-:Y:S01]  /*11a0*/  @!P6 LEA.HI.X R23, R10.reuse, R21, R11, 0x1, P5 ;  /* 0x000000150a17e211 */ /* 0x040fe200028f0c0b */
[----:B------:R-:W-:Y:S01]  /*11b0*/  @!P6 IMAD.WIDE R20, R13, 0x2, R20 ;  /* 0x000000020d14e825 */ /* 0x000fe200078e0214 */
[C---:B------:R-:W-:Y:S02]  /*11c0*/  @!P0 LEA R18, P5, R10.reuse, R14, 0x1 ;  /* 0x0000000e0a128211 */ /* 0x040fe400078a08ff */
[----:B------:R-:W-:Y:S01]  /*11d0*/  @!P0 SHF.R.S32.HI R13, RZ, 0x1f, R8 ;  /* 0x0000001fff0d8819 */ /* 0x000fe20000011408 */
[----:B------:R3:W-:Y:S01]  /*11e0*/  @!P6 LDGSTS.E.BYPASS.LTC128B.128 [R207+0xe100], [R22.64], !P2 ;  /* 0x0e10000016cfefae */ /* 0x0007e2000d101d50 */
[----:B------:R-:W-:Y:S02]  /*11f0*/  @!P0 LEA.HI.X R19, R10, R15, R11, 0x1, P5 ;  /* 0x0000000f0a138211 */ /* 0x000fe400028f0c0b */
[----:B------:R-:W-:Y:S01]  /*1200*/  ISETP.GE.AND P5, PT, R12, 0x21, PT ;  /* 0x000000210c00780c */ /* 0x000fe20003fa6270 */
[----:B------:R4:W-:Y:S01]  /*1210*/  @!P6 LDGSTS.E.BYPASS.LTC128B.128 [R207+0x12100], [R24.64], !P1 ;  /* 0x1210000018cfefae */ /* 0x0009e2000c901d50 */
[----:B------:R-:W-:-:S03]  /*1220*/  @!P0 LEA.HI R13, R13, R8, RZ, 0x3 ;  /* 0x000000080d0d8211 */ /* 0x000fc600078f18ff */
[----:B------:R5:W-:Y:S01]  /*1230*/  @!P6 LDGSTS.E.BYPASS.LTC128B.128 [R207+0x16100], [R20.64], !P4 ;  /* 0x1610000014cfefae */ /* 0x000be2000e101d50 */
[----:B------:R-:W-:Y:S02]  /*1240*/  ISETP.GE.AND P6, PT, R12, 0x1, PT ;  /* 0x000000010c00780c */ /* 0x000fe40003fc6270 */
[----:B------:R-:W-:Y:S01]  /*1250*/  SHF.R.S32.HI R12, RZ, 0x1f, R9 ;  /* 0x0000001fff0c7819 */ /* 0x000fe20000011409 */
[----:B------:R1:W-:Y:S01]  /*1260*/  @!P0 LDGSTS.E.BYPASS.LTC128B.128 [R207+0xf100], [R18.64], !P2 ;  /* 0x0f10000012cf8fae */ /* 0x0003e2000d101d50 */
[----:B------:R-:W-:Y:S02]  /*1270*/  @!P0 LOP3.LUT R13, R13, 0xfffffff8, RZ, 0xc0, !PT ;  /* 0xfffffff80d0d8812 */ /* 0x000fe400078ec0ff */
[----:B------:R-:W-:Y:S01]  /*1280*/  ISETP.GE.AND P2, PT, R8, c[0x0][0x1d4], PT ;  /* 0x0000750008007a0c */ /* 0x000fe20003f46270 */
[----:B------:R-:W-:-:S04]  /*1290*/  IMAD R16, R12, c[0x0][0x1e0], RZ ;  /* 0x000078000c107a24 */ /* 0x000fc800078e02ff */
[----:B------:R-:W-:Y:S02]  /*12a0*/  IMAD R16, R9, c[0x0][0x1e4], R16 ;  /* 0x0000790009107a24 */ /* 0x000fe400078e0210 */
[----:B---3--:R-:W-:Y:S01]  /*12b0*/  @!P0 IMAD.WIDE R22, R13, 0x2, R14 ;  /* 0x000000020d168825 */ /* 0x008fe200078e020e */
[----:B------:R-:W-:-:S03]  /*12c0*/  LOP3.LUT R13, R17, 0xfffffff0, RZ, 0xc0, !PT ;  /* 0xfffffff0110d7812 */ /* 0x000fc600078ec0ff */
[----:B------:R-:W-:Y:S01]  /*12d0*/  IMAD.SHL.U32 R17, R3, 0x40, RZ ;  /* 0x0000004003117824 */ /* 0x000fe200078e00ff */
[----:B------:R3:W-:Y:S01]  /*12e0*/  @!P0 LDGSTS.E.BYPASS.LTC128B.128 [R207+0x13100], [R22.64], !P1 ;  /* 0x1310000016cf8fae */ /* 0x0007e2000c901d50 */
[----:B------:R-:W-:Y:S01]  /*12f0*/  IMAD.IADD R13, R88, 0x1, -R13 ;  /* 0x00000001580d7824 */ /* 0x000fe200078e0a0d */
[----:B------:R-:W-:Y:S01]  /*1300*/  ISETP.GE.AND P1, PT, R2, c[0x0][0x1d4], PT ;  /* 0x0000750002007a0c */ /* 0x000fe20003f26270 */
[----:B-----5:R-:W-:Y:S01]  /*1310*/  IMAD.WIDE.U32 R20, R9, c[0x0][0x1e0], R10 ;  /* 0x0000780009147a25 */ /* 0x020fe200078e000a */
[----:B------:R-:W-:-:S03]  /*1320*/  LOP3.LUT R17, R17, 0x1c0, RZ, 0xc0, !PT ;  /* 0x000001c011117812 */ /* 0x000fc600078ec0ff */
[----:B-1----:R-:W-:Y:S02]  /*1330*/  IMAD R19, R7, c[0x0][0x1e8], RZ ;  /* 0x00007a0007137a24 */ /* 0x002fe400078e02ff */
[----:B------:R-:W-:Y:S02]  /*1340*/  IMAD.IADD R21, R21, 0x1, R16 ;  /* 0x0000000115157824 */ /* 0x000fe400078e0210 */
[C---:B------:R-:W-:Y:S02]  /*1350*/  IMAD R210, R4.reuse, c[0x0][0x1ec], R19 ;  /* 0x00007b0004d27a24 */ /* 0x040fe400078e0213 */
[----:B------:R-:W-:-:S04]  /*1360*/  IMAD.WIDE.U32 R18, R4, c[0x0][0x1e8], R20 ;  /* 0x00007a0004127a25 */ /* 0x000fc800078e0014 */
[----:B------:R-:W-:Y:S02]  /*1370*/  IMAD.IADD R211, R19, 0x1, R210 ;  /* 0x0000000113d37824 */ /* 0x000fe400078e02d2 */
[----:B------:R-:W-:Y:S02]  /*1380*/  IMAD.MOV.U32 R210, RZ, RZ, R18 ;  /* 0x000000ffffd27224 */ /* 0x000fe400078e0012 */
[----:B------:R-:W-:Y:S02]  /*1390*/  IMAD R16, R12, c[0x0][0x208], RZ ;  /* 0x000082000c107a24 */ /* 0x000fe400078e02ff */
[----:B------:R-:W-:Y:S02]  /*13a0*/  IMAD R7, R7, c[0x0][0x210], RZ ;  /* 0x0000840007077a24 */ /* 0x000fe400078e02ff */
[----:B------:R-:W-:Y:S02]  /*13b0*/  IMAD R16, R9, c[0x0][0x20c], R16 ;  /* 0x0000830009107a24 */ /* 0x000fe400078e0210 */
[----:B------:R-:W-:Y:S01]  /*13c0*/  IMAD R7, R4, c[0x0][0x214], R7 ;  /* 0x0000850004077a24 */ /* 0x000fe200078e0207 */
[----:B--2---:R-:W-:Y:S01]  /*13d0*/  @P3 SHF.R.S32.HI R209, RZ, 0x1f, R208 ;  /* 0x0000001fffd13819 */ /* 0x004fe200000114d0 */
[----:B------:R-:W-:Y:S01]  /*13e0*/  @!P3 IMAD.MOV.U32 R209, RZ, RZ, R5 ;  /* 0x000000ffffd1b224 */ /* 0x000fe200078e0005 */
[----:B------:R-:W-:Y:S01]  /*13f0*/  @!P0 SHF.R.S32.HI R5, RZ, 0x1f, R2 ;  /* 0x0000001fff058819 */ /* 0x000fe20000011402 */
[----:B------:R-:W-:Y:S01]  /*1400*/  @!P3 IMAD.MOV.U32 R208, RZ, RZ, R0 ;  /* 0x000000ffffd0b224 */ /* 0x000fe200078e0000 */
[----:B------:R-:W-:Y:S01]  /*1410*/  ISETP.GE.AND P3, PT, R10, c[0x0][0x1d4], PT ;  /* 0x000075000a007a0c */ /* 0x000fe20003f66270 */
[----:B------:R-:W-:Y:S01]  /*1420*/  IMAD R217, R209, c[0x0][0x1f0], RZ ;  /* 0x00007c00d1d97a24 */ /* 0x000fe200078e02ff */
[----:B------:R-:W-:Y:S01]  /*1430*/  @!P0 LEA.HI R5, R5, R2, RZ, 0x3 ;  /* 0x0000000205058211 */ /* 0x000fe200078f18ff */
[----:B------:R-:W-:Y:S01]  /*1440*/  IMAD.SHL.U32 R0, R9, 0x8, RZ ;  /* 0x0000000809007824 */ /* 0x000fe200078e00ff */
[----:B------:R-:W-:Y:S01]  /*1450*/  SHF.R.S32.HI R2, RZ, 0x1f, R13 ;  /* 0x0000001fff027819 */ /* 0x000fe2000001140d */
[C---:B------:R-:W-:Y:S01]  /*1460*/  IMAD R217, R208.reuse, c[0x0][0x1f4], R217 ;  /* 0x00007d00d0d97a24 */ /* 0x040fe200078e02d9 */
[----:B------:R-:W-:Y:S01]  /*1470*/  @!P0 LOP3.LUT R5, R5, 0xfffffff8, RZ, 0xc0, !PT ;  /* 0xfffffff805058812 */ /* 0x000fe200078ec0ff */
[----:B------:R-:W-:Y:S01]  /*1480*/  IMAD.WIDE.U32 R210, R208, c[0x0][0x1f0], R210 ;  /* 0x00007c00d0d27a25 */ /* 0x000fe200078e00d2 */
[----:B------:R-:W-:-:S02]  /*1490*/  LEA.HI R2, R2, R13, RZ, 0x3 ;  /* 0x0000000d02027211 */ /* 0x000fc400078f18ff */
[----:B------:R-:W-:Y:S01]  /*14a0*/  LOP3.LUT R0, R17, 0x8, R0, 0xf8, !PT ;  /* 0x0000000811007812 */ /* 0x000fe200078ef800 */
[----:B------:R-:W-:Y:S01]  /*14b0*/  @!P0 IMAD.WIDE R18, R5, 0x2, R14 ;  /* 0x0000000205128825 */ /* 0x000fe200078e020e */
[----:B----4-:R-:W-:Y:S02]  /*14c0*/  LOP3.LUT R24, R2, 0xfffffff8, RZ, 0xc0, !PT ;  /* 0xfffffff802187812 */ /* 0x010fe400078ec0ff */
[----:B------:R-:W-:Y:S01]  /*14d0*/  SHF.R.U32.HI R17, RZ, 0x3, R17 ;  /* 0x00000003ff117819 */ /* 0x000fe20000011611 */
[----:B------:R-:W-:Y:S01]  /*14e0*/  IMAD.WIDE.U32 R10, R9, c[0x0][0x208], R10 ;  /* 0x00008200090a7a25 */ /* 0x000fe200078e000a */
[----:B------:R1:W-:Y:S02]  /*14f0*/  @!P0 LDGSTS.E.BYPASS.LTC128B.128 [R207+0x17100], [R18.64], !P4 ;  /* 0x1710000012cf8fae */ /* 0x0003e4000e101d50 */
[----:B------:R-:W-:Y:S01]  /*1500*/  LOP3.LUT R0, R0, R17, RZ, 0x3c, !PT ;  /* 0x0000001100007212 */ /* 0x000fe200078e3cff */
[----:B------:R-:W-:Y:S01]  /*1510*/  IMAD.IADD R217, R211, 0x1, R217 ;  /* 0x00000001d3d97824 */ /* 0x000fe200078e02d9 */
[----:B------:R-:W0:Y:S01]  /*1520*/  LDGDEPBAR ;  /* 0x00000000000079af */ /* 0x000e220000000000 */
[----:B------:R-:W-:-:S02]  /*1530*/  IMAD.U32 R5, RZ, RZ, UR20 ;  /* 0x00000014ff057e24 */ /* 0x000fc4000f8e00ff */
[----:B------:R-:W-:Y:S02]  /*1540*/  IMAD.MOV.U32 R216, RZ, RZ, R210 ;  /* 0x000000ffffd87224 */ /* 0x000fe400078e00d2 */
[----:B------:R-:W-:Y:S02]  /*1550*/  IMAD.IADD R24, R13, 0x1, -R24 ;  /* 0x000000010d187824 */ /* 0x000fe400078e0a18 */
[----:B------:R-:W-:Y:S02]  /*1560*/  IMAD.IADD R17, R11, 0x1, R16 ;  /* 0x000000010b117824 */ /* 0x000fe400078e0210 */
[----:B------:R-:W-:-:S04]  /*1570*/  IMAD.WIDE.U32 R12, R5, UR18, R216 ;  /* 0x00000012050c7c25 */ /* 0x000fc8000f8e00d8 */
[----:B------:R-:W-:Y:S01]  /*1580*/  IMAD.MOV.U32 R16, RZ, RZ, R10 ;  /* 0x000000ffff107224 */ /* 0x000fe200078e000a */
[----:B------:R-:W-:Y:S01]  /*1590*/  IADD3 R8, R13, UR4, RZ ;  /* 0x000000040d087c10 */ /* 0x000fe2000fffe0ff */
[----:B------:R-:W-:Y:S01]  /*15a0*/  IMAD.SHL.U32 R10, R24, 0x40, RZ ;  /* 0x00000040180a7824 */ /* 0x000fe200078e00ff */
[----:B------:R-:W-:Y:S01]  /*15b0*/  BAR.SYNC.DEFER_BLOCKING 0x0 ;  /* 0x0000000000007b1d */ /* 0x000fe20000010000 */
[----:B------:R-:W-:Y:S01]  /*15c0*/  IMAD.SHL.U32 R13, R205, 0x8, RZ ;  /* 0x00000008cd0d7824 */ /* 0x000fe200078e00ff */
[----:B------:R-:W-:Y:S01]  /*15d0*/  @P6 LEA R14, P4, R12, c[0x0][0x1c8], 0x1 ;  /* 0x000072000c0e6a11 */ /* 0x000fe200078808ff */
[----:B------:R-:W-:Y:S01]  /*15e0*/  IMAD.WIDE.U32 R16, R4, c[0x0][0x210], R16 ;  /* 0x0000840004107a25 */ /* 0x000fe200078e0010 */
[----:B------:R-:W-:Y:S02]  /*15f0*/  LOP3.LUT R10, R10, 0x1c0, RZ, 0xc0, !PT ;  /* 0x000001c00a0a7812 */ /* 0x000fe400078ec0ff */
[C---:B------:R-:W-:Y:S01]  /*1600*/  @P5 IADD3 R11, P0, R12.reuse, UR12, RZ ;  /* 0x0000000c0c0b5c10 */ /* 0x040fe2000ff1e0ff */
[----:B------:R-:W-:Y:S01]  /*1610*/  ULDC.64 UR4, c[0x0][0x208] ;  /* 0x0000820000047ab9 */ /* 0x000fe20000000a00 */
[----:B------:R-:W-:Y:S01]  /*1620*/  @P6 LEA.HI.X R15, R12, c[0x0][0x1cc], R8, 0x1, P4 ;  /* 0x000073000c0f6a11 */ /* 0x000fe200020f0c08 */
[----:B------:R-:W-:Y:S01]  /*1630*/  UIMAD UR10, UR21, UR4, URZ ;  /* 0x00000004150a72a4 */ /* 0x000fe2000f8e023f */
[----:B------:R-:W-:Y:S01]  /*1640*/  LOP3.LUT R13, R10, 0x8, R13, 0xf8, !PT ;  /* 0x000000080a0d7812 */ /* 0x000fe200078ef80d */
[----:B------:R-:W-:Y:S01]  /*1650*/  UIMAD.WIDE.U32 UR22, UR18, UR4, URZ ;  /* 0x00000004121672a5 */ /* 0x000fe2000f8e003f */
[----:B------:R-:W-:Y:S01]  /*1660*/  SHF.R.U32.HI R10, RZ, 0x3, R10 ;  /* 0x00000003ff0a7819 */ /* 0x000fe2000001160a */
[----:B------:R-:W-:Y:S01]  /*1670*/  UIMAD UR10, UR18, UR5, UR10 ;  /* 0x00000005120a72a4 */ /* 0x000fe2000f8e020a */
[----:B------:R-:W-:Y:S01]  /*1680*/  @P5 IADD3.X R8, R8, UR11, RZ, P0, !PT ;  /* 0x0000000b08085c10 */ /* 0x000fe200087fe4ff */
[----:B------:R-:W-:Y:S01]  /*1690*/  IMAD.IADD R17, R17, 0x1, R7 ;  /* 0x0000000111117824 */ /* 0x000fe200078e0207 */
[----:B------:R-:W-:Y:S01]  /*16a0*/  @P5 LEA R12, P0, R11, c[0x0][0x1c8], 0x1 ;  /* 0x000072000b0c5a11 */ /* 0x000fe200078008ff */
[----:B------:R-:W-:Y:S01]  /*16b0*/  IMAD R215, R209, c[0x0][0x218], RZ ;  /* 0x00008600d1d77a24 */ /* 0x000fe200078e02ff */
[----:B------:R-:W-:Y:S01]  /*16c0*/  LOP3.LUT R4, R13, R10, RZ, 0x3c, !PT ;  /* 0x0000000a0d047212 */ /* 0x000fe200078e3cff */
[----:B------:R-:W-:Y:S01]  /*16d0*/  IMAD.SHL.U32 R7, R2, 0x40, RZ ;  /* 0x0000004002077824 */ /* 0x000fe200078e00ff */
[----:B------:R-:W-:Y:S01]  /*16e0*/  @P5 LEA.HI.X R13, R11, c[0x0][0x1cc], R8, 0x1, P0 ;  /* 0x000073000b0d5a11 */ /* 0x000fe200000f0c08 */
[----:B------:R-:W-:Y:S01]  /*16f0*/  UIADD3 UR10, UR23, UR10, URZ ;  /* 0x0000000a170a7290 */ /* 0x000fe2000fffe03f */
[C---:B------:R-:W-:Y:S01]  /*1700*/  IMAD R215, R208.reuse, c[0x0][0x21c], R215 ;  /* 0x00008700d0d77a24 */ /* 0x040fe200078e02d7 */
[----:B------:R-:W-:Y:S01]  /*1710*/  LOP3.LUT P4, RZ, R3, 0x2, RZ, 0xc0, !PT ;  /* 0x0000000203ff7812 */ /* 0x000fe2000788c0ff */
[----:B------:R-:W-:Y:S01]  /*1720*/  @!PT LDS RZ, [RZ] ;  /* 0x00000000fffff984 */ /* 0x000fe20000000800 */
[----:B------:R-:W-:Y:S01]  /*1730*/  @!PT LDS RZ, [RZ] ;  /* 0x00000000fffff984 */ /* 0x000fe20000000800 */
[----:B------:R-:W-:Y:S01]  /*1740*/  @!PT LDS RZ, [RZ] ;  /* 0x00000000fffff984 */ /* 0x000fe20000000800 */
[----:B------:R2:W-:Y:S01]  /*1750*/  @P6 LDGSTS.E.BYPASS.LTC128B.128 [R207+0x6100], [R14.64], !P3 ;  /* 0x061000000ecf6fae */ /* 0x0005e2000d901d50 */
[----:B------:R-:W-:Y:S01]  /*1760*/  IMAD.WIDE.U32 R208, R208, c[0x0][0x218], R16 ;  /* 0x00008600d0d07a25 */ /* 0x000fe200078e0010 */
[----:B------:R-:W-:Y:S01]  /*1770*/  LOP3.LUT R4, R4, 0xfffffe00, R7, 0xf8, !PT ;  /* 0xfffffe0004047812 */ /* 0x000fe200078ef807 */
[----:B------:R-:W-:Y:S01]  /*1780*/  USHF.L.U64.HI UR9, UR4, UR9, UR5 ;  /* 0x0000000904097299 */ /* 0x000fe20008010205 */
[----:B------:R2:W-:Y:S01]  /*1790*/  @P6 LDGSTS.E.BYPASS.LTC128B.128 [R207+0x8100], [R14.64+0x80], !P2 ;  /* 0x081000800ecf6fae */ /* 0x0005e2000d101d50 */
[----:B------:R-:W-:Y:S01]  /*17a0*/  IMAD.U32 R10, RZ, RZ, UR22 ;  /* 0x00000016ff0a7e24 */ /* 0x000fe2000f8e00ff */
[----:B------:R-:W-:Y:S01]  /*17b0*/  SHF.R.S32.HI R7, RZ, 0x5, R89 ;  /* 0x00000005ff077819 */ /* 0x000fe20000011459 */
[----:B------:R-:W-:Y:S01]  /*17c0*/  IMAD R205, R205, 0x200, R0 ;  /* 0x00000200cdcd7824 */ /* 0x000fe200078e0200 */
[----:B------:R2:W-:Y:S01]  /*17d0*/  @P6 LDGSTS.E.BYPASS.LTC128B.128 [R207+0xa100], [R14.64+0x100], !P1 ;  /* 0x0a1001000ecf6fae */ /* 0x0005e2000c901d50 */
[----:B------:R-:W-:Y:S01]  /*17e0*/  IMAD.U32 R11, RZ, RZ, UR23 ;  /* 0x00000017ff0b7e24 */ /* 0x000fe2000f8e00ff */
[----:B------:R-:W-:Y:S01]  /*17f0*/  LEA R11, P0, R10, R208, 0x6 ;  /* 0x000000d00a0b7211 */ /* 0x000fe200078030ff */
[----:B------:R-:W-:Y:S01]  /*1800*/  IMAD.IADD R215, R209, 0x1, R215 ;  /* 0x00000001d1d77824 */ /* 0x000fe200078e02d7 */
[----:B------:R4:W-:Y:S01]  /*1810*/  @P5 LDGSTS.E.BYPASS.LTC128B.128 [R207+0x7100], [R12.64], !P3 ;  /* 0x071000000ccf5fae */ /* 0x0009e2000d901d50 */
[----:B------:R-:W-:Y:S01]  /*1820*/  IMAD.SHL.U32 R205, R205, 0x2, RZ ;  /* 0x00000002cdcd7824 */ /* 0x000fe200078e00ff */
[----:B------:R-:W-:Y:S01]  /*1830*/  SEL R8, RZ, 0x1, P3 ;  /* 0x00000001ff087807 */ /* 0x000fe20001800000 */
[----:B------:R-:W-:Y:S01]  /*1840*/  IMAD R206, R7, 0x400, R4 ;  /* 0x0000040007ce7824 */ /* 0x000fe200078e0204 */
[----:B------:R4:W-:Y:S01]  /*1850*/  @P5 LDGSTS.E.BYPASS.LTC128B.128 [R207+0x9100], [R12.64+0x80], !P2 ;  /* 0x091000800ccf5fae */ /* 0x0009e2000d101d50 */
[----:B------:R-:W-:Y:S01]  /*1860*/  LOP3.LUT R89, R89, 0xffffffe0, RZ, 0xc0, !PT ;  /* 0xffffffe059597812 */ /* 0x000fe200078ec0ff */
[----:B------:R-:W-:Y:S01]  /*1870*/  @UP0 UIADD3 UR5, UR13, -0x2, URZ ;  /* 0xfffffffe0d050890 */ /* 0x000fe2000fffe03f */
[----:B------:R-:W-:Y:S01]  /*1880*/  IMAD.SHL.U32 R206, R206, 0x2, RZ ;  /* 0x00000002cece7824 */ /* 0x000fe200078e00ff */
[----:B------:R4:W-:Y:S01]  /*1890*/  @P5 LDGSTS.E.BYPASS.LTC128B.128 [R207+0xb100], [R12.64+0x100], !P1 ;  /* 0x0b1001000ccf5fae */ /* 0x0009e2000c901d50 */
[C---:B------:R-:W-:Y:S01]  /*18a0*/  IADD3 R2, R205.reuse, 0x6100, RZ ;  /* 0x00006100cd027810 */ /* 0x040fe20007ffe0ff */
[----:B------:R-:W-:Y:S01]  /*18b0*/  @UP0 UIMAD UR19, UR19, UR5, URZ ;  /* 0x00000005131302a4 */ /* 0x000fe2000f8e023f */
[----:B------:R-:W-:Y:S01]  /*18c0*/  IADD3 R204, R205, 0x6120, RZ ;  /* 0x00006120cdcc7810 */ /* 0x000fe20007ffe0ff */
[----:B------:R-:W0:Y:S01]  /*18d0*/  LDGDEPBAR ;  /* 0x00000000000079af */ /* 0x000e220000000000 */
[----:B------:R-:W-:Y:S01]  /*18e0*/  @P4 IADD3 R204, R2, -0x20, RZ ;  /* 0xffffffe002cc4810 */ /* 0x000fe20007ffe0ff */
[----:B------:R-:W-:-:S03]  /*18f0*/  IMAD.MOV.U32 R2, RZ, RZ, 0x10 ;  /* 0x00000010ff027424 */ /* 0x000fc600078e00ff */
[C---:B------:R-:W-:Y:S02]  /*1900*/  IADD3 R195, R204.reuse, 0x800, RZ ;  /* 0x00000800ccc37810 */ /* 0x040fe40007ffe0ff */
[C---:B------:R-:W-:Y:S02]  /*1910*/  IADD3 R194, R204.reuse, 0x1000, RZ ;  /* 0x00001000ccc27810 */ /* 0x040fe40007ffe0ff */
[C---:B------:R-:W-:Y:S02]  /*1920*/  IADD3 R193, R204.reuse, 0x1800, RZ ;  /* 0x00001800ccc17810 */ /* 0x040fe40007ffe0ff */
[C---:B------:R-:W-:Y:S02]  /*1930*/  IADD3 R191, R204.reuse, 0x2000, RZ ;  /* 0x00002000ccbf7810 */ /* 0x040fe40007ffe0ff */
[C---:B------:R-:W-:Y:S02]  /*1940*/  IADD3 R190, R204.reuse, 0x2800, RZ ;  /* 0x00002800ccbe7810 */ /* 0x040fe40007ffe0ff */
[----:B------:R-:W-:-:S02]  /*1950*/  IADD3 R189, R204, 0x3000, RZ ;  /* 0x00003000ccbd7810 */ /* 0x000fc40007ffe0ff */
[C---:B------:R-:W-:Y:S02]  /*1960*/  IADD3 R188, R204.reuse, 0x3800, RZ ;  /* 0x00003800ccbc7810 */ /* 0x040fe40007ffe0ff */
[C---:B------:R-:W-:Y:S02]  /*1970*/  IADD3 R187, R204.reuse, 0x4000, RZ ;  /* 0x00004000ccbb7810 */ /* 0x040fe40007ffe0ff */
[----:B------:R-:W-:Y:S01]  /*1980*/  IADD3 R186, R204, 0x4800, RZ ;  /* 0x00004800ccba7810 */ /* 0x000fe20007ffe0ff */
[----:B----4-:R-:W-:Y:S01]  /*1990*/  IMAD.U32 R13, RZ, RZ, UR10 ;  /* 0x0000000aff0d7e24 */ /* 0x010fe2000f8e00ff */
[----:B------:R-:W-:-:S04]  /*19a0*/  DEPBAR.LE SB0, 0x1 ;  /* 0x000080400000791a */ /* 0x000fc80000000000 */
[----:B------:R-:W-:-:S04]  /*19b0*/  DEPBAR.LE SB0, 0x0 ;  /* 0x000080000000791a */ /* 0x000fc80000000000 */
[----:B------:R-:W-:Y:S01]  /*19c0*/  BAR.SYNC.DEFER_BLOCKING 0x0 ;  /* 0x0000000000007b1d */ /* 0x000fe20000010000 */
[----:B------:R-:W-:Y:S01]  /*19d0*/  LEA.HI.X R0, R10, R215, R13, 0x6, P0 ;  /* 0x000000d70a007211 */ /* 0x000fe200000f340d */
[----:B------:R-:W-:Y:S01]  /*19e0*/  USHF.L.U32 UR10, UR4, 0x6, URZ ;  /* 0x00000006040a7899 */ /* 0x000fe2000800063f */
[C---:B------:R-:W-:Y:S01]  /*19f0*/  LEA R46, P0, R11.reuse, c[0x0][0x1f8], 0x1 ;  /* 0x00007e000b2e7a11 */ /* 0x040fe200078008ff */
[----:B------:R-:W-:Y:S01]  /*1a00*/  @UP0 USHF.R.S32.HI UR4, URZ, 0x1f, UR5 ;  /* 0x0000001f3f040899 */ /* 0x000fe20008011405 */
[----:B------:R-:W-:Y:S02]  /*1a10*/  SEL R13, RZ, 0x2, P2 ;  /* 0x00000002ff0d7807 */ /* 0x000fe40001000000 */
[----:B------:R-:W-:Y:S01]  /*1a20*/  LEA.HI.X R47, R11, c[0x0][0x1fc], R0, 0x1, P0 ;  /* 0x00007f000b2f7a11 */ /* 0x000fe200000f0c00 */
[----:B------:R-:W-:Y:S01]  /*1a30*/  @UP0 UIMAD UR4, UR4, UR20, UR19 ;  /* 0x00000014040402a4 */ /* 0x000fe2000f8e0213 */
[----:B------:R-:W-:Y:S02]  /*1a40*/  IADD3 R0, -R9, c[0x0][0x1d0], -R6 ;  /* 0x0000740009007a10 */ /* 0x000fe40007ffe906 */
[----:B------:R-:W-:-:S02]  /*1a50*/  SEL R10, RZ, 0x4, P1 ;  /* 0x00000004ff0a7807 */ /* 0x000fc40000800000 */
[----:B------:R-:W-:Y:S02]  /*1a60*/  LOP3.LUT P0, RZ, R24, 0x2, RZ, 0xc0, !PT ;  /* 0x0000000218ff7812 */ /* 0x000fe4000780c0ff */
[----:B------:R-:W-:Y:S02]  /*1a70*/  ISETP.LT.OR P6, PT, R0, 0x1, P3 ;  /* 0x000000010000780c */ /* 0x000fe40001fc1670 */
[----:B------:R-:W-:Y:S02]  /*1a80*/  IADD3 R8, R10, R13, R8 ;  /* 0x0000000d0a087210 */ /* 0x000fe40007ffe008 */
[----:B------:R-:W-:Y:S02]  /*1a90*/  SEL R2, R2, 0xfffffff0, !P0 ;  /* 0xfffffff002027807 */ /* 0x000fe40004000000 */
[----:B------:R-:W-:Y:S02]  /*1aa0*/  IADD3 R80, P0, R46, UR10, RZ ;  /* 0x0000000a2e507c10 */ /* 0x000fe4000ff1e0ff */
[----:B------:R-:W-:Y:S01]  /*1ab0*/  LOP3.LUT P5, RZ, R8, 0x2, RZ, 0xc0, !PT ;  /* 0x0000000208ff7812 */ /* 0x000fe200078ac0ff */
[----:B-1----:R-:W-:Y:S01]  /*1ac0*/  LDSM.16.M88.4 R16, [R206+0xc100] ;  /* 0x00c10000ce10783b */ /* 0x002fe20000000200 */
[----:B------:R-:W-:Y:S01]  /*1ad0*/  IMAD R202, R2, 0x2, R206 ;  /* 0x0000000202ca7824 */ /* 0x000fe200078e02ce */
[----:B------:R-:W-:-:S02]  /*1ae0*/  IADD3.X R81, R47, UR9, RZ, P0, !PT ;  /* 0x000000092f517c10 */ /* 0x000fc400087fe4ff */
[----:B------:R-:W1:Y:S01]  /*1af0*/  LDSM.16.M88.4 R28, [R205+0x6900] ;  /* 0x00690000cd1c783b */ /* 0x000e620000000200 */
[----:B------:R-:W-:Y:S02]  /*1b00*/  ISETP.LT.OR P0, PT, R0, 0x1, !P5 ;  /* 0x000000010000780c */ /* 0x000fe40006f01670 */
[----:B------:R-:W-:Y:S01]  /*1b10*/  LOP3.LUT P4, RZ, R8, 0x4, RZ, 0xc0, !PT ;  /* 0x0000000408ff7812 */ /* 0x000fe2000788c0ff */
[----:B------:R-:W4:Y:S01]  /*1b20*/  LDSM.16.M88.4 R36, [R205+0x6100] ;  /* 0x00610000cd24783b */ /* 0x000f220000000200 */
[----:B------:R-:W-:Y:S02]  /*1b30*/  ISETP.LT.OR P5, PT, R0, 0x21, !P5 ;  /* 0x000000210000780c */ /* 0x000fe40006fa1670 */
[C---:B------:R-:W-:Y:S01]  /*1b40*/  IADD3 R185, R204.reuse, 0x5000, RZ ;  /* 0x00005000ccb97810 */ /* 0x040fe20007ffe0ff */
[----:B------:R-:W5:Y:S01]  /*1b50*/  LDSM.16.M88.4 R72, [R205+0x7100] ;  /* 0x00710000cd48783b */ /* 0x000f620000000200 */
[----:B------:R-:W-:-:S03]  /*1b60*/  IADD3 R184, R204, 0x5800, RZ ;  /* 0x00005800ccb87810 */ /* 0x000fc60007ffe0ff */
[----:B---3--:R-:W-:Y:S04]  /*1b70*/  LDSM.16.M88.4 R20, [R205+0x7900] ;  /* 0x00790000cd14783b */ /* 0x008fe80000000200 */
[----:B------:R-:W-:Y:S04]  /*1b80*/  LDSM.16.M88.4 R56, [R202+0xc100] ;  /* 0x00c10000ca38783b */ /* 0x000fe80000000200 */
[----:B--2---:R-:W-:Y:S04]  /*1b90*/  LDSM.16.M88.4 R12, [R204] ;  /* 0x00000000cc0c783b */ /* 0x004fe80000000200 */
[----:B------:R-:W2:Y:S04]  /*1ba0*/  LDSM.16.M88.4 R8, [R204+0x800] ;  /* 0x00080000cc08783b */ /* 0x000ea80000000200 */
[----:B------:R-:W3:Y:S04]  /*1bb0*/  LDSM.16.M88.4 R76, [R204+0x1000] ;  /* 0x00100000cc4c783b */ /* 0x000ee80000000200 */
[----:B------:R-:W-:Y:S04]  /*1bc0*/  LDSM.16.M88.4 R60, [R204+0x1800] ;  /* 0x00180000cc3c783b */ /* 0x000fe80000000200 */
[----:B------:R-:W-:Y:S01]  /*1bd0*/  @!PT LDS RZ, [RZ] ;  /* 0x00000000fffff984 */ /* 0x000fe20000000800 */
[----:B------:R-:W-:Y:S01]  /*1be0*/  @!PT LDS RZ, [RZ] ;  /* 0x00000000fffff984 */ /* 0x000fe20000000800 */
[----:B------:R-:W-:Y:S01]  /*1bf0*/  @!PT LDS RZ, [RZ] ;  /* 0x00000000fffff984 */ /* 0x000fe20000000800 */
[----:B------:R2:W-:Y:S01]  /*1c00*/  LDGSTS.E.BYPASS.LTC128B.128 [R207+0x100], [R46.64], !P6 ;  /* 0x001000002ecf7fae */ /* 0x0005e2000f101d50 */
[----:B------:R-:W-:-:S02]  /*1c10*/  ISETP.LT.OR P6, PT, R0, 0x1, !P4 ;  /* 0x000000010000780c */ /* 0x000fc400067c1670 */
[----:B------:R-:W-:Y:S01]  /*1c20*/  ISETP.LT.OR P4, PT, R0, 0x21, !P4 ;  /* 0x000000210000780c */ /* 0x000fe20006781670 */
[----:B------:R2:W-:Y:S01]  /*1c30*/  LDGSTS.E.BYPASS.LTC128B.128 [R207+0x2100], [R46.64+0x80], !P0 ;  /* 0x021000802ecf7fae */ /* 0x0005e2000c101d50 */
[----:B------:R-:W-:Y:S01]  /*1c40*/  LOP3.LUT P0, RZ, R24, 0x4, RZ, 0xc0, !PT ;  /* 0x0000000418ff7812 */ /* 0x000fe2000780c0ff */
[----:B------:R-:W-:Y:S01]  /*1c50*/  IMAD.MOV.U32 R24, RZ, RZ, 0x20 ;  /* 0x00000020ff187424 */ /* 0x000fe200078e00ff */
[C---:B-1----:R-:W-:Y:S07]  /*1c60*/  HMMA.16816.F32.BF16 R32, R16.reuse, R28, RZ ;  /* 0x0000001c1020723c */ /* 0x042fee00000418ff */
[----:B------:R2:W-:Y:S01]  /*1c70*/  LDGSTS.E.BYPASS.LTC128B.128 [R207+0x4100], [R46.64+0x100], !P6 ;  /* 0x041001002ecf7fae */ /* 0x0005e2000f101d50 */
[----:B------:R-:W-:Y:S01]  /*1c80*/  LOP3.LUT P6, RZ, R3, 0x4, RZ, 0xc0, !PT ;  /* 0x0000000403ff7812 */ /* 0x000fe200078cc0ff */
[----:B------:R-:W-:Y:S01]  /*1c90*/  HMMA.16816.F32.BF16 R28, R16, R30, RZ ;  /* 0x0000001e101c723c */ /* 0x000fe200000418ff */
[----:B------:R-:W-:-:S02]  /*1ca0*/  SEL R3, R24, 0xffffffe0, !P0 ;  /* 0xffffffe018037807 */ /* 0x000fc40004000000 */
[----:B------:R-:W-:Y:S02]  /*1cb0*/  ISETP.LT.OR P0, PT, R0, 0x21, P3 ;  /* 0x000000210000780c */ /* 0x000fe40001f01670 */
[----:B------:R-:W-:Y:S01]  /*1cc0*/  SEL R0, R44, 0xffffffc0, !P6 ;  /* 0xffffffc02c007807 */ /* 0x000fe20007000000 */
[C---:B------:R-:W-:Y:S02]  /*1cd0*/  IMAD R201, R3.reuse, 0x2, R206 ;  /* 0x0000000203c97824 */ /* 0x040fe400078e02ce */
[----:B----4-:R-:W-:Y:S01]  /*1ce0*/  HMMA.16816.F32.BF16 R40, R16, R36, RZ ;  /* 0x000000241028723c */ /* 0x010fe200000418ff */
[----:B------:R-:W-:Y:S02]  /*1cf0*/  IMAD R199, R3, 0x2, R202 ;  /* 0x0000000203c77824 */ /* 0x000fe400078e02ca */
[----:B------:R-:W-:Y:S02]  /*1d00*/  IMAD.IADD R200, R205, 0x1, R0 ;  /* 0x00000001cdc87824 */ /* 0x000fe400078e0200 */
[----:B------:R-:W-:-:S03]  /*1d10*/  IMAD.IADD R192, R0, 0x1, R204 ;  /* 0x0000000100c07824 */ /* 0x000fc600078e02cc */
[----:B------:R1:W-:Y:S01]  /*1d20*/  LDGSTS.E.BYPASS.LTC128B.128 [R207+0x1100], [R80.64], !P0 ;  /* 0x0110000050cf7fae */ /* 0x0003e2000c101d50 */
[----:B------:R-:W-:Y:S03]  /*1d30*/  HMMA.16816.F32.BF16 R36, R16, R38, RZ ;  /* 0x000000261024723c */ /* 0x000fe600000418ff */
[----:B------:R1:W-:Y:S01]  /*1d40*/  LDGSTS.E.BYPASS.LTC128B.128 [R207+0x3100], [R80.64+0x80], !P5 ;  /* 0x0310008050cf7fae */ /* 0x0003e2000e901d50 */
[----:B------:R-:W-:-:S03]  /*1d50*/  PLOP3.LUT P5, PT, PT, PT, UP0, 0x80, 0x0 ;  /* 0x000000000000781c */ /* 0x000fc60003faf008 */
[----:B------:R1:W-:Y:S01]  /*1d60*/  LDGSTS.E.BYPASS.LTC128B.128 [R207+0x5100], [R80.64+0x100], !P4 ;  /* 0x0510010050cf7fae */ /* 0x0003e2000e101d50 */
[C---:B-----5:R-:W-:Y:S01]  /*1d70*/  HMMA.16816.F32.BF16 R24, R16.reuse, R72, RZ ;  /* 0x000000481018723c */ /* 0x060fe200000418ff */
[----:B------:R-:W-:Y:S02]  /*1d80*/  PLOP3.LUT P4, PT, PT, PT, UP2, 0x80, 0x0 ;  /* 0x000000000000781c */ /* 0x000fe40003f8f028 */
[----:B------:R-:W-:Y:S04]  /*1d90*/  LDSM.16.M88.4 R64, [R201+0xc100] ;  /* 0x00c10000c940783b */ /* 0x000fe80000000200 */
[----:B------:R-:W4:Y:S01]  /*1da0*/  LDSM.16.M88.4 R48, [R200+0x6900] ;  /* 0x00690000c830783b */ /* 0x000f220000000200 */
[----:B------:R-:W-:Y:S03]  /*1db0*/  HMMA.16816.F32.BF16 R72, R16, R74, RZ ;  /* 0x0000004a1048723c */ /* 0x000fe600000418ff */
[----:B------:R-:W5:Y:S04]  /*1dc0*/  LDSM.16.M88.4 R52, [R200+0x6100] ;  /* 0x00610000c834783b */ /* 0x000f680000000200 */
[----:B--2---:R-:W2:Y:S01]  /*1dd0*/  LDSM.16.M88.4 R44, [R200+0x7100] ;  /* 0x00710000c82c783b */ /* 0x004ea20000000200 */
[C---:B------:R-:W-:Y:S03]  /*1de0*/  HMMA.16816.F32.BF16 R32, R56.reuse, R8, R32 ;  /* 0x000000083820723c */ /* 0x040fe60000041820 */
[----:B------:R-:W-:Y:S04]  /*1df0*/  LDSM.16.M88.4 R84, [R192+0x1000] ;  /* 0x00100000c054783b */ /* 0x000fe80000000200 */
[----:B------:R-:W0:Y:S01]  /*1e00*/  LDGDEPBAR ;  /* 0x00000000000079af */ /* 0x000e220000000000 */
[----:B------:R-:W-:Y:S03]  /*1e10*/  HMMA.16816.F32.BF16 R28, R56, R10, R28 ;  /* 0x0000000a381c723c */ /* 0x000fe6000004181c */
[----:B-1----:R-:W-:Y:S04]  /*1e20*/  LDSM.16.M88.4 R80, [R199+0xc100] ;  /* 0x00c10000c750783b */ /* 0x002fe80000000200 */
[----:B------:R-:W1:Y:S01]  /*1e30*/  LDSM.16.M88.4 R8, [R192+0x800] ;  /* 0x00080000c008783b */ /* 0x000e620000000200 */
[C---:B------:R-:W-:Y:S08]  /*1e40*/  HMMA.16816.F32.BF16 R68, R16.reuse, R20, RZ ;  /* 0x000000141044723c */ /* 0x040ff000000418ff */
[----:B------:R-:W-:Y:S01]  /*1e50*/  HMMA.16816.F32.BF16 R16, R16, R22, RZ ;  /* 0x000000161010723c */ /* 0x000fe200000418ff */
[----:B------:R-:W1:Y:S07]  /*1e60*/  LDSM.16.M88.4 R20, [R200+0x7900] ;  /* 0x00790000c814783b */ /* 0x000e6e0000000200 */
[C---:B------:R-:W-:Y:S08]  /*1e70*/  HMMA.16816.F32.BF16 R40, R56.reuse, R12, R40 ;  /* 0x0000000c3828723c */ /* 0x040ff00000041828 */
[C---:B------:R-:W-:Y:S01]  /*1e80*/  HMMA.16816.F32.BF16 R36, R56.reuse, R14, R36 ;  /* 0x0000000e3824723c */ /* 0x040fe20000041824 */
[----:B------:R-:W1:Y:S07]  /*1e90*/  LDSM.16.M88.4 R12, [R192] ;  /* 0x00000000c00c783b */ /* 0x000e6e0000000200 */
[C---:B---3--:R-:W-:Y:S08]  /*1ea0*/  HMMA.16816.F32.BF16 R24, R56.reuse, R76, R24 ;  /* 0x0000004c3818723c */ /* 0x048ff00000041818 */
[----:B------:R-:W-:Y:S01]  /*1eb0*/  HMMA.16816.F32.BF16 R72, R56, R78, R72 ;  /* 0x0000004e3848723c */ /* 0x000fe20000041848 */
[----:B------:R-:W-:Y:S07]  /*1ec0*/  LDSM.16.M88.4 R76, [R192+0x1800] ;  /* 0x00180000c04c783b */ /* 0x000fee0000000200 */
[C---:B----4-:R-:W-:Y:S08]  /*1ed0*/  HMMA.16816.F32.BF16 R32, R64.reuse, R48, R32 ;  /* 0x000000304020723c */ /* 0x050ff00000041820 */
[----:B------:R-:W-:Y:S01]  /*1ee0*/  HMMA.16816.F32.BF16 R28, R64, R50, R28 ;  /* 0x00000032401c723c */ /* 0x000fe2000004181c */
[----:B------:R-:W-:Y:S07]  /*1ef0*/  LDSM.16.M88.4 R48, [R205+0x9100] ;  /* 0x00910000cd30783b */ /* 0x000fee0000000200 */
[C---:B------:R-:W-:Y:S08]  /*1f00*/  HMMA.16816.F32.BF16 R68, R56.reuse, R60, R68 ;  /* 0x0000003c3844723c */ /* 0x040ff00000041844 */
[----:B------:R-:W-:Y:S01]  /*1f10*/  HMMA.16816.F32.BF16 R16, R56, R62, R16 ;  /* 0x0000003e3810723c */ /* 0x000fe20000041810 */
[----:B------:R-:W-:Y:S04]  /*1f20*/  LDSM.16.M88.4 R60, [R206+0x10100] ;  /* 0x01010000ce3c783b */ /* 0x000fe80000000200 */
[----:B------:R-:W-:Y:S03]  /*1f30*/  LDSM.16.M88.4 R56, [R205+0x8100] ;  /* 0x00810000cd38783b */ /* 0x000fe60000000200 */
[C---:B-----5:R-:W-:Y:S08]  /*1f40*/  HMMA.16816.F32.BF16 R40, R64.reuse, R52, R40 ;  /* 0x000000344028723c */ /* 0x060ff00000041828 */
[C---:B------:R-:W-:Y:S01]  /*1f50*/  HMMA.16816.F32.BF16 R36, R64.reuse, R54, R36 ;  /* 0x000000364024723c */ /* 0x040fe20000041824 */
[----:B------:R-:W3:Y:S07]  /*1f60*/  LDSM.16.M88.4 R52, [R205+0x8900] ;  /* 0x00890000cd34783b */ /* 0x000eee0000000200 */
[C---:B--2---:R-:W-:Y:S08]  /*1f70*/  HMMA.16816.F32.BF16 R24, R64.reuse, R44, R24 ;  /* 0x0000002c4018723c */ /* 0x044ff00000041818 */
[----:B------:R-:W-:Y:S01]  /*1f80*/  HMMA.16816.F32.BF16 R72, R64, R46, R72 ;  /* 0x0000002e4048723c */ /* 0x000fe20000041848 */
[----:B------:R-:W-:Y:S07]  /*1f90*/  LDSM.16.M88.4 R44, [R205+0x9900] ;  /* 0x00990000cd2c783b */ /* 0x000fee0000000200 */
[C---:B-1----:R-:W-:Y:S08]  /*1fa0*/  HMMA.16816.F32.BF16 R32, R80.reuse, R8, R32 ;  /* 0x000000085020723c */ /* 0x042ff00000041820 */
[----:B------:R-:W-:Y:S01]  /*1fb0*/  HMMA.16816.F32.BF16 R28, R80, R10, R28 ;  /* 0x0000000a501c723c */ /* 0x000fe2000004181c */
[----:B------:R-:W-:Y:S07]  /*1fc0*/  LDSM.16.M88.4 R8, [R204+0x3000] ;  /* 0x00300000cc08783b */ /* 0x000fee0000000200 */
[C---:B------:R-:W-:Y:S08]  /*1fd0*/  HMMA.16816.F32.BF16 R68, R64.reuse, R20, R68 ;  /* 0x000000144044723c */ /* 0x040ff00000041844 */
[----:B------:R-:W-:Y:S01]  /*1fe0*/  HMMA.16816.F32.BF16 R64, R64, R22, R16 ;  /* 0x000000164040723c */ /* 0x000fe20000041810 */
[----:B------:R-:W-:Y:S04]  /*1ff0*/  LDSM.16.M88.4 R20, [R202+0x10100] ;  /* 0x01010000ca14783b */ /* 0x000fe80000000200 */
[----:B------:R-:W-:Y:S03]  /*2000*/  LDSM.16.M88.4 R16, [R204+0x2000] ;  /* 0x00200000cc10783b */ /* 0x000fe60000000200 */
[C---:B------:R-:W-:Y:S08]  /*2010*/  HMMA.16816.F32.BF16 R40, R80.reuse, R12, R40 ;  /* 0x0000000c5028723c */ /* 0x040ff00000041828 */
[C---:B------:R-:W-:Y:S01]  /*2020*/  HMMA.16816.F32.BF16 R36, R80.reuse, R14, R36 ;  /* 0x0000000e5024723c */ /* 0x040fe20000041824 */
[----:B------:R-:W1:Y:S07]  /*2030*/  LDSM.16.M88.4 R12, [R204+0x2800] ;  /* 0x00280000cc0c783b */ /* 0x000e6e0000000200 */
[C---:B------:R-:W-:Y:S08]  /*2040*/  HMMA.16816.F32.BF16 R24, R80.reuse, R84, R24 ;  /* 0x000000545018723c */ /* 0x040ff00000041818 */
[----:B------:R-:W-:Y:S08]  /*2050*/  HMMA.16816.F32.BF16 R72, R80, R86, R72 ;  /* 0x000000565048723c */ /* 0x000ff00000041848 */
[C---:B---3--:R-:W-:Y:S08]  /*2060*/  HMMA.16816.F32.BF16 R32, R60.reuse, R52, R32 ;  /* 0x000000343c20723c */ /* 0x048ff00000041820 */
[----:B------:R-:W-:Y:S01]  /*2070*/  HMMA.16816.F32.BF16 R28, R60, R54, R28 ;  /* 0x000000363c1c723c */ /* 0x000fe2000004181c */
[----:B------:R-:W-:Y:S07]  /*2080*/  LDSM.16.M88.4 R52, [R201+0x10100] ;  /* 0x01010000c934783b */ /* 0x000fee0000000200 */
[C---:B------:R-:W-:Y:S08]  /*2090*/  HMMA.16816.F32.BF16 R68, R80.reuse, R76, R68 ;  /* 0x0000004c5044723c */ /* 0x040ff00000041844 */
[----:B------:R-:W-:Y:S01]  /*20a0*/  HMMA.16816.F32.BF16 R64, R80, R78, R64 ;  /* 0x0000004e5040723c */ /* 0x000fe20000041840 */
[----:B------:R-:W2:Y:S07]  /*20b0*/  LDSM.16.M88.4 R76, [R204+0x3800] ;  /* 0x00380000cc4c783b */ /* 0x000eae0000000200 */
[C---:B------:R-:W-:Y:S08]  /*20c0*/  HMMA.16816.F32.BF16 R40, R60.reuse, R56, R40 ;  /* 0x000000383c28723c */ /* 0x040ff00000041828 */
[C---:B------:R-:W-:Y:S08]  /*20d0*/  HMMA.16816.F32.BF16 R36, R60.reuse, R58, R36 ;  /* 0x0000003a3c24723c */ /* 0x040ff00000041824 */
[C---:B------:R-:W-:Y:S01]  /*20e0*/  HMMA.16816.F32.BF16 R56, R60.reuse, R48, R24 ;  /* 0x000000303c38723c */ /* 0x040fe20000041818 */
[----:B------:R-:W3:Y:S07]  /*20f0*/  LDSM.16.M88.4 R24, [R200+0x8100] ;  /* 0x00810000c818783b */ /* 0x000eee0000000200 */
[----:B------:R-:W-:Y:S01]  /*2100*/  HMMA.16816.F32.BF16 R72, R60, R50, R72 ;  /* 0x000000323c48723c */ /* 0x000fe20000041848 */
[----:B------:R-:W-:Y:S07]  /*2110*/  LDSM.16.M88.4 R48, [R199+0x10100] ;  /* 0x01010000c730783b */ /* 0x000fee0000000200 */
[C---:B-1----:R-:W-:Y:S08]  /*2120*/  HMMA.16816.F32.BF16 R32, R20.reuse, R12, R32 ;  /* 0x0000000c1420723c */ /* 0x042ff00000041820 */
[----:B------:R-:W-:Y:S01]  /*2130*/  HMMA.16816.F32.BF16 R28, R20, R14, R28 ;  /* 0x0000000e141c723c */ /* 0x000fe2000004181c */
[----:B------:R-:W1:Y:S07]  /*2140*/  LDSM.16.M88.4 R12, [R200+0x8900] ;  /* 0x00890000c80c783b */ /* 0x000e6e0000000200 */
[C---:B------:R-:W-:Y:S08]  /*2150*/  HMMA.16816.F32.BF16 R68, R60.reuse, R44, R68 ;  /* 0x0000002c3c44723c */ /* 0x040ff00000041844 */
[----:B------:R-:W-:Y:S01]  /*2160*/  HMMA.16816.F32.BF16 R64, R60, R46, R64 ;  /* 0x0000002e3c40723c */ /* 0x000fe20000041840 */
[----:B------:R-:W4:Y:S04]  /*2170*/  LDSM.16.M88.4 R44, [R200+0x9100] ;  /* 0x00910000c82c783b */ /* 0x000f280000000200 */
[----:B------:R-:W-:Y:S03]  /*2180*/  LDSM.16.M88.4 R60, [R192+0x2800] ;  /* 0x00280000c03c783b */ /* 0x000fe60000000200 */
[C---:B------:R-:W-:Y:S08]  /*2190*/  HMMA.16816.F32.BF16 R40, R20.reuse, R16, R40 ;  /* 0x000000101428723c */ /* 0x040ff00000041828 */
[C---:B------:R-:W-:Y:S01]  /*21a0*/  HMMA.16816.F32.BF16 R36, R20.reuse, R18, R36 ;  /* 0x000000121424723c */ /* 0x040fe20000041824 */
[----:B------:R-:W5:Y:S07]  /*21b0*/  LDSM.16.M88.4 R16, [R200+0x9900] ;  /* 0x00990000c810783b */ /* 0x000f6e0000000200 */
[C---:B------:R-:W-:Y:S08]  /*21c0*/  HMMA.16816.F32.BF16 R56, R20.reuse, R8, R56 ;  /* 0x000000081438723c */ /* 0x040ff00000041838 */
[C---:B------:R-:W-:Y:S01]  /*21d0*/  HMMA.16816.F32.BF16 R72, R20.reuse, R10, R72 ;  /* 0x0000000a1448723c */ /* 0x040fe20000041848 */
[----:B------:R-:W4:Y:S07]  /*21e0*/  LDSM.16.M88.4 R8, [R192+0x2000] ;  /* 0x00200000c008783b */ /* 0x000f2e0000000200 */
[C---:B--2---:R-:W-:Y:S08]  /*21f0*/  HMMA.16816.F32.BF16 R68, R20.reuse, R76, R68 ;  /* 0x0000004c1444723c */ /* 0x044ff00000041844 */
[----:B------:R-:W-:Y:S01]  /*2200*/  HMMA.16816.F32.BF16 R64, R20, R78, R64 ;  /* 0x0000004e1440723c */ /* 0x000fe20000041840 */
[----:B------:R-:W2:Y:S07]  /*2210*/  LDSM.16.M88.4 R20, [R192+0x3000] ;  /* 0x00300000c014783b */ /* 0x000eae0000000200 */
[C---:B---3--:R-:W-:Y:S08]  /*2220*/  HMMA.16816.F32.BF16 R40, R52.reuse, R24, R40 ;  /* 0x000000183428723c */ /* 0x048ff00000041828 */
[C---:B------:R-:W-:Y:S01]  /*2230*/  HMMA.16816.F32.BF16 R36, R52.reuse, R26, R36 ;  /* 0x0000001a3424723c */ /* 0x040fe20000041824 */
[----:B------:R-:W-:Y:S07]  /*2240*/  LDSM.16.M88.4 R24, [R206+0x14100] ;  /* 0x01410000ce18783b */ /* 0x000fee0000000200 */
[C---:B-1----:R-:W-:Y:S08]  /*2250*/  HMMA.16816.F32.BF16 R32, R52.reuse, R12, R32 ;  /* 0x0000000c3420723c */ /* 0x042ff00000041820 */
[C---:B------:R-:W-:Y:S01]  /*2260*/  HMMA.16816.F32.BF16 R28, R52.reuse, R14, R28 ;  /* 0x0000000e341c723c */ /* 0x040fe2000004181c */
[----:B------:R-:W1:Y:S07]  /*2270*/  LDSM.16.M88.4 R12, [R192+0x3800] ;  /* 0x00380000c00c783b */ /* 0x000e6e0000000200 */
[C---:B----4-:R-:W-:Y:S08]  /*2280*/  HMMA.16816.F32.BF16 R56, R52.reuse, R44, R56 ;  /* 0x0000002c3438723c */ /* 0x050ff00000041838 */
[C---:B------:R-:W-:Y:S01]  /*2290*/  HMMA.16816.F32.BF16 R72, R52.reuse, R46, R72 ;  /* 0x0000002e3448723c */ /* 0x040fe20000041848 */
[----:B------:R-:W-:Y:S07]  /*22a0*/  LDSM.16.M88.4 R44, [R205+0xb100] ;  /* 0x00b10000cd2c783b */ /* 0x000fee0000000200 */
[C---:B-----5:R-:W-:Y:S08]  /*22b0*/  HMMA.16816.F32.BF16 R68, R52.reuse, R16, R68 ;  /* 0x000000103444723c */ /* 0x060ff00000041844 */
[----:B------:R-:W-:Y:S01]  /*22c0*/  HMMA.16816.F32.BF16 R64, R52, R18, R64 ;  /* 0x000000123440723c */ /* 0x000fe20000041840 */
[----:B------:R-:W3:Y:S04]  /*22d0*/  LDSM.16.M88.4 R16, [R205+0xa100] ;  /* 0x00a10000cd10783b */ /* 0x000ee80000000200 */
[----:B------:R-:W-:Y:S03]  /*22e0*/  LDSM.16.M88.4 R52, [R202+0x14100] ;  /* 0x01410000ca34783b */ /* 0x000fe60000000200 */
[C---:B------:R-:W-:Y:S08]  /*22f0*/  HMMA.16816.F32.BF16 R40, R48.reuse, R8, R40 ;  /* 0x000000083028723c */ /* 0x040ff00000041828 */
[C---:B------:R-:W-:Y:S01]  /*2300*/  HMMA.16816.F32.BF16 R36, R48.reuse, R10, R36 ;  /* 0x0000000a3024723c */ /* 0x040fe20000041824 */
[----:B------:R-:W4:Y:S07]  /*2310*/  LDSM.16.M88.4 R8, [R205+0xa900] ;  /* 0x00a90000cd08783b */ /* 0x000f2e0000000200 */
[C---:B------:R-:W-:Y:S08]  /*2320*/  HMMA.16816.F32.BF16 R32, R48.reuse, R60, R32 ;  /* 0x0000003c3020723c */ /* 0x040ff00000041820 */
[C---:B------:R-:W-:Y:S01]  /*2330*/  HMMA.16816.F32.BF16 R28, R48.reuse, R62, R28 ;  /* 0x0000003e301c723c */ /* 0x040fe2000004181c */
[----:B------:R-:W-:Y:S07]  /*2340*/  LDSM.16.M88.4 R60, [R204+0x5000] ;  /* 0x00500000cc3c783b */ /* 0x000fee0000000200 */
[C---:B--2---:R-:W-:Y:S08]  /*2350*/  HMMA.16816.F32.BF16 R56, R48.reuse, R20, R56 ;  /* 0x000000143038723c */ /* 0x044ff00000041838 */
[C---:B------:R-:W-:Y:S01]  /*2360*/  HMMA.16816.F32.BF16 R72, R48.reuse, R22, R72 ;  /* 0x000000163048723c */ /* 0x040fe20000041848 */
[----:B------:R-:W2:Y:S07]  /*2370*/  LDSM.16.M88.4 R20, [R204+0x4000] ;  /* 0x00400000cc14783b */ /* 0x000eae0000000200 */
[C---:B-1----:R-:W-:Y:S08]  /*2380*/  HMMA.16816.F32.BF16 R68, R48.reuse, R12, R68 ;  /* 0x0000000c3044723c */ /* 0x042ff00000041844 */
[----:B------:R-:W-:Y:S01]  /*2390*/  HMMA.16816.F32.BF16 R64, R48, R14, R64 ;  /* 0x0000000e3040723c */ /* 0x000fe20000041840 */
[----:B------:R-:W1:Y:S04]  /*23a0*/  LDSM.16.M88.4 R12, [R205+0xb900] ;  /* 0x00b90000cd0c783b */ /* 0x000e680000000200 */
[----:B------:R-:W5:Y:S03]  /*23b0*/  LDSM.16.M88.4 R48, [R204+0x4800] ;  /* 0x00480000cc30783b */ /* 0x000f660000000200 */
[C---:B---3--:R-:W-:Y:S08]  /*23c0*/  HMMA.16816.F32.BF16 R40, R24.reuse, R16, R40 ;  /* 0x000000101828723c */ /* 0x048ff00000041828 */
[C---:B------:R-:W-:Y:S01]  /*23d0*/  HMMA.16816.F32.BF16 R36, R24.reuse, R18, R36 ;  /* 0x000000121824723c */ /* 0x040fe20000041824 */
[----:B------:R-:W-:Y:S07]  /*23e0*/  LDSM.16.M88.4 R16, [R201+0x14100] ;  /* 0x01410000c910783b */ /* 0x000fee0000000200 */
[C---:B----4-:R-:W-:Y:S08]  /*23f0*/  HMMA.16816.F32.BF16 R32, R24.reuse, R8, R32 ;  /* 0x000000081820723c */ /* 0x050ff00000041820 */
[C---:B------:R-:W-:Y:S01]  /*2400*/  HMMA.16816.F32.BF16 R28, R24.reuse, R10, R28 ;  /* 0x0000000a181c723c */ /* 0x040fe2000004181c */
[----:B------:R-:W3:Y:S07]  /*2410*/  LDSM.16.M88.4 R8, [R200+0xa100] ;  /* 0x00a10000c808783b */ /* 0x000eee0000000200 */
[----:B------:R-:W-:Y:S08]  /*2420*/  HMMA.16816.F32.BF16 R56, R24, R44, R56 ;  /* 0x0000002c1838723c */ /* 0x000ff00000041838 */
[----:B--2---:R-:W-:Y:S08]  /*2430*/  HMMA.16816.F32.BF16 R40, R52, R20, R40 ;  /* 0x000000143428723c */ /* 0x004ff00000041828 */
[C---:B------:R-:W-:Y:S01]  /*2440*/  HMMA.16816.F32.BF16 R72, R24.reuse, R46, R72 ;  /* 0x0000002e1848723c */ /* 0x040fe20000041848 */
[----:B------:R-:W-:Y:S07]  /*2450*/  LDSM.16.M88.4 R44, [R204+0x5800] ;  /* 0x00580000cc2c783b */ /* 0x000fee0000000200 */
[C---:B-1----:R-:W-:Y:S08]  /*2460*/  HMMA.16816.F32.BF16 R68, R24.reuse, R12, R68 ;  /* 0x0000000c1844723c */ /* 0x042ff00000041844 */
[----:B------:R-:W-:Y:S01]  /*2470*/  HMMA.16816.F32.BF16 R64, R24, R14, R64 ;  /* 0x0000000e1840723c */ /* 0x000fe20000041840 */
[----:B------:R-:W1:Y:S04]  /*2480*/  LDSM.16.M88.4 R24, [R200+0xa900] ;  /* 0x00a90000c818783b */ /* 0x000e680000000200 */
[----:B------:R-:W-:Y:S03]  /*2490*/  LDSM.16.M88.4 R12, [R199+0x14100] ;  /* 0x01410000c70c783b */ /* 0x000fe60000000200 */
[C---:B------:R-:W-:Y:S01]  /*24a0*/  HMMA.16816.F32.BF16 R36, R52.reuse, R22, R36 ;  /* 0x000000163424723c */ /* 0x040fe20000041824 */
[----:B------:R-:W-:Y:S07]  /*24b0*/  LDSM.16.M88.4 R20, [R192+0x4000] ;  /* 0x00400000c014783b */ /* 0x000fee0000000200 */
[----:B-----5:R-:W-:Y:S08]  /*24c0*/  HMMA.16816.F32.BF16 R32, R52, R48, R32 ;  /* 0x000000303420723c */ /* 0x020ff00000041820 */
[C---:B---3--:R-:W-:Y:S08]  /*24d0*/  HMMA.16816.F32.BF16 R40, R16.reuse, R8, R40 ;  /* 0x000000081028723c */ /* 0x048ff00000041828 */
[----:B------:R-:W-:Y:S01]  /*24e0*/  HMMA.16816.F32.BF16 R36, R16, R10, R36 ;  /* 0x0000000a1024723c */ /* 0x000fe20000041824 */
[----:B------:R-:W2:Y:S07]  /*24f0*/  LDSM.16.M88.4 R8, [R192+0x4800] ;  /* 0x00480000c008783b */ /* 0x000eae0000000200 */
[----:B------:R-:W-:Y:S01]  /*2500*/  HMMA.16816.F32.BF16 R28, R52, R50, R28 ;  /* 0x00000032341c723c */ /* 0x000fe2000004181c */
[----:B------:R-:W3:Y:S07]  /*2510*/  LDSM.16.M88.4 R48, [R200+0xb100] ;  /* 0x00b10000c830783b */ /* 0x000eee0000000200 */
[----:B-1----:R-:W-:Y:S07]  /*2520*/  HMMA.16816.F32.BF16 R32, R16, R24, R32 ;  /* 0x000000181020723c */ /* 0x002fee0000041820 */
[----:B------:R-:W-:Y:S01]  /*2530*/  LEA.HI R25, R91, R88, RZ, 0x2 ;  /* 0x000000585b197211 */ /* 0x000fe200078f10ff */
[----:B------:R-:W-:Y:S03]  /*2540*/  HMMA.16816.F32.BF16 R56, R52, R60, R56 ;  /* 0x0000003c3438723c */ /* 0x000fe60000041838 */
[----:B------:R-:W-:-:S05]  /*2550*/  LOP3.LUT R25, R25, 0xfffffffc, RZ, 0xc0, !PT ;  /* 0xfffffffc19197812 */ /* 0x000fca00078ec0ff */
[----:B------:R-:W-:Y:S01]  /*2560*/  HMMA.16816.F32.BF16 R72, R52, R62, R72 ;  /* 0x0000003e3448723c */ /* 0x000fe20000041848 */
[----:B------:R-:W1:Y:S07]  /*2570*/  LDSM.16.M88.4 R60, [R200+0xb900] ;  /* 0x00b90000c83c783b */ /* 0x000e6e0000000200 */
[----:B------:R-:W-:Y:S07]  /*2580*/  HMMA.16816.F32.BF16 R28, R16, R26, R28 ;  /* 0x0000001a101c723c */ /* 0x000fee000004181c */
[----:B------:R-:W-:Y:S01]  /*2590*/  SHF.R.S32.HI R26, RZ, 0x1f, R7 ;  /* 0x0000001fff1a7819 */ /* 0x000fe20000011407 */
[----:B--2---:R-:W-:Y:S03]  /*25a0*/  HMMA.16816.F32.BF16 R32, R12, R8, R32 ;  /* 0x000000080c20723c */ /* 0x004fe60000041820 */
[----:B------:R-:W-:-:S05]  /*25b0*/  LEA.HI R26, R26, R7, RZ, 0x3 ;  /* 0x000000071a1a7211 */ /* 0x000fca00078f18ff */
[C---:B------:R-:W-:Y:S08]  /*25c0*/  HMMA.16816.F32.BF16 R68, R52.reuse, R44, R68 ;  /* 0x0000002c3444723c */ /* 0x040ff00000041844 */
[----:B------:R-:W-:Y:S01]  /*25d0*/  HMMA.16816.F32.BF16 R64, R52, R46, R64 ;  /* 0x0000002e3440723c */ /* 0x000fe20000041840 */
[----:B------:R-:W2:Y:S07]  /*25e0*/  LDSM.16.M88.4 R44, [R192+0x5000] ;  /* 0x00500000c02c783b */ /* 0x000eae0000000200 */
[----:B------:R-:W-:Y:S01]  /*25f0*/  HMMA.16816.F32.BF16 R36, R12, R22, R36 ;  /* 0x000000160c24723c */ /* 0x000fe20000041824 */
[----:B------:R-:W-:Y:S01]  /*2600*/  FMUL.FTZ R24, R32, c[0x0][0x320] ;  /* 0x0000c80020187a20 */ /* 0x000fe20000410000 */
[----:B------:R-:W-:Y:S01]  /*2610*/  LOP3.LUT R32, R26, 0xffffff8, RZ, 0xc0, !PT ;  /* 0x0ffffff81a207812 */ /* 0x000fe200078ec0ff */
[----:B------:R-:W-:-:S02]  /*2620*/  IMAD.IADD R26, R88, 0x1, -R89 ;  /* 0x00000001581a7824 */ /* 0x000fc400078e0a59 */
[----:B------:R-:W-:Y:S02]  /*2630*/  IMAD.IADD R88, R88, 0x1, -R25 ;  /* 0x0000000158587824 */ /* 0x000fe400078e0a19 */
[----:B------:R-:W-:Y:S01]  /*2640*/  FMUL.FTZ R25, R33, c[0x0][0x320] ;  /* 0x0000c80021197a20 */ /* 0x000fe20000410000 */
[----:B------:R-:W-:Y:S01]  /*2650*/  HMMA.16816.F32.BF16 R40, R12, R20, R40 ;  /* 0x000000140c28723c */ /* 0x000fe20000041828 */
[----:B------:R-:W-:Y:S01]  /*2660*/  SHF.R.S32.HI R27, RZ, 0x1f, R26 ;  /* 0x0000001fff1b7819 */ /* 0x000fe2000001141a */
[----:B------:R-:W-:Y:S01]  /*2670*/  IMAD.IADD R32, R7, 0x1, -R32 ;  /* 0x0000000107207824 */ /* 0x000fe200078e0a20 */
[----:B------:R-:W4:Y:S02]  /*2680*/  MUFU.TANH R24, R24 ;  /* 0x0000001800187308 */ /* 0x000f240000002400 */
[----:B------:R-:W-:-:S03]  /*2690*/  LEA.HI R27, R27, R26, RZ, 0x2 ;  /* 0x0000001a1b1b7211 */ /* 0x000fc600078f10ff */
[----:B------:R-:W-:Y:S01]  /*26a0*/  HMMA.16816.F32.BF16 R28, R12, R10, R28 ;  /* 0x0000000a0c1c723c */ /* 0x000fe2000004181c */
[----:B------:R-:W5:Y:S01]  /*26b0*/  LDSM.16.M88.4 R8, [R192+0x5800] ;  /* 0x00580000c008783b */ /* 0x000f620000000200 */
[----:B------:R-:W-:Y:S01]  /*26c0*/  LEA.HI.SX32 R33, R27, UR15, 0x1e ;  /* 0x0000000f1b217c11 */ /* 0x000fe2000f8ff2ff */
[----:B------:R-:W-:-:S04]  /*26d0*/  DEPBAR.LE SB0, 0x0 ;  /* 0x000080000000791a */ /* 0x000fc80000000000 */
[----:B------:R-:W-:Y:S01]  /*26e0*/  IMAD R33, R32, 0x10, R33 ;  /* 0x0000001020217824 */ /* 0x000fe200078e0221 */
[----:B---3--:R-:W-:Y:S01]  /*26f0*/  HMMA.16816.F32.BF16 R56, R16, R48, R56 ;  /* 0x000000301038723c */ /* 0x008fe20000041838 */
[----:B------:R-:W-:Y:S01]  /*2700*/  FMUL.FTZ R22, R36, c[0x0][0x320] ;  /* 0x0000c80024167a20 */ /* 0x000fe20000410000 */
[----:B------:R-:W-:Y:S01]  /*2710*/  LOP3.LUT R213, R27, 0x7ffffffc, RZ, 0xc0, !PT ;  /* 0x7ffffffc1bd57812 */ /* 0x000fe200078ec0ff */
[----:B------:R-:W-:Y:S01]  /*2720*/  FMUL.FTZ R23, R37, c[0x0][0x320] ;  /* 0x0000c80025177a20 */ /* 0x000fe20000410000 */
[----:B------:R-:W3:Y:S01]  /*2730*/  MUFU.TANH R25, R25 ;  /* 0x0000001900197308 */ /* 0x000ee20000002400 */
[----:B------:R-:W-:-:S03]  /*2740*/  @P5 IMAD.WIDE.U32 R36, R5, UR5, R216 ;  /* 0x0000000505245c25 */ /* 0x000fc6000f8e00d8 */
[C---:B------:R-:W-:Y:S01]  /*2750*/  HMMA.16816.F32.BF16 R72, R16.reuse, R50, R72 ;  /* 0x000000321048723c */ /* 0x040fe20000041848 */
[----:B------:R-:W-:Y:S01]  /*2760*/  FMUL.FTZ R21, R41, c[0x0][0x320] ;  /* 0x0000c80029157a20 */ /* 0x000fe20000410000 */
[----:B------:R-:W-:Y:S01]  /*2770*/  LEA.HI R41, R88, R88, RZ, 0x1 ;  /* 0x0000005858297211 */ /* 0x000fe200078f08ff */
[----:B------:R-:W-:Y:S01]  /*2780*/  IMAD.IADD R213, R26, 0x1, -R213 ;  /* 0x000000011ad57824 */ /* 0x000fe200078e0ad5 */
[----:B------:R-:W2:Y:S01]  /*2790*/  MUFU.TANH R22, R22 ;  /* 0x0000001600167308 */ /* 0x000ea20000002400 */
[----:B------:R-:W-:Y:S01]  /*27a0*/  FMUL.FTZ R0, R40, c[0x0][0x320] ;  /* 0x0000c80028007a20 */ /* 0x000fe20000410000 */
[----:B------:R-:W-:Y:S01]  /*27b0*/  LOP3.LUT R41, R41, 0x1ffffffe, RZ, 0xc0, !PT ;  /* 0x1ffffffe29297812 */ /* 0x000fe200078ec0ff */
[----:B------:R-:W-:Y:S01]  /*27c0*/  IMAD.SHL.U32 R213, R213, 0x2, RZ ;  /* 0x00000002d5d57824 */ /* 0x000fe200078e00ff */
[----:B-1----:R-:W-:Y:S01]  /*27d0*/  HMMA.16816.F32.BF16 R68, R16, R60, R68 ;  /* 0x0000003c1044723c */ /* 0x002fe20000041844 */
[----:B------:R-:W-:Y:S02]  /*27e0*/  FMUL.FTZ R5, R29, c[0x0][0x320] ;  /* 0x0000c8001d057a20 */ /* 0x000fe40000410000 */
[----:B------:R-:W-:Y:S01]  /*27f0*/  IMAD.IADD R212, R88, 0x1, -R41 ;  /* 0x0000000158d47824 */ /* 0x000fe200078e0a29 */
[----:B------:R-:W1:Y:S01]  /*2800*/  MUFU.TANH R0, R0 ;  /* 0x0000000000007308 */ /* 0x000e620000002400 */
[----:B------:R-:W-:-:S02]  /*2810*/  IMAD.U32 R29, RZ, RZ, UR12 ;  /* 0x0000000cff1d7e24 */ /* 0x000fc4000f8e00ff */
[----:B------:R-:W-:Y:S01]  /*2820*/  IMAD R212, R212, 0x8, R33 ;  /* 0x00000008d4d47824 */ /* 0x000fe200078e0221 */
[----:B------:R-:W-:Y:S01]  /*2830*/  HMMA.16816.F32.BF16 R64, R16, R62, R64 ;  /* 0x0000003e1040723c */ /* 0x000fe20000041840 */
[----:B------:R-:W-:Y:S02]  /*2840*/  FMUL.FTZ R7, R28, c[0x0][0x320] ;  /* 0x0000c8001c077a20 */ /* 0x000fe40000410000 */
[----:B------:R-:W-:Y:S01]  /*2850*/  FMUL.FTZ R20, R42, c[0x0][0x320] ;  /* 0x0000c8002a147a20 */ /* 0x000fe20000410000 */
[----:B------:R-:W1:Y:S03]  /*2860*/  MUFU.TANH R21, R21 ;  /* 0x0000001500157308 */ /* 0x000e660000002400 */
[----:B------:R-:W-:Y:S01]  /*2870*/  @P5 IADD3 R17, R37, UR4, RZ ;  /* 0x0000000425115c10 */ /* 0x000fe2000fffe0ff */
[C---:B--2---:R-:W-:Y:S01]  /*2880*/  HMMA.16816.F32.BF16 R56, R12.reuse, R44, R56 ;  /* 0x0000002c0c38723c */ /* 0x044fe20000041838 */
[----:B------:R-:W-:Y:S01]  /*2890*/  @P5 LEA R16, P0, R36, c[0x0][0x1c8], 0x1 ;  /* 0x0000720024105a11 */ /* 0x000fe200078008ff */
[----:B------:R-:W-:Y:S01]  /*28a0*/  @P4 IMAD.HI.U32 R19, R212, c[0x0][0x2c8], RZ ;  /* 0x0000b200d4134a27 */ /* 0x000fe200078e00ff */
[----:B------:R-:W-:Y:S01]  /*28b0*/  ULDC UR4, c[0x0][0x1d0] ;  /* 0x0000740000047ab9 */ /* 0x000fe20000000800 */
[----:B------:R-:W2:Y:S01]  /*28c0*/  MUFU.TANH R20, R20 ;  /* 0x0000001400147308 */ /* 0x000ea20000002400 */
[----:B------:R-:W-:Y:S01]  /*28d0*/  @P5 LEA.HI.X R17, R36, c[0x0][0x1cc], R17, 0x1, P0 ;  /* 0x0000730024115a11 */ /* 0x000fe200000f0c11 */
[----:B------:R-:W-:Y:S01]  /*28e0*/  BAR.SYNC.DEFER_BLOCKING 0x0 ;  /* 0x0000000000007b1d */ /* 0x000fe20000010000 */
[----:B------:R-:W-:Y:S01]  /*28f0*/  PLOP3.LUT P0, PT, PT, PT, UP2, 0x80, 0x0 ;  /* 0x000000000000781c */ /* 0x000fe20003f0f028 */
[----:B------:R-:W-:Y:S01]  /*2900*/  HMMA.16816.F32.BF16 R72, R12, R46, R72 ;  /* 0x0000002e0c48723c */ /* 0x000fe20000041848 */
[----:B------:R-:W-:Y:S01]  /*2910*/  IMAD.U32 R18, RZ, RZ, UR12 ;  /* 0x0000000cff127e24 */ /* 0x000fe2000f8e00ff */
[----:B------:R-:W-:Y:S01]  /*2920*/  @P5 LEA R28, P4, R29, R16, 0x1 ;  /* 0x000000101d1c5211 */ /* 0x000fe200078808ff */
[----:B------:R-:W-:Y:S01]  /*2930*/  UIADD3 UR4, -UR14, UR4, UR6 ;  /* 0x000000040e047290 */ /* 0x000fe2000fffe106 */
[----:B------:R-:W1:Y:S02]  /*2940*/  MUFU.TANH R23, R23 ;  /* 0x0000001700177308 */ /* 0x000e640000002400 */
[----:B------:R-:W-:-:S02]  /*2950*/  ULDC UR14, c[0x0][0x324] ;  /* 0x0000c900000e7ab9 */ /* 0x000fc40000000800 */
[----:B-----5:R-:W-:Y:S01]  /*2960*/  HMMA.16816.F32.BF16 R68, R12, R8, R68 ;  /* 0x000000080c44723c */ /* 0x020fe20000041844 */
[----:B------:R-:W-:-:S03]  /*2970*/  ULOP3.LUT UR14, URZ, UR14, URZ, 0x33, !UPT ;  /* 0x0000000e3f0e7292 */ /* 0x000fc6000f8e333f */
[----:B------:R-:W1:Y:S03]  /*2980*/  MUFU.TANH R7, R7 ;  /* 0x0000000700077308 */ /* 0x000e660000002400 */
[----:B------:R-:W-:Y:S01]  /*2990*/  IMAD.U32 R9, RZ, RZ, UR11 ;  /* 0x0000000bff097e24 */ /* 0x000fe2000f8e00ff */
[----:B------:R-:W-:Y:S01]  /*29a0*/  HMMA.16816.F32.BF16 R64, R12, R10, R64 ;  /* 0x0000000a0c40723c */ /* 0x000fe20000041840 */
[----:B------:R-:W-:Y:S01]  /*29b0*/  IMAD.MOV.U32 R8, RZ, RZ, R212 ;  /* 0x000000ffff087224 */ /* 0x000fe200078e00d4 */
[----:B------:R-:W-:Y:S01]  /*29c0*/  @P0 SHF.R.U32.HI R8, RZ, c[0x0][0x2cc], R19 ;  /* 0x0000b300ff080a19 */ /* 0x000fe20000011613 */
[----:B------:R-:W-:Y:S01]  /*29d0*/  FMUL.FTZ R56, R56, c[0x0][0x320] ;  /* 0x0000c80038387a20 */ /* 0x000fe20000410000 */
[----:B------:R-:W-:Y:S01]  /*29e0*/  @P5 LEA.HI.X R29, R18, R17, R9, 0x1, P4 ;  /* 0x00000011121d5211 */ /* 0x000fe200020f0c09 */
[----:B------:R-:W-:Y:S01]  /*29f0*/  FMUL.FTZ R57, R57, c[0x0][0x320] ;  /* 0x0000c80039397a20 */ /* 0x000fe20000410000 */
[----:B------:R-:W-:Y:S01]  /*2a00*/  @!PT LDS RZ, [RZ] ;  /* 0x00000000fffff984 */ /* 0x000fe20000000800 */
[----:B------:R-:W-:Y:S01]  /*2a10*/  @!PT LDS RZ, [RZ] ;  /* 0x00000000fffff984 */ /* 0x000fe20000000800 */
[----:B------:R-:W-:Y:S01]  /*2a20*/  @!PT LDS RZ, [RZ] ;  /* 0x00000000fffff984 */ /* 0x000fe20000000800 */
[----:B------:R5:W-:Y:S01]  /*2a30*/  @P5 LDGSTS.E.BYPASS.LTC128B.128 [R207+0x6100], [R16.64], !P3 ;  /* 0x0610000010cf5fae */ /* 0x000be2000d901d50 */
[----:B------:R-:W-:Y:S01]  /*2a40*/  IMAD.U32 R10, RZ, RZ, UR4 ;  /* 0x00000004ff0a7e24 */ /* 0x000fe2000f8e00ff */
[----:B------:R-:W-:Y:S01]  /*2a50*/  PLOP3.LUT P0, PT, PT, PT, UP1, 0x40, 0x0 ;  /* 0x000000000000781c */ /* 0x000fe20003f0e818 */
[----:B------:R-:W-:Y:S01]  /*2a60*/  FMUL.FTZ R72, R72, c[0x0][0x320] ;  /* 0x0000c80048487a20 */ /* 0x000fe20000410000 */
[----:B------:R-:W1:Y:S01]  /*2a70*/  SHFL.IDX PT, R9, R8, RZ, 0x1c1f ;  /* 0x001c1fff08097589 */ /* 0x000e6200000e0000 */
[----:B------:R-:W-:Y:S01]  /*2a80*/  FMUL.FTZ R73, R73, c[0x0][0x320] ;  /* 0x0000c80049497a20 */ /* 0x000fe20000410000 */
[----:B------:R-:W1:Y:S02]  /*2a90*/  MUFU.TANH R5, R5 ;  /* 0x0000000500057308 */ /* 0x000e640000002400 */
[----:B------:R5:W-:Y:S02]  /*2aa0*/  @P5 LDGSTS.E.BYPASS.LTC128B.128 [R207+0x8100], [R16.64+0x80], !P2 ;  /* 0x0810008010cf5fae */ /* 0x000be4000d101d50 */
[----:B------:R-:W-:-:S02]  /*2ab0*/  FMUL.FTZ R68, R68, c[0x0][0x320] ;  /* 0x0000c80044447a20 */ /* 0x000fc40000410000 */
[----:B------:R-:W-:Y:S01]  /*2ac0*/  FMUL.FTZ R69, R69, c[0x0][0x320] ;  /* 0x0000c80045457a20 */ /* 0x000fe20000410000 */
[----:B------:R5:W-:Y:S01]  /*2ad0*/  @P5 LDGSTS.E.BYPASS.LTC128B.128 [R207+0xa100], [R16.64+0x100], !P1 ;  /* 0x0a10010010cf5fae */ /* 0x000be2000c901d50 */
[----:B------:R1:W1:Y:S03]  /*2ae0*/  MUFU.TANH R155, R56 ;  /* 0x00000038009b7308 */ /* 0x0002660000002400 */
[----:B------:R1:W-:Y:S01]  /*2af0*/  @P5 LDGSTS.E.BYPASS.LTC128B.128 [R207+0x7100], [R28.64], !P3 ;  /* 0x071000001ccf5fae */ /* 0x0003e2000d901d50 */
[----:B------:R-:W-:Y:S02]  /*2b00*/  FMUL.FTZ R64, R64, c[0x0][0x320] ;  /* 0x0000c80040407a20 */ /* 0x000fe40000410000 */
[----:B------:R-:W-:Y:S01]  /*2b10*/  FMUL.FTZ R65, R65, c[0x0][0x320] ;  /* 0x0000c80041417a20 */ /* 0x000fe20000410000 */
[----:B------:R1:W-:Y:S01]  /*2b20*/  @P5 LDGSTS.E.BYPASS.LTC128B.128 [R207+0x9100], [R28.64+0x80], !P2 ;  /* 0x091000801ccf5fae */ /* 0x0003e2000d101d50 */
[----:B------:R1:W1:Y:S03]  /*2b30*/  MUFU.TANH R161, R72 ;  /* 0x0000004800a17308 */ /* 0x0002660000002400 */
[----:B------:R2:W-:Y:S04]  /*2b40*/  @P5 LDGSTS.E.BYPASS.LTC128B.128 [R207+0xb100], [R28.64+0x100], !P1 ;  /* 0x0b1001001ccf5fae */ /* 0x0005e8000c901d50 */
[----:B------:R-:W0:Y:S01]  /*2b50*/  LDGDEPBAR ;  /* 0x00000000000079af */ /* 0x000e220000000000 */
[----:B------:R1:W1:Y:S08]  /*2b60*/  MUFU.TANH R157, R73 ;  /* 0x00000049009d7308 */ /* 0x0002700000002400 */
[----:B------:R2:W2:Y:S01]  /*2b70*/  MUFU.TANH R163, R57 ;  /* 0x0000003900a37308 */ /* 0x0004a20000002400 */
[----:B-----5:R-:W-:-:S02]  /*2b80*/  IADD3 R16, R10, -c[0x0][0x168], -R213 ;  /* 0x80005a000a107a10 */ /* 0x020fc40007ffe8d5 */
[----:B------:R-:W-:Y:S02]  /*2b90*/  IADD3 R10, -R213, c[0x0][0x1d0], -R6 ;  /* 0x00007400d50a7a10 */ /* 0x000fe40007ffe906 */
[----:B------:R-:W-:-:S03]  /*2ba0*/  IADD3 R17, R16, c[0x0][0x328], RZ ;  /* 0x0000ca0010117a10 */ /* 0x000fc60007ffe0ff */
[----:B------:R2:W2:Y:S01]  /*2bb0*/  MUFU.TANH R167, R68 ;  /* 0x0000004400a77308 */ /* 0x0004a20000002400 */
[----:B------:R-:W-:Y:S01]  /*2bc0*/  IADD3 R16, R16, UR14, RZ ;  /* 0x0000000e10107c10 */ /* 0x000fe2000fffe0ff */
[----:B-1----:R-:W-:-:S04]  /*2bd0*/  IMAD.IADD R19, R17, 0x1, R9 ;  /* 0x0000000111137824 */ /* 0x002fc800078e0209 */
[----:B------:R-:W-:Y:S02]  /*2be0*/  IMAD.IADD R18, R16, 0x1, R9 ;  /* 0x0000000110127824 */ /* 0x000fe400078e0209 */
[----:B------:R1:W1:Y:S01]  /*2bf0*/  MUFU.TANH R165, R69 ;  /* 0x0000004500a57308 */ /* 0x0002620000002400 */
[----:B------:R-:W-:-:S07]  /*2c00*/  IMNMX R19, R19, R10, PT ;  /* 0x0000000a13137217 */ /* 0x000fce0003800200 */
[----:B------:R1:W1:Y:S08]  /*2c10*/  MUFU.TANH R143, R64 ;  /* 0x00000040008f7308 */ /* 0x0002700000002400 */
[----:B------:R1:W1:Y:S01]  /*2c20*/  MUFU.TANH R141, R65 ;  /* 0x00000041008d7308 */ /* 0x0002620000002400 */
[----:B------:R-:W-:Y:S05]  /*2c30*/  @P0 BRA `(.L_x_155) ;  /* 0x0000018000000947 */ /* 0x000fea0003800000 */
[----:B--234-:R-:W-:Y:S01]  /*2c40*/  IADD3 R9, R9, c[0x0][0x1d0], RZ ;  /* 0x0000740009097a10 */ /* 0x01cfe20007ffe0ff */
[----:B------:R-:W-:Y:S03]  /*2c50*/  BSSY B0, `(.L_x_156) ;  /* 0x0000011000007945 */ /* 0x000fe60003800000 */
[----:B------:R-:W-:-:S04]  /*2c60*/  IADD3 R11, R9, -c[0x0][0x168], RZ ;  /* 0x80005a00090b7a10 */ /* 0x000fc80007ffe0ff */
[----:B------:R-:W-:-:S13]  /*2c70*/  ISETP.GT.AND P0, PT, R11, -0x1, PT ;  /* 0xffffffff0b00780c */ /* 0x000fda0003f04270 */
[----:B------:R-:W-:Y:S05]  /*2c80*/  @P0 BRA `(.L_x_157) ;  /* 0x0000008000000947 */ /* 0x000fea0003800000 */
[----:B------:R-:W-:Y:S01]  /*2c90*/  ULDC UR4, c[0x0][0x32c] ;  /* 0x0000cb0000047ab9 */ /* 0x000fe20000000800 */
[----:B------:R-:W-:Y:S01]  /*2ca0*/  LOP3.LUT R11, RZ, R11, RZ, 0x33, !PT ;  /* 0x0000000bff0b7212 */ /* 0x000fe200078e33ff */
[----:B------:R-:W-:-:S06]  /*2cb0*/  UISETP.NE.AND UP0, UPT, UR6, UR4, UPT ;  /* 0x000000040600728c */ /* 0x000fcc000bf05270 */
[----:B------:R-:W-:-:S13]  /*2cc0*/  PLOP3.LUT P0, PT, PT, PT, UP0, 0x80, 0x0 ;  /* 0x000000000000781c */ /* 0x000fda0003f0f008 */
[----:B------:R-:W-:-:S05]  /*2cd0*/  @P0 IMAD.HI.U32 R9, R11, c[0x0][0x330], RZ ;  /* 0x0000cc000b090a27 */ /* 0x000fca00078e00ff */
[----:B------:R-:W-:-:S04]  /*2ce0*/  @P0 SHF.R.U32.HI R11, RZ, c[0x0][0x334], R9 ;  /* 0x0000cd00ff0b0a19 */ /* 0x000fc80000011609 */
[----:B------:R-:W-:Y:S01]  /*2cf0*/  LOP3.LUT R11, RZ, R11, RZ, 0x33, !PT ;  /* 0x0000000bff0b7212 */ /* 0x000fe200078e33ff */
[----:B------:R-:W-:Y:S05]  /*2d00*/  BRA `(.L_x_158) ;  /* 0x0000005000007947 */ /* 0x000fea0003800000 */
.L_x_157:
[----:B------:R-:W-:Y:S02]  /*2d10*/  ULDC UR4, c[0x0][0x32c] ;  /* 0x0000cb0000047ab9 */ /* 0x000fe40000000800 */
[----:B------:R-:W-:-:S06]  /*2d20*/  UISETP.NE.AND UP0, UPT, UR6, UR4, UPT ;  /* 0x000000040600728c */ /* 0x000fcc000bf05270 */
[----:B------:R-:W-:-:S13]  /*2d30*/  PLOP3.LUT P0, PT, PT, PT, UP0, 0x80, 0x0 ;  /* 0x000000000000781c */ /* 0x000fda0003f0f008 */
[----:B------:R-:W-:-:S05]  /*2d40*/  @P0 IMAD.HI.U32 R9, R11, c[0x0][0x330], RZ ;  /* 0x0000cc000b090a27 */ /* 0x000fca00078e00ff */
[----:B------:R-:W-:Y:S02]  /*2d50*/  @P0 SHF.R.U32.HI R11, RZ, c[0x0][0x334], R9 ;  /* 0x0000cd00ff0b0a19 */ /* 0x000fe40000011609 */
.L_x_158:
[----:B------:R-:W-:Y:S05]  /*2d60*/  BSYNC B0 ;  /* 0x0000000000007941 */ /* 0x000fea0003800000 */
.L_x_156:
[----:B------:R-:W-:-:S04]  /*2d70*/  IMAD R12, R11, c[0x0][0x32c], -R6 ;  /* 0x0000cb000b0c7a24 */ /* 0x000fc800078e0a06 */
[----:B------:R-:W-:-:S05]  /*2d80*/  IMAD.IADD R9, R12, 0x1, -R213 ;  /* 0x000000010c097824 */ /* 0x000fca00078e0ad5 */
[----:B------:R-:W-:Y:S02]  /*2d90*/  IADD3 R12, R9, c[0x0][0x32c], RZ ;  /* 0x0000cb00090c7a10 */ /* 0x000fe40007ffe0ff */
[----:B------:R-:W-:Y:S02]  /*2da0*/  IMNMX R18, R18, R9, !PT ;  /* 0x0000000912127217 */ /* 0x000fe40007800200 */
[----:B------:R-:W-:Y:S02]  /*2db0*/  IMNMX R19, R19, R12, PT ;  /* 0x0000000c13137217 */ /* 0x000fe40003800200 */
.L_x_155:
[----:B--234-:R-:W-:Y:S01]  /*2dc0*/  ISETP.LT.AND P0, PT, RZ, UR13, PT ;  /* 0x0000000dff007c0c */ /* 0x01cfe2000bf01270 */
[----:B------:R-:W2:Y:S01]  /*2dd0*/  SHFL.IDX PT, R28, R8, 0x1, 0x1c1f ;  /* 0x003c1f00081c7f89 */ /* 0x000ea200000e0000 */
[----:B------:R-:W-:Y:S02]  /*2de0*/  FMUL.FTZ R14, R34, c[0x0][0x320] ;  /* 0x0000c800220e7a20 */ /* 0x000fe40000410000 */
[C---:B------:R-:W-:Y:S01]  /*2df0*/  ISETP.GT.AND P4, PT, R18.reuse, 0x1, P0 ;  /* 0x000000011200780c */ /* 0x040fe20000784270 */
[----:B------:R-:W-:Y:S01]  /*2e00*/  FMUL.FTZ R12, R35, c[0x0][0x320] ;  /* 0x0000c800230c7a20 */ /* 0x000fe20000410000 */
[----:B------:R-:W-:Y:S01]  /*2e10*/  ISETP.GT.AND P5, PT, R18, RZ, P0 ;  /* 0x000000ff1200720c */ /* 0x000fe200007a4270 */
[----:B------:R-:W-:Y:S01]  /*2e20*/  FMUL.FTZ R26, R39, c[0x0][0x320] ;  /* 0x0000c800271a7a20 */ /* 0x000fe20000410000 */
[----:B------:R-:W-:Y:S01]  /*2e30*/  ISETP.LT.OR P4, PT, R19, 0x2, P4 ;  /* 0x000000021300780c */ /* 0x000fe20002781670 */
[----:B------:R-:W-:Y:S01]  /*2e40*/  FMUL.FTZ R27, R43, c[0x0][0x320] ;  /* 0x0000c8002b1b7a20 */ /* 0x000fe20000410000 */
[----:B------:R-:W-:Y:S01]  /*2e50*/  ISETP.LT.OR P5, PT, R19, 0x1, P5 ;  /* 0x000000011300780c */ /* 0x000fe20002fa1670 */
[----:B------:R-:W-:Y:S01]  /*2e60*/  FMUL.FTZ R59, R59, c[0x0][0x320] ;  /* 0x0000c8003b3b7a20 */ /* 0x000fe20000410000 */
[----:B------:R-:W-:Y:S01]  /*2e70*/  FSEL R21, R21, -INF , !P4 ;  /* 0xff80000015157808 */ /* 0x000fe20006000000 */
[----:B------:R-:W-:Y:S01]  /*2e80*/  FMUL.FTZ R58, R58, c[0x0][0x320] ;  /* 0x0000c8003a3a7a20 */ /* 0x000fe20000410000 */
[----:B------:R-:W-:Y:S01]  /*2e90*/  ISETP.GT.AND P4, PT, R18, 0x10, P0 ;  /* 0x000000101200780c */ /* 0x000fe20000784270 */
[----:B------:R-:W-:Y:S01]  /*2ea0*/  FMUL.FTZ R74, R74, c[0x0][0x320] ;  /* 0x0000c8004a4a7a20 */ /* 0x000fe20000410000 */
[----:B------:R-:W-:Y:S01]  /*2eb0*/  FSEL R15, R0, -INF , !P5 ;  /* 0xff800000000f7808 */ /* 0x000fe20006800000 */
[----:B------:R-:W-:Y:S01]  /*2ec0*/  FMUL.FTZ R75, R75, c[0x0][0x320] ;  /* 0x0000c8004b4b7a20 */ /* 0x000fe20000410000 */
[----:B------:R-:W-:Y:S01]  /*2ed0*/  ISETP.LT.OR P4, PT, R19, 0x11, P4 ;  /* 0x000000111300780c */ /* 0x000fe20002781670 */
[----:B------:R-:W-:Y:S01]  /*2ee0*/  FMUL.FTZ R70, R70, c[0x0][0x320] ;  /* 0x0000c80046467a20 */ /* 0x000fe20000410000 */
[C---:B------:R-:W-:Y:S01]  /*2ef0*/  ISETP.GT.AND P6, PT, R18.reuse, 0x8, P0 ;  /* 0x000000081200780c */ /* 0x040fe200007c4270 */
[----:B------:R-:W-:Y:S01]  /*2f00*/  FMUL.FTZ R71, R71, c[0x0][0x320] ;  /* 0x0000c80047477a20 */ /* 0x000fe20000410000 */
[----:B------:R-:W-:Y:S01]  /*2f10*/  ISETP.GT.AND P5, PT, R18, 0x9, P0 ;  /* 0x000000091200780c */ /* 0x000fe200007a4270 */
[----:B------:R-:W-:Y:S01]  /*2f20*/  FMUL.FTZ R30, R30, c[0x0][0x320] ;  /* 0x0000c8001e1e7a20 */ /* 0x000fe20000410000 */
[----:B------:R-:W-:Y:S01]  /*2f30*/  FSEL R11, R24, -INF , !P4 ;  /* 0xff800000180b7808 */ /* 0x000fe20006000000 */
[----:B------:R-:W-:Y:S01]  /*2f40*/  FMUL.FTZ R31, R31, c[0x0][0x320] ;  /* 0x0000c8001f1f7a20 */ /* 0x000fe20000410000 */
[----:B------:R-:W-:Y:S01]  /*2f50*/  ISETP.GT.AND P4, PT, R18, 0x19, P0 ;  /* 0x000000191200780c */ /* 0x000fe20000784270 */
[----:B------:R-:W-:Y:S01]  /*2f60*/  FMUL.FTZ R66, R66, c[0x0][0x320] ;  /* 0x0000c80042427a20 */ /* 0x000fe20000410000 */
[----:B------:R-:W-:Y:S01]  /*2f70*/  ISETP.LT.OR P6, PT, R19, 0x9, P6 ;  /* 0x000000091300780c */ /* 0x000fe200037c1670 */
[----:B------:R-:W-:Y:S01]  /*2f80*/  FMUL.FTZ R67, R67, c[0x0][0x320] ;  /* 0x0000c80043437a20 */ /* 0x000fe20000410000 */
[C---:B------:R-:W-:Y:S01]  /*2f90*/  ISETP.LT.OR P5, PT, R19.reuse, 0xa, P5 ;  /* 0x0000000a1300780c */ /* 0x040fe20002fa1670 */
[----:B------:R3:W4:Y:S01]  /*2fa0*/  MUFU.TANH R162, R59 ;  /* 0x0000003b00a27308 */ /* 0x0007220000002400 */
[----:B------:R-:W-:Y:S01]  /*2fb0*/  ISETP.LT.OR P4, PT, R19, 0x1a, P4 ;  /* 0x0000001a1300780c */ /* 0x000fe20002781670 */
[----:B--2---:R-:W-:Y:S01]  /*2fc0*/  IMAD.IADD R17, R17, 0x1, R28 ;  /* 0x0000000111117824 */ /* 0x004fe200078e021c */
[----:B------:R-:W-:Y:S01]  /*2fd0*/  FSEL R13, R22, -INF , !P6 ;  /* 0xff800000160d7808 */ /* 0x000fe20007000000 */
[----:B------:R-:W-:Y:S01]  /*2fe0*/  FMUL.FTZ R22, R38, c[0x0][0x320] ;  /* 0x0000c80026167a20 */ /* 0x000fe20000410000 */
[----:B------:R-:W-:-:S02]  /*2ff0*/  FSEL R23, R23, -INF , !P5 ;  /* 0xff80000017177808 */ /* 0x000fc40006800000 */
[C---:B------:R-:W-:Y:S01]  /*3000*/  ISETP.GT.AND P6, PT, R18.reuse, 0x11, P0 ;  /* 0x000000111200780c */ /* 0x040fe200007c4270 */
[----:B------:R3:W2:Y:S01]  /*3010*/  MUFU.TANH R172, R58 ;  /* 0x0000003a00ac7308 */ /* 0x0006a20000002400 */
[C---:B------:R-:W-:Y:S02]  /*3020*/  ISETP.GT.AND P5, PT, R18.reuse, 0x18, P0 ;  /* 0x000000181200780c */ /* 0x040fe400007a4270 */
[----:B------:R-:W-:Y:S02]  /*3030*/  FSEL R5, R5, -INF , !P4 ;  /* 0xff80000005057808 */ /* 0x000fe40006000000 */
[----:B------:R-:W-:Y:S02]  /*3040*/  ISETP.GT.AND P4, PT, R18, 0x28, P0 ;  /* 0x000000281200780c */ /* 0x000fe40000784270 */
[C---:B------:R-:W-:Y:S01]  /*3050*/  ISETP.LT.OR P6, PT, R19.reuse, 0x12, P6 ;  /* 0x000000121300780c */ /* 0x040fe200037c1670 */
[----:B------:R-:W1:Y:S01]  /*3060*/  MUFU.TANH R14, R14 ;  /* 0x0000000e000e7308 */ /* 0x000e620000002400 */
[----:B------:R-:W-:-:S02]  /*3070*/  ISETP.LT.OR P5, PT, R19, 0x19, P5 ;  /* 0x000000191300780c */ /* 0x000fc40002fa1670 */
[----:B------:R-:W-:Y:S02]  /*3080*/  ISETP.LT.OR P4, PT, R19, 0x29, P4 ;  /* 0x000000291300780c */ /* 0x000fe40002781670 */
[----:B------:R-:W-:Y:S02]  /*3090*/  FSEL R9, R25, -INF , !P6 ;  /* 0xff80000019097808 */ /* 0x000fe40007000000 */
[----:B------:R-:W-:Y:S01]  /*30a0*/  FSEL R7, R7, -INF , !P5 ;  /* 0xff80000007077808 */ /* 0x000fe20006800000 */
[----:B------:R-:W1:Y:S01]  /*30b0*/  MUFU.TANH R12, R12 ;  /* 0x0000000c000c7308 */ /* 0x000e620000002400 */
[C---:B------:R-:W-:Y:S02]  /*30c0*/  ISETP.GT.AND P6, PT, R18.reuse, 0x20, P0 ;  /* 0x000000201200780c */ /* 0x040fe400007c4270 */
[----:B------:R-:W-:Y:S02]  /*30d0*/  ISETP.GT.AND P5, PT, R18, 0x21, P0 ;  /* 0x000000211200780c */ /* 0x000fe400007a4270 */
[----:B------:R-:W-:-:S02]  /*30e0*/  FSEL R161, R161, -INF , !P4 ;  /* 0xff800000a1a17808 */ /* 0x000fc40006000000 */
[----:B------:R-:W-:Y:S01]  /*30f0*/  ISETP.GT.AND P4, PT, R18, 0x31, P0 ;  /* 0x000000311200780c */ /* 0x000fe20000784270 */
[----:B------:R3:W1:Y:S01]  /*3100*/  MUFU.TANH R170, R74 ;  /* 0x0000004a00aa7308 */ /* 0x0006620000002400 */
[C---:B------:R-:W-:Y:S02]  /*3110*/  ISETP.LT.OR P6, PT, R19.reuse, 0x21, P6 ;  /* 0x000000211300780c */ /* 0x040fe400037c1670 */
[C---:B------:R-:W-:Y:S02]  /*3120*/  ISETP.LT.OR P5, PT, R19.reuse, 0x22, P5 ;  /* 0x000000221300780c */ /* 0x040fe40002fa1670 */
[----:B------:R-:W-:Y:S02]  /*3130*/  ISETP.LT.OR P4, PT, R19, 0x32, P4 ;  /* 0x000000321300780c */ /* 0x000fe40002781670 */
[----:B------:R-:W-:Y:S01]  /*3140*/  FSEL R155, R155, -INF , !P6 ;  /* 0xff8000009b9b7808 */ /* 0x000fe20007000000 */
[----:B------:R3:W1:Y:S01]  /*3150*/  MUFU.TANH R164, R75 ;  /* 0x0000004b00a47308 */ /* 0x0006620000002400 */
[----:B------:R-:W-:-:S02]  /*3160*/  FSEL R163, R163, -INF , !P5 ;  /* 0xff800000a3a37808 */ /* 0x000fc40006800000 */
[C---:B------:R-:W-:Y:S02]  /*3170*/  ISETP.GT.AND P6, PT, R18.reuse, 0x29, P0 ;  /* 0x000000291200780c */ /* 0x040fe400007c4270 */
[----:B------:R-:W-:Y:S02]  /*3180*/  ISETP.GT.AND P5, PT, R18, 0x30, P0 ;  /* 0x000000301200780c */ /* 0x000fe400007a4270 */
[----:B-1----:R-:W-:Y:S01]  /*3190*/  FSEL R165, R165, -INF , !P4 ;  /* 0xff800000a5a57808 */ /* 0x002fe20006000000 */
[----:B------:R-:W1:Y:S01]  /*31a0*/  MUFU.TANH R26, R26 ;  /* 0x0000001a001a7308 */ /* 0x000e620000002400 */
[----:B------:R-:W-:Y:S02]  /*31b0*/  PLOP3.LUT P4, PT, PT, PT, UP1, 0x40, 0x0 ;  /* 0x000000000000781c */ /* 0x000fe40003f8e818 */
[C---:B------:R-:W-:Y:S02]  /*31c0*/  ISETP.LT.OR P6, PT, R19.reuse, 0x2a, P6 ;  /* 0x0000002a1300780c */ /* 0x040fe400037c1670 */
[----:B------:R-:W-:-:S02]  /*31d0*/  ISETP.LT.OR P5, PT, R19, 0x31, P5 ;  /* 0x000000311300780c */ /* 0x000fc40002fa1670 */
[----:B------:R-:W-:Y:S01]  /*31e0*/  FSEL R157, R157, -INF , !P6 ;  /* 0xff8000009d9d7808 */ /* 0x000fe20007000000 */
[----:B------:R-:W1:Y:S01]  /*31f0*/  MUFU.TANH R27, R27 ;  /* 0x0000001b001b7308 */ /* 0x000e620000002400 */
[----:B------:R-:W-:Y:S02]  /*3200*/  FSEL R167, R167, -INF , !P5 ;  /* 0xff800000a7a77808 */ /* 0x000fe40006800000 */
[C---:B------:R-:W-:Y:S02]  /*3210*/  ISETP.GT.AND P6, PT, R18.reuse, 0x38, P0 ;  /* 0x000000381200780c */ /* 0x040fe400007c4270 */
[----:B------:R-:W-:Y:S02]  /*3220*/  ISETP.GT.AND P5, PT, R18, 0x39, P0 ;  /* 0x000000391200780c */ /* 0x000fe400007a4270 */
[C---:B------:R-:W-:Y:S01]  /*3230*/  ISETP.LT.OR P6, PT, R19.reuse, 0x39, P6 ;  /* 0x000000391300780c */ /* 0x040fe200037c1670 */
[----:B------:R3:W1:Y:S01]  /*3240*/  MUFU.TANH R166, R70 ;  /* 0x0000004600a67308 */ /* 0x0006620000002400 */
[----:B------:R-:W-:Y:S01]  /*3250*/  ISETP.LT.OR P5, PT, R19, 0x3a, P5 ;  /* 0x0000003a1300780c */ /* 0x000fe20002fa1670 */
[----:B------:R-:W-:Y:S01]  /*3260*/  IMAD.IADD R19, R16, 0x1, R28 ;  /* 0x0000000110137824 */ /* 0x000fe200078e021c */
[----:B------:R-:W-:-:S02]  /*3270*/  IMNMX R17, R17, R10, PT ;  /* 0x0000000a11117217 */ /* 0x000fc40003800200 */
[----:B------:R-:W-:Y:S02]  /*3280*/  FSEL R143, R143, -INF , !P6 ;  /* 0xff8000008f8f7808 */ /* 0x000fe40007000000 */
[----:B------:R-:W-:Y:S01]  /*3290*/  FSEL R141, R141, -INF , !P5 ;  /* 0xff8000008d8d7808 */ /* 0x000fe20006800000 */
[----:B------:R3:W1:Y:S08]  /*32a0*/  MUFU.TANH R142, R71 ;  /* 0x00000047008e7308 */ /* 0x0006700000002400 */
[----:B------:R3:W1:Y:S08]  /*32b0*/  MUFU.TANH R0, R30 ;  /* 0x0000001e00007308 */ /* 0x0006700000002400 */
[----:B------:R3:W1:Y:S08]  /*32c0*/  MUFU.TANH R8, R31 ;  /* 0x0000001f00087308 */ /* 0x0006700000002400 */
[----:B------:R3:W1:Y:S08]  /*32d0*/  MUFU.TANH R140, R66 ;  /* 0x00000042008c7308 */ /* 0x0006700000002400 */
[----:B------:R3:W1:Y:S08]  /*32e0*/  MUFU.TANH R160, R67 ;  /* 0x0000004300a07308 */ /* 0x0006700000002400 */
[----:B------:R-:W1:Y:S01]  /*32f0*/  MUFU.TANH R22, R22 ;  /* 0x0000001600167308 */ /* 0x000e620000002400 */
[----:B------:R-:W-:Y:S05]  /*3300*/  @P4 BRA `(.L_x_159) ;  /* 0x0000018000004947 */ /* 0x000fea0003800000 */
[----:B--2-4-:R-:W-:Y:S01]  /*3310*/  IADD3 R25, R28, c[0x0][0x1d0], RZ ;  /* 0x000074001c197a10 */ /* 0x014fe20007ffe0ff */
        /* <DEDUP_REMOVED lines=12> */
.L_x_161:
[----:B------:R-:W-:Y:S02]  /*33e0*/  ULDC UR4, c[0x0][0x32c] ;  /* 0x0000cb0000047ab9 */ /* 0x000fe40000000800 */
[----:B------:R-:W-:-:S06]  /*33f0*/  UISETP.NE.AND UP0, UPT, UR6, UR4, UPT ;  /* 0x000000040600728c */ /* 0x000fcc000bf05270 */
[----:B------:R-:W-:-:S13]  /*3400*/  PLOP3.LUT P4, PT, PT, PT, UP0, 0x80, 0x0 ;  /* 0x000000000000781c */ /* 0x000fda0003f8f008 */
[----:B------:R-:W-:-:S05]  /*3410*/  @P4 IMAD.HI.U32 R10, R25, c[0x0][0x330], RZ ;  /* 0x0000cc00190a4a27 */ /* 0x000fca00078e00ff */
[----:B------:R-:W-:Y:S02]  /*3420*/  @P4 SHF.R.U32.HI R25, RZ, c[0x0][0x334], R10 ;  /* 0x0000cd00ff194a19 */ /* 0x000fe4000001160a */
.L_x_162:
[----:B------:R-:W-:Y:S05]  /*3430*/  BSYNC B0 ;  /* 0x0000000000007941 */ /* 0x000fea0003800000 */
.L_x_160:
[----:B------:R-:W-:-:S04]  /*3440*/  IMAD R10, R25, c[0x0][0x32c], -R6 ;  /* 0x0000cb00190a7a24 */ /* 0x000fc800078e0a06 */
[----:B------:R-:W-:-:S05]  /*3450*/  IMAD.IADD R10, R10, 0x1, -R213 ;  /* 0x000000010a0a7824 */ /* 0x000fca00078e0ad5 */
[----:B------:R-:W-:Y:S02]  /*3460*/  IADD3 R6, R10, c[0x0][0x32c], RZ ;  /* 0x0000cb000a067a10 */ /* 0x000fe40007ffe0ff */
[----:B------:R-:W-:Y:S02]  /*3470*/  IMNMX R19, R19, R10, !PT ;  /* 0x0000000a13137217 */ /* 0x000fe40007800200 */
[----:B------:R-:W-:Y:S02]  /*3480*/  IMNMX R17, R17, R6, PT ;  /* 0x0000000611117217 */ /* 0x000fe40003800200 */
.L_x_159:
[C---:B--2-4-:R-:W-:Y:S01]  /*3490*/  ISETP.GT.AND P5, PT, R19.reuse, 0x9, P0 ;  /* 0x000000091300780c */ /* 0x054fe200007a4270 */
[----:B------:R-:W-:Y:S01]  /*34a0*/  IMAD.SHL.U32 R203, R4, 0x2, RZ ;  /* 0x0000000204cb7824 */ /* 0x000fe200078e00ff */
[----:B------:R-:W-:Y:S01]  /*34b0*/  ISETP.GT.AND P6, PT, R19, 0x1, P0 ;  /* 0x000000011300780c */ /* 0x000fe200007c4270 */
[----:B------:R-:W-:Y:S01]  /*34c0*/  ULDC.64 UR4, c[0x0][0x2c8] ;  /* 0x0000b20000047ab9 */ /* 0x000fe20000000a00 */
[----:B------:R-:W-:Y:S01]  /*34d0*/  ISETP.LT.OR P5, PT, R17, 0xa, P5 ;  /* 0x0000000a1100780c */ /* 0x000fe20002fa1670 */
[--C-:B------:R-:W-:Y:S01]  /*34e0*/  IMAD R197, R3, 0x2, R203.reuse ;  /* 0x0000000203c57824 */ /* 0x100fe200078e02cb */
[----:B------:R-:W-:Y:S01]  /*34f0*/  FMNMX.FTZ R10, R15, R21, !PT ;  /* 0x000000150f0a7209 */ /* 0x000fe20007810000 */
[----:B------:R-:W-:Y:S01]  /*3500*/  LDSM.16.MT88.4 R40, [R203+0x2100] ;  /* 0x00210000cb28783b */ /* 0x000fe20000004200 */
[----:B-1----:R-:W-:Y:S01]  /*3510*/  FSEL R6, R26, -INF , !P5 ;  /* 0xff8000001a067808 */ /* 0x002fe20006800000 */
[----:B------:R-:W-:Y:S01]  /*3520*/  IMAD R198, R2, 0x2, R203 ;  /* 0x0000000202c67824 */ /* 0x000fe200078e02cb */
[C---:B------:R-:W-:Y:S01]  /*3530*/  ISETP.GT.AND P5, PT, R19.reuse, RZ, P0 ;  /* 0x000000ff1300720c */ /* 0x040fe200007a4270 */
[----:B---3--:R-:W-:Y:S01]  /*3540*/  LDSM.16.MT88.4 R56, [R197+0x2100] ;  /* 0x00210000c538783b */ /* 0x008fe20000004200 */
[----:B------:R-:W-:Y:S01]  /*3550*/  ISETP.GT.AND P4, PT, R19, 0x8, P0 ;  /* 0x000000081300780c */ /* 0x000fe20000784270 */
[----:B------:R-:W-:Y:S01]  /*3560*/  IMAD R196, R3, 0x2, R198 ;  /* 0x0000000203c47824 */ /* 0x000fe200078e02c6 */
[C---:B------:R-:W-:Y:S01]  /*3570*/  ISETP.LT.OR P6, PT, R17.reuse, 0x2, P6 ;  /* 0x000000021100780c */ /* 0x040fe200037c1670 */
[----:B------:R-:W-:Y:S01]  /*3580*/  LDSM.16.MT88.4 R124, [R203+0x100] ;  /* 0x00010000cb7c783b */ /* 0x000fe20000004200 */
[----:B------:R-:W-:Y:S01]  /*3590*/  ISETP.LT.OR P5, PT, R17, 0x1, P5 ;  /* 0x000000011100780c */ /* 0x000fe20002fa1670 */
[----:B------:R-:W-:Y:S01]  /*35a0*/  UIMAD.WIDE.U32 UR18, UR15, UR4, URZ ;  /* 0x000000040f1272a5 */ /* 0x000fe2000f8e003f */
[----:B------:R-:W-:Y:S01]  /*35b0*/  FMNMX.FTZ R10, R13, R10, !PT ;  /* 0x0000000a0d0a7209 */ /* 0x000fe20007810000 */
[----:B------:R-:W-:Y:S01]  /*35c0*/  LDSM.16.MT88.4 R116, [R198+0x100] ;  /* 0x00010000c674783b */ /* 0x000fe20000004200 */
[----:B------:R-:W-:Y:S01]  /*35d0*/  ISETP.LT.OR P4, PT, R17, 0x9, P4 ;  /* 0x000000091100780c */ /* 0x000fe20002781670 */
[----:B------:R-:W-:Y:S01]  /*35e0*/  @UP2 USHF.R.U32.HI UR15, URZ, UR5, UR19 ;  /* 0x000000053f0f2299 */ /* 0x000fe20008011613 */
[----:B------:R-:W-:Y:S01]  /*35f0*/  FSEL R18, R27, -INF , !P6 ;  /* 0xff8000001b127808 */ /* 0x000fe20007000000 */
[----:B------:R-:W-:Y:S01]  /*3600*/  LDSM.16.MT88.4 R108, [R197+0x100] ;  /* 0x00010000c56c783b */ /* 0x000fe20000004200 */
[----:B------:R-:W-:Y:S01]  /*3610*/  FSEL R20, R20, -INF , !P5 ;  /* 0xff80000014147808 */ /* 0x000fe20006800000 */
[----:B------:R-:W-:Y:S01]  /*3620*/  UIADD3 UR4, UR7, UR15, URZ ;  /* 0x0000000f07047290 */ /* 0x000fe2000fffe03f */
[----:B------:R-:W-:Y:S01]  /*3630*/  ISETP.GT.AND P6, PT, R19, 0x10, P0 ;  /* 0x000000101300780c */ /* 0x000fe200007c4270 */
[----:B------:R-:W-:Y:S01]  /*3640*/  LDSM.16.MT88.4 R100, [R196+0x100] ;  /* 0x00010000c464783b */ /* 0x000fe20000004200 */
[----:B------:R-:W-:Y:S01]  /*3650*/  FMNMX.FTZ R10, R23, R10, !PT ;  /* 0x0000000a170a7209 */ /* 0x000fe20007810000 */
[----:B------:R-:W-:Y:S01]  /*3660*/  ULDC UR7, c[0x0][0x328] ;  /* 0x0000ca0000077ab9 */ /* 0x000fe20000000800 */
[----:B------:R-:W-:Y:S01]  /*3670*/  FSEL R16, R22, -INF , !P4 ;  /* 0xff80000016107808 */ /* 0x000fe20006000000 */
[----:B------:R-:W-:Y:S01]  /*3680*/  LDSM.16.MT88.4 R48, [R198+0x2100] ;  /* 0x00210000c630783b */ /* 0x000fe20000004200 */
[----:B------:R-:W-:Y:S01]  /*3690*/  FMNMX.FTZ R25, R20, R18, !PT ;  /* 0x0000001214197209 */ /* 0x000fe20007810000 */
[----:B------:R-:W-:Y:S01]  /*36a0*/  UIADD3 UR13, UR13, -0x2, URZ ;  /* 0xfffffffe0d0d7890 */ /* 0x000fe2000fffe03f */
[----:B------:R-:W-:Y:S01]  /*36b0*/  FMNMX.FTZ R10, R11, R10, !PT ;  /* 0x0000000a0b0a7209 */ /* 0x000fe20007810000 */
[----:B------:R-:W-:Y:S01]  /*36c0*/  LDSM.16.MT88.4 R64, [R196+0x2100] ;  /* 0x00210000c440783b */ /* 0x000fe20000004200 */
[----:B------:R-:W-:Y:S01]  /*36d0*/  ISETP.LT.OR P6, PT, R17, 0x11, P6 ;  /* 0x000000111100780c */ /* 0x000fe200037c1670 */
[----:B------:R-:W-:Y:S01]  /*36e0*/  UIADD3 UR7, UR4, UR7, URZ ;  /* 0x0000000704077290 */ /* 0x000fe2000fffe03f */
[----:B------:R-:W-:Y:S01]  /*36f0*/  ISETP.GT.AND P4, PT, R19, 0x11, P0 ;  /* 0x000000111300780c */ /* 0x000fe20000784270 */
[----:B------:R-:W-:Y:S01]  /*3700*/  LDSM.16.MT88.4 R72, [R203+0x4100] ;  /* 0x00410000cb48783b */ /* 0x000fe20000004200 */
[----:B------:R-:W-:-:S02]  /*3710*/  FMNMX.FTZ R25, R16, R25, !PT ;  /* 0x0000001910197209 */ /* 0x000fc40007810000 */
[----:B------:R-:W-:Y:S01]  /*3720*/  FMNMX.FTZ R10, R9, R10, !PT ;  /* 0x0000000a090a7209 */ /* 0x000fe20007810000 */
[----:B------:R-:W-:Y:S01]  /*3730*/  LDSM.16.MT88.4 R80, [R198+0x4100] ;  /* 0x00410000c650783b */ /* 0x000fe20000004200 */
[----:B------:R-:W-:Y:S02]  /*3740*/  FSEL R14, R14, -INF , !P6 ;  /* 0xff8000000e0e7808 */ /* 0x000fe40007000000 */
[----:B------:R-:W-:Y:S01]  /*3750*/  ISETP.LT.OR P4, PT, R17, 0x12, P4 ;  /* 0x000000121100780c */ /* 0x000fe20002781670 */
[----:B------:R-:W-:Y:S01]  /*3760*/  LDSM.16.MT88.4 R88, [R197+0x4100] ;  /* 0x00410000c558783b */ /* 0x000fe20000004200 */
[----:B------:R-:W-:Y:S02]  /*3770*/  ISETP.GT.AND P6, PT, R19, 0x18, P0 ;  /* 0x000000181300780c */ /* 0x000fe400007c4270 */
[----:B------:R-:W-:Y:S01]  /*3780*/  FMNMX.FTZ R25, R6, R25, !PT ;  /* 0x0000001906197209 */ /* 0x000fe20007810000 */
[----:B------:R-:W-:Y:S01]  /*3790*/  LDSM.16.MT88.4 R136, [R198+0x900] ;  /* 0x00090000c688783b */ /* 0x000fe20000004200 */
[----:B------:R-:W-:-:S02]  /*37a0*/  FMNMX.FTZ R10, R7, R10, !PT ;  /* 0x0000000a070a7209 */ /* 0x000fc40007810000 */
[----:B------:R-:W-:Y:S01]  /*37b0*/  FSEL R12, R12, -INF , !P4 ;  /* 0xff8000000c0c7808 */ /* 0x000fe20006000000 */
[----:B------:R-:W-:Y:S01]  /*37c0*/  LDSM.16.MT88.4 R32, [R197+0x900] ;  /* 0x00090000c520783b */ /* 0x000fe20000004200 */
[----:B------:R-:W-:Y:S02]  /*37d0*/  ISETP.GT.AND P5, PT, R19, 0x19, P0 ;  /* 0x000000191300780c */ /* 0x000fe400007a4270 */
[----:B------:R-:W-:Y:S01]  /*37e0*/  ISETP.LT.OR P6, PT, R17, 0x19, P6 ;  /* 0x000000191100780c */ /* 0x000fe200037c1670 */
[----:B------:R-:W-:Y:S01]  /*37f0*/  LDSM.16.MT88.4 R28, [R196+0x900] ;  /* 0x00090000c41c783b */ /* 0x000fe20000004200 */
[----:B------:R-:W-:Y:S02]  /*3800*/  FMNMX.FTZ R25, R14, R25, !PT ;  /* 0x000000190e197209 */ /* 0x000fe40007810000 */
[----:B------:R-:W-:Y:S02]  /*3810*/  FMNMX.FTZ R22, R5, R10, !PT ;  /* 0x0000000a05167209 */ /* 0x000fe40007810000 */
[----:B------:R-:W-:-:S02]  /*3820*/  ISETP.GT.AND P4, PT, R19, 0x20, P0 ;  /* 0x000000201300780c */ /* 0x000fc40000784270 */
[----:B------:R-:W-:Y:S02]  /*3830*/  ISETP.LT.OR P5, PT, R17, 0x1a, P5 ;  /* 0x0000001a1100780c */ /* 0x000fe40002fa1670 */
[----:B------:R-:W-:Y:S02]  /*3840*/  FSEL R10, R0, -INF , !P6 ;  /* 0xff800000000a7808 */ /* 0x000fe40007000000 */
[----:B------:R-:W-:Y:S02]  /*3850*/  FMNMX.FTZ R25, R12, R25, !PT ;  /* 0x000000190c197209 */ /* 0x000fe40007810000 */
[----:B------:R-:W-:Y:S02]  /*3860*/  ISETP.GT.AND P6, PT, R19, 0x21, P0 ;  /* 0x000000211300780c */ /* 0x000fe400007c4270 */
[----:B------:R-:W-:Y:S02]  /*3870*/  FSEL R8, R8, -INF , !P5 ;  /* 0xff80000008087808 */ /* 0x000fe40006800000 */
[----:B------:R-:W-:-:S02]  /*3880*/  ISETP.LT.OR P4, PT, R17, 0x21, P4 ;  /* 0x000000211100780c */ /* 0x000fc40002781670 */
[----:B------:R-:W-:Y:S02]  /*3890*/  FMNMX.FTZ R25, R10, R25, !PT ;  /* 0x000000190a197209 */ /* 0x000fe40007810000 */
[----:B------:R-:W-:Y:S02]  /*38a0*/  FMNMX.FTZ R22, R155, R22, !PT ;  /* 0x000000169b167209 */ /* 0x000fe40007810000 */
[----:B------:R-:W-:Y:S02]  /*38b0*/  ISETP.GT.AND P5, PT, R19, 0x28, P0 ;  /* 0x000000281300780c */ /* 0x000fe400007a4270 */
[----:B------:R-:W-:Y:S02]  /*38c0*/  ISETP.LT.OR P6, PT, R17, 0x22, P6 ;  /* 0x000000221100780c */ /* 0x000fe400037c1670 */
[----:B------:R-:W-:Y:S02]  /*38d0*/  FSEL R172, R172, -INF , !P4 ;  /* 0xff800000acac7808 */ /* 0x000fe40006000000 */
[----:B------:R-:W-:-:S02]  /*38e0*/  FMNMX.FTZ R25, R8, R25, !PT ;  /* 0x0000001908197209 */ /* 0x000fc40007810000 */
[----:B------:R-:W-:Y:S02]  /*38f0*/  FMNMX.FTZ R0, R163, R22, !PT ;  /* 0x00000016a3007209 */ /* 0x000fe40007810000 */
[----:B------:R-:W-:Y:S02]  /*3900*/  ISETP.GT.AND P4, PT, R19, 0x29, P0 ;  /* 0x000000291300780c */ /* 0x000fe40000784270 */
[----:B------:R-:W-:Y:S02]  /*3910*/  FSEL R162, R162, -INF , !P6 ;  /* 0xff800000a2a27808 */ /* 0x000fe40007000000 */
[----:B------:R-:W-:Y:S02]  /*3920*/  ISETP.LT.OR P5, PT, R17, 0x29, P5 ;  /* 0x000000291100780c */ /* 0x000fe40002fa1670 */
[----:B------:R-:W-:Y:S02]  /*3930*/  FMNMX.FTZ R27, R172, R25, !PT ;  /* 0x00000019ac1b7209 */ /* 0x000fe40007810000 */
[----:B------:R-:W-:-:S02]  /*3940*/  FMNMX.FTZ R0, R161, R0, !PT ;  /* 0x00000000a1007209 */ /* 0x000fc40007810000 */
[----:B------:R-:W-:Y:S02]  /*3950*/  ISETP.GT.AND P6, PT, R19, 0x30, P0 ;  /* 0x000000301300780c */ /* 0x000fe400007c4270 */
[----:B------:R-:W-:Y:S02]  /*3960*/  ISETP.LT.OR P4, PT, R17, 0x2a, P4 ;  /* 0x0000002a1100780c */ /* 0x000fe40002781670 */
[----:B------:R-:W-:Y:S02]  /*3970*/  FSEL R170, R170, -INF , !P5 ;  /* 0xff800000aaaa7808 */ /* 0x000fe40006800000 */
[----:B------:R-:W-:Y:S02]  /*3980*/  FMNMX.FTZ R27, R162, R27, !PT ;  /* 0x0000001ba21b7209 */ /* 0x000fe40007810000 */
[----:B------:R-:W-:Y:S02]  /*3990*/  FMNMX.FTZ R0, R157, R0, !PT ;  /* 0x000000009d007209 */ /* 0x000fe40007810000 */
[----:B------:R-:W-:-:S02]  /*39a0*/  ISETP.GT.AND P5, PT, R19, 0x31, P0 ;  /* 0x000000311300780c */ /* 0x000fc400007a4270 */
[----:B------:R-:W-:Y:S02]  /*39b0*/  ISETP.LT.OR P6, PT, R17, 0x31, P6 ;  /* 0x000000311100780c */ /* 0x000fe400037c1670 */
[----:B------:R-:W-:Y:S02]  /*39c0*/  FSEL R164, R164, -INF , !P4 ;  /* 0xff800000a4a47808 */ /* 0x000fe40006000000 */
[----:B------:R-:W-:Y:S02]  /*39d0*/  FMNMX.FTZ R27, R170, R27, !PT ;  /* 0x0000001baa1b7209 */ /* 0x000fe40007810000 */
[----:B------:R-:W-:Y:S02]  /*39e0*/  FMNMX.FTZ R0, R167, R0, !PT ;  /* 0x00000000a7007209 */ /* 0x000fe40007810000 */
[----:B------:R-:W-:Y:S02]  /*39f0*/  ISETP.GT.AND P4, PT, R19, 0x38, P0 ;  /* 0x000000381300780c */ /* 0x000fe40000784270 */
[----:B------:R-:W-:-:S02]  /*3a00*/  ISETP.LT.OR P5, PT, R17, 0x32, P5 ;  /* 0x000000321100780c */ /* 0x000fc40002fa1670 */
[----:B------:R-:W-:Y:S02]  /*3a10*/  FSEL R166, R166, -INF , !P6 ;  /* 0xff800000a6a67808 */ /* 0x000fe40007000000 */
[----:B------:R-:W-:Y:S02]  /*3a20*/  FMNMX.FTZ R27, R164, R27, !PT ;  /* 0x0000001ba41b7209 */ /* 0x000fe40007810000 */
[----:B------:R-:W-:Y:S02]  /*3a30*/  FMNMX.FTZ R0, R165, R0, !PT ;  /* 0x00000000a5007209 */ /* 0x000fe40007810000 */
[----:B------:R-:W-:Y:S02]  /*3a40*/  ISETP.GT.AND P0, PT, R19, 0x39, P0 ;  /* 0x000000391300780c */ /* 0x000fe40000704270 */
[----:B------:R-:W-:Y:S02]  /*3a50*/  ISETP.LT.OR P4, PT, R17, 0x39, P4 ;  /* 0x000000391100780c */ /* 0x000fe40002781670 */
[----:B------:R-:W-:-:S02]  /*3a60*/  FSEL R142, R142, -INF , !P5 ;  /* 0xff8000008e8e7808 */ /* 0x000fc40006800000 */
[----:B------:R-:W-:Y:S02]  /*3a70*/  FMNMX.FTZ R27, R166, R27, !PT ;  /* 0x0000001ba61b7209 */ /* 0x000fe40007810000 */
[----:B------:R-:W-:Y:S02]  /*3a80*/  FMNMX.FTZ R0, R143, R0, !PT ;  /* 0x000000008f007209 */ /* 0x000fe40007810000 */
[----:B------:R-:W-:Y:S02]  /*3a90*/  ISETP.LT.OR P0, PT, R17, 0x3a, P0 ;  /* 0x0000003a1100780c */ /* 0x000fe40000701670 */
[----:B------:R-:W-:Y:S02]  /*3aa0*/  FSEL R140, R140, -INF , !P4 ;  /* 0xff8000008c8c7808 */ /* 0x000fe40006000000 */
[----:B------:R-:W-:Y:S02]  /*3ab0*/  FMNMX.FTZ R27, R142, R27, !PT ;  /* 0x0000001b8e1b7209 */ /* 0x000fe40007810000 */
[----:B------:R-:W-:-:S02]  /*3ac0*/  FMNMX.FTZ R0, R141, R0, !PT ;  /* 0x000000008d007209 */ /* 0x000fc40007810000 */
[----:B------:R-:W-:Y:S02]  /*3ad0*/  FSEL R160, R160, -INF , !P0 ;  /* 0xff800000a0a07808 */ /* 0x000fe40004000000 */
[----:B------:R-:W-:Y:S01]  /*3ae0*/  FMNMX.FTZ R19, R140, R27, !PT ;  /* 0x0000001b8c137209 */ /* 0x000fe20007810000 */
[----:B------:R-:W1:Y:S03]  /*3af0*/  SHFL.BFLY PT, R25, R0, 0x2, 0x1f ;  /* 0x0c401f0000197f89 */ /* 0x000e6600000e0000 */
[----:B------:R-:W-:-:S05]  /*3b00*/  FMNMX.FTZ R19, R160, R19, !PT ;  /* 0x00000013a0137209 */ /* 0x000fca0007810000 */
[----:B------:R-:W2:Y:S01]  /*3b10*/  SHFL.BFLY PT, R22, R19, 0x2, 0x1f ;  /* 0x0c401f0013167f89 */ /* 0x000ea200000e0000 */
[----:B-1----:R-:W-:-:S05]  /*3b20*/  FMNMX.FTZ R25, R0, R25, !PT ;  /* 0x0000001900197209 */ /* 0x002fca0007810000 */
[----:B------:R-:W1:Y:S01]  /*3b30*/  SHFL.BFLY PT, R0, R25, 0x1, 0x1f ;  /* 0x0c201f0019007f89 */ /* 0x000e6200000e0000 */
[----:B--2---:R-:W-:-:S05]  /*3b40*/  FMNMX.FTZ R17, R19, R22, !PT ;  /* 0x0000001613117209 */ /* 0x004fca0007810000 */
[----:B------:R-:W2:Y:S01]  /*3b50*/  SHFL.BFLY PT, R132, R17, 0x1, 0x1f ;  /* 0x0c201f0011847f89 */ /* 0x000ea200000e0000 */
[----:B-1----:R-:W-:-:S03]  /*3b60*/  FMNMX.FTZ R0, R25, R0, !PT ;  /* 0x0000000019007209 */ /* 0x002fc60007810000 */
[----:B------:R-:W-:Y:S01]  /*3b70*/  LDSM.16.MT88.4 R24, [R198+0x2900] ;  /* 0x00290000c618783b */ /* 0x000fe20000004200 */
[C---:B------:R-:W-:Y:S01]  /*3b80*/  FSETP.NEU.FTZ.AND P0, PT, R0.reuse, -INF , PT ;  /* 0xff8000000000780b */ /* 0x040fe20003f1d000 */
[----:B------:R-:W-:Y:S01]  /*3b90*/  FMUL.FTZ R168, R0, c[0x0][0x2d0] ;  /* 0x0000b40000a87a20 */ /* 0x000fe20000410000 */
[----:B--2---:R-:W-:-:S04]  /*3ba0*/  FMNMX.FTZ R132, R17, R132, !PT ;  /* 0x0000008411847209 */ /* 0x004fc80007810000 */
[----:B------:R-:W-:Y:S02]  /*3bb0*/  FSEL R168, R168, RZ, P0 ;  /* 0x000000ffa8a87208 */ /* 0x000fe40000000000 */
[C---:B------:R-:W-:Y:S01]  /*3bc0*/  FSETP.NEU.FTZ.AND P0, PT, R132.reuse, -INF , PT ;  /* 0xff8000008400780b */ /* 0x040fe20003f1d000 */
[----:B------:R-:W-:Y:S02]  /*3bd0*/  FMUL.FTZ R159, R132, c[0x0][0x2d0] ;  /* 0x0000b400849f7a20 */ /* 0x000fe40000410000 */
[--C-:B------:R-:W-:Y:S02]  /*3be0*/  FFMA.FTZ R154, R15, c[0x0][0x2d0], -R168.reuse ;  /* 0x0000b4000f9a7a23 */ /* 0x100fe400000108a8 */
[--C-:B------:R-:W-:Y:S01]  /*3bf0*/  FFMA.FTZ R153, R21, c[0x0][0x2d0], -R168.reuse ;  /* 0x0000b40015997a23 */ /* 0x100fe200000108a8 */
[----:B------:R-:W-:Y:S01]  /*3c00*/  FSEL R159, R159, RZ, P0 ;  /* 0x000000ff9f9f7208 */ /* 0x000fe20000000000 */
[--C-:B------:R-:W-:Y:S01]  /*3c10*/  FFMA.FTZ R152, R13, c[0x0][0x2d0], -R168.reuse ;  /* 0x0000b4000d987a23 */ /* 0x100fe200000108a8 */
[----:B------:R-:W-:Y:S01]  /*3c20*/  PLOP3.LUT P0, PT, PT, PT, UP1, 0x40, 0x0 ;  /* 0x000000000000781c */ /* 0x000fe20003f0e818 */
[----:B------:R-:W-:Y:S01]  /*3c30*/  FFMA.FTZ R147, R23, c[0x0][0x2d0], -R168 ;  /* 0x0000b40017937a23 */ /* 0x000fe200000108a8 */
[----:B------:R-:W-:Y:S01]  /*3c40*/  MUFU.EX2 R154, R154 ;  /* 0x0000009a009a7308 */ /* 0x000fe20000000800 */
[----:B------:R-:W-:-:S02]  /*3c50*/  FFMA.FTZ R148, R20, c[0x0][0x2d0], -R159 ;  /* 0x0000b40014947a23 */ /* 0x000fc4000001089f */
[--C-:B------:R-:W-:Y:S01]  /*3c60*/  FFMA.FTZ R149, R18, c[0x0][0x2d0], -R159.reuse ;  /* 0x0000b40012957a23 */ /* 0x100fe2000001089f */
[----:B------:R-:W-:Y:S01]  /*3c70*/  LDSM.16.MT88.4 R20, [R203+0x900] ;  /* 0x00090000cb14783b */ /* 0x000fe20000004200 */
[--C-:B------:R-:W-:Y:S02]  /*3c80*/  FFMA.FTZ R150, R16, c[0x0][0x2d0], -R159.reuse ;  /* 0x0000b40010967a23 */ /* 0x100fe4000001089f */
[--C-:B------:R-:W-:Y:S01]  /*3c90*/  FFMA.FTZ R135, R6, c[0x0][0x2d0], -R159.reuse ;  /* 0x0000b40006877a23 */ /* 0x100fe2000001089f */
[----:B------:R-:W1:Y:S01]  /*3ca0*/  MUFU.EX2 R153, R153 ;  /* 0x0000009900997308 */ /* 0x000e620000000800 */
[--C-:B------:R-:W-:Y:S01]  /*3cb0*/  FFMA.FTZ R145, R7, c[0x0][0x2d0], -R168.reuse ;  /* 0x0000b40007917a23 */ /* 0x100fe200000108a8 */
[----:B------:R-:W-:Y:S01]  /*3cc0*/  LDSM.16.MT88.4 R16, [R197+0x2900] ;  /* 0x00290000c510783b */ /* 0x000fe20000004200 */
[--C-:B------:R-:W-:Y:S02]  /*3cd0*/  FFMA.FTZ R134, R5, c[0x0][0x2d0], -R168.reuse ;  /* 0x0000b40005867a23 */ /* 0x100fe400000108a8 */
[--C-:B------:R-:W-:Y:S01]  /*3ce0*/  FFMA.FTZ R151, R11, c[0x0][0x2d0], -R168.reuse ;  /* 0x0000b4000b977a23 */ /* 0x100fe200000108a8 */
[----:B------:R-:W2:Y:S01]  /*3cf0*/  LDSM.16.MT88.4 R4, [R196+0x4100] ;  /* 0x00410000c404783b */ /* 0x000ea20000004200 */
[----:B------:R-:W-:Y:S01]  /*3d00*/  FFMA.FTZ R146, R9, c[0x0][0x2d0], -R168 ;  /* 0x0000b40009927a23 */ /* 0x000fe200000108a8 */
[----:B------:R-:W-:Y:S01]  /*3d10*/  MUFU.EX2 R152, R152 ;  /* 0x0000009800987308 */ /* 0x000fe20000000800 */
[----:B------:R-:W-:-:S02]  /*3d20*/  FFMA.FTZ R3, R10, c[0x0][0x2d0], -R159 ;  /* 0x0000b4000a037a23 */ /* 0x000fc4000001089f */
[--C-:B------:R-:W-:Y:S02]  /*3d30*/  FFMA.FTZ R2, R8, c[0x0][0x2d0], -R159.reuse ;  /* 0x0000b40008027a23 */ /* 0x100fe4000001089f */
[----:B------:R-:W3:Y:S01]  /*3d40*/  LDSM.16.MT88.4 R8, [R203+0x2900] ;  /* 0x00290000cb08783b */ /* 0x000ee20000004200 */
[--C-:B------:R-:W-:Y:S02]  /*3d50*/  FFMA.FTZ R144, R14, c[0x0][0x2d0], -R159.reuse ;  /* 0x0000b4000e907a23 */ /* 0x100fe4000001089f */
[----:B------:R-:W4:Y:S01]  /*3d60*/  MUFU.EX2 R147, R147 ;  /* 0x0000009300937308 */ /* 0x000f220000000800 */
[----:B-1----:R-:W-:Y:S01]  /*3d70*/  F2FP.BF16.PACK_AB R96, R153, R154 ;  /* 0x0000009a9960723e */ /* 0x002fe200000010ff */
[----:B------:R-:W-:Y:S02]  /*3d80*/  FFMA.FTZ R133, R12, c[0x0][0x2d0], -R159 ;  /* 0x0000b4000c857a23 */ /* 0x000fe4000001089f */
[----:B------:R-:W1:Y:S01]  /*3d90*/  LDSM.16.MT88.4 R12, [R196+0x2900] ;  /* 0x00290000c40c783b */ /* 0x000e620000004200 */
[----:B------:R-:W-:-:S02]  /*3da0*/  FFMA.FTZ R158, R163, c[0x0][0x2d0], -R168 ;  /* 0x0000b400a39e7a23 */ /* 0x000fc400000108a8 */
[--C-:B------:R-:W-:Y:S01]  /*3db0*/  FFMA.FTZ R156, R161, c[0x0][0x2d0], -R168.reuse ;  /* 0x0000b400a19c7a23 */ /* 0x100fe200000108a8 */
[----:B------:R-:W-:Y:S01]  /*3dc0*/  MUFU.EX2 R148, R148 ;  /* 0x0000009400947308 */ /* 0x000fe20000000800 */
[--C-:B------:R-:W-:Y:S02]  /*3dd0*/  FFMA.FTZ R155, R155, c[0x0][0x2d0], -R168.reuse ;  /* 0x0000b4009b9b7a23 */ /* 0x100fe400000108a8 */
[----:B------:R-:W-:Y:S02]  /*3de0*/  FFMA.FTZ R157, R157, c[0x0][0x2d0], -R168 ;  /* 0x0000b4009d9d7a23 */ /* 0x000fe400000108a8 */
[--C-:B------:R-:W-:Y:S02]  /*3df0*/  FFMA.FTZ R161, R172, c[0x0][0x2d0], -R159.reuse ;  /* 0x0000b400aca17a23 */ /* 0x100fe4000001089f */
[--C-:B------:R-:W-:Y:S01]  /*3e00*/  FFMA.FTZ R162, R162, c[0x0][0x2d0], -R159.reuse ;  /* 0x0000b400a2a27a23 */ /* 0x100fe2000001089f */
[----:B------:R-:W5:Y:S01]  /*3e10*/  MUFU.EX2 R149, R149 ;  /* 0x0000009500957308 */ /* 0x000f620000000800 */
[----:B----4-:R-:W-:Y:S01]  /*3e20*/  F2FP.BF16.PACK_AB R98, R147, R152 ;  /* 0x000000989362723e */ /* 0x010fe200000010ff */
[----:B------:R-:W-:-:S02]  /*3e30*/  FFMA.FTZ R163, R170, c[0x0][0x2d0], -R159 ;  /* 0x0000b400aaa37a23 */ /* 0x000fc4000001089f */
[--C-:B------:R-:W-:Y:S02]  /*3e40*/  FFMA.FTZ R164, R164, c[0x0][0x2d0], -R159.reuse ;  /* 0x0000b400a4a47a23 */ /* 0x100fe4000001089f */
[--C-:B------:R-:W-:Y:S02]  /*3e50*/  FFMA.FTZ R170, R165, c[0x0][0x2d0], -R168.reuse ;  /* 0x0000b400a5aa7a23 */ /* 0x100fe400000108a8 */
[----:B------:R-:W-:Y:S01]  /*3e60*/  MUFU.EX2 R150, R150 ;  /* 0x0000009600967308 */ /* 0x000fe20000000800 */
[--C-:B------:R-:W-:Y:S02]  /*3e70*/  FFMA.FTZ R167, R167, c[0x0][0x2d0], -R168.reuse ;  /* 0x0000b400a7a77a23 */ /* 0x100fe400000108a8 */
[--C-:B------:R-:W-:Y:S02]  /*3e80*/  FFMA.FTZ R165, R143, c[0x0][0x2d0], -R168.reuse ;  /* 0x0000b4008fa57a23 */ /* 0x100fe400000108a8 */
[----:B------:R-:W-:Y:S02]  /*3e90*/  FFMA.FTZ R218, R141, c[0x0][0x2d0], -R168 ;  /* 0x0000b4008dda7a23 */ /* 0x000fe400000108a8 */
[--C-:B------:R-:W-:Y:S01]  /*3ea0*/  FFMA.FTZ R166, R166, c[0x0][0x2d0], -R159.reuse ;  /* 0x0000b400a6a67a23 */ /* 0x100fe2000001089f */
[----:B------:R-:W4:Y:S01]  /*3eb0*/  MUFU.EX2 R135, R135 ;  /* 0x0000008700877308 */ /* 0x000f220000000800 */
[----:B-----5:R-:W-:Y:S01]  /*3ec0*/  F2FP.BF16.PACK_AB R97, R149, R148 ;  /* 0x000000949561723e */ /* 0x020fe200000010ff */
[----:B------:R-:W-:-:S02]  /*3ed0*/  FFMA.FTZ R169, R142, c[0x0][0x2d0], -R159 ;  /* 0x0000b4008ea97a23 */ /* 0x000fc4000001089f */
[--C-:B------:R-:W-:Y:S02]  /*3ee0*/  FFMA.FTZ R168, R140, c[0x0][0x2d0], -R159.reuse ;  /* 0x0000b4008ca87a23 */ /* 0x100fe4000001089f */
[----:B------:R-:W-:Y:S01]  /*3ef0*/  FFMA.FTZ R219, R160, c[0x0][0x2d0], -R159 ;  /* 0x0000b400a0db7a23 */ /* 0x000fe2000001089f */
[----:B------:R-:W-:Y:S01]  /*3f00*/  LDSM.16.MT88.4 R140, [R198+0x1900] ;  /* 0x00190000c68c783b */ /* 0x000fe20000004200 */
[----:B------:R-:W-:Y:S01]  /*3f10*/  MUFU.EX2 R151, R151 ;  /* 0x0000009700977308 */ /* 0x000fe20000000800 */
[----:B------:R-:W-:Y:S02]  /*3f20*/  FADD.FTZ R153, R154, R153 ;  /* 0x000000999a997221 */ /* 0x000fe40000010000 */
[----:B------:R-:W-:Y:S02]  /*3f30*/  FADD.FTZ R149, R148, R149 ;  /* 0x0000009594957221 */ /* 0x000fe40000010000 */
[----:B------:R-:W-:Y:S01]  /*3f40*/  FADD.FTZ R152, R152, R153 ;  /* 0x0000009998987221 */ /* 0x000fe20000010000 */
[----:B----4-:R-:W-:-:S02]  /*3f50*/  F2FP.BF16.PACK_AB R99, R135, R150 ;  /* 0x000000968763723e */ /* 0x010fc400000010ff */
[----:B------:R-:W4:Y:S01]  /*3f60*/  MUFU.EX2 R146, R146 ;  /* 0x0000009200927308 */ /* 0x000f220000000800 */
[----:B------:R-:W-:Y:S02]  /*3f70*/  FADD.FTZ R150, R150, R149 ;  /* 0x0000009596967221 */ /* 0x000fe40000010000 */
[----:B------:R-:W-:Y:S02]  /*3f80*/  FADD.FTZ R152, R147, R152 ;  /* 0x0000009893987221 */ /* 0x000fe40000010000 */
[----:B------:R-:W-:Y:S01]  /*3f90*/  FADD.FTZ R135, R135, R150 ;  /* 0x0000009687877221 */ /* 0x000fe20000010000 */
[C---:B------:R-:W-:Y:S02]  /*3fa0*/  HMMA.16816.F32.BF16 R36, R96.reuse, R40, RZ ;  /* 0x000000286024723c */ /* 0x040fe400000418ff */
[----:B------:R-:W-:Y:S06]  /*3fb0*/  MUFU.EX2 R145, R145 ;  /* 0x0000009100917308 */ /* 0x000fec0000000800 */
[C---:B------:R-:W-:Y:S02]  /*3fc0*/  HMMA.16816.F32.BF16 R52, R96.reuse, R56, RZ ;  /* 0x000000386034723c */ /* 0x040fe400000418ff */
[----:B------:R-:W-:Y:S06]  /*3fd0*/  MUFU.EX2 R134, R134 ;  /* 0x0000008600867308 */ /* 0x000fec0000000800 */
[C---:B------:R-:W-:Y:S02]  /*3fe0*/  HMMA.16816.F32.BF16 R40, R96.reuse, R42, RZ ;  /* 0x0000002a6028723c */ /* 0x040fe400000418ff */
[----:B------:R-:W-:Y:S06]  /*3ff0*/  MUFU.EX2 R144, R144 ;  /* 0x0000009000907308 */ /* 0x000fec0000000800 */
[C---:B------:R-:W-:Y:S02]  /*4000*/  HMMA.16816.F32.BF16 R56, R96.reuse, R58, RZ ;  /* 0x0000003a6038723c */ /* 0x040fe400000418ff */
[----:B------:R-:W5:Y:S06]  /*4010*/  MUFU.EX2 R133, R133 ;  /* 0x0000008500857308 */ /* 0x000f6c0000000800 */
        /* <DEDUP_REMOVED lines=36> */
[C---:B--2---:R-:W-:Y:S07]  /*4260*/  HMMA.16816.F32.BF16 R92, R96.reuse, R4, RZ ;  /* 0x00000004605c723c */ /* 0x044fee00000418ff */
[----:B----4-:R-:W-:Y:S01]  /*4270*/  F2FP.BF16.PACK_AB R4, R146, R151 ;  /* 0x000000979204723e */ /* 0x010fe200000010ff */
[----:B------:R-:W-:Y:S01]  /*4280*/  HMMA.16816.F32.BF16 R96, R96, R6, RZ ;  /* 0x000000066060723c */ /* 0x000fe200000418ff */
[----:B-----5:R-:W-:Y:S01]  /*4290*/  F2FP.BF16.PACK_AB R5, R133, R144 ;  /* 0x000000908505723e */ /* 0x020fe200000010ff */
        /* <DEDUP_REMOVED lines=9> */
[----:B---3--:R-:W-:Y:S01]  /*4330*/  HMMA.16816.F32.BF16 R36, R4, R8, R36 ;  /* 0x000000080424723c */ /* 0x008fe20000041824 */
        /* <DEDUP_REMOVED lines=33> */
[C---:B----4-:R-:W-:Y:S08]  /*4550*/  HMMA.16816.F32.BF16 R92, R4.reuse, R12, R92 ;  /* 0x0000000c045c723c */ /* 0x050ff0000004185c */
[----:B------:R-:W-:Y:S01]  /*4560*/  HMMA.16816.F32.BF16 R96, R4, R14, R96 ;  /* 0x0000000e0460723c */ /* 0x000fe20000041860 */
[----:B------:R-:W3:Y:S06]  /*4570*/  LDSM.16.MT88.4 R12, [R203+0x3100] ;  /* 0x00310000cb0c783b */ /* 0x000eec0000004200 */
        /* <DEDUP_REMOVED lines=44> */
[----:B------:R-:W5:Y:S07]  /*4840*/  LDSM.16.MT88.4 R28, [R198+0x3900] ;  /* 0x00390000c61c783b */ /* 0x000f6e0000004200 */
        /* <DEDUP_REMOVED lines=30> */
[C---:B-----5:R-:W-:Y:S08]  /*4a30*/  HMMA.16816.F32.BF16 R44, R4.reuse, R28, R44 ;  /* 0x0000001c042c723c */ /* 0x060ff0000004182c */
        /* <DEDUP_REMOVED lines=11> */
[----:B------:R-:W-:Y:S07]  /*4af0*/  @P0 BRA `(.L_x_163) ;  /* 0x0000014000000947 */ /* 0x000fee0003800000 */
[----:B------:R-:W-:Y:S01]  /*4b00*/  ISETP.LT.AND P0, PT, RZ, UR4, PT ;  /* 0x00000004ff007c0c */ /* 0x000fe2000bf01270 */
        /* <DEDUP_REMOVED lines=10> */
.L_x_164:
[----:B------:R-:W-:Y:S02]  /*4bb0*/  ULDC UR4, c[0x0][0x32c] ;  /* 0x0000cb0000047ab9 */ /* 0x000fe40000000800 */
[----:B------:R-:W-:-:S03]  /*4bc0*/  UISETP.NE.AND UP0, UPT, UR6, UR4, UPT ;  /* 0x000000040600728c */ /* 0x000fc6000bf05270 */
[----:B------:R-:W-:Y:S02]  /*4bd0*/  ULDC.64 UR4, c[0x0][0x330] ;  /* 0x0000cc0000047ab9 */ /* 0x000fe40000000a00 */
[----:B------:R-:W-:-:S06]  /*4be0*/  UIMAD.WIDE.U32 UR18, UR15, UR4, URZ ;  /* 0x000000040f1272a5 */ /* 0x000fcc000f8e003f */
[----:B------:R-:W-:Y:S02]  /*4bf0*/  @UP0 USHF.R.U32.HI UR15, URZ, UR5, UR19 ;  /* 0x000000053f0f0299 */ /* 0x000fe40008011613 */
.L_x_165:
[----:B------:R-:W-:Y:S02]  /*4c00*/  ULDC UR4, c[0x0][0x32c] ;  /* 0x0000cb0000047ab9 */ /* 0x000fe40000000800 */
[----:B------:R-:W-:-:S04]  /*4c10*/  UIMAD UR4, UR15, UR4, UR4 ;  /* 0x000000040f0472a4 */ /* 0x000fc8000f8e0204 */
[----:B------:R-:W-:-:S04]  /*4c20*/  UISETP.LT.AND UP0, UPT, UR7, UR4, UPT ;  /* 0x000000040700728c */ /* 0x000fc8000bf01270 */
[----:B------:R-:W-:-:S04]  /*4c30*/  USEL UR7, UR7, UR4, UP0 ;  /* 0x0000000407077287 */ /* 0x000fc80008000000 */
.L_x_163:
[----:B------:R-:W-:-:S04]  /*4c40*/  USHF.R.S32.HI UR4, URZ, 0x1f, UR7 ;  /* 0x0000001f3f047899 */ /* 0x000fc80008011407 */
[----:B------:R-:W-:-:S04]  /*4c50*/  ULEA.HI UR4, UR4, UR7, URZ, 0x6 ;  /* 0x0000000704047291 */ /* 0x000fc8000f8f303f */
[----:B------:R-:W-:-:S04]  /*4c60*/  USHF.R.S32.HI UR15, URZ, 0x6, UR4 ;  /* 0x000000063f0f7899 */ /* 0x000fc80008011404 */
[----:B------:R-:W-:-:S04]  /*4c70*/  UISETP.LT.AND UP0, UPT, UR8, UR15, UPT ;  /* 0x0000000f0800728c */ /* 0x000fc8000bf01270 */
[----:B------:R-:W-:-:S04]  /*4c80*/  USEL UR15, UR8, UR15, !UP0 ;  /* 0x0000000f080f7287 */ /* 0x000fc8000c000000 */
[----:B------:R-:W-:-:S06]  /*4c90*/  UISETP.GE.AND UP0, UPT, UR13, UR15, UPT ;  /* 0x0000000f0d00728c */ /* 0x000fcc000bf06270 */
[----:B------:R-:W-:-:S13]  /*4ca0*/  PLOP3.LUT P0, PT, PT, PT, UP0, 0x80, 0x0 ;  /* 0x000000000000781c */ /* 0x000fda0003f0f008 */
[----:B------:R-:W-:Y:S05]  /*4cb0*/  @!P0 BRA `(.L_x_166) ;  /* 0x0000391000008947 */ /* 0x000fea0003800000 */
[----:B------:R-:W-:Y:S01]  /*4cc0*/  PLOP3.LUT P4, PT, PT, PT, UP2, 0x80, 0x0 ;  /* 0x000000000000781c */ /* 0x000fe20003f8f028 */
[----:B------:R-:W-:Y:S01]  /*4cd0*/  IMAD.MOV.U32 R2, RZ, RZ, R132 ;  /* 0x000000ffff027224 */ /* 0x000fe200078e0084 */
[----:B------:R-:W-:Y:S01]  /*4ce0*/  PLOP3.LUT P0, PT, PT, PT, UP2, 0x80, 0x0 ;  /* 0x000000000000781c */ /* 0x000fe20003f0f028 */
[----:B------:R-:W-:Y:S01]  /*4cf0*/  IMAD.MOV.U32 R3, RZ, RZ, R0 ;  /* 0x000000ffff037224 */ /* 0x000fe200078e0000 */
[C---:B------:R-:W-:Y:S01]  /*4d00*/  IADD3 R224, P6, R208.reuse, 0x40, RZ ;  /* 0x00000040d0e07810 */ /* 0x040fe20007fde0ff */
[----:B------:R-:W-:Y:S01]  /*4d10*/  ULDC.64 UR6, c[0x0][0x208] ;  /* 0x0000820000067ab9 */ /* 0x000fe20000000a00 */
[----:B------:R-:W-:Y:S01]  /*4d20*/  IADD3 R222, P5, R208, 0x80, RZ ;  /* 0x00000080d0de7810 */ /* 0x000fe20007fbe0ff */
[----:B------:R-:W-:Y:S02]  /*4d30*/  ULDC.64 UR4, c[0x0][0x1e0] ;  /* 0x0000780000047ab9 */ /* 0x000fe40000000a00 */
[--C-:B------:R-:W-:Y:S01]  /*4d40*/  IMAD.X R223, RZ, RZ, R215.reuse, P6 ;  /* 0x000000ffffdf7224 */ /* 0x100fe200030e06d7 */
[----:B------:R-:W-:Y:S01]  /*4d50*/  IADD3 R182, P6, R210, 0x80, RZ ;  /* 0x00000080d2b67810 */ /* 0x000fe20007fde0ff */
[----:B------:R-:W-:-:S02]  /*4d60*/  IMAD.X R221, RZ, RZ, R215, P5 ;  /* 0x000000ffffdd7224 */ /* 0x000fc400028e06d7 */
[----:B------:R-:W-:Y:S01]  /*4d70*/  @P4 IMAD.HI.U32 R180, R212, c[0x0][0x2c8], RZ ;  /* 0x0000b200d4b44a27 */ /* 0x000fe200078e00ff */
[----:B------:R-:W-:-:S03]  /*4d80*/  IADD3 R220, P4, R210, 0x40, RZ ;  /* 0x00000040d2dc7810 */ /* 0x000fc60007f9e0ff */
[--C-:B------:R-:W-:Y:S01]  /*4d90*/  IMAD.X R181, RZ, RZ, R217.reuse, P6 ;  /* 0x000000ffffb57224 */ /* 0x100fe200030e06d9 */
[----:B------:R-:W-:Y:S01]  /*4da0*/  @P0 SHF.R.U32.HI R180, RZ, c[0x0][0x2cc], R180 ;  /* 0x0000b300ffb40a19 */ /* 0x000fe200000116b4 */
[----:B------:R-:W-:Y:S02]  /*4db0*/  IMAD.X R183, RZ, RZ, R217, P4 ;  /* 0x000000ffffb77224 */ /* 0x000fe400020e06d9 */
.L_x_175:
[----:B------:R-:W-:Y:S04]  /*4dc0*/  DEPBAR.LE SB0, 0x0 ;  /* 0x000080000000791a */ /* 0x000fe80000000000 */
[----:B------:R-:W-:Y:S01]  /*4dd0*/  BAR.SYNC.DEFER_BLOCKING 0x0 ;  /* 0x0000000000007b1d */ /* 0x000fe20000010000 */
[----:B------:R-:W-:Y:S06]  /*4de0*/  UISETP.GT.AND UP3, UPT, UR8, UR13, UPT ;  /* 0x0000000d0800728c */ /* 0x000fec000bf64270 */
[----:B------:R-:W-:Y:S05]  /*4df0*/  PLOP3.LUT P0, PT, PT, PT, UP3, 0x80, 0x0 ;  /* 0x000000000000781c */ /* 0x000fea0003f0f038 */
[----:B------:R-:W-:Y:S02]  /*4e00*/  @!UP3 USHF.R.S32.HI UR18, URZ, 0x1f, UR13 ;  /* 0x0000001f3f12b899 */ /* 0x000fe4000801140d */
[----:B------:R-:W-:Y:S02]  /*4e10*/  @!UP3 UIMAD.WIDE.U32 UR20, UR13, UR6, URZ ;  /* 0x000000060d14b2a5 */ /* 0x000fe4000f8e003f */
[----:B------:R-:W-:Y:S02]  /*4e20*/  @!UP3 UIMAD UR18, UR18, UR6, URZ ;  /* 0x000000061212b2a4 */ /* 0x000fe4000f8e023f */
[----:B------:R-:W-:Y:S02]  /*4e30*/  @!UP3 USHF.L.U32 UR19, UR20, 0x6, URZ ;  /* 0x000000061413b899 */ /* 0x000fe4000800063f */
[----:B------:R-:W-:Y:S01]  /*4e40*/  @!UP3 UIMAD UR18, UR13, UR7, UR18 ;  /* 0x000000070d12b2a4 */ /* 0x000fe2000f8e0212 */
[----:B------:R-:W-:Y:S03]  /*4e50*/  LDSM.16.M88.4 R132, [R206+0xc100] ;  /* 0x00c10000ce84783b */ /* 0x000fe60000000200 */
[----:B------:R-:W-:Y:S01]  /*4e60*/  @!UP3 UIADD3 UR18, UR21, UR18, URZ ;  /* 0x000000121512b290 */ /* 0x000fe2000fffe03f */
[----:B------:R-:W-:Y:S02]  /*4e70*/  @!P0 IADD3 R225, P6, R208, UR19, RZ ;  /* 0x00000013d0e18c10 */ /* 0x000fe4000ffde0ff */
[----:B------:R-:W-:Y:S01]  /*4e80*/  @!P0 IADD3 R227, P5, R224, UR19, RZ ;  /* 0x00000013e0e38c10 */ /* 0x000fe2000ffbe0ff */
[----:B------:R-:W-:Y:S01]  /*4e90*/  @!UP3 USHF.L.U64.HI UR18, UR20, 0x6, UR18 ;  /* 0x000000061412b899 */ /* 0x000fe20008010212 */
[----:B------:R-:W-:Y:S01]  /*4ea0*/  @!P0 IADD3 R229, P4, R222, UR19, RZ ;  /* 0x00000013dee58c10 */ /* 0x000fe2000ff9e0ff */
[----:B------:R-:W1:Y:S01]  /*4eb0*/  LDSM.16.M88.4 R136, [R205+0x6100] ;  /* 0x00610000cd88783b */ /* 0x000e620000000200 */
[----:B------:R-:W-:Y:S03]  /*4ec0*/  @!UP3 ULEA UR19, UP0, UR6, UR19, 0x5 ;  /* 0x000000130613b291 */ /* 0x000fe6000f80283f */
[----:B------:R-:W-:Y:S02]  /*4ed0*/  @!P0 IADD3.X R0, R215, UR18, RZ, P6, !PT ;  /* 0x00000012d7008c10 */ /* 0x000fe4000b7fe4ff */
[----:B------:R-:W-:Y:S01]  /*4ee0*/  @!P0 LEA R236, P6, R225, c[0x0][0x1f8], 0x1 ;  /* 0x00007e00e1ec8a11 */ /* 0x000fe200078c08ff */
[----:B------:R-:W2:Y:S01]  /*4ef0*/  LDSM.16.M88.4 R140, [R205+0x6900] ;  /* 0x00690000cd8c783b */ /* 0x000ea20000000200 */
[----:B------:R-:W-:Y:S02]  /*4f00*/  @!P0 IADD3.X R226, R223, UR18, RZ, P5, !PT ;  /* 0x00000012dfe28c10 */ /* 0x000fe4000affe4ff */
[----:B------:R-:W-:Y:S02]  /*4f10*/  @!P0 LEA.HI.X R237, R225, c[0x0][0x1fc], R0, 0x1, P6 ;  /* 0x00007f00e1ed8a11 */ /* 0x000fe400030f0c00 */
[----:B------:R-:W-:Y:S02]  /*4f20*/  @!P0 LEA R234, P5, R227, c[0x0][0x1f8], 0x1 ;  /* 0x00007e00e3ea8a11 */ /* 0x000fe400078a08ff */
[----:B------:R-:W3:Y:S01]  /*4f30*/  LDSM.16.M88.4 R144, [R205+0x7100] ;  /* 0x00710000cd90783b */ /* 0x000ee20000000200 */
[----:B------:R-:W-:Y:S01]  /*4f40*/  @!P0 IADD3.X R228, R221, UR18, RZ, P4, !PT ;  /* 0x00000012dde48c10 */ /* 0x000fe2000a7fe4ff */
[----:B------:R-:W-:Y:S01]  /*4f50*/  @!UP3 ULEA.HI.X UR18, UR6, UR18, UR7, 0x5, UP0 ;  /* 0x000000120612b291 */ /* 0x000fe200080f2c07 */
[----:B------:R-:W-:Y:S01]  /*4f60*/  @!P0 LEA.HI.X R235, R227, c[0x0][0x1fc], R226, 0x1, P5 ;  /* 0x00007f00e3eb8a11 */ /* 0x000fe200028f0ce2 */
[----:B------:R-:W-:Y:S01]  /*4f70*/  UISETP.GT.AND UP3, UPT, UR13, UR8, UPT ;  /* 0x000000080d00728c */ /* 0x000fe2000bf64270 */
[C---:B------:R-:W-:Y:S02]  /*4f80*/  @!P0 LEA R232, P4, R229.reuse, c[0x0][0x1f8], 0x1 ;  /* 0x00007e00e5e88a11 */ /* 0x040fe400078808ff */
[----:B------:R-:W4:Y:S01]  /*4f90*/  LDSM.16.M88.4 R148, [R205+0x7900] ;  /* 0x00790000cd94783b */ /* 0x000f220000000200 */
[----:B------:R-:W-:Y:S02]  /*4fa0*/  @!P0 IADD3 R225, P6, R208, UR19, RZ ;  /* 0x00000013d0e18c10 */ /* 0x000fe4000ffde0ff */
[----:B------:R-:W-:Y:S02]  /*4fb0*/  @!P0 LEA.HI.X R233, R229, c[0x0][0x1fc], R228, 0x1, P4 ;  /* 0x00007f00e5e98a11 */ /* 0x000fe400020f0ce4 */
[----:B------:R-:W-:Y:S02]  /*4fc0*/  @!P0 IADD3.X R0, R215, UR18, RZ, P6, !PT ;  /* 0x00000012d7008c10 */ /* 0x000fe4000b7fe4ff */
[----:B------:R-:W-:Y:S01]  /*4fd0*/  LDSM.16.M88.4 R152, [R202+0xc100] ;  /* 0x00c10000ca98783b */ /* 0x000fe20000000200 */
[C---:B------:R-:W-:Y:S02]  /*4fe0*/  @!P0 LEA R230, P6, R225.reuse, c[0x0][0x1f8], 0x1 ;  /* 0x00007e00e1e68a11 */ /* 0x040fe400078c08ff */
[----:B------:R-:W-:Y:S02]  /*4ff0*/  @!P0 IADD3 R238, P5, R224, UR19, RZ ;  /* 0x00000013e0ee8c10 */ /* 0x000fe4000ffbe0ff */
[----:B------:R-:W-:Y:S02]  /*5000*/  @!P0 LEA.HI.X R231, R225, c[0x0][0x1fc], R0, 0x1, P6 ;  /* 0x00007f00e1e78a11 */ /* 0x000fe400030f0c00 */
[----:B------:R-:W5:Y:S01]  /*5010*/  LDSM.16.M88.4 R156, [R204] ;  /* 0x00000000cc9c783b */ /* 0x000f620000000200 */
[----:B------:R-:W-:Y:S02]  /*5020*/  @!P0 IADD3.X R227, R223, UR18, RZ, P5, !PT ;  /* 0x00000012dfe38c10 */ /* 0x000fe4000affe4ff */
[C---:B------:R-:W-:Y:S01]  /*5030*/  @!P0 LEA R228, P5, R238.reuse, c[0x0][0x1f8], 0x1 ;  /* 0x00007e00eee48a11 */ /* 0x040fe200078a08ff */
[C---:B-1----:R-:W-:Y:S03]  /*5040*/  HMMA.16816.F32.BF16 R4, R132.reuse, R136, RZ ;  /* 0x000000888404723c */ /* 0x042fe600000418ff */
[----:B------:R-:W1:Y:S01]  /*5050*/  LDSM.16.M88.4 R160, [R195] ;  /* 0x00000000c3a0783b */ /* 0x000e620000000200 */
[----:B------:R-:W-:Y:S02]  /*5060*/  @!P0 LEA.HI.X R229, R238, c[0x0][0x1fc], R227, 0x1, P5 ;  /* 0x00007f00eee58a11 */ /* 0x000fe400028f0ce3 */
[----:B------:R-:W-:Y:S01]  /*5070*/  @!P0 IADD3 R240, P4, R222, UR19, RZ ;  /* 0x00000013def08c10 */ /* 0x000fe2000ff9e0ff */
[----:B------:R-:W-:Y:S01]  /*5080*/  @UP3 UIADD3 UR19, UR13, -0x1, URZ ;  /* 0xffffffff0d133890 */ /* 0x000fe2000fffe03f */
[C---:B------:R-:W-:Y:S02]  /*5090*/  HMMA.16816.F32.BF16 R8, R132.reuse, R138, RZ ;  /* 0x0000008a8408723c */ /* 0x040fe400000418ff */
[----:B------:R-:W1:Y:S01]  /*50a0*/  LDSM.16.M88.4 R164, [R194] ;  /* 0x00000000c2a4783b */ /* 0x000e620000000200 */
[----:B------:R-:W-:Y:S01]  /*50b0*/  @UP3 UIMAD.WIDE.U32 UR20, UR19, UR4, URZ ;  /* 0x00000004131432a5 */ /* 0x000fe2000f8e003f */
[----:B------:R-:W-:Y:S01]  /*50c0*/  @!P0 IADD3.X R239, R221, UR18, RZ, P4, !PT ;  /* 0x00000012ddef8c10 */ /* 0x000fe2000a7fe4ff */
[----:B------:R-:W-:Y:S01]  /*50d0*/  @UP3 USHF.R.S32.HI UR18, URZ, 0x1f, UR19 ;  /* 0x0000001f3f123899 */ /* 0x000fe20008011413 */
[C---:B------:R-:W-:Y:S02]  /*50e0*/  @!P0 LEA R226, P4, R240.reuse, c[0x0][0x1f8], 0x1 ;  /* 0x00007e00f0e28a11 */ /* 0x040fe400078808ff */
[C---:B--2---:R-:W-:Y:S01]  /*50f0*/  HMMA.16816.F32.BF16 R12, R132.reuse, R140, RZ ;  /* 0x0000008c840c723c */ /* 0x044fe200000418ff */
[----:B------:R-:W2:Y:S01]  /*5100*/  LDSM.16.M88.4 R168, [R193] ;  /* 0x00000000c1a8783b */ /* 0x000ea20000000200 */
[----:B------:R-:W-:Y:S02]  /*5110*/  @UP3 UIMAD UR18, UR18, UR4, URZ ;  /* 0x00000004121232a4 */ /* 0x000fe4000f8e023f */
[----:B------:R-:W-:Y:S02]  /*5120*/  @!P0 LEA.HI.X R227, R240, c[0x0][0x1fc], R239, 0x1, P4 ;  /* 0x00007f00f0e38a11 */ /* 0x000fe400020f0cef */
[----:B------:R-:W-:Y:S02]  /*5130*/  @UP3 UIMAD UR18, UR19, UR5, UR18 ;  /* 0x00000005131232a4 */ /* 0x000fe4000f8e0212 */
[C---:B------:R-:W-:Y:S01]  /*5140*/  HMMA.16816.F32.BF16 R16, R132.reuse, R142, RZ ;  /* 0x0000008e8410723c */ /* 0x040fe200000418ff */
[----:B------:R-:W-:Y:S01]  /*5150*/  @!PT LDS RZ, [RZ] ;  /* 0x00000000fffff984 */ /* 0x000fe20000000800 */
[----:B------:R-:W-:Y:S01]  /*5160*/  @!PT LDS RZ, [RZ] ;  /* 0x00000000fffff984 */ /* 0x000fe20000000800 */
[----:B------:R-:W-:Y:S01]  /*5170*/  @!PT LDS RZ, [RZ] ;  /* 0x00000000fffff984 */ /* 0x000fe20000000800 */
[----:B------:R1:W-:Y:S01]  /*5180*/  @!P0 LDGSTS.E.BYPASS.LTC128B.128 [R207+0x100], [R236.64], !P3 ;  /* 0x00100000eccf8fae */ /* 0x0003e2000d901d50 */
[----:B------:R-:W-:Y:S02]  /*5190*/  @UP3 USHF.L.U32 UR19, UR20, 0x6, URZ ;  /* 0x0000000614133899 */ /* 0x000fe4000800063f */
[----:B------:R-:W-:Y:S04]  /*51a0*/  @UP3 UIADD3 UR18, UR21, UR18, URZ ;  /* 0x0000001215123290 */ /* 0x000fe8000fffe03f */
[C---:B---3--:R-:W-:Y:S01]  /*51b0*/  HMMA.16816.F32.BF16 R20, R132.reuse, R144, RZ ;  /* 0x000000908414723c */ /* 0x048fe200000418ff */
[----:B------:R3:W-:Y:S01]  /*51c0*/  @!P0 LDGSTS.E.BYPASS.LTC128B.128 [R207+0x2100], [R234.64], !P2 ;  /* 0x02100000eacf8fae */ /* 0x0007e2000d101d50 */
[----:B------:R-:W-:Y:S06]  /*51d0*/  @UP3 USHF.L.U64.HI UR18, UR20, 0x6, UR18 ;  /* 0x0000000614123899 */ /* 0x000fec0008010212 */
[C---:B------:R-:W-:Y:S01]  /*51e0*/  HMMA.16816.F32.BF16 R24, R132.reuse, R146, RZ ;  /* 0x000000928418723c */ /* 0x040fe200000418ff */
[----:B------:R1:W-:Y:S07]  /*51f0*/  @!P0 LDGSTS.E.BYPASS.LTC128B.128 [R207+0x4100], [R232.64], !P1 ;  /* 0x04100000e8cf8fae */ /* 0x0003ee000c901d50 */
[C---:B----4-:R-:W-:Y:S01]  /*5200*/  HMMA.16816.F32.BF16 R28, R132.reuse, R148, RZ ;  /* 0x00000094841c723c */ /* 0x050fe200000418ff */
[----:B------:R4:W-:Y:S07]  /*5210*/  @!P0 LDGSTS.E.BYPASS.LTC128B.128 [R207+0x1100], [R230.64], !P3 ;  /* 0x01100000e6cf8fae */ /* 0x0009ee000d901d50 */
[----:B------:R-:W-:Y:S01]  /*5220*/  HMMA.16816.F32.BF16 R32, R132, R150, RZ ;  /* 0x000000968420723c */ /* 0x000fe200000418ff */
[----:B------:R2:W-:Y:S07]  /*5230*/  @!P0 LDGSTS.E.BYPASS.LTC128B.128 [R207+0x3100], [R228.64], !P2 ;  /* 0x03100000e4cf8fae */ /* 0x0005ee000d101d50 */
[C---:B-----5:R-:W-:Y:S01]  /*5240*/  HMMA.16816.F32.BF16 R4, R152.reuse, R156, R4 ;  /* 0x0000009c9804723c */ /* 0x060fe20000041804 */
[----:B------:R5:W-:Y:S01]  /*5250*/  @!P0 LDGSTS.E.BYPASS.LTC128B.128 [R207+0x5100], [R226.64], !P1 ;  /* 0x05100000e2cf8fae */ /* 0x000be2000c901d50 */
[----:B------:R-:W-:Y:S06]  /*5260*/  PLOP3.LUT P0, PT, PT, PT, UP3, 0x80, 0x0 ;  /* 0x000000000000781c */ /* 0x000fec0003f0f038 */
[C---:B------:R-:W-:Y:S01]  /*5270*/  HMMA.16816.F32.BF16 R8, R152.reuse, R158, R8 ;  /* 0x0000009e9808723c */ /* 0x040fe20000041808 */
[----:B------:R-:W-:Y:S06]  /*5280*/  LDSM.16.M88.4 R172, [R201+0xc100] ;  /* 0x00c10000c9ac783b */ /* 0x000fec0000000200 */
[----:B------:R-:W-:Y:S01]  /*5290*/  @P0 IADD3 R248, P4, R210, UR19, RZ ;  /* 0x00000013d2f80c10 */ /* 0x000fe2000ff9e0ff */
[C---:B-1----:R-:W-:Y:S01]  /*52a0*/  HMMA.16816.F32.BF16 R12, R152.reuse, R160, R12 ;  /* 0x000000a0980c723c */ /* 0x042fe2000004180c */
[----:B------:R-:W0:Y:S03]  /*52b0*/  LDGDEPBAR ;  /* 0x00000000000079af */ /* 0x000e260000000000 */
[----:B------:R-:W-:Y:S02]  /*52c0*/  @P0 IADD3 R249, P5, R220, UR19, RZ ;  /* 0x00000013dcf90c10 */ /* 0x000fe4000ffbe0ff */
[----:B------:R-:W-:Y:S02]  /*52d0*/  @P0 IADD3.X R251, R217, UR18, RZ, P4, !PT ;  /* 0x00000012d9fb0c10 */ /* 0x000fe4000a7fe4ff */
[C---:B------:R-:W-:Y:S01]  /*52e0*/  HMMA.16816.F32.BF16 R16, R152.reuse, R162, R16 ;  /* 0x000000a29810723c */ /* 0x040fe20000041810 */
[----:B------:R-:W1:Y:S03]  /*52f0*/  LDSM.16.M88.4 R176, [R200+0x6100] ;  /* 0x00610000c8b0783b */ /* 0x000e660000000200 */
[----:B------:R-:W-:Y:S04]  /*5300*/  @P0 IADD3.X R250, R183, UR18, RZ, P5, !PT ;  /* 0x00000012b7fa0c10 */ /* 0x000fe8000affe4ff */
[C---:B------:R-:W-:Y:S01]  /*5310*/  HMMA.16816.F32.BF16 R20, R152.reuse, R164, R20 ;  /* 0x000000a49814723c */ /* 0x040fe20000041814 */
[----:B------:R-:W3:Y:S07]  /*5320*/  LDSM.16.M88.4 R132, [R200+0x6900] ;  /* 0x00690000c884783b */ /* 0x000eee0000000200 */
[C---:B------:R-:W-:Y:S01]  /*5330*/  HMMA.16816.F32.BF16 R24, R152.reuse, R166, R24 ;  /* 0x000000a69818723c */ /* 0x040fe20000041818 */
[----:B------:R-:W3:Y:S07]  /*5340*/  LDSM.16.M88.4 R136, [R200+0x7100] ;  /* 0x00710000c888783b */ /* 0x000eee0000000200 */
[C---:B--2---:R-:W-:Y:S01]  /*5350*/  HMMA.16816.F32.BF16 R28, R152.reuse, R168, R28 ;  /* 0x000000a8981c723c */ /* 0x044fe2000004181c */
[----:B------:R-:W2:Y:S07]  /*5360*/  LDSM.16.M88.4 R140, [R200+0x7900] ;  /* 0x00790000c88c783b */ /* 0x000eae0000000200 */
[----:B------:R-:W-:Y:S01]  /*5370*/  HMMA.16816.F32.BF16 R32, R152, R170, R32 ;  /* 0x000000aa9820723c */ /* 0x000fe20000041820 */
[----:B------:R-:W-:Y:S07]  /*5380*/  LDSM.16.M88.4 R144, [R199+0xc100] ;  /* 0x00c10000c790783b */ /* 0x000fee0000000200 */
[----:B------:R-:W2:Y:S01]  /*5390*/  LDSM.16.M88.4 R148, [R192] ;  /* 0x00000000c094783b */ /* 0x000ea20000000200 */
[C---:B-1----:R-:W-:Y:S06]  /*53a0*/  HMMA.16816.F32.BF16 R4, R172.reuse, R176, R4 ;  /* 0x000000b0ac04723c */ /* 0x042fec0000041804 */
[----:B------:R-:W1:Y:S02]  /*53b0*/  LDSM.16.M88.4 R152, [R192+0x800] ;  /* 0x00080000c098783b */ /* 0x000e640000000200 */
[C---:B------:R-:W-:Y:S05]  /*53c0*/  HMMA.16816.F32.BF16 R8, R172.reuse, R178, R8 ;  /* 0x000000b2ac08723c */ /* 0x040fea0000041808 */
[----:B------:R-:W1:Y:S03]  /*53d0*/  LDSM.16.M88.4 R156, [R192+0x1000] ;  /* 0x00100000c09c783b */ /* 0x000e660000000200 */
[C---:B---3--:R-:W-:Y:S04]  /*53e0*/  HMMA.16816.F32.BF16 R12, R172.reuse, R132, R12 ;  /* 0x00000084ac0c723c */ /* 0x048fe8000004180c */
[----:B------:R-:W3:Y:S04]  /*53f0*/  LDSM.16.M88.4 R160, [R192+0x1800] ;  /* 0x00180000c0a0783b */ /* 0x000ee80000000200 */
[C---:B------:R-:W-:Y:S03]  /*5400*/  HMMA.16816.F32.BF16 R16, R172.reuse, R134, R16 ;  /* 0x00000086ac10723c */ /* 0x040fe60000041810 */
[----:B------:R-:W-:Y:S05]  /*5410*/  LDSM.16.M88.4 R164, [R206+0x10100] ;  /* 0x01010000cea4783b */ /* 0x000fea0000000200 */
[C---:B------:R-:W-:Y:S02]  /*5420*/  HMMA.16816.F32.BF16 R20, R172.reuse, R136, R20 ;  /* 0x00000088ac14723c */ /* 0x040fe40000041814 */
[----:B------:R-:W1:Y:S06]  /*5430*/  LDSM.16.M88.4 R168, [R205+0x8100] ;  /* 0x00810000cda8783b */ /* 0x000e6c0000000200 */
[C---:B------:R-:W-:Y:S01]  /*5440*/  HMMA.16816.F32.BF16 R24, R172.reuse, R138, R24 ;  /* 0x0000008aac18723c */ /* 0x040fe20000041818 */
[----:B------:R-:W3:Y:S07]  /*5450*/  LDSM.16.M88.4 R132, [R205+0x8900] ;  /* 0x00890000cd84783b */ /* 0x000eee0000000200 */
[C---:B--2---:R-:W-:Y:S01]  /*5460*/  HMMA.16816.F32.BF16 R28, R172.reuse, R140, R28 ;  /* 0x0000008cac1c723c */ /* 0x044fe2000004181c */
[----:B------:R-:W2:Y:S07]  /*5470*/  LDSM.16.M88.4 R136, [R205+0x9100] ;  /* 0x00910000cd88783b */ /* 0x000eae0000000200 */
[----:B------:R-:W-:Y:S01]  /*5480*/  HMMA.16816.F32.BF16 R32, R172, R142, R32 ;  /* 0x0000008eac20723c */ /* 0x000fe20000041820 */
[----:B------:R-:W2:Y:S07]  /*5490*/  LDSM.16.M88.4 R140, [R205+0x9900] ;  /* 0x00990000cd8c783b */ /* 0x000eae0000000200 */
[C---:B------:R-:W-:Y:S01]  /*54a0*/  HMMA.16816.F32.BF16 R4, R144.reuse, R148, R4 ;  /* 0x000000949004723c */ /* 0x040fe20000041804 */
[----:B------:R-:W-:Y:S07]  /*54b0*/  LDSM.16.M88.4 R172, [R202+0x10100] ;  /* 0x01010000caac783b */ /* 0x000fee0000000200 */
[C---:B------:R-:W-:Y:S01]  /*54c0*/  HMMA.16816.F32.BF16 R8, R144.reuse, R150, R8 ;  /* 0x000000969008723c */ /* 0x040fe20000041808 */
[----:B------:R-:W2:Y:S07]  /*54d0*/  LDSM.16.M88.4 R176, [R191] ;  /* 0x00000000bfb0783b */ /* 0x000eae0000000200 */
[C---:B-1----:R-:W-:Y:S01]  /*54e0*/  HMMA.16816.F32.BF16 R12, R144.reuse, R152, R12 ;  /* 0x00000098900c723c */ /* 0x042fe2000004180c */
[----:B------:R-:W-:Y:S07]  /*54f0*/  LDSM.16.M88.4 R148, [R189] ;  /* 0x00000000bd94783b */ /* 0x000fee0000000200 */
[C---:B------:R-:W-:Y:S01]  /*5500*/  HMMA.16816.F32.BF16 R16, R144.reuse, R154, R16 ;  /* 0x0000009a9010723c */ /* 0x040fe20000041810 */
[----:B------:R-:W-:Y:S07]  /*5510*/  LDSM.16.M88.4 R152, [R188] ;  /* 0x00000000bc98783b */ /* 0x000fee0000000200 */
[C---:B------:R-:W-:Y:S08]  /*5520*/  HMMA.16816.F32.BF16 R20, R144.reuse, R156, R20 ;  /* 0x0000009c9014723c */ /* 0x040ff00000041814 */
[C---:B------:R-:W-:Y:S01]  /*5530*/  HMMA.16816.F32.BF16 R24, R144.reuse, R158, R24 ;  /* 0x0000009e9018723c */ /* 0x040fe20000041818 */
[----:B------:R-:W-:Y:S07]  /*5540*/  LDSM.16.M88.4 R156, [R201+0x10100] ;  /* 0x01010000c99c783b */ /* 0x000fee0000000200 */
[C---:B---3--:R-:W-:Y:S08]  /*5550*/  HMMA.16816.F32.BF16 R28, R144.reuse, R160, R28 ;  /* 0x000000a0901c723c */ /* 0x048ff0000004181c */
[----:B------:R-:W-:Y:S01]  /*5560*/  HMMA.16816.F32.BF16 R32, R144, R162, R32 ;  /* 0x000000a29020723c */ /* 0x000fe20000041820 */
[----:B------:R-:W1:Y:S07]  /*5570*/  LDSM.16.M88.4 R144, [R190] ;  /* 0x00000000be90783b */ /* 0x000e6e0000000200 */
[C---:B------:R-:W-:Y:S01]  /*5580*/  HMMA.16816.F32.BF16 R4, R164.reuse, R168, R4 ;  /* 0x000000a8a404723c */ /* 0x040fe20000041804 */
[----:B------:R-:W3:Y:S07]  /*5590*/  LDSM.16.M88.4 R160, [R200+0x8100] ;  /* 0x00810000c8a0783b */ /* 0x000eee0000000200 */
[C---:B------:R-:W-:Y:S01]  /*55a0*/  HMMA.16816.F32.BF16 R8, R164.reuse, R170, R8 ;  /* 0x000000aaa408723c */ /* 0x040fe20000041808 */
[----:B------:R-:W-:Y:S07]  /*55b0*/  LDSM.16.M88.4 R168, [R192+0x2000] ;  /* 0x00200000c0a8783b */ /* 0x000fee0000000200 */
[C---:B------:R-:W-:Y:S08]  /*55c0*/  HMMA.16816.F32.BF16 R12, R164.reuse, R132, R12 ;  /* 0x00000084a40c723c */ /* 0x040ff0000004180c */
[C---:B------:R-:W-:Y:S01]  /*55d0*/  HMMA.16816.F32.BF16 R16, R164.reuse, R134, R16 ;  /* 0x00000086a410723c */ /* 0x040fe20000041810 */
[----:B------:R-:W1:Y:S07]  /*55e0*/  LDSM.16.M88.4 R132, [R200+0x8900] ;  /* 0x00890000c884783b */ /* 0x000e6e0000000200 */
[C---:B--2---:R-:W-:Y:S08]  /*55f0*/  HMMA.16816.F32.BF16 R20, R164.reuse, R136, R20 ;  /* 0x00000088a414723c */ /* 0x044ff00000041814 */
[C---:B------:R-:W-:Y:S01]  /*5600*/  HMMA.16816.F32.BF16 R24, R164.reuse, R138, R24 ;  /* 0x0000008aa418723c */ /* 0x040fe20000041818 */
[----:B------:R-:W2:Y:S07]  /*5610*/  LDSM.16.M88.4 R136, [R200+0x9100] ;  /* 0x00910000c888783b */ /* 0x000eae0000000200 */
[C---:B------:R-:W-:Y:S08]  /*5620*/  HMMA.16816.F32.BF16 R28, R164.reuse, R140, R28 ;  /* 0x0000008ca41c723c */ /* 0x040ff0000004181c */
[----:B------:R-:W-:Y:S01]  /*5630*/  HMMA.16816.F32.BF16 R32, R164, R142, R32 ;  /* 0x0000008ea420723c */ /* 0x000fe20000041820 */
[----:B------:R-:W2:Y:S07]  /*5640*/  LDSM.16.M88.4 R140, [R200+0x9900] ;  /* 0x00990000c88c783b */ /* 0x000eae0000000200 */
[C---:B------:R-:W-:Y:S01]  /*5650*/  HMMA.16816.F32.BF16 R4, R172.reuse, R176, R4 ;  /* 0x000000b0ac04723c */ /* 0x040fe20000041804 */
[----:B------:R-:W2:Y:S07]  /*5660*/  LDSM.16.M88.4 R164, [R199+0x10100] ;  /* 0x01010000c7a4783b */ /* 0x000eae0000000200 */
[C---:B------:R-:W-:Y:S01]  /*5670*/  HMMA.16816.F32.BF16 R8, R172.reuse, R178, R8 ;  /* 0x000000b2ac08723c */ /* 0x040fe20000041808 */
[----:B------:R-:W-:Y:S07]  /*5680*/  LDSM.16.M88.4 R176, [R205+0xa100] ;  /* 0x00a10000cdb0783b */ /* 0x000fee0000000200 */
[C---:B-1----:R-:W-:Y:S08]  /*5690*/  HMMA.16816.F32.BF16 R12, R172.reuse, R144, R12 ;  /* 0x00000090ac0c723c */ /* 0x042ff0000004180c */
[C---:B------:R-:W-:Y:S01]  /*56a0*/  HMMA.16816.F32.BF16 R16, R172.reuse, R146, R16 ;  /* 0x00000092ac10723c */ /* 0x040fe20000041810 */
[----:B------:R-:W1:Y:S07]  /*56b0*/  LDSM.16.M88.4 R144, [R192+0x2800] ;  /* 0x00280000c090783b */ /* 0x000e6e0000000200 */
[C---:B------:R-:W-:Y:S08]  /*56c0*/  HMMA.16816.F32.BF16 R20, R172.reuse, R148, R20 ;  /* 0x00000094ac14723c */ /* 0x040ff00000041814 */
[C---:B------:R-:W-:Y:S01]  /*56d0*/  HMMA.16816.F32.BF16 R24, R172.reuse, R150, R24 ;  /* 0x00000096ac18723c */ /* 0x040fe20000041818 */
[----:B------:R-:W1:Y:S07]  /*56e0*/  LDSM.16.M88.4 R148, [R192+0x3000] ;  /* 0x00300000c094783b */ /* 0x000e6e0000000200 */
[C---:B------:R-:W-:Y:S08]  /*56f0*/  HMMA.16816.F32.BF16 R28, R172.reuse, R152, R28 ;  /* 0x00000098ac1c723c */ /* 0x040ff0000004181c */
[----:B------:R-:W-:Y:S01]  /*5700*/  HMMA.16816.F32.BF16 R32, R172, R154, R32 ;  /* 0x0000009aac20723c */ /* 0x000fe20000041820 */
[----:B------:R-:W1:Y:S07]  /*5710*/  LDSM.16.M88.4 R152, [R192+0x3800] ;  /* 0x00380000c098783b */ /* 0x000e6e0000000200 */
[C---:B---3--:R-:W-:Y:S01]  /*5720*/  HMMA.16816.F32.BF16 R4, R156.reuse, R160, R4 ;  /* 0x000000a09c04723c */ /* 0x048fe20000041804 */
[----:B------:R-:W3:Y:S07]  /*5730*/  LDSM.16.M88.4 R172, [R206+0x14100] ;  /* 0x01410000ceac783b */ /* 0x000eee0000000200 */
[C---:B------:R-:W-:Y:S01]  /*5740*/  HMMA.16816.F32.BF16 R8, R156.reuse, R162, R8 ;  /* 0x000000a29c08723c */ /* 0x040fe20000041808 */
[----:B------:R-:W-:Y:S07]  /*5750*/  LDSM.16.M88.4 R160, [R187] ;  /* 0x00000000bba0783b */ /* 0x000fee0000000200 */
        /* <DEDUP_REMOVED lines=15> */
[----:B------:R-:W1:Y:S07]  /*5850*/  LDSM.16.M88.4 R144, [R186] ;  /* 0x00000000ba90783b */ /* 0x000e6e0000000200 */
[C---:B------:R-:W-:Y:S08]  /*5860*/  HMMA.16816.F32.BF16 R20, R164.reuse, R148, R20 ;  /* 0x00000094a414723c */ /* 0x040ff00000041814 */
[C---:B------:R-:W-:Y:S01]  /*5870*/  HMMA.16816.F32.BF16 R24, R164.reuse, R150, R24 ;  /* 0x00000096a418723c */ /* 0x040fe20000041818 */
[----:B------:R-:W1:Y:S07]  /*5880*/  LDSM.16.M88.4 R148, [R185] ;  /* 0x00000000b994783b */ /* 0x000e6e0000000200 */
[C---:B------:R-:W-:Y:S08]  /*5890*/  HMMA.16816.F32.BF16 R28, R164.reuse, R152, R28 ;  /* 0x00000098a41c723c */ /* 0x040ff0000004181c */
[----:B------:R-:W-:Y:S01]  /*58a0*/  HMMA.16816.F32.BF16 R32, R164, R154, R32 ;  /* 0x0000009aa420723c */ /* 0x000fe20000041820 */
[----:B------:R-:W1:Y:S07]  /*58b0*/  LDSM.16.M88.4 R152, [R184] ;  /* 0x00000000b898783b */ /* 0x000e6e0000000200 */
[C---:B---3--:R-:W-:Y:S01]  /*58c0*/  HMMA.16816.F32.BF16 R4, R172.reuse, R176, R4 ;  /* 0x000000b0ac04723c */ /* 0x048fe20000041804 */
        /* <DEDUP_REMOVED lines=12> */
[----:B------:R-:W2:Y:S01]  /*5990*/  LDSM.16.M88.4 R172, [R199+0x14100] ;  /* 0x01410000c7ac783b */ /* 0x000ea20000000200 */
[C---:B------:R-:W-:Y:S08]  /*59a0*/  HMMA.16816.F32.BF16 R4, R156.reuse, R160, R4 ;  /* 0x000000a09c04723c */ /* 0x040ff00000041804 */
[C---:B------:R-:W-:Y:S08]  /*59b0*/  HMMA.16816.F32.BF16 R8, R156.reuse, R162, R8 ;  /* 0x000000a29c08723c */ /* 0x040ff00000041808 */
[C---:B-1----:R-:W-:Y:S08]  /*59c0*/  HMMA.16816.F32.BF16 R12, R156.reuse, R144, R12 ;  /* 0x000000909c0c723c */ /* 0x042ff0000004180c */
[C---:B------:R-:W-:Y:S08]  /*59d0*/  HMMA.16816.F32.BF16 R16, R156.reuse, R146, R16 ;  /* 0x000000929c10723c */ /* 0x040ff00000041810 */
[C---:B------:R-:W-:Y:S08]  /*59e0*/  HMMA.16816.F32.BF16 R20, R156.reuse, R148, R20 ;  /* 0x000000949c14723c */ /* 0x040ff00000041814 */
[C---:B------:R-:W-:Y:S08]  /*59f0*/  HMMA.16816.F32.BF16 R24, R156.reuse, R150, R24 ;  /* 0x000000969c18723c */ /* 0x040ff00000041818 */
[C---:B------:R-:W-:Y:S08]  /*5a00*/  HMMA.16816.F32.BF16 R28, R156.reuse, R152, R28 ;  /* 0x000000989c1c723c */ /* 0x040ff0000004181c */
[----:B------:R-:W-:Y:S08]  /*5a10*/  HMMA.16816.F32.BF16 R32, R156, R154, R32 ;  /* 0x0000009a9c20723c */ /* 0x000ff00000041820 */
[C---:B---3--:R-:W-:Y:S08]  /*5a20*/  HMMA.16816.F32.BF16 R4, R164.reuse, R168, R4 ;  /* 0x000000a8a404723c */ /* 0x048ff00000041804 */
[C---:B------:R-:W-:Y:S08]  /*5a30*/  HMMA.16816.F32.BF16 R8, R164.reuse, R170, R8 ;  /* 0x000000aaa408723c */ /* 0x040ff00000041808 */
[C---:B------:R-:W-:Y:S08]  /*5a40*/  HMMA.16816.F32.BF16 R12, R164.reuse, R132, R12 ;  /* 0x00000084a40c723c */ /* 0x040ff0000004180c */
[C---:B------:R-:W-:Y:S01]  /*5a50*/  HMMA.16816.F32.BF16 R16, R164.reuse, R134, R16 ;  /* 0x00000086a410723c */ /* 0x040fe20000041810 */
[----:B------:R-:W1:Y:S07]  /*5a60*/  LDSM.16.M88.4 R132, [R192+0x4800] ;  /* 0x00480000c084783b */ /* 0x000e6e0000000200 */
[C---:B--2---:R-:W-:Y:S08]  /*5a70*/  HMMA.16816.F32.BF16 R20, R164.reuse, R136, R20 ;  /* 0x00000088a414723c */ /* 0x044ff00000041814 */
[C---:B------:R-:W-:Y:S01]  /*5a80*/  HMMA.16816.F32.BF16 R24, R164.reuse, R138, R24 ;  /* 0x0000008aa418723c */ /* 0x040fe20000041818 */
[----:B------:R-:W2:Y:S07]  /*5a90*/  LDSM.16.M88.4 R136, [R192+0x5000] ;  /* 0x00500000c088783b */ /* 0x000eae0000000200 */
[C---:B------:R-:W-:Y:S08]  /*5aa0*/  HMMA.16816.F32.BF16 R28, R164.reuse, R140, R28 ;  /* 0x0000008ca41c723c */ /* 0x040ff0000004181c */
[----:B------:R-:W-:Y:S08]  /*5ab0*/  HMMA.16816.F32.BF16 R32, R164, R142, R32 ;  /* 0x0000008ea420723c */ /* 0x000ff00000041820 */
[C---:B------:R-:W-:Y:S08]  /*5ac0*/  HMMA.16816.F32.BF16 R4, R172.reuse, R176, R4 ;  /* 0x000000b0ac04723c */ /* 0x040ff00000041804 */
[C---:B------:R-:W-:Y:S08]  /*5ad0*/  HMMA.16816.F32.BF16 R8, R172.reuse, R178, R8 ;  /* 0x000000b2ac08723c */ /* 0x040ff00000041808 */
[C---:B-1----:R-:W-:Y:S08]  /*5ae0*/  HMMA.16816.F32.BF16 R12, R172.reuse, R132, R12 ;  /* 0x00000084ac0c723c */ /* 0x042ff0000004180c */
[C---:B------:R-:W-:Y:S01]  /*5af0*/  HMMA.16816.F32.BF16 R16, R172.reuse, R134, R16 ;  /* 0x00000086ac10723c */ /* 0x040fe20000041810 */
[----:B------:R-:W1:Y:S01]  /*5b00*/  LDSM.16.M88.4 R132, [R192+0x5800] ;  /* 0x00580000c084783b */ /* 0x000e620000000200 */
[----:B------:R-:W-:Y:S04]  /*5b10*/  DEPBAR.LE SB0, 0x0 ;  /* 0x000080000000791a */ /* 0x000fe80000000000 */
[----:B-----5:R-:W-:Y:S02]  /*5b20*/  FMUL.FTZ R227, R4, c[0x0][0x320] ;  /* 0x0000c80004e37a20 */ /* 0x020fe40000410000 */
[C---:B--2---:R-:W-:Y:S04]  /*5b30*/  HMMA.16816.F32.BF16 R20, R172.reuse, R136, R20 ;  /* 0x00000088ac14723c */ /* 0x044fe80000041814 */
[----:B------:R-:W2:Y:S01]  /*5b40*/  MUFU.TANH R227, R227 ;  /* 0x000000e300e37308 */ /* 0x000ea20000002400 */
[----:B------:R-:W-:Y:S01]  /*5b50*/  BAR.SYNC.DEFER_BLOCKING 0x0 ;  /* 0x0000000000007b1d */ /* 0x000fe20000010000 */
[----:B------:R-:W-:Y:S02]  /*5b60*/  FMUL.FTZ R228, R11, c[0x0][0x320] ;  /* 0x0000c8000be47a20 */ /* 0x000fe40000410000 */
[C---:B------:R-:W-:Y:S04]  /*5b70*/  HMMA.16816.F32.BF16 R24, R172.reuse, R138, R24 ;  /* 0x0000008aac18723c */ /* 0x040fe80000041818 */
[----:B------:R-:W-:Y:S01]  /*5b80*/  FMUL.FTZ R232, R14, c[0x0][0x320] ;  /* 0x0000c8000ee87a20 */ /* 0x000fe20000410000 */
[----:B------:R-:W-:Y:S01]  /*5b90*/  @P0 LEA R14, P4, R249, c[0x0][0x1c8], 0x1 ;  /* 0x00007200f90e0a11 */ /* 0x000fe200078808ff */
[----:B------:R-:W3:Y:S01]  /*5ba0*/  MUFU.TANH R228, R228 ;  /* 0x000000e400e47308 */ /* 0x000ee20000002400 */
[----:B----4-:R-:W-:Y:S02]  /*5bb0*/  FMUL.FTZ R231, R15, c[0x0][0x320] ;  /* 0x0000c8000fe77a20 */ /* 0x010fe40000410000 */
[----:B------:R-:W-:Y:S03]  /*5bc0*/  @P0 LEA.HI.X R15, R249, c[0x0][0x1cc], R250, 0x1, P4 ;  /* 0x00007300f90f0a11 */ /* 0x000fe600020f0cfa */
[----:B------:R-:W-:Y:S02]  /*5bd0*/  FMUL.FTZ R235, R18, c[0x0][0x320] ;  /* 0x0000c80012eb7a20 */ /* 0x000fe40000410000 */
[----:B------:R-:W-:Y:S02]  /*5be0*/  FMUL.FTZ R236, R13, c[0x0][0x320] ;  /* 0x0000c8000dec7a20 */ /* 0x000fe40000410000 */
[----:B------:R-:W4:Y:S01]  /*5bf0*/  MUFU.TANH R232, R232 ;  /* 0x000000e800e87308 */ /* 0x000f220000002400 */
[----:B------:R-:W-:Y:S01]  /*5c00*/  FMUL.FTZ R240, R22, c[0x0][0x320] ;  /* 0x0000c80016f07a20 */ /* 0x000fe20000410000 */
[----:B------:R-:W-:Y:S01]  /*5c10*/  @P0 LEA R22, P6, R248, c[0x0][0x1c8], 0x1 ;  /* 0x00007200f8160a11 */ /* 0x000fe200078c08ff */
[----:B------:R-:W-:Y:S02]  /*5c20*/  FMUL.FTZ R239, R23, c[0x0][0x320] ;  /* 0x0000c80017ef7a20 */ /* 0x000fe40000410000 */
[----:B------:R-:W-:Y:S01]  /*5c30*/  FMUL.FTZ R226, R10, c[0x0][0x320] ;  /* 0x0000c8000ae27a20 */ /* 0x000fe20000410000 */
[----:B------:R-:W-:Y:S01]  /*5c40*/  @P0 LEA.HI.X R23, R248, c[0x0][0x1cc], R251, 0x1, P6 ;  /* 0x00007300f8170a11 */ /* 0x000fe200030f0cfb */
[----:B------:R-:W-:Y:S01]  /*5c50*/  FMUL.FTZ R234, R19, c[0x0][0x320] ;  /* 0x0000c80013ea7a20 */ /* 0x000fe20000410000 */
[----:B------:R-:W-:Y:S01]  /*5c60*/  @P0 IADD3 R248, P5, R182, UR19, RZ ;  /* 0x00000013b6f80c10 */ /* 0x000fe2000ffbe0ff */
[C---:B-1----:R-:W-:Y:S01]  /*5c70*/  HMMA.16816.F32.BF16 R28, R172.reuse, R132, R28 ;  /* 0x00000084ac1c723c */ /* 0x042fe2000004181c */
[----:B------:R-:W1:Y:S01]  /*5c80*/  MUFU.TANH R236, R236 ;  /* 0x000000ec00ec7308 */ /* 0x000e620000002400 */
[----:B------:R-:W-:Y:S01]  /*5c90*/  @!PT LDS RZ, [RZ] ;  /* 0x00000000fffff984 */ /* 0x000fe20000000800 */
[----:B------:R-:W-:Y:S01]  /*5ca0*/  @!PT LDS RZ, [RZ] ;  /* 0x00000000fffff984 */ /* 0x000fe20000000800 */
[----:B------:R-:W-:Y:S01]  /*5cb0*/  @!PT LDS RZ, [RZ] ;  /* 0x00000000fffff984 */ /* 0x000fe20000000800 */
[----:B------:R1:W-:Y:S01]  /*5cc0*/  @P0 LDGSTS.E.BYPASS.LTC128B.128 [R207+0x6100], [R22.64], !P3 ;  /* 0x0610000016cf0fae */ /* 0x0003e2000d901d50 */
[----:B------:R-:W-:Y:S01]  /*5cd0*/  @P0 LEA R158, P4, R248, c[0x0][0x1c8], 0x1 ;  /* 0x00007200f89e0a11 */ /* 0x000fe200078808ff */
[----:B------:R-:W-:Y:S01]  /*5ce0*/  FMUL.FTZ R243, R26, c[0x0][0x320] ;  /* 0x0000c8001af37a20 */ /* 0x000fe20000410000 */
[----:B------:R-:W-:Y:S01]  /*5cf0*/  @P0 IADD3.X R251, R181, UR18, RZ, P5, !PT ;  /* 0x00000012b5fb0c10 */ /* 0x000fe2000affe4ff */
[----:B------:R-:W-:Y:S01]  /*5d00*/  FMUL.FTZ R242, R27, c[0x0][0x320] ;  /* 0x0000c8001bf27a20 */ /* 0x000fe20000410000 */
[----:B------:R-:W-:Y:S01]  /*5d10*/  @UP3 UIADD3 UR19, UP0, UR12, UR19, URZ ;  /* 0x000000130c133290 */ /* 0x000fe2000ff1e03f */
[----:B------:R-:W-:Y:S01]  /*5d20*/  HMMA.16816.F32.BF16 R32, R172, R134, R32 ;  /* 0x00000086ac20723c */ /* 0x000fe20000041820 */
[----:B------:R5:W-:Y:S02]  /*5d30*/  @P0 LDGSTS.E.BYPASS.LTC128B.128 [R207+0x8100], [R14.64], !P2 ;  /* 0x081000000ecf0fae */ /* 0x000be4000d101d50 */
[----:B------:R-:W1:Y:S01]  /*5d40*/  MUFU.TANH R226, R226 ;  /* 0x000000e200e27308 */ /* 0x000e620000002400 */
[----:B------:R-:W-:Y:S01]  /*5d50*/  @P0 LEA.HI.X R159, R248, c[0x0][0x1cc], R251, 0x1, P4 ;  /* 0x00007300f89f0a11 */ /* 0x000fe200020f0cfb */
[----:B------:R-:W-:Y:S01]  /*5d60*/  @UP3 UIADD3.X UR18, UR11, UR18, URZ, UP0, !UPT ;  /* 0x000000120b123290 */ /* 0x000fe200087fe43f */
[----:B------:R-:W-:Y:S01]  /*5d70*/  @P0 IADD3 R250, P6, R210, UR19, RZ ;  /* 0x00000013d2fa0c10 */ /* 0x000fe2000ffde0ff */
[----:B------:R-:W-:Y:S01]  /*5d80*/  IMAD.MOV.U32 R19, RZ, RZ, R212 ;  /* 0x000000ffff137224 */ /* 0x000fe200078e00d4 */
[----:B------:R-:W-:Y:S01]  /*5d90*/  @P0 IADD3 R18, P4, R182, UR19, RZ ;  /* 0x00000013b6120c10 */ /* 0x000fe2000ff9e0ff */
[----:B------:R1:W-:Y:S03]  /*5da0*/  @P0 LDGSTS.E.BYPASS.LTC128B.128 [R207+0xa100], [R158.64], !P1 ;  /* 0x0a1000009ecf0fae */ /* 0x0003e6000c901d50 */
[----:B------:R-:W-:Y:S01]  /*5db0*/  @P0 IADD3.X R251, R217, UR18, RZ, P6, !PT ;  /* 0x00000012d9fb0c10 */ /* 0x000fe2000b7fe4ff */
[----:B------:R-:W1:Y:S01]  /*5dc0*/  MUFU.TANH R231, R231 ;  /* 0x000000e700e77308 */ /* 0x000e620000002400 */
[----:B------:R-:W-:Y:S01]  /*5dd0*/  @P0 LEA R162, P6, R250, c[0x0][0x1c8], 0x1 ;  /* 0x00007200faa20a11 */ /* 0x000fe200078c08ff */
[----:B------:R-:W-:Y:S01]  /*5de0*/  FMUL.FTZ R229, R5, c[0x0][0x320] ;  /* 0x0000c80005e57a20 */ /* 0x000fe20000410000 */
[----:B------:R-:W-:Y:S01]  /*5df0*/  @P0 IADD3.X R13, R181, UR18, RZ, P4, !PT ;  /* 0x00000012b50d0c10 */ /* 0x000fe2000a7fe4ff */
[----:B------:R-:W-:Y:S01]  /*5e00*/  FMUL.FTZ R249, R30, c[0x0][0x320] ;  /* 0x0000c8001ef97a20 */ /* 0x000fe20000410000 */
[----:B------:R-:W-:Y:S01]  /*5e10*/  @P0 LEA R26, P4, R18, c[0x0][0x1c8], 0x1 ;  /* 0x00007200121a0a11 */ /* 0x000fe200078808ff */
[----:B------:R-:W-:Y:S01]  /*5e20*/  FMUL.FTZ R248, R31, c[0x0][0x320] ;  /* 0x0000c8001ff87a20 */ /* 0x000fe20000410000 */
[----:B------:R-:W-:Y:S01]  /*5e30*/  @P0 LEA.HI.X R163, R250, c[0x0][0x1cc], R251, 0x1, P6 ;  /* 0x00007300faa30a11 */ /* 0x000fe200030f0cfb */
[----:B------:R-:W-:Y:S01]  /*5e40*/  FMUL.FTZ R0, R6, c[0x0][0x320] ;  /* 0x0000c80006007a20 */ /* 0x000fe20000410000 */
[----:B------:R-:W-:Y:S01]  /*5e50*/  @P0 LEA.HI.X R27, R18, c[0x0][0x1cc], R13, 0x1, P4 ;  /* 0x00007300121b0a11 */ /* 0x000fe200020f0c0d */
[----:B------:R-:W1:Y:S01]  /*5e60*/  MUFU.TANH R229, R229 ;  /* 0x000000e500e57308 */ /* 0x000e620000002400 */
[----:B------:R-:W-:Y:S01]  /*5e70*/  @P0 IADD3 R11, P5, R220, UR19, RZ ;  /* 0x00000013dc0b0c10 */ /* 0x000fe2000ffbe0ff */
[----:B------:R1:W-:Y:S01]  /*5e80*/  @P0 LDGSTS.E.BYPASS.LTC128B.128 [R207+0x7100], [R162.64], !P3 ;  /* 0x07100000a2cf0fae */ /* 0x0003e2000d901d50 */
[----:B------:R-:W-:Y:S01]  /*5e90*/  FMUL.FTZ R250, R32, c[0x0][0x320] ;  /* 0x0000c80020fa7a20 */ /* 0x000fe20000410000 */
[----:B------:R-:W-:Y:S01]  /*5ea0*/  PLOP3.LUT P4, PT, PT, PT, UP2, 0x80, 0x0 ;  /* 0x000000000000781c */ /* 0x000fe20003f8f028 */
[----:B------:R-:W-:Y:S01]  /*5eb0*/  FMUL.FTZ R225, R7, c[0x0][0x320] ;  /* 0x0000c80007e17a20 */ /* 0x000fe20000410000 */
[----:B------:R-:W-:Y:S01]  /*5ec0*/  @P0 IADD3.X R10, R183, UR18, RZ, P5, !PT ;  /* 0x00000012b70a0c10 */ /* 0x000fe2000affe4ff */
[----:B------:R-:W-:Y:S01]  /*5ed0*/  USHF.L.U32 UR18, UR13, 0x6, URZ ;  /* 0x000000060d127899 */ /* 0x000fe2000800063f */
[----:B------:R-:W-:Y:S01]  /*5ee0*/  @P0 LEA R30, P5, R11, c[0x0][0x1c8], 0x1 ;  /* 0x000072000b1e0a11 */ /* 0x000fe200078a08ff */
[----:B------:R-:W-:Y:S01]  /*5ef0*/  FMUL.FTZ R230, R8, c[0x0][0x320] ;  /* 0x0000c80008e67a20 */ /* 0x000fe20000410000 */
[----:B------:R1:W1:Y:S01]  /*5f00*/  MUFU.TANH R13, R250 ;  /* 0x000000fa000d7308 */ /* 0x0002620000002400 */
[----:B------:R-:W-:Y:S01]  /*5f10*/  FMUL.FTZ R233, R9, c[0x0][0x320] ;  /* 0x0000c80009e97a20 */ /* 0x000fe20000410000 */
[----:B------:R-:W-:Y:S01]  /*5f20*/  @P0 LEA.HI.X R31, R11, c[0x0][0x1cc], R10, 0x1, P5 ;  /* 0x000073000b1f0a11 */ /* 0x000fe200028f0c0a */
[----:B------:R-:W-:Y:S02]  /*5f30*/  FMUL.FTZ R237, R12, c[0x0][0x320] ;  /* 0x0000c8000ced7a20 */ /* 0x000fe40000410000 */
[----:B------:R-:W-:Y:S02]  /*5f40*/  FMUL.FTZ R238, R16, c[0x0][0x320] ;  /* 0x0000c80010ee7a20 */ /* 0x000fe40000410000 */
[----:B------:R2:W-:Y:S01]  /*5f50*/  @P0 LDGSTS.E.BYPASS.LTC128B.128 [R207+0x9100], [R30.64], !P2 ;  /* 0x091000001ecf0fae */ /* 0x0005e2000d101d50 */
[----:B------:R-:W-:Y:S02]  /*5f60*/  @P4 IMAD.MOV.U32 R19, RZ, RZ, R180 ;  /* 0x000000ffff134224 */ /* 0x000fe400078e00b4 */
[----:B------:R-:W2:Y:S01]  /*5f70*/  MUFU.TANH R0, R0 ;  /* 0x0000000000007308 */ /* 0x000ea20000002400 */
[----:B------:R-:W-:Y:S02]  /*5f80*/  FMUL.FTZ R241, R17, c[0x0][0x320] ;  /* 0x0000c80011f17a20 */ /* 0x000fe40000410000 */
[----:B------:R-:W-:Y:S01]  /*5f90*/  FMUL.FTZ R245, R20, c[0x0][0x320] ;  /* 0x0000c80014f57a20 */ /* 0x000fe20000410000 */
[----:B------:R2:W-:Y:S01]  /*5fa0*/  @P0 LDGSTS.E.BYPASS.LTC128B.128 [R207+0xb100], [R26.64], !P1 ;  /* 0x0b1000001acf0fae */ /* 0x0005e2000c901d50 */
[----:B------:R-:W-:Y:S01]  /*5fb0*/  FMUL.FTZ R244, R21, c[0x0][0x320] ;  /* 0x0000c80015f47a20 */ /* 0x000fe20000410000 */
[----:B------:R-:W-:Y:S01]  /*5fc0*/  PLOP3.LUT P0, PT, PT, PT, UP1, 0x40, 0x0 ;  /* 0x000000000000781c */ /* 0x000fe20003f0e818 */
[----:B------:R-:W-:Y:S02]  /*5fd0*/  FMUL.FTZ R247, R24, c[0x0][0x320] ;  /* 0x0000c80018f77a20 */ /* 0x000fe40000410000 */
[----:B------:R-:W-:Y:S01]  /*5fe0*/  FMUL.FTZ R246, R25, c[0x0][0x320] ;  /* 0x0000c80019f67a20 */ /* 0x000fe20000410000 */
[----:B------:R-:W2:Y:S01]  /*5ff0*/  MUFU.TANH R225, R225 ;  /* 0x000000e100e17308 */ /* 0x000ea20000002400 */
[----:B------:R-:W0:Y:S01]  /*6000*/  LDGDEPBAR ;  /* 0x00000000000079af */ /* 0x000e220000000000 */
[----:B------:R-:W-:Y:S02]  /*6010*/  FMUL.FTZ R9, R28, c[0x0][0x320] ;  /* 0x0000c8001c097a20 */ /* 0x000fe40000410000 */
[----:B-1----:R-:W-:Y:S02]  /*6020*/  IMAD.U32 R250, RZ, RZ, UR18 ;  /* 0x00000012fffa7e24 */ /* 0x002fe4000f8e00ff */
[----:B------:R-:W-:Y:S02]  /*6030*/  FMUL.FTZ R252, R29, c[0x0][0x320] ;  /* 0x0000c8001dfc7a20 */ /* 0x000fe40000410000 */
[----:B------:R-:W-:Y:S01]  /*6040*/  FMUL.FTZ R11, R33, c[0x0][0x320] ;  /* 0x0000c800210b7a20 */ /* 0x000fe20000410000 */
[----:B------:R-:W1:Y:S01]  /*6050*/  SHFL.IDX PT, R10, R19, RZ, 0x1c1f ;  /* 0x001c1fff130a7589 */ /* 0x000e6200000e0000 */
[----:B------:R-:W2:Y:S01]  /*6060*/  MUFU.TANH R230, R230 ;  /* 0x000000e600e67308 */ /* 0x000ea20000002400 */
[----:B------:R-:W-:Y:S01]  /*6070*/  FMUL.FTZ R251, R34, c[0x0][0x320] ;  /* 0x0000c80022fb7a20 */ /* 0x000fe20000410000 */
[----:B-----5:R-:W-:Y:S01]  /*6080*/  IADD3 R14, -R213, 0x1, -R250 ;  /* 0x00000001d50e7810 */ /* 0x020fe20007ffe9fa */
[----:B------:R-:W-:Y:S03]  /*6090*/  FMUL.FTZ R35, R35, c[0x0][0x320] ;  /* 0x0000c80023237a20 */ /* 0x000fe60000410000 */
[----:B------:R-:W-:Y:S04]  /*60a0*/  IADD3 R14, R14, c[0x0][0x1d0], RZ ;  /* 0x000074000e0e7a10 */ /* 0x000fe80007ffe0ff */
[----:B------:R-:W2:Y:S01]  /*60b0*/  MUFU.TANH R233, R233 ;  /* 0x000000e900e97308 */ /* 0x000ea20000002400 */
[----:B------:R-:W-:Y:S04]  /*60c0*/  IADD3 R14, R14, -c[0x0][0x168], RZ ;  /* 0x80005a000e0e7a10 */ /* 0x000fe80007ffe0ff */
[C---:B------:R-:W-:Y:S02]  /*60d0*/  IADD3 R15, R14.reuse, c[0x0][0x328], RZ ;  /* 0x0000ca000e0f7a10 */ /* 0x040fe40007ffe0ff */
[----:B------:R-:W-:Y:S03]  /*60e0*/  IADD3 R14, R14, UR14, RZ ;  /* 0x0000000e0e0e7c10 */ /* 0x000fe6000fffe0ff */
[----:B------:R-:W2:Y:S01]  /*60f0*/  MUFU.TANH R237, R237 ;  /* 0x000000ed00ed7308 */ /* 0x000ea20000002400 */
[--C-:B-1----:R-:W-:Y:S02]  /*6100*/  IMAD.IADD R18, R15, 0x1, R10.reuse ;  /* 0x000000010f127824 */ /* 0x102fe400078e020a */
[----:B------:R-:W-:Y:S07]  /*6110*/  IMAD.IADD R17, R14, 0x1, R10 ;  /* 0x000000010e117824 */ /* 0x000fee00078e020a */
[----:B------:R-:W1:Y:S10]  /*6120*/  MUFU.TANH R238, R238 ;  /* 0x000000ee00ee7308 */ /* 0x000e740000002400 */
        /* <DEDUP_REMOVED lines=17> */
[----:B------:R1:W1:Y:S01]  /*6240*/  MUFU.TANH R250, R35 ;  /* 0x0000002300fa7308 */ /* 0x0002620000002400 */
[----:B------:R-:W-:-:S05]  /*6250*/  @P0 BRA `(.L_x_167) ;  /* 0x000001a000000947 */ /* 0x000fca0003800000 */
[----:B--234-:R-:W-:Y:S01]  /*6260*/  IADD3 R5, R10, c[0x0][0x1d0], RZ ;  /* 0x000074000a057a10 */ /* 0x01cfe20007ffe0ff */
[----:B------:R-:W-:Y:S03]  /*6270*/  BSSY B0, `(.L_x_168) ;  /* 0x0000012000007945 */ /* 0x000fe60003800000 */
[----:B------:R-:W-:Y:S04]  /*6280*/  IADD3 R5, R5, -c[0x0][0x168], RZ ;  /* 0x80005a0005057a10 */ /* 0x000fe80007ffe0ff */
[----:B------:R-:W-:Y:S11]  /*6290*/  ISETP.GT.AND P0, PT, R5, -0x1, PT ;  /* 0xffffffff0500780c */ /* 0x000ff60003f04270 */
[----:B------:R-:W-:Y:S02]  /*62a0*/  @!UPT UIADD3 URZ, URZ, URZ, URZ ;  /* 0x0000003f3f3ff290 */ /* 0x000fe4000fffe03f */
[----:B------:R-:W-:-:S05]  /*62b0*/  @P0 BRA `(.L_x_169) ;  /* 0x0000008000000947 */ /* 0x000fca0003800000 */
[----:B------:R-:W-:Y:S01]  /*62c0*/  LOP3.LUT R5, RZ, R5, RZ, 0x33, !PT ;  /* 0x00000005ff057212 */ /* 0x000fe200078e33ff */
[----:B------:R-:W-:Y:S05]  /*62d0*/  IMAD.MOV.U32 R4, RZ, RZ, c[0x0][0x32c] ;  /* 0x0000cb00ff047624 */ /* 0x000fea00078e00ff */
[----:B------:R-:W-:Y:S11]  /*62e0*/  ISETP.NE.AND P0, PT, R4, 0x1, PT ;  /* 0x000000010400780c */ /* 0x000ff60003f05270 */
[----:B------:R-:W-:Y:S02]  /*62f0*/  @!UPT UIADD3 URZ, URZ, URZ, URZ ;  /* 0x0000003f3f3ff290 */ /* 0x000fe4000fffe03f */
[----:B------:R-:W-:Y:S05]  /*6300*/  @P0 IMAD.HI.U32 R4, R5, c[0x0][0x330], RZ ;  /* 0x0000cc0005040a27 */ /* 0x000fea00078e00ff */
[----:B------:R-:W-:Y:S04]  /*6310*/  @P0 SHF.R.U32.HI R5, RZ, c[0x0][0x334], R4 ;  /* 0x0000cd00ff050a19 */ /* 0x000fe80000011604 */
[----:B------:R-:W-:Y:S01]  /*6320*/  LOP3.LUT R5, RZ, R5, RZ, 0x33, !PT ;  /* 0x00000005ff057212 */ /* 0x000fe200078e33ff */
[----:B------:R-:W-:-:S05]  /*6330*/  BRA `(.L_x_170) ;  /* 0x0000005000007947 */ /* 0x000fca0003800000 */
.L_x_169:
[----:B------:R-:W-:Y:S04]  /*6340*/  MOV R4, c[0x0][0x32c] ;  /* 0x0000cb0000047a02 */ /* 0x000fe80000000f00 */
[----:B------:R-:W-:Y:S11]  /*6350*/  ISETP.NE.AND P0, PT, R4, 0x1, PT ;  /* 0x000000010400780c */ /* 0x000ff60003f05270 */
[----:B------:R-:W-:Y:S02]  /*6360*/  @!UPT UIADD3 URZ, URZ, URZ, URZ ;  /* 0x0000003f3f3ff290 */ /* 0x000fe4000fffe03f */
[----:B------:R-:W-:Y:S05]  /*6370*/  @P0 IMAD.HI.U32 R4, R5, c[0x0][0x330], RZ ;  /* 0x0000cc0005040a27 */ /* 0x000fea00078e00ff */
[----:B------:R-:W-:Y:S02]  /*6380*/  @P0 SHF.R.U32.HI R5, RZ, c[0x0][0x334], R4 ;  /* 0x0000cd00ff050a19 */ /* 0x000fe40000011604 */
.L_x_170:
[----:B------:R-:W-:Y:S05]  /*6390*/  BSYNC B0 ;  /* 0x0000000000007941 */ /* 0x000fea0003800000 */
.L_x_168:
[----:B------:R-:W-:Y:S04]  /*63a0*/  IMAD.MOV.U32 R4, RZ, RZ, c[0x0][0x32c] ;  /* 0x0000cb00ff047624 */ /* 0x000fe800078e00ff */
[----:B------:R-:W-:Y:S04]  /*63b0*/  IMAD R4, R5, R4, -UR18 ;  /* 0x8000001205047e24 */ /* 0x000fe8000f8e0204 */
[----:B------:R-:W-:Y:S05]  /*63c0*/  IMAD.IADD R4, R4, 0x1, -R213 ;  /* 0x0000000104047824 */ /* 0x000fea00078e0ad5 */
[----:B------:R-:W-:Y:S02]  /*63d0*/  IADD3 R5, R4, c[0x0][0x32c], RZ ;  /* 0x0000cb0004057a10 */ /* 0x000fe40007ffe0ff */
[----:B------:R-:W-:Y:S02]  /*63e0*/  IMNMX R17, R17, R4, !PT ;  /* 0x0000000411117217 */ /* 0x000fe40007800200 */
[----:B------:R-:W-:Y:S02]  /*63f0*/  IMNMX R18, R18, R5, PT ;  /* 0x0000000512127217 */ /* 0x000fe40003800200 */
.L_x_167:
[----:B--234-:R-:W-:Y:S01]  /*6400*/  UISETP.GT.AND UP0, UPT, UR13, -0x1, UPT ;  /* 0xffffffff0d00788c */ /* 0x01cfe2000bf04270 */
[----:B------:R-:W2:Y:S05]  /*6410*/  SHFL.IDX PT, R7, R19, 0x1, 0x1c1f ;  /* 0x003c1f0013077f89 */ /* 0x000eaa00000e0000 */
[----:B------:R-:W-:Y:S04]  /*6420*/  PLOP3.LUT P0, PT, PT, PT, UP0, 0x80, 0x0 ;  /* 0x000000000000781c */ /* 0x000fe80003f0f008 */
[C---:B------:R-:W-:Y:S02]  /*6430*/  ISETP.GT.AND P4, PT, R17.reuse, 0x1, P0 ;  /* 0x000000011100780c */ /* 0x040fe40000784270 */
[----:B------:R-:W-:Y:S02]  /*6440*/  ISETP.GT.AND P5, PT, R17, RZ, P0 ;  /* 0x000000ff1100720c */ /* 0x000fe400007a4270 */
[C---:B------:R-:W-:Y:S02]  /*6450*/  ISETP.LT.OR P4, PT, R18.reuse, 0x2, P4 ;  /* 0x000000021200780c */ /* 0x040fe40002781670 */
[C---:B------:R-:W-:Y:S02]  /*6460*/  ISETP.LT.OR P5, PT, R18.reuse, 0x1, P5 ;  /* 0x000000011200780c */ /* 0x040fe40002fa1670 */
[----:B------:R-:W-:Y:S02]  /*6470*/  FSEL R8, R229, -INF , !P4 ;  /* 0xff800000e5087808 */ /* 0x000fe40006000000 */
[C---:B------:R-:W-:Y:S02]  /*6480*/  ISETP.GT.AND P4, PT, R17.reuse, 0x10, P0 ;  /* 0x000000101100780c */ /* 0x040fe40000784270 */
[----:B------:R-:W-:Y:S02]  /*6490*/  ISETP.GT.AND P6, PT, R17, 0x8, P0 ;  /* 0x000000081100780c */ /* 0x000fe400007c4270 */
[----:B------:R-:W-:Y:S01]  /*64a0*/  ISETP.LT.OR P4, PT, R18, 0x11, P4 ;  /* 0x000000111200780c */ /* 0x000fe20002781670 */
[--C-:B--2---:R-:W-:Y:S01]  /*64b0*/  IMAD.IADD R4, R15, 0x1, R7.reuse ;  /* 0x000000010f047824 */ /* 0x104fe200078e0207 */
[----:B------:R-:W-:Y:S01]  /*64c0*/  FSEL R10, R227, -INF , !P5 ;  /* 0xff800000e30a7808 */ /* 0x000fe20006800000 */
[----:B------:R-:W-:Y:S01]  /*64d0*/  IMAD.IADD R5, R14, 0x1, R7 ;  /* 0x000000010e057824 */ /* 0x000fe200078e0207 */
[----:B------:R-:W-:Y:S02]  /*64e0*/  ISETP.GT.AND P5, PT, R17, 0x9, P0 ;  /* 0x000000091100780c */ /* 0x000fe400007a4270 */
[----:B------:R-:W-:Y:S02]  /*64f0*/  FSEL R164, R237, -INF , !P4 ;  /* 0xff800000eda47808 */ /* 0x000fe40006000000 */
[C---:B------:R-:W-:Y:S02]  /*6500*/  ISETP.GT.AND P4, PT, R17.reuse, 0x19, P0 ;  /* 0x000000191100780c */ /* 0x040fe40000784270 */
[C---:B------:R-:W-:Y:S02]  /*6510*/  ISETP.LT.OR P6, PT, R18.reuse, 0x9, P6 ;  /* 0x000000091200780c */ /* 0x040fe400037c1670 */
[C---:B------:R-:W-:Y:S02]  /*6520*/  ISETP.LT.OR P5, PT, R18.reuse, 0xa, P5 ;  /* 0x0000000a1200780c */ /* 0x040fe40002fa1670 */
[----:B------:R-:W-:Y:S02]  /*6530*/  ISETP.LT.OR P4, PT, R18, 0x1a, P4 ;  /* 0x0000001a1200780c */ /* 0x000fe40002781670 */
[----:B------:R-:W-:Y:S02]  /*6540*/  FSEL R230, R230, -INF , !P6 ;  /* 0xff800000e6e67808 */ /* 0x000fe40007000000 */
[----:B------:R-:W-:Y:S02]  /*6550*/  ISETP.GT.AND P6, PT, R17, 0x11, P0 ;  /* 0x000000111100780c */ /* 0x000fe400007c4270 */
[----:B------:R-:W-:Y:S02]  /*6560*/  FSEL R6, R233, -INF , !P5 ;  /* 0xff800000e9067808 */ /* 0x000fe40006800000 */
[----:B------:R-:W-:Y:S02]  /*6570*/  ISETP.GT.AND P5, PT, R17, 0x18, P0 ;  /* 0x000000181100780c */ /* 0x000fe400007a4270 */
[----:B-1----:R-:W-:Y:S02]  /*6580*/  FSEL R140, R241, -INF , !P4 ;  /* 0xff800000f18c7808 */ /* 0x002fe40006000000 */
[C---:B------:R-:W-:Y:S02]  /*6590*/  ISETP.GT.AND P4, PT, R17.reuse, 0x28, P0 ;  /* 0x000000281100780c */ /* 0x040fe40000784270 */
[C---:B------:R-:W-:Y:S02]  /*65a0*/  ISETP.LT.OR P6, PT, R18.reuse, 0x12, P6 ;  /* 0x000000121200780c */ /* 0x040fe400037c1670 */
[C---:B------:R-:W-:Y:S02]  /*65b0*/  ISETP.LT.OR P5, PT, R18.reuse, 0x19, P5 ;  /* 0x000000191200780c */ /* 0x040fe40002fa1670 */
[----:B------:R-:W-:Y:S02]  /*65c0*/  ISETP.LT.OR P4, PT, R18, 0x29, P4 ;  /* 0x000000291200780c */ /* 0x000fe40002781670 */
[----:B------:R-:W-:Y:S02]  /*65d0*/  FSEL R162, R236, -INF , !P6 ;  /* 0xff800000eca27808 */ /* 0x000fe40007000000 */
[C---:B------:R-:W-:Y:S02]  /*65e0*/  ISETP.GT.AND P6, PT, R17.reuse, 0x20, P0 ;  /* 0x000000201100780c */ /* 0x040fe400007c4270 */
[----:B------:R-:W-:Y:S02]  /*65f0*/  FSEL R142, R238, -INF , !P5 ;  /* 0xff800000ee8e7808 */ /* 0x000fe40006800000 */
[----:B------:R-:W-:Y:S02]  /*6600*/  ISETP.GT.AND P5, PT, R17, 0x21, P0 ;  /* 0x000000211100780c */ /* 0x000fe400007a4270 */
[----:B------:R-:W-:Y:S02]  /*6610*/  FSEL R156, R247, -INF , !P4 ;  /* 0xff800000f79c7808 */ /* 0x000fe40006000000 */
[----:B------:R-:W-:Y:S02]  /*6620*/  ISETP.GT.AND P4, PT, R17, 0x31, P0 ;  /* 0x000000311100780c */ /* 0x000fe40000784270 */
[C---:B------:R-:W-:Y:S02]  /*6630*/  ISETP.LT.OR P6, PT, R18.reuse, 0x21, P6 ;  /* 0x000000211200780c */ /* 0x040fe400037c1670 */
[C---:B------:R-:W-:Y:S02]  /*6640*/  ISETP.LT.OR P5, PT, R18.reuse, 0x22, P5 ;  /* 0x000000221200780c */ /* 0x040fe40002fa1670 */
[----:B------:R-:W-:Y:S02]  /*6650*/  ISETP.LT.OR P4, PT, R18, 0x32, P4 ;  /* 0x000000321200780c */ /* 0x000fe40002781670 */
[----:B------:R-:W-:Y:S02]  /*6660*/  FSEL R160, R245, -INF , !P6 ;  /* 0xff800000f5a07808 */ /* 0x000fe40007000000 */
[C---:B------:R-:W-:Y:S02]  /*6670*/  ISETP.GT.AND P6, PT, R17.reuse, 0x29, P0 ;  /* 0x000000291100780c */ /* 0x040fe400007c4270 */
[----:B------:R-:W-:Y:S02]  /*6680*/  FSEL R158, R244, -INF , !P5 ;  /* 0xff800000f49e7808 */ /* 0x000fe40006800000 */
[C---:B------:R-:W-:Y:S02]  /*6690*/  ISETP.GT.AND P5, PT, R17.reuse, 0x30, P0 ;  /* 0x000000301100780c */ /* 0x040fe400007a4270 */
[----:B------:R-:W-:Y:S02]  /*66a0*/  FSEL R150, R252, -INF , !P4 ;  /* 0xff800000fc967808 */ /* 0x000fe40006000000 */
[----:B------:R-:W-:Y:S02]  /*66b0*/  PLOP3.LUT P4, PT, PT, PT, UP1, 0x40, 0x0 ;  /* 0x000000000000781c */ /* 0x000fe40003f8e818 */
[C---:B------:R-:W-:Y:S02]  /*66c0*/  ISETP.LT.OR P6, PT, R18.reuse, 0x2a, P6 ;  /* 0x0000002a1200780c */ /* 0x040fe400037c1670 */
[----:B------:R-:W-:Y:S02]  /*66d0*/  ISETP.LT.OR P5, PT, R18, 0x31, P5 ;  /* 0x000000311200780c */ /* 0x000fe40002fa1670 */
[----:B------:R-:W-:Y:S02]  /*66e0*/  FSEL R154, R246, -INF , !P6 ;  /* 0xff800000f69a7808 */ /* 0x000fe40007000000 */
[----:B------:R-:W-:Y:S02]  /*66f0*/  ISETP.GT.AND P6, PT, R17, 0x38, P0 ;  /* 0x000000381100780c */ /* 0x000fe400007c4270 */
[----:B------:R-:W-:Y:S02]  /*6700*/  FSEL R152, R9, -INF , !P5 ;  /* 0xff80000009987808 */ /* 0x000fe40006800000 */
[----:B------:R-:W-:Y:S02]  /*6710*/  ISETP.GT.AND P5, PT, R17, 0x39, P0 ;  /* 0x000000391100780c */ /* 0x000fe400007a4270 */
[C---:B------:R-:W-:Y:S02]  /*6720*/  ISETP.LT.OR P6, PT, R18.reuse, 0x39, P6 ;  /* 0x000000391200780c */ /* 0x040fe400037c1670 */
[----:B------:R-:W-:Y:S02]  /*6730*/  ISETP.LT.OR P5, PT, R18, 0x3a, P5 ;  /* 0x0000003a1200780c */ /* 0x000fe40002fa1670 */
[----:B------:R-:W-:Y:S02]  /*6740*/  FSEL R148, R13, -INF , !P6 ;  /* 0xff8000000d947808 */ /* 0x000fe40007000000 */
[----:B------:R-:W-:Y:S01]  /*6750*/  FSEL R146, R11, -INF , !P5 ;  /* 0xff8000000b927808 */ /* 0x000fe20006800000 */
[----:B------:R-:W-:-:S05]  /*6760*/  @P4 BRA `(.L_x_171) ;  /* 0x000001a000004947 */ /* 0x000fca0003800000 */
[----:B------:R-:W-:Y:S01]  /*6770*/  IADD3 R7, R7, c[0x0][0x1d0], RZ ;  /* 0x0000740007077a10 */ /* 0x000fe20007ffe0ff */
        /* <DEDUP_REMOVED lines=13> */
.L_x_173:
[----:B------:R-:W-:Y:S04]  /*6850*/  MOV R7, c[0x0][0x32c] ;  /* 0x0000cb0000077a02 */ /* 0x000fe80000000f00 */
[----:B------:R-:W-:Y:S11]  /*6860*/  ISETP.NE.AND P4, PT, R7, 0x1, PT ;  /* 0x000000010700780c */ /* 0x000ff60003f85270 */
[----:B------:R-:W-:Y:S02]  /*6870*/  @!UPT UIADD3 URZ, URZ, URZ, URZ ;  /* 0x0000003f3f3ff290 */ /* 0x000fe4000fffe03f */
[----:B------:R-:W-:Y:S05]  /*6880*/  @P4 IMAD.HI.U32 R7, R12, c[0x0][0x330], RZ ;  /* 0x0000cc000c074a27 */ /* 0x000fea00078e00ff */
[----:B------:R-:W-:Y:S02]  /*6890*/  @P4 SHF.R.U32.HI R12, RZ, c[0x0][0x334], R7 ;  /* 0x0000cd00ff0c4a19 */ /* 0x000fe40000011607 */
.L_x_174:
[----:B------:R-:W-:Y:S05]  /*68a0*/  BSYNC B0 ;  /* 0x0000000000007941 */ /* 0x000fea0003800000 */
.L_x_172:
[----:B------:R-:W-:Y:S04]  /*68b0*/  IMAD.MOV.U32 R7, RZ, RZ, c[0x0][0x32c] ;  /* 0x0000cb00ff077624 */ /* 0x000fe800078e00ff */
[----:B------:R-:W-:Y:S04]  /*68c0*/  IMAD R12, R12, R7, -UR18 ;  /* 0x800000120c0c7e24 */ /* 0x000fe8000f8e0207 */
[----:B------:R-:W-:Y:S05]  /*68d0*/  IMAD.IADD R12, R12, 0x1, -R213 ;  /* 0x000000010c0c7824 */ /* 0x000fea00078e0ad5 */
[----:B------:R-:W-:Y:S02]  /*68e0*/  IADD3 R7, R12, c[0x0][0x32c], RZ ;  /* 0x0000cb000c077a10 */ /* 0x000fe40007ffe0ff */
[----:B------:R-:W-:Y:S02]  /*68f0*/  IMNMX R5, R5, R12, !PT ;  /* 0x0000000c05057217 */ /* 0x000fe40007800200 */
[----:B------:R-:W-:Y:S02]  /*6900*/  IMNMX R4, R4, R7, PT ;  /* 0x0000000704047217 */ /* 0x000fe40003800200 */
.L_x_171:
[----:B------:R-:W-:Y:S01]  /*6910*/  FMNMX.FTZ R7, R10, R3, !PT ;  /* 0x000000030a077209 */ /* 0x000fe20007810000 */
[----:B------:R-:W-:Y:S01]  /*6920*/  LDSM.16.MT88.4 R20, [R198+0x100] ;  /* 0x00010000c614783b */ /* 0x000fe20000004200 */
[C---:B------:R-:W-:Y:S01]  /*6930*/  ISETP.GT.AND P6, PT, R5.reuse, RZ, P0 ;  /* 0x000000ff0500720c */ /* 0x040fe200007c4270 */
[----:B------:R-:W-:Y:S01]  /*6940*/  UISETP.GT.AND UP0, UPT, UR13, UR15, UPT ;  /* 0x0000000f0d00728c */ /* 0x000fe2000bf04270 */
[----:B------:R-:W-:Y:S01]  /*6950*/  FMNMX.FTZ R7, R8, R7, !PT ;  /* 0x0000000708077209 */ /* 0x000fe20007810000 */
[----:B------:R-:W-:Y:S01]  /*6960*/  UIADD3 UR13, UR13, -0x1, URZ ;  /* 0xffffffff0d0d7890 */ /* 0x000fe2000fffe03f */
[----:B------:R-:W-:Y:S02]  /*6970*/  ISETP.LT.OR P6, PT, R4, 0x1, P6 ;  /* 0x000000010400780c */ /* 0x000fe400037c1670 */
[----:B------:R-:W-:Y:S01]  /*6980*/  FMNMX.FTZ R7, R230, R7, !PT ;  /* 0x00000007e6077209 */ /* 0x000fe20007810000 */
[----:B------:R-:W-:Y:S01]  /*6990*/  LDSM.16.MT88.4 R28, [R197+0x100] ;  /* 0x00010000c51c783b */ /* 0x000fe20000004200 */
[C---:B------:R-:W-:Y:S02]  /*69a0*/  ISETP.GT.AND P5, PT, R5.reuse, 0x1, P0 ;  /* 0x000000010500780c */ /* 0x040fe400007a4270 */
[----:B------:R-:W-:Y:S02]  /*69b0*/  FMNMX.FTZ R7, R6, R7, !PT ;  /* 0x0000000706077209 */ /* 0x000fe40007810000 */
[----:B------:R-:W-:Y:S02]  /*69c0*/  FSEL R13, R0, -INF , !P6 ;  /* 0xff800000000d7808 */ /* 0x000fe40007000000 */
[----:B------:R-:W-:Y:S02]  /*69d0*/  FMNMX.FTZ R7, R164, R7, !PT ;  /* 0x00000007a4077209 */ /* 0x000fe40007810000 */
[----:B------:R-:W-:Y:S02]  /*69e0*/  ISETP.GT.AND P4, PT, R5, 0x8, P0 ;  /* 0x000000080500780c */ /* 0x000fe40000784270 */
[----:B------:R-:W-:Y:S02]  /*69f0*/  FMNMX.FTZ R7, R162, R7, !PT ;  /* 0x00000007a2077209 */ /* 0x000fe40007810000 */
[----:B------:R-:W-:Y:S02]  /*6a00*/  ISETP.LT.OR P5, PT, R4, 0x2, P5 ;  /* 0x000000020400780c */ /* 0x000fe40002fa1670 */
[----:B------:R-:W-:Y:S02]  /*6a10*/  FMNMX.FTZ R7, R142, R7, !PT ;  /* 0x000000078e077209 */ /* 0x000fe40007810000 */
[----:B------:R-:W-:Y:S02]  /*6a20*/  FMNMX.FTZ R0, R13, R2, !PT ;  /* 0x000000020d007209 */ /* 0x000fe40007810000 */
[----:B------:R-:W-:Y:S02]  /*6a30*/  FMNMX.FTZ R7, R140, R7, !PT ;  /* 0x000000078c077209 */ /* 0x000fe40007810000 */
[----:B------:R-:W-:Y:S02]  /*6a40*/  FSEL R225, R225, -INF , !P5 ;  /* 0xff800000e1e17808 */ /* 0x000fe40006800000 */
[----:B------:R-:W-:Y:S02]  /*6a50*/  FMNMX.FTZ R7, R160, R7, !PT ;  /* 0x00000007a0077209 */ /* 0x000fe40007810000 */
[----:B------:R-:W-:Y:S02]  /*6a60*/  ISETP.GT.AND P6, PT, R5, 0x9, P0 ;  /* 0x000000090500780c */ /* 0x000fe400007c4270 */
[----:B------:R-:W-:Y:S02]  /*6a70*/  FMNMX.FTZ R7, R158, R7, !PT ;  /* 0x000000079e077209 */ /* 0x000fe40007810000 */
[----:B------:R-:W-:Y:S02]  /*6a80*/  ISETP.LT.OR P4, PT, R4, 0x9, P4 ;  /* 0x000000090400780c */ /* 0x000fe40002781670 */
[----:B------:R-:W-:Y:S02]  /*6a90*/  FMNMX.FTZ R7, R156, R7, !PT ;  /* 0x000000079c077209 */ /* 0x000fe40007810000 */
[----:B------:R-:W-:Y:S02]  /*6aa0*/  FSEL R11, R226, -INF , !P4 ;  /* 0xff800000e20b7808 */ /* 0x000fe40006000000 */
[----:B------:R-:W-:Y:S02]  /*6ab0*/  FMNMX.FTZ R0, R225, R0, !PT ;  /* 0x00000000e1007209 */ /* 0x000fe40007810000 */
[----:B------:R-:W-:Y:S02]  /*6ac0*/  ISETP.GT.AND P5, PT, R5, 0x10, P0 ;  /* 0x000000100500780c */ /* 0x000fe400007a4270 */
[----:B------:R-:W-:Y:S02]  /*6ad0*/  ISETP.LT.OR P6, PT, R4, 0xa, P6 ;  /* 0x0000000a0400780c */ /* 0x000fe400037c1670 */
[----:B------:R-:W-:Y:S02]  /*6ae0*/  FMNMX.FTZ R7, R154, R7, !PT ;  /* 0x000000079a077209 */ /* 0x000fe40007810000 */
[----:B------:R-:W-:Y:S02]  /*6af0*/  FSEL R9, R228, -INF , !P6 ;  /* 0xff800000e4097808 */ /* 0x000fe40007000000 */
[----:B------:R-:W-:Y:S02]  /*6b00*/  ISETP.LT.OR P5, PT, R4, 0x11, P5 ;  /* 0x000000110400780c */ /* 0x000fe40002fa1670 */
[----:B------:R-:W-:Y:S02]  /*6b10*/  FMNMX.FTZ R0, R11, R0, !PT ;  /* 0x000000000b007209 */ /* 0x000fe40007810000 */
[----:B------:R-:W-:Y:S02]  /*6b20*/  ISETP.GT.AND P4, PT, R5, 0x11, P0 ;  /* 0x000000110500780c */ /* 0x000fe40000784270 */
[----:B------:R-:W-:Y:S02]  /*6b30*/  FMNMX.FTZ R7, R152, R7, !PT ;  /* 0x0000000798077209 */ /* 0x000fe40007810000 */
[----:B------:R-:W-:Y:S02]  /*6b40*/  FSEL R163, R232, -INF , !P5 ;  /* 0xff800000e8a37808 */ /* 0x000fe40006800000 */
[----:B------:R-:W-:Y:S02]  /*6b50*/  ISETP.LT.OR P4, PT, R4, 0x12, P4 ;  /* 0x000000120400780c */ /* 0x000fe40002781670 */
[----:B------:R-:W-:Y:S02]  /*6b60*/  FMNMX.FTZ R0, R9, R0, !PT ;  /* 0x0000000009007209 */ /* 0x000fe40007810000 */
[----:B------:R-:W-:Y:S02]  /*6b70*/  ISETP.GT.AND P6, PT, R5, 0x18, P0 ;  /* 0x000000180500780c */ /* 0x000fe400007c4270 */
[----:B------:R-:W-:Y:S02]  /*6b80*/  FMNMX.FTZ R15, R150, R7, !PT ;  /* 0x00000007960f7209 */ /* 0x000fe40007810000 */
[----:B------:R-:W-:Y:S02]  /*6b90*/  FSEL R161, R231, -INF , !P4 ;  /* 0xff800000e7a17808 */ /* 0x000fe40006000000 */
[----:B------:R-:W-:Y:S02]  /*6ba0*/  FMNMX.FTZ R0, R163, R0, !PT ;  /* 0x00000000a3007209 */ /* 0x000fe40007810000 */
[----:B------:R-:W-:Y:S02]  /*6bb0*/  ISETP.LT.OR P6, PT, R4, 0x19, P6 ;  /* 0x000000190400780c */ /* 0x000fe400037c1670 */
        /* <DEDUP_REMOVED lines=9> */
[----:B------:R-:W-:Y:S01]  /*6c50*/  ISETP.LT.OR P4, PT, R4, 0x21, P4 ;  /* 0x000000210400780c */ /* 0x000fe20002781670 */
[----:B------:R-:W1:Y:S01]  /*6c60*/  SHFL.BFLY PT, R0, R7, 0x2, 0x1f ;  /* 0x0c401f0007007f89 */ /* 0x000e6200000e0000 */
[----:B------:R-:W-:Y:S02]  /*6c70*/  ISETP.GT.AND P6, PT, R5, 0x21, P0 ;  /* 0x000000210500780c */ /* 0x000fe400007c4270 */
[----:B------:R-:W-:Y:S02]  /*6c80*/  FSEL R159, R240, -INF , !P4 ;  /* 0xff800000f09f7808 */ /* 0x000fe40006000000 */
[----:B------:R-:W-:Y:S02]  /*6c90*/  FMNMX.FTZ R14, R141, R14, !PT ;  /* 0x0000000e8d0e7209 */ /* 0x000fe40007810000 */
[C---:B------:R-:W-:Y:S02]  /*6ca0*/  ISETP.LT.OR P6, PT, R4.reuse, 0x22, P6 ;  /* 0x000000220400780c */ /* 0x040fe400037c1670 */
[----:B------:R-:W-:Y:S02]  /*6cb0*/  ISETP.GT.AND P5, PT, R5, 0x28, P0 ;  /* 0x000000280500780c */ /* 0x000fe400007a4270 */
[----:B------:R-:W-:Y:S02]  /*6cc0*/  FSEL R157, R239, -INF , !P6 ;  /* 0xff800000ef9d7808 */ /* 0x000fe40007000000 */
[----:B------:R-:W-:Y:S02]  /*6cd0*/  FMNMX.FTZ R14, R159, R14, !PT ;  /* 0x0000000e9f0e7209 */ /* 0x000fe40007810000 */
[C---:B------:R-:W-:Y:S02]  /*6ce0*/  ISETP.LT.OR P5, PT, R4.reuse, 0x29, P5 ;  /* 0x000000290400780c */ /* 0x040fe40002fa1670 */
[----:B------:R-:W-:Y:S02]  /*6cf0*/  ISETP.GT.AND P4, PT, R5, 0x29, P0 ;  /* 0x000000290500780c */ /* 0x000fe40000784270 */
[----:B------:R-:W-:Y:S02]  /*6d00*/  FSEL R155, R243, -INF , !P5 ;  /* 0xff800000f39b7808 */ /* 0x000fe40006800000 */
[----:B------:R-:W-:Y:S02]  /*6d10*/  FMNMX.FTZ R14, R157, R14, !PT ;  /* 0x0000000e9d0e7209 */ /* 0x000fe40007810000 */
[----:B------:R-:W-:Y:S02]  /*6d20*/  ISETP.LT.OR P4, PT, R4, 0x2a, P4 ;  /* 0x0000002a0400780c */ /* 0x000fe40002781670 */
        /* <DEDUP_REMOVED lines=13> */
[----:B-1----:R-:W-:Y:S02]  /*6e00*/  FMNMX.FTZ R12, R7, R0, !PT ;  /* 0x00000000070c7209 */ /* 0x002fe40007810000 */
[----:B------:R-:W-:Y:S02]  /*6e10*/  FSEL R145, R251, -INF , !P4 ;  /* 0xff800000fb917808 */ /* 0x000fe40006000000 */
[----:B------:R-:W-:Y:S01]  /*6e20*/  FMNMX.FTZ R0, R147, R14, !PT ;  /* 0x0000000e93007209 */ /* 0x000fe20007810000 */
[----:B------:R-:W1:Y:S01]  /*6e30*/  SHFL.BFLY PT, R15, R12, 0x1, 0x1f ;  /* 0x0c201f000c0f7f89 */ /* 0x000e6200000e0000 */
[----:B------:R-:W-:Y:S02]  /*6e40*/  ISETP.LT.OR P0, PT, R4, 0x3a, P0 ;  /* 0x0000003a0400780c */ /* 0x000fe40000701670 */
[----:B------:R-:W-:Y:S02]  /*6e50*/  FMNMX.FTZ R0, R145, R0, !PT ;  /* 0x0000000091007209 */ /* 0x000fe40007810000 */
[----:B------:R-:W-:Y:S04]  /*6e60*/  FSEL R133, R250, -INF , !P0 ;  /* 0xff800000fa857808 */ /* 0x000fe80004000000 */
[----:B------:R-:W-:Y:S05]  /*6e70*/  FMNMX.FTZ R7, R133, R0, !PT ;  /* 0x0000000085077209 */ /* 0x000fea0007810000 */
[----:B------:R-:W2:Y:S01]  /*6e80*/  SHFL.BFLY PT, R4, R7, 0x2, 0x1f ;  /* 0x0c401f0007047f89 */ /* 0x000ea200000e0000 */
[----:B-1----:R-:W-:Y:S04]  /*6e90*/  FMNMX.FTZ R0, R12, R15, !PT ;  /* 0x0000000f0c007209 */ /* 0x002fe80007810000 */
[C---:B------:R-:W-:Y:S01]  /*6ea0*/  FSETP.NEU.FTZ.AND P0, PT, R0.reuse, -INF , PT ;  /* 0xff8000000000780b */ /* 0x040fe20003f1d000 */
[----:B------:R-:W-:Y:S05]  /*6eb0*/  FMUL.FTZ R151, R0, c[0x0][0x2d0] ;  /* 0x0000b40000977a20 */ /* 0x000fea0000410000 */
[----:B------:R-:W-:Y:S02]  /*6ec0*/  FSEL R151, R151, RZ, P0 ;  /* 0x000000ff97977208 */ /* 0x000fe40000000000 */
[----:B--2---:R-:W-:Y:S03]  /*6ed0*/  FMNMX.FTZ R5, R7, R4, !PT ;  /* 0x0000000407057209 */ /* 0x004fe60007810000 */
[--C-:B------:R-:W-:Y:S01]  /*6ee0*/  FFMA.FTZ R168, R10, c[0x0][0x2d0], -R151.reuse ;  /* 0x0000b4000aa87a23 */ /* 0x100fe20000010897 */
[----:B------:R-:W-:Y:S01]  /*6ef0*/  FSEL R4, R0, RZ, P0 ;  /* 0x000000ff00047208 */ /* 0x000fe20000000000 */
[--C-:B------:R-:W-:Y:S01]  /*6f00*/  FFMA.FTZ R135, R8, c[0x0][0x2d0], -R151.reuse ;  /* 0x0000b40008877a23 */ /* 0x100fe20000010897 */
[----:B------:R-:W1:Y:S01]  /*6f10*/  SHFL.BFLY PT, R132, R5, 0x1, 0x1f ;  /* 0x0c201f0005847f89 */ /* 0x000e6200000e0000 */
[----:B------:R-:W-:Y:S02]  /*6f20*/  FFMA.FTZ R134, R230, c[0x0][0x2d0], -R151 ;  /* 0x0000b400e6867a23 */ /* 0x000fe40000010897 */
[----:B------:R-:W-:Y:S01]  /*6f30*/  MUFU.EX2 R168, R168 ;  /* 0x000000a800a87308 */ /* 0x000fe20000000800 */
[----:B------:R-:W-:Y:S02]  /*6f40*/  FADD.FTZ R3, -R4, R3 ;  /* 0x0000000304037221 */ /* 0x000fe40000010100 */
[--C-:B------:R-:W-:Y:S02]  /*6f50*/  FFMA.FTZ R169, R6, c[0x0][0x2d0], -R151.reuse ;  /* 0x0000b40006a97a23 */ /* 0x100fe40000010897 */
[----:B------:R-:W-:Y:S02]  /*6f60*/  FMUL.FTZ R6, R3, c[0x0][0x2d0] ;  /* 0x0000b40003067a20 */ /* 0x000fe40000410000 */
[--C-:B------:R-:W-:Y:S02]  /*6f70*/  FFMA.FTZ R174, R164, c[0x0][0x2d0], -R151.reuse ;  /* 0x0000b400a4ae7a23 */ /* 0x100fe40000010897 */
[----:B------:R-:W-:Y:S01]  /*6f80*/  LDSM.16.MT88.4 R164, [R203+0x5900] ;  /* 0x00590000cba4783b */ /* 0x000fe20000004200 */
[----:B------:R-:W2:Y:S01]  /*6f90*/  MUFU.EX2 R135, R135 ;  /* 0x0000008700877308 */ /* 0x000ea20000000800 */
[--C-:B------:R-:W-:Y:S02]  /*6fa0*/  FFMA.FTZ R175, R162, c[0x0][0x2d0], -R151.reuse ;  /* 0x0000b400a2af7a23 */ /* 0x100fe40000010897 */
[--C-:B------:R-:W-:Y:S02]  /*6fb0*/  FFMA.FTZ R176, R142, c[0x0][0x2d0], -R151.reuse ;  /* 0x0000b4008eb07a23 */ /* 0x100fe40000010897 */
[--C-:B------:R-:W-:Y:S02]  /*6fc0*/  FFMA.FTZ R177, R140, c[0x0][0x2d0], -R151.reuse ;  /* 0x0000b4008cb17a23 */ /* 0x100fe40000010897 */
[--C-:B------:R-:W-:Y:S02]  /*6fd0*/  FFMA.FTZ R227, R160, c[0x0][0x2d0], -R151.reuse ;  /* 0x0000b400a0e37a23 */ /* 0x100fe40000010897 */
[--C-:B------:R-:W-:Y:S01]  /*6fe0*/  FFMA.FTZ R228, R158, c[0x0][0x2d0], -R151.reuse ;  /* 0x0000b4009ee47a23 */ /* 0x100fe20000010897 */
[----:B------:R-:W-:Y:S01]  /*6ff0*/  MUFU.EX2 R134, R134 ;  /* 0x0000008600867308 */ /* 0x000fe20000000800 */
[--C-:B------:R-:W-:Y:S01]  /*7000*/  FFMA.FTZ R229, R156, c[0x0][0x2d0], -R151.reuse ;  /* 0x0000b4009ce57a23 */ /* 0x100fe20000010897 */
[----:B-1----:R-:W-:Y:S01]  /*7010*/  FMNMX.FTZ R132, R5, R132, !PT ;  /* 0x0000008405847209 */ /* 0x002fe20007810000 */
[--C-:B------:R-:W-:Y:S02]  /*7020*/  FFMA.FTZ R230, R154, c[0x0][0x2d0], -R151.reuse ;  /* 0x0000b4009ae67a23 */ /* 0x100fe40000010897 */
[--C-:B------:R-:W-:Y:S01]  /*7030*/  FFMA.FTZ R235, R152, c[0x0][0x2d0], -R151.reuse ;  /* 0x0000b40098eb7a23 */ /* 0x100fe20000010897 */
[C---:B------:R-:W-:Y:S01]  /*7040*/  FSETP.NEU.FTZ.AND P0, PT, R132.reuse, -INF , PT ;  /* 0xff8000008400780b */ /* 0x040fe20003f1d000 */
[----:B------:R-:W-:Y:S02]  /*7050*/  FMUL.FTZ R144, R132, c[0x0][0x2d0] ;  /* 0x0000b40084907a20 */ /* 0x000fe40000410000 */
[--C-:B------:R-:W-:Y:S01]  /*7060*/  FFMA.FTZ R236, R150, c[0x0][0x2d0], -R151.reuse ;  /* 0x0000b40096ec7a23 */ /* 0x100fe20000010897 */
[----:B------:R-:W-:Y:S01]  /*7070*/  FSEL R5, R132, RZ, P0 ;  /* 0x000000ff84057208 */ /* 0x000fe20000000000 */
[----:B------:R-:W1:Y:S01]  /*7080*/  MUFU.EX2 R169, R169 ;  /* 0x000000a900a97308 */ /* 0x000e620000000800 */
[----:B------:R-:W-:Y:S01]  /*7090*/  FSEL R144, R144, RZ, P0 ;  /* 0x000000ff90907208 */ /* 0x000fe20000000000 */
[--C-:B------:R-:W-:Y:S01]  /*70a0*/  FFMA.FTZ R237, R148, c[0x0][0x2d0], -R151.reuse ;  /* 0x0000b40094ed7a23 */ /* 0x100fe20000010897 */
[----:B--2---:R-:W-:Y:S01]  /*70b0*/  F2FP.BF16.PACK_AB R136, R135, R168 ;  /* 0x000000a88788723e */ /* 0x004fe200000010ff */
[----:B------:R-:W-:Y:S01]  /*70c0*/  FADD.FTZ R5, -R5, R2 ;  /* 0x0000000205057221 */ /* 0x000fe20000010100 */
[----:B------:R-:W-:Y:S01]  /*70d0*/  PLOP3.LUT P0, PT, PT, PT, UP0, 0x80, 0x0 ;  /* 0x000000000000781c */ /* 0x000fe20003f0f008 */
[--C-:B------:R-:W-:Y:S02]  /*70e0*/  FFMA.FTZ R173, R13, c[0x0][0x2d0], -R144.reuse ;  /* 0x0000b4000dad7a23 */ /* 0x100fe40000010890 */
[----:B------:R-:W2:Y:S01]  /*70f0*/  LDSM.16.MT88.4 R12, [R203+0x100] ;  /* 0x00010000cb0c783b */ /* 0x000ea20000004200 */
[--C-:B------:R-:W-:Y:S01]  /*7100*/  FFMA.FTZ R172, R225, c[0x0][0x2d0], -R144.reuse ;  /* 0x0000b400e1ac7a23 */ /* 0x100fe20000010890 */
[----:B------:R-:W3:Y:S01]  /*7110*/  MUFU.EX2 R3, R6 ;  /* 0x0000000600037308 */ /* 0x000ee20000000800 */
[--C-:B------:R-:W-:Y:S02]  /*7120*/  FFMA.FTZ R171, R11, c[0x0][0x2d0], -R144.reuse ;  /* 0x0000b4000bab7a23 */ /* 0x100fe40000010890 */
[--C-:B------:R-:W-:Y:S02]  /*7130*/  FFMA.FTZ R170, R9, c[0x0][0x2d0], -R144.reuse ;  /* 0x0000b40009aa7a23 */ /* 0x100fe40000010890 */
[----:B------:R-:W-:Y:S02]  /*7140*/  FMUL.FTZ R2, R5, c[0x0][0x2d0] ;  /* 0x0000b40005027a20 */ /* 0x000fe40000410000 */
[--C-:B------:R-:W-:Y:S02]  /*7150*/  FFMA.FTZ R178, R163, c[0x0][0x2d0], -R144.reuse ;  /* 0x0000b400a3b27a23 */ /* 0x100fe40000010890 */
[--C-:B------:R-:W-:Y:S01]  /*7160*/  FFMA.FTZ R179, R161, c[0x0][0x2d0], -R144.reuse ;  /* 0x0000b400a1b37a23 */ /* 0x100fe20000010890 */
[----:B------:R-:W-:Y:S01]  /*7170*/  MUFU.EX2 R173, R173 ;  /* 0x000000ad00ad7308 */ /* 0x000fe20000000800 */
[----:B------:R-:W-:Y:S01]  /*7180*/  LDSM.16.MT88.4 R160, [R196+0x3900] ;  /* 0x00390000c4a0783b */ /* 0x000fe20000004200 */
[--C-:B------:R-:W-:Y:S01]  /*7190*/  FFMA.FTZ R225, R143, c[0x0][0x2d0], -R144.reuse ;  /* 0x0000b4008fe17a23 */ /* 0x100fe20000010890 */
[----:B-1----:R-:W-:Y:S01]  /*71a0*/  F2FP.BF16.PACK_AB R138, R169, R134 ;  /* 0x00000086a98a723e */ /* 0x002fe200000010ff */
[--C-:B------:R-:W-:Y:S02]  /*71b0*/  FFMA.FTZ R226, R141, c[0x0][0x2d0], -R144.reuse ;  /* 0x0000b4008de27a23 */ /* 0x100fe40000010890 */
[--C-:B------:R-:W-:Y:S03]  /*71c0*/  FFMA.FTZ R231, R159, c[0x0][0x2d0], -R144.reuse ;  /* 0x0000b4009fe77a23 */ /* 0x100fe60000010890 */
[----:B------:R-:W-:Y:S01]  /*71d0*/  LDSM.16.MT88.4 R140, [R197+0x2900] ;  /* 0x00290000c58c783b */ /* 0x000fe20000004200 */
[----:B------:R-:W1:Y:S01]  /*71e0*/  MUFU.EX2 R172, R172 ;  /* 0x000000ac00ac7308 */ /* 0x000e620000000800 */
[--C-:B------:R-:W-:Y:S02]  /*71f0*/  FFMA.FTZ R232, R157, c[0x0][0x2d0], -R144.reuse ;  /* 0x0000b4009de87a23 */ /* 0x100fe40000010890 */
[--C-:B------:R-:W-:Y:S02]  /*7200*/  FFMA.FTZ R233, R155, c[0x0][0x2d0], -R144.reuse ;  /* 0x0000b4009be97a23 */ /* 0x100fe40000010890 */
[C---:B---3--:R-:W-:Y:S02]  /*7210*/  FMUL.FTZ R4, R3.reuse, R128 ;  /* 0x0000008003047220 */ /* 0x048fe40000410000 */
[C---:B------:R-:W-:Y:S01]  /*7220*/  FMUL.FTZ R5, R3.reuse, R129 ;  /* 0x0000008103057220 */ /* 0x040fe20000410000 */
[----:B------:R-:W-:Y:S01]  /*7230*/  LDSM.16.MT88.4 R156, [R197+0x3900] ;  /* 0x00390000c59c783b */ /* 0x000fe20000004200 */
[C---:B------:R-:W-:Y:S01]  /*7240*/  FMUL.FTZ R8, R3.reuse, R124 ;  /* 0x0000007c03087220 */ /* 0x040fe20000410000 */
[----:B------:R-:W-:Y:S01]  /*7250*/  MUFU.EX2 R171, R171 ;  /* 0x000000ab00ab7308 */ /* 0x000fe20000000800 */
[C---:B------:R-:W-:Y:S02]  /*7260*/  FMUL.FTZ R9, R3.reuse, R125 ;  /* 0x0000007d03097220 */ /* 0x040fe40000410000 */
[C---:B------:R-:W-:Y:S02]  /*7270*/  FMUL.FTZ R16, R3.reuse, R116 ;  /* 0x0000007403107220 */ /* 0x040fe40000410000 */
[C---:B------:R-:W-:Y:S02]  /*7280*/  FMUL.FTZ R17, R3.reuse, R117 ;  /* 0x0000007503117220 */ /* 0x040fe40000410000 */
[C---:B------:R-:W-:Y:S02]  /*7290*/  FMUL.FTZ R24, R3.reuse, R108 ;  /* 0x0000006c03187220 */ /* 0x040fe40000410000 */
[C---:B------:R-:W-:Y:S01]  /*72a0*/  FMUL.FTZ R25, R3.reuse, R109 ;  /* 0x0000006d03197220 */ /* 0x040fe20000410000 */
[----:B------:R-:W3:Y:S01]  /*72b0*/  MUFU.EX2 R170, R170 ;  /* 0x000000aa00aa7308 */ /* 0x000ee20000000800 */
[C---:B------:R-:W-:Y:S02]  /*72c0*/  FMUL.FTZ R32, R3.reuse, R100 ;  /* 0x0000006403207220 */ /* 0x040fe40000410000 */
[----:B------:R-:W-:Y:S01]  /*72d0*/  FMUL.FTZ R33, R3, R101 ;  /* 0x0000006503217220 */ /* 0x000fe20000410000 */
[----:B-1----:R-:W-:Y:S01]  /*72e0*/  F2FP.BF16.PACK_AB R137, R172, R173 ;  /* 0x000000adac89723e */ /* 0x002fe200000010ff */
[--C-:B------:R-:W-:Y:S02]  /*72f0*/  FFMA.FTZ R234, R153, c[0x0][0x2d0], -R144.reuse ;  /* 0x0000b40099ea7a23 */ /* 0x100fe40000010890 */
[----:B------:R-:W-:Y:S01]  /*7300*/  LDSM.16.MT88.4 R152, [R198+0x3900] ;  /* 0x00390000c698783b */ /* 0x000fe20000004200 */
[--C-:B------:R-:W-:Y:S02]  /*7310*/  FFMA.FTZ R239, R149, c[0x0][0x2d0], -R144.reuse ;  /* 0x0000b40095ef7a23 */ /* 0x100fe40000010890 */
[----:B------:R-:W1:Y:S01]  /*7320*/  MUFU.EX2 R2, R2 ;  /* 0x0000000200027308 */ /* 0x000e620000000800 */
[--C-:B------:R-:W-:Y:S02]  /*7330*/  FFMA.FTZ R240, R147, c[0x0][0x2d0], -R144.reuse ;  /* 0x0000b40093f07a23 */ /* 0x100fe40000010890 */
[--C-:B------:R-:W-:Y:S02]  /*7340*/  FFMA.FTZ R241, R145, c[0x0][0x2d0], -R144.reuse ;  /* 0x0000b40091f17a23 */ /* 0x100fe40000010890 */
[----:B------:R-:W-:Y:S02]  /*7350*/  FFMA.FTZ R151, R146, c[0x0][0x2d0], -R151 ;  /* 0x0000b40092977a23 */ /* 0x000fe40000010897 */
[----:B------:R-:W-:Y:S02]  /*7360*/  FFMA.FTZ R144, R133, c[0x0][0x2d0], -R144 ;  /* 0x0000b40085907a23 */ /* 0x000fe40000010890 */
[C---:B------:R-:W-:Y:S01]  /*7370*/  FMUL.FTZ R36, R3.reuse, R36 ;  /* 0x0000002403247220 */ /* 0x040fe20000410000 */
[----:B------:R-:W-:Y:S01]  /*7380*/  MUFU.EX2 R238, R151 ;  /* 0x0000009700ee7308 */ /* 0x000fe20000000800 */
[C---:B------:R-:W-:Y:S02]  /*7390*/  FMUL.FTZ R37, R3.reuse, R37 ;  /* 0x0000002503257220 */ /* 0x040fe40000410000 */
[C---:B------:R-:W-:Y:S01]  /*73a0*/  FMUL.FTZ R40, R3.reuse, R40 ;  /* 0x0000002803287220 */ /* 0x040fe20000410000 */
[----:B---3--:R-:W-:Y:S01]  /*73b0*/  F2FP.BF16.PACK_AB R139, R170, R171 ;  /* 0x000000abaa8b723e */ /* 0x008fe200000010ff */
[C---:B------:R-:W-:Y:S02]  /*73c0*/  FMUL.FTZ R41, R3.reuse, R41 ;  /* 0x0000002903297220 */ /* 0x040fe40000410000 */
[C---:B------:R-:W-:Y:S02]  /*73d0*/  FMUL.FTZ R44, R3.reuse, R44 ;  /* 0x0000002c032c7220 */ /* 0x040fe40000410000 */
[C---:B------:R-:W-:Y:S01]  /*73e0*/  FMUL.FTZ R45, R3.reuse, R45 ;  /* 0x0000002d032d7220 */ /* 0x040fe20000410000 */
[----:B------:R3:W-:Y:S01]  /*73f0*/  MUFU.EX2 R242, R144 ;  /* 0x0000009000f27308 */ /* 0x0007e20000000800 */
[C---:B------:R-:W-:Y:S02]  /*7400*/  FMUL.FTZ R48, R3.reuse, R48 ;  /* 0x0000003003307220 */ /* 0x040fe40000410000 */
[C---:B------:R-:W-:Y:S02]  /*7410*/  FMUL.FTZ R49, R3.reuse, R49 ;  /* 0x0000003103317220 */ /* 0x040fe40000410000 */
[C---:B-1----:R-:W-:Y:S02]  /*7420*/  FMUL.FTZ R6, R2.reuse, R130 ;  /* 0x0000008202067220 */ /* 0x042fe40000410000 */
[C---:B------:R-:W-:Y:S02]  /*7430*/  FMUL.FTZ R7, R2.reuse, R131 ;  /* 0x0000008302077220 */ /* 0x040fe40000410000 */
[----:B------:R-:W-:Y:S01]  /*7440*/  LDSM.16.MT88.4 R128, [R198+0x2900] ;  /* 0x00290000c680783b */ /* 0x000fe20000004200 */
[C---:B------:R-:W-:Y:S01]  /*7450*/  FMUL.FTZ R10, R2.reuse, R126 ;  /* 0x0000007e020a7220 */ /* 0x040fe20000410000 */
[----:B------:R-:W-:Y:S01]  /*7460*/  MUFU.EX2 R174, R174 ;  /* 0x000000ae00ae7308 */ /* 0x000fe20000000800 */
[C---:B------:R-:W-:Y:S02]  /*7470*/  FMUL.FTZ R11, R2.reuse, R127 ;  /* 0x0000007f020b7220 */ /* 0x040fe40000410000 */
[C---:B--2---:R-:W-:Y:S03]  /*7480*/  HMMA.16816.F32.BF16 R4, R136.reuse, R12, R4 ;  /* 0x0000000c8804723c */ /* 0x044fe60000041804 */
[----:B------:R-:W-:Y:S02]  /*7490*/  LDSM.16.MT88.4 R124, [R203+0x2900] ;  /* 0x00290000cb7c783b */ /* 0x000fe40000004200 */
[C---:B------:R-:W-:Y:S02]  /*74a0*/  FMUL.FTZ R18, R2.reuse, R118 ;  /* 0x0000007602127220 */ /* 0x040fe40000410000 */
[C---:B------:R-:W-:Y:S01]  /*74b0*/  FMUL.FTZ R12, R3.reuse, R120 ;  /* 0x00000078030c7220 */ /* 0x040fe20000410000 */
[C---:B------:R-:W-:Y:S01]  /*74c0*/  HMMA.16816.F32.BF16 R8, R136.reuse, R14, R8 ;  /* 0x0000000e8808723c */ /* 0x040fe20000041808 */
[----:B------:R-:W1:Y:S02]  /*74d0*/  MUFU.EX2 R175, R175 ;  /* 0x000000af00af7308 */ /* 0x000e640000000800 */
[----:B---3--:R-:W-:Y:S01]  /*74e0*/  LDSM.16.MT88.4 R144, [R196+0x1900] ;  /* 0x00190000c490783b */ /* 0x008fe20000004200 */
[C---:B------:R-:W-:Y:S02]  /*74f0*/  FMUL.FTZ R13, R3.reuse, R121 ;  /* 0x00000079030d7220 */ /* 0x040fe40000410000 */
[C---:B------:R-:W-:Y:S02]  /*7500*/  FMUL.FTZ R19, R2.reuse, R119 ;  /* 0x0000007702137220 */ /* 0x040fe40000410000 */
[C---:B------:R-:W-:Y:S03]  /*7510*/  FMUL.FTZ R14, R2.reuse, R122 ;  /* 0x0000007a020e7220 */ /* 0x040fe60000410000 */
[----:B------:R-:W-:Y:S01]  /*7520*/  LDSM.16.MT88.4 R116, [R198+0x900] ;  /* 0x00090000c674783b */ /* 0x000fe20000004200 */
[C---:B------:R-:W-:Y:S01]  /*7530*/  FMUL.FTZ R15, R2.reuse, R123 ;  /* 0x0000007b020f7220 */ /* 0x040fe20000410000 */
[----:B------:R-:W-:Y:S01]  /*7540*/  MUFU.EX2 R176, R176 ;  /* 0x000000b000b07308 */ /* 0x000fe20000000800 */
[C---:B------:R-:W-:Y:S02]  /*7550*/  FMUL.FTZ R26, R2.reuse, R110 ;  /* 0x0000006e021a7220 */ /* 0x040fe40000410000 */
[C---:B------:R-:W-:Y:S02]  /*7560*/  FMUL.FTZ R27, R2.reuse, R111 ;  /* 0x0000006f021b7220 */ /* 0x040fe40000410000 */
[C---:B------:R-:W-:Y:S01]  /*7570*/  FMUL.FTZ R34, R2.reuse, R102 ;  /* 0x0000006602227220 */ /* 0x040fe20000410000 */
[C---:B------:R-:W-:Y:S01]  /*7580*/  HMMA.16816.F32.BF16 R12, R136.reuse, R20, R12 ;  /* 0x00000014880c723c */ /* 0x040fe2000004180c */
[----:B------:R-:W2:Y:S02]  /*7590*/  LDSM.16.MT88.4 R120, [R196+0x100] ;  /* 0x00010000c478783b */ /* 0x000ea40000004200 */
[C---:B------:R-:W-:Y:S01]  /*75a0*/  FMUL.FTZ R35, R2.reuse, R103 ;  /* 0x0000006702237220 */ /* 0x040fe20000410000 */
[----:B------:R-:W-:Y:S01]  /*75b0*/  MUFU.EX2 R177, R177 ;  /* 0x000000b100b17308 */ /* 0x000fe20000000800 */
[C---:B------:R-:W-:Y:S02]  /*75c0*/  FMUL.FTZ R38, R2.reuse, R38 ;  /* 0x0000002602267220 */ /* 0x040fe40000410000 */
[C---:B------:R-:W-:Y:S01]  /*75d0*/  FMUL.FTZ R20, R3.reuse, R112 ;  /* 0x0000007003147220 */ /* 0x040fe20000410000 */
[C---:B------:R-:W-:Y:S01]  /*75e0*/  HMMA.16816.F32.BF16 R16, R136.reuse, R22, R16 ;  /* 0x000000168810723c */ /* 0x040fe20000041810 */
[----:B------:R-:W-:Y:S03]  /*75f0*/  LDSM.16.MT88.4 R100, [R197+0x2100] ;  /* 0x00210000c564783b */ /* 0x000fe60000004200 */
[C---:B------:R-:W-:Y:S02]  /*7600*/  FMUL.FTZ R21, R3.reuse, R113 ;  /* 0x0000007103157220 */ /* 0x040fe40000410000 */
[C---:B------:R-:W-:Y:S01]  /*7610*/  FMUL.FTZ R39, R2.reuse, R39 ;  /* 0x0000002702277220 */ /* 0x040fe20000410000 */
[----:B------:R-:W-:Y:S01]  /*7620*/  MUFU.EX2 R178, R178 ;  /* 0x000000b200b27308 */ /* 0x000fe20000000800 */
[C---:B------:R-:W-:Y:S01]  /*7630*/  FMUL.FTZ R22, R2.reuse, R114 ;  /* 0x0000007202167220 */ /* 0x040fe20000410000 */
[----:B------:R-:W-:Y:S03]  /*7640*/  LDSM.16.MT88.4 R108, [R196+0x2100] ;  /* 0x00210000c46c783b */ /* 0x000fe60000004200 */
[C---:B------:R-:W-:Y:S02]  /*7650*/  FMUL.FTZ R23, R2.reuse, R115 ;  /* 0x0000007302177220 */ /* 0x040fe40000410000 */
[C---:B------:R-:W-:Y:S02]  /*7660*/  FMUL.FTZ R42, R2.reuse, R42 ;  /* 0x0000002a022a7220 */ /* 0x040fe40000410000 */
[C---:B------:R-:W-:Y:S01]  /*7670*/  FMUL.FTZ R43, R2.reuse, R43 ;  /* 0x0000002b022b7220 */ /* 0x040fe20000410000 */
[----:B------:R-:W3:Y:S01]  /*7680*/  LDSM.16.MT88.4 R112, [R203+0x2100] ;  /* 0x00210000cb70783b */ /* 0x000ee20000004200 */
[C---:B------:R-:W-:Y:S01]  /*7690*/  FMUL.FTZ R46, R2.reuse, R46 ;  /* 0x0000002e022e7220 */ /* 0x040fe20000410000 */
[C---:B------:R-:W-:Y:S01]  /*76a0*/  HMMA.16816.F32.BF16 R20, R136.reuse, R28, R20 ;  /* 0x0000001c8814723c */ /* 0x040fe20000041814 */
[----:B------:R-:W4:Y:S02]  /*76b0*/  MUFU.EX2 R179, R179 ;  /* 0x000000b300b37308 */ /* 0x000f240000000800 */
[C---:B------:R-:W-:Y:S02]  /*76c0*/  FMUL.FTZ R47, R2.reuse, R47 ;  /* 0x0000002f022f7220 */ /* 0x040fe40000410000 */
[C---:B------:R-:W-:Y:S01]  /*76d0*/  FMUL.FTZ R50, R2.reuse, R50 ;  /* 0x0000003202327220 */ /* 0x040fe20000410000 */
[----:B------:R-:W-:Y:S01]  /*76e0*/  LDSM.16.MT88.4 R148, [R203+0x3900] ;  /* 0x00390000cb94783b */ /* 0x000fe20000004200 */
[C---:B------:R-:W-:Y:S01]  /*76f0*/  FMUL.FTZ R28, R3.reuse, R104 ;  /* 0x00000068031c7220 */ /* 0x040fe20000410000 */
[C---:B------:R-:W-:Y:S03]  /*7700*/  HMMA.16816.F32.BF16 R24, R136.reuse, R30, R24 ;  /* 0x0000001e8818723c */ /* 0x040fe60000041818 */
[----:B------:R-:W-:Y:S01]  /*7710*/  MUFU.EX2 R225, R225 ;  /* 0x000000e100e17308 */ /* 0x000fe20000000800 */
[C---:B------:R-:W-:Y:S02]  /*7720*/  FMUL.FTZ R29, R3.reuse, R105 ;  /* 0x00000069031d7220 */ /* 0x040fe40000410000 */
[C---:B------:R-:W-:Y:S02]  /*7730*/  FMUL.FTZ R51, R2.reuse, R51 ;  /* 0x0000003302337220 */ /* 0x040fe40000410000 */
[C---:B------:R-:W-:Y:S04]  /*7740*/  FMUL.FTZ R30, R2.reuse, R106 ;  /* 0x0000006a021e7220 */ /* 0x040fe80000410000 */
[C---:B------:R-:W-:Y:S01]  /*7750*/  FMUL.FTZ R31, R2.reuse, R107 ;  /* 0x0000006b021f7220 */ /* 0x040fe20000410000 */
[----:B------:R-:W5:Y:S01]  /*7760*/  MUFU.EX2 R226, R226 ;  /* 0x000000e200e27308 */ /* 0x000f620000000800 */
[----:B------:R-:W1:Y:S01]  /*7770*/  LDSM.16.MT88.4 R104, [R198+0x2100] ;  /* 0x00210000c668783b */ /* 0x000e620000004200 */
[C---:B------:R-:W-:Y:S02]  /*7780*/  FMUL.FTZ R52, R3.reuse, R52 ;  /* 0x0000003403347220 */ /* 0x040fe40000410000 */
[C---:B------:R-:W-:Y:S02]  /*7790*/  FMUL.FTZ R53, R3.reuse, R53 ;  /* 0x0000003503357220 */ /* 0x040fe40000410000 */
[C---:B--2---:R-:W-:Y:S03]  /*77a0*/  HMMA.16816.F32.BF16 R28, R136.reuse, R120, R28 ;  /* 0x00000078881c723c */ /* 0x044fe6000004181c */
        /* <DEDUP_REMOVED lines=8> */
[----:B------:R-:W2:Y:S01]  /*7830*/  MUFU.EX2 R228, R228 ;  /* 0x000000e400e47308 */ /* 0x000ea20000000800 */
[C---:B---3--:R-:W-:Y:S04]  /*7840*/  HMMA.16816.F32.BF16 R36, R136.reuse, R112, R36 ;  /* 0x000000708824723c */ /* 0x048fe80000041824 */
[C---:B------:R-:W-:Y:S02]  /*7850*/  FMUL.FTZ R59, R2.reuse, R59 ;  /* 0x0000003b023b7220 */ /* 0x040fe40000410000 */
[C---:B------:R-:W-:Y:S02]  /*7860*/  FMUL.FTZ R60, R3.reuse, R60 ;  /* 0x0000003c033c7220 */ /* 0x040fe40000410000 */
[C---:B------:R-:W-:Y:S01]  /*7870*/  HMMA.16816.F32.BF16 R40, R136.reuse, R114, R40 ;  /* 0x000000728828723c */ /* 0x040fe20000041828 */
[----:B------:R-:W-:Y:S01]  /*7880*/  LDSM.16.MT88.4 R112, [R203+0x900] ;  /* 0x00090000cb70783b */ /* 0x000fe20000004200 */
[----:B------:R-:W-:Y:S02]  /*7890*/  MUFU.EX2 R229, R229 ;  /* 0x000000e500e57308 */ /* 0x000fe40000000800 */
[C---:B------:R-:W-:Y:S02]  /*78a0*/  FMUL.FTZ R61, R3.reuse, R61 ;  /* 0x0000003d033d7220 */ /* 0x040fe40000410000 */
[C---:B------:R-:W-:Y:S02]  /*78b0*/  FMUL.FTZ R62, R2.reuse, R62 ;  /* 0x0000003e023e7220 */ /* 0x040fe40000410000 */
[C---:B------:R-:W-:Y:S01]  /*78c0*/  FMUL.FTZ R63, R2.reuse, R63 ;  /* 0x0000003f023f7220 */ /* 0x040fe20000410000 */
[C---:B-1----:R-:W-:Y:S03]  /*78d0*/  HMMA.16816.F32.BF16 R44, R136.reuse, R104, R44 ;  /* 0x00000068882c723c */ /* 0x042fe6000004182c */
[----:B------:R-:W1:Y:S01]  /*78e0*/  MUFU.EX2 R230, R230 ;  /* 0x000000e600e67308 */ /* 0x000e620000000800 */
[C---:B------:R-:W-:Y:S02]  /*78f0*/  FMUL.FTZ R64, R3.reuse, R64 ;  /* 0x0000004003407220 */ /* 0x040fe40000410000 */
[C---:B------:R-:W-:Y:S02]  /*7900*/  FMUL.FTZ R65, R3.reuse, R65 ;  /* 0x0000004103417220 */ /* 0x040fe40000410000 */
[C---:B------:R-:W-:Y:S01]  /*7910*/  FMUL.FTZ R66, R2.reuse, R66 ;  /* 0x0000004202427220 */ /* 0x040fe20000410000 */
[C---:B------:R-:W-:Y:S01]  /*7920*/  HMMA.16816.F32.BF16 R48, R136.reuse, R106, R48 ;  /* 0x0000006a8830723c */ /* 0x040fe20000041830 */
[----:B------:R-:W3:Y:S03]  /*7930*/  LDSM.16.MT88.4 R104, [R203+0x4100] ;  /* 0x00410000cb68783b */ /* 0x000ee60000004200 */
[----:B------:R-:W-:Y:S01]  /*7940*/  MUFU.EX2 R231, R231 ;  /* 0x000000e700e77308 */ /* 0x000fe20000000800 */
[C---:B------:R-:W-:Y:S02]  /*7950*/  FMUL.FTZ R67, R2.reuse, R67 ;  /* 0x0000004302437220 */ /* 0x040fe40000410000 */
[C---:B------:R-:W-:Y:S01]  /*7960*/  FMUL.FTZ R68, R3.reuse, R68 ;  /* 0x0000004403447220 */ /* 0x040fe20000410000 */
[C---:B------:R-:W-:Y:S04]  /*7970*/  HMMA.16816.F32.BF16 R52, R136.reuse, R100, R52 ;  /* 0x000000648834723c */ /* 0x040fe80000041834 */
[C---:B------:R-:W-:Y:S02]  /*7980*/  FMUL.FTZ R69, R3.reuse, R69 ;  /* 0x0000004503457220 */ /* 0x040fe40000410000 */
[----:B------:R-:W1:Y:S01]  /*7990*/  MUFU.EX2 R232, R232 ;  /* 0x000000e800e87308 */ /* 0x000e620000000800 */
[C---:B------:R-:W-:Y:S01]  /*79a0*/  FMUL.FTZ R70, R2.reuse, R70 ;  /* 0x0000004602467220 */ /* 0x040fe20000410000 */
[C---:B------:R-:W-:Y:S01]  /*79b0*/  HMMA.16816.F32.BF16 R56, R136.reuse, R102, R56 ;  /* 0x000000668838723c */ /* 0x040fe20000041838 */
[----:B------:R-:W1:Y:S03]  /*79c0*/  LDSM.16.MT88.4 R100, [R198+0x4100] ;  /* 0x00410000c664783b */ /* 0x000e660000004200 */
[C---:B------:R-:W-:Y:S02]  /*79d0*/  FMUL.FTZ R71, R2.reuse, R71 ;  /* 0x0000004702477220 */ /* 0x040fe40000410000 */
[C---:B------:R-:W-:Y:S02]  /*79e0*/  FMUL.FTZ R72, R3.reuse, R72 ;  /* 0x0000004803487220 */ /* 0x040fe40000410000 */
[----:B------:R-:W-:Y:S01]  /*79f0*/  MUFU.EX2 R233, R233 ;  /* 0x000000e900e97308 */ /* 0x000fe20000000800 */
[C---:B------:R-:W-:Y:S03]  /*7a00*/  HMMA.16816.F32.BF16 R60, R136.reuse, R108, R60 ;  /* 0x0000006c883c723c */ /* 0x040fe6000004183c */
[C---:B------:R-:W-:Y:S02]  /*7a10*/  FMUL.FTZ R73, R3.reuse, R73 ;  /* 0x0000004903497220 */ /* 0x040fe40000410000 */
[C---:B------:R-:W-:Y:S03]  /*7a20*/  FMUL.FTZ R74, R2.reuse, R74 ;  /* 0x0000004a024a7220 */ /* 0x040fe60000410000 */
[C---:B------:R-:W-:Y:S01]  /*7a30*/  HMMA.16816.F32.BF16 R64, R136.reuse, R110, R64 ;  /* 0x0000006e8840723c */ /* 0x040fe20000041840 */
[----:B------:R-:W2:Y:S01]  /*7a40*/  LDSM.16.MT88.4 R108, [R197+0x4100] ;  /* 0x00410000c56c783b */ /* 0x000ea20000004200 */
[----:B------:R-:W2:Y:S02]  /*7a50*/  MUFU.EX2 R234, R234 ;  /* 0x000000ea00ea7308 */ /* 0x000ea40000000800 */
[C---:B------:R-:W-:Y:S02]  /*7a60*/  FMUL.FTZ R75, R2.reuse, R75 ;  /* 0x0000004b024b7220 */ /* 0x040fe40000410000 */
[C---:B------:R-:W-:Y:S02]  /*7a70*/  FMUL.FTZ R76, R3.reuse, R76 ;  /* 0x0000004c034c7220 */ /* 0x040fe40000410000 */
[C---:B------:R-:W-:Y:S01]  /*7a80*/  FMUL.FTZ R77, R3.reuse, R77 ;  /* 0x0000004d034d7220 */ /* 0x040fe20000410000 */
[C---:B---3--:R-:W-:Y:S03]  /*7a90*/  HMMA.16816.F32.BF16 R68, R136.reuse, R104, R68 ;  /* 0x000000688844723c */ /* 0x048fe60000041844 */
[C---:B------:R-:W-:Y:S01]  /*7aa0*/  FMUL.FTZ R78, R2.reuse, R78 ;  /* 0x0000004e024e7220 */ /* 0x040fe20000410000 */
[----:B------:R-:W-:Y:S01]  /*7ab0*/  MUFU.EX2 R235, R235 ;  /* 0x000000eb00eb7308 */ /* 0x000fe20000000800 */
[C---:B------:R-:W-:Y:S02]  /*7ac0*/  FMUL.FTZ R79, R2.reuse, R79 ;  /* 0x0000004f024f7220 */ /* 0x040fe40000410000 */
[C---:B------:R-:W-:Y:S01]  /*7ad0*/  FMUL.FTZ R80, R3.reuse, R80 ;  /* 0x0000005003507220 */ /* 0x040fe20000410000 */
[C---:B------:R-:W-:Y:S01]  /*7ae0*/  HMMA.16816.F32.BF16 R72, R136.reuse, R106, R72 ;  /* 0x0000006a8848723c */ /* 0x040fe20000041848 */
[----:B------:R-:W3:Y:S03]  /*7af0*/  LDSM.16.MT88.4 R104, [R196+0x4100] ;  /* 0x00410000c468783b */ /* 0x000ee60000004200 */
[C---:B------:R-:W-:Y:S02]  /*7b00*/  FMUL.FTZ R81, R3.reuse, R81 ;  /* 0x0000005103517220 */ /* 0x040fe40000410000 */
[C---:B------:R-:W-:Y:S01]  /*7b10*/  FMUL.FTZ R82, R2.reuse, R82 ;  /* 0x0000005202527220 */ /* 0x040fe20000410000 */
[----:B------:R-:W2:Y:S01]  /*7b20*/  MUFU.EX2 R236, R236 ;  /* 0x000000ec00ec7308 */ /* 0x000ea20000000800 */
[C---:B-1----:R-:W-:Y:S04]  /*7b30*/  HMMA.16816.F32.BF16 R76, R136.reuse, R100, R76 ;  /* 0x00000064884c723c */ /* 0x042fe8000004184c */
[C---:B------:R-:W-:Y:S02]  /*7b40*/  FMUL.FTZ R83, R2.reuse, R83 ;  /* 0x0000005302537220 */ /* 0x040fe40000410000 */
[----:B------:R-:W-:Y:S01]  /*7b50*/  FMUL.FTZ R84, R3, R84 ;  /* 0x0000005403547220 */ /* 0x000fe20000410000 */
[----:B------:R-:W-:Y:S01]  /*7b60*/  F2FP.BF16.PACK_AB R100, R175, R174 ;  /* 0x000000aeaf64723e */ /* 0x000fe200000010ff */
[----:B------:R-:W-:Y:S01]  /*7b70*/  FMUL.FTZ R85, R3, R85 ;  /* 0x0000005503557220 */ /* 0x000fe20000410000 */
[----:B----4-:R-:W-:Y:S01]  /*7b80*/  F2FP.BF16.PACK_AB R101, R179, R178 ;  /* 0x000000b2b365723e */ /* 0x010fe200000010ff */
[----:B------:R-:W-:Y:S01]  /*7b90*/  MUFU.EX2 R237, R237 ;  /* 0x000000ed00ed7308 */ /* 0x000fe20000000800 */
[C---:B------:R-:W-:Y:S03]  /*7ba0*/  HMMA.16816.F32.BF16 R80, R136.reuse, R102, R80 ;  /* 0x000000668850723c */ /* 0x040fe60000041850 */
[C---:B------:R-:W-:Y:S02]  /*7bb0*/  FMUL.FTZ R86, R2.reuse, R86 ;  /* 0x0000005602567220 */ /* 0x040fe40000410000 */
[C---:B------:R-:W-:Y:S02]  /*7bc0*/  FMUL.FTZ R87, R2.reuse, R87 ;  /* 0x0000005702577220 */ /* 0x040fe40000410000 */
[----:B------:R-:W-:Y:S01]  /*7bd0*/  FMUL.FTZ R88, R3, R88 ;  /* 0x0000005803587220 */ /* 0x000fe20000410000 */
[----:B------:R-:W-:Y:S01]  /*7be0*/  F2FP.BF16.PACK_AB R102, R177, R176 ;  /* 0x000000b0b166723e */ /* 0x000fe200000010ff */
[C---:B------:R-:W-:Y:S01]  /*7bf0*/  FMUL.FTZ R89, R3.reuse, R89 ;  /* 0x0000005903597220 */ /* 0x040fe20000410000 */
[----:B------:R-:W-:Y:S02]  /*7c00*/  MUFU.EX2 R239, R239 ;  /* 0x000000ef00ef7308 */ /* 0x000fe40000000800 */
[C---:B--2---:R-:W-:Y:S03]  /*7c10*/  HMMA.16816.F32.BF16 R84, R136.reuse, R108, R84 ;  /* 0x0000006c8854723c */ /* 0x044fe60000041854 */
[----:B------:R-:W-:Y:S01]  /*7c20*/  FMUL.FTZ R90, R2, R90 ;  /* 0x0000005a025a7220 */ /* 0x000fe20000410000 */
[----:B-----5:R-:W-:Y:S01]  /*7c30*/  F2FP.BF16.PACK_AB R103, R226, R225 ;  /* 0x000000e1e267723e */ /* 0x020fe200000010ff */
[C---:B------:R-:W-:Y:S02]  /*7c40*/  FMUL.FTZ R91, R2.reuse, R91 ;  /* 0x0000005b025b7220 */ /* 0x040fe40000410000 */
[C---:B------:R-:W-:Y:S01]  /*7c50*/  FMUL.FTZ R92, R3.reuse, R92 ;  /* 0x0000005c035c7220 */ /* 0x040fe20000410000 */
[----:B------:R-:W1:Y:S01]  /*7c60*/  MUFU.EX2 R240, R240 ;  /* 0x000000f000f07308 */ /* 0x000e620000000800 */
[C---:B------:R-:W-:Y:S03]  /*7c70*/  FMUL.FTZ R93, R3.reuse, R93 ;  /* 0x0000005d035d7220 */ /* 0x040fe60000410000 */
[C---:B------:R-:W-:Y:S01]  /*7c80*/  HMMA.16816.F32.BF16 R88, R136.reuse, R110, R88 ;  /* 0x0000006e8858723c */ /* 0x040fe20000041858 */
[----:B------:R-:W2:Y:S02]  /*7c90*/  LDSM.16.MT88.4 R108, [R197+0x900] ;  /* 0x00090000c56c783b */ /* 0x000ea40000004200 */
[C---:B------:R-:W-:Y:S02]  /*7ca0*/  FMUL.FTZ R94, R2.reuse, R94 ;  /* 0x0000005e025e7220 */ /* 0x040fe40000410000 */
[C---:B------:R-:W-:Y:S01]  /*7cb0*/  FMUL.FTZ R95, R2.reuse, R95 ;  /* 0x0000005f025f7220 */ /* 0x040fe20000410000 */
[----:B------:R-:W4:Y:S01]  /*7cc0*/  MUFU.EX2 R241, R241 ;  /* 0x000000f100f17308 */ /* 0x000f220000000800 */
[C---:B------:R-:W-:Y:S02]  /*7cd0*/  FMUL.FTZ R96, R3.reuse, R96 ;  /* 0x0000006003607220 */ /* 0x040fe40000410000 */
[C---:B------:R-:W-:Y:S03]  /*7ce0*/  FMUL.FTZ R97, R3.reuse, R97 ;  /* 0x0000006103617220 */ /* 0x040fe60000410000 */
[C---:B---3--:R-:W-:Y:S03]  /*7cf0*/  HMMA.16816.F32.BF16 R92, R136.reuse, R104, R92 ;  /* 0x00000068885c723c */ /* 0x048fe6000004185c */
[C---:B------:R-:W-:Y:S02]  /*7d00*/  FMUL.FTZ R98, R2.reuse, R98 ;  /* 0x0000006202627220 */ /* 0x040fe40000410000 */
[C---:B------:R-:W-:Y:S02]  /*7d10*/  FMUL.FTZ R99, R2.reuse, R99 ;  /* 0x0000006302637220 */ /* 0x040fe40000410000 */
[----:B------:R-:W-:Y:S01]  /*7d20*/  FFMA.FTZ R168, R3, R218, R168 ;  /* 0x000000da03a87223 */ /* 0x000fe200000100a8 */
[----:B------:R-:W-:Y:S01]  /*7d30*/  MOV R3, R0 ;  /* 0x0000000000037202 */ /* 0x000fe20000000f00 */
[----:B------:R-:W-:Y:S03]  /*7d40*/  FFMA.FTZ R173, R2, R219, R173 ;  /* 0x000000db02ad7223 */ /* 0x000fe600000100ad */
[----:B------:R-:W-:Y:S01]  /*7d50*/  HMMA.16816.F32.BF16 R96, R136, R106, R96 ;  /* 0x0000006a8860723c */ /* 0x000fe20000041860 */
[----:B------:R-:W3:Y:S02]  /*7d60*/  LDSM.16.MT88.4 R104, [R196+0x2900] ;  /* 0x00290000c468783b */ /* 0x000ee40000004200 */
[----:B------:R-:W-:Y:S02]  /*7d70*/  FADD.FTZ R135, R135, R168 ;  /* 0x000000a887877221 */ /* 0x000fe40000010000 */
[----:B------:R-:W-:Y:S02]  /*7d80*/  FADD.FTZ R172, R172, R173 ;  /* 0x000000adacac7221 */ /* 0x000fe40000010000 */
[----:B------:R-:W-:Y:S01]  /*7d90*/  FADD.FTZ R134, R134, R135 ;  /* 0x0000008786867221 */ /* 0x000fe20000010000 */
[C---:B------:R-:W-:Y:S01]  /*7da0*/  HMMA.16816.F32.BF16 R4, R100.reuse, R112, R4 ;  /* 0x000000706404723c */ /* 0x040fe20000041804 */
[----:B------:R-:W-:Y:S04]  /*7db0*/  LDSM.16.MT88.4 R136, [R197+0x3100] ;  /* 0x00310000c588783b */ /* 0x000fe80000004200 */
[----:B------:R-:W-:Y:S03]  /*7dc0*/  FADD.FTZ R169, R169, R134 ;  /* 0x00000086a9a97221 */ /* 0x000fe60000010000 */
[C---:B------:R-:W-:Y:S01]  /*7dd0*/  HMMA.16816.F32.BF16 R8, R100.reuse, R114, R8 ;  /* 0x000000726408723c */ /* 0x040fe20000041808 */
[----:B------:R-:W-:Y:S03]  /*7de0*/  LDSM.16.MT88.4 R112, [R198+0x4900] ;  /* 0x00490000c670783b */ /* 0x000fe60000004200 */
[----:B------:R-:W-:Y:S04]  /*7df0*/  FADD.FTZ R174, R174, R169 ;  /* 0x000000a9aeae7221 */ /* 0x000fe80000010000 */
[C---:B------:R-:W-:Y:S04]  /*7e00*/  HMMA.16816.F32.BF16 R12, R100.reuse, R116, R12 ;  /* 0x00000074640c723c */ /* 0x040fe8000004180c */
[----:B------:R-:W-:Y:S04]  /*7e10*/  FADD.FTZ R175, R175, R174 ;  /* 0x000000aeafaf7221 */ /* 0x000fe80000010000 */
[C---:B------:R-:W-:Y:S01]  /*7e20*/  HMMA.16816.F32.BF16 R16, R100.reuse, R118, R16 ;  /* 0x000000766410723c */ /* 0x040fe20000041810 */
[----:B------:R-:W-:Y:S03]  /*7e30*/  LDSM.16.MT88.4 R116, [R197+0x4900] ;  /* 0x00490000c574783b */ /* 0x000fe60000004200 */
[----:B------:R-:W-:Y:S04]  /*7e40*/  FADD.FTZ R176, R176, R175 ;  /* 0x000000afb0b07221 */ /* 0x000fe80000010000 */
[C---:B--2---:R-:W-:Y:S04]  /*7e50*/  HMMA.16816.F32.BF16 R20, R100.reuse, R108, R20 ;  /* 0x0000006c6414723c */ /* 0x044fe80000041814 */
[----:B------:R-:W-:Y:S04]  /*7e60*/  FADD.FTZ R176, R177, R176 ;  /* 0x000000b0b1b07221 */ /* 0x000fe80000010000 */
        /* <DEDUP_REMOVED lines=16> */
[----:B------:R-:W3:Y:S07]  /*7f70*/  LDSM.16.MT88.4 R104, [R196+0x4900] ;  /* 0x00490000c468783b */ /* 0x000eee0000004200 */
[C---:B--2---:R-:W-:Y:S08]  /*7f80*/  HMMA.16816.F32.BF16 R68, R100.reuse, R108, R68 ;  /* 0x0000006c6444723c */ /* 0x044ff00000041844 */
[C---:B------:R-:W-:Y:S01]  /*7f90*/  HMMA.16816.F32.BF16 R72, R100.reuse, R110, R72 ;  /* 0x0000006e6448723c */ /* 0x040fe20000041848 */
[----:B------:R-:W2:Y:S07]  /*7fa0*/  LDSM.16.MT88.4 R108, [R203+0x1100] ;  /* 0x00110000cb6c783b */ /* 0x000eae0000004200 */
[C---:B------:R-:W-:Y:S08]  /*7fb0*/  HMMA.16816.F32.BF16 R76, R100.reuse, R112, R76 ;  /* 0x00000070644c723c */ /* 0x040ff0000004184c */
[C---:B------:R-:W-:Y:S01]  /*7fc0*/  HMMA.16816.F32.BF16 R80, R100.reuse, R114, R80 ;  /* 0x000000726450723c */ /* 0x040fe20000041850 */
[----:B------:R-:W5:Y:S07]  /*7fd0*/  LDSM.16.MT88.4 R112, [R197+0x1100] ;  /* 0x00110000c570783b */ /* 0x000f6e0000004200 */
[C---:B------:R-:W-:Y:S08]  /*7fe0*/  HMMA.16816.F32.BF16 R84, R100.reuse, R116, R84 ;  /* 0x000000746454723c */ /* 0x040ff00000041854 */
[C---:B------:R-:W-:Y:S01]  /*7ff0*/  HMMA.16816.F32.BF16 R88, R100.reuse, R118, R88 ;  /* 0x000000766458723c */ /* 0x040fe20000041858 */
[----:B------:R-:W1:Y:S07]  /*8000*/  LDSM.16.MT88.4 R116, [R203+0x3100] ;  /* 0x00310000cb74783b */ /* 0x000e6e0000004200 */
[C---:B---3--:R-:W-:Y:S08]  /*8010*/  HMMA.16816.F32.BF16 R92, R100.reuse, R104, R92 ;  /* 0x00000068645c723c */ /* 0x048ff0000004185c */
[----:B------:R-:W-:Y:S01]  /*8020*/  HMMA.16816.F32.BF16 R96, R100, R106, R96 ;  /* 0x0000006a6460723c */ /* 0x000fe20000041860 */
[----:B------:R-:W3:Y:S06]  /*8030*/  LDSM.16.MT88.4 R104, [R196+0x3100] ;  /* 0x00310000c468783b */ /* 0x000eec0000004200 */
        /* <DEDUP_REMOVED lines=8> */
[----:B------:R-:W-:Y:S05]  /*80c0*/  FADD.FTZ R230, R230, R229 ;  /* 0x000000e5e6e67221 */ /* 0x000fea0000010000 */
[C---:B------:R-:W-:Y:S01]  /*80d0*/  HMMA.16816.F32.BF16 R8, R100.reuse, R110, R8 ;  /* 0x0000006e6408723c */ /* 0x040fe20000041808 */
[----:B------:R-:W2:Y:S07]  /*80e0*/  LDSM.16.MT88.4 R108, [R203+0x5100] ;  /* 0x00510000cb6c783b */ /* 0x000eae0000004200 */
[C---:B------:R-:W-:Y:S08]  /*80f0*/  HMMA.16816.F32.BF16 R12, R100.reuse, R120, R12 ;  /* 0x00000078640c723c */ /* 0x040ff0000004180c */
[C---:B------:R-:W-:Y:S08]  /*8100*/  HMMA.16816.F32.BF16 R16, R100.reuse, R122, R16 ;  /* 0x0000007a6410723c */ /* 0x040ff00000041810 */
[C---:B-----5:R-:W-:Y:S08]  /*8110*/  HMMA.16816.F32.BF16 R20, R100.reuse, R112, R20 ;  /* 0x000000706414723c */ /* 0x060ff00000041814 */
[C---:B------:R-:W-:Y:S01]  /*8120*/  HMMA.16816.F32.BF16 R24, R100.reuse, R114, R24 ;  /* 0x000000726418723c */ /* 0x040fe20000041818 */
[----:B------:R-:W5:Y:S07]  /*8130*/  LDSM.16.MT88.4 R112, [R198+0x5100] ;  /* 0x00510000c670783b */ /* 0x000f6e0000004200 */
[C---:B------:R-:W-:Y:S08]  /*8140*/  HMMA.16816.F32.BF16 R28, R100.reuse, R124, R28 ;  /* 0x0000007c641c723c */ /* 0x040ff0000004181c */
[C---:B------:R-:W-:Y:S01]  /*8150*/  HMMA.16816.F32.BF16 R32, R100.reuse, R126, R32 ;  /* 0x0000007e6420723c */ /* 0x040fe20000041820 */
[----:B------:R-:W-:Y:S07]  /*8160*/  LDSM.16.MT88.4 R124, [R203+0x1900] ;  /* 0x00190000cb7c783b */ /* 0x000fee0000004200 */
[C---:B-1----:R-:W-:Y:S08]  /*8170*/  HMMA.16816.F32.BF16 R36, R100.reuse, R116, R36 ;  /* 0x000000746424723c */ /* 0x042ff00000041824 */
[C---:B------:R-:W-:Y:S01]  /*8180*/  HMMA.16816.F32.BF16 R40, R100.reuse, R118, R40 ;  /* 0x000000766428723c */ /* 0x040fe20000041828 */
[----:B------:R-:W1:Y:S07]  /*8190*/  LDSM.16.MT88.4 R116, [R197+0x5100] ;  /* 0x00510000c574783b */ /* 0x000e6e0000004200 */
[C---:B------:R-:W-:Y:S08]  /*81a0*/  HMMA.16816.F32.BF16 R44, R100.reuse, R128, R44 ;  /* 0x00000080642c723c */ /* 0x040ff0000004182c */
[C---:B------:R-:W-:Y:S08]  /*81b0*/  HMMA.16816.F32.BF16 R48, R100.reuse, R130, R48 ;  /* 0x000000826430723c */ /* 0x040ff00000041830 */
[C---:B------:R-:W-:Y:S07]  /*81c0*/  HMMA.16816.F32.BF16 R52, R100.reuse, R136, R52 ;  /* 0x000000886434723c */ /* 0x040fee0000041834 */
[----:B------:R-:W-:Y:S01]  /*81d0*/  F2FP.BF16.PACK_AB R136, R236, R235 ;  /* 0x000000ebec88723e */ /* 0x000fe200000010ff */
[C---:B------:R-:W-:Y:S04]  /*81e0*/  HMMA.16816.F32.BF16 R56, R100.reuse, R138, R56 ;  /* 0x0000008a6438723c */ /* 0x040fe80000041838 */
[----:B------:R-:W-:Y:S01]  /*81f0*/  F2FP.BF16.PACK_AB R137, R240, R239 ;  /* 0x000000eff089723e */ /* 0x000fe200000010ff */
[----:B------:R-:W-:Y:S02]  /*8200*/  FADD.FTZ R235, R235, R230 ;  /* 0x000000e6ebeb7221 */ /* 0x000fe40000010000 */
[----:B------:R-:W-:Y:S01]  /*8210*/  F2FP.BF16.PACK_AB R138, R238, R237 ;  /* 0x000000edee8a723e */ /* 0x000fe200000010ff */
[C---:B---3--:R-:W-:Y:S04]  /*8220*/  HMMA.16816.F32.BF16 R60, R100.reuse, R104, R60 ;  /* 0x00000068643c723c */ /* 0x048fe8000004183c */
[----:B----4-:R-:W-:Y:S01]  /*8230*/  F2FP.BF16.PACK_AB R139, R242, R241 ;  /* 0x000000f1f28b723e */ /* 0x010fe200000010ff */
[----:B------:R-:W-:Y:S03]  /*8240*/  FADD.FTZ R236, R236, R235 ;  /* 0x000000ebecec7221 */ /* 0x000fe60000010000 */
[C---:B------:R-:W-:Y:S01]  /*8250*/  HMMA.16816.F32.BF16 R64, R100.reuse, R106, R64 ;  /* 0x0000006a6440723c */ /* 0x040fe20000041840 */
[----:B------:R-:W3:Y:S03]  /*8260*/  LDSM.16.MT88.4 R104, [R196+0x5100] ;  /* 0x00510000c468783b */ /* 0x000ee60000004200 */
[----:B------:R-:W-:Y:S04]  /*8270*/  FADD.FTZ R237, R237, R236 ;  /* 0x000000eceded7221 */ /* 0x000fe80000010000 */
[C---:B--2---:R-:W-:Y:S04]  /*8280*/  HMMA.16816.F32.BF16 R68, R100.reuse, R108, R68 ;  /* 0x0000006c6444723c */ /* 0x044fe80000041844 */
[----:B------:R-:W-:Y:S04]  /*8290*/  FADD.FTZ R218, R238, R237 ;  /* 0x000000edeeda7221 */ /* 0x000fe80000010000 */
[C---:B------:R-:W-:Y:S01]  /*82a0*/  HMMA.16816.F32.BF16 R72, R100.reuse, R110, R72 ;  /* 0x0000006e6448723c */ /* 0x040fe20000041848 */
[----:B------:R-:W2:Y:S07]  /*82b0*/  LDSM.16.MT88.4 R108, [R198+0x1900] ;  /* 0x00190000c66c783b */ /* 0x000eae0000004200 */
[C---:B-----5:R-:W-:Y:S08]  /*82c0*/  HMMA.16816.F32.BF16 R76, R100.reuse, R112, R76 ;  /* 0x00000070644c723c */ /* 0x060ff0000004184c */
[C---:B------:R-:W-:Y:S08]  /*82d0*/  HMMA.16816.F32.BF16 R80, R100.reuse, R114, R80 ;  /* 0x000000726450723c */ /* 0x040ff00000041850 */
[C---:B-1----:R-:W-:Y:S08]  /*82e0*/  HMMA.16816.F32.BF16 R84, R100.reuse, R116, R84 ;  /* 0x000000746454723c */ /* 0x042ff00000041854 */
[C---:B------:R-:W-:Y:S08]  /*82f0*/  HMMA.16816.F32.BF16 R88, R100.reuse, R118, R88 ;  /* 0x000000766458723c */ /* 0x040ff00000041858 */
[C---:B---3--:R-:W-:Y:S08]  /*8300*/  HMMA.16816.F32.BF16 R92, R100.reuse, R104, R92 ;  /* 0x00000068645c723c */ /* 0x048ff0000004185c */
[----:B------:R-:W-:Y:S08]  /*8310*/  HMMA.16816.F32.BF16 R96, R100, R106, R96 ;  /* 0x0000006a6460723c */ /* 0x000ff00000041860 */
[C---:B------:R-:W-:Y:S01]  /*8320*/  HMMA.16816.F32.BF16 R128, R136.reuse, R124, R4 ;  /* 0x0000007c8880723c */ /* 0x040fe20000041804 */
[----:B------:R-:W1:Y:S07]  /*8330*/  LDSM.16.MT88.4 R4, [R198+0x5900] ;  /* 0x00590000c604783b */ /* 0x000e6e0000004200 */
[C---:B------:R-:W-:Y:S01]  /*8340*/  HMMA.16816.F32.BF16 R124, R136.reuse, R126, R8 ;  /* 0x0000007e887c723c */ /* 0x040fe20000041808 */
[----:B------:R-:W3:Y:S07]  /*8350*/  LDSM.16.MT88.4 R8, [R197+0x5900] ;  /* 0x00590000c508783b */ /* 0x000eee0000004200 */
[C---:B--2---:R-:W-:Y:S01]  /*8360*/  HMMA.16816.F32.BF16 R120, R136.reuse, R108, R12 ;  /* 0x0000006c8878723c */ /* 0x044fe2000004180c */
[----:B------:R-:W2:Y:S07]  /*8370*/  LDSM.16.MT88.4 R12, [R196+0x5900] ;  /* 0x00590000c40c783b */ /* 0x000eae0000004200 */
        /* <DEDUP_REMOVED lines=15> */
[C---:B-1----:R-:W-:Y:S07]  /*8470*/  HMMA.16816.F32.BF16 R76, R136.reuse, R4, R76 ;  /* 0x00000004884c723c */ /* 0x042fee000004184c */
[----:B------:R-:W-:Y:S01]  /*8480*/  FADD.FTZ R5, R171, R172 ;  /* 0x000000acab057221 */ /* 0x000fe20000010000 */
[C---:B------:R-:W-:Y:S04]  /*8490*/  HMMA.16816.F32.BF16 R80, R136.reuse, R6, R80 ;  /* 0x000000068850723c */ /* 0x040fe80000041850 */
[----:B------:R-:W-:Y:S04]  /*84a0*/  FADD.FTZ R5, R170, R5 ;  /* 0x00000005aa057221 */ /* 0x000fe80000010000 */
[C---:B---3--:R-:W-:Y:S04]  /*84b0*/  HMMA.16816.F32.BF16 R84, R136.reuse, R8, R84 ;  /* 0x000000088854723c */ /* 0x048fe80000041854 */
[----:B------:R-:W-:Y:S04]  /*84c0*/  FADD.FTZ R2, R178, R5 ;  /* 0x00000005b2027221 */ /* 0x000fe80000010000 */
[C---:B------:R-:W-:Y:S04]  /*84d0*/  HMMA.16816.F32.BF16 R88, R136.reuse, R10, R88 ;  /* 0x0000000a8858723c */ /* 0x040fe80000041858 */
[----:B------:R-:W-:Y:S04]  /*84e0*/  FADD.FTZ R2, R179, R2 ;  /* 0x00000002b3027221 */ /* 0x000fe80000010000 */
[----:B------:R-:W-:Y:S01]  /*84f0*/  FADD.FTZ R225, R225, R2 ;  /* 0x00000002e1e17221 */ /* 0x000fe20000010000 */
[----:B------:R-:W-:Y:S01]  /*8500*/  MOV R2, R132 ;  /* 0x0000008400027202 */ /* 0x000fe20000000f00 */
[C---:B--2---:R-:W-:Y:S03]  /*8510*/  HMMA.16816.F32.BF16 R92, R136.reuse, R12, R92 ;  /* 0x0000000c885c723c */ /* 0x044fe6000004185c */
[----:B------:R-:W-:Y:S04]  /*8520*/  FADD.FTZ R226, R226, R225 ;  /* 0x000000e1e2e27221 */ /* 0x000fe80000010000 */
[----:B------:R-:W-:Y:S01]  /*8530*/  FADD.FTZ R231, R231, R226 ;  /* 0x000000e2e7e77221 */ /* 0x000fe20000010000 */
[----:B------:R-:W-:Y:S04]  /*8540*/  HMMA.16816.F32.BF16 R96, R136, R14, R96 ;  /* 0x0000000e8860723c */ /* 0x000fe80000041860 */
[----:B------:R-:W-:Y:S04]  /*8550*/  FADD.FTZ R232, R232, R231 ;  /* 0x000000e7e8e87221 */ /* 0x000fe80000010000 */
[----:B------:R-:W-:Y:S04]  /*8560*/  FADD.FTZ R233, R233, R232 ;  /* 0x000000e8e9e97221 */ /* 0x000fe80000010000 */
[----:B------:R-:W-:Y:S04]  /*8570*/  FADD.FTZ R234, R234, R233 ;  /* 0x000000e9eaea7221 */ /* 0x000fe80000010000 */
[----:B------:R-:W-:Y:S04]  /*8580*/  FADD.FTZ R239, R239, R234 ;  /* 0x000000eaefef7221 */ /* 0x000fe80000010000 */
[----:B------:R-:W-:Y:S04]  /*8590*/  FADD.FTZ R240, R240, R239 ;  /* 0x000000eff0f07221 */ /* 0x000fe80000010000 */
[----:B------:R-:W-:Y:S04]  /*85a0*/  FADD.FTZ R219, R241, R240 ;  /* 0x000000f0f1db7221 */ /* 0x000fe80000010000 */
[----:B------:R-:W-:Y:S01]  /*85b0*/  FADD.FTZ R219, R242, R219 ;  /* 0x000000dbf2db7221 */ /* 0x000fe20000010000 */
[----:B------:R-:W-:-:S05]  /*85c0*/  @P0 BRA `(.L_x_175) ;  /* 0xffffc7f000000947 */ /* 0x000fca000383ffff */
.L_x_166:
[----:B------:R-:W1:Y:S01]  /*85d0*/  S2UR UR7, SR_CTAID.X ;  /* 0x00000000000779c3 */ /* 0x000e620000002500 */
[----:B------:R-:W-:Y:S01]  /*85e0*/  ULDC.64 UR4, c[0x0][0x2c8] ;  /* 0x0000b20000047ab9 */ /* 0x000fe20000000a00 */
[----:B------:R-:W-:Y:S01]  /*85f0*/  PLOP3.LUT P0, PT, PT, PT, UP1, 0x40, 0x0 ;  /* 0x000000000000781c */ /* 0x000fe20003f0e818 */
[----:B------:R-:W-:-:S02]  /*8600*/  UMOV UR6, 0x1 ;  /* 0x0000000100067882 */ /* 0x000fc40000000000 */
[----:B-1----:R-:W-:-:S04]  /*8610*/  ULEA UR7, UR7, 0x7f, 0x7 ;  /* 0x0000007f07077891 */ /* 0x002fc8000f8e383f */
[----:B------:R-:W-:-:S03]  /*8620*/  UIMAD.WIDE.U32 UR18, UR7, UR4, URZ ;  /* 0x00000004071272a5 */ /* 0x000fc6000f8e003f */
[----:B------:R-:W-:Y:S02]  /*8630*/  ULDC UR4, c[0x0][0x168] ;  /* 0x00005a0000047ab9 */ /* 0x000fe40000000800 */
[----:B------:R-:W-:Y:S02]  /*8640*/  UIADD3 UR4, UR6, -UR4, URZ ;  /* 0x8000000406047290 */ /* 0x000fe4000fffe03f */
[----:B------:R-:W-:Y:S02]  /*8650*/  @UP2 USHF.R.U32.HI UR7, URZ, UR5, UR19 ;  /* 0x000000053f072299 */ /* 0x000fe40008011613 */
[----:B------:R-:W-:Y:S02]  /*8660*/  ULDC UR6, c[0x0][0x324] ;  /* 0x0000c90000067ab9 */ /* 0x000fe40000000800 */
[----:B------:R-:W-:Y:S02]  /*8670*/  ULDC UR5, c[0x0][0x1d0] ;  /* 0x0000740000057ab9 */ /* 0x000fe40000000800 */
[----:B------:R-:W-:-:S04]  /*8680*/  UIADD3 UR7, UR7, UR5, UR4 ;  /* 0x0000000507077290 */ /* 0x000fc8000fffe004 */
[----:B------:R-:W-:Y:S01]  /*8690*/  UIADD3 UR6, UR7, -UR6, URZ ;  /* 0x8000000607067290 */ /* 0x000fe2000fffe03f */
[----:B------:R-:W-:Y:S05]  /*86a0*/  @P0 BRA `(.L_x_176) ;  /* 0x0000016000000947 */ /* 0x000fea0003800000 */
[----:B------:R-:W-:-:S06]  /*86b0*/  UISETP.GT.AND UP0, UPT, UR7, -0x1, UPT ;  /* 0xffffffff0700788c */ /* 0x000fcc000bf04270 */
[----:B------:R-:W-:-:S13]  /*86c0*/  PLOP3.LUT P0, PT, PT, PT, UP0, 0x80, 0x0 ;  /* 0x000000000000781c */ /* 0x000fda0003f0f008 */
[----:B------:R-:W-:Y:S05]  /*86d0*/  @P0 BRA `(.L_x_177) ;  /* 0x0000009000000947 */ /* 0x000fea0003800000 */
[----:B------:R-:W-:Y:S02]  /*86e0*/  ULDC UR4, c[0x0][0x32c] ;  /* 0x0000cb0000047ab9 */ /* 0x000fe40000000800 */
[----:B------:R-:W-:Y:S02]  /*86f0*/  UISETP.NE.AND UP0, UPT, UR4, 0x1, UPT ;  /* 0x000000010400788c */ /* 0x000fe4000bf05270 */
[----:B------:R-:W-:Y:S02]  /*8700*/  ULOP3.LUT UR7, URZ, UR7, URZ, 0x33, !UPT ;  /* 0x000000073f077292 */ /* 0x000fe4000f8e333f */
[----:B------:R-:W-:Y:S02]  /*8710*/  ULDC.64 UR4, c[0x0][0x330] ;  /* 0x0000cc0000047ab9 */ /* 0x000fe40000000a00 */
[----:B------:R-:W-:-:S07]  /*8720*/  UIMAD.WIDE.U32 UR18, UR7, UR4, URZ ;  /* 0x00000004071272a5 */ /* 0x000fce000f8e003f */
[----:B------:R-:W-:Y:S02]  /*8730*/  @UP0 UMOV UR15, UR19 ;  /* 0x00000013000f0c82 */ /* 0x000fe40008000000 */
[----:B------:R-:W-:-:S04]  /*8740*/  @UP0 USHF.R.U32.HI UR7, URZ, UR5, UR15 ;  /* 0x000000053f070299 */ /* 0x000fc8000801160f */
[----:B------:R-:W-:Y:S01]  /*8750*/  ULOP3.LUT UR7, URZ, UR7, URZ, 0x33, !UPT ;  /* 0x000000073f077292 */ /* 0x000fe2000f8e333f */
[----:B------:R-:W-:Y:S05]  /*8760*/  BRA `(.L_x_178) ;  /* 0x0000006000007947 */ /* 0x000fea0003800000 */
.L_x_177:
[----:B------:R-:W-:Y:S02]  /*8770*/  ULDC UR4, c[0x0][0x32c] ;  /* 0x0000cb0000047ab9 */ /* 0x000fe40000000800 */
[----:B------:R-:W-:-:S03]  /*8780*/  UISETP.NE.AND UP0, UPT, UR4, 0x1, UPT ;  /* 0x000000010400788c */ /* 0x000fc6000bf05270 */
[----:B------:R-:W-:Y:S02]  /*8790*/  ULDC.64 UR4, c[0x0][0x330] ;  /* 0x0000cc0000047ab9 */ /* 0x000fe40000000a00 */
[----:B------:R-:W-:-:S07]  /*87a0*/  UIMAD.WIDE.U32 UR18, UR7, UR4, URZ ;  /* 0x00000004071272a5 */ /* 0x000fce000f8e003f */
[----:B------:R-:W-:Y:S02]  /*87b0*/  @UP0 UMOV UR15, UR19 ;  /* 0x00000013000f0c82 */ /* 0x000fe40008000000 */
[----:B------:R-:W-:Y:S02]  /*87c0*/  @UP0 USHF.R.U32.HI UR7, URZ, UR5, UR15 ;  /* 0x000000053f070299 */ /* 0x000fe4000801160f */
.L_x_178:
[----:B------:R-:W-:Y:S02]  /*87d0*/  ULDC UR4, c[0x0][0x32c] ;  /* 0x0000cb0000047ab9 */ /* 0x000fe40000000800 */
[----:B------:R-:W-:-:S04]  /*87e0*/  UIMAD UR4, UR7, UR4, URZ ;  /* 0x00000004070472a4 */ /* 0x000fc8000f8e023f */
[----:B------:R-:W-:-:S04]  /*87f0*/  UISETP.LT.AND UP0, UPT, UR6, UR4, UPT ;  /* 0x000000040600728c */ /* 0x000fc8000bf01270 */
[----:B------:R-:W-:-:S04]  /*8800*/  USEL UR6, UR6, UR4, !UP0 ;  /* 0x0000000406067287 */ /* 0x000fc8000c000000 */
.L_x_176:
[----:B------:R-:W-:-:S04]  /*8810*/  UIADD3 UR6, UR6, 0x3f, URZ ;  /* 0x0000003f06067890 */ /* 0x000fc8000fffe03f */
        /* <DEDUP_REMOVED lines=8> */
[----:B------:R-:W-:Y:S01]  /*88a0*/  IADD3 R227, P6, R208, 0x40, RZ ;  /* 0x00000040d0e37810 */ /* 0x000fe20007fde0ff */
[----:B------:R-:W-:Y:S01]  /*88b0*/  IMAD.MOV.U32 R135, RZ, RZ, R132 ;  /* 0x000000ffff877224 */ /* 0x000fe200078e0084 */
[----:B------:R-:W-:Y:S01]  /*88c0*/  IADD3 R223, P4, R210, 0x40, RZ ;  /* 0x00000040d2df7810 */ /* 0x000fe20007f9e0ff */
[----:B------:R-:W-:Y:S01]  /*88d0*/  IMAD.MOV.U32 R3, RZ, RZ, R0 ;  /* 0x000000ffff037224 */ /* 0x000fe200078e0000 */
[----:B------:R-:W-:Y:S01]  /*88e0*/  IADD3 R225, P5, R208, 0x80, RZ ;  /* 0x00000080d0e17810 */ /* 0x000fe20007fbe0ff */
[----:B------:R-:W-:Y:S01]  /*88f0*/  IMAD.X R226, RZ, RZ, R215, P6 ;  /* 0x000000ffffe27224 */ /* 0x000fe200030e06d7 */
[----:B------:R-:W-:Y:S01]  /*8900*/  IADD3 R221, P0, R210, 0x80, RZ ;  /* 0x00000080d2dd7810 */ /* 0x000fe20007f1e0ff */
[----:B------:R-:W-:Y:S01]  /*8910*/  IMAD.X R222, RZ, RZ, R217, P4 ;  /* 0x000000ffffde7224 */ /* 0x000fe200020e06d9 */
[----:B------:R-:W-:Y:S01]  /*8920*/  IADD3.X R224, RZ, R215, RZ, P5, !PT ;  /* 0x000000d7ffe07210 */ /* 0x000fe20002ffe4ff */
[----:B------:R-:W-:Y:S01]  /*8930*/  UMOV UR18, UR13 ;  /* 0x0000000d00127c82 */ /* 0x000fe20008000000 */
[----:B------:R-:W-:Y:S01]  /*8940*/  IADD3.X R220, RZ, R217, RZ, P0, !PT ;  /* 0x000000d9ffdc7210 */ /* 0x000fe200007fe4ff */
[----:B------:R-:W-:-:S02]  /*8950*/  ULDC.64 UR6, c[0x0][0x208] ;  /* 0x0000820000067ab9 */ /* 0x000fc40000000a00 */
[----:B------:R-:W-:Y:S02]  /*8960*/  ULDC.64 UR4, c[0x0][0x1e0] ;  /* 0x0000780000047ab9 */ /* 0x000fe40000000a00 */
.L_x_180:
        /* <DEDUP_REMOVED lines=15> */
[----:B------:R-:W-:Y:S01]  /*8a60*/  @!UP3 ULEA UR19, UP0, UR6, UR19, 0x5 ;  /* 0x000000130613b291 */ /* 0x000fe2000f80283f */
[----:B------:R-:W1:Y:S03]  /*8a70*/  LDSM.16.M88.4 R8, [R205+0x6100] ;  /* 0x00610000cd08783b */ /* 0x000e660000000200 */
[----:B------:R-:W-:Y:S02]  /*8a80*/  @!P0 IADD3.X R0, R215, UR13, RZ, P6, !PT ;  /* 0x0000000dd7008c10 */ /* 0x000fe4000b7fe4ff */
[----:B------:R-:W-:Y:S02]  /*8a90*/  @!P0 LEA R22, P6, R5, c[0x0][0x1f8], 0x1 ;  /* 0x00007e0005168a11 */ /* 0x000fe400078c08ff */
[----:B------:R-:W-:Y:S01]  /*8aa0*/  @!P0 IADD3.X R2, R226, UR13, RZ, P5, !PT ;  /* 0x0000000de2028c10 */ /* 0x000fe2000affe4ff */
[----:B------:R-:W2:Y:S01]  /*8ab0*/  LDSM.16.M88.4 R16, [R205+0x6900] ;  /* 0x00690000cd10783b */ /* 0x000ea20000000200 */
[----:B------:R-:W-:Y:S02]  /*8ac0*/  @!P0 LEA R20, P5, R7, c[0x0][0x1f8], 0x1 ;  /* 0x00007e0007148a11 */ /* 0x000fe400078a08ff */
[----:B------:R-:W-:Y:S01]  /*8ad0*/  @!P0 IADD3.X R4, R224, UR13, RZ, P4, !PT ;  /* 0x0000000de0048c10 */ /* 0x000fe2000a7fe4ff */
[----:B------:R-:W-:Y:S01]  /*8ae0*/  @!UP3 ULEA.HI.X UR13, UR6, UR13, UR7, 0x5, UP0 ;  /* 0x0000000d060db291 */ /* 0x000fe200080f2c07 */
[----:B------:R-:W-:Y:S01]  /*8af0*/  @!P0 LEA R28, P4, R13, c[0x0][0x1f8], 0x1 ;  /* 0x00007e000d1c8a11 */ /* 0x000fe200078808ff */
[----:B------:R-:W-:Y:S01]  /*8b00*/  UISETP.GT.AND UP3, UPT, UR18, UR8, UPT ;  /* 0x000000081200728c */ /* 0x000fe2000bf64270 */
[----:B------:R-:W-:Y:S01]  /*8b10*/  @!P0 LEA.HI.X R23, R5, c[0x0][0x1fc], R0, 0x1, P6 ;  /* 0x00007f0005178a11 */ /* 0x000fe200030f0c00 */
[----:B------:R-:W3:Y:S01]  /*8b20*/  LDSM.16.M88.4 R24, [R205+0x7100] ;  /* 0x00710000cd18783b */ /* 0x000ee20000000200 */
[----:B------:R-:W-:Y:S02]  /*8b30*/  @!P0 LEA.HI.X R21, R7, c[0x0][0x1fc], R2, 0x1, P5 ;  /* 0x00007f0007158a11 */ /* 0x000fe400028f0c02 */
[----:B------:R-:W-:Y:S02]  /*8b40*/  @!P0 LEA.HI.X R29, R13, c[0x0][0x1fc], R4, 0x1, P4 ;  /* 0x00007f000d1d8a11 */ /* 0x000fe400020f0c04 */
[----:B------:R-:W-:Y:S02]  /*8b50*/  @!P0 IADD3 R5, P6, R208, UR19, RZ ;  /* 0x00000013d0058c10 */ /* 0x000fe4000ffde0ff */
[----:B------:R-:W-:Y:S01]  /*8b60*/  @!P0 IADD3 R7, P5, R227, UR19, RZ ;  /* 0x00000013e3078c10 */ /* 0x000fe2000ffbe0ff */
[----:B------:R-:W4:Y:S01]  /*8b70*/  LDSM.16.M88.4 R136, [R205+0x7900] ;  /* 0x00790000cd88783b */ /* 0x000f220000000200 */
[----:B------:R-:W-:Y:S02]  /*8b80*/  @!P0 IADD3 R13, P4, R225, UR19, RZ ;  /* 0x00000013e10d8c10 */ /* 0x000fe4000ff9e0ff */
[----:B------:R-:W-:Y:S02]  /*8b90*/  @!P0 IADD3.X R0, R215, UR13, RZ, P6, !PT ;  /* 0x0000000dd7008c10 */ /* 0x000fe4000b7fe4ff */
[----:B------:R-:W-:Y:S02]  /*8ba0*/  @!P0 LEA R170, P6, R5, c[0x0][0x1f8], 0x1 ;  /* 0x00007e0005aa8a11 */ /* 0x000fe400078c08ff */
[----:B------:R-:W-:Y:S01]  /*8bb0*/  @!P0 IADD3.X R2, R226, UR13, RZ, P5, !PT ;  /* 0x0000000de2028c10 */ /* 0x000fe2000affe4ff */
[----:B------:R-:W-:Y:S01]  /*8bc0*/  LDSM.16.M88.4 R140, [R202+0xc100] ;  /* 0x00c10000ca8c783b */ /* 0x000fe20000000200 */
[----:B------:R-:W-:Y:S02]  /*8bd0*/  @!P0 LEA R168, P5, R7, c[0x0][0x1f8], 0x1 ;  /* 0x00007e0007a88a11 */ /* 0x000fe400078a08ff */
[----:B------:R-:W-:Y:S01]  /*8be0*/  @!P0 IADD3.X R4, R224, UR13, RZ, P4, !PT ;  /* 0x0000000de0048c10 */ /* 0x000fe2000a7fe4ff */
[----:B------:R-:W-:Y:S01]  /*8bf0*/  UIADD3 UR13, UR18, -0x1, URZ ;  /* 0xffffffff120d7890 */ /* 0x000fe2000fffe03f */
[----:B------:R-:W-:Y:S02]  /*8c00*/  @!P0 LEA R132, P4, R13, c[0x0][0x1f8], 0x1 ;  /* 0x00007e000d848a11 */ /* 0x000fe400078808ff */
[----:B------:R-:W-:Y:S01]  /*8c10*/  @!P0 LEA.HI.X R171, R5, c[0x0][0x1fc], R0, 0x1, P6 ;  /* 0x00007f0005ab8a11 */ /* 0x000fe200030f0c00 */
[----:B------:R-:W5:Y:S01]  /*8c20*/  LDSM.16.M88.4 R144, [R204] ;  /* 0x00000000cc90783b */ /* 0x000f620000000200 */
[----:B------:R-:W-:Y:S01]  /*8c30*/  @!P0 LEA.HI.X R169, R7, c[0x0][0x1fc], R2, 0x1, P5 ;  /* 0x00007f0007a98a11 */ /* 0x000fe200028f0c02 */
[----:B------:R-:W-:Y:S01]  /*8c40*/  @UP3 UIMAD.WIDE.U32 UR22, UR13, UR4, URZ ;  /* 0x000000040d1632a5 */ /* 0x000fe2000f8e003f */
[----:B------:R-:W-:Y:S01]  /*8c50*/  @!P0 LEA.HI.X R133, R13, c[0x0][0x1fc], R4, 0x1, P4 ;  /* 0x00007f000d858a11 */ /* 0x000fe200020f0c04 */
[----:B------:R-:W-:Y:S01]  /*8c60*/  @UP3 USHF.R.S32.HI UR19, URZ, 0x1f, UR13 ;  /* 0x0000001f3f133899 */ /* 0x000fe2000801140d */
[C---:B-1----:R-:W-:Y:S01]  /*8c70*/  HMMA.16816.F32.BF16 R4, R32.reuse, R8, RZ ;  /* 0x000000082004723c */ /* 0x042fe200000418ff */
[----:B------:R-:W-:Y:S02]  /*8c80*/  @UP3 USHF.L.U32 UR20, UR22, 0x6, URZ ;  /* 0x0000000616143899 */ /* 0x000fe4000800063f */
[----:B------:R-:W1:Y:S01]  /*8c90*/  LDSM.16.M88.4 R148, [R195] ;  /* 0x00000000c394783b */ /* 0x000e620000000200 */
[----:B------:R-:W-:Y:S04]  /*8ca0*/  @UP3 UIMAD UR19, UR19, UR4, URZ ;  /* 0x00000004131332a4 */ /* 0x000fe8000f8e023f */
[C---:B------:R-:W-:Y:S01]  /*8cb0*/  HMMA.16816.F32.BF16 R8, R32.reuse, R10, RZ ;  /* 0x0000000a2008723c */ /* 0x040fe200000418ff */
[----:B------:R-:W-:Y:S02]  /*8cc0*/  @UP3 UIMAD UR19, UR13, UR5, UR19 ;  /* 0x000000050d1332a4 */ /* 0x000fe4000f8e0213 */
[----:B------:R-:W1:Y:S02]  /*8cd0*/  LDSM.16.M88.4 R152, [R194] ;  /* 0x00000000c298783b */ /* 0x000e640000000200 */
[----:B------:R-:W-:Y:S03]  /*8ce0*/  @UP3 UIADD3 UR19, UR23, UR19, URZ ;  /* 0x0000001317133290 */ /* 0x000fe6000fffe03f */
[C---:B--2---:R-:W-:Y:S01]  /*8cf0*/  HMMA.16816.F32.BF16 R12, R32.reuse, R16, RZ ;  /* 0x00000010200c723c */ /* 0x044fe200000418ff */
[----:B------:R-:W-:Y:S02]  /*8d00*/  @UP3 USHF.L.U64.HI UR19, UR22, 0x6, UR19 ;  /* 0x0000000616133899 */ /* 0x000fe40008010213 */
[----:B------:R-:W2:Y:S05]  /*8d10*/  LDSM.16.M88.4 R156, [R193] ;  /* 0x00000000c19c783b */ /* 0x000eaa0000000200 */
[C---:B------:R-:W-:Y:S03]  /*8d20*/  HMMA.16816.F32.BF16 R16, R32.reuse, R18, RZ ;  /* 0x000000122010723c */ /* 0x040fe600000418ff */
[----:B------:R-:W-:Y:S01]  /*8d30*/  @!PT LDS RZ, [RZ] ;  /* 0x00000000fffff984 */ /* 0x000fe20000000800 */
[----:B------:R-:W-:Y:S01]  /*8d40*/  @!PT LDS RZ, [RZ] ;  /* 0x00000000fffff984 */ /* 0x000fe20000000800 */
[----:B------:R-:W-:Y:S01]  /*8d50*/  @!PT LDS RZ, [RZ] ;  /* 0x00000000fffff984 */ /* 0x000fe20000000800 */
[----:B------:R3:W-:Y:S08]  /*8d60*/  @!P0 LDGSTS.E.BYPASS.LTC128B.128 [R207+0x100], [R22.64], !P3 ;  /* 0x0010000016cf8fae */ /* 0x0007f0000d901d50 */
[----:B------:R3:W-:Y:S08]  /*8d70*/  @!P0 LDGSTS.E.BYPASS.LTC128B.128 [R207+0x2100], [R20.64], !P2 ;  /* 0x0210000014cf8fae */ /* 0x0007f0000d101d50 */
[----:B------:R4:W-:Y:S08]  /*8d80*/  @!P0 LDGSTS.E.BYPASS.LTC128B.128 [R207+0x4100], [R28.64], !P1 ;  /* 0x041000001ccf8fae */ /* 0x0009f0000c901d50 */
[----:B------:R1:W-:Y:S08]  /*8d90*/  @!P0 LDGSTS.E.BYPASS.LTC128B.128 [R207+0x1100], [R170.64], !P3 ;  /* 0x01100000aacf8fae */ /* 0x0003f0000d901d50 */
[----:B------:R1:W-:Y:S01]  /*8da0*/  @!P0 LDGSTS.E.BYPASS.LTC128B.128 [R207+0x3100], [R168.64], !P2 ;  /* 0x03100000a8cf8fae */ /* 0x0003e2000d101d50 */
[C---:B---3--:R-:W-:Y:S07]  /*8db0*/  HMMA.16816.F32.BF16 R20, R32.reuse, R24, RZ ;  /* 0x000000182014723c */ /* 0x048fee00000418ff */
[----:B------:R3:W-:Y:S01]  /*8dc0*/  @!P0 LDGSTS.E.BYPASS.LTC128B.128 [R207+0x5100], [R132.64], !P1 ;  /* 0x0510000084cf8fae */ /* 0x0007e2000c901d50 */
[----:B------:R-:W-:Y:S01]  /*8dd0*/  PLOP3.LUT P0, PT, PT, PT, UP3, 0x80, 0x0 ;  /* 0x000000000000781c */ /* 0x000fe20003f0f038 */
[C---:B------:R-:W-:Y:S06]  /*8de0*/  HMMA.16816.F32.BF16 R24, R32.reuse, R26, RZ ;  /* 0x0000001a2018723c */ /* 0x040fec00000418ff */
[----:B------:R-:W-:Y:S02]  /*8df0*/  LDSM.16.M88.4 R160, [R201+0xc100] ;  /* 0x00c10000c9a0783b */ /* 0x000fe40000000200 */
[C---:B----4-:R-:W-:Y:S06]  /*8e00*/  HMMA.16816.F32.BF16 R28, R32.reuse, R136, RZ ;  /* 0x00000088201c723c */ /* 0x050fec00000418ff */
[----:B------:R-:W0:Y:S02]  /*8e10*/  LDGDEPBAR ;  /* 0x00000000000079af */ /* 0x000e240000000000 */
[----:B------:R-:W-:Y:S06]  /*8e20*/  HMMA.16816.F32.BF16 R32, R32, R138, RZ ;  /* 0x0000008a2020723c */ /* 0x000fec00000418ff */
[----:B------:R-:W4:Y:S02]  /*8e30*/  LDSM.16.M88.4 R164, [R200+0x6100] ;  /* 0x00610000c8a4783b */ /* 0x000f240000000200 */
[C---:B-----5:R-:W-:Y:S06]  /*8e40*/  HMMA.16816.F32.BF16 R4, R140.reuse, R144, R4 ;  /* 0x000000908c04723c */ /* 0x060fec0000041804 */
[----:B------:R-:W5:Y:S02]  /*8e50*/  LDSM.16.M88.4 R136, [R200+0x6900] ;  /* 0x00690000c888783b */ /* 0x000f640000000200 */
[C---:B------:R-:W-:Y:S06]  /*8e60*/  HMMA.16816.F32.BF16 R8, R140.reuse, R146, R8 ;  /* 0x000000928c08723c */ /* 0x040fec0000041808 */
[----:B-1----:R-:W1:Y:S02]  /*8e70*/  LDSM.16.M88.4 R168, [R200+0x7100] ;  /* 0x00710000c8a8783b */ /* 0x002e640000000200 */
[C---:B------:R-:W-:Y:S06]  /*8e80*/  HMMA.16816.F32.BF16 R12, R140.reuse, R148, R12 ;  /* 0x000000948c0c723c */ /* 0x040fec000004180c */
[----:B------:R-:W1:Y:S02]  /*8e90*/  LDSM.16.M88.4 R172, [R200+0x7900] ;  /* 0x00790000c8ac783b */ /* 0x000e640000000200 */
[C---:B------:R-:W-:Y:S06]  /*8ea0*/  HMMA.16816.F32.BF16 R16, R140.reuse, R150, R16 ;  /* 0x000000968c10723c */ /* 0x040fec0000041810 */
[----:B------:R-:W-:Y:S02]  /*8eb0*/  LDSM.16.M88.4 R176, [R199+0xc100] ;  /* 0x00c10000c7b0783b */ /* 0x000fe40000000200 */
[C---:B------:R-:W-:Y:S06]  /*8ec0*/  HMMA.16816.F32.BF16 R20, R140.reuse, R152, R20 ;  /* 0x000000988c14723c */ /* 0x040fec0000041814 */
[----:B------:R-:W1:Y:S02]  /*8ed0*/  LDSM.16.M88.4 R180, [R192] ;  /* 0x00000000c0b4783b */ /* 0x000e640000000200 */
[C---:B------:R-:W-:Y:S06]  /*8ee0*/  HMMA.16816.F32.BF16 R24, R140.reuse, R154, R24 ;  /* 0x0000009a8c18723c */ /* 0x040fec0000041818 */
[----:B------:R-:W-:Y:S02]  /*8ef0*/  LDSM.16.M88.4 R144, [R192+0x1000] ;  /* 0x00100000c090783b */ /* 0x000fe40000000200 */
[C---:B--2---:R-:W-:Y:S06]  /*8f00*/  HMMA.16816.F32.BF16 R28, R140.reuse, R156, R28 ;  /* 0x0000009c8c1c723c */ /* 0x044fec000004181c */
[----:B------:R-:W-:Y:S02]  /*8f10*/  LDSM.16.M88.4 R148, [R192+0x1800] ;  /* 0x00180000c094783b */ /* 0x000fe40000000200 */
[----:B------:R-:W-:Y:S06]  /*8f20*/  HMMA.16816.F32.BF16 R32, R140, R158, R32 ;  /* 0x0000009e8c20723c */ /* 0x000fec0000041820 */
[----:B------:R-:W2:Y:S02]  /*8f30*/  LDSM.16.M88.4 R140, [R192+0x800] ;  /* 0x00080000c08c783b */ /* 0x000ea40000000200 */
[C---:B----4-:R-:W-:Y:S06]  /*8f40*/  HMMA.16816.F32.BF16 R4, R160.reuse, R164, R4 ;  /* 0x000000a4a004723c */ /* 0x050fec0000041804 */
[----:B------:R-:W-:Y:S02]  /*8f50*/  LDSM.16.M88.4 R152, [R206+0x10100] ;  /* 0x01010000ce98783b */ /* 0x000fe40000000200 */
[C---:B------:R-:W-:Y:S06]  /*8f60*/  HMMA.16816.F32.BF16 R8, R160.reuse, R166, R8 ;  /* 0x000000a6a008723c */ /* 0x040fec0000041808 */
[----:B------:R-:W4:Y:S02]  /*8f70*/  LDSM.16.M88.4 R156, [R205+0x8100] ;  /* 0x00810000cd9c783b */ /* 0x000f240000000200 */
[C---:B-----5:R-:W-:Y:S06]  /*8f80*/  HMMA.16816.F32.BF16 R12, R160.reuse, R136, R12 ;  /* 0x00000088a00c723c */ /* 0x060fec000004180c */
[----:B------:R-:W-:Y:S02]  /*8f90*/  LDSM.16.M88.4 R164, [R205+0x9900] ;  /* 0x00990000cda4783b */ /* 0x000fe40000000200 */
[C---:B------:R-:W-:Y:S06]  /*8fa0*/  HMMA.16816.F32.BF16 R16, R160.reuse, R138, R16 ;  /* 0x0000008aa010723c */ /* 0x040fec0000041810 */
[----:B------:R-:W5:Y:S02]  /*8fb0*/  LDSM.16.M88.4 R136, [R205+0x8900] ;  /* 0x00890000cd88783b */ /* 0x000f640000000200 */
[C---:B-1----:R-:W-:Y:S08]  /*8fc0*/  HMMA.16816.F32.BF16 R20, R160.reuse, R168, R20 ;  /* 0x000000a8a014723c */ /* 0x042ff00000041814 */
[C---:B------:R-:W-:Y:S01]  /*8fd0*/  HMMA.16816.F32.BF16 R24, R160.reuse, R170, R24 ;  /* 0x000000aaa018723c */ /* 0x040fe20000041818 */
[----:B------:R-:W-:Y:S07]  /*8fe0*/  LDSM.16.M88.4 R168, [R202+0x10100] ;  /* 0x01010000caa8783b */ /* 0x000fee0000000200 */
[C---:B------:R-:W-:Y:S08]  /*8ff0*/  HMMA.16816.F32.BF16 R28, R160.reuse, R172, R28 ;  /* 0x000000aca01c723c */ /* 0x040ff0000004181c */
[----:B------:R-:W-:Y:S01]  /*9000*/  HMMA.16816.F32.BF16 R32, R160, R174, R32 ;  /* 0x000000aea020723c */ /* 0x000fe20000041820 */
[----:B------:R-:W1:Y:S07]  /*9010*/  LDSM.16.M88.4 R160, [R205+0x9100] ;  /* 0x00910000cda0783b */ /* 0x000e6e0000000200 */
[C---:B------:R-:W-:Y:S01]  /*9020*/  HMMA.16816.F32.BF16 R4, R176.reuse, R180, R4 ;  /* 0x000000b4b004723c */ /* 0x040fe20000041804 */
[----:B------:R-:W1:Y:S07]  /*9030*/  LDSM.16.M88.4 R172, [R191] ;  /* 0x00000000bfac783b */ /* 0x000e6e0000000200 */
[C---:B------:R-:W-:Y:S01]  /*9040*/  HMMA.16816.F32.BF16 R8, R176.reuse, R182, R8 ;  /* 0x000000b6b008723c */ /* 0x040fe20000041808 */
[----:B------:R-:W-:Y:S07]  /*9050*/  LDSM.16.M88.4 R180, [R200+0x8100] ;  /* 0x00810000c8b4783b */ /* 0x000fee0000000200 */
[C---:B--2---:R-:W-:Y:S08]  /*9060*/  HMMA.16816.F32.BF16 R12, R176.reuse, R140, R12 ;  /* 0x0000008cb00c723c */ /* 0x044ff0000004180c */
[C---:B------:R-:W-:Y:S01]  /*9070*/  HMMA.16816.F32.BF16 R16, R176.reuse, R142, R16 ;  /* 0x0000008eb010723c */ /* 0x040fe20000041810 */
[----:B------:R-:W2:Y:S07]  /*9080*/  LDSM.16.M88.4 R140, [R190] ;  /* 0x00000000be8c783b */ /* 0x000eae0000000200 */
[C---:B------:R-:W-:Y:S08]  /*9090*/  HMMA.16816.F32.BF16 R20, R176.reuse, R144, R20 ;  /* 0x00000090b014723c */ /* 0x040ff00000041814 */
[C---:B------:R-:W-:Y:S01]  /*90a0*/  HMMA.16816.F32.BF16 R24, R176.reuse, R146, R24 ;  /* 0x00000092b018723c */ /* 0x040fe20000041818 */
[----:B------:R-:W1:Y:S07]  /*90b0*/  LDSM.16.M88.4 R144, [R189] ;  /* 0x00000000bd90783b */ /* 0x000e6e0000000200 */
[C---:B------:R-:W-:Y:S08]  /*90c0*/  HMMA.16816.F32.BF16 R28, R176.reuse, R148, R28 ;  /* 0x00000094b01c723c */ /* 0x040ff0000004181c */
[----:B------:R-:W-:Y:S01]  /*90d0*/  HMMA.16816.F32.BF16 R32, R176, R150, R32 ;  /* 0x00000096b020723c */ /* 0x000fe20000041820 */
[----:B------:R-:W2:Y:S07]  /*90e0*/  LDSM.16.M88.4 R148, [R188] ;  /* 0x00000000bc94783b */ /* 0x000eae0000000200 */
[C---:B----4-:R-:W-:Y:S01]  /*90f0*/  HMMA.16816.F32.BF16 R4, R152.reuse, R156, R4 ;  /* 0x0000009c9804723c */ /* 0x050fe20000041804 */
[----:B------:R-:W4:Y:S07]  /*9100*/  LDSM.16.M88.4 R176, [R201+0x10100] ;  /* 0x01010000c9b0783b */ /* 0x000f2e0000000200 */
[C---:B------:R-:W-:Y:S01]  /*9110*/  HMMA.16816.F32.BF16 R8, R152.reuse, R158, R8 ;  /* 0x0000009e9808723c */ /* 0x040fe20000041808 */
[----:B------:R-:W-:Y:S07]  /*9120*/  LDSM.16.M88.4 R156, [R200+0x9900] ;  /* 0x00990000c89c783b */ /* 0x000fee0000000200 */
[C---:B-----5:R-:W-:Y:S08]  /*9130*/  HMMA.16816.F32.BF16 R12, R152.reuse, R136, R12 ;  /* 0x00000088980c723c */ /* 0x060ff0000004180c */
[C---:B------:R-:W-:Y:S01]  /*9140*/  HMMA.16816.F32.BF16 R16, R152.reuse, R138, R16 ;  /* 0x0000008a9810723c */ /* 0x040fe20000041810 */
[----:B------:R-:W5:Y:S07]  /*9150*/  LDSM.16.M88.4 R136, [R200+0x8900] ;  /* 0x00890000c888783b */ /* 0x000f6e0000000200 */
[C---:B-1----:R-:W-:Y:S08]  /*9160*/  HMMA.16816.F32.BF16 R20, R152.reuse, R160, R20 ;  /* 0x000000a09814723c */ /* 0x042ff00000041814 */
[C---:B------:R-:W-:Y:S01]  /*9170*/  HMMA.16816.F32.BF16 R24, R152.reuse, R162, R24 ;  /* 0x000000a29818723c */ /* 0x040fe20000041818 */
[----:B------:R-:W-:Y:S07]  /*9180*/  LDSM.16.M88.4 R160, [R199+0x10100] ;  /* 0x01010000c7a0783b */ /* 0x000fee0000000200 */
[C---:B------:R-:W-:Y:S08]  /*9190*/  HMMA.16816.F32.BF16 R28, R152.reuse, R164, R28 ;  /* 0x000000a4981c723c */ /* 0x040ff0000004181c */
[----:B------:R-:W-:Y:S01]  /*91a0*/  HMMA.16816.F32.BF16 R32, R152, R166, R32 ;  /* 0x000000a69820723c */ /* 0x000fe20000041820 */
[----:B------:R-:W1:Y:S07]  /*91b0*/  LDSM.16.M88.4 R152, [R200+0x9100] ;  /* 0x00910000c898783b */ /* 0x000e6e0000000200 */
[C---:B------:R-:W-:Y:S01]  /*91c0*/  HMMA.16816.F32.BF16 R4, R168.reuse, R172, R4 ;  /* 0x000000aca804723c */ /* 0x040fe20000041804 */
[----:B------:R-:W1:Y:S07]  /*91d0*/  LDSM.16.M88.4 R164, [R192+0x2000] ;  /* 0x00200000c0a4783b */ /* 0x000e6e0000000200 */
[C---:B------:R-:W-:Y:S01]  /*91e0*/  HMMA.16816.F32.BF16 R8, R168.reuse, R174, R8 ;  /* 0x000000aea808723c */ /* 0x040fe20000041808 */
[----:B------:R-:W-:Y:S07]  /*91f0*/  LDSM.16.M88.4 R172, [R205+0xa100] ;  /* 0x00a10000cdac783b */ /* 0x000fee0000000200 */
[C---:B--2---:R-:W-:Y:S08]  /*9200*/  HMMA.16816.F32.BF16 R12, R168.reuse, R140, R12 ;  /* 0x0000008ca80c723c */ /* 0x044ff0000004180c */
[C---:B------:R-:W-:Y:S01]  /*9210*/  HMMA.16816.F32.BF16 R16, R168.reuse, R142, R16 ;  /* 0x0000008ea810723c */ /* 0x040fe20000041810 */
[----:B------:R-:W2:Y:S07]  /*9220*/  LDSM.16.M88.4 R140, [R192+0x2800] ;  /* 0x00280000c08c783b */ /* 0x000eae0000000200 */
[C---:B------:R-:W-:Y:S08]  /*9230*/  HMMA.16816.F32.BF16 R20, R168.reuse, R144, R20 ;  /* 0x00000090a814723c */ /* 0x040ff00000041814 */
[C---:B------:R-:W-:Y:S01]  /*9240*/  HMMA.16816.F32.BF16 R24, R168.reuse, R146, R24 ;  /* 0x00000092a818723c */ /* 0x040fe20000041818 */
[----:B------:R-:W1:Y:S07]  /*9250*/  LDSM.16.M88.4 R144, [R192+0x3000] ;  /* 0x00300000c090783b */ /* 0x000e6e0000000200 */
[C---:B------:R-:W-:Y:S08]  /*9260*/  HMMA.16816.F32.BF16 R28, R168.reuse, R148, R28 ;  /* 0x00000094a81c723c */ /* 0x040ff0000004181c */
[----:B------:R-:W-:Y:S01]  /*9270*/  HMMA.16816.F32.BF16 R32, R168, R150, R32 ;  /* 0x00000096a820723c */ /* 0x000fe20000041820 */
[----:B------:R-:W2:Y:S07]  /*9280*/  LDSM.16.M88.4 R148, [R192+0x3800] ;  /* 0x00380000c094783b */ /* 0x000eae0000000200 */
[C---:B----4-:R-:W-:Y:S01]  /*9290*/  HMMA.16816.F32.BF16 R4, R176.reuse, R180, R4 ;  /* 0x000000b4b004723c */ /* 0x050fe20000041804 */
[----:B------:R-:W4:Y:S07]  /*92a0*/  LDSM.16.M88.4 R168, [R206+0x14100] ;  /* 0x01410000cea8783b */ /* 0x000f2e0000000200 */
[C---:B------:R-:W-:Y:S01]  /*92b0*/  HMMA.16816.F32.BF16 R8, R176.reuse, R182, R8 ;  /* 0x000000b6b008723c */ /* 0x040fe20000041808 */
[----:B------:R-:W-:Y:S07]  /*92c0*/  LDSM.16.M88.4 R180, [R187] ;  /* 0x00000000bbb4783b */ /* 0x000fee0000000200 */
[C---:B-----5:R-:W-:Y:S08]  /*92d0*/  HMMA.16816.F32.BF16 R12, R176.reuse, R136, R12 ;  /* 0x00000088b00c723c */ /* 0x060ff0000004180c */
[C---:B------:R-:W-:Y:S01]  /*92e0*/  HMMA.16816.F32.BF16 R16, R176.reuse, R138, R16 ;  /* 0x0000008ab010723c */ /* 0x040fe20000041810 */
[----:B------:R-:W5:Y:S07]  /*92f0*/  LDSM.16.M88.4 R136, [R205+0xa900] ;  /* 0x00a90000cd88783b */ /* 0x000f6e0000000200 */
[C---:B-1----:R-:W-:Y:S08]  /*9300*/  HMMA.16816.F32.BF16 R20, R176.reuse, R152, R20 ;  /* 0x00000098b014723c */ /* 0x042ff00000041814 */
[C---:B------:R-:W-:Y:S01]  /*9310*/  HMMA.16816.F32.BF16 R24, R176.reuse, R154, R24 ;  /* 0x0000009ab018723c */ /* 0x040fe20000041818 */
[----:B------:R-:W1:Y:S07]  /*9320*/  LDSM.16.M88.4 R152, [R205+0xb100] ;  /* 0x00b10000cd98783b */ /* 0x000e6e0000000200 */
        /* <DEDUP_REMOVED lines=31> */
[C---:B------:R-:W-:Y:S08]  /*9520*/  HMMA.16816.F32.BF16 R8, R176.reuse, R182, R8 ;  /* 0x000000b6b008723c */ /* 0x040ff00000041808 */
[C---:B--2---:R-:W-:Y:S08]  /*9530*/  HMMA.16816.F32.BF16 R12, R176.reuse, R140, R12 ;  /* 0x0000008cb00c723c */ /* 0x044ff0000004180c */
[C---:B------:R-:W-:Y:S08]  /*9540*/  HMMA.16816.F32.BF16 R16, R176.reuse, R142, R16 ;  /* 0x0000008eb010723c */ /* 0x040ff00000041810 */
[C---:B------:R-:W-:Y:S08]  /*9550*/  HMMA.16816.F32.BF16 R20, R176.reuse, R144, R20 ;  /* 0x00000090b014723c */ /* 0x040ff00000041814 */
[C---:B------:R-:W-:Y:S08]  /*9560*/  HMMA.16816.F32.BF16 R24, R176.reuse, R146, R24 ;  /* 0x00000092b018723c */ /* 0x040ff00000041818 */
[C---:B------:R-:W-:Y:S08]  /*9570*/  HMMA.16816.F32.BF16 R28, R176.reuse, R148, R28 ;  /* 0x00000094b01c723c */ /* 0x040ff0000004181c */
[----:B------:R-:W-:Y:S08]  /*9580*/  HMMA.16816.F32.BF16 R32, R176, R150, R32 ;  /* 0x00000096b020723c */ /* 0x000ff00000041820 */
[C---:B----4-:R-:W-:Y:S08]  /*9590*/  HMMA.16816.F32.BF16 R4, R160.reuse, R164, R4 ;  /* 0x000000a4a004723c */ /* 0x050ff00000041804 */
[C---:B------:R-:W-:Y:S08]  /*95a0*/  HMMA.16816.F32.BF16 R8, R160.reuse, R166, R8 ;  /* 0x000000a6a008723c */ /* 0x040ff00000041808 */
[C---:B-----5:R-:W-:Y:S08]  /*95b0*/  HMMA.16816.F32.BF16 R12, R160.reuse, R136, R12 ;  /* 0x00000088a00c723c */ /* 0x060ff0000004180c */
[C---:B------:R-:W-:Y:S01]  /*95c0*/  HMMA.16816.F32.BF16 R16, R160.reuse, R138, R16 ;  /* 0x0000008aa010723c */ /* 0x040fe20000041810 */
[----:B------:R-:W2:Y:S07]  /*95d0*/  LDSM.16.M88.4 R136, [R192+0x4800] ;  /* 0x00480000c088783b */ /* 0x000eae0000000200 */
[C---:B-1----:R-:W-:Y:S08]  /*95e0*/  HMMA.16816.F32.BF16 R20, R160.reuse, R152, R20 ;  /* 0x00000098a014723c */ /* 0x042ff00000041814 */
[C---:B------:R-:W-:Y:S08]  /*95f0*/  HMMA.16816.F32.BF16 R24, R160.reuse, R154, R24 ;  /* 0x0000009aa018723c */ /* 0x040ff00000041818 */
[C---:B------:R-:W-:Y:S08]  /*9600*/  HMMA.16816.F32.BF16 R28, R160.reuse, R156, R28 ;  /* 0x0000009ca01c723c */ /* 0x040ff0000004181c */
[----:B------:R-:W-:Y:S08]  /*9610*/  HMMA.16816.F32.BF16 R32, R160, R158, R32 ;  /* 0x0000009ea020723c */ /* 0x000ff00000041820 */
[C---:B------:R-:W-:Y:S08]  /*9620*/  HMMA.16816.F32.BF16 R4, R168.reuse, R172, R4 ;  /* 0x000000aca804723c */ /* 0x040ff00000041804 */
[C---:B------:R-:W-:Y:S08]  /*9630*/  HMMA.16816.F32.BF16 R8, R168.reuse, R174, R8 ;  /* 0x000000aea808723c */ /* 0x040ff00000041808 */
[C---:B--2---:R-:W-:Y:S08]  /*9640*/  HMMA.16816.F32.BF16 R12, R168.reuse, R136, R12 ;  /* 0x00000088a80c723c */ /* 0x044ff0000004180c */
[C---:B------:R-:W-:Y:S04]  /*9650*/  HMMA.16816.F32.BF16 R16, R168.reuse, R138, R16 ;  /* 0x0000008aa810723c */ /* 0x040fe80000041810 */
[----:B------:R-:W-:Y:S02]  /*9660*/  FMUL.FTZ R230, R4, c[0x0][0x320] ;  /* 0x0000c80004e67a20 */ /* 0x000fe40000410000 */
[----:B------:R-:W-:Y:S02]  /*9670*/  FMUL.FTZ R172, R5, c[0x0][0x320] ;  /* 0x0000c80005ac7a20 */ /* 0x000fe40000410000 */
[----:B------:R-:W-:Y:S02]  /*9680*/  FMUL.FTZ R9, R9, c[0x0][0x320] ;  /* 0x0000c80009097a20 */ /* 0x000fe40000410000 */
[----:B------:R-:W1:Y:S02]  /*9690*/  MUFU.TANH R230, R230 ;  /* 0x000000e600e67308 */ /* 0x000e640000002400 */
[----:B------:R-:W-:Y:S02]  /*96a0*/  FMUL.FTZ R10, R10, c[0x0][0x320] ;  /* 0x0000c8000a0a7a20 */ /* 0x000fe40000410000 */
[----:B------:R-:W-:Y:S02]  /*96b0*/  FMUL.FTZ R11, R11, c[0x0][0x320] ;  /* 0x0000c8000b0b7a20 */ /* 0x000fe40000410000 */
[----:B------:R-:W-:Y:S02]  /*96c0*/  FMUL.FTZ R174, R6, c[0x0][0x320] ;  /* 0x0000c80006ae7a20 */ /* 0x000fe40000410000 */
[----:B------:R-:W-:Y:S02]  /*96d0*/  FMUL.FTZ R228, R7, c[0x0][0x320] ;  /* 0x0000c80007e47a20 */ /* 0x000fe40000410000 */
[----:B------:R-:W-:Y:S01]  /*96e0*/  MUFU.TANH R238, R9 ;  /* 0x0000000900ee7308 */ /* 0x000fe20000002400 */
[----:B------:R-:W2:Y:S01]  /*96f0*/  LDSM.16.M88.4 R4, [R192+0x5000] ;  /* 0x00500000c004783b */ /* 0x000ea20000000200 */
[----:B------:R-:W-:Y:S02]  /*9700*/  FMUL.FTZ R234, R8, c[0x0][0x320] ;  /* 0x0000c80008ea7a20 */ /* 0x000fe40000410000 */
[----:B------:R-:W-:Y:S02]  /*9710*/  FMUL.FTZ R182, R12, c[0x0][0x320] ;  /* 0x0000c8000cb67a20 */ /* 0x000fe40000410000 */
[----:B------:R-:W-:Y:S02]  /*9720*/  FMUL.FTZ R13, R13, c[0x0][0x320] ;  /* 0x0000c8000d0d7a20 */ /* 0x000fe40000410000 */
[----:B------:R-:W-:Y:S02]  /*9730*/  FMUL.FTZ R14, R14, c[0x0][0x320] ;  /* 0x0000c8000e0e7a20 */ /* 0x000fe40000410000 */
[----:B------:R-:W-:Y:S01]  /*9740*/  MUFU.TANH R236, R10 ;  /* 0x0000000a00ec7308 */ /* 0x000fe20000002400 */
[----:B------:R-:W-:Y:S02]  /*9750*/  FMUL.FTZ R15, R15, c[0x0][0x320] ;  /* 0x0000c8000f0f7a20 */ /* 0x000fe40000410000 */
[----:B------:R-:W-:Y:S02]  /*9760*/  FMUL.FTZ R16, R16, c[0x0][0x320] ;  /* 0x0000c80010107a20 */ /* 0x000fe40000410000 */
[----:B------:R-:W-:Y:S02]  /*9770*/  FMUL.FTZ R17, R17, c[0x0][0x320] ;  /* 0x0000c80011117a20 */ /* 0x000fe40000410000 */
[----:B------:R-:W-:Y:S02]  /*9780*/  FMUL.FTZ R18, R18, c[0x0][0x320] ;  /* 0x0000c80012127a20 */ /* 0x000fe40000410000 */
[----:B------:R-:W-:Y:S01]  /*9790*/  FMUL.FTZ R19, R19, c[0x0][0x320] ;  /* 0x0000c80013137a20 */ /* 0x000fe20000410000 */
[----:B------:R4:W-:Y:S10]  /*97a0*/  MUFU.TANH R232, R11 ;  /* 0x0000000b00e87308 */ /* 0x0009f40000002400 */
[----:B------:R-:W-:Y:S10]  /*97b0*/  MUFU.TANH R176, R13 ;  /* 0x0000000d00b07308 */ /* 0x000ff40000002400 */
[----:B------:R-:W-:Y:S01]  /*97c0*/  MUFU.TANH R142, R14 ;  /* 0x0000000e008e7308 */ /* 0x000fe20000002400 */
[C---:B--2---:R-:W-:Y:S01]  /*97d0*/  HMMA.16816.F32.BF16 R20, R168.reuse, R4, R20 ;  /* 0x00000004a814723c */ /* 0x044fe20000041814 */
[----:B----4-:R-:W2:Y:S01]  /*97e0*/  LDSM.16.M88.4 R8, [R192+0x5800] ;  /* 0x00580000c008783b */ /* 0x010ea20000000200 */
[----:B------:R-:W-:Y:S06]  /*97f0*/  DEPBAR.LE SB0, 0x0 ;  /* 0x000080000000791a */ /* 0x000fec0000000000 */
[C---:B------:R-:W-:Y:S01]  /*9800*/  HMMA.16816.F32.BF16 R24, R168.reuse, R6, R24 ;  /* 0x00000006a818723c */ /* 0x040fe20000041818 */
[----:B------:R-:W4:Y:S01]  /*9810*/  MUFU.TANH R172, R172 ;  /* 0x000000ac00ac7308 */ /* 0x000f220000002400 */
[----:B------:R-:W-:Y:S03]  /*9820*/  BAR.SYNC.DEFER_BLOCKING 0x0 ;  /* 0x0000000000007b1d */ /* 0x000fe60000010000 */
[----:B-1----:R-:W-:Y:S11]  /*9830*/  FMNMX.FTZ R5, R230, R3, !PT ;  /* 0x00000003e6057209 */ /* 0x002ff60007810000 */
[----:B------:R-:W-:Y:S02]  /*9840*/  FMUL.FTZ R20, R20, c[0x0][0x320] ;  /* 0x0000c80014147a20 */ /* 0x000fe40000410000 */
[----:B------:R-:W-:Y:S02]  /*9850*/  FMUL.FTZ R21, R21, c[0x0][0x320] ;  /* 0x0000c80015157a20 */ /* 0x000fe40000410000 */
[----:B------:R-:W-:Y:S02]  /*9860*/  FMUL.FTZ R22, R22, c[0x0][0x320] ;  /* 0x0000c80016167a20 */ /* 0x000fe40000410000 */
[----:B------:R-:W-:Y:S02]  /*9870*/  FMUL.FTZ R23, R23, c[0x0][0x320] ;  /* 0x0000c80017177a20 */ /* 0x000fe40000410000 */
[----:B------:R-:W-:Y:S01]  /*9880*/  FMUL.FTZ R24, R24, c[0x0][0x320] ;  /* 0x0000c80018187a20 */ /* 0x000fe20000410000 */
[----:B----4-:R-:W-:Y:S01]  /*9890*/  FMNMX.FTZ R5, R172, R5, !PT ;  /* 0x00000005ac057209 */ /* 0x010fe20007810000 */
[----:B------:R-:W-:Y:S01]  /*98a0*/  FMUL.FTZ R25, R25, c[0x0][0x320] ;  /* 0x0000c80019197a20 */ /* 0x000fe20000410000 */
[----:B------:R-:W1:Y:S01]  /*98b0*/  MUFU.TANH R174, R174 ;  /* 0x000000ae00ae7308 */ /* 0x000e620000002400 */
[----:B------:R-:W-:Y:S02]  /*98c0*/  FMUL.FTZ R26, R26, c[0x0][0x320] ;  /* 0x0000c8001a1a7a20 */ /* 0x000fe40000410000 */
[----:B------:R-:W-:Y:S01]  /*98d0*/  FMUL.FTZ R27, R27, c[0x0][0x320] ;  /* 0x0000c8001b1b7a20 */ /* 0x000fe20000410000 */
[C---:B--2---:R-:W-:Y:S06]  /*98e0*/  HMMA.16816.F32.BF16 R28, R168.reuse, R8, R28 ;  /* 0x00000008a81c723c */ /* 0x044fec000004181c */
[----:B------:R-:W2:Y:S02]  /*98f0*/  MUFU.TANH R228, R228 ;  /* 0x000000e400e47308 */ /* 0x000ea40000002400 */
[----:B------:R-:W-:Y:S08]  /*9900*/  HMMA.16816.F32.BF16 R32, R168, R10, R32 ;  /* 0x0000000aa820723c */ /* 0x000ff00000041820 */
[----:B------:R-:W4:Y:S01]  /*9910*/  MUFU.TANH R234, R234 ;  /* 0x000000ea00ea7308 */ /* 0x000f220000002400 */
[----:B-1----:R-:W-:Y:S09]  /*9920*/  FMNMX.FTZ R9, R174, R135, !PT ;  /* 0x00000087ae097209 */ /* 0x002ff20007810000 */
[----:B------:R-:W1:Y:S01]  /*9930*/  MUFU.TANH R182, R182 ;  /* 0x000000b600b67308 */ /* 0x000e620000002400 */
[----:B------:R-:W-:Y:S01]  /*9940*/  FMUL.FTZ R28, R28, c[0x0][0x320] ;  /* 0x0000c8001c1c7a20 */ /* 0x000fe20000410000 */
[----:B--2---:R-:W-:Y:S01]  /*9950*/  FMNMX.FTZ R9, R228, R9, !PT ;  /* 0x00000009e4097209 */ /* 0x004fe20007810000 */
[----:B------:R-:W-:Y:S02]  /*9960*/  FMUL.FTZ R30, R30, c[0x0][0x320] ;  /* 0x0000c8001e1e7a20 */ /* 0x000fe40000410000 */
[----:B------:R-:W-:Y:S01]  /*9970*/  FMUL.FTZ R29, R29, c[0x0][0x320] ;  /* 0x0000c8001d1d7a20 */ /* 0x000fe20000410000 */
[----:B------:R-:W-:Y:S01]  /*9980*/  FMNMX.FTZ R9, R236, R9, !PT ;  /* 0x00000009ec097209 */ /* 0x000fe20007810000 */
[----:B------:R-:W-:Y:S03]  /*9990*/  FMUL.FTZ R31, R31, c[0x0][0x320] ;  /* 0x0000c8001f1f7a20 */ /* 0x000fe60000410000 */
[----:B------:R-:W2:Y:S01]  /*99a0*/  MUFU.TANH R140, R15 ;  /* 0x0000000f008c7308 */ /* 0x000ea20000002400 */
[----:B------:R-:W-:Y:S01]  /*99b0*/  FMUL.FTZ R32, R32, c[0x0][0x320] ;  /* 0x0000c80020207a20 */ /* 0x000fe20000410000 */
[----:B------:R-:W-:Y:S01]  /*99c0*/  FMNMX.FTZ R9, R232, R9, !PT ;  /* 0x00000009e8097209 */ /* 0x000fe20007810000 */
[----:B------:R-:W-:Y:S01]  /*99d0*/  FMUL.FTZ R33, R33, c[0x0][0x320] ;  /* 0x0000c80021217a20 */ /* 0x000fe20000410000 */
[----:B----4-:R-:W-:Y:S01]  /*99e0*/  FMNMX.FTZ R5, R234, R5, !PT ;  /* 0x00000005ea057209 */ /* 0x010fe20007810000 */
[----:B------:R-:W-:Y:S01]  /*99f0*/  FMUL.FTZ R34, R34, c[0x0][0x320] ;  /* 0x0000c80022227a20 */ /* 0x000fe20000410000 */
[----:B------:R-:W-:Y:S01]  /*9a00*/  FMNMX.FTZ R9, R142, R9, !PT ;  /* 0x000000098e097209 */ /* 0x000fe20007810000 */
[----:B------:R-:W-:Y:S01]  /*9a10*/  FMUL.FTZ R35, R35, c[0x0][0x320] ;  /* 0x0000c80023237a20 */ /* 0x000fe20000410000 */
[----:B------:R-:W-:Y:S02]  /*9a20*/  FMNMX.FTZ R5, R238, R5, !PT ;  /* 0x00000005ee057209 */ /* 0x000fe40007810000 */
[----:B------:R-:W4:Y:S02]  /*9a30*/  MUFU.TANH R180, R16 ;  /* 0x0000001000b47308 */ /* 0x000f240000002400 */
[----:B-1----:R-:W-:Y:S04]  /*9a40*/  FMNMX.FTZ R5, R182, R5, !PT ;  /* 0x00000005b6057209 */ /* 0x002fe80007810000 */
[----:B------:R-:W-:Y:S04]  /*9a50*/  FMNMX.FTZ R5, R176, R5, !PT ;  /* 0x00000005b0057209 */ /* 0x000fe80007810000 */
[----:B------:R-:W1:Y:S01]  /*9a60*/  MUFU.TANH R138, R18 ;  /* 0x00000012008a7308 */ /* 0x000e620000002400 */
[----:B--2---:R-:W-:Y:S09]  /*9a70*/  FMNMX.FTZ R9, R140, R9, !PT ;  /* 0x000000098c097209 */ /* 0x004ff20007810000 */
[----:B------:R-:W2:Y:S01]  /*9a80*/  MUFU.TANH R178, R17 ;  /* 0x0000001100b27308 */ /* 0x000ea20000002400 */
[----:B----4-:R-:W-:Y:S09]  /*9a90*/  FMNMX.FTZ R5, R180, R5, !PT ;  /* 0x00000005b4057209 */ /* 0x010ff20007810000 */
[----:B------:R-:W4:Y:S01]  /*9aa0*/  MUFU.TANH R136, R19 ;  /* 0x0000001300887308 */ /* 0x000f220000002400 */
[----:B-1----:R-:W-:Y:S09]  /*9ab0*/  FMNMX.FTZ R9, R138, R9, !PT ;  /* 0x000000098a097209 */ /* 0x002ff20007810000 */
        /* <DEDUP_REMOVED lines=30> */
[----:B---3--:R-:W1:Y:S01]  /*9ca0*/  MUFU.TANH R133, R35 ;  /* 0x0000002300857308 */ /* 0x008e620000002400 */
[----:B--2---:R-:W-:Y:S02]  /*9cb0*/  FMNMX.FTZ R4, R147, R0, !PT ;  /* 0x0000000093047209 */ /* 0x004fe40007810000 */
[----:B----4-:R-:W-:Y:S03]  /*9cc0*/  FMNMX.FTZ R0, R134, R9, !PT ;  /* 0x0000000986007209 */ /* 0x010fe60007810000 */
[----:B------:R-:W2:Y:S01]  /*9cd0*/  SHFL.BFLY PT, R9, R4, 0x2, 0x1f ;  /* 0x0c401f0004097f89 */ /* 0x000ea200000e0000 */
[----:B-1----:R-:W-:Y:S07]  /*9ce0*/  FMNMX.FTZ R7, R133, R0, !PT ;  /* 0x0000000085077209 */ /* 0x002fee0007810000 */
[----:B------:R-:W1:Y:S01]  /*9cf0*/  SHFL.BFLY PT, R0, R7, 0x2, 0x1f ;  /* 0x0c401f0007007f89 */ /* 0x000e6200000e0000 */
[----:B--2---:R-:W-:Y:S07]  /*9d00*/  FMNMX.FTZ R11, R4, R9, !PT ;  /* 0x00000009040b7209 */ /* 0x004fee0007810000 */
[----:B------:R-:W2:Y:S01]  /*9d10*/  SHFL.BFLY PT, R2, R11, 0x1, 0x1f ;  /* 0x0c201f000b027f89 */ /* 0x000ea200000e0000 */
[----:B-1----:R-:W-:Y:S07]  /*9d20*/  FMNMX.FTZ R5, R7, R0, !PT ;  /* 0x0000000007057209 */ /* 0x002fee0007810000 */
[----:B------:R-:W1:Y:S01]  /*9d30*/  SHFL.BFLY PT, R132, R5, 0x1, 0x1f ;  /* 0x0c201f0005847f89 */ /* 0x000e6200000e0000 */
[----:B--2---:R-:W-:Y:S05]  /*9d40*/  FMNMX.FTZ R0, R11, R2, !PT ;  /* 0x000000020b007209 */ /* 0x004fea0007810000 */
[C---:B------:R-:W-:Y:S02]  /*9d50*/  FADD.FTZ R2, -R0.reuse, R3 ;  /* 0x0000000300027221 */ /* 0x040fe40000010100 */
[----:B------:R-:W-:Y:S02]  /*9d60*/  FMUL.FTZ R151, R0, c[0x0][0x2d0] ;  /* 0x0000b40000977a20 */ /* 0x000fe40000410000 */
[----:B------:R-:W-:Y:S02]  /*9d70*/  FMUL.FTZ R3, R2, c[0x0][0x2d0] ;  /* 0x0000b40002037a20 */ /* 0x000fe40000410000 */
[--C-:B------:R-:W-:Y:S01]  /*9d80*/  FFMA.FTZ R173, R230, c[0x0][0x2d0], -R151.reuse ;  /* 0x0000b400e6ad7a23 */ /* 0x100fe20000010897 */
[----:B-1----:R-:W-:Y:S01]  /*9d90*/  FMNMX.FTZ R132, R5, R132, !PT ;  /* 0x0000008405847209 */ /* 0x002fe20007810000 */
[--C-:B------:R-:W-:Y:S01]  /*9da0*/  FFMA.FTZ R172, R172, c[0x0][0x2d0], -R151.reuse ;  /* 0x0000b400acac7a23 */ /* 0x100fe20000010897 */
[----:B------:R-:W-:Y:S01]  /*9db0*/  @P0 IADD3 R5, P5, R223, UR20, RZ ;  /* 0x00000014df050c10 */ /* 0x000fe2000ffbe0ff */
[----:B------:R-:W-:Y:S01]  /*9dc0*/  FFMA.FTZ R171, R234, c[0x0][0x2d0], -R151 ;  /* 0x0000b400eaab7a23 */ /* 0x000fe20000010897 */
[----:B------:R-:W1:Y:S01]  /*9dd0*/  MUFU.EX2 R3, R3 ;  /* 0x0000000300037308 */ /* 0x000e620000000800 */
[----:B------:R-:W-:Y:S01]  /*9de0*/  FADD.FTZ R4, -R132, R135 ;  /* 0x0000008784047221 */ /* 0x000fe20000010100 */
[----:B------:R-:W-:Y:S01]  /*9df0*/  @P0 IADD3.X R6, R222, UR19, RZ, P5, !PT ;  /* 0x00000013de060c10 */ /* 0x000fe2000affe4ff */
[----:B------:R-:W-:Y:S02]  /*9e00*/  FMUL.FTZ R145, R132, c[0x0][0x2d0] ;  /* 0x0000b40084917a20 */ /* 0x000fe40000410000 */
[----:B------:R-:W-:Y:S01]  /*9e10*/  FMUL.FTZ R2, R4, c[0x0][0x2d0] ;  /* 0x0000b40004027a20 */ /* 0x000fe20000410000 */
[----:B------:R-:W-:Y:S01]  /*9e20*/  @P0 IADD3 R4, P4, R210, UR20, RZ ;  /* 0x00000014d2040c10 */ /* 0x000fe2000ff9e0ff */
[----:B------:R-:W-:Y:S02]  /*9e30*/  FFMA.FTZ R170, R238, c[0x0][0x2d0], -R151 ;  /* 0x0000b400eeaa7a23 */ /* 0x000fe40000010897 */
[--C-:B------:R-:W-:Y:S01]  /*9e40*/  FFMA.FTZ R174, R174, c[0x0][0x2d0], -R145.reuse ;  /* 0x0000b400aeae7a23 */ /* 0x100fe20000010891 */
[----:B------:R-:W-:Y:S01]  /*9e50*/  @P0 LEA R10, P6, R4, c[0x0][0x1c8], 0x1 ;  /* 0x00007200040a0a11 */ /* 0x000fe200078c08ff */
[--C-:B------:R-:W-:Y:S01]  /*9e60*/  FFMA.FTZ R169, R228, c[0x0][0x2d0], -R145.reuse ;  /* 0x0000b400e4a97a23 */ /* 0x100fe20000010891 */
[----:B------:R-:W-:Y:S01]  /*9e70*/  @P0 IADD3.X R7, R217, UR19, RZ, P4, !PT ;  /* 0x00000013d9070c10 */ /* 0x000fe2000a7fe4ff */
[--C-:B------:R-:W-:Y:S01]  /*9e80*/  FFMA.FTZ R168, R236, c[0x0][0x2d0], -R145.reuse ;  /* 0x0000b400eca87a23 */ /* 0x100fe20000010891 */
[C---:B------:R-:W-:Y:S01]  /*9e90*/  @P0 LEA R18, P4, R5.reuse, c[0x0][0x1c8], 0x1 ;  /* 0x0000720005120a11 */ /* 0x040fe200078808ff */
[----:B------:R-:W-:Y:S01]  /*9ea0*/  FFMA.FTZ R135, R232, c[0x0][0x2d0], -R145 ;  /* 0x0000b400e8877a23 */ /* 0x000fe20000010891 */
[----:B------:R-:W-:Y:S01]  /*9eb0*/  @P0 LEA.HI.X R11, R4, c[0x0][0x1cc], R7, 0x1, P6 ;  /* 0x00007300040b0a11 */ /* 0x000fe200030f0c07 */
[----:B------:R-:W2:Y:S01]  /*9ec0*/  MUFU.EX2 R2, R2 ;  /* 0x0000000200027308 */ /* 0x000ea20000000800 */
[----:B------:R-:W-:Y:S01]  /*9ed0*/  @P0 LEA.HI.X R19, R5, c[0x0][0x1cc], R6, 0x1, P4 ;  /* 0x0000730005130a11 */ /* 0x000fe200020f0c06 */
[--C-:B------:R-:W-:Y:S01]  /*9ee0*/  FFMA.FTZ R179, R142, c[0x0][0x2d0], -R145.reuse ;  /* 0x0000b4008eb37a23 */ /* 0x100fe20000010891 */
[----:B------:R-:W-:Y:S01]  /*9ef0*/  @P0 IADD3 R4, P5, R221, UR20, RZ ;  /* 0x00000014dd040c10 */ /* 0x000fe2000ffbe0ff */
[----:B------:R3:W-:Y:S01]  /*9f00*/  @P0 LDGSTS.E.BYPASS.LTC128B.128 [R207+0x6100], [R10.64], !P3 ;  /* 0x061000000acf0fae */ /* 0x0007e2000d901d50 */
[----:B------:R-:W-:Y:S01]  /*9f10*/  @UP3 UIADD3 UR20, UP0, UR12, UR20, URZ ;  /* 0x000000140c143290 */ /* 0x000fe2000ff1e03f */
[----:B------:R-:W-:Y:S01]  /*9f20*/  FFMA.FTZ R181, R138, c[0x0][0x2d0], -R145 ;  /* 0x0000b4008ab57a23 */ /* 0x000fe20000010891 */
[----:B------:R-:W-:Y:S01]  /*9f30*/  @P0 LEA R16, P4, R4, c[0x0][0x1c8], 0x1 ;  /* 0x0000720004100a11 */ /* 0x000fe200078808ff */
[C---:B-1----:R-:W-:Y:S01]  /*9f40*/  FMUL.FTZ R32, R3.reuse, R100 ;  /* 0x0000006403207220 */ /* 0x042fe20000410000 */
[----:B------:R-:W-:Y:S01]  /*9f50*/  @P0 IADD3.X R5, R220, UR19, RZ, P5, !PT ;  /* 0x00000013dc050c10 */ /* 0x000fe2000affe4ff */
[----:B------:R-:W-:Y:S01]  /*9f60*/  @UP3 UIADD3.X UR19, UR11, UR19, URZ, UP0, !UPT ;  /* 0x000000130b133290 */ /* 0x000fe200087fe43f */
[----:B------:R-:W-:Y:S01]  /*9f70*/  MUFU.EX2 R173, R173 ;  /* 0x000000ad00ad7308 */ /* 0x000fe20000000800 */
[----:B------:R1:W-:Y:S01]  /*9f80*/  @P0 LDGSTS.E.BYPASS.LTC128B.128 [R207+0x8100], [R18.64], !P2 ;  /* 0x0810000012cf0fae */ /* 0x0003e2000d101d50 */
[----:B------:R-:W-:Y:S01]  /*9f90*/  @P0 LEA.HI.X R17, R4, c[0x0][0x1cc], R5, 0x1, P4 ;  /* 0x0000730004110a11 */ /* 0x000fe200020f0c05 */
[----:B------:R-:W-:Y:S01]  /*9fa0*/  FMUL.FTZ R33, R3, R101 ;  /* 0x0000006503217220 */ /* 0x000fe20000410000 */
[----:B------:R-:W-:Y:S01]  /*9fb0*/  @P0 IADD3 R4, P6, R210, UR20, RZ ;  /* 0x00000014d2040c10 */ /* 0x000fe2000ffde0ff */
[--C-:B------:R-:W-:Y:S01]  /*9fc0*/  FFMA.FTZ R183, R166, c[0x0][0x2d0], -R151.reuse ;  /* 0x0000b400a6b77a23 */ /* 0x100fe20000010897 */
[----:B------:R-:W-:Y:S01]  /*9fd0*/  @P0 IADD3 R5, P5, R223, UR20, RZ ;  /* 0x00000014df050c10 */ /* 0x000fe2000ffbe0ff */
[----:B------:R-:W-:Y:S01]  /*9fe0*/  FFMA.FTZ R228, R162, c[0x0][0x2d0], -R151 ;  /* 0x0000b400a2e47a23 */ /* 0x000fe20000010897 */
[----:B------:R-:W-:Y:S01]  /*9ff0*/  @P0 IADD3.X R7, R217, UR19, RZ, P6, !PT ;  /* 0x00000013d9070c10 */ /* 0x000fe2000b7fe4ff */
[----:B------:R4:W-:Y:S01]  /*a000*/  @P0 LDGSTS.E.BYPASS.LTC128B.128 [R207+0xa100], [R16.64], !P1 ;  /* 0x0a10000010cf0fae */ /* 0x0009e2000c901d50 */
[----:B------:R-:W-:Y:S01]  /*a010*/  @P0 LEA R28, P6, R4, c[0x0][0x1c8], 0x1 ;  /* 0x00007200041c0a11 */ /* 0x000fe200078c08ff */
[----:B------:R-:W5:Y:S01]  /*a020*/  MUFU.EX2 R172, R172 ;  /* 0x000000ac00ac7308 */ /* 0x000f620000000800 */
[----:B------:R-:W-:Y:S01]  /*a030*/  @P0 IADD3.X R8, R222, UR19, RZ, P5, !PT ;  /* 0x00000013de080c10 */ /* 0x000fe2000affe4ff */
[----:B--2---:R-:W-:Y:S01]  /*a040*/  FMUL.FTZ R34, R2, R102 ;  /* 0x0000006602227220 */ /* 0x004fe20000410000 */
[----:B------:R-:W-:Y:S01]  /*a050*/  @P0 LEA.HI.X R29, R4, c[0x0][0x1cc], R7, 0x1, P6 ;  /* 0x00007300041d0a11 */ /* 0x000fe200030f0c07 */
[----:B------:R-:W-:Y:S01]  /*a060*/  FMUL.FTZ R4, R3, R128 ;  /* 0x0000008003047220 */ /* 0x000fe20000410000 */
[----:B------:R-:W-:Y:S01]  /*a070*/  @P0 LEA R26, P5, R5, c[0x0][0x1c8], 0x1 ;  /* 0x00007200051a0a11 */ /* 0x000fe200078a08ff */
[----:B------:R-:W-:Y:S01]  /*a080*/  FMUL.FTZ R7, R2, R131 ;  /* 0x0000008302077220 */ /* 0x000fe20000410000 */
[----:B------:R-:W-:Y:S01]  /*a090*/  @P0 IADD3 R6, P4, R221, UR20, RZ ;  /* 0x00000014dd060c10 */ /* 0x000fe2000ff9e0ff */
[----:B------:R2:W-:Y:S01]  /*a0a0*/  @P0 LDGSTS.E.BYPASS.LTC128B.128 [R207+0x7100], [R28.64], !P3 ;  /* 0x071000001ccf0fae */ /* 0x0005e2000d901d50 */
[----:B------:R-:W-:Y:S01]  /*a0b0*/  @P0 LEA.HI.X R27, R5, c[0x0][0x1cc], R8, 0x1, P5 ;  /* 0x00007300051b0a11 */ /* 0x000fe200028f0c08 */
[----:B------:R-:W-:Y:S01]  /*a0c0*/  MUFU.EX2 R171, R171 ;  /* 0x000000ab00ab7308 */ /* 0x000fe20000000800 */
[----:B------:R-:W-:Y:S01]  /*a0d0*/  @P0 IADD3.X R9, R220, UR19, RZ, P4, !PT ;  /* 0x00000013dc090c10 */ /* 0x000fe2000a7fe4ff */
[C---:B------:R-:W-:Y:S01]  /*a0e0*/  FMUL.FTZ R5, R3.reuse, R129 ;  /* 0x0000008103057220 */ /* 0x040fe20000410000 */
[C---:B------:R-:W-:Y:S01]  /*a0f0*/  @P0 LEA R24, P4, R6.reuse, c[0x0][0x1c8], 0x1 ;  /* 0x0000720006180a11 */ /* 0x040fe200078808ff */
[C---:B------:R-:W-:Y:S01]  /*a100*/  FMUL.FTZ R8, R3.reuse, R124 ;  /* 0x0000007c03087220 */ /* 0x040fe20000410000 */
[----:B------:R-:W-:Y:S01]  /*a110*/  UISETP.GT.AND UP0, UPT, UR18, UR15, UPT ;  /* 0x0000000f1200728c */ /* 0x000fe2000bf04270 */
[----:B------:R2:W-:Y:S01]  /*a120*/  @P0 LDGSTS.E.BYPASS.LTC128B.128 [R207+0x9100], [R26.64], !P2 ;  /* 0x091000001acf0fae */ /* 0x0005e2000d101d50 */
[----:B------:R-:W-:Y:S01]  /*a130*/  @P0 LEA.HI.X R25, R6, c[0x0][0x1cc], R9, 0x1, P4 ;  /* 0x0000730006190a11 */ /* 0x000fe200020f0c09 */
[C---:B------:R-:W-:Y:S01]  /*a140*/  FMUL.FTZ R6, R2.reuse, R130 ;  /* 0x0000008202067220 */ /* 0x040fe20000410000 */
[----:B------:R-:W-:Y:S01]  /*a150*/  UMOV UR18, UR13 ;  /* 0x0000000d00127c82 */ /* 0x000fe20008000000 */
[----:B------:R-:W2:Y:S01]  /*a160*/  MUFU.EX2 R170, R170 ;  /* 0x000000aa00aa7308 */ /* 0x000ea20000000800 */
[C---:B------:R-:W-:Y:S02]  /*a170*/  FMUL.FTZ R9, R3.reuse, R125 ;  /* 0x0000007d03097220 */ /* 0x040fe40000410000 */
[----:B---3--:R-:W-:Y:S01]  /*a180*/  FMUL.FTZ R10, R2, R126 ;  /* 0x0000007e020a7220 */ /* 0x008fe20000410000 */
[----:B------:R3:W-:Y:S01]  /*a190*/  @P0 LDGSTS.E.BYPASS.LTC128B.128 [R207+0xb100], [R24.64], !P1 ;  /* 0x0b10000018cf0fae */ /* 0x0007e2000c901d50 */
[----:B-----5:R-:W-:Y:S01]  /*a1a0*/  F2FP.BF16.PACK_AB R128, R172, R173 ;  /* 0x000000adac80723e */ /* 0x020fe200000010ff */
[C---:B------:R-:W-:Y:S01]  /*a1b0*/  FMUL.FTZ R11, R2.reuse, R127 ;  /* 0x0000007f020b7220 */ /* 0x040fe20000410000 */
[----:B------:R-:W-:Y:S01]  /*a1c0*/  PLOP3.LUT P0, PT, PT, PT, UP0, 0x80, 0x0 ;  /* 0x000000000000781c */ /* 0x000fe20003f0f008 */
[C---:B----4-:R-:W-:Y:S02]  /*a1d0*/  FMUL.FTZ R16, R3.reuse, R116 ;  /* 0x0000007403107220 */ /* 0x050fe40000410000 */
[----:B------:R-:W-:Y:S01]  /*a1e0*/  MUFU.EX2 R174, R174 ;  /* 0x000000ae00ae7308 */ /* 0x000fe20000000800 */
[C---:B------:R-:W-:Y:S01]  /*a1f0*/  FMUL.FTZ R17, R3.reuse, R117 ;  /* 0x0000007503117220 */ /* 0x040fe20000410000 */
[----:B------:R-:W4:Y:S01]  /*a200*/  LDSM.16.MT88.4 R12, [R203+0x100] ;  /* 0x00010000cb0c783b */ /* 0x000f220000004200 */
[C---:B-1----:R-:W-:Y:S02]  /*a210*/  FMUL.FTZ R18, R2.reuse, R118 ;  /* 0x0000007602127220 */ /* 0x042fe40000410000 */
[C---:B------:R-:W-:Y:S02]  /*a220*/  FMUL.FTZ R19, R2.reuse, R119 ;  /* 0x0000007702137220 */ /* 0x040fe40000410000 */
[----:B------:R-:W-:Y:S02]  /*a230*/  FMUL.FTZ R35, R2, R103 ;  /* 0x0000006702237220 */ /* 0x000fe40000410000 */
[--C-:B------:R-:W-:Y:S01]  /*a240*/  FFMA.FTZ R229, R164, c[0x0][0x2d0], -R151.reuse ;  /* 0x0000b400a4e57a23 */ /* 0x100fe20000010897 */
[----:B------:R-:W1:Y:S01]  /*a250*/  MUFU.EX2 R169, R169 ;  /* 0x000000a900a97308 */ /* 0x000e620000000800 */
[----:B------:R-:W5:Y:S01]  /*a260*/  LDSM.16.MT88.4 R20, [R198+0x100] ;  /* 0x00010000c614783b */ /* 0x000f620000004200 */
[----:B------:R-:W-:Y:S01]  /*a270*/  FFMA.FTZ R230, R160, c[0x0][0x2d0], -R151 ;  /* 0x0000b400a0e67a23 */ /* 0x000fe20000010897 */
[----:B--2---:R-:W-:Y:S01]  /*a280*/  F2FP.BF16.PACK_AB R130, R170, R171 ;  /* 0x000000abaa82723e */ /* 0x004fe200000010ff */
[C---:B------:R-:W-:Y:S02]  /*a290*/  FMUL.FTZ R26, R2.reuse, R110 ;  /* 0x0000006e021a7220 */ /* 0x040fe40000410000 */
[----:B------:R-:W-:Y:S03]  /*a2a0*/  FMUL.FTZ R27, R2, R111 ;  /* 0x0000006f021b7220 */ /* 0x000fe60000410000 */
[----:B------:R-:W2:Y:S01]  /*a2b0*/  LDSM.16.MT88.4 R28, [R197+0x100] ;  /* 0x00010000c51c783b */ /* 0x000ea20000004200 */
[----:B------:R-:W-:Y:S01]  /*a2c0*/  MUFU.EX2 R168, R168 ;  /* 0x000000a800a87308 */ /* 0x000fe20000000800 */
[C---:B---3--:R-:W-:Y:S02]  /*a2d0*/  FMUL.FTZ R24, R3.reuse, R108 ;  /* 0x0000006c03187220 */ /* 0x048fe40000410000 */
[----:B------:R-:W-:Y:S02]  /*a2e0*/  FMUL.FTZ R25, R3, R109 ;  /* 0x0000006d03197220 */ /* 0x000fe40000410000 */
[--C-:B------:R-:W-:Y:S02]  /*a2f0*/  FFMA.FTZ R231, R156, c[0x0][0x2d0], -R145.reuse ;  /* 0x0000b4009ce77a23 */ /* 0x100fe40000010891 */
[----:B------:R-:W-:Y:S01]  /*a300*/  LDSM.16.MT88.4 R100, [R197+0x2100] ;  /* 0x00210000c564783b */ /* 0x000fe20000004200 */
[--C-:B------:R-:W-:Y:S02]  /*a310*/  FFMA.FTZ R232, R154, c[0x0][0x2d0], -R145.reuse ;  /* 0x0000b4009ae87a23 */ /* 0x100fe40000010891 */
[----:B------:R-:W3:Y:S01]  /*a320*/  MUFU.EX2 R135, R135 ;  /* 0x0000008700877308 */ /* 0x000ee20000000800 */
[--C-:B------:R-:W-:Y:S02]  /*a330*/  FFMA.FTZ R233, R158, c[0x0][0x2d0], -R145.reuse ;  /* 0x0000b4009ee97a23 */ /* 0x100fe40000010891 */
[----:B------:R-:W-:Y:S01]  /*a340*/  FFMA.FTZ R234, R152, c[0x0][0x2d0], -R145 ;  /* 0x0000b40098ea7a23 */ /* 0x000fe20000010891 */
[----:B-1----:R-:W-:Y:S01]  /*a350*/  F2FP.BF16.PACK_AB R129, R169, R174 ;  /* 0x000000aea981723e */ /* 0x002fe200000010ff */
[----:B------:R-:W-:Y:S01]  /*a360*/  LDSM.16.MT88.4 R108, [R196+0x2100] ;  /* 0x00210000c46c783b */ /* 0x000fe20000004200 */
[--C-:B------:R-:W-:Y:S02]  /*a370*/  FFMA.FTZ R235, R150, c[0x0][0x2d0], -R151.reuse ;  /* 0x0000b40096eb7a23 */ /* 0x100fe40000010897 */
[--C-:B------:R-:W-:Y:S02]  /*a380*/  FFMA.FTZ R236, R149, c[0x0][0x2d0], -R151.reuse ;  /* 0x0000b40095ec7a23 */ /* 0x100fe40000010897 */
[----:B------:R-:W-:Y:S01]  /*a390*/  FFMA.FTZ R237, R148, c[0x0][0x2d0], -R151 ;  /* 0x0000b40094ed7a23 */ /* 0x000fe20000010897 */
[----:B------:R-:W-:Y:S01]  /*a3a0*/  MUFU.EX2 R179, R179 ;  /* 0x000000b300b37308 */ /* 0x000fe20000000800 */
[--C-:B------:R-:W-:Y:S01]  /*a3b0*/  FFMA.FTZ R239, R146, c[0x0][0x2d0], -R145.reuse ;  /* 0x0000b40092ef7a23 */ /* 0x100fe20000010891 */
[----:B------:R-:W-:Y:S01]  /*a3c0*/  LDSM.16.MT88.4 R116, [R198+0x900] ;  /* 0x00090000c674783b */ /* 0x000fe20000004200 */
[----:B------:R-:W-:Y:S02]  /*a3d0*/  FFMA.FTZ R240, R144, c[0x0][0x2d0], -R145 ;  /* 0x0000b40090f07a23 */ /* 0x000fe40000010891 */
[C---:B------:R-:W-:Y:S02]  /*a3e0*/  FMUL.FTZ R36, R3.reuse, R36 ;  /* 0x0000002403247220 */ /* 0x040fe40000410000 */
[----:B------:R-:W-:Y:S02]  /*a3f0*/  FMUL.FTZ R37, R3, R37 ;  /* 0x0000002503257220 */ /* 0x000fe40000410000 */
[C---:B------:R-:W-:Y:S01]  /*a400*/  FMUL.FTZ R38, R2.reuse, R38 ;  /* 0x0000002602267220 */ /* 0x040fe20000410000 */
[----:B------:R-:W-:Y:S01]  /*a410*/  LDSM.16.MT88.4 R124, [R203+0x2900] ;  /* 0x00290000cb7c783b */ /* 0x000fe20000004200 */
[C---:B------:R-:W-:Y:S01]  /*a420*/  FMUL.FTZ R39, R2.reuse, R39 ;  /* 0x0000002702277220 */ /* 0x040fe20000410000 */
[----:B------:R-:W-:Y:S01]  /*a430*/  MUFU.EX2 R181, R181 ;  /* 0x000000b500b57308 */ /* 0x000fe20000000800 */
[----:B---3--:R-:W-:Y:S01]  /*a440*/  F2FP.BF16.PACK_AB R131, R135, R168 ;  /* 0x000000a88783723e */ /* 0x008fe200000010ff */
[C---:B------:R-:W-:Y:S02]  /*a450*/  FMUL.FTZ R40, R3.reuse, R40 ;  /* 0x0000002803287220 */ /* 0x040fe40000410000 */
[C---:B------:R-:W-:Y:S02]  /*a460*/  FMUL.FTZ R41, R3.reuse, R41 ;  /* 0x0000002903297220 */ /* 0x040fe40000410000 */
[----:B------:R-:W-:Y:S01]  /*a470*/  LDSM.16.MT88.4 R152, [R198+0x3900] ;  /* 0x00390000c698783b */ /* 0x000fe20000004200 */
[C---:B------:R-:W-:Y:S01]  /*a480*/  FMUL.FTZ R42, R2.reuse, R42 ;  /* 0x0000002a022a7220 */ /* 0x040fe20000410000 */
[C---:B----4-:R-:W-:Y:S02]  /*a490*/  HMMA.16816.F32.BF16 R4, R128.reuse, R12, R4 ;  /* 0x0000000c8004723c */ /* 0x050fe40000041804 */
[----:B------:R-:W-:Y:S03]  /*a4a0*/  MUFU.EX2 R183, R183 ;  /* 0x000000b700b77308 */ /* 0x000fe60000000800 */
[C---:B------:R-:W-:Y:S01]  /*a4b0*/  FMUL.FTZ R43, R2.reuse, R43 ;  /* 0x0000002b022b7220 */ /* 0x040fe20000410000 */
[----:B------:R-:W-:Y:S01]  /*a4c0*/  LDSM.16.MT88.4 R156, [R197+0x3900] ;  /* 0x00390000c59c783b */ /* 0x000fe20000004200 */
[C---:B------:R-:W-:Y:S01]  /*a4d0*/  FMUL.FTZ R12, R3.reuse, R120 ;  /* 0x00000078030c7220 */ /* 0x040fe20000410000 */
[C---:B------:R-:W-:Y:S04]  /*a4e0*/  HMMA.16816.F32.BF16 R8, R128.reuse, R14, R8 ;  /* 0x0000000e8008723c */ /* 0x040fe80000041808 */
[C---:B------:R-:W-:Y:S01]  /*a4f0*/  FMUL.FTZ R13, R3.reuse, R121 ;  /* 0x00000079030d7220 */ /* 0x040fe20000410000 */
[----:B------:R-:W-:Y:S01]  /*a500*/  MUFU.EX2 R228, R228 ;  /* 0x000000e400e47308 */ /* 0x000fe20000000800 */
[----:B------:R-:W-:Y:S01]  /*a510*/  LDSM.16.MT88.4 R160, [R196+0x3900] ;  /* 0x00390000c4a0783b */ /* 0x000fe20000004200 */
[C---:B------:R-:W-:Y:S02]  /*a520*/  FMUL.FTZ R14, R2.reuse, R122 ;  /* 0x0000007a020e7220 */ /* 0x040fe40000410000 */
[C---:B------:R-:W-:Y:S03]  /*a530*/  FMUL.FTZ R15, R2.reuse, R123 ;  /* 0x0000007b020f7220 */ /* 0x040fe60000410000 */
[C---:B------:R-:W-:Y:S02]  /*a540*/  FMUL.FTZ R44, R3.reuse, R44 ;  /* 0x0000002c032c7220 */ /* 0x040fe40000410000 */
[----:B------:R-:W1:Y:S01]  /*a550*/  LDSM.16.MT88.4 R120, [R196+0x100] ;  /* 0x00010000c478783b */ /* 0x000e620000004200 */
[C---:B------:R-:W-:Y:S01]  /*a560*/  FMUL.FTZ R45, R3.reuse, R45 ;  /* 0x0000002d032d7220 */ /* 0x040fe20000410000 */
[C---:B-----5:R-:W-:Y:S01]  /*a570*/  HMMA.16816.F32.BF16 R12, R128.reuse, R20, R12 ;  /* 0x00000014800c723c */ /* 0x060fe2000004180c */
[----:B------:R-:W-:Y:S02]  /*a580*/  MUFU.EX2 R229, R229 ;  /* 0x000000e500e57308 */ /* 0x000fe40000000800 */
[C---:B------:R-:W-:Y:S02]  /*a590*/  FMUL.FTZ R46, R2.reuse, R46 ;  /* 0x0000002e022e7220 */ /* 0x040fe40000410000 */
[C---:B------:R-:W-:Y:S01]  /*a5a0*/  FMUL.FTZ R47, R2.reuse, R47 ;  /* 0x0000002f022f7220 */ /* 0x040fe20000410000 */
[----:B------:R-:W-:Y:S01]  /*a5b0*/  LDSM.16.MT88.4 R164, [R203+0x5900] ;  /* 0x00590000cba4783b */ /* 0x000fe20000004200 */
[C---:B------:R-:W-:Y:S01]  /*a5c0*/  FMUL.FTZ R20, R3.reuse, R112 ;  /* 0x0000007003147220 */ /* 0x040fe20000410000 */
[C---:B------:R-:W-:Y:S03]  /*a5d0*/  HMMA.16816.F32.BF16 R16, R128.reuse, R22, R16 ;  /* 0x000000168010723c */ /* 0x040fe60000041810 */
[----:B------:R-:W-:Y:S01]  /*a5e0*/  MUFU.EX2 R230, R230 ;  /* 0x000000e600e67308 */ /* 0x000fe20000000800 */
[C---:B------:R-:W-:Y:S02]  /*a5f0*/  FMUL.FTZ R21, R3.reuse, R113 ;  /* 0x0000007103157220 */ /* 0x040fe40000410000 */
[----:B------:R-:W0:Y:S01]  /*a600*/  LDGDEPBAR ;  /* 0x00000000000079af */ /* 0x000e220000000000 */
[C---:B------:R-:W-:Y:S02]  /*a610*/  FMUL.FTZ R22, R2.reuse, R114 ;  /* 0x0000007202167220 */ /* 0x040fe40000410000 */
[C---:B------:R-:W-:Y:S03]  /*a620*/  FMUL.FTZ R23, R2.reuse, R115 ;  /* 0x0000007302177220 */ /* 0x040fe60000410000 */
[C---:B------:R-:W-:Y:S01]  /*a630*/  FMUL.FTZ R48, R3.reuse, R48 ;  /* 0x0000003003307220 */ /* 0x040fe20000410000 */
[----:B------:R-:W-:Y:S01]  /*a640*/  MUFU.EX2 R231, R231 ;  /* 0x000000e700e77308 */ /* 0x000fe20000000800 */
[----:B------:R-:W3:Y:S01]  /*a650*/  LDSM.16.MT88.4 R112, [R203+0x2100] ;  /* 0x00210000cb70783b */ /* 0x000ee20000004200 */
[C---:B------:R-:W-:Y:S01]  /*a660*/  FMUL.FTZ R49, R3.reuse, R49 ;  /* 0x0000003103317220 */ /* 0x040fe20000410000 */
[C---:B--2---:R-:W-:Y:S03]  /*a670*/  HMMA.16816.F32.BF16 R20, R128.reuse, R28, R20 ;  /* 0x0000001c8014723c */ /* 0x044fe60000041814 */
[C---:B------:R-:W-:Y:S02]  /*a680*/  FMUL.FTZ R50, R2.reuse, R50 ;  /* 0x0000003202327220 */ /* 0x040fe40000410000 */
[C---:B------:R-:W-:Y:S02]  /*a690*/  FMUL.FTZ R51, R2.reuse, R51 ;  /* 0x0000003302337220 */ /* 0x040fe40000410000 */
[C---:B------:R-:W-:Y:S01]  /*a6a0*/  FMUL.FTZ R28, R3.reuse, R104 ;  /* 0x00000068031c7220 */ /* 0x040fe20000410000 */
[C---:B------:R-:W-:Y:S01]  /*a6b0*/  HMMA.16816.F32.BF16 R24, R128.reuse, R30, R24 ;  /* 0x0000001e8018723c */ /* 0x040fe20000041818 */
[----:B------:R-:W-:Y:S03]  /*a6c0*/  MUFU.EX2 R232, R232 ;  /* 0x000000e800e87308 */ /* 0x000fe60000000800 */
[C---:B------:R-:W-:Y:S02]  /*a6d0*/  FMUL.FTZ R29, R3.reuse, R105 ;  /* 0x00000069031d7220 */ /* 0x040fe40000410000 */
[C---:B------:R-:W-:Y:S02]  /*a6e0*/  FMUL.FTZ R52, R3.reuse, R52 ;  /* 0x0000003403347220 */ /* 0x040fe40000410000 */
[C---:B------:R-:W-:Y:S03]  /*a6f0*/  FMUL.FTZ R30, R2.reuse, R106 ;  /* 0x0000006a021e7220 */ /* 0x040fe60000410000 */
[----:B------:R-:W-:Y:S01]  /*a700*/  MUFU.EX2 R233, R233 ;  /* 0x000000e900e97308 */ /* 0x000fe20000000800 */
[C---:B------:R-:W-:Y:S02]  /*a710*/  FMUL.FTZ R31, R2.reuse, R107 ;  /* 0x0000006b021f7220 */ /* 0x040fe40000410000 */
[----:B------:R-:W2:Y:S01]  /*a720*/  LDSM.16.MT88.4 R104, [R198+0x2100] ;  /* 0x00210000c668783b */ /* 0x000ea20000004200 */
[C---:B------:R-:W-:Y:S02]  /*a730*/  FMUL.FTZ R53, R3.reuse, R53 ;  /* 0x0000003503357220 */ /* 0x040fe40000410000 */
[C---:B------:R-:W-:Y:S02]  /*a740*/  FMUL.FTZ R54, R2.reuse, R54 ;  /* 0x0000003602367220 */ /* 0x040fe40000410000 */
[C---:B-1----:R-:W-:Y:S02]  /*a750*/  HMMA.16816.F32.BF16 R28, R128.reuse, R120, R28 ;  /* 0x00000078801c723c */ /* 0x042fe4000004181c */
[----:B------:R-:W-:Y:S01]  /*a760*/  MUFU.EX2 R234, R234 ;  /* 0x000000ea00ea7308 */ /* 0x000fe20000000800 */
[C---:B------:R-:W-:Y:S02]  /*a770*/  FMUL.FTZ R55, R2.reuse, R55 ;  /* 0x0000003702377220 */ /* 0x040fe40000410000 */
[C---:B------:R-:W-:Y:S02]  /*a780*/  FMUL.FTZ R56, R3.reuse, R56 ;  /* 0x0000003803387220 */ /* 0x040fe40000410000 */
[C---:B------:R-:W-:Y:S01]  /*a790*/  FMUL.FTZ R57, R3.reuse, R57 ;  /* 0x0000003903397220 */ /* 0x040fe20000410000 */
[C---:B------:R-:W-:Y:S01]  /*a7a0*/  HMMA.16816.F32.BF16 R32, R128.reuse, R122, R32 ;  /* 0x0000007a8020723c */ /* 0x040fe20000041820 */
[----:B------:R-:W-:Y:S03]  /*a7b0*/  LDSM.16.MT88.4 R120, [R196+0x900] ;  /* 0x00090000c478783b */ /* 0x000fe60000004200 */
[C---:B------:R-:W-:Y:S01]  /*a7c0*/  FMUL.FTZ R58, R2.reuse, R58 ;  /* 0x0000003a023a7220 */ /* 0x040fe20000410000 */
[----:B------:R-:W-:Y:S01]  /*a7d0*/  MUFU.EX2 R235, R235 ;  /* 0x000000eb00eb7308 */ /* 0x000fe20000000800 */
[C---:B------:R-:W-:Y:S02]  /*a7e0*/  FMUL.FTZ R59, R2.reuse, R59 ;  /* 0x0000003b023b7220 */ /* 0x040fe40000410000 */
[C---:B---3--:R-:W-:Y:S04]  /*a7f0*/  HMMA.16816.F32.BF16 R36, R128.reuse, R112, R36 ;  /* 0x000000708024723c */ /* 0x048fe80000041824 */
[C---:B------:R-:W-:Y:S02]  /*a800*/  FMUL.FTZ R60, R3.reuse, R60 ;  /* 0x0000003c033c7220 */ /* 0x040fe40000410000 */
[C---:B------:R-:W-:Y:S01]  /*a810*/  FMUL.FTZ R61, R3.reuse, R61 ;  /* 0x0000003d033d7220 */ /* 0x040fe20000410000 */
[----:B------:R-:W-:Y:S01]  /*a820*/  MUFU.EX2 R236, R236 ;  /* 0x000000ec00ec7308 */ /* 0x000fe20000000800 */
[C---:B------:R-:W-:Y:S01]  /*a830*/  HMMA.16816.F32.BF16 R40, R128.reuse, R114, R40 ;  /* 0x000000728028723c */ /* 0x040fe20000041828 */
[----:B------:R-:W-:Y:S03]  /*a840*/  LDSM.16.MT88.4 R112, [R203+0x900] ;  /* 0x00090000cb70783b */ /* 0x000fe60000004200 */
[C---:B------:R-:W-:Y:S02]  /*a850*/  FMUL.FTZ R62, R2.reuse, R62 ;  /* 0x0000003e023e7220 */ /* 0x040fe40000410000 */
[C---:B------:R-:W-:Y:S02]  /*a860*/  FMUL.FTZ R63, R2.reuse, R63 ;  /* 0x0000003f023f7220 */ /* 0x040fe40000410000 */
[C---:B------:R-:W-:Y:S01]  /*a870*/  FMUL.FTZ R64, R3.reuse, R64 ;  /* 0x0000004003407220 */ /* 0x040fe20000410000 */
[----:B------:R-:W-:Y:S01]  /*a880*/  MUFU.EX2 R237, R237 ;  /* 0x000000ed00ed7308 */ /* 0x000fe20000000800 */
[C---:B--2---:R-:W-:Y:S03]  /*a890*/  HMMA.16816.F32.BF16 R44, R128.reuse, R104, R44 ;  /* 0x00000068802c723c */ /* 0x044fe6000004182c */
[C---:B------:R-:W-:Y:S02]  /*a8a0*/  FMUL.FTZ R65, R3.reuse, R65 ;  /* 0x0000004103417220 */ /* 0x040fe40000410000 */
[C---:B------:R-:W-:Y:S02]  /*a8b0*/  FMUL.FTZ R66, R2.reuse, R66 ;  /* 0x0000004202427220 */ /* 0x040fe40000410000 */
[C---:B------:R-:W-:Y:S01]  /*a8c0*/  FMUL.FTZ R67, R2.reuse, R67 ;  /* 0x0000004302437220 */ /* 0x040fe20000410000 */
[C---:B------:R-:W-:Y:S01]  /*a8d0*/  HMMA.16816.F32.BF16 R48, R128.reuse, R106, R48 ;  /* 0x0000006a8030723c */ /* 0x040fe20000041830 */
[----:B------:R-:W1:Y:S01]  /*a8e0*/  LDSM.16.MT88.4 R104, [R203+0x4100] ;  /* 0x00410000cb68783b */ /* 0x000e620000004200 */
[----:B------:R-:W-:Y:S02]  /*a8f0*/  MUFU.EX2 R239, R239 ;  /* 0x000000ef00ef7308 */ /* 0x000fe40000000800 */
[C---:B------:R-:W-:Y:S02]  /*a900*/  FMUL.FTZ R68, R3.reuse, R68 ;  /* 0x0000004403447220 */ /* 0x040fe40000410000 */
[C---:B------:R-:W-:Y:S02]  /*a910*/  FMUL.FTZ R69, R3.reuse, R69 ;  /* 0x0000004503457220 */ /* 0x040fe40000410000 */
[C---:B------:R-:W-:Y:S04]  /*a920*/  HMMA.16816.F32.BF16 R52, R128.reuse, R100, R52 ;  /* 0x000000648034723c */ /* 0x040fe80000041834 */
[C---:B------:R-:W-:Y:S01]  /*a930*/  FMUL.FTZ R70, R2.reuse, R70 ;  /* 0x0000004602467220 */ /* 0x040fe20000410000 */
[----:B------:R-:W-:Y:S01]  /*a940*/  MUFU.EX2 R240, R240 ;  /* 0x000000f000f07308 */ /* 0x000fe20000000800 */
[C---:B------:R-:W-:Y:S02]  /*a950*/  FMUL.FTZ R71, R2.reuse, R71 ;  /* 0x0000004702477220 */ /* 0x040fe40000410000 */
[C---:B------:R-:W-:Y:S01]  /*a960*/  HMMA.16816.F32.BF16 R56, R128.reuse, R102, R56 ;  /* 0x000000668038723c */ /* 0x040fe20000041838 */
[----:B------:R-:W2:Y:S03]  /*a970*/  LDSM.16.MT88.4 R100, [R198+0x4100] ;  /* 0x00410000c664783b */ /* 0x000ea60000004200 */
[C---:B------:R-:W-:Y:S02]  /*a980*/  FMUL.FTZ R72, R3.reuse, R72 ;  /* 0x0000004803487220 */ /* 0x040fe40000410000 */
[C---:B------:R-:W-:Y:S02]  /*a990*/  FMUL.FTZ R73, R3.reuse, R73 ;  /* 0x0000004903497220 */ /* 0x040fe40000410000 */
[C---:B------:R-:W-:Y:S04]  /*a9a0*/  HMMA.16816.F32.BF16 R60, R128.reuse, R108, R60 ;  /* 0x0000006c803c723c */ /* 0x040fe8000004183c */
[C---:B------:R-:W-:Y:S02]  /*a9b0*/  FMUL.FTZ R74, R2.reuse, R74 ;  /* 0x0000004a024a7220 */ /* 0x040fe40000410000 */
[C---:B------:R-:W-:Y:S02]  /*a9c0*/  FMUL.FTZ R75, R2.reuse, R75 ;  /* 0x0000004b024b7220 */ /* 0x040fe40000410000 */
[C---:B------:R-:W-:Y:S01]  /*a9d0*/  HMMA.16816.F32.BF16 R64, R128.reuse, R110, R64 ;  /* 0x0000006e8040723c */ /* 0x040fe20000041840 */
[----:B------:R-:W3:Y:S03]  /*a9e0*/  LDSM.16.MT88.4 R108, [R197+0x4100] ;  /* 0x00410000c56c783b */ /* 0x000ee60000004200 */
[C---:B------:R-:W-:Y:S02]  /*a9f0*/  FMUL.FTZ R76, R3.reuse, R76 ;  /* 0x0000004c034c7220 */ /* 0x040fe40000410000 */
[C---:B------:R-:W-:Y:S02]  /*aa00*/  FMUL.FTZ R77, R3.reuse, R77 ;  /* 0x0000004d034d7220 */ /* 0x040fe40000410000 */
[C---:B------:R-:W-:Y:S01]  /*aa10*/  FMUL.FTZ R78, R2.reuse, R78 ;  /* 0x0000004e024e7220 */ /* 0x040fe20000410000 */
[C---:B-1----:R-:W-:Y:S03]  /*aa20*/  HMMA.16816.F32.BF16 R68, R128.reuse, R104, R68 ;  /* 0x000000688044723c */ /* 0x042fe60000041844 */
[C---:B------:R-:W-:Y:S02]  /*aa30*/  FMUL.FTZ R79, R2.reuse, R79 ;  /* 0x0000004f024f7220 */ /* 0x040fe40000410000 */
[C---:B------:R-:W-:Y:S02]  /*aa40*/  FMUL.FTZ R80, R3.reuse, R80 ;  /* 0x0000005003507220 */ /* 0x040fe40000410000 */
[C---:B------:R-:W-:Y:S01]  /*aa50*/  FMUL.FTZ R81, R3.reuse, R81 ;  /* 0x0000005103517220 */ /* 0x040fe20000410000 */
[C---:B------:R-:W-:Y:S01]  /*aa60*/  HMMA.16816.F32.BF16 R72, R128.reuse, R106, R72 ;  /* 0x0000006a8048723c */ /* 0x040fe20000041848 */
[----:B------:R-:W1:Y:S03]  /*aa70*/  LDSM.16.MT88.4 R104, [R196+0x4100] ;  /* 0x00410000c468783b */ /* 0x000e660000004200 */
[C---:B------:R-:W-:Y:S02]  /*aa80*/  FMUL.FTZ R82, R2.reuse, R82 ;  /* 0x0000005202527220 */ /* 0x040fe40000410000 */
[C---:B------:R-:W-:Y:S02]  /*aa90*/  FMUL.FTZ R83, R2.reuse, R83 ;  /* 0x0000005302537220 */ /* 0x040fe40000410000 */
[C---:B--2---:R-:W-:Y:S04]  /*aaa0*/  HMMA.16816.F32.BF16 R76, R128.reuse, R100, R76 ;  /* 0x00000064804c723c */ /* 0x044fe8000004184c */
[C---:B------:R-:W-:Y:S02]  /*aab0*/  FMUL.FTZ R84, R3.reuse, R84 ;  /* 0x0000005403547220 */ /* 0x040fe40000410000 */
[C---:B------:R-:W-:Y:S02]  /*aac0*/  FMUL.FTZ R85, R3.reuse, R85 ;  /* 0x0000005503557220 */ /* 0x040fe40000410000 */
[C---:B------:R-:W-:Y:S04]  /*aad0*/  HMMA.16816.F32.BF16 R80, R128.reuse, R102, R80 ;  /* 0x000000668050723c */ /* 0x040fe80000041850 */
[C---:B------:R-:W-:Y:S02]  /*aae0*/  FMUL.FTZ R86, R2.reuse, R86 ;  /* 0x0000005602567220 */ /* 0x040fe40000410000 */
[----:B------:R-:W-:Y:S02]  /*aaf0*/  FMUL.FTZ R87, R2, R87 ;  /* 0x0000005702577220 */ /* 0x000fe40000410000 */
[----:B------:R-:W-:Y:S04]  /*ab00*/  FFMA.FTZ R175, R182, c[0x0][0x2d0], -R151 ;  /* 0x0000b400b6af7a23 */ /* 0x000fe80000010897 */
[----:B------:R-:W-:Y:S01]  /*ab10*/  FFMA.FTZ R182, R136, c[0x0][0x2d0], -R145 ;  /* 0x0000b40088b67a23 */ /* 0x000fe20000010891 */
[C---:B---3--:R-:W-:Y:S01]  /*ab20*/  HMMA.16816.F32.BF16 R84, R128.reuse, R108, R84 ;  /* 0x0000006c8054723c */ /* 0x048fe20000041854 */
[----:B------:R-:W-:Y:S01]  /*ab30*/  MUFU.EX2 R175, R175 ;  /* 0x000000af00af7308 */ /* 0x000fe20000000800 */
[----:B------:R-:W-:Y:S01]  /*ab40*/  LDSM.16.MT88.4 R136, [R198+0x2900] ;  /* 0x00290000c688783b */ /* 0x000fe20000004200 */
[--C-:B------:R-:W-:Y:S02]  /*ab50*/  FFMA.FTZ R176, R176, c[0x0][0x2d0], -R151.reuse ;  /* 0x0000b400b0b07a23 */ /* 0x100fe40000010897 */
[----:B------:R-:W-:Y:S02]  /*ab60*/  FFMA.FTZ R177, R180, c[0x0][0x2d0], -R151 ;  /* 0x0000b400b4b17a23 */ /* 0x000fe40000010897 */
[----:B------:R-:W-:Y:S02]  /*ab70*/  FFMA.FTZ R180, R140, c[0x0][0x2d0], -R145 ;  /* 0x0000b4008cb47a23 */ /* 0x000fe40000010891 */
[--C-:B------:R-:W-:Y:S01]  /*ab80*/  FFMA.FTZ R178, R178, c[0x0][0x2d0], -R151.reuse ;  /* 0x0000b400b2b27a23 */ /* 0x100fe20000010897 */
[----:B------:R-:W-:Y:S01]  /*ab90*/  LDSM.16.MT88.4 R140, [R197+0x2900] ;  /* 0x00290000c58c783b */ /* 0x000fe20000004200 */
[----:B------:R-:W2:Y:S01]  /*aba0*/  MUFU.EX2 R176, R176 ;  /* 0x000000b000b07308 */ /* 0x000ea20000000800 */
[C---:B------:R-:W-:Y:S02]  /*abb0*/  FMUL.FTZ R88, R3.reuse, R88 ;  /* 0x0000005803587220 */ /* 0x040fe40000410000 */
[----:B------:R-:W-:Y:S02]  /*abc0*/  FMUL.FTZ R89, R3, R89 ;  /* 0x0000005903597220 */ /* 0x000fe40000410000 */
[C---:B------:R-:W-:Y:S02]  /*abd0*/  FMUL.FTZ R90, R2.reuse, R90 ;  /* 0x0000005a025a7220 */ /* 0x040fe40000410000 */
[C---:B------:R-:W-:Y:S02]  /*abe0*/  FMUL.FTZ R91, R2.reuse, R91 ;  /* 0x0000005b025b7220 */ /* 0x040fe40000410000 */
[----:B------:R-:W-:Y:S01]  /*abf0*/  FFMA.FTZ R151, R147, c[0x0][0x2d0], -R151 ;  /* 0x0000b40093977a23 */ /* 0x000fe20000010897 */
[----:B------:R-:W-:Y:S01]  /*ac00*/  MUFU.EX2 R177, R177 ;  /* 0x000000b100b17308 */ /* 0x000fe20000000800 */
[C---:B------:R-:W-:Y:S02]  /*ac10*/  FMUL.FTZ R92, R3.reuse, R92 ;  /* 0x0000005c035c7220 */ /* 0x040fe40000410000 */
[C---:B------:R-:W-:Y:S01]  /*ac20*/  FMUL.FTZ R93, R3.reuse, R93 ;  /* 0x0000005d035d7220 */ /* 0x040fe20000410000 */
[C---:B------:R-:W-:Y:S01]  /*ac30*/  HMMA.16816.F32.BF16 R88, R128.reuse, R110, R88 ;  /* 0x0000006e8058723c */ /* 0x040fe20000041858 */
[----:B------:R-:W3:Y:S02]  /*ac40*/  LDSM.16.MT88.4 R108, [R197+0x900] ;  /* 0x00090000c56c783b */ /* 0x000ee40000004200 */
[C---:B------:R-:W-:Y:S02]  /*ac50*/  FMUL.FTZ R94, R2.reuse, R94 ;  /* 0x0000005e025e7220 */ /* 0x040fe40000410000 */
[C---:B------:R-:W-:Y:S01]  /*ac60*/  FMUL.FTZ R95, R2.reuse, R95 ;  /* 0x0000005f025f7220 */ /* 0x040fe20000410000 */
[----:B------:R-:W4:Y:S01]  /*ac70*/  MUFU.EX2 R178, R178 ;  /* 0x000000b200b27308 */ /* 0x000f220000000800 */
[C---:B------:R-:W-:Y:S02]  /*ac80*/  FMUL.FTZ R96, R3.reuse, R96 ;  /* 0x0000006003607220 */ /* 0x040fe40000410000 */
[----:B------:R-:W-:Y:S03]  /*ac90*/  FMUL.FTZ R97, R3, R97 ;  /* 0x0000006103617220 */ /* 0x000fe60000410000 */
[C---:B-1----:R-:W-:Y:S03]  /*aca0*/  HMMA.16816.F32.BF16 R92, R128.reuse, R104, R92 ;  /* 0x00000068805c723c */ /* 0x042fe6000004185c */
[C---:B------:R-:W-:Y:S01]  /*acb0*/  FMUL.FTZ R98, R2.reuse, R98 ;  /* 0x0000006202627220 */ /* 0x040fe20000410000 */
[----:B------:R-:W1:Y:S01]  /*acc0*/  MUFU.EX2 R180, R180 ;  /* 0x000000b400b47308 */ /* 0x000e620000000800 */
[----:B------:R-:W-:Y:S01]  /*acd0*/  FMUL.FTZ R99, R2, R99 ;  /* 0x0000006302637220 */ /* 0x000fe20000410000 */
[----:B--2---:R-:W-:Y:S01]  /*ace0*/  F2FP.BF16.PACK_AB R100, R176, R175 ;  /* 0x000000afb064723e */ /* 0x004fe200000010ff */
[--C-:B------:R-:W-:Y:S02]  /*acf0*/  FFMA.FTZ R134, R134, c[0x0][0x2d0], -R145.reuse ;  /* 0x0000b40086867a23 */ /* 0x100fe40000010891 */
[----:B------:R-:W-:Y:S03]  /*ad00*/  FFMA.FTZ R145, R133, c[0x0][0x2d0], -R145 ;  /* 0x0000b40085917a23 */ /* 0x000fe60000010891 */
[----:B------:R-:W-:Y:S01]  /*ad10*/  HMMA.16816.F32.BF16 R96, R128, R106, R96 ;  /* 0x0000006a8060723c */ /* 0x000fe20000041860 */
[----:B------:R-:W2:Y:S01]  /*ad20*/  LDSM.16.MT88.4 R104, [R196+0x2900] ;  /* 0x00290000c468783b */ /* 0x000ea20000004200 */
[----:B------:R-:W5:Y:S01]  /*ad30*/  MUFU.EX2 R182, R182 ;  /* 0x000000b600b67308 */ /* 0x000f620000000800 */
[----:B------:R-:W-:Y:S01]  /*ad40*/  FFMA.FTZ R173, R3, R218, R173 ;  /* 0x000000da03ad7223 */ /* 0x000fe200000100ad */
[----:B------:R-:W-:Y:S01]  /*ad50*/  MOV R3, R0 ;  /* 0x0000000000037202 */ /* 0x000fe20000000f00 */
[----:B------:R-:W-:Y:S01]  /*ad60*/  FFMA.FTZ R174, R2, R219, R174 ;  /* 0x000000db02ae7223 */ /* 0x000fe200000100ae */
[----:B----4-:R-:W-:Y:S01]  /*ad70*/  F2FP.BF16.PACK_AB R102, R178, R177 ;  /* 0x000000b1b266723e */ /* 0x010fe200000010ff */
[----:B------:R-:W-:Y:S02]  /*ad80*/  FADD.FTZ R172, R172, R173 ;  /* 0x000000adacac7221 */ /* 0x000fe40000010000 */
[----:B------:R-:W-:Y:S03]  /*ad90*/  LDSM.16.MT88.4 R128, [R198+0x3100] ;  /* 0x00310000c680783b */ /* 0x000fe60000004200 */
[----:B------:R4:W2:Y:S01]  /*ada0*/  MUFU.EX2 R238, R151 ;  /* 0x0000009700ee7308 */ /* 0x0008a20000000800 */
[----:B------:R-:W-:Y:S02]  /*adb0*/  FADD.FTZ R169, R169, R174 ;  /* 0x000000aea9a97221 */ /* 0x000fe40000010000 */
[----:B------:R-:W-:Y:S01]  /*adc0*/  FADD.FTZ R171, R171, R172 ;  /* 0x000000acabab7221 */ /* 0x000fe20000010000 */
[----:B-1----:R-:W-:Y:S01]  /*add0*/  F2FP.BF16.PACK_AB R101, R180, R179 ;  /* 0x000000b3b465723e */ /* 0x002fe200000010ff */
[----:B------:R-:W-:Y:S02]  /*ade0*/  FADD.FTZ R168, R168, R169 ;  /* 0x000000a9a8a87221 */ /* 0x000fe40000010000 */
[----:B------:R-:W-:Y:S02]  /*adf0*/  FADD.FTZ R170, R170, R171 ;  /* 0x000000abaaaa7221 */ /* 0x000fe40000010000 */
[----:B------:R-:W-:Y:S01]  /*ae00*/  FADD.FTZ R168, R135, R168 ;  /* 0x000000a887a87221 */ /* 0x000fe20000010000 */
[----:B------:R1:W-:Y:S01]  /*ae10*/  MUFU.EX2 R133, R145 ;  /* 0x0000009100857308 */ /* 0x0003e20000000800 */
[----:B------:R-:W-:Y:S01]  /*ae20*/  MOV R135, R132 ;  /* 0x0000008400877202 */ /* 0x000fe20000000f00 */
[----:B------:R-:W-:Y:S01]  /*ae30*/  FADD.FTZ R175, R175, R170 ;  /* 0x000000aaafaf7221 */ /* 0x000fe20000010000 */
[----:B-----5:R-:W-:Y:S01]  /*ae40*/  F2FP.BF16.PACK_AB R103, R182, R181 ;  /* 0x000000b5b667723e */ /* 0x020fe200000010ff */
[----:B------:R-:W-:Y:S02]  /*ae50*/  FADD.FTZ R179, R179, R168 ;  /* 0x000000a8b3b37221 */ /* 0x000fe40000010000 */
[----:B------:R-:W-:Y:S02]  /*ae60*/  FADD.FTZ R176, R176, R175 ;  /* 0x000000afb0b07221 */ /* 0x000fe40000010000 */
[----:B------:R-:W-:Y:S02]  /*ae70*/  FADD.FTZ R180, R180, R179 ;  /* 0x000000b3b4b47221 */ /* 0x000fe40000010000 */
[----:B------:R-:W5:Y:S01]  /*ae80*/  MUFU.EX2 R134, R134 ;  /* 0x0000008600867308 */ /* 0x000f620000000800 */
[C---:B------:R-:W-:Y:S01]  /*ae90*/  HMMA.16816.F32.BF16 R4, R100.reuse, R112, R4 ;  /* 0x000000706404723c */ /* 0x040fe20000041804 */
[----:B----4-:R-:W-:Y:S04]  /*aea0*/  LDSM.16.MT88.4 R148, [R203+0x3900] ;  /* 0x00390000cb94783b */ /* 0x010fe80000004200 */
[----:B------:R-:W-:Y:S02]  /*aeb0*/  FADD.FTZ R177, R177, R176 ;  /* 0x000000b0b1b17221 */ /* 0x000fe40000010000 */
[----:B------:R-:W-:Y:S01]  /*aec0*/  FADD.FTZ R181, R181, R180 ;  /* 0x000000b4b5b57221 */ /* 0x000fe20000010000 */
[C---:B------:R-:W-:Y:S01]  /*aed0*/  HMMA.16816.F32.BF16 R8, R100.reuse, R114, R8 ;  /* 0x000000726408723c */ /* 0x040fe20000041808 */
[----:B------:R-:W-:Y:S03]  /*aee0*/  LDSM.16.MT88.4 R112, [R198+0x4900] ;  /* 0x00490000c670783b */ /* 0x000fe60000004200 */
[----:B------:R-:W-:Y:S02]  /*aef0*/  FADD.FTZ R178, R178, R177 ;  /* 0x000000b1b2b27221 */ /* 0x000fe40000010000 */
[----:B------:R-:W-:Y:S02]  /*af00*/  FADD.FTZ R182, R182, R181 ;  /* 0x000000b5b6b67221 */ /* 0x000fe40000010000 */
[C---:B------:R-:W-:Y:S01]  /*af10*/  HMMA.16816.F32.BF16 R12, R100.reuse, R116, R12 ;  /* 0x00000074640c723c */ /* 0x040fe2000004180c */
[----:B-1----:R-:W-:Y:S07]  /*af20*/  LDSM.16.MT88.4 R144, [R196+0x1900] ;  /* 0x00190000c490783b */ /* 0x002fee0000004200 */
[C---:B------:R-:W-:Y:S01]  /*af30*/  HMMA.16816.F32.BF16 R16, R100.reuse, R118, R16 ;  /* 0x000000766410723c */ /* 0x040fe20000041810 */
[----:B------:R-:W-:Y:S07]  /*af40*/  LDSM.16.MT88.4 R116, [R197+0x4900] ;  /* 0x00490000c574783b */ /* 0x000fee0000004200 */
[C---:B---3--:R-:W-:Y:S08]  /*af50*/  HMMA.16816.F32.BF16 R20, R100.reuse, R108, R20 ;  /* 0x0000006c6414723c */ /* 0x048ff00000041814 */
[C---:B------:R-:W-:Y:S01]  /*af60*/  HMMA.16816.F32.BF16 R24, R100.reuse, R110, R24 ;  /* 0x0000006e6418723c */ /* 0x040fe20000041818 */
[----:B------:R-:W1:Y:S07]  /*af70*/  LDSM.16.MT88.4 R108, [R203+0x4900] ;  /* 0x00490000cb6c783b */ /* 0x000e6e0000004200 */
        /* <DEDUP_REMOVED lines=12> */
[C---:B--2---:R-:W-:Y:S08]  /*b040*/  HMMA.16816.F32.BF16 R60, R100.reuse, R104, R60 ;  /* 0x00000068643c723c */ /* 0x044ff0000004183c */
[C---:B------:R-:W-:Y:S01]  /*b050*/  HMMA.16816.F32.BF16 R64, R100.reuse, R106, R64 ;  /* 0x0000006a6440723c */ /* 0x040fe20000041840 */
[----:B------:R-:W2:Y:S07]  /*b060*/  LDSM.16.MT88.4 R104, [R196+0x4900] ;  /* 0x00490000c468783b */ /* 0x000eae0000004200 */
[C---:B-1----:R-:W-:Y:S08]  /*b070*/  HMMA.16816.F32.BF16 R68, R100.reuse, R108, R68 ;  /* 0x0000006c6444723c */ /* 0x042ff00000041844 */
[C---:B------:R-:W-:Y:S01]  /*b080*/  HMMA.16816.F32.BF16 R72, R100.reuse, R110, R72 ;  /* 0x0000006e6448723c */ /* 0x040fe20000041848 */
[----:B------:R-:W1:Y:S07]  /*b090*/  LDSM.16.MT88.4 R108, [R203+0x1100] ;  /* 0x00110000cb6c783b */ /* 0x000e6e0000004200 */
[C---:B------:R-:W-:Y:S08]  /*b0a0*/  HMMA.16816.F32.BF16 R76, R100.reuse, R112, R76 ;  /* 0x00000070644c723c */ /* 0x040ff0000004184c */
[C---:B------:R-:W-:Y:S01]  /*b0b0*/  HMMA.16816.F32.BF16 R80, R100.reuse, R114, R80 ;  /* 0x000000726450723c */ /* 0x040fe20000041850 */
[----:B------:R-:W3:Y:S07]  /*b0c0*/  LDSM.16.MT88.4 R112, [R197+0x1100] ;  /* 0x00110000c570783b */ /* 0x000eee0000004200 */
[C---:B------:R-:W-:Y:S08]  /*b0d0*/  HMMA.16816.F32.BF16 R84, R100.reuse, R116, R84 ;  /* 0x000000746454723c */ /* 0x040ff00000041854 */
[C---:B------:R-:W-:Y:S01]  /*b0e0*/  HMMA.16816.F32.BF16 R88, R100.reuse, R118, R88 ;  /* 0x000000766458723c */ /* 0x040fe20000041858 */
[----:B------:R-:W4:Y:S07]  /*b0f0*/  LDSM.16.MT88.4 R116, [R203+0x3100] ;  /* 0x00310000cb74783b */ /* 0x000f2e0000004200 */
[C---:B--2---:R-:W-:Y:S08]  /*b100*/  HMMA.16816.F32.BF16 R92, R100.reuse, R104, R92 ;  /* 0x00000068645c723c */ /* 0x044ff0000004185c */
[----:B------:R-:W-:Y:S01]  /*b110*/  HMMA.16816.F32.BF16 R96, R100, R106, R96 ;  /* 0x0000006a6460723c */ /* 0x000fe20000041860 */
[----:B------:R-:W2:Y:S06]  /*b120*/  LDSM.16.MT88.4 R104, [R196+0x3100] ;  /* 0x00310000c468783b */ /* 0x000eac0000004200 */
[----:B------:R-:W-:Y:S01]  /*b130*/  F2FP.BF16.PACK_AB R100, R228, R183 ;  /* 0x000000b7e464723e */ /* 0x000fe200000010ff */
[----:B------:R-:W-:Y:S01]  /*b140*/  FADD.FTZ R183, R183, R178 ;  /* 0x000000b2b7b77221 */ /* 0x000fe20000010000 */
[----:B------:R-:W-:Y:S03]  /*b150*/  F2FP.BF16.PACK_AB R102, R230, R229 ;  /* 0x000000e5e666723e */ /* 0x000fe600000010ff */
[----:B------:R-:W-:Y:S01]  /*b160*/  F2FP.BF16.PACK_AB R101, R232, R231 ;  /* 0x000000e7e865723e */ /* 0x000fe200000010ff */
[----:B------:R-:W-:Y:S01]  /*b170*/  FADD.FTZ R231, R231, R182 ;  /* 0x000000b6e7e77221 */ /* 0x000fe20000010000 */
[----:B------:R-:W-:Y:S01]  /*b180*/  F2FP.BF16.PACK_AB R103, R234, R233 ;  /* 0x000000e9ea67723e */ /* 0x000fe200000010ff */
[----:B------:R-:W-:Y:S02]  /*b190*/  FADD.FTZ R228, R228, R183 ;  /* 0x000000b7e4e47221 */ /* 0x000fe40000010000 */
[----:B------:R-:W-:Y:S02]  /*b1a0*/  FADD.FTZ R232, R232, R231 ;  /* 0x000000e7e8e87221 */ /* 0x000fe40000010000 */
[----:B------:R-:W-:Y:S02]  /*b1b0*/  FADD.FTZ R229, R229, R228 ;  /* 0x000000e4e5e57221 */ /* 0x000fe40000010000 */
[C---:B-1----:R-:W-:Y:S03]  /*b1c0*/  HMMA.16816.F32.BF16 R4, R100.reuse, R108, R4 ;  /* 0x0000006c6404723c */ /* 0x042fe60000041804 */
[----:B------:R-:W-:Y:S02]  /*b1d0*/  FADD.FTZ R233, R233, R232 ;  /* 0x000000e8e9e97221 */ /* 0x000fe40000010000 */
[----:B------:R-:W-:Y:S02]  /*b1e0*/  FADD.FTZ R230, R230, R229 ;  /* 0x000000e5e6e67221 */ /* 0x000fe40000010000 */
[----:B------:R-:W-:Y:S01]  /*b1f0*/  FADD.FTZ R234, R234, R233 ;  /* 0x000000e9eaea7221 */ /* 0x000fe20000010000 */
[C---:B------:R-:W-:Y:S01]  /*b200*/  HMMA.16816.F32.BF16 R8, R100.reuse, R110, R8 ;  /* 0x0000006e6408723c */ /* 0x040fe20000041808 */
[----:B------:R-:W1:Y:S07]  /*b210*/  LDSM.16.MT88.4 R108, [R203+0x5100] ;  /* 0x00510000cb6c783b */ /* 0x000e6e0000004200 */
[C---:B------:R-:W-:Y:S08]  /*b220*/  HMMA.16816.F32.BF16 R12, R100.reuse, R120, R12 ;  /* 0x00000078640c723c */ /* 0x040ff0000004180c */
[C---:B------:R-:W-:Y:S08]  /*b230*/  HMMA.16816.F32.BF16 R16, R100.reuse, R122, R16 ;  /* 0x0000007a6410723c */ /* 0x040ff00000041810 */
[C---:B---3--:R-:W-:Y:S08]  /*b240*/  HMMA.16816.F32.BF16 R20, R100.reuse, R112, R20 ;  /* 0x000000706414723c */ /* 0x048ff00000041814 */
[C---:B------:R-:W-:Y:S01]  /*b250*/  HMMA.16816.F32.BF16 R24, R100.reuse, R114, R24 ;  /* 0x000000726418723c */ /* 0x040fe20000041818 */
[----:B------:R-:W3:Y:S07]  /*b260*/  LDSM.16.MT88.4 R112, [R198+0x5100] ;  /* 0x00510000c670783b */ /* 0x000eee0000004200 */
[C---:B------:R-:W-:Y:S08]  /*b270*/  HMMA.16816.F32.BF16 R28, R100.reuse, R124, R28 ;  /* 0x0000007c641c723c */ /* 0x040ff0000004181c */
[C---:B------:R-:W-:Y:S01]  /*b280*/  HMMA.16816.F32.BF16 R32, R100.reuse, R126, R32 ;  /* 0x0000007e6420723c */ /* 0x040fe20000041820 */
[----:B------:R-:W-:Y:S07]  /*b290*/  LDSM.16.MT88.4 R124, [R203+0x1900] ;  /* 0x00190000cb7c783b */ /* 0x000fee0000004200 */
[C---:B----4-:R-:W-:Y:S08]  /*b2a0*/  HMMA.16816.F32.BF16 R36, R100.reuse, R116, R36 ;  /* 0x000000746424723c */ /* 0x050ff00000041824 */
[C---:B------:R-:W-:Y:S01]  /*b2b0*/  HMMA.16816.F32.BF16 R40, R100.reuse, R118, R40 ;  /* 0x000000766428723c */ /* 0x040fe20000041828 */
[----:B------:R-:W4:Y:S07]  /*b2c0*/  LDSM.16.MT88.4 R116, [R197+0x5100] ;  /* 0x00510000c574783b */ /* 0x000f2e0000004200 */
        /* <DEDUP_REMOVED lines=8> */
[C---:B--2---:R-:W-:Y:S04]  /*b350*/  HMMA.16816.F32.BF16 R60, R100.reuse, R104, R60 ;  /* 0x00000068643c723c */ /* 0x044fe8000004183c */
[----:B-----5:R-:W-:Y:S01]  /*b360*/  F2FP.BF16.PACK_AB R139, R133, R134 ;  /* 0x00000086858b723e */ /* 0x020fe200000010ff */
[----:B------:R-:W-:Y:S02]  /*b370*/  FADD.FTZ R239, R239, R234 ;  /* 0x000000eaefef7221 */ /* 0x000fe40000010000 */
[----:B------:R-:W-:Y:S01]  /*b380*/  FADD.FTZ R236, R236, R235 ;  /* 0x000000ebecec7221 */ /* 0x000fe20000010000 */
[C---:B------:R-:W-:Y:S01]  /*b390*/  HMMA.16816.F32.BF16 R64, R100.reuse, R106, R64 ;  /* 0x0000006a6440723c */ /* 0x040fe20000041840 */
[----:B------:R-:W2:Y:S03]  /*b3a0*/  LDSM.16.MT88.4 R104, [R196+0x5100] ;  /* 0x00510000c468783b */ /* 0x000ea60000004200 */
[----:B------:R-:W-:Y:S02]  /*b3b0*/  FADD.FTZ R239, R240, R239 ;  /* 0x000000eff0ef7221 */ /* 0x000fe40000010000 */
[----:B------:R-:W-:Y:S02]  /*b3c0*/  FADD.FTZ R237, R237, R236 ;  /* 0x000000eceded7221 */ /* 0x000fe40000010000 */
[C---:B-1----:R-:W-:Y:S04]  /*b3d0*/  HMMA.16816.F32.BF16 R68, R100.reuse, R108, R68 ;  /* 0x0000006c6444723c */ /* 0x042fe80000041844 */
[----:B------:R-:W-:Y:S02]  /*b3e0*/  FADD.FTZ R134, R134, R239 ;  /* 0x000000ef86867221 */ /* 0x000fe40000010000 */
[----:B------:R-:W-:Y:S02]  /*b3f0*/  FADD.FTZ R218, R238, R237 ;  /* 0x000000edeeda7221 */ /* 0x000fe40000010000 */
[C---:B------:R-:W-:Y:S01]  /*b400*/  HMMA.16816.F32.BF16 R72, R100.reuse, R110, R72 ;  /* 0x0000006e6448723c */ /* 0x040fe20000041848 */
[----:B------:R-:W1:Y:S03]  /*b410*/  LDSM.16.MT88.4 R108, [R198+0x1900] ;  /* 0x00190000c66c783b */ /* 0x000e660000004200 */
[----:B------:R-:W-:Y:S04]  /*b420*/  FADD.FTZ R219, R133, R134 ;  /* 0x0000008685db7221 */ /* 0x000fe80000010000 */
[C---:B---3--:R-:W-:Y:S08]  /*b430*/  HMMA.16816.F32.BF16 R76, R100.reuse, R112, R76 ;  /* 0x00000070644c723c */ /* 0x048ff0000004184c */
[C---:B------:R-:W-:Y:S08]  /*b440*/  HMMA.16816.F32.BF16 R80, R100.reuse, R114, R80 ;  /* 0x000000726450723c */ /* 0x040ff00000041850 */
[C---:B----4-:R-:W-:Y:S08]  /*b450*/  HMMA.16816.F32.BF16 R84, R100.reuse, R116, R84 ;  /* 0x000000746454723c */ /* 0x050ff00000041854 */
[C---:B------:R-:W-:Y:S08]  /*b460*/  HMMA.16816.F32.BF16 R88, R100.reuse, R118, R88 ;  /* 0x000000766458723c */ /* 0x040ff00000041858 */
[C---:B--2---:R-:W-:Y:S08]  /*b470*/  HMMA.16816.F32.BF16 R92, R100.reuse, R104, R92 ;  /* 0x00000068645c723c */ /* 0x044ff0000004185c */
        /* <DEDUP_REMOVED lines=22> */
[C---:B--2---:R-:W-:Y:S08]  /*b5e0*/  HMMA.16816.F32.BF16 R76, R136.reuse, R4, R76 ;  /* 0x00000004884c723c */ /* 0x044ff0000004184c */
[C---:B------:R-:W-:Y:S08]  /*b5f0*/  HMMA.16816.F32.BF16 R80, R136.reuse, R6, R80 ;  /* 0x000000068850723c */ /* 0x040ff00000041850 */
[C---:B---3--:R-:W-:Y:S08]  /*b600*/  HMMA.16816.F32.BF16 R84, R136.reuse, R8, R84 ;  /* 0x000000088854723c */ /* 0x048ff00000041854 */
[C---:B------:R-:W-:Y:S08]  /*b610*/  HMMA.16816.F32.BF16 R88, R136.reuse, R10, R88 ;  /* 0x0000000a8858723c */ /* 0x040ff00000041858 */
[C---:B-1----:R-:W-:Y:S08]  /*b620*/  HMMA.16816.F32.BF16 R92, R136.reuse, R12, R92 ;  /* 0x0000000c885c723c */ /* 0x042ff0000004185c */
[----:B------:R-:W-:Y:S01]  /*b630*/  HMMA.16816.F32.BF16 R96, R136, R14, R96 ;  /* 0x0000000e8860723c */ /* 0x000fe20000041860 */
[----:B------:R-:W-:-:S07]  /*b640*/  @P0 BRA `(.L_x_180) ;  /* 0xffffd32000000947 */ /* 0x000fce000383ffff */
.L_x_179:
[----:B------:R-:W-:-:S06]  /*b650*/  UISETP.GE.AND UP0, UPT, UR13, UR8, UPT ;  /* 0x000000080d00728c */ /* 0x000fcc000bf06270 */
[----:B------:R-:W-:-:S13]  /*b660*/  PLOP3.LUT P0, PT, PT, PT, UP0, 0x80, 0x0 ;  /* 0x000000000000781c */ /* 0x000fda0003f0f008 */
[----:B------:R-:W-:Y:S05]  /*b670*/  @!P0 BRA `(.L_x_181) ;  /* 0x000038f000008947 */ /* 0x000fea0003800000 */
[----:B------:R-:W-:Y:S01]  /*b680*/  IADD3 R220, P5, R208, 0x80, RZ ;  /* 0x00000080d0dc7810 */ /* 0x000fe20007fbe0ff */
[----:B------:R-:W-:Y:S01]  /*b690*/  ULDC.64 UR4, c[0x0][0x208] ;  /* 0x0000820000047ab9 */ /* 0x000fe20000000a00 */
[----:B------:R-:W-:Y:S01]  /*b6a0*/  IADD3 R181, P0, R210, 0x80, RZ ;  /* 0x00000080d2b57810 */ /* 0x000fe20007f1e0ff */
[----:B------:R-:W-:Y:S01]  /*b6b0*/  IMAD.MOV.U32 R2, RZ, RZ, R132 ;  /* 0x000000ffff027224 */ /* 0x000fe200078e0084 */
[----:B------:R-:W-:Y:S01]  /*b6c0*/  IADD3 R222, P6, R208, 0x40, RZ ;  /* 0x00000040d0de7810 */ /* 0x000fe20007fde0ff */
[----:B------:R-:W-:Y:S01]  /*b6d0*/  IMAD.MOV.U32 R3, RZ, RZ, R0 ;  /* 0x000000ffff037224 */ /* 0x000fe200078e0000 */
[----:B------:R-:W-:Y:S01]  /*b6e0*/  IADD3 R183, P4, R210, 0x40, RZ ;  /* 0x00000040d2b77810 */ /* 0x000fe20007f9e0ff */
[----:B------:R-:W-:Y:S01]  /*b6f0*/  IMAD.X R221, RZ, RZ, R215, P5 ;  /* 0x000000ffffdd7224 */ /* 0x000fe200028e06d7 */
[----:B------:R-:W-:Y:S01]  /*b700*/  IADD3.X R223, RZ, R215, RZ, P6, !PT ;  /* 0x000000d7ffdf7210 */ /* 0x000fe200037fe4ff */
[----:B------:R-:W-:Y:S01]  /*b710*/  IMAD.X R180, RZ, RZ, R217, P0 ;  /* 0x000000ffffb47224 */ /* 0x000fe200000e06d9 */
[----:B------:R-:W-:Y:S01]  /*b720*/  IADD3.X R182, RZ, R217, RZ, P4, !PT ;  /* 0x000000d9ffb67210 */ /* 0x000fe200027fe4ff */
[----:B------:R-:W-:Y:S01]  /*b730*/  USHF.L.U64.HI UR19, UR4, 0x5, UR5 ;  /* 0x0000000504137899 */ /* 0x000fe20008010205 */
[----:B------:R-:W-:Y:S01]  /*b740*/  MOV R214, R208 ;  /* 0x000000d000d67202 */ /* 0x000fe20000000f00 */
[----:B------:R-:W-:-:S03]  /*b750*/  USHF.L.U32 UR18, UR4, 0x5, URZ ;  /* 0x0000000504127899 */ /* 0x000fc6000800063f */
[----:B------:R-:W-:Y:S02]  /*b760*/  ULDC.64 UR4, c[0x0][0x1e0] ;  /* 0x0000780000047ab9 */ /* 0x000fe40000000a00 */
.L_x_190:
[----:B------:R-:W-:Y:S04]  /*b770*/  DEPBAR.LE SB0, 0x0 ;  /* 0x000080000000791a */ /* 0x000fe80000000000 */
[----:B------:R-:W-:Y:S01]  /*b780*/  BAR.SYNC.DEFER_BLOCKING 0x0 ;  /* 0x0000000000007b1d */ /* 0x000fe20000010000 */
[----:B------:R-:W-:Y:S01]  /*b790*/  USHF.R.S32.HI UR7, URZ, 0x1f, UR13 ;  /* 0x0000001f3f077899 */ /* 0x000fe2000801140d */
[----:B------:R-:W-:Y:S01]  /*b7a0*/  IMAD.U32 R13, RZ, RZ, UR13 ;  /* 0x0000000dff0d7e24 */ /* 0x000fe2000f8e00ff */
[----:B------:R-:W-:Y:S01]  /*b7b0*/  UIMAD UR6, UR9, UR13, URZ ;  /* 0x0000000d090672a4 */ /* 0x000fe2000f8e023f */
[----:B------:R-:W-:Y:S01]  /*b7c0*/  IMAD.U32 R7, RZ, RZ, UR13 ;  /* 0x0000000dff077e24 */ /* 0x000fe2000f8e00ff */
[----:B------:R-:W-:Y:S01]  /*b7d0*/  UIMAD.WIDE.U32 UR20, UR13, UR10, UR18 ;  /* 0x0000000a0d1472a5 */ /* 0x000fe2000f8e0012 */
[----:B------:R-:W-:Y:S01]  /*b7e0*/  IMAD.WIDE.U32 R12, R13, UR10, R214 ;  /* 0x0000000a0d0c7c25 */ /* 0x000fe2000f8e00d6 */
[----:B------:R-:W-:Y:S02]  /*b7f0*/  UIMAD UR6, UR7, UR10, UR6 ;  /* 0x0000000a070672a4 */ /* 0x000fe4000f8e0206 */
[----:B------:R-:W-:Y:S01]  /*b800*/  UISETP.GT.AND UP3, UPT, UR13, UR8, UPT ;  /* 0x000000080d00728c */ /* 0x000fe2000bf64270 */
[----:B------:R-:W-:Y:S01]  /*b810*/  IMAD.WIDE.U32 R6, R7, UR10, R222 ;  /* 0x0000000a07067c25 */ /* 0x000fe2000f8e00de */
[----:B------:R-:W-:Y:S01]  /*b820*/  LEA R22, P4, R12, c[0x0][0x1f8], 0x1 ;  /* 0x00007e000c167a11 */ /* 0x000fe200078808ff */
[----:B------:R-:W-:Y:S01]  /*b830*/  UIADD3 UR7, UR6, UR21, URZ ;  /* 0x0000001506077290 */ /* 0x000fe2000fffe03f */
[----:B------:R-:W-:Y:S01]  /*b840*/  IADD3 R0, R13, UR6, RZ ;  /* 0x000000060d007c10 */ /* 0x000fe2000fffe0ff */
[----:B------:R-:W-:Y:S01]  /*b850*/  IMAD.U32 R15, RZ, RZ, UR13 ;  /* 0x0000000dff0f7e24 */ /* 0x000fe2000f8e00ff */
[----:B------:R-:W-:Y:S02]  /*b860*/  LEA R20, P0, R6, c[0x0][0x1f8], 0x1 ;  /* 0x00007e0006147a11 */ /* 0x000fe400078008ff */
[----:B------:R-:W-:Y:S01]  /*b870*/  LEA.HI.X R23, R12, c[0x0][0x1fc], R0, 0x1, P4 ;  /* 0x00007f000c177a11 */ /* 0x000fe200020f0c00 */
[----:B------:R-:W-:Y:S01]  /*b880*/  IMAD.WIDE.U32 R14, R15, UR10, R220 ;  /* 0x0000000a0f0e7c25 */ /* 0x000fe2000f8e00dc */
[----:B------:R-:W-:Y:S02]  /*b890*/  IADD3 R4, R7, UR6, RZ ;  /* 0x0000000607047c10 */ /* 0x000fe4000fffe0ff */
[----:B------:R-:W-:Y:S02]  /*b8a0*/  IADD3 R5, P5, R208, UR20, RZ ;  /* 0x00000014d0057c10 */ /* 0x000fe4000ffbe0ff */
[----:B------:R-:W-:Y:S01]  /*b8b0*/  IADD3 R7, P4, R222, UR20, RZ ;  /* 0x00000014de077c10 */ /* 0x000fe2000ff9e0ff */
[----:B------:R-:W-:Y:S01]  /*b8c0*/  LDSM.16.M88.4 R32, [R206+0xc100] ;  /* 0x00c10000ce20783b */ /* 0x000fe20000000200 */
[----:B------:R-:W-:Y:S02]  /*b8d0*/  LEA.HI.X R21, R6, c[0x0][0x1fc], R4, 0x1, P0 ;  /* 0x00007f0006157a11 */ /* 0x000fe400000f0c04 */
[----:B------:R-:W-:Y:S02]  /*b8e0*/  IADD3.X R4, R215, UR7, RZ, P5, !PT ;  /* 0x00000007d7047c10 */ /* 0x000fe4000affe4ff */
[----:B------:R-:W-:Y:S02]  /*b8f0*/  LEA R168, P5, R5, c[0x0][0x1f8], 0x1 ;  /* 0x00007e0005a87a11 */ /* 0x000fe400078a08ff */
[----:B------:R-:W1:Y:S01]  /*b900*/  LDSM.16.M88.4 R8, [R205+0x6100] ;  /* 0x00610000cd08783b */ /* 0x000e620000000200 */
[----:B------:R-:W-:Y:S02]  /*b910*/  IADD3.X R6, R223, UR7, RZ, P4, !PT ;  /* 0x00000007df067c10 */ /* 0x000fe4000a7fe4ff */
[----:B------:R-:W-:Y:S02]  /*b920*/  LEA R166, P4, R7, c[0x0][0x1f8], 0x1 ;  /* 0x00007e0007a67a11 */ /* 0x000fe400078808ff */
[----:B------:R-:W-:Y:S02]  /*b930*/  LEA.HI.X R169, R5, c[0x0][0x1fc], R4, 0x1, P5 ;  /* 0x00007f0005a97a11 */ /* 0x000fe400028f0c04 */
[----:B------:R-:W2:Y:S01]  /*b940*/  LDSM.16.M88.4 R16, [R205+0x6900] ;  /* 0x00690000cd10783b */ /* 0x000ea20000000200 */
[----:B------:R-:W-:Y:S02]  /*b950*/  LEA.HI.X R167, R7, c[0x0][0x1fc], R6, 0x1, P4 ;  /* 0x00007f0007a77a11 */ /* 0x000fe400020f0c06 */
[----:B------:R-:W-:Y:S02]  /*b960*/  LEA R28, P6, R14, c[0x0][0x1f8], 0x1 ;  /* 0x00007e000e1c7a11 */ /* 0x000fe400078c08ff */
[----:B------:R-:W-:Y:S02]  /*b970*/  IADD3 R13, P0, R220, UR20, RZ ;  /* 0x00000014dc0d7c10 */ /* 0x000fe4000ff1e0ff */
[----:B------:R-:W3:Y:S01]  /*b980*/  LDSM.16.M88.4 R24, [R205+0x7100] ;  /* 0x00710000cd18783b */ /* 0x000ee20000000200 */
[----:B------:R-:W-:Y:S02]  /*b990*/  IADD3 R0, R15, UR6, RZ ;  /* 0x000000060f007c10 */ /* 0x000fe4000fffe0ff */
[----:B------:R-:W-:Y:S01]  /*b9a0*/  IADD3.X R12, R221, UR7, RZ, P0, !PT ;  /* 0x00000007dd0c7c10 */ /* 0x000fe200087fe4ff */
[----:B------:R-:W-:Y:S01]  /*b9b0*/  @UP3 UIADD3 UR7, UR13, -0x1, URZ ;  /* 0xffffffff0d073890 */ /* 0x000fe2000fffe03f */
[C---:B------:R-:W-:Y:S02]  /*b9c0*/  LEA R164, P0, R13.reuse, c[0x0][0x1f8], 0x1 ;  /* 0x00007e000da47a11 */ /* 0x040fe400078008ff */
[----:B------:R-:W4:Y:S01]  /*b9d0*/  LDSM.16.M88.4 R132, [R205+0x7900] ;  /* 0x00790000cd84783b */ /* 0x000f220000000200 */
[----:B------:R-:W-:Y:S01]  /*b9e0*/  LEA.HI.X R29, R14, c[0x0][0x1fc], R0, 0x1, P6 ;  /* 0x00007f000e1d7a11 */ /* 0x000fe200030f0c00 */
[----:B------:R-:W-:Y:S01]  /*b9f0*/  @UP3 USHF.R.S32.HI UR6, URZ, 0x1f, UR7 ;  /* 0x0000001f3f063899 */ /* 0x000fe20008011407 */
[----:B------:R-:W-:Y:S01]  /*ba00*/  LEA.HI.X R165, R13, c[0x0][0x1fc], R12, 0x1, P0 ;  /* 0x00007f000da57a11 */ /* 0x000fe200000f0c0c */
[----:B------:R-:W-:Y:S01]  /*ba10*/  @UP3 UIMAD.WIDE.U32 UR20, UR7, UR4, URZ ;  /* 0x00000004071432a5 */ /* 0x000fe2000f8e003f */
[----:B------:R-:W-:Y:S01]  /*ba20*/  PLOP3.LUT P0, PT, PT, PT, UP3, 0x80, 0x0 ;  /* 0x000000000000781c */ /* 0x000fe20003f0f038 */
[----:B------:R-:W-:Y:S01]  /*ba30*/  @UP3 UIMAD UR6, UR6, UR4, URZ ;  /* 0x00000004060632a4 */ /* 0x000fe2000f8e023f */
[----:B------:R-:W-:Y:S01]  /*ba40*/  LDSM.16.M88.4 R136, [R202+0xc100] ;  /* 0x00c10000ca88783b */ /* 0x000fe20000000200 */
[----:B------:R-:W-:Y:S02]  /*ba50*/  PLOP3.LUT P5, PT, PT, PT, UP2, 0x80, 0x0 ;  /* 0x000000000000781c */ /* 0x000fe40003faf028 */
[----:B------:R-:W-:Y:S01]  /*ba60*/  PLOP3.LUT P4, PT, PT, PT, UP2, 0x80, 0x0 ;  /* 0x000000000000781c */ /* 0x000fe20003f8f028 */
[----:B------:R-:W-:Y:S02]  /*ba70*/  @UP3 UIMAD UR6, UR7, UR5, UR6 ;  /* 0x00000005070632a4 */ /* 0x000fe4000f8e0206 */
[----:B------:R-:W-:Y:S01]  /*ba80*/  @UP3 USHF.L.U32 UR7, UR20, 0x6, URZ ;  /* 0x0000000614073899 */ /* 0x000fe2000800063f */
[----:B------:R-:W5:Y:S01]  /*ba90*/  LDSM.16.M88.4 R140, [R204] ;  /* 0x00000000cc8c783b */ /* 0x000f620000000200 */
[----:B------:R-:W-:Y:S01]  /*baa0*/  @UP3 UIADD3 UR6, UR21, UR6, URZ ;  /* 0x0000000615063290 */ /* 0x000fe2000fffe03f */
[C---:B-1----:R-:W-:Y:S03]  /*bab0*/  HMMA.16816.F32.BF16 R4, R32.reuse, R8, RZ ;  /* 0x000000082004723c */ /* 0x042fe600000418ff */
[----:B------:R-:W-:Y:S02]  /*bac0*/  @UP3 USHF.L.U64.HI UR6, UR20, 0x6, UR6 ;  /* 0x0000000614063899 */ /* 0x000fe40008010206 */
[----:B------:R-:W1:Y:S03]  /*bad0*/  LDSM.16.M88.4 R144, [R195] ;  /* 0x00000000c390783b */ /* 0x000e660000000200 */
[C---:B------:R-:W-:Y:S04]  /*bae0*/  HMMA.16816.F32.BF16 R8, R32.reuse, R10, RZ ;  /* 0x0000000a2008723c */ /* 0x040fe800000418ff */
[----:B------:R-:W1:Y:S04]  /*baf0*/  LDSM.16.M88.4 R148, [R194] ;  /* 0x00000000c294783b */ /* 0x000e680000000200 */
[C---:B--2---:R-:W-:Y:S03]  /*bb00*/  HMMA.16816.F32.BF16 R12, R32.reuse, R16, RZ ;  /* 0x00000010200c723c */ /* 0x044fe600000418ff */
[----:B------:R-:W2:Y:S05]  /*bb10*/  LDSM.16.M88.4 R152, [R193] ;  /* 0x00000000c198783b */ /* 0x000eaa0000000200 */
[C---:B------:R-:W-:Y:S02]  /*bb20*/  HMMA.16816.F32.BF16 R16, R32.reuse, R18, RZ ;  /* 0x000000122010723c */ /* 0x040fe400000418ff */
[----:B------:R-:W-:Y:S01]  /*bb30*/  @!PT LDS RZ, [RZ] ;  /* 0x00000000fffff984 */ /* 0x000fe20000000800 */
[----:B------:R-:W-:Y:S01]  /*bb40*/  @!PT LDS RZ, [RZ] ;  /* 0x00000000fffff984 */ /* 0x000fe20000000800 */
[----:B------:R-:W-:Y:S01]  /*bb50*/  @!PT LDS RZ, [RZ] ;  /* 0x00000000fffff984 */ /* 0x000fe20000000800 */
[----:B------:R3:W-:Y:S07]  /*bb60*/  LDGSTS.E.BYPASS.LTC128B.128 [R207+0x100], [R22.64], !P3 ;  /* 0x0010000016cf7fae */ /* 0x0007ee000d901d50 */
[----:B------:R3:W-:Y:S07]  /*bb70*/  LDGSTS.E.BYPASS.LTC128B.128 [R207+0x2100], [R20.64], !P2 ;  /* 0x0210000014cf7fae */ /* 0x0007ee000d101d50 */
[----:B------:R4:W-:Y:S07]  /*bb80*/  LDGSTS.E.BYPASS.LTC128B.128 [R207+0x4100], [R28.64], !P1 ;  /* 0x041000001ccf7fae */ /* 0x0009ee000c901d50 */
[----:B------:R1:W-:Y:S07]  /*bb90*/  LDGSTS.E.BYPASS.LTC128B.128 [R207+0x1100], [R168.64], !P3 ;  /* 0x01100000a8cf7fae */ /* 0x0003ee000d901d50 */
[----:B------:R1:W-:Y:S01]  /*bba0*/  LDGSTS.E.BYPASS.LTC128B.128 [R207+0x3100], [R166.64], !P2 ;  /* 0x03100000a6cf7fae */ /* 0x0003e2000d101d50 */
[C---:B---3--:R-:W-:Y:S06]  /*bbb0*/  HMMA.16816.F32.BF16 R20, R32.reuse, R24, RZ ;  /* 0x000000182014723c */ /* 0x048fec00000418ff */
[----:B------:R1:W-:Y:S02]  /*bbc0*/  LDGSTS.E.BYPASS.LTC128B.128 [R207+0x5100], [R164.64], !P1 ;  /* 0x05100000a4cf7fae */ /* 0x0003e4000c901d50 */
[C---:B------:R-:W-:Y:S05]  /*bbd0*/  HMMA.16816.F32.BF16 R24, R32.reuse, R26, RZ ;  /* 0x0000001a2018723c */ /* 0x040fea00000418ff */
[----:B------:R-:W-:Y:S03]  /*bbe0*/  LDSM.16.M88.4 R156, [R201+0xc100] ;  /* 0x00c10000c99c783b */ /* 0x000fe60000000200 */
[C---:B----4-:R-:W-:Y:S04]  /*bbf0*/  HMMA.16816.F32.BF16 R28, R32.reuse, R132, RZ ;  /* 0x00000084201c723c */ /* 0x050fe800000418ff */
[----:B------:R-:W0:Y:S04]  /*bc00*/  LDGDEPBAR ;  /* 0x00000000000079af */ /* 0x000e280000000000 */
[----:B------:R-:W-:Y:S03]  /*bc10*/  HMMA.16816.F32.BF16 R32, R32, R134, RZ ;  /* 0x000000862020723c */ /* 0x000fe600000418ff */
[----:B------:R-:W3:Y:S05]  /*bc20*/  LDSM.16.M88.4 R160, [R200+0x6100] ;  /* 0x00610000c8a0783b */ /* 0x000eea0000000200 */
[C---:B-----5:R-:W-:Y:S02]  /*bc30*/  HMMA.16816.F32.BF16 R4, R136.reuse, R140, R4 ;  /* 0x0000008c8804723c */ /* 0x060fe40000041804 */
[----:B------:R-:W4:Y:S06]  /*bc40*/  LDSM.16.M88.4 R132, [R200+0x6900] ;  /* 0x00690000c884783b */ /* 0x000f2c0000000200 */
[C---:B------:R-:W-:Y:S01]  /*bc50*/  HMMA.16816.F32.BF16 R8, R136.reuse, R142, R8 ;  /* 0x0000008e8808723c */ /* 0x040fe20000041808 */
[----:B-1----:R-:W1:Y:S07]  /*bc60*/  LDSM.16.M88.4 R164, [R200+0x7100] ;  /* 0x00710000c8a4783b */ /* 0x002e6e0000000200 */
[C---:B------:R-:W-:Y:S01]  /*bc70*/  HMMA.16816.F32.BF16 R12, R136.reuse, R144, R12 ;  /* 0x00000090880c723c */ /* 0x040fe2000004180c */
[----:B------:R-:W5:Y:S07]  /*bc80*/  LDSM.16.M88.4 R168, [R200+0x7900] ;  /* 0x00790000c8a8783b */ /* 0x000f6e0000000200 */
[C---:B------:R-:W-:Y:S01]  /*bc90*/  HMMA.16816.F32.BF16 R16, R136.reuse, R146, R16 ;  /* 0x000000928810723c */ /* 0x040fe20000041810 */
[----:B------:R-:W-:Y:S07]  /*bca0*/  LDSM.16.M88.4 R172, [R199+0xc100] ;  /* 0x00c10000c7ac783b */ /* 0x000fee0000000200 */
[C---:B------:R-:W-:Y:S01]  /*bcb0*/  HMMA.16816.F32.BF16 R20, R136.reuse, R148, R20 ;  /* 0x000000948814723c */ /* 0x040fe20000041814 */
[----:B------:R-:W1:Y:S07]  /*bcc0*/  LDSM.16.M88.4 R176, [R192] ;  /* 0x00000000c0b0783b */ /* 0x000e6e0000000200 */
[C---:B------:R-:W-:Y:S01]  /*bcd0*/  HMMA.16816.F32.BF16 R24, R136.reuse, R150, R24 ;  /* 0x000000968818723c */ /* 0x040fe20000041818 */
[----:B------:R-:W-:Y:S07]  /*bce0*/  LDSM.16.M88.4 R140, [R192+0x1000] ;  /* 0x00100000c08c783b */ /* 0x000fee0000000200 */
[C---:B--2---:R-:W-:Y:S01]  /*bcf0*/  HMMA.16816.F32.BF16 R28, R136.reuse, R152, R28 ;  /* 0x00000098881c723c */ /* 0x044fe2000004181c */
[----:B------:R-:W-:Y:S07]  /*bd00*/  LDSM.16.M88.4 R144, [R192+0x1800] ;  /* 0x00180000c090783b */ /* 0x000fee0000000200 */
[----:B------:R-:W-:Y:S01]  /*bd10*/  HMMA.16816.F32.BF16 R32, R136, R154, R32 ;  /* 0x0000009a8820723c */ /* 0x000fe20000041820 */
[----:B------:R-:W2:Y:S07]  /*bd20*/  LDSM.16.M88.4 R136, [R192+0x800] ;  /* 0x00080000c088783b */ /* 0x000eae0000000200 */
[C---:B---3--:R-:W-:Y:S01]  /*bd30*/  HMMA.16816.F32.BF16 R4, R156.reuse, R160, R4 ;  /* 0x000000a09c04723c */ /* 0x048fe20000041804 */
[----:B------:R-:W-:Y:S07]  /*bd40*/  LDSM.16.M88.4 R148, [R206+0x10100] ;  /* 0x01010000ce94783b */ /* 0x000fee0000000200 */
[C---:B------:R-:W-:Y:S01]  /*bd50*/  HMMA.16816.F32.BF16 R8, R156.reuse, R162, R8 ;  /* 0x000000a29c08723c */ /* 0x040fe20000041808 */
[----:B------:R-:W3:Y:S07]  /*bd60*/  LDSM.16.M88.4 R152, [R205+0x8100] ;  /* 0x00810000cd98783b */ /* 0x000eee0000000200 */
[C---:B----4-:R-:W-:Y:S01]  /*bd70*/  HMMA.16816.F32.BF16 R12, R156.reuse, R132, R12 ;  /* 0x000000849c0c723c */ /* 0x050fe2000004180c */
[----:B------:R-:W-:Y:S07]  /*bd80*/  LDSM.16.M88.4 R160, [R205+0x9900] ;  /* 0x00990000cda0783b */ /* 0x000fee0000000200 */
[C---:B------:R-:W-:Y:S01]  /*bd90*/  HMMA.16816.F32.BF16 R16, R156.reuse, R134, R16 ;  /* 0x000000869c10723c */ /* 0x040fe20000041810 */
[----:B------:R-:W4:Y:S07]  /*bda0*/  LDSM.16.M88.4 R132, [R205+0x8900] ;  /* 0x00890000cd84783b */ /* 0x000f2e0000000200 */
[C---:B-1----:R-:W-:Y:S08]  /*bdb0*/  HMMA.16816.F32.BF16 R20, R156.reuse, R164, R20 ;  /* 0x000000a49c14723c */ /* 0x042ff00000041814 */
[C---:B------:R-:W-:Y:S01]  /*bdc0*/  HMMA.16816.F32.BF16 R24, R156.reuse, R166, R24 ;  /* 0x000000a69c18723c */ /* 0x040fe20000041818 */
[----:B------:R-:W-:Y:S07]  /*bdd0*/  LDSM.16.M88.4 R164, [R202+0x10100] ;  /* 0x01010000caa4783b */ /* 0x000fee0000000200 */
[C---:B-----5:R-:W-:Y:S08]  /*bde0*/  HMMA.16816.F32.BF16 R28, R156.reuse, R168, R28 ;  /* 0x000000a89c1c723c */ /* 0x060ff0000004181c */
[----:B------:R-:W-:Y:S01]  /*bdf0*/  HMMA.16816.F32.BF16 R32, R156, R170, R32 ;  /* 0x000000aa9c20723c */ /* 0x000fe20000041820 */
[----:B------:R-:W1:Y:S07]  /*be00*/  LDSM.16.M88.4 R156, [R205+0x9100] ;  /* 0x00910000cd9c783b */ /* 0x000e6e0000000200 */
[C---:B------:R-:W-:Y:S01]  /*be10*/  HMMA.16816.F32.BF16 R4, R172.reuse, R176, R4 ;  /* 0x000000b0ac04723c */ /* 0x040fe20000041804 */
[----:B------:R-:W5:Y:S07]  /*be20*/  LDSM.16.M88.4 R168, [R191] ;  /* 0x00000000bfa8783b */ /* 0x000f6e0000000200 */
        /* <DEDUP_REMOVED lines=11> */
[C---:B---3--:R-:W-:Y:S01]  /*bee0*/  HMMA.16816.F32.BF16 R4, R148.reuse, R152, R4 ;  /* 0x000000989404723c */ /* 0x048fe20000041804 */
[----:B------:R-:W3:Y:S07]  /*bef0*/  LDSM.16.M88.4 R172, [R201+0x10100] ;  /* 0x01010000c9ac783b */ /* 0x000eee0000000200 */
[C---:B------:R-:W-:Y:S01]  /*bf00*/  HMMA.16816.F32.BF16 R8, R148.reuse, R154, R8 ;  /* 0x0000009a9408723c */ /* 0x040fe20000041808 */
[----:B------:R-:W-:Y:S07]  /*bf10*/  LDSM.16.M88.4 R152, [R200+0x9900] ;  /* 0x00990000c898783b */ /* 0x000fee0000000200 */
[C---:B----4-:R-:W-:Y:S08]  /*bf20*/  HMMA.16816.F32.BF16 R12, R148.reuse, R132, R12 ;  /* 0x00000084940c723c */ /* 0x050ff0000004180c */
[C---:B------:R-:W-:Y:S01]  /*bf30*/  HMMA.16816.F32.BF16 R16, R148.reuse, R134, R16 ;  /* 0x000000869410723c */ /* 0x040fe20000041810 */
[----:B------:R-:W4:Y:S07]  /*bf40*/  LDSM.16.M88.4 R132, [R200+0x8900] ;  /* 0x00890000c884783b */ /* 0x000f2e0000000200 */
[C---:B-1----:R-:W-:Y:S08]  /*bf50*/  HMMA.16816.F32.BF16 R20, R148.reuse, R156, R20 ;  /* 0x0000009c9414723c */ /* 0x042ff00000041814 */
[C---:B------:R-:W-:Y:S01]  /*bf60*/  HMMA.16816.F32.BF16 R24, R148.reuse, R158, R24 ;  /* 0x0000009e9418723c */ /* 0x040fe20000041818 */
[----:B------:R-:W-:Y:S07]  /*bf70*/  LDSM.16.M88.4 R156, [R199+0x10100] ;  /* 0x01010000c79c783b */ /* 0x000fee0000000200 */
[C---:B------:R-:W-:Y:S08]  /*bf80*/  HMMA.16816.F32.BF16 R28, R148.reuse, R160, R28 ;  /* 0x000000a0941c723c */ /* 0x040ff0000004181c */
[----:B------:R-:W-:Y:S01]  /*bf90*/  HMMA.16816.F32.BF16 R32, R148, R162, R32 ;  /* 0x000000a29420723c */ /* 0x000fe20000041820 */
[----:B------:R-:W1:Y:S07]  /*bfa0*/  LDSM.16.M88.4 R148, [R200+0x9100] ;  /* 0x00910000c894783b */ /* 0x000e6e0000000200 */
[C---:B-----5:R-:W-:Y:S01]  /*bfb0*/  HMMA.16816.F32.BF16 R4, R164.reuse, R168, R4 ;  /* 0x000000a8a404723c */ /* 0x060fe20000041804 */
[----:B------:R-:W5:Y:S07]  /*bfc0*/  LDSM.16.M88.4 R160, [R192+0x2000] ;  /* 0x00200000c0a0783b */ /* 0x000f6e0000000200 */
        /* <DEDUP_REMOVED lines=11> */
[C---:B---3--:R-:W-:Y:S01]  /*c080*/  HMMA.16816.F32.BF16 R4, R172.reuse, R176, R4 ;  /* 0x000000b0ac04723c */ /* 0x048fe20000041804 */
[----:B------:R-:W3:Y:S07]  /*c090*/  LDSM.16.M88.4 R164, [R206+0x14100] ;  /* 0x01410000cea4783b */ /* 0x000eee0000000200 */
[C---:B------:R-:W-:Y:S01]  /*c0a0*/  HMMA.16816.F32.BF16 R8, R172.reuse, R178, R8 ;  /* 0x000000b2ac08723c */ /* 0x040fe20000041808 */
[----:B------:R-:W-:Y:S07]  /*c0b0*/  LDSM.16.M88.4 R176, [R187] ;  /* 0x00000000bbb0783b */ /* 0x000fee0000000200 */
[C---:B----4-:R-:W-:Y:S08]  /*c0c0*/  HMMA.16816.F32.BF16 R12, R172.reuse, R132, R12 ;  /* 0x00000084ac0c723c */ /* 0x050ff0000004180c */
[C---:B------:R-:W-:Y:S01]  /*c0d0*/  HMMA.16816.F32.BF16 R16, R172.reuse, R134, R16 ;  /* 0x00000086ac10723c */ /* 0x040fe20000041810 */
[----:B------:R-:W4:Y:S07]  /*c0e0*/  LDSM.16.M88.4 R132, [R205+0xa900] ;  /* 0x00a90000cd84783b */ /* 0x000f2e0000000200 */
[C---:B-1----:R-:W-:Y:S08]  /*c0f0*/  HMMA.16816.F32.BF16 R20, R172.reuse, R148, R20 ;  /* 0x00000094ac14723c */ /* 0x042ff00000041814 */
[C---:B------:R-:W-:Y:S01]  /*c100*/  HMMA.16816.F32.BF16 R24, R172.reuse, R150, R24 ;  /* 0x00000096ac18723c */ /* 0x040fe20000041818 */
[----:B------:R-:W1:Y:S07]  /*c110*/  LDSM.16.M88.4 R148, [R205+0xb100] ;  /* 0x00b10000cd94783b */ /* 0x000e6e0000000200 */
        /* <DEDUP_REMOVED lines=29> */
[----:B------:R-:W1:Y:S01]  /*c2f0*/  LDSM.16.M88.4 R164, [R199+0x14100] ;  /* 0x01410000c7a4783b */ /* 0x000e620000000200 */
[C---:B-----5:R-:W-:Y:S08]  /*c300*/  HMMA.16816.F32.BF16 R4, R172.reuse, R176, R4 ;  /* 0x000000b0ac04723c */ /* 0x060ff00000041804 */
[C---:B------:R-:W-:Y:S08]  /*c310*/  HMMA.16816.F32.BF16 R8, R172.reuse, R178, R8 ;  /* 0x000000b2ac08723c */ /* 0x040ff00000041808 */
[C---:B--2---:R-:W-:Y:S08]  /*c320*/  HMMA.16816.F32.BF16 R12, R172.reuse, R136, R12 ;  /* 0x00000088ac0c723c */ /* 0x044ff0000004180c */
[C---:B------:R-:W-:Y:S08]  /*c330*/  HMMA.16816.F32.BF16 R16, R172.reuse, R138, R16 ;  /* 0x0000008aac10723c */ /* 0x040ff00000041810 */
[C---:B------:R-:W-:Y:S08]  /*c340*/  HMMA.16816.F32.BF16 R20, R172.reuse, R140, R20 ;  /* 0x0000008cac14723c */ /* 0x040ff00000041814 */
[C---:B------:R-:W-:Y:S08]  /*c350*/  HMMA.16816.F32.BF16 R24, R172.reuse, R142, R24 ;  /* 0x0000008eac18723c */ /* 0x040ff00000041818 */
[C---:B------:R-:W-:Y:S08]  /*c360*/  HMMA.16816.F32.BF16 R28, R172.reuse, R144, R28 ;  /* 0x00000090ac1c723c */ /* 0x040ff0000004181c */
[----:B------:R-:W-:Y:S08]  /*c370*/  HMMA.16816.F32.BF16 R32, R172, R146, R32 ;  /* 0x00000092ac20723c */ /* 0x000ff00000041820 */
[C---:B---3--:R-:W-:Y:S08]  /*c380*/  HMMA.16816.F32.BF16 R4, R156.reuse, R160, R4 ;  /* 0x000000a09c04723c */ /* 0x048ff00000041804 */
[C---:B------:R-:W-:Y:S08]  /*c390*/  HMMA.16816.F32.BF16 R8, R156.reuse, R162, R8 ;  /* 0x000000a29c08723c */ /* 0x040ff00000041808 */
[C---:B----4-:R-:W-:Y:S08]  /*c3a0*/  HMMA.16816.F32.BF16 R12, R156.reuse, R132, R12 ;  /* 0x000000849c0c723c */ /* 0x050ff0000004180c */
        /* <DEDUP_REMOVED lines=9> */
[----:B------:R-:W-:Y:S01]  /*c440*/  FMUL.FTZ R137, R4, c[0x0][0x320] ;  /* 0x0000c80004897a20 */ /* 0x000fe20000410000 */
[C---:B------:R-:W-:Y:S03]  /*c450*/  HMMA.16816.F32.BF16 R16, R164.reuse, R134, R16 ;  /* 0x00000086a410723c */ /* 0x040fe60000041810 */
[----:B------:R-:W-:Y:S02]  /*c460*/  FMUL.FTZ R138, R5, c[0x0][0x320] ;  /* 0x0000c800058a7a20 */ /* 0x000fe40000410000 */
[----:B------:R-:W1:Y:S01]  /*c470*/  MUFU.TANH R137, R137 ;  /* 0x0000008900897308 */ /* 0x000e620000002400 */
[----:B------:R-:W-:Y:S02]  /*c480*/  FMUL.FTZ R0, R6, c[0x0][0x320] ;  /* 0x0000c80006007a20 */ /* 0x000fe40000410000 */
[----:B------:R-:W-:Y:S02]  /*c490*/  FMUL.FTZ R136, R7, c[0x0][0x320] ;  /* 0x0000c80007887a20 */ /* 0x000fe40000410000 */
[----:B------:R-:W2:Y:S02]  /*c4a0*/  LDSM.16.M88.4 R4, [R192+0x5000] ;  /* 0x00500000c004783b */ /* 0x000ea40000000200 */
[----:B------:R-:W-:Y:S02]  /*c4b0*/  FMUL.FTZ R9, R9, c[0x0][0x320] ;  /* 0x0000c80009097a20 */ /* 0x000fe40000410000 */
[----:B------:R-:W-:Y:S01]  /*c4c0*/  FMUL.FTZ R10, R10, c[0x0][0x320] ;  /* 0x0000c8000a0a7a20 */ /* 0x000fe20000410000 */
[----:B------:R-:W3:Y:S01]  /*c4d0*/  MUFU.TANH R138, R138 ;  /* 0x0000008a008a7308 */ /* 0x000ee20000002400 */
[----:B------:R-:W-:Y:S02]  /*c4e0*/  FMUL.FTZ R11, R11, c[0x0][0x320] ;  /* 0x0000c8000b0b7a20 */ /* 0x000fe40000410000 */
[----:B------:R-:W-:Y:S02]  /*c4f0*/  FMUL.FTZ R139, R8, c[0x0][0x320] ;  /* 0x0000c800088b7a20 */ /* 0x000fe40000410000 */
[----:B------:R-:W-:Y:S02]  /*c500*/  FMUL.FTZ R8, R12, c[0x0][0x320] ;  /* 0x0000c8000c087a20 */ /* 0x000fe40000410000 */
[----:B------:R-:W-:Y:S02]  /*c510*/  FMUL.FTZ R14, R14, c[0x0][0x320] ;  /* 0x0000c8000e0e7a20 */ /* 0x000fe40000410000 */
[----:B------:R-:W-:Y:S01]  /*c520*/  FMUL.FTZ R15, R15, c[0x0][0x320] ;  /* 0x0000c8000f0f7a20 */ /* 0x000fe20000410000 */
[----:B------:R-:W4:Y:S01]  /*c530*/  MUFU.TANH R140, R9 ;  /* 0x00000009008c7308 */ /* 0x000f220000002400 */
[----:B------:R-:W-:Y:S02]  /*c540*/  FMUL.FTZ R142, R16, c[0x0][0x320] ;  /* 0x0000c800108e7a20 */ /* 0x000fe40000410000 */
[----:B------:R-:W-:Y:S02]  /*c550*/  FMUL.FTZ R18, R18, c[0x0][0x320] ;  /* 0x0000c80012127a20 */ /* 0x000fe40000410000 */
[----:B------:R-:W-:Y:S02]  /*c560*/  FMUL.FTZ R19, R19, c[0x0][0x320] ;  /* 0x0000c80013137a20 */ /* 0x000fe40000410000 */
[----:B------:R-:W-:Y:S02]  /*c570*/  FMUL.FTZ R162, R13, c[0x0][0x320] ;  /* 0x0000c8000da27a20 */ /* 0x000fe40000410000 */
[----:B------:R-:W-:Y:S01]  /*c580*/  FMUL.FTZ R13, R17, c[0x0][0x320] ;  /* 0x0000c800110d7a20 */ /* 0x000fe20000410000 */
[----:B------:R-:W1:Y:S10]  /*c590*/  MUFU.TANH R132, R10 ;  /* 0x0000000a00847308 */ /* 0x000e740000002400 */
[----:B------:R-:W1:Y:S01]  /*c5a0*/  MUFU.TANH R133, R11 ;  /* 0x0000000b00857308 */ /* 0x000e620000002400 */
[C---:B--2---:R-:W-:Y:S09]  /*c5b0*/  HMMA.16816.F32.BF16 R20, R164.reuse, R4, R20 ;  /* 0x00000004a414723c */ /* 0x044ff20000041814 */
[----:B------:R2:W1:Y:S03]  /*c5c0*/  MUFU.TANH R12, R8 ;  /* 0x00000008000c7308 */ /* 0x0004660000002400 */
[----:B------:R-:W-:Y:S01]  /*c5d0*/  @P5 IMAD.HI.U32 R4, R212, c[0x0][0x2c8], RZ ;  /* 0x0000b200d4045a27 */ /* 0x000fe200078e00ff */
[C---:B------:R-:W-:Y:S03]  /*c5e0*/  HMMA.16816.F32.BF16 R24, R164.reuse, R6, R24 ;  /* 0x00000006a418723c */ /* 0x040fe60000041818 */
[----:B------:R-:W-:Y:S01]  /*c5f0*/  IMAD.MOV.U32 R5, RZ, RZ, R212 ;  /* 0x000000ffff057224 */ /* 0x000fe200078e00d4 */
[----:B------:R-:W-:Y:S02]  /*c600*/  @P4 SHF.R.U32.HI R5, RZ, c[0x0][0x2cc], R4 ;  /* 0x0000b300ff054a19 */ /* 0x000fe40000011604 */
[----:B------:R5:W1:Y:S01]  /*c610*/  MUFU.TANH R163, R14 ;  /* 0x0000000e00a37308 */ /* 0x000a620000002400 */
[----:B------:R-:W-:Y:S05]  /*c620*/  @P0 IADD3 R4, P4, R210, UR7, RZ ;  /* 0x00000007d2040c10 */ /* 0x000fea000ff9e0ff */
[----:B------:R-:W-:Y:S02]  /*c630*/  @P0 LEA R16, P6, R4, c[0x0][0x1c8], 0x1 ;  /* 0x0000720004100a11 */ /* 0x000fe400078c08ff */
[----:B------:R-:W-:Y:S01]  /*c640*/  @P0 IADD3 R6, P5, R183, UR7, RZ ;  /* 0x00000007b7060c10 */ /* 0x000fe2000ffbe0ff */
[----:B------:R-:W-:Y:S01]  /*c650*/  FMUL.FTZ R22, R22, c[0x0][0x320] ;  /* 0x0000c80016167a20 */ /* 0x000fe20000410000 */
[----:B------:R1:W1:Y:S01]  /*c660*/  MUFU.TANH R161, R15 ;  /* 0x0000000f00a17308 */ /* 0x0002620000002400 */
[----:B------:R-:W-:Y:S01]  /*c670*/  FMUL.FTZ R23, R23, c[0x0][0x320] ;  /* 0x0000c80017177a20 */ /* 0x000fe20000410000 */
[----:B------:R-:W-:Y:S01]  /*c680*/  @P0 IADD3.X R7, R182, UR6, RZ, P5, !PT ;  /* 0x00000006b6070c10 */ /* 0x000fe2000affe4ff */
[----:B------:R-:W-:Y:S01]  /*c690*/  FMUL.FTZ R160, R20, c[0x0][0x320] ;  /* 0x0000c80014a07a20 */ /* 0x000fe20000410000 */
[----:B--2---:R-:W2:Y:S01]  /*c6a0*/  LDSM.16.M88.4 R8, [R192+0x5800] ;  /* 0x00580000c008783b */ /* 0x004ea20000000200 */
[----:B------:R-:W-:Y:S04]  /*c6b0*/  DEPBAR.LE SB0, 0x0 ;  /* 0x000080000000791a */ /* 0x000fe80000000000 */
[----:B------:R-:W-:Y:S01]  /*c6c0*/  FMUL.FTZ R25, R25, c[0x0][0x320] ;  /* 0x0000c80019197a20 */ /* 0x000fe20000410000 */
[----:B------:R1:W1:Y:S01]  /*c6d0*/  MUFU.TANH R159, R22 ;  /* 0x00000016009f7308 */ /* 0x0002620000002400 */
[----:B------:R-:W-:Y:S01]  /*c6e0*/  BAR.SYNC.DEFER_BLOCKING 0x0 ;  /* 0x0000000000007b1d */ /* 0x000fe20000010000 */
[----:B------:R-:W-:Y:S02]  /*c6f0*/  FMUL.FTZ R156, R24, c[0x0][0x320] ;  /* 0x0000c800189c7a20 */ /* 0x000fe40000410000 */
[----:B------:R-:W-:Y:S02]  /*c700*/  FMUL.FTZ R158, R21, c[0x0][0x320] ;  /* 0x0000c800159e7a20 */ /* 0x000fe40000410000 */
[----:B------:R-:W-:Y:S02]  /*c710*/  FMUL.FTZ R26, R26, c[0x0][0x320] ;  /* 0x0000c8001a1a7a20 */ /* 0x000fe40000410000 */
[----:B------:R-:W-:Y:S02]  /*c720*/  FMUL.FTZ R27, R27, c[0x0][0x320] ;  /* 0x0000c8001b1b7a20 */ /* 0x000fe40000410000 */
[----:B------:R1:W1:Y:S10]  /*c730*/  MUFU.TANH R157, R23 ;  /* 0x00000017009d7308 */ /* 0x0002740000002400 */
[----:B------:R1:W1:Y:S10]  /*c740*/  MUFU.TANH R154, R25 ;  /* 0x00000019009a7308 */ /* 0x0002740000002400 */
[----:B------:R1:W1:Y:S01]  /*c750*/  MUFU.TANH R143, R18 ;  /* 0x00000012008f7308 */ /* 0x0002620000002400 */
[C---:B--2---:R-:W-:Y:S09]  /*c760*/  HMMA.16816.F32.BF16 R28, R164.reuse, R8, R28 ;  /* 0x00000008a41c723c */ /* 0x044ff2000004181c */
[----:B------:R2:W2:Y:S03]  /*c770*/  MUFU.TANH R141, R19 ;  /* 0x00000013008d7308 */ /* 0x0004a60000002400 */
[----:B------:R-:W-:Y:S01]  /*c780*/  @P0 IADD3.X R9, R217, UR6, RZ, P4, !PT ;  /* 0x00000006d9090c10 */ /* 0x000fe2000a7fe4ff */
[----:B------:R-:W-:Y:S03]  /*c790*/  HMMA.16816.F32.BF16 R32, R164, R10, R32 ;  /* 0x0000000aa420723c */ /* 0x000fe60000041820 */
[----:B------:R-:W-:Y:S02]  /*c7a0*/  @P0 LEA.HI.X R17, R4, c[0x0][0x1cc], R9, 0x1, P6 ;  /* 0x0000730004110a11 */ /* 0x000fe400030f0c09 */
[C---:B-----5:R-:W-:Y:S01]  /*c7b0*/  @P0 LEA R14, P4, R6.reuse, c[0x0][0x1c8], 0x1 ;  /* 0x00007200060e0a11 */ /* 0x060fe200078808ff */
[----:B------:R-:W2:Y:S02]  /*c7c0*/  MUFU.TANH R0, R0 ;  /* 0x0000000000007308 */ /* 0x000ea40000002400 */
[----:B------:R-:W-:Y:S01]  /*c7d0*/  @!PT LDS RZ, [RZ] ;  /* 0x00000000fffff984 */ /* 0x000fe20000000800 */
[----:B------:R-:W-:Y:S01]  /*c7e0*/  @!PT LDS RZ, [RZ] ;  /* 0x00000000fffff984 */ /* 0x000fe20000000800 */
[----:B------:R-:W-:Y:S01]  /*c7f0*/  @!PT LDS RZ, [RZ] ;  /* 0x00000000fffff984 */ /* 0x000fe20000000800 */
[----:B------:R2:W-:Y:S01]  /*c800*/  @P0 LDGSTS.E.BYPASS.LTC128B.128 [R207+0x6100], [R16.64], !P3 ;  /* 0x0610000010cf0fae */ /* 0x0005e2000d901d50 */
[----:B-1----:R-:W-:Y:S03]  /*c810*/  @P0 LEA.HI.X R15, R6, c[0x0][0x1cc], R7, 0x1, P4 ;  /* 0x00007300060f0a11 */ /* 0x002fe600020f0c07 */
[----:B------:R-:W-:Y:S01]  /*c820*/  @P0 IADD3 R4, P5, R181, UR7, RZ ;  /* 0x00000007b5040c10 */ /* 0x000fe2000ffbe0ff */
[----:B------:R-:W-:Y:S01]  /*c830*/  @UP3 UIADD3 UR7, UP0, UR12, UR7, URZ ;  /* 0x000000070c073290 */ /* 0x000fe2000ff1e03f */
[----:B------:R-:W-:Y:S01]  /*c840*/  FMUL.FTZ R28, R28, c[0x0][0x320] ;  /* 0x0000c8001c1c7a20 */ /* 0x000fe20000410000 */
[----:B------:R1:W-:Y:S01]  /*c850*/  @P0 LDGSTS.E.BYPASS.LTC128B.128 [R207+0x8100], [R14.64], !P2 ;  /* 0x081000000ecf0fae */ /* 0x0003e2000d101d50 */
[----:B------:R-:W1:Y:S01]  /*c860*/  MUFU.TANH R136, R136 ;  /* 0x0000008800887308 */ /* 0x000e620000002400 */
[----:B------:R-:W-:Y:S01]  /*c870*/  @P0 LEA R22, P4, R4, c[0x0][0x1c8], 0x1 ;  /* 0x0000720004160a11 */ /* 0x000fe200078808ff */
[----:B------:R-:W-:Y:S01]  /*c880*/  FMUL.FTZ R29, R29, c[0x0][0x320] ;  /* 0x0000c8001d1d7a20 */ /* 0x000fe20000410000 */
[----:B------:R-:W-:Y:S01]  /*c890*/  @P0 IADD3.X R7, R180, UR6, RZ, P5, !PT ;  /* 0x00000006b4070c10 */ /* 0x000fe2000affe4ff */
[----:B------:R-:W-:Y:S01]  /*c8a0*/  @UP3 UIADD3.X UR6, UR11, UR6, URZ, UP0, !UPT ;  /* 0x000000060b063290 */ /* 0x000fe200087fe43f */
[----:B------:R-:W-:Y:S01]  /*c8b0*/  @P0 IADD3 R9, P6, R210, UR7, RZ ;  /* 0x00000007d2090c10 */ /* 0x000fe2000ffde0ff */
[----:B------:R-:W-:Y:S01]  /*c8c0*/  FMUL.FTZ R30, R30, c[0x0][0x320] ;  /* 0x0000c8001e1e7a20 */ /* 0x000fe20000410000 */
[----:B------:R-:W-:Y:S01]  /*c8d0*/  @P0 LEA.HI.X R23, R4, c[0x0][0x1cc], R7, 0x1, P4 ;  /* 0x0000730004170a11 */ /* 0x000fe200020f0c07 */
[----:B------:R-:W-:Y:S01]  /*c8e0*/  FMUL.FTZ R31, R31, c[0x0][0x320] ;  /* 0x0000c8001f1f7a20 */ /* 0x000fe20000410000 */
[----:B------:R-:W-:Y:S01]  /*c8f0*/  @P0 IADD3 R7, P5, R183, UR7, RZ ;  /* 0x00000007b7070c10 */ /* 0x000fe2000ffbe0ff */
[----:B------:R-:W1:Y:S01]  /*c900*/  MUFU.TANH R139, R139 ;  /* 0x0000008b008b7308 */ /* 0x000e620000002400 */
[----:B------:R-:W-:Y:S01]  /*c910*/  @P0 IADD3.X R8, R217, UR6, RZ, P6, !PT ;  /* 0x00000006d9080c10 */ /* 0x000fe2000b7fe4ff */
[----:B------:R1:W-:Y:S01]  /*c920*/  @P0 LDGSTS.E.BYPASS.LTC128B.128 [R207+0xa100], [R22.64], !P1 ;  /* 0x0a10000016cf0fae */ /* 0x0003e2000c901d50 */
[----:B------:R-:W-:Y:S01]  /*c930*/  @P0 LEA R24, P6, R9, c[0x0][0x1c8], 0x1 ;  /* 0x0000720009180a11 */ /* 0x000fe200078c08ff */
[----:B------:R-:W-:Y:S01]  /*c940*/  FMUL.FTZ R32, R32, c[0x0][0x320] ;  /* 0x0000c80020207a20 */ /* 0x000fe20000410000 */
[----:B------:R-:W-:Y:S01]  /*c950*/  @P0 IADD3.X R4, R182, UR6, RZ, P5, !PT ;  /* 0x00000006b6040c10 */ /* 0x000fe2000affe4ff */
[----:B------:R-:W-:Y:S01]  /*c960*/  FMUL.FTZ R33, R33, c[0x0][0x320] ;  /* 0x0000c80021217a20 */ /* 0x000fe20000410000 */
[----:B------:R-:W-:Y:S01]  /*c970*/  @P0 LEA.HI.X R25, R9, c[0x0][0x1cc], R8, 0x1, P6 ;  /* 0x0000730009190a11 */ /* 0x000fe200030f0c08 */
[----:B------:R-:W-:Y:S01]  /*c980*/  FMUL.FTZ R34, R34, c[0x0][0x320] ;  /* 0x0000c80022227a20 */ /* 0x000fe20000410000 */
[----:B------:R-:W-:Y:S01]  /*c990*/  @P0 LEA R18, P5, R7, c[0x0][0x1c8], 0x1 ;  /* 0x0000720007120a11 */ /* 0x000fe200078a08ff */
[----:B------:R-:W1:Y:S01]  /*c9a0*/  MUFU.TANH R162, R162 ;  /* 0x000000a200a27308 */ /* 0x000e620000002400 */
[----:B------:R-:W-:Y:S01]  /*c9b0*/  @P0 IADD3 R6, P4, R181, UR7, RZ ;  /* 0x00000007b5060c10 */ /* 0x000fe2000ff9e0ff */
[----:B------:R1:W-:Y:S01]  /*c9c0*/  @P0 LDGSTS.E.BYPASS.LTC128B.128 [R207+0x7100], [R24.64], !P3 ;  /* 0x0710000018cf0fae */ /* 0x0003e2000d901d50 */
[----:B--2---:R-:W-:Y:S01]  /*c9d0*/  @P0 LEA.HI.X R19, R7, c[0x0][0x1cc], R4, 0x1, P5 ;  /* 0x0000730007130a11 */ /* 0x004fe200028f0c04 */
[----:B------:R-:W-:Y:S01]  /*c9e0*/  FMUL.FTZ R35, R35, c[0x0][0x320] ;  /* 0x0000c80023237a20 */ /* 0x000fe20000410000 */
[----:B------:R-:W-:Y:S01]  /*c9f0*/  @P0 IADD3.X R11, R180, UR6, RZ, P4, !PT ;  /* 0x00000006b40b0c10 */ /* 0x000fe2000a7fe4ff */
[----:B------:R-:W-:Y:S01]  /*ca00*/  USHF.L.U32 UR6, UR13, 0x6, URZ ;  /* 0x000000060d067899 */ /* 0x000fe2000800063f */
[C---:B------:R-:W-:Y:S02]  /*ca10*/  @P0 LEA R20, P4, R6.reuse, c[0x0][0x1c8], 0x1 ;  /* 0x0000720006140a11 */ /* 0x040fe400078808ff */
[----:B------:R2:W-:Y:S01]  /*ca20*/  @P0 LDGSTS.E.BYPASS.LTC128B.128 [R207+0x9100], [R18.64], !P2 ;  /* 0x0910000012cf0fae */ /* 0x0005e2000d101d50 */
[----:B------:R-:W1:Y:S01]  /*ca30*/  MUFU.TANH R142, R142 ;  /* 0x0000008e008e7308 */ /* 0x000e620000002400 */
[----:B------:R-:W-:Y:S01]  /*ca40*/  @P0 LEA.HI.X R21, R6, c[0x0][0x1cc], R11, 0x1, P4 ;  /* 0x0000730006150a11 */ /* 0x000fe200020f0c0b */
[----:B------:R-:W-:Y:S04]  /*ca50*/  IMAD.U32 R4, RZ, RZ, UR6 ;  /* 0x00000006ff047e24 */ /* 0x000fe8000f8e00ff */
[----:B------:R2:W-:Y:S01]  /*ca60*/  @P0 LDGSTS.E.BYPASS.LTC128B.128 [R207+0xb100], [R20.64], !P1 ;  /* 0x0b10000014cf0fae */ /* 0x0005e2000c901d50 */
[----:B------:R-:W-:Y:S02]  /*ca70*/  IADD3 R7, -R213, 0x1, -R4 ;  /* 0x00000001d5077810 */ /* 0x000fe40007ffe904 */
[----:B------:R-:W-:Y:S01]  /*ca80*/  PLOP3.LUT P0, PT, PT, PT, UP1, 0x40, 0x0 ;  /* 0x000000000000781c */ /* 0x000fe20003f0e818 */
[----:B------:R-:W1:Y:S01]  /*ca90*/  MUFU.TANH R13, R13 ;  /* 0x0000000d000d7308 */ /* 0x000e620000002400 */
[----:B------:R-:W-:Y:S02]  /*caa0*/  IADD3 R7, R7, c[0x0][0x1d0], RZ ;  /* 0x0000740007077a10 */ /* 0x000fe40007ffe0ff */
[----:B------:R-:W0:Y:S02]  /*cab0*/  LDGDEPBAR ;  /* 0x00000000000079af */ /* 0x000e240000000000 */
[----:B------:R-:W-:Y:S04]  /*cac0*/  IADD3 R7, R7, -c[0x0][0x168], RZ ;  /* 0x80005a0007077a10 */ /* 0x000fe80007ffe0ff */
[C---:B------:R-:W-:Y:S01]  /*cad0*/  IADD3 R9, R7.reuse, c[0x0][0x328], RZ ;  /* 0x0000ca0007097a10 */ /* 0x040fe20007ffe0ff */
[----:B------:R-:W1:Y:S01]  /*cae0*/  MUFU.TANH R160, R160 ;  /* 0x000000a000a07308 */ /* 0x000e620000002400 */
[----:B------:R-:W1:Y:S01]  /*caf0*/  SHFL.IDX PT, R6, R5, RZ, 0x1c1f ;  /* 0x001c1fff05067589 */ /* 0x000e6200000e0000 */
[----:B------:R-:W-:Y:S08]  /*cb00*/  IADD3 R7, R7, UR14, RZ ;  /* 0x0000000e07077c10 */ /* 0x000ff0000fffe0ff */
[----:B------:R-:W2:Y:S10]  /*cb10*/  MUFU.TANH R158, R158 ;  /* 0x0000009e009e7308 */ /* 0x000eb40000002400 */
[----:B------:R-:W2:Y:S01]  /*cb20*/  MUFU.TANH R156, R156 ;  /* 0x0000009c009c7308 */ /* 0x000ea20000002400 */
[--C-:B-1----:R-:W-:Y:S02]  /*cb30*/  IMAD.IADD R14, R9, 0x1, R6.reuse ;  /* 0x00000001090e7824 */ /* 0x102fe400078e0206 */
[----:B------:R-:W-:Y:S07]  /*cb40*/  IMAD.IADD R11, R7, 0x1, R6 ;  /* 0x00000001070b7824 */ /* 0x000fee00078e0206 */
[----:B------:R1:W1:Y:S10]  /*cb50*/  MUFU.TANH R155, R26 ;  /* 0x0000001a009b7308 */ /* 0x0002740000002400 */
        /* <DEDUP_REMOVED lines=24> */
.L_x_184:
[----:B------:R-:W-:Y:S04]  /*cce0*/  MOV R6, c[0x0][0x32c] ;  /* 0x0000cb0000067a02 */ /* 0x000fe80000000f00 */
[----:B------:R-:W-:Y:S11]  /*ccf0*/  ISETP.NE.AND P0, PT, R6, 0x1, PT ;  /* 0x000000010600780c */ /* 0x000ff60003f05270 */
[----:B------:R-:W-:Y:S02]  /*cd00*/  @!UPT UIADD3 URZ, URZ, URZ, URZ ;  /* 0x0000003f3f3ff290 */ /* 0x000fe4000fffe03f */
[----:B------:R-:W-:Y:S05]  /*cd10*/  @P0 IMAD.HI.U32 R6, R15, c[0x0][0x330], RZ ;  /* 0x0000cc000f060a27 */ /* 0x000fea00078e00ff */
[----:B------:R-:W-:Y:S02]  /*cd20*/  @P0 SHF.R.U32.HI R15, RZ, c[0x0][0x334], R6 ;  /* 0x0000cd00ff0f0a19 */ /* 0x000fe40000011606 */
.L_x_185:
[----:B------:R-:W-:Y:S05]  /*cd30*/  BSYNC B0 ;  /* 0x0000000000007941 */ /* 0x000fea0003800000 */
.L_x_183:
[----:B------:R-:W-:Y:S04]  /*cd40*/  IMAD.MOV.U32 R6, RZ, RZ, c[0x0][0x32c] ;  /* 0x0000cb00ff067624 */ /* 0x000fe800078e00ff */
[----:B------:R-:W-:Y:S04]  /*cd50*/  IMAD R6, R15, R6, -UR6 ;  /* 0x800000060f067e24 */ /* 0x000fe8000f8e0206 */
[----:B------:R-:W-:Y:S05]  /*cd60*/  IMAD.IADD R6, R6, 0x1, -R213 ;  /* 0x0000000106067824 */ /* 0x000fea00078e0ad5 */
[----:B------:R-:W-:Y:S02]  /*cd70*/  IADD3 R15, R6, c[0x0][0x32c], RZ ;  /* 0x0000cb00060f7a10 */ /* 0x000fe40007ffe0ff */
[----:B------:R-:W-:Y:S02]  /*cd80*/  IMNMX R11, R11, R6, !PT ;  /* 0x000000060b0b7217 */ /* 0x000fe40007800200 */
[----:B------:R-:W-:Y:S02]  /*cd90*/  IMNMX R14, R14, R15, PT ;  /* 0x0000000f0e0e7217 */ /* 0x000fe40003800200 */
.L_x_182:
[----:B--234-:R-:W-:Y:S06]  /*cda0*/  UISETP.GT.AND UP0, UPT, UR13, -0x1, UPT ;  /* 0xffffffff0d00788c */ /* 0x01cfec000bf04270 */
[----:B------:R-:W-:Y:S04]  /*cdb0*/  PLOP3.LUT P0, PT, PT, PT, UP0, 0x80, 0x0 ;  /* 0x000000000000781c */ /* 0x000fe80003f0f008 */
[C---:B------:R-:W-:Y:S02]  /*cdc0*/  ISETP.GT.AND P4, PT, R11.reuse, 0x1, P0 ;  /* 0x000000010b00780c */ /* 0x040fe40000784270 */
[C---:B------:R-:W-:Y:S02]  /*cdd0*/  ISETP.GT.AND P5, PT, R11.reuse, RZ, P0 ;  /* 0x000000ff0b00720c */ /* 0x040fe400007a4270 */
[C---:B------:R-:W-:Y:S02]  /*cde0*/  ISETP.LT.OR P4, PT, R14.reuse, 0x2, P4 ;  /* 0x000000020e00780c */ /* 0x040fe40002781670 */
[----:B------:R-:W-:Y:S02]  /*cdf0*/  ISETP.LT.OR P5, PT, R14, 0x1, P5 ;  /* 0x000000010e00780c */ /* 0x000fe40002fa1670 */
[----:B------:R-:W-:Y:S02]  /*ce00*/  FSEL R138, R138, -INF , !P4 ;  /* 0xff8000008a8a7808 */ /* 0x000fe40006000000 */
[C---:B------:R-:W-:Y:S02]  /*ce10*/  ISETP.GT.AND P4, PT, R11.reuse, 0x10, P0 ;  /* 0x000000100b00780c */ /* 0x040fe40000784270 */
[----:B------:R-:W-:Y:S02]  /*ce20*/  ISETP.GT.AND P6, PT, R11, 0x8, P0 ;  /* 0x000000080b00780c */ /* 0x000fe400007c4270 */
[----:B------:R-:W-:Y:S02]  /*ce30*/  ISETP.LT.OR P4, PT, R14, 0x11, P4 ;  /* 0x000000110e00780c */ /* 0x000fe40002781670 */
[----:B------:R-:W-:Y:S02]  /*ce40*/  FSEL R10, R137, -INF , !P5 ;  /* 0xff800000890a7808 */ /* 0x000fe40006800000 */
[C---:B------:R-:W-:Y:S02]  /*ce50*/  ISETP.GT.AND P5, PT, R11.reuse, 0x9, P0 ;  /* 0x000000090b00780c */ /* 0x040fe400007a4270 */
[----:B------:R-:W-:Y:S02]  /*ce60*/  FSEL R164, R12, -INF , !P4 ;  /* 0xff8000000ca47808 */ /* 0x000fe40006000000 */
[----:B------:R-:W-:Y:S01]  /*ce70*/  ISETP.GT.AND P4, PT, R11, 0x19, P0 ;  /* 0x000000190b00780c */ /* 0x000fe20000784270 */
[----:B------:R-:W2:Y:S01]  /*ce80*/  SHFL.IDX PT, R12, R5, 0x1, 0x1c1f ;  /* 0x003c1f00050c7f89 */ /* 0x000ea200000e0000 */
        /* <DEDUP_REMOVED lines=11> */
[----:B------:R-:W-:Y:S01]  /*cf40*/  ISETP.LT.OR P4, PT, R14, 0x29, P4 ;  /* 0x000000290e00780c */ /* 0x000fe20002781670 */
[--C-:B--2---:R-:W-:Y:S01]  /*cf50*/  IMAD.IADD R5, R9, 0x1, R12.reuse ;  /* 0x0000000109057824 */ /* 0x104fe200078e020c */
[----:B------:R-:W-:Y:S01]  /*cf60*/  FSEL R162, R162, -INF , !P6 ;  /* 0xff800000a2a27808 */ /* 0x000fe20007000000 */
[----:B------:R-:W-:Y:S01]  /*cf70*/  IMAD.IADD R7, R7, 0x1, R12 ;  /* 0x0000000107077824 */ /* 0x000fe200078e020c */
[C---:B------:R-:W-:Y:S02]  /*cf80*/  ISETP.GT.AND P6, PT, R11.reuse, 0x20, P0 ;  /* 0x000000200b00780c */ /* 0x040fe400007c4270 */
[----:B------:R-:W-:Y:S02]  /*cf90*/  FSEL R142, R142, -INF , !P5 ;  /* 0xff8000008e8e7808 */ /* 0x000fe40006800000 */
[C---:B------:R-:W-:Y:S02]  /*cfa0*/  ISETP.GT.AND P5, PT, R11.reuse, 0x21, P0 ;  /* 0x000000210b00780c */ /* 0x040fe400007a4270 */
[----:B------:R-:W-:Y:S02]  /*cfb0*/  FSEL R156, R156, -INF , !P4 ;  /* 0xff8000009c9c7808 */ /* 0x000fe40006000000 */
[C---:B------:R-:W-:Y:S02]  /*cfc0*/  ISETP.GT.AND P4, PT, R11.reuse, 0x31, P0 ;  /* 0x000000310b00780c */ /* 0x040fe40000784270 */
[C---:B------:R-:W-:Y:S02]  /*cfd0*/  ISETP.LT.OR P6, PT, R14.reuse, 0x21, P6 ;  /* 0x000000210e00780c */ /* 0x040fe400037c1670 */
[C---:B------:R-:W-:Y:S02]  /*cfe0*/  ISETP.LT.OR P5, PT, R14.reuse, 0x22, P5 ;  /* 0x000000220e00780c */ /* 0x040fe40002fa1670 */
[----:B------:R-:W-:Y:S02]  /*cff0*/  ISETP.LT.OR P4, PT, R14, 0x32, P4 ;  /* 0x000000320e00780c */ /* 0x000fe40002781670 */
[----:B------:R-:W-:Y:S02]  /*d000*/  FSEL R160, R160, -INF , !P6 ;  /* 0xff800000a0a07808 */ /* 0x000fe40007000000 */
[C---:B------:R-:W-:Y:S02]  /*d010*/  ISETP.GT.AND P6, PT, R11.reuse, 0x29, P0 ;  /* 0x000000290b00780c */ /* 0x040fe400007c4270 */
[----:B------:R-:W-:Y:S02]  /*d020*/  FSEL R158, R158, -INF , !P5 ;  /* 0xff8000009e9e7808 */ /* 0x000fe40006800000 */
[C---:B------:R-:W-:Y:S02]  /*d030*/  ISETP.GT.AND P5, PT, R11.reuse, 0x30, P0 ;  /* 0x000000300b00780c */ /* 0x040fe400007a4270 */
[----:B-1----:R-:W-:Y:S02]  /*d040*/  FSEL R150, R150, -INF , !P4 ;  /* 0xff80000096967808 */ /* 0x002fe40006000000 */
[----:B------:R-:W-:Y:S02]  /*d050*/  PLOP3.LUT P4, PT, PT, PT, UP1, 0x40, 0x0 ;  /* 0x000000000000781c */ /* 0x000fe40003f8e818 */
[C---:B------:R-:W-:Y:S02]  /*d060*/  ISETP.LT.OR P6, PT, R14.reuse, 0x2a, P6 ;  /* 0x0000002a0e00780c */ /* 0x040fe400037c1670 */
[----:B------:R-:W-:Y:S02]  /*d070*/  ISETP.LT.OR P5, PT, R14, 0x31, P5 ;  /* 0x000000310e00780c */ /* 0x000fe40002fa1670 */
[----:B------:R-:W-:Y:S02]  /*d080*/  FSEL R154, R154, -INF , !P6 ;  /* 0xff8000009a9a7808 */ /* 0x000fe40007000000 */
[C---:B------:R-:W-:Y:S02]  /*d090*/  ISETP.GT.AND P6, PT, R11.reuse, 0x38, P0 ;  /* 0x000000380b00780c */ /* 0x040fe400007c4270 */
        /* <DEDUP_REMOVED lines=21> */
.L_x_188:
[----:B------:R-:W-:Y:S04]  /*d1f0*/  MOV R9, c[0x0][0x32c] ;  /* 0x0000cb0000097a02 */ /* 0x000fe80000000f00 */
[----:B------:R-:W-:Y:S11]  /*d200*/  ISETP.NE.AND P4, PT, R9, 0x1, PT ;  /* 0x000000010900780c */ /* 0x000ff60003f85270 */
[----:B------:R-:W-:Y:S02]  /*d210*/  @!UPT UIADD3 URZ, URZ, URZ, URZ ;  /* 0x0000003f3f3ff290 */ /* 0x000fe4000fffe03f */
[----:B------:R-:W-:Y:S05]  /*d220*/  @P4 IMAD.HI.U32 R9, R12, c[0x0][0x330], RZ ;  /* 0x0000cc000c094a27 */ /* 0x000fea00078e00ff */
[----:B------:R-:W-:Y:S02]  /*d230*/  @P4 SHF.R.U32.HI R12, RZ, c[0x0][0x334], R9 ;  /* 0x0000cd00ff0c4a19 */ /* 0x000fe40000011609 */
.L_x_189:
[----:B------:R-:W-:Y:S05]  /*d240*/  BSYNC B0 ;  /* 0x0000000000007941 */ /* 0x000fea0003800000 */
.L_x_187:
[----:B------:R-:W-:Y:S04]  /*d250*/  IMAD.MOV.U32 R9, RZ, RZ, c[0x0][0x32c] ;  /* 0x0000cb00ff097624 */ /* 0x000fe800078e00ff */
[----:B------:R-:W-:Y:S04]  /*d260*/  IMAD R14, R12, R9, -UR6 ;  /* 0x800000060c0e7e24 */ /* 0x000fe8000f8e0209 */
[----:B------:R-:W-:Y:S05]  /*d270*/  IMAD.IADD R14, R14, 0x1, -R213 ;  /* 0x000000010e0e7824 */ /* 0x000fea00078e0ad5 */
[----:B------:R-:W-:Y:S02]  /*d280*/  IADD3 R12, R14, c[0x0][0x32c], RZ ;  /* 0x0000cb000e0c7a10 */ /* 0x000fe40007ffe0ff */
[----:B------:R-:W-:Y:S02]  /*d290*/  IMNMX R7, R7, R14, !PT ;  /* 0x0000000e07077217 */ /* 0x000fe40007800200 */
[----:B------:R-:W-:Y:S02]  /*d2a0*/  IMNMX R5, R5, R12, PT ;  /* 0x0000000c05057217 */ /* 0x000fe40003800200 */
.L_x_186:
[----:B------:R-:W-:Y:S01]  /*d2b0*/  FMNMX.FTZ R17, R10, R3, !PT ;  /* 0x000000030a117209 */ /* 0x000fe20007810000 */
[----:B------:R-:W-:Y:S01]  /*d2c0*/  LDSM.16.MT88.4 R20, [R198+0x100] ;  /* 0x00010000c614783b */ /* 0x000fe20000004200 */
[----:B------:R-:W-:Y:S01]  /*d2d0*/  ISETP.GT.AND P6, PT, R7, RZ, P0 ;  /* 0x000000ff0700720c */ /* 0x000fe200007c4270 */
[----:B------:R-:W-:Y:S01]  /*d2e0*/  UISETP.GT.AND UP0, UPT, UR13, UR8, UPT ;  /* 0x000000080d00728c */ /* 0x000fe2000bf04270 */
[----:B------:R-:W-:Y:S01]  /*d2f0*/  FMNMX.FTZ R17, R138, R17, !PT ;  /* 0x000000118a117209 */ /* 0x000fe20007810000 */
[----:B------:R-:W-:Y:S01]  /*d300*/  UIADD3 UR13, UR13, -0x1, URZ ;  /* 0xffffffff0d0d7890 */ /* 0x000fe2000fffe03f */
[----:B------:R-:W-:Y:S02]  /*d310*/  ISETP.LT.OR P6, PT, R5, 0x1, P6 ;  /* 0x000000010500780c */ /* 0x000fe400037c1670 */
[----:B------:R-:W-:Y:S01]  /*d320*/  FMNMX.FTZ R17, R8, R17, !PT ;  /* 0x0000001108117209 */ /* 0x000fe20007810000 */
[----:B------:R-:W-:Y:S01]  /*d330*/  LDSM.16.MT88.4 R28, [R197+0x100] ;  /* 0x00010000c51c783b */ /* 0x000fe20000004200 */
[----:B------:R-:W-:Y:S02]  /*d340*/  ISETP.GT.AND P5, PT, R7, 0x1, P0 ;  /* 0x000000010700780c */ /* 0x000fe400007a4270 */
[----:B------:R-:W-:Y:S02]  /*d350*/  FMNMX.FTZ R17, R6, R17, !PT ;  /* 0x0000001106117209 */ /* 0x000fe40007810000 */
[----:B------:R-:W-:Y:S02]  /*d360*/  FSEL R15, R0, -INF , !P6 ;  /* 0xff800000000f7808 */ /* 0x000fe40007000000 */
[----:B------:R-:W-:Y:S02]  /*d370*/  FMNMX.FTZ R17, R164, R17, !PT ;  /* 0x00000011a4117209 */ /* 0x000fe40007810000 */
[----:B------:R-:W-:Y:S02]  /*d380*/  ISETP.LT.OR P5, PT, R5, 0x2, P5 ;  /* 0x000000020500780c */ /* 0x000fe40002fa1670 */
[----:B------:R-:W-:Y:S02]  /*d390*/  FMNMX.FTZ R17, R162, R17, !PT ;  /* 0x00000011a2117209 */ /* 0x000fe40007810000 */
[----:B------:R-:W-:Y:S02]  /*d3a0*/  ISETP.GT.AND P4, PT, R7, 0x8, P0 ;  /* 0x000000080700780c */ /* 0x000fe40000784270 */
[----:B------:R-:W-:Y:S02]  /*d3b0*/  FMNMX.FTZ R17, R142, R17, !PT ;  /* 0x000000118e117209 */ /* 0x000fe40007810000 */
[----:B------:R-:W-:Y:S02]  /*d3c0*/  FSEL R13, R136, -INF , !P5 ;  /* 0xff800000880d7808 */ /* 0x000fe40006800000 */
[----:B------:R-:W-:Y:S02]  /*d3d0*/  FMNMX.FTZ R17, R140, R17, !PT ;  /* 0x000000118c117209 */ /* 0x000fe40007810000 */
[----:B------:R-:W-:Y:S02]  /*d3e0*/  FMNMX.FTZ R0, R15, R2, !PT ;  /* 0x000000020f007209 */ /* 0x000fe40007810000 */
[----:B------:R-:W-:Y:S02]  /*d3f0*/  FMNMX.FTZ R17, R160, R17, !PT ;  /* 0x00000011a0117209 */ /* 0x000fe40007810000 */
[----:B------:R-:W-:Y:S02]  /*d400*/  ISETP.GT.AND P6, PT, R7, 0x9, P0 ;  /* 0x000000090700780c */ /* 0x000fe400007c4270 */
[----:B------:R-:W-:Y:S02]  /*d410*/  FMNMX.FTZ R17, R158, R17, !PT ;  /* 0x000000119e117209 */ /* 0x000fe40007810000 */
[----:B------:R-:W-:Y:S02]  /*d420*/  ISETP.LT.OR P4, PT, R5, 0x9, P4 ;  /* 0x000000090500780c */ /* 0x000fe40002781670 */
[----:B------:R-:W-:Y:S02]  /*d430*/  FMNMX.FTZ R17, R156, R17, !PT ;  /* 0x000000119c117209 */ /* 0x000fe40007810000 */
[----:B------:R-:W-:Y:S02]  /*d440*/  FMNMX.FTZ R0, R13, R0, !PT ;  /* 0x000000000d007209 */ /* 0x000fe40007810000 */
[----:B------:R-:W-:Y:S02]  /*d450*/  FSEL R11, R132, -INF , !P4 ;  /* 0xff800000840b7808 */ /* 0x000fe40006000000 */
        /* <DEDUP_REMOVED lines=30> */
[----:B------:R-:W-:Y:S02]  /*d640*/  ISETP.LT.OR P6, PT, R5, 0x22, P6 ;  /* 0x000000220500780c */ /* 0x000fe400037c1670 */
        /* <DEDUP_REMOVED lines=22> */
[----:B-1----:R-:W-:Y:S02]  /*d7b0*/  FMNMX.FTZ R17, R17, R0, !PT ;  /* 0x0000000011117209 */ /* 0x002fe40007810000 */
[----:B------:R-:W-:Y:S02]  /*d7c0*/  FMNMX.FTZ R0, R147, R12, !PT ;  /* 0x0000000c93007209 */ /* 0x000fe40007810000 */
[----:B------:R-:W-:Y:S01]  /*d7d0*/  ISETP.LT.OR P0, PT, R5, 0x3a, P0 ;  /* 0x0000003a0500780c */ /* 0x000fe20000701670 */
[----:B------:R-:W1:Y:S01]  /*d7e0*/  SHFL.BFLY PT, R12, R17, 0x1, 0x1f ;  /* 0x0c201f00110c7f89 */ /* 0x000e6200000e0000 */
[----:B------:R-:W-:Y:S02]  /*d7f0*/  FMNMX.FTZ R0, R145, R0, !PT ;  /* 0x0000000091007209 */ /* 0x000fe40007810000 */
[----:B------:R-:W-:Y:S04]  /*d800*/  FSEL R133, R4, -INF , !P0 ;  /* 0xff80000004857808 */ /* 0x000fe80004000000 */
[----:B------:R-:W-:Y:S05]  /*d810*/  FMNMX.FTZ R7, R133, R0, !PT ;  /* 0x0000000085077209 */ /* 0x000fea0007810000 */
[----:B------:R-:W2:Y:S01]  /*d820*/  SHFL.BFLY PT, R4, R7, 0x2, 0x1f ;  /* 0x0c401f0007047f89 */ /* 0x000ea200000e0000 */
[----:B-1----:R-:W-:Y:S04]  /*d830*/  FMNMX.FTZ R0, R17, R12, !PT ;  /* 0x0000000c11007209 */ /* 0x002fe80007810000 */
[C---:B------:R-:W-:Y:S01]  /*d840*/  FSETP.NEU.FTZ.AND P0, PT, R0.reuse, -INF , PT ;  /* 0xff8000000000780b */ /* 0x040fe20003f1d000 */
[C---:B------:R-:W-:Y:S05]  /*d850*/  FMUL.FTZ R151, R0.reuse, c[0x0][0x2d0] ;  /* 0x0000b40000977a20 */ /* 0x040fea0000410000 */
[----:B------:R-:W-:Y:S02]  /*d860*/  FSEL R151, R151, RZ, P0 ;  /* 0x000000ff97977208 */ /* 0x000fe40000000000 */
[----:B--2---:R-:W-:Y:S02]  /*d870*/  FMNMX.FTZ R5, R7, R4, !PT ;  /* 0x0000000407057209 */ /* 0x004fe40007810000 */
[----:B------:R-:W-:Y:S01]  /*d880*/  FSEL R4, R0, RZ, P0 ;  /* 0x000000ff00047208 */ /* 0x000fe20000000000 */
[--C-:B------:R-:W-:Y:S02]  /*d890*/  FFMA.FTZ R168, R10, c[0x0][0x2d0], -R151.reuse ;  /* 0x0000b4000aa87a23 */ /* 0x100fe40000010897 */
[----:B------:R-:W1:Y:S01]  /*d8a0*/  SHFL.BFLY PT, R132, R5, 0x1, 0x1f ;  /* 0x0c201f0005847f89 */ /* 0x000e6200000e0000 */
[----:B------:R-:W-:Y:S02]  /*d8b0*/  FFMA.FTZ R135, R138, c[0x0][0x2d0], -R151 ;  /* 0x0000b4008a877a23 */ /* 0x000fe40000010897 */
[----:B------:R-:W-:Y:S01]  /*d8c0*/  FADD.FTZ R3, -R4, R3 ;  /* 0x0000000304037221 */ /* 0x000fe20000010100 */
[----:B------:R-:W-:Y:S01]  /*d8d0*/  MUFU.EX2 R168, R168 ;  /* 0x000000a800a87308 */ /* 0x000fe20000000800 */
[--C-:B------:R-:W-:Y:S02]  /*d8e0*/  FFMA.FTZ R134, R8, c[0x0][0x2d0], -R151.reuse ;  /* 0x0000b40008867a23 */ /* 0x100fe40000010897 */
        /* <DEDUP_REMOVED lines=10> */
[----:B-1----:R-:W-:Y:S01]  /*d990*/  FMNMX.FTZ R132, R5, R132, !PT ;  /* 0x0000008405847209 */ /* 0x002fe20007810000 */
[----:B------:R-:W-:Y:S01]  /*d9a0*/  MUFU.EX2 R134, R134 ;  /* 0x0000008600867308 */ /* 0x000fe20000000800 */
[--C-:B------:R-:W-:Y:S02]  /*d9b0*/  FFMA.FTZ R228, R156, c[0x0][0x2d0], -R151.reuse ;  /* 0x0000b4009ce47a23 */ /* 0x100fe40000010897 */
[C---:B------:R-:W-:Y:S01]  /*d9c0*/  FSETP.NEU.FTZ.AND P0, PT, R132.reuse, -INF , PT ;  /* 0xff8000008400780b */ /* 0x040fe20003f1d000 */
[----:B------:R-:W-:Y:S02]  /*d9d0*/  FMUL.FTZ R144, R132, c[0x0][0x2d0] ;  /* 0x0000b40084907a20 */ /* 0x000fe40000410000 */
[--C-:B------:R-:W-:Y:S01]  /*d9e0*/  FFMA.FTZ R229, R154, c[0x0][0x2d0], -R151.reuse ;  /* 0x0000b4009ae57a23 */ /* 0x100fe20000010897 */
[----:B------:R-:W-:Y:S01]  /*d9f0*/  FSEL R5, R132, RZ, P0 ;  /* 0x000000ff84057208 */ /* 0x000fe20000000000 */
[--C-:B------:R-:W-:Y:S01]  /*da00*/  FFMA.FTZ R234, R152, c[0x0][0x2d0], -R151.reuse ;  /* 0x0000b40098ea7a23 */ /* 0x100fe20000010897 */
[----:B------:R-:W-:Y:S01]  /*da10*/  FSEL R144, R144, RZ, P0 ;  /* 0x000000ff90907208 */ /* 0x000fe20000000000 */
[----:B------:R-:W1:Y:S01]  /*da20*/  MUFU.EX2 R169, R169 ;  /* 0x000000a900a97308 */ /* 0x000e620000000800 */
[--C-:B------:R-:W-:Y:S01]  /*da30*/  FFMA.FTZ R235, R150, c[0x0][0x2d0], -R151.reuse ;  /* 0x0000b40096eb7a23 */ /* 0x100fe20000010897 */
[----:B------:R-:W-:Y:S01]  /*da40*/  PLOP3.LUT P0, PT, PT, PT, UP0, 0x80, 0x0 ;  /* 0x000000000000781c */ /* 0x000fe20003f0f008 */
[----:B------:R-:W-:Y:S01]  /*da50*/  FADD.FTZ R5, -R5, R2 ;  /* 0x0000000205057221 */ /* 0x000fe20000010100 */
[----:B--2---:R-:W-:Y:S01]  /*da60*/  F2FP.BF16.PACK_AB R136, R135, R168 ;  /* 0x000000a88788723e */ /* 0x004fe200000010ff */
[--C-:B------:R-:W-:Y:S02]  /*da70*/  FFMA.FTZ R173, R15, c[0x0][0x2d0], -R144.reuse ;  /* 0x0000b4000fad7a23 */ /* 0x100fe40000010890 */
[--C-:B------:R-:W-:Y:S02]  /*da80*/  FFMA.FTZ R172, R13, c[0x0][0x2d0], -R144.reuse ;  /* 0x0000b4000dac7a23 */ /* 0x100fe40000010890 */
[----:B------:R-:W2:Y:S01]  /*da90*/  LDSM.16.MT88.4 R12, [R203+0x100] ;  /* 0x00010000cb0c783b */ /* 0x000ea20000004200 */
[--C-:B------:R-:W-:Y:S01]  /*daa0*/  FFMA.FTZ R171, R11, c[0x0][0x2d0], -R144.reuse ;  /* 0x0000b4000bab7a23 */ /* 0x100fe20000010890 */
[----:B------:R-:W3:Y:S01]  /*dab0*/  MUFU.EX2 R3, R6 ;  /* 0x0000000600037308 */ /* 0x000ee20000000800 */
[--C-:B------:R-:W-:Y:S02]  /*dac0*/  FFMA.FTZ R170, R9, c[0x0][0x2d0], -R144.reuse ;  /* 0x0000b40009aa7a23 */ /* 0x100fe40000010890 */
[----:B------:R-:W-:Y:S02]  /*dad0*/  FMUL.FTZ R2, R5, c[0x0][0x2d0] ;  /* 0x0000b40005027a20 */ /* 0x000fe40000410000 */
[--C-:B------:R-:W-:Y:S02]  /*dae0*/  FFMA.FTZ R178, R163, c[0x0][0x2d0], -R144.reuse ;  /* 0x0000b400a3b27a23 */ /* 0x100fe40000010890 */
[--C-:B------:R-:W-:Y:S02]  /*daf0*/  FFMA.FTZ R179, R161, c[0x0][0x2d0], -R144.reuse ;  /* 0x0000b400a1b37a23 */ /* 0x100fe40000010890 */
[----:B------:R-:W-:Y:S01]  /*db00*/  LDSM.16.MT88.4 R160, [R196+0x3900] ;  /* 0x00390000c4a0783b */ /* 0x000fe20000004200 */
[----:B------:R-:W-:Y:S01]  /*db10*/  MUFU.EX2 R173, R173 ;  /* 0x000000ad00ad7308 */ /* 0x000fe20000000800 */
[--C-:B------:R-:W-:Y:S01]  /*db20*/  FFMA.FTZ R224, R143, c[0x0][0x2d0], -R144.reuse ;  /* 0x0000b4008fe07a23 */ /* 0x100fe20000010890 */
[----:B-1----:R-:W-:Y:S01]  /*db30*/  F2FP.BF16.PACK_AB R138, R169, R134 ;  /* 0x00000086a98a723e */ /* 0x002fe200000010ff */
[--C-:B------:R-:W-:Y:S02]  /*db40*/  FFMA.FTZ R225, R141, c[0x0][0x2d0], -R144.reuse ;  /* 0x0000b4008de17a23 */ /* 0x100fe40000010890 */
[--C-:B------:R-:W-:Y:S02]  /*db50*/  FFMA.FTZ R230, R159, c[0x0][0x2d0], -R144.reuse ;  /* 0x0000b4009fe67a23 */ /* 0x100fe40000010890 */
[----:B------:R-:W-:Y:S01]  /*db60*/  LDSM.16.MT88.4 R140, [R197+0x2900] ;  /* 0x00290000c58c783b */ /* 0x000fe20000004200 */
[--C-:B------:R-:W-:Y:S02]  /*db70*/  FFMA.FTZ R231, R157, c[0x0][0x2d0], -R144.reuse ;  /* 0x0000b4009de77a23 */ /* 0x100fe40000010890 */
[----:B------:R-:W1:Y:S01]  /*db80*/  MUFU.EX2 R172, R172 ;  /* 0x000000ac00ac7308 */ /* 0x000e620000000800 */
[--C-:B------:R-:W-:Y:S02]  /*db90*/  FFMA.FTZ R232, R155, c[0x0][0x2d0], -R144.reuse ;  /* 0x0000b4009be87a23 */ /* 0x100fe40000010890 */
[--C-:B------:R-:W-:Y:S02]  /*dba0*/  FFMA.FTZ R233, R153, c[0x0][0x2d0], -R144.reuse ;  /* 0x0000b40099e97a23 */ /* 0x100fe40000010890 */
[C---:B---3--:R-:W-:Y:S01]  /*dbb0*/  FMUL.FTZ R4, R3.reuse, R128 ;  /* 0x0000008003047220 */ /* 0x048fe20000410000 */
[----:B------:R-:W-:Y:S01]  /*dbc0*/  LDSM.16.MT88.4 R152, [R198+0x3900] ;  /* 0x00390000c698783b */ /* 0x000fe20000004200 */
[C---:B------:R-:W-:Y:S02]  /*dbd0*/  FMUL.FTZ R5, R3.reuse, R129 ;  /* 0x0000008103057220 */ /* 0x040fe40000410000 */
[C---:B------:R-:W-:Y:S01]  /*dbe0*/  FMUL.FTZ R8, R3.reuse, R124 ;  /* 0x0000007c03087220 */ /* 0x040fe20000410000 */
[----:B------:R-:W-:Y:S01]  /*dbf0*/  MUFU.EX2 R171, R171 ;  /* 0x000000ab00ab7308 */ /* 0x000fe20000000800 */
[C---:B------:R-:W-:Y:S02]  /*dc00*/  FMUL.FTZ R9, R3.reuse, R125 ;  /* 0x0000007d03097220 */ /* 0x040fe40000410000 */
[C---:B------:R-:W-:Y:S01]  /*dc10*/  FMUL.FTZ R16, R3.reuse, R116 ;  /* 0x0000007403107220 */ /* 0x040fe20000410000 */
[----:B------:R-:W-:Y:S01]  /*dc20*/  LDSM.16.MT88.4 R156, [R197+0x3900] ;  /* 0x00390000c59c783b */ /* 0x000fe20000004200 */
        /* <DEDUP_REMOVED lines=8> */
[--C-:B------:R-:W-:Y:S02]  /*dcb0*/  FFMA.FTZ R238, R149, c[0x0][0x2d0], -R144.reuse ;  /* 0x0000b40095ee7a23 */ /* 0x100fe40000010890 */
[--C-:B------:R-:W-:Y:S01]  /*dcc0*/  FFMA.FTZ R239, R147, c[0x0][0x2d0], -R144.reuse ;  /* 0x0000b40093ef7a23 */ /* 0x100fe20000010890 */
[----:B------:R-:W1:Y:S01]  /*dcd0*/  MUFU.EX2 R2, R2 ;  /* 0x0000000200027308 */ /* 0x000e620000000800 */
[--C-:B------:R-:W-:Y:S02]  /*dce0*/  FFMA.FTZ R240, R145, c[0x0][0x2d0], -R144.reuse ;  /* 0x0000b40091f07a23 */ /* 0x100fe40000010890 */
[----:B------:R-:W-:Y:S02]  /*dcf0*/  FFMA.FTZ R151, R146, c[0x0][0x2d0], -R151 ;  /* 0x0000b40092977a23 */ /* 0x000fe40000010897 */
[----:B------:R-:W-:Y:S02]  /*dd00*/  FFMA.FTZ R144, R133, c[0x0][0x2d0], -R144 ;  /* 0x0000b40085907a23 */ /* 0x000fe40000010890 */
[C---:B------:R-:W-:Y:S02]  /*dd10*/  FMUL.FTZ R36, R3.reuse, R36 ;  /* 0x0000002403247220 */ /* 0x040fe40000410000 */
        /* <DEDUP_REMOVED lines=123> */
[----:B------:R-:W3:Y:S01]  /*e4d0*/  MUFU.EX2 R235, R235 ;  /* 0x000000eb00eb7308 */ /* 0x000ee20000000800 */
[C---:B-1----:R-:W-:Y:S04]  /*e4e0*/  HMMA.16816.F32.BF16 R76, R136.reuse, R100, R76 ;  /* 0x00000064884c723c */ /* 0x042fe8000004184c */
[C---:B------:R-:W-:Y:S02]  /*e4f0*/  FMUL.FTZ R84, R3.reuse, R84 ;  /* 0x0000005403547220 */ /* 0x040fe40000410000 */
[----:B------:R-:W-:Y:S01]  /*e500*/  FMUL.FTZ R85, R3, R85 ;  /* 0x0000005503557220 */ /* 0x000fe20000410000 */
[----:B------:R-:W-:Y:S01]  /*e510*/  F2FP.BF16.PACK_AB R100, R175, R174 ;  /* 0x000000aeaf64723e */ /* 0x000fe200000010ff */
[C---:B------:R-:W-:Y:S01]  /*e520*/  HMMA.16816.F32.BF16 R80, R136.reuse, R102, R80 ;  /* 0x000000668850723c */ /* 0x040fe20000041850 */
[----:B------:R-:W-:Y:S03]  /*e530*/  MUFU.EX2 R236, R236 ;  /* 0x000000ec00ec7308 */ /* 0x000fe60000000800 */
[C---:B------:R-:W-:Y:S01]  /*e540*/  FMUL.FTZ R86, R2.reuse, R86 ;  /* 0x0000005602567220 */ /* 0x040fe20000410000 */
[----:B----4-:R-:W-:Y:S01]  /*e550*/  F2FP.BF16.PACK_AB R101, R179, R178 ;  /* 0x000000b2b365723e */ /* 0x010fe200000010ff */
[C---:B------:R-:W-:Y:S01]  /*e560*/  FMUL.FTZ R87, R2.reuse, R87 ;  /* 0x0000005702577220 */ /* 0x040fe20000410000 */
[----:B------:R-:W-:Y:S01]  /*e570*/  F2FP.BF16.PACK_AB R102, R177, R176 ;  /* 0x000000b0b166723e */ /* 0x000fe200000010ff */
[----:B------:R-:W-:Y:S01]  /*e580*/  FMUL.FTZ R88, R3, R88 ;  /* 0x0000005803587220 */ /* 0x000fe20000410000 */
[----:B-----5:R-:W-:Y:S02]  /*e590*/  F2FP.BF16.PACK_AB R103, R225, R224 ;  /* 0x000000e0e167723e */ /* 0x020fe400000010ff */
[----:B------:R-:W-:Y:S01]  /*e5a0*/  MUFU.EX2 R238, R238 ;  /* 0x000000ee00ee7308 */ /* 0x000fe20000000800 */
[C---:B------:R-:W-:Y:S01]  /*e5b0*/  FMUL.FTZ R89, R3.reuse, R89 ;  /* 0x0000005903597220 */ /* 0x040fe20000410000 */
[C---:B--2---:R-:W-:Y:S03]  /*e5c0*/  HMMA.16816.F32.BF16 R84, R136.reuse, R108, R84 ;  /* 0x0000006c8854723c */ /* 0x044fe60000041854 */
[C---:B------:R-:W-:Y:S02]  /*e5d0*/  FMUL.FTZ R90, R2.reuse, R90 ;  /* 0x0000005a025a7220 */ /* 0x040fe40000410000 */
        /* <DEDUP_REMOVED lines=19> */
[----:B------:R-:W-:Y:S01]  /*e710*/  FADD.FTZ R135, R135, R168 ;  /* 0x000000a887877221 */ /* 0x000fe20000010000 */
[----:B------:R-:W-:Y:S01]  /*e720*/  MOV R2, R132 ;  /* 0x0000008400027202 */ /* 0x000fe20000000f00 */
        /* <DEDUP_REMOVED lines=132> */
.L_x_181:
[----:B------:R-:W1:Y:S01]  /*ef70*/  SHFL.BFLY PT, R3, R218, 0x2, 0x1f ;  /* 0x0c401f00da037f89 */ /* 0x000e6200000e0000 */
[----:B------:R-:W-:Y:S01]  /*ef80*/  CS2R R4, SRZ ;  /* 0x0000000000047805 */ /* 0x000fe2000001ff00 */
[----:B------:R-:W-:-:S02]  /*ef90*/  MOV R8, 0xff800000 ;  /* 0xff80000000087802 */ /* 0x000fc40000000f00 */
[----:B------:R-:W2:Y:S01]  /*efa0*/  SHFL.BFLY PT, R2, R219, 0x2, 0x1f ;  /* 0x0c401f00db027f89 */ /* 0x000ea200000e0000 */
        /* <DEDUP_REMOVED lines=8> */
[----:B------:R-:W-:Y:S02]  /*f030*/  MOV R7, 0xff800000 ;  /* 0xff80000000077802 */ /* 0x000fe40000000f00 */
[----:B------:R-:W-:-:S09]  /*f040*/  FSETP.NE.FTZ.AND P0, PT, R2, RZ, PT ;  /* 0x000000ff0200720b */ /* 0x000fd20003f15000 */
[----:B------:R-:W1:Y:S01]  /*f050*/  @P1 MUFU.RCP R5, R3 ;  /* 0x0000000300051308 */ /* 0x000e620000001000 */
[----:B------:R-:W-:-:S03]  /*f060*/  @P1 MOV R10, 0x3f317218 ;  /* 0x3f317218000a1802 */ /* 0x000fc60000000f00 */
[----:B------:R-:W-:Y:S02]  /*f070*/  @P0 MOV R9, 0x3f317218 ;  /* 0x3f31721800090802 */ /* 0x000fe40000000f00 */
[----:B------:R-:W-:Y:S02]  /*f080*/  @P1 FMUL.FTZ R10, R10, c[0x0][0x2d0] ;  /* 0x0000b4000a0a1a20 */ /* 0x000fe40000410000 */
[----:B------:R-:W-:Y:S01]  /*f090*/  @P0 MUFU.RCP R4, R2 ;  /* 0x0000000200040308 */ /* 0x000fe20000001000 */
[----:B------:R-:W-:-:S07]  /*f0a0*/  @P0 FMUL.FTZ R9, R9, c[0x0][0x2d0] ;  /* 0x0000b40009090a20 */ /* 0x000fce0000410000 */
[----:B------:R-:W2:Y:S01]  /*f0b0*/  @P1 MUFU.LG2 R3, R3 ;  /* 0x0000000300031308 */ /* 0x000ea20000000c00 */
[C---:B-1----:R-:W-:Y:S02]  /*f0c0*/  FMUL.FTZ R128, R5.reuse, R128 ;  /* 0x0000008005807220 */ /* 0x042fe40000410000 */
[C---:B------:R-:W-:Y:S02]  /*f0d0*/  FMUL.FTZ R129, R5.reuse, R129 ;  /* 0x0000008105817220 */ /* 0x040fe40000410000 */
[C---:B------:R-:W-:Y:S02]  /*f0e0*/  FMUL.FTZ R124, R5.reuse, R124 ;  /* 0x0000007c057c7220 */ /* 0x040fe40000410000 */
[C---:B------:R-:W-:Y:S01]  /*f0f0*/  FMUL.FTZ R125, R5.reuse, R125 ;  /* 0x0000007d057d7220 */ /* 0x040fe20000410000 */
[----:B------:R-:W1:Y:S01]  /*f100*/  @P0 MUFU.LG2 R2, R2 ;  /* 0x0000000200020308 */ /* 0x000e620000000c00 */
[C---:B------:R-:W-:Y:S02]  /*f110*/  FMUL.FTZ R120, R5.reuse, R120 ;  /* 0x0000007805787220 */ /* 0x040fe40000410000 */
[----:B------:R-:W-:-:S02]  /*f120*/  FMUL.FTZ R121, R5, R121 ;  /* 0x0000007905797220 */ /* 0x000fc40000410000 */
[C---:B------:R-:W-:Y:S02]  /*f130*/  FMUL.FTZ R116, R5.reuse, R116 ;  /* 0x0000007405747220 */ /* 0x040fe40000410000 */
[----:B------:R-:W-:Y:S02]  /*f140*/  FMUL.FTZ R117, R5, R117 ;  /* 0x0000007505757220 */ /* 0x000fe40000410000 */
[----:B--2---:R-:W-:Y:S02]  /*f150*/  @P1 FMUL.FTZ R3, R3, 0.69314718246459960938 ;  /* 0x3f31721803031820 */ /* 0x004fe40000410000 */
[C---:B------:R-:W-:Y:S02]  /*f160*/  FMUL.FTZ R112, R5.reuse, R112 ;  /* 0x0000007005707220 */ /* 0x040fe40000410000 */
        /* <DEDUP_REMOVED lines=90> */
.L_x_154:
[----:B------:R-:W-:Y:S05]  /*f710*/  @P2 BRA `(.L_x_191) ;  /* 0x0000153000002947 */ /* 0x000fea0003800000 */
[----:B------:R-:W1:Y:S01]  /*f720*/  S2R R0, SR_CTAID.Y ;  /* 0x0000000000007919 */ /* 0x000e620000002600 */
[----:B------:R-:W-:Y:S01]  /*f730*/  F2FP.BF16.PACK_AB R128, R129, R128 ;  /* 0x000000808180723e */ /* 0x000fe200000010ff */
[----:B------:R-:W-:Y:S01]  /*f740*/  BSSY B0, `(.L_x_192) ;  /* 0x0000108000007945 */ /* 0x000fe20003800000 */
[----:B------:R-:W-:Y:S01]  /*f750*/  F2FP.BF16.PACK_AB R130, R131, R130 ;  /* 0x000000828382723e */ /* 0x000fe200000010ff */
[----:B------:R-:W2:Y:S01]  /*f760*/  S2R R2, SR_TID.X ;  /* 0x0000000000027919 */ /* 0x000ea20000002100 */
[----:B------:R-:W-:-:S02]  /*f770*/  F2FP.BF16.PACK_AB R124, R125, R124 ;  /* 0x0000007c7d7c723e */ /* 0x000fc400000010ff */
[----:B------:R-:W-:Y:S01]  /*f780*/  F2FP.BF16.PACK_AB R126, R127, R126 ;  /* 0x0000007e7f7e723e */ /* 0x000fe200000010ff */
[----:B------:R-:W3:Y:S01]  /*f790*/  S2R R22, SR_CTAID.Z ;  /* 0x0000000000167919 */ /* 0x000ee20000002700 */
[----:B------:R-:W-:Y:S02]  /*f7a0*/  F2FP.BF16.PACK_AB R120, R121, R120 ;  /* 0x000000787978723e */ /* 0x000fe400000010ff */
[----:B------:R-:W-:Y:S01]  /*f7b0*/  F2FP.BF16.PACK_AB R122, R123, R122 ;  /* 0x0000007a7b7a723e */ /* 0x000fe200000010ff */
[----:B------:R-:W-:Y:S01]  /*f7c0*/  BAR.SYNC.DEFER_BLOCKING 0x1, 0x100 ;  /* 0x0044000000007b1d */ /* 0x000fe20000010000 */
[----:B------:R-:W-:Y:S02]  /*f7d0*/  F2FP.BF16.PACK_AB R116, R117, R116 ;  /* 0x000000747574723e */ /* 0x000fe400000010ff */
[----:B------:R-:W-:Y:S02]  /*f7e0*/  F2FP.BF16.PACK_AB R118, R119, R118 ;  /* 0x000000767776723e */ /* 0x000fe400000010ff */
[----:B------:R-:W-:-:S02]  /*f7f0*/  F2FP.BF16.PACK_AB R112, R113, R112 ;  /* 0x000000707170723e */ /* 0x000fc400000010ff */
[----:B------:R-:W-:Y:S02]  /*f800*/  F2FP.BF16.PACK_AB R114, R115, R114 ;  /* 0x000000727372723e */ /* 0x000fe400000010ff */
[----:B------:R-:W-:Y:S02]  /*f810*/  F2FP.BF16.PACK_AB R108, R109, R108 ;  /* 0x0000006c6d6c723e */ /* 0x000fe400000010ff */
[----:B------:R-:W-:Y:S01]  /*f820*/  F2FP.BF16.PACK_AB R110, R111, R110 ;  /* 0x0000006e6f6e723e */ /* 0x000fe200000010ff */
[C---:B-1----:R-:W-:Y:S01]  /*f830*/  IMAD.WIDE.U32 R26, R0.reuse, c[0x0][0x490], RZ ;  /* 0x00012400001a7a25 */ /* 0x042fe200078e00ff */
[----:B------:R-:W-:Y:S02]  /*f840*/  SHF.R.S32.HI R3, RZ, 0x1f, R0 ;  /* 0x0000001fff037819 */ /* 0x000fe40000011400 */
[----:B------:R-:W-:Y:S01]  /*f850*/  F2FP.BF16.PACK_AB R104, R105, R104 ;  /* 0x000000686968723e */ /* 0x000fe200000010ff */
[----:B------:R-:W-:Y:S01]  /*f860*/  IMAD.WIDE.U32 R16, R0, c[0x0][0x3e8], RZ ;  /* 0x0000fa0000107a25 */ /* 0x000fe200078e00ff */
[----:B--2---:R-:W-:-:S02]  /*f870*/  SHF.R.S32.HI R11, RZ, 0x1f, R2 ;  /* 0x0000001fff0b7819 */ /* 0x004fc40000011402 */
[----:B------:R-:W-:Y:S01]  /*f880*/  F2FP.BF16.PACK_AB R106, R107, R106 ;  /* 0x0000006a6b6a723e */ /* 0x000fe200000010ff */
[----:B------:R-:W-:Y:S01]  /*f890*/  IMAD R9, R3, c[0x0][0x490], RZ ;  /* 0x0001240003097a24 */ /* 0x000fe200078e02ff */
[-C--:B------:R-:W-:Y:S01]  /*f8a0*/  LEA.HI R19, R11, R2.reuse, RZ, 0x5 ;  /* 0x000000020b137211 */ /* 0x080fe200078f28ff */
[----:B------:R-:W-:Y:S01]  /*f8b0*/  IMAD R3, R3, c[0x0][0x3e8], RZ ;  /* 0x0000fa0003037a24 */ /* 0x000fe200078e02ff */
[CC--:B------:R-:W-:Y:S01]  /*f8c0*/  LEA.HI R4, R11.reuse, R2.reuse, RZ, 0x3 ;  /* 0x000000020b047211 */ /* 0x0c0fe200078f18ff */
[C---:B------:R-:W-:Y:S01]  /*f8d0*/  IMAD R24, R0.reuse, c[0x0][0x494], R9 ;  /* 0x0001250000187a24 */ /* 0x040fe200078e0209 */
[-C--:B------:R-:W-:Y:S01]  /*f8e0*/  LEA.HI R9, R11, R2.reuse, RZ, 0x2 ;  /* 0x000000020b097211 */ /* 0x080fe200078f10ff */
[----:B------:R-:W-:Y:S01]  /*f8f0*/  IMAD R3, R0, c[0x0][0x3ec], R3 ;  /* 0x0000fb0000037a24 */ /* 0x000fe200078e0203 */
[----:B------:R-:W-:Y:S01]  /*f900*/  LOP3.LUT R13, R19, 0xffffffe0, RZ, 0xc0, !PT ;  /* 0xffffffe0130d7812 */ /* 0x000fe200078ec0ff */
[----:B------:R-:W-:Y:S01]  /*f910*/  IMAD.IADD R25, R27, 0x1, R24 ;  /* 0x000000011b197824 */ /* 0x000fe200078e0218 */
[----:B------:R-:W-:Y:S01]  /*f920*/  SHF.R.S32.HI R21, RZ, 0x2, R9 ;  /* 0x00000002ff157819 */ /* 0x000fe20000011409 */
[----:B------:R-:W-:Y:S01]  /*f930*/  IMAD.IADD R3, R17, 0x1, R3 ;  /* 0x0000000111037824 */ /* 0x000fe200078e0203 */
[----:B------:R-:W-:Y:S01]  /*f940*/  SHF.R.S32.HI R10, RZ, 0x1f, R9 ;  /* 0x0000001fff0a7819 */ /* 0x000fe20000011409 */
[----:B------:R-:W-:Y:S01]  /*f950*/  IMAD.MOV.U32 R24, RZ, RZ, R26 ;  /* 0x000000ffff187224 */ /* 0x000fe200078e001a */
[----:B------:R-:W-:-:S02]  /*f960*/  LEA.HI R0, R11, R2, RZ, 0x6 ;  /* 0x000000020b007211 */ /* 0x000fc400078f30ff */
[----:B------:R-:W-:Y:S01]  /*f970*/  LEA.HI R11, R10, R21, RZ, 0x3 ;  /* 0x000000150a0b7211 */ /* 0x000fe200078f18ff */
[----:B------:R-:W-:Y:S01]  /*f980*/  IMAD.IADD R10, R2, 0x1, -R13 ;  /* 0x00000001020a7824 */ /* 0x000fe200078e0a0d */
[----:B------:R-:W-:Y:S01]  /*f990*/  SHF.R.S32.HI R20, RZ, 0x5, R19 ;  /* 0x00000005ff147819 */ /* 0x000fe20000011413 */
[----:B---3--:R-:W-:Y:S01]  /*f9a0*/  IMAD.WIDE.U32 R24, R22, c[0x0][0x498], R24 ;  /* 0x0001260016187a25 */ /* 0x008fe200078e0018 */
[----:B------:R-:W-:Y:S02]  /*f9b0*/  LOP3.LUT R12, R11, 0xfffffff8, RZ, 0xc0, !PT ;  /* 0xfffffff80b0c7812 */ /* 0x000fe400078ec0ff */
[----:B------:R-:W-:Y:S02]  /*f9c0*/  SHF.R.S32.HI R11, RZ, 0x1f, R10 ;  /* 0x0000001fff0b7819 */ /* 0x000fe4000001140a */
[----:B------:R-:W-:Y:S01]  /*f9d0*/  LOP3.LUT P4, RZ, R10, 0x3, RZ, 0xc0, !PT ;  /* 0x000000030aff7812 */ /* 0x000fe2000788c0ff */
[----:B------:R-:W-:Y:S01]  /*f9e0*/  IMAD.IADD R21, R21, 0x1, -R12 ;  /* 0x0000000115157824 */ /* 0x000fe200078e0a0c */
[----:B------:R-:W-:Y:S01]  /*f9f0*/  LEA.HI R10, R11, R10, RZ, 0x2 ;  /* 0x0000000a0b0a7211 */ /* 0x000fe200078f10ff */
[----:B------:R-:W-:Y:S01]  /*fa00*/  IMAD.MOV.U32 R12, RZ, RZ, c[0x0][0x4e8] ;  /* 0x00013a00ff0c7624 */ /* 0x000fe200078e00ff */
[----:B------:R-:W1:Y:S01]  /*fa10*/  S2R R11, SR_CTAID.X ;  /* 0x00000000000b7919 */ /* 0x000e620000002500 */
[----:B------:R-:W-:-:S02]  /*fa20*/  LOP3.LUT R9, R9, 0xfffffffc, RZ, 0xc0, !PT ;  /* 0xfffffffc09097812 */ /* 0x000fc400078ec0ff */
[----:B------:R-:W-:Y:S02]  /*fa30*/  SHF.R.S32.HI R13, RZ, 0x1f, R22 ;  /* 0x0000001fff0d7819 */ /* 0x000fe40000011416 */
[----:B------:R-:W-:Y:S01]  /*fa40*/  SHF.R.S32.HI R19, RZ, 0x1f, R19 ;  /* 0x0000001fff137819 */ /* 0x000fe20000011413 */
[----:B------:R-:W-:Y:S01]  /*fa50*/  IMAD.IADD R9, R2, 0x1, -R9 ;  /* 0x0000000102097824 */ /* 0x000fe200078e0a09 */
[----:B------:R-:W-:Y:S01]  /*fa60*/  LOP3.LUT R15, R4, 0xfffffff8, RZ, 0xc0, !PT ;  /* 0xfffffff8040f7812 */ /* 0x000fe200078ec0ff */
[----:B------:R-:W-:Y:S01]  /*fa70*/  IMAD R17, R13, c[0x0][0x498], RZ ;  /* 0x000126000d117a24 */ /* 0x000fe200078e02ff */
[----:B------:R-:W-:Y:S01]  /*fa80*/  LEA.HI R19, R19, R20, RZ, 0x3 ;  /* 0x0000001413137211 */ /* 0x000fe200078f18ff */
[----:B------:R-:W-:Y:S01]  /*fa90*/  IMAD R13, R13, c[0x0][0x3f0], RZ ;  /* 0x0000fc000d0d7a24 */ /* 0x000fe200078e02ff */
[----:B------:R-:W-:Y:S01]  /*faa0*/  SHF.R.S32.HI R4, RZ, 0x3, R4 ;  /* 0x00000003ff047819 */ /* 0x000fe20000011404 */
[----:B------:R-:W-:Y:S01]  /*fab0*/  IMAD.IADD R15, R2, 0x1, -R15 ;  /* 0x00000001020f7824 */ /* 0x000fe200078e0a0f */
[----:B------:R-:W-:Y:S01]  /*fac0*/  ISETP.NE.AND P0, PT, R12, 0x1, PT ;  /* 0x000000010c00780c */ /* 0x000fe20003f05270 */
[----:B------:R-:W-:Y:S01]  /*fad0*/  IMAD.MOV.U32 R2, RZ, RZ, R16 ;  /* 0x000000ffff027224 */ /* 0x000fe200078e0010 */
[----:B------:R-:W-:Y:S01]  /*fae0*/  LOP3.LUT R19, R19, 0xffffff8, RZ, 0xc0, !PT ;  /* 0x0ffffff813137812 */ /* 0x000fe200078ec0ff */
[C---:B------:R-:W-:Y:S01]  /*faf0*/  IMAD R14, R22.reuse, c[0x0][0x49c], R17 ;  /* 0x00012700160e7a24 */ /* 0x040fe200078e0211 */
[----:B------:R-:W-:Y:S01]  /*fb00*/  LEA.HI R16, R9, R9, RZ, 0x1 ;  /* 0x0000000909107211 */ /* 0x000fe200078f08ff */
[----:B------:R-:W-:Y:S01]  /*fb10*/  IMAD R13, R22, c[0x0][0x3f4], R13 ;  /* 0x0000fd00160d7a24 */ /* 0x000fe200078e020d */
[----:B------:R-:W-:Y:S01]  /*fb20*/  R2P PR, R21, 0x6 ;  /* 0x0000000615007804 */ /* 0x000fe20000000000 */
[----:B------:R-:W-:Y:S01]  /*fb30*/  IMAD.SHL.U32 R26, R4, 0x40, RZ ;  /* 0x00000040041a7824 */ /* 0x000fe200078e00ff */
[----:B------:R-:W-:Y:S01]  /*fb40*/  LOP3.LUT R16, R16, 0x1ffffffe, RZ, 0xc0, !PT ;  /* 0x1ffffffe10107812 */ /* 0x000fe200078ec0ff */
[----:B------:R-:W-:Y:S01]  /*fb50*/  IMAD.WIDE.U32 R22, R22, c[0x0][0x3f0], R2 ;  /* 0x0000fc0016167a25 */ /* 0x000fe200078e0002 */
[----:B------:R-:W-:-:S02]  /*fb60*/  SHF.R.S32.HI R10, RZ, 0x2, R10 ;  /* 0x00000002ff0a7819 */ /* 0x000fc4000001140a */
[----:B------:R-:W-:Y:S01]  /*fb70*/  LOP3.LUT R26, R26, 0x1c0, RZ, 0xc0, !PT ;  /* 0x000001c01a1a7812 */ /* 0x000fe200078ec0ff */
[----:B------:R-:W-:Y:S01]  /*fb80*/  IMAD.SHL.U32 R3, R15, 0x8, RZ ;  /* 0x000000080f037824 */ /* 0x000fe200078e00ff */
[----:B------:R-:W-:Y:S01]  /*fb90*/  F2FP.BF16.PACK_AB R100, R101, R100 ;  /* 0x000000646564723e */ /* 0x000fe200000010ff */
[----:B------:R-:W-:Y:S01]  /*fba0*/  IMAD R18, R15, 0x20, R4 ;  /* 0x000000200f127824 */ /* 0x000fe200078e0204 */
[----:B------:R-:W-:Y:S01]  /*fbb0*/  SHF.R.U32.HI R2, RZ, 0x3, R26 ;  /* 0x00000003ff027819 */ /* 0x000fe2000001161a */
[----:B------:R-:W-:Y:S01]  /*fbc0*/  IMAD.IADD R19, R20, 0x1, -R19 ;  /* 0x0000000114137824 */ /* 0x000fe200078e0a13 */
[----:B------:R-:W-:Y:S01]  /*fbd0*/  LOP3.LUT R17, R26, 0x38, R3, 0xf8, !PT ;  /* 0x000000381a117812 */ /* 0x000fe200078ef803 */
[----:B------:R-:W-:Y:S01]  /*fbe0*/  IMAD R15, R20, 0x200, R9 ;  /* 0x00000200140f7824 */ /* 0x000fe200078e0209 */
[C---:B------:R-:W-:Y:S01]  /*fbf0*/  LOP3.LUT R20, R21.reuse, 0x1, RZ, 0xc0, !PT ;  /* 0x0000000115147812 */ /* 0x040fe200078ec0ff */
[----:B------:R-:W-:Y:S01]  /*fc00*/  IMAD.SHL.U32 R21, R21, 0x40, RZ ;  /* 0x0000004015157824 */ /* 0x000fe200078e00ff */
[----:B------:R-:W-:Y:S01]  /*fc10*/  LOP3.LUT R2, R17, R2, RZ, 0x3c, !PT ;  /* 0x0000000211027212 */ /* 0x000fe200078e3cff */
[----:B-1----:R-:W-:Y:S01]  /*fc20*/  IMAD R18, R11, 0x80, R18 ;  /* 0x000000800b127824 */ /* 0x002fe200078e0212 */
[----:B------:R-:W-:Y:S01]  /*fc30*/  ISETP.NE.U32.AND P3, PT, R20, 0x1, PT ;  /* 0x000000011400780c */ /* 0x000fe20003f65070 */
[----:B------:R-:W-:Y:S01]  /*fc40*/  IMAD.IADD R9, R9, 0x1, -R16 ;  /* 0x0000000109097824 */ /* 0x000fe200078e0a10 */
[----:B------:R-:W-:Y:S01]  /*fc50*/  LOP3.LUT R21, R21, 0x1c0, RZ, 0xc0, !PT ;  /* 0x000001c015157812 */ /* 0x000fe200078ec0ff */
[----:B------:R-:W-:Y:S01]  /*fc60*/  @P0 IMAD.HI.U32 R16, R18, c[0x0][0x4ec], RZ ;  /* 0x00013b0012100a27 */ /* 0x000fe200078e00ff */
[----:B------:R-:W-:-:S02]  /*fc70*/  F2FP.BF16.PACK_AB R102, R103, R102 ;  /* 0x000000666766723e */ /* 0x000fc400000010ff */
[----:B------:R-:W-:Y:S01]  /*fc80*/  F2FP.BF16.PACK_AB R36, R37, R36 ;  /* 0x000000242524723e */ /* 0x000fe200000010ff */
[----:B------:R-:W-:Y:S01]  /*fc90*/  IMAD.IADD R23, R23, 0x1, R13 ;  /* 0x0000000117177824 */ /* 0x000fe200078e020d */
[----:B------:R-:W-:Y:S01]  /*fca0*/  F2FP.BF16.PACK_AB R38, R39, R38 ;  /* 0x000000262726723e */ /* 0x000fe200000010ff */
[----:B------:R-:W-:Y:S01]  /*fcb0*/  IMAD R10, R19, 0x10, R10 ;  /* 0x00000010130a7824 */ /* 0x000fe200078e020a */
[----:B------:R-:W-:Y:S01]  /*fcc0*/  F2FP.BF16.PACK_AB R40, R41, R40 ;  /* 0x000000282928723e */ /* 0x000fe200000010ff */
[----:B------:R-:W-:Y:S01]  /*fcd0*/  IMAD.SHL.U32 R13, R0, 0x8, RZ ;  /* 0x00000008000d7824 */ /* 0x000fe200078e00ff */
[----:B------:R-:W-:Y:S01]  /*fce0*/  LEA.HI R0, R21, R21, RZ, 0x1d ;  /* 0x0000001515007211 */ /* 0x000fe200078fe8ff */
[----:B------:R-:W-:Y:S01]  /*fcf0*/  IMAD.MOV.U32 R17, RZ, RZ, R18 ;  /* 0x000000ffff117224 */ /* 0x000fe200078e0012 */
[----:B------:R-:W-:Y:S01]  /*fd00*/  @P0 SHF.R.U32.HI R17, RZ, c[0x0][0x4f0], R16 ;  /* 0x00013c00ff110a19 */ /* 0x000fe20000011610 */
[----:B------:R-:W-:Y:S01]  /*fd10*/  IMAD R16, R9, 0x8, R10 ;  /* 0x0000000809107824 */ /* 0x000fe200078e020a */
[----:B------:R-:W-:Y:S01]  /*fd20*/  LOP3.LUT R13, R2, 0x7ffffe00, R13, 0xf8, !PT ;  /* 0x7ffffe00020d7812 */ /* 0x000fe200078ef80d */
[----:B------:R-:W-:Y:S01]  /*fd30*/  IMAD.U32 R0, R15, 0x2, R0 ;  /* 0x000000020f007824 */ /* 0x000fe200078e0000 */
[----:B------:R-:W-:Y:S01]  /*fd40*/  SHF.R.S32.HI R2, RZ, 0x1f, R17 ;  /* 0x0000001fff027819 */ /* 0x000fe20000011411 */
[----:B------:R-:W-:Y:S01]  /*fd50*/  IMAD R16, R11, 0x80, R16 ;  /* 0x000000800b107824 */ /* 0x000fe200078e0210 */
[----:B------:R-:W-:Y:S01]  /*fd60*/  F2FP.BF16.PACK_AB R42, R43, R42 ;  /* 0x0000002a2b2a723e */ /* 0x000fe200000010ff */
[----:B------:R-:W-:Y:S01]  /*fd70*/  IMAD R12, R12, c[0x0][0x388], RZ ;  /* 0x0000e2000c0c7a24 */ /* 0x000fe200078e02ff */
[----:B------:R-:W-:Y:S01]  /*fd80*/  F2FP.BF16.PACK_AB R44, R45, R44 ;  /* 0x0000002c2d2c723e */ /* 0x000fe200000010ff */
[----:B------:R-:W-:Y:S01]  /*fd90*/  IMAD R9, R11, 0x80, R10 ;  /* 0x000000800b097824 */ /* 0x000fe200078e020a */
[----:B------:R-:W-:Y:S01]  /*fda0*/  F2FP.BF16.PACK_AB R46, R47, R46 ;  /* 0x0000002e2f2e723e */ /* 0x000fe200000010ff */
[----:B------:R-:W-:Y:S01]  /*fdb0*/  IMAD.SHL.U32 R21, R0, 0x2, RZ ;  /* 0x0000000200157824 */ /* 0x000fe200078e00ff */
[----:B------:R-:W-:Y:S01]  /*fdc0*/  F2FP.BF16.PACK_AB R48, R49, R48 ;  /* 0x000000303130723e */ /* 0x000fe200000010ff */
[----:B------:R-:W-:Y:S01]  /*fdd0*/  @P0 IMAD.HI.U32 R0, R16, c[0x0][0x4ec], RZ ;  /* 0x00013b0010000a27 */ /* 0x000fe200078e00ff */
[----:B------:R-:W-:-:S02]  /*fde0*/  ISETP.GE.OR P5, PT, R9, R12, P4 ;  /* 0x0000000c0900720c */ /* 0x000fc400027a6670 */
[----:B------:R-:W-:Y:S01]  /*fdf0*/  IADD3 R9, R9, 0x8, RZ ;  /* 0x0000000809097810 */ /* 0x000fe20007ffe0ff */
[----:B------:R-:W-:Y:S01]  /*fe00*/  IMAD R2, R2, c[0x0][0x3e0], RZ ;  /* 0x0000f80002027a24 */ /* 0x000fe200078e02ff */
[----:B------:R-:W-:Y:S01]  /*fe10*/  STS [R21+0x80], R128 ;  /* 0x0000808015007388 */ /* 0x000fe20000000800 */
[----:B------:R-:W-:Y:S01]  /*fe20*/  IMAD.MOV.U32 R15, RZ, RZ, R16 ;  /* 0x000000ffff0f7224 */ /* 0x000fe200078e0010 */
[----:B------:R-:W-:Y:S01]  /*fe30*/  @P0 SHF.R.U32.HI R15, RZ, c[0x0][0x4f0], R0 ;  /* 0x00013c00ff0f0a19 */ /* 0x000fe20000011600 */
[----:B------:R-:W-:Y:S01]  /*fe40*/  IMAD.MOV R19, RZ, RZ, -R17 ;  /* 0x000000ffff137224 */ /* 0x000fe200078e0a11 */
[----:B------:R-:W-:Y:S01]  /*fe50*/  ISETP.GE.OR P4, PT, R9, R12, P4 ;  /* 0x0000000c0900720c */ /* 0x000fe20002786670 */
[----:B------:R-:W-:Y:S01]  /*fe60*/  IMAD.WIDE.U32 R22, R17, c[0x0][0x3e0], R22 ;  /* 0x0000f80011167a25 */ /* 0x000fe200078e0016 */
[----:B------:R-:W-:Y:S01]  /*fe70*/  SHF.R.S32.HI R9, RZ, 0x1f, R15 ;  /* 0x0000001fff097819 */ /* 0x000fe2000001140f */
[----:B------:R-:W-:Y:S01]  /*fe80*/  STS [R21+0x480], R130 ;  /* 0x0004808215007388 */ /* 0x000fe20000000800 */
[----:B------:R-:W-:Y:S01]  /*fe90*/  IADD3 R24, P0, R15, R24, RZ ;  /* 0x000000180f187210 */ /* 0x000fe20007f1e0ff */
[----:B------:R-:W-:Y:S01]  /*fea0*/  IMAD R17, R17, c[0x0][0x3e4], R2 ;  /* 0x0000f90011117a24 */ /* 0x000fe200078e0202 */
[----:B------:R-:W-:Y:S01]  /*feb0*/  IADD3 R0, R21, 0x80, RZ ;  /* 0x0000008015007810 */ /* 0x000fe20007ffe0ff */
[----:B------:R-:W-:Y:S01]  /*fec0*/  IMAD R19, R19, c[0x0][0x4e8], R18 ;  /* 0x00013a0013137a24 */ /* 0x000fe200078e0212 */
[----:B------:R-:W-:Y:S01]  /*fed0*/  IADD3.X R25, R9, R25, R14, P0, !PT ;  /* 0x0000001909197210 */ /* 0x000fe200007fe40e */
[----:B------:R-:W-:Y:S01]  /*fee0*/  IMAD.IADD R23, R23, 0x1, R17 ;  /* 0x0000000117177824 */ /* 0x000fe200078e0211 */
[----:B------:R-:W-:Y:S01]  /*fef0*/  IADD3 R17, R21, 0x70, RZ ;  /* 0x0000007015117810 */ /* 0x000fe20007ffe0ff */
[----:B------:R-:W-:Y:S01]  /*ff00*/  IMAD.MOV R9, RZ, RZ, -R15 ;  /* 0x000000ffff097224 */ /* 0x000fe200078e0a0f */
[----:B------:R-:W-:Y:S01]  /*ff10*/  @P3 IADD3 R17, R0, 0x10, RZ ;  /* 0x0000001000113810 */ /* 0x000fe20007ffe0ff */
[----:B------:R-:W-:Y:S01]  /*ff20*/  IMAD.MOV.U32 R0, RZ, RZ, 0x20 ;  /* 0x00000020ff007424 */ /* 0x000fe200078e00ff */
[----:B------:R-:W-:Y:S01]  /*ff30*/  SHF.R.S32.HI R2, RZ, 0x1f, R19 ;  /* 0x0000001fff027819 */ /* 0x000fe20000011413 */
[----:B------:R-:W-:Y:S01]  /*ff40*/  IMAD R27, R9, c[0x0][0x4e8], R16 ;  /* 0x00013a00091b7a24 */ /* 0x000fe200078e0210 */
[----:B------:R-:W-:Y:S01]  /*ff50*/  F2FP.BF16.PACK_AB R50, R51, R50 ;  /* 0x000000323332723e */ /* 0x000fe200000010ff */
[----:B------:R-:W-:Y:S01]  /*ff60*/  IMAD.MOV.U32 R9, RZ, RZ, 0x40 ;  /* 0x00000040ff097424 */ /* 0x000fe200078e00ff */
[----:B------:R-:W-:Y:S01]  /*ff70*/  SEL R0, R0, 0xffffffe0, !P1 ;  /* 0xffffffe000007807 */ /* 0x000fe20004800000 */
[----:B------:R-:W-:Y:S01]  /*ff80*/  IMAD R2, R2, c[0x0][0x3d8], RZ ;  /* 0x0000f60002027a24 */ /* 0x000fe200078e02ff */
[----:B------:R-:W-:Y:S01]  /*ff90*/  STS [R17], R124 ;  /* 0x0000007c11007388 */ /* 0x000fe20000000800 */
[----:B------:R-:W-:Y:S01]  /*ffa0*/  IMAD.WIDE.U32 R24, R27, c[0x0][0x488], R24 ;  /* 0x000122001b187a25 */ /* 0x000fe200078e0018 */
[----:B------:R-:W-:-:S02]  /*ffb0*/  SEL R10, R9, 0xffffffc0, !P2 ;  /* 0xffffffc0090a7807 */ /* 0x000fc40005000000 */
[----:B------:R-:W-:Y:S01]  /*ffc0*/  STS [R17+0x400], R126 ;  /* 0x0004007e11007388 */ /* 0x000fe20000000800 */
[----:B------:R-:W-:Y:S01]  /*ffd0*/  IMAD.IADD R15, R21, 0x1, R0 ;  /* 0x00000001150f7824 */ /* 0x000fe200078e0200 */
[----:B------:R-:W-:Y:S01]  /*ffe0*/  F2FP.BF16.PACK_AB R52, R53, R52 ;  /* 0x000000343534723e */ /* 0x000fe200000010ff */
[----:B------:R-:W-:Y:S01]  /*fff0*/  IMAD.IADD R9, R0, 0x1, R17 ;  /* 0x0000000100097824 */ /* 0x000fe200078e0211 */
[----:B------:R-:W-:Y:S01]  /*10000*/  SHF.R.S32.HI R0, RZ, 0x1f, R27 ;  /* 0x0000001fff007819 */ /* 0x000fe2000001141b */
[C---:B------:R-:W-:Y:S01]  /*10010*/  IMAD R2, R19.reuse, c[0x0][0x3dc], R2 ;  /* 0x0000f70013027a24 */ /* 0x040fe200078e0202 */
[----:B------:R-:W-:Y:S01]  /*10020*/  STS [R15+0x80], R120 ;  /* 0x000080780f007388 */ /* 0x000fe20000000800 */
[----:B------:R-:W-:Y:S01]  /*10030*/  IMAD.WIDE.U32 R18, R19, c[0x0][0x3d8], R22 ;  /* 0x0000f60013127a25 */ /* 0x000fe200078e0016 */
[----:B------:R-:W-:Y:S02]  /*10040*/  F2FP.BF16.PACK_AB R54, R55, R54 ;  /* 0x000000363736723e */ /* 0x000fe400000010ff */
[----:B------:R-:W-:Y:S01]  /*10050*/  STS [R15+0x480], R122 ;  /* 0x0004807a0f007388 */ /* 0x000fe20000000800 */
[----:B------:R-:W-:Y:S01]  /*10060*/  IMAD R0, R0, c[0x0][0x488], RZ ;  /* 0x0001220000007a24 */ /* 0x000fe200078e02ff */
[----:B------:R-:W-:Y:S01]  /*10070*/  F2FP.BF16.PACK_AB R56, R57, R56 ;  /* 0x000000383938723e */ /* 0x000fe200000010ff */
[----:B------:R-:W-:Y:S01]  /*10080*/  IMAD.IADD R23, R21, 0x1, R10 ;  /* 0x0000000115177824 */ /* 0x000fe200078e020a */
[----:B------:R-:W-:Y:S01]  /*10090*/  STS [R9], R116 ;  /* 0x0000007409007388 */ /* 0x000fe20000000800 */
[----:B------:R-:W-:Y:S01]  /*100a0*/  IMAD R0, R27, c[0x0][0x48c], R0 ;  /* 0x000123001b007a24 */ /* 0x000fe200078e0200 */
[----:B------:R-:W-:Y:S01]  /*100b0*/  F2FP.BF16.PACK_AB R58, R59, R58 ;  /* 0x0000003a3b3a723e */ /* 0x000fe200000010ff */
[C---:B------:R-:W-:Y:S01]  /*100c0*/  IMAD.IADD R27, R10.reuse, 0x1, R17 ;  /* 0x000000010a1b7824 */ /* 0x040fe200078e0211 */
[----:B------:R-:W-:Y:S01]  /*100d0*/  STS [R9+0x400], R118 ;  /* 0x0004007609007388 */ /* 0x000fe20000000800 */
[----:B------:R-:W-:Y:S01]  /*100e0*/  IMAD.IADD R29, R10, 0x1, R15 ;  /* 0x000000010a1d7824 */ /* 0x000fe200078e020f */
[----:B------:R-:W-:Y:S01]  /*100f0*/  F2FP.BF16.PACK_AB R60, R61, R60 ;  /* 0x0000003c3d3c723e */ /* 0x000fe200000010ff */
[----:B------:R-:W-:Y:S01]  /*10100*/  IMAD.IADD R31, R9, 0x1, R10 ;  /* 0x00000001091f7824 */ /* 0x000fe200078e020a */
[----:B------:R-:W-:Y:S01]  /*10110*/  STS [R23+0x80], R112 ;  /* 0x0000807017007388 */ /* 0x000fe20000000800 */
[----:B------:R-:W-:Y:S01]  /*10120*/  F2FP.BF16.PACK_AB R62, R63, R62 ;  /* 0x0000003e3f3e723e */ /* 0x000fe200000010ff */
[----:B------:R-:W-:Y:S01]  /*10130*/  IMAD.IADD R25, R25, 0x1, R0 ;  /* 0x0000000119197824 */ /* 0x000fe200078e0200 */
[----:B------:R-:W-:Y:S01]  /*10140*/  F2FP.BF16.PACK_AB R64, R65, R64 ;  /* 0x000000404140723e */ /* 0x000fe200000010ff */
[----:B------:R-:W-:Y:S01]  /*10150*/  STS [R23+0x480], R114 ;  /* 0x0004807217007388 */ /* 0x000fe20000000800 */
[----:B------:R-:W-:Y:S01]  /*10160*/  F2FP.BF16.PACK_AB R66, R67, R66 ;  /* 0x000000424342723e */ /* 0x000fe200000010ff */
[----:B------:R-:W-:Y:S01]  /*10170*/  IMAD R57, R11, 0x80, R4 ;  /* 0x000000800b397824 */ /* 0x000fe200078e0204 */
[----:B------:R-:W-:Y:S01]  /*10180*/  F2FP.BF16.PACK_AB R68, R69, R68 ;  /* 0x000000444544723e */ /* 0x000fe200000010ff */
[----:B------:R-:W-:Y:S01]  /*10190*/  STS [R27], R108 ;  /* 0x0000006c1b007388 */ /* 0x000fe20000000800 */
        /* <DEDUP_REMOVED lines=11> */
[----:B------:R-:W-:Y:S01]  /*10250*/  STS [R31], R100 ;  /* 0x000000641f007388 */ /* 0x000fe20000000800 */
[----:B------:R-:W-:Y:S02]  /*10260*/  F2FP.BF16.PACK_AB R86, R87, R86 ;  /* 0x000000565756723e */ /* 0x000fe400000010ff */
[----:B------:R-:W-:Y:S01]  /*10270*/  LEA R14, P0, R24, c[0x0][0x450], 0x2 ;  /* 0x00011400180e7a11 */ /* 0x000fe200078010ff */
        /* <DEDUP_REMOVED lines=10> */
[----:B------:R-:W-:Y:S02]  /*10320*/  LEA.HI.X R25, R24, c[0x0][0x454], R25, 0x2, P0 ;  /* 0x0001150018197a11 */ /* 0x000fe400000f1419 */
[----:B------:R-:W-:Y:S01]  /*10330*/  LEA R0, P0, R18, c[0x0][0x380], 0x1 ;  /* 0x0000e00012007a11 */ /* 0x000fe200078008ff */
        /* <DEDUP_REMOVED lines=15> */
[----:B-1----:R-:W-:-:S03]  /*10430*/  IMAD.SHL.U32 R58, R13, 0x2, RZ ;  /* 0x000000020d3a7824 */ /* 0x002fc600078e00ff */
        /* <DEDUP_REMOVED lines=14> */
[----:B------:R-:W-:Y:S04]  /*10520*/  SHFL.IDX PT, R88, R14, RZ, 0x1c1f ;  /* 0x001c1fff0e587589 */ /* 0x000fe800000e0000 */
[----:B------:R-:W2:Y:S04]  /*10530*/  SHFL.IDX PT, R89, R25, RZ, 0x1c1f ;  /* 0x001c1fff19597589 */ /* 0x000ea800000e0000 */
[----:B------:R-:W-:Y:S06]  /*10540*/  BAR.SYNC.DEFER_BLOCKING 0x1, 0x100 ;  /* 0x0044000000007b1d */ /* 0x000fec0000010000 */
[----:B------:R-:W-:Y:S01]  /*10550*/  SHFL.IDX PT, R96, R14, 0x1, 0x1c1f ;  /* 0x003c1f000e607f89 */ /* 0x000fe200000e0000 */
[----:B-1----:R-:W-:-:S03]  /*10560*/  IMAD.IADD R5, R19, 0x1, R2 ;  /* 0x0000000113057824 */ /* 0x002fc600078e0202 */
[----:B------:R-:W1:Y:S02]  /*10570*/  SHFL.IDX PT, R97, R25, 0x1, 0x1c1f ;  /* 0x003c1f0019617f89 */ /* 0x000e6400000e0000 */
[----:B------:R-:W-:Y:S02]  /*10580*/  LEA.HI.X R2, R18, c[0x0][0x384], R5, 0x1, P0 ;  /* 0x0000e10012027a11 */ /* 0x000fe400000f0c05 */
[----:B------:R3:W4:Y:S01]  /*10590*/  SHFL.IDX PT, R60, R0, RZ, 0x181f ;  /* 0x00181fff003c7589 */ /* 0x00072200000e0000 */
[----:B------:R-:W-:-:S03]  /*105a0*/  ISETP.GE.AND P0, PT, R57, R12, PT ;  /* 0x0000000c3900720c */ /* 0x000fc60003f06270 */
[----:B------:R3:W3:Y:S04]  /*105b0*/  SHFL.IDX PT, R61, R2, RZ, 0x181f ;  /* 0x00181fff023d7589 */ /* 0x0006e800000e0000 */
[----:B--2---:R2:W-:Y:S04]  /*105c0*/  @!P5 ST.E [R88.64], R7 ;  /* 0x000000075800d985 */ /* 0x0045e8000c101910 */
[----:B-1----:R2:W-:Y:S04]  /*105d0*/  @!P4 ST.E [R96.64], R8 ;  /* 0x000000086000c985 */ /* 0x0025e8000c101910 */
[----:B------:R2:W1:Y:S04]  /*105e0*/  LDS.128 R52, [R58+0x1080] ;  /* 0x001080003a347984 */ /* 0x0004680000000c00 */
[----:B------:R2:W1:Y:S04]  /*105f0*/  LDS.128 R48, [R58+0x2080] ;  /* 0x002080003a307984 */ /* 0x0004680000000c00 */
[----:B------:R2:W1:Y:S04]  /*10600*/  LDS.128 R44, [R58+0x3080] ;  /* 0x003080003a2c7984 */ /* 0x0004680000000c00 */
[----:B------:R2:W1:Y:S04]  /*10610*/  LDS.128 R40, [R58+0x5080] ;  /* 0x005080003a287984 */ /* 0x0004680000000c00 */
[----:B------:R2:W1:Y:S04]  /*10620*/  LDS.128 R36, [R58+0x6080] ;  /* 0x006080003a247984 */ /* 0x0004680000000c00 */
[----:B------:R2:W1:Y:S04]  /*10630*/  LDS.128 R32, [R58+0x7080] ;  /* 0x007080003a207984 */ /* 0x0004680000000c00 */
[----:B------:R2:W1:Y:S04]  /*10640*/  LDS.128 R28, [R58+0x9080] ;  /* 0x009080003a1c7984 */ /* 0x0004680000000c00 */
[----:B------:R2:W1:Y:S04]  /*10650*/  LDS.128 R24, [R58+0xa080] ;  /* 0x00a080003a187984 */ /* 0x0004680000000c00 */
[----:B------:R2:W1:Y:S01]  /*10660*/  LDS.128 R20, [R58+0xb080] ;  /* 0x00b080003a147984 */ /* 0x0004620000000c00 */
[----:B------:R-:W-:Y:S05]  /*10670*/  @P0 BRA `(.L_x_193) ;  /* 0x0000014000000947 */ /* 0x000fea0003800000 */
[----:B---34-:R-:W3:Y:S01]  /*10680*/  LDS.128 R16, [R58+0x80] ;  /* 0x000080003a107984 */ /* 0x018ee20000000c00 */
[----:B------:R-:W-:-:S02]  /*10690*/  IADD3 R56, R3, 0x40, RZ ;  /* 0x0000004003387810 */ /* 0x000fc40007ffe0ff */
[C---:B------:R-:W-:Y:S01]  /*106a0*/  IADD3 R14, R3.reuse, 0x80, RZ ;  /* 0x00000080030e7810 */ /* 0x040fe20007ffe0ff */
[----:B--2---:R-:W2:Y:S01]  /*106b0*/  LDS.128 R8, [R58+0x4080] ;  /* 0x004080003a087984 */ /* 0x004ea20000000c00 */
[----:B------:R-:W-:Y:S02]  /*106c0*/  ISETP.GE.AND P1, PT, R56, c[0x0][0x3c8], PT ;  /* 0x0000f20038007a0c */ /* 0x000fe40003f26270 */
[----:B------:R-:W-:Y:S01]  /*106d0*/  ISETP.GE.AND P0, PT, R14, c[0x0][0x3c8], PT ;  /* 0x0000f2000e007a0c */ /* 0x000fe20003f06270 */
[----:B------:R4:W5:Y:S01]  /*106e0*/  LDS.128 R4, [R58+0x8080] ;  /* 0x008080003a047984 */ /* 0x0009620000000c00 */
[----:B------:R-:W-:-:S09]  /*106f0*/  ISETP.GE.AND P2, PT, R3, c[0x0][0x3c8], PT ;  /* 0x0000f20003007a0c */ /* 0x000fd20003f46270 */
[----:B------:R-:W-:Y:S02]  /*10700*/  @!P1 SHF.R.S32.HI R15, RZ, 0x1f, R56 ;  /* 0x0000001fff0f9819 */ /* 0x000fe40000011438 */
[----:B------:R-:W-:Y:S02]  /*10710*/  @!P0 SHF.R.S32.HI R13, RZ, 0x1f, R14 ;  /* 0x0000001fff0d8819 */ /* 0x000fe4000001140e */
[----:B------:R-:W-:Y:S02]  /*10720*/  @!P1 LEA.HI R15, R15, R56, RZ, 0x3 ;  /* 0x000000380f0f9211 */ /* 0x000fe400078f18ff */
[----:B------:R-:W-:Y:S02]  /*10730*/  @!P0 LEA.HI R13, R13, R14, RZ, 0x3 ;  /* 0x0000000e0d0d8211 */ /* 0x000fe400078f18ff */
[----:B------:R-:W-:Y:S02]  /*10740*/  @!P1 LOP3.LUT R15, R15, 0xfffffff8, RZ, 0xc0, !PT ;  /* 0xfffffff80f0f9812 */ /* 0x000fe400078ec0ff */
[----:B------:R-:W-:Y:S01]  /*10750*/  @!P0 LOP3.LUT R13, R13, 0xfffffff8, RZ, 0xc0, !PT ;  /* 0xfffffff80d0d8812 */ /* 0x000fe200078ec0ff */
[----:B----4-:R-:W-:-:S04]  /*10760*/  @!P2 IMAD.WIDE R58, R3, 0x2, R60 ;  /* 0x00000002033aa825 */ /* 0x010fc800078e023c */
[----:B------:R-:W-:-:S04]  /*10770*/  @!P1 IMAD.WIDE R14, R15, 0x2, R60 ;  /* 0x000000020f0e9825 */ /* 0x000fc800078e023c */
[----:B------:R-:W-:Y:S01]  /*10780*/  @!P0 IMAD.WIDE R60, R13, 0x2, R60 ;  /* 0x000000020d3c8825 */ /* 0x000fe200078e023c */
[----:B---3--:R3:W-:Y:S04]  /*10790*/  @!P2 ST.E.128 [R58.64], R16 ;  /* 0x000000103a00a985 */ /* 0x0087e8000c101d10 */
[----:B--2---:R3:W-:Y:S04]  /*107a0*/  @!P1 ST.E.128 [R14.64], R8 ;  /* 0x000000080e009985 */ /* 0x0047e8000c101d10 */
[----:B-----5:R3:W-:Y:S02]  /*107b0*/  @!P0 ST.E.128 [R60.64], R4 ;  /* 0x000000043c008985 */ /* 0x0207e4000c101d10 */
.L_x_193:
[----:B---34-:R-:W-:Y:S05]  /*107c0*/  BSYNC B0 ;  /* 0x0000000000007941 */ /* 0x018fea0003800000 */
.L_x_192:
[----:B------:R-:W-:Y:S01]  /*107d0*/  IADD3 R5, R57, 0x20, RZ ;  /* 0x0000002039057810 */ /* 0x000fe20007ffe0ff */
[----:B------:R3:W4:Y:S01]  /*107e0*/  SHFL.IDX PT, R9, R2, 0x1, 0x181f ;  /* 0x00381f0002097f89 */ /* 0x00072200000e0000 */
[----:B------:R-:W-:Y:S02]  /*107f0*/  BSSY B0, `(.L_x_194) ;  /* 0x0000015000007945 */ /* 0x000fe40003800000 */
[----:B------:R-:W-:Y:S01]  /*10800*/  ISETP.GE.AND P0, PT, R5, R12, PT ;  /* 0x0000000c0500720c */ /* 0x000fe20003f06270 */
[----:B--2---:R3:W2:-:S12]  /*10810*/  SHFL.IDX PT, R8, R0, 0x1, 0x181f ;  /* 0x00381f0000087f89 */ /* 0x00469800000e0000 */
        /* <DEDUP_REMOVED lines=13> */
[----:B-1----:R1:W-:Y:S02]  /*108f0*/  @!P2 ST.E.128 [R10.64], R52 ;  /* 0x000000340a00a985 */ /* 0x0023e4000c101d10 */
[----:B------:R-:W-:-:S04]  /*10900*/  @!P1 IMAD.WIDE R6, R6, 0x2, R8 ;  /* 0x0000000206069825 */ /* 0x000fc800078e0208 */
[----:B------:R-:W-:Y:S01]  /*10910*/  @!P0 IMAD.WIDE R4, R4, 0x2, R8 ;  /* 0x0000000204048825 */ /* 0x000fe200078e0208 */
[----:B------:R1:W-:Y:S04]  /*10920*/  @!P1 ST.E.128 [R6.64], R40 ;  /* 0x0000002806009985 */ /* 0x0003e8000c101d10 */
[----:B------:R1:W-:Y:S02]  /*10930*/  @!P0 ST.E.128 [R4.64], R28 ;  /* 0x0000001c04008985 */ /* 0x0003e4000c101d10 */
.L_x_195:
[----:B------:R-:W-:Y:S05]  /*10940*/  BSYNC B0 ;  /* 0x0000000000007941 */ /* 0x000fea0003800000 */
.L_x_194:
[----:B-1----:R-:W-:Y:S01]  /*10950*/  IADD3 R5, R57, 0x40, RZ ;  /* 0x0000004039057810 */ /* 0x002fe20007ffe0ff */
[----:B----4-:R1:W4:Y:S01]  /*10960*/  SHFL.IDX PT, R9, R2, 0x2, 0x181f ;  /* 0x00581f0002097f89 */ /* 0x01032200000e0000 */
        /* <DEDUP_REMOVED lines=21> */
.L_x_197:
[----:B------:R-:W-:Y:S05]  /*10ac0*/  BSYNC B0 ;  /* 0x0000000000007941 */ /* 0x000fea0003800000 */
.L_x_196:
[----:B------:R-:W-:Y:S01]  /*10ad0*/  IADD3 R57, R57, 0x60, RZ ;  /* 0x0000006039397810 */ /* 0x000fe20007ffe0ff */
[----:B--2---:R2:W1:Y:S03]  /*10ae0*/  SHFL.IDX PT, R7, R2, 0x3, 0x181f ;  /* 0x00781f0002077f89 */ /* 0x00446600000e0000 */
[----:B------:R-:W-:Y:S01]  /*10af0*/  ISETP.GE.AND P0, PT, R57, R12, PT ;  /* 0x0000000c3900720c */ /* 0x000fe20003f06270 */
[----:B------:R2:W3:-:S12]  /*10b00*/  SHFL.IDX PT, R6, R0, 0x3, 0x181f ;  /* 0x00781f0000067f89 */ /* 0x0004d800000e0000 */
[----:B------:R-:W-:Y:S05]  /*10b10*/  @P0 EXIT ;  /* 0x000000000000094d */ /* 0x000fea0003800000 */
[C---:B------:R-:W-:Y:S02]  /*10b20*/  IADD3 R5, R3.reuse, 0x40, RZ ;  /* 0x0000004003057810 */ /* 0x040fe40007ffe0ff */
[----:B------:R-:W-:Y:S02]  /*10b30*/  ISETP.GE.AND P1, PT, R3, c[0x0][0x3c8], PT ;  /* 0x0000f20003007a0c */ /* 0x000fe40003f26270 */
[----:B------:R-:W-:-:S13]  /*10b40*/  ISETP.GE.AND P0, PT, R5, c[0x0][0x3c8], PT ;  /* 0x0000f20005007a0c */ /* 0x000fda0003f06270 */
[----:B-123--:R-:W-:-:S04]  /*10b50*/  @!P0 SHF.R.S32.HI R0, RZ, 0x1f, R5 ;  /* 0x0000001fff008819 */ /* 0x00efc80000011405 */
[----:B------:R-:W-:Y:S01]  /*10b60*/  @!P0 LEA.HI R0, R0, R5, RZ, 0x3 ;  /* 0x0000000500008211 */ /* 0x000fe200078f18ff */
[C-C-:B------:R-:W-:Y:S01]  /*10b70*/  @!P1 IMAD.WIDE R4, R3.reuse, 0x2, R6.reuse ;  /* 0x0000000203049825 */ /* 0x140fe200078e0206 */
[----:B------:R-:W-:Y:S02]  /*10b80*/  IADD3 R3, R3, 0x80, RZ ;  /* 0x0000008003037810 */ /* 0x000fe40007ffe0ff */
[----:B------:R-:W-:Y:S02]  /*10b90*/  @!P0 LOP3.LUT R0, R0, 0xfffffff8, RZ, 0xc0, !PT ;  /* 0xfffffff800008812 */ /* 0x000fe400078ec0ff */
[----:B------:R1:W-:Y:S03]  /*10ba0*/  @!P1 ST.E.128 [R4.64], R44 ;  /* 0x0000002c04009985 */ /* 0x0003e6000c101d10 */
[----:B----4-:R-:W-:-:S05]  /*10bb0*/  @!P0 IMAD.WIDE R8, R0, 0x2, R6 ;  /* 0x0000000200088825 */ /* 0x010fca00078e0206 */
[----:B------:R1:W-:Y:S01]  /*10bc0*/  @!P0 ST.E.128 [R8.64], R32 ;  /* 0x0000002008008985 */ /* 0x0003e2000c101d10 */
[----:B------:R-:W-:-:S13]  /*10bd0*/  ISETP.GE.AND P0, PT, R3, c[0x0][0x3c8], PT ;  /* 0x0000f20003007a0c */ /* 0x000fda0003f06270 */
[----:B------:R-:W-:Y:S05]  /*10be0*/  @P0 EXIT ;  /* 0x000000000000094d */ /* 0x000fea0003800000 */
[----:B------:R-:W-:-:S04]  /*10bf0*/  SHF.R.S32.HI R0, RZ, 0x1f, R3 ;  /* 0x0000001fff007819 */ /* 0x000fc80000011403 */
[----:B------:R-:W-:-:S04]  /*10c00*/  LEA.HI R3, R0, R3, RZ, 0x3 ;  /* 0x0000000300037211 */ /* 0x000fc800078f18ff */
[----:B------:R-:W-:-:S05]  /*10c10*/  LOP3.LUT R3, R3, 0xfffffff8, RZ, 0xc0, !PT ;  /* 0xfffffff803037812 */ /* 0x000fca00078ec0ff */
[----:B------:R-:W-:-:S05]  /*10c20*/  IMAD.WIDE R6, R3, 0x2, R6 ;  /* 0x0000000203067825 */ /* 0x000fca00078e0206 */
[----:B------:R-:W-:Y:S01]  /*10c30*/  ST.E.128 [R6.64], R20 ;  /* 0x0000001406007985 */ /* 0x000fe2000c101d10 */
[----:B------:R-:W-:Y:S05]  /*10c40*/  EXIT ;  /* 0x000000000000794d */ /* 0x000fea0003800000 */
.L_x_191:
[----:B------:R-:W1:Y:S01]  /*10c50*/  S2R R7, SR_TID.X ;  /* 0x0000000000077919 */ /* 0x000e620000002100 */
[----:B------:R-:W-:Y:S03]  /*10c60*/  BSSY B0, `(.L_x_198) ;  /* 0x0000027000007945 */ /* 0x000fe60003800000 */
[----:B------:R-:W2:Y:S01]  /*10c70*/  S2R R8, SR_CTAID.Z ;  /* 0x0000000000087919 */ /* 0x000ea20000002700 */
[----:B-1----:R-:W-:Y:S02]  /*10c80*/  ISETP.GT.AND P0, PT, R7, 0x7f, PT ;  /* 0x0000007f0700780c */ /* 0x002fe40003f04270 */
[----:B--2---:R-:W-:-:S11]  /*10c90*/  SHF.R.S32.HI R11, RZ, 0x1f, R8 ;  /* 0x0000001fff0b7819 */ /* 0x004fd60000011408 */
[----:B------:R-:W-:Y:S05]  /*10ca0*/  @P0 BRA `(.L_x_199) ;  /* 0x0000022000000947 */ /* 0x000fea0003800000 */
[----:B------:R-:W1:Y:S01]  /*10cb0*/  S2R R0, SR_CTAID.X ;  /* 0x0000000000007919 */ /* 0x000e620000002500 */
[----:B------:R-:W-:-:S05]  /*10cc0*/  MOV R2, c[0x0][0x4e8] ;  /* 0x00013a0000027a02 */ /* 0x000fca0000000f00 */
[----:B------:R-:W-:Y:S01]  /*10cd0*/  IMAD R3, R2, c[0x0][0x388], RZ ;  /* 0x0000e20002037a24 */ /* 0x000fe200078e02ff */
[----:B-1----:R-:W-:-:S04]  /*10ce0*/  LEA R0, R0, R7, 0x7 ;  /* 0x0000000700007211 */ /* 0x002fc800078e38ff */
[----:B------:R-:W-:-:S13]  /*10cf0*/  ISETP.GE.AND P0, PT, R0, R3, PT ;  /* 0x000000030000720c */ /* 0x000fda0003f06270 */
[----:B------:R-:W-:Y:S05]  /*10d00*/  @P0 BRA `(.L_x_199) ;  /* 0x000001c000000947 */ /* 0x000fea0003800000 */
[----:B------:R-:W1:Y:S01]  /*10d10*/  S2R R9, SR_CTAID.Y ;  /* 0x0000000000097919 */ /* 0x000e620000002600 */
[----:B------:R-:W-:Y:S02]  /*10d20*/  ISETP.NE.AND P0, PT, R2, 0x1, PT ;  /* 0x000000010200780c */ /* 0x000fe40003f05270 */
[----:B------:R-:W-:-:S11]  /*10d30*/  MOV R5, R0 ;  /* 0x0000000000057202 */ /* 0x000fd60000000f00 */
[----:B------:R-:W-:-:S05]  /*10d40*/  @P0 IMAD.HI.U32 R6, R0, c[0x0][0x4ec], RZ ;  /* 0x00013b0000060a27 */ /* 0x000fca00078e00ff */
[----:B------:R-:W-:Y:S02]  /*10d50*/  @P0 SHF.R.U32.HI R5, RZ, c[0x0][0x4f0], R6 ;  /* 0x00013c00ff050a19 */ /* 0x000fe40000011606 */
[----:B-1----:R-:W-:Y:S01]  /*10d60*/  SHF.R.S32.HI R4, RZ, 0x1f, R9 ;  /* 0x0000001fff047819 */ /* 0x002fe20000011409 */
[----:B------:R-:W-:-:S04]  /*10d70*/  IMAD.WIDE.U32 R2, R9, c[0x0][0x490], RZ ;  /* 0x0001240009027a25 */ /* 0x000fc800078e00ff */
[----:B------:R-:W-:Y:S02]  /*10d80*/  IMAD R4, R4, c[0x0][0x490], RZ ;  /* 0x0001240004047a24 */ /* 0x000fe400078e02ff */
[----:B------:R-:W-:Y:S02]  /*10d90*/  IMAD.MOV.U32 R12, RZ, RZ, R2 ;  /* 0x000000ffff0c7224 */ /* 0x000fe400078e0002 */
[----:B------:R-:W-:Y:S01]  /*10da0*/  IMAD R13, R9, c[0x0][0x494], R4 ;  /* 0x00012500090d7a24 */ /* 0x000fe200078e0204 */
[----:B------:R-:W-:-:S04]  /*10db0*/  IADD3 R9, -R5, RZ, RZ ;  /* 0x000000ff05097210 */ /* 0x000fc80007ffe1ff */
[----:B------:R-:W-:Y:S01]  /*10dc0*/  IADD3 R13, R3, R13, RZ ;  /* 0x0000000d030d7210 */ /* 0x000fe20007ffe0ff */
[----:B------:R-:W-:Y:S02]  /*10dd0*/  IMAD R3, R11, c[0x0][0x498], RZ ;  /* 0x000126000b037a24 */ /* 0x000fe400078e02ff */
[----:B------:R-:W-:Y:S02]  /*10de0*/  IMAD R4, R9, c[0x0][0x4e8], R0 ;  /* 0x00013a0009047a24 */ /* 0x000fe400078e0200 */
[----:B------:R-:W-:-:S03]  /*10df0*/  IMAD.WIDE.U32 R12, R8, c[0x0][0x498], R12 ;  /* 0x00012600080c7a25 */ /* 0x000fc600078e000c */
[----:B------:R-:W-:Y:S01]  /*10e00*/  SHF.R.S32.HI R2, RZ, 0x1f, R4 ;  /* 0x0000001fff027819 */ /* 0x000fe20000011404 */
[----:B------:R-:W-:Y:S01]  /*10e10*/  IMAD R0, R8, c[0x0][0x49c], R3 ;  /* 0x0001270008007a24 */ /* 0x000fe200078e0203 */
[----:B------:R-:W-:Y:S02]  /*10e20*/  SHF.R.S32.HI R3, RZ, 0x1f, R5 ;  /* 0x0000001fff037819 */ /* 0x000fe40000011405 */
[----:B------:R-:W-:Y:S01]  /*10e30*/  IADD3 R12, P0, R5, R12, RZ ;  /* 0x0000000c050c7210 */ /* 0x000fe20007f1e0ff */
[----:B------:R-:W-:-:S03]  /*10e40*/  IMAD R5, R2, c[0x0][0x488], RZ ;  /* 0x0001220002057a24 */ /* 0x000fc600078e02ff */
[----:B------:R-:W-:Y:S01]  /*10e50*/  IADD3.X R13, R3, R13, R0, P0, !PT ;  /* 0x0000000d030d7210 */ /* 0x000fe200007fe400 */
[----:B------:R-:W-:-:S04]  /*10e60*/  IMAD R5, R4, c[0x0][0x48c], R5 ;  /* 0x0001230004057a24 */ /* 0x000fc800078e0205 */
[----:B------:R-:W-:-:S05]  /*10e70*/  IMAD.WIDE.U32 R12, R4, c[0x0][0x488], R12 ;  /* 0x00012200040c7a25 */ /* 0x000fca00078e000c */
[----:B------:R-:W-:Y:S02]  /*10e80*/  IADD3 R5, R13, R5, RZ ;  /* 0x000000050d057210 */ /* 0x000fe40007ffe0ff */
[----:B------:R-:W-:-:S04]  /*10e90*/  LEA R2, P0, R12, c[0x0][0x450], 0x2 ;  /* 0x000114000c027a11 */ /* 0x000fc800078010ff */
[----:B------:R-:W-:Y:S01]  /*10ea0*/  LEA.HI.X R3, R12, c[0x0][0x454], R5, 0x2, P0 ;  /* 0x000115000c037a11 */ /* 0x000fe200000f1405 */
[----:B------:R-:W-:-:S05]  /*10eb0*/  IMAD.MOV.U32 R5, RZ, RZ, -0x800000 ;  /* 0xff800000ff057424 */ /* 0x000fca00078e00ff */
[----:B------:R1:W-:Y:S03]  /*10ec0*/  STG.E [R2.64], R5 ;  /* 0x0000000502007986 */ /* 0x0003e6000c101910 */
.L_x_199:
[----:B------:R-:W-:Y:S05]  /*10ed0*/  BSYNC B0 ;  /* 0x0000000000007941 */ /* 0x000fea0003800000 */
.L_x_198:
[----:B------:R-:W2:Y:S01]  /*10ee0*/  S2R R12, SR_CTAID.Y ;  /* 0x00000000000c7919 */ /* 0x000ea20000002600 */
[----:B------:R-:W-:Y:S01]  /*10ef0*/  SHF.R.S32.HI R4, RZ, 0x1f, R7 ;  /* 0x0000001fff047819 */ /* 0x000fe20000011407 */
[----:B------:R-:W-:Y:S01]  /*10f00*/  IMAD R11, R11, c[0x0][0x3f0], RZ ;  /* 0x0000fc000b0b7a24 */ /* 0x000fe200078e02ff */
[----:B-1----:R-:W-:Y:S01]  /*10f10*/  MOV R3, c[0x0][0x4e8] ;  /* 0x00013a0000037a02 */ /* 0x002fe20000000f00 */
[----:B------:R-:W1:Y:S01]  /*10f20*/  S2R R5, SR_CTAID.X ;  /* 0x0000000000057919 */ /* 0x000e620000002500 */
[----:B------:R-:W-:Y:S01]  /*10f30*/  LEA.HI R4, R4, R7, RZ, 0x3 ;  /* 0x0000000704047211 */ /* 0x000fe200078f18ff */
[----:B------:R-:W-:Y:S01]  /*10f40*/  BSSY B0, `(.L_x_200) ;  /* 0x0000038000007945 */ /* 0x000fe20003800000 */
[C---:B------:R-:W-:Y:S01]  /*10f50*/  ISETP.NE.AND P0, PT, R3.reuse, 0x1, PT ;  /* 0x000000010300780c */ /* 0x040fe20003f05270 */
[----:B------:R-:W-:Y:S01]  /*10f60*/  IMAD R3, R3, c[0x0][0x388], RZ ;  /* 0x0000e20003037a24 */ /* 0x000fe200078e02ff */
[----:B------:R-:W-:Y:S02]  /*10f70*/  LOP3.LUT R2, R4, 0xfffffff8, RZ, 0xc0, !PT ;  /* 0xfffffff804027812 */ /* 0x000fe400078ec0ff */
[----:B------:R-:W-:-:S03]  /*10f80*/  SHF.R.S32.HI R4, RZ, 0x3, R4 ;  /* 0x00000003ff047819 */ /* 0x000fc60000011404 */
[----:B------:R-:W-:-:S05]  /*10f90*/  IMAD.IADD R7, R7, 0x1, -R2 ;  /* 0x0000000107077824 */ /* 0x000fca00078e0a02 */
[CC--:B------:R-:W-:Y:S02]  /*10fa0*/  LEA R6, R7.reuse, R4.reuse, 0x5 ;  /* 0x0000000407067211 */ /* 0x0c0fe400078e28ff */
[----:B------:R-:W-:Y:S02]  /*10fb0*/  SHF.L.U32 R7, R7, 0x3, RZ ;  /* 0x0000000307077819 */ /* 0x000fe400000006ff */
[----:B--2---:R-:W-:Y:S01]  /*10fc0*/  SHF.R.S32.HI R0, RZ, 0x1f, R12 ;  /* 0x0000001fff007819 */ /* 0x004fe2000001140c */
[C---:B-1----:R-:W-:Y:S01]  /*10fd0*/  IMAD R6, R5.reuse, 0x80, R6 ;  /* 0x0000008005067824 */ /* 0x042fe200078e0206 */
[----:B------:R-:W-:-:S03]  /*10fe0*/  LEA R4, R5, R4, 0x7 ;  /* 0x0000000405047211 */ /* 0x000fc600078e38ff */
[----:B------:R-:W-:Y:S01]  /*10ff0*/  IMAD R9, R0, c[0x0][0x3e8], RZ ;  /* 0x0000fa0000097a24 */ /* 0x000fe200078e02ff */
[----:B------:R-:W-:Y:S01]  /*11000*/  IADD3 R5, R7, 0x80, RZ ;  /* 0x0000008007057810 */ /* 0x000fe20007ffe0ff */
[----:B------:R-:W-:-:S04]  /*11010*/  @P0 IMAD.HI.U32 R2, R6, c[0x0][0x4ec], RZ ;  /* 0x00013b0006020a27 */ /* 0x000fc800078e00ff */
[C---:B------:R-:W-:Y:S02]  /*11020*/  IMAD R9, R12.reuse, c[0x0][0x3ec], R9 ;  /* 0x0000fb000c097a24 */ /* 0x040fe400078e0209 */
[----:B------:R-:W-:-:S04]  /*11030*/  IMAD.WIDE.U32 R12, R12, c[0x0][0x3e8], RZ ;  /* 0x0000fa000c0c7a25 */ /* 0x000fc800078e00ff */
[----:B------:R-:W-:Y:S01]  /*11040*/  IMAD R0, R8, c[0x0][0x3f4], R11 ;  /* 0x0000fd0008007a24 */ /* 0x000fe200078e020b */
[----:B------:R-:W-:Y:S01]  /*11050*/  IADD3 R13, R13, R9, RZ ;  /* 0x000000090d0d7210 */ /* 0x000fe20007ffe0ff */
[----:B------:R-:W-:Y:S01]  /*11060*/  IMAD.MOV.U32 R9, RZ, RZ, R6 ;  /* 0x000000ffff097224 */ /* 0x000fe200078e0006 */
[----:B------:R-:W-:-:S03]  /*11070*/  @P0 SHF.R.U32.HI R9, RZ, c[0x0][0x4f0], R2 ;  /* 0x00013c00ff090a19 */ /* 0x000fc60000011602 */
[----:B------:R-:W-:Y:S01]  /*11080*/  IMAD.WIDE.U32 R12, R8, c[0x0][0x3f0], R12 ;  /* 0x0000fc00080c7a25 */ /* 0x000fe200078e000c */
[----:B------:R-:W-:Y:S02]  /*11090*/  SHF.R.S32.HI R2, RZ, 0x1f, R9 ;  /* 0x0000001fff027819 */ /* 0x000fe40000011409 */
[----:B------:R-:W-:Y:S01]  /*110a0*/  IADD3 R11, -R9, RZ, RZ ;  /* 0x000000ff090b7210 */ /* 0x000fe20007ffe1ff */
[----:B------:R-:W-:Y:S02]  /*110b0*/  IMAD.IADD R13, R13, 0x1, R0 ;  /* 0x000000010d0d7824 */ /* 0x000fe400078e0200 */
[----:B------:R-:W-:Y:S02]  /*110c0*/  IMAD R2, R2, c[0x0][0x3e0], RZ ;  /* 0x0000f80002027a24 */ /* 0x000fe400078e02ff */
[----:B------:R-:W-:Y:S01]  /*110d0*/  IMAD R11, R11, c[0x0][0x4e8], R6 ;  /* 0x00013a000b0b7a24 */ /* 0x000fe200078e0206 */
[----:B------:R-:W-:Y:S01]  /*110e0*/  IADD3 R6, R7, 0x40, RZ ;  /* 0x0000004007067810 */ /* 0x000fe20007ffe0ff */
[----:B------:R-:W-:-:S03]  /*110f0*/  IMAD.WIDE.U32 R12, R9, c[0x0][0x3e0], R12 ;  /* 0x0000f800090c7a25 */ /* 0x000fc600078e000c */
[----:B------:R-:W-:Y:S01]  /*11100*/  SHF.R.S32.HI R0, RZ, 0x1f, R11 ;  /* 0x0000001fff007819 */ /* 0x000fe2000001140b */
[----:B------:R-:W-:-:S04]  /*11110*/  IMAD R9, R9, c[0x0][0x3e4], R2 ;  /* 0x0000f90009097a24 */ /* 0x000fc800078e0202 */
[----:B------:R-:W-:Y:S01]  /*11120*/  IMAD R0, R0, c[0x0][0x3d8], RZ ;  /* 0x0000f60000007a24 */ /* 0x000fe200078e02ff */
[----:B------:R-:W-:-:S03]  /*11130*/  IADD3 R13, R13, R9, RZ ;  /* 0x000000090d0d7210 */ /* 0x000fc60007ffe0ff */
[C---:B------:R-:W-:Y:S02]  /*11140*/  IMAD R0, R11.reuse, c[0x0][0x3dc], R0 ;  /* 0x0000f7000b007a24 */ /* 0x040fe400078e0200 */
[----:B------:R-:W-:-:S04]  /*11150*/  IMAD.WIDE.U32 R8, R11, c[0x0][0x3d8], R12 ;  /* 0x0000f6000b087a25 */ /* 0x000fc800078e000c */
[----:B------:R-:W-:Y:S01]  /*11160*/  IMAD.IADD R11, R9, 0x1, R0 ;  /* 0x00000001090b7824 */ /* 0x000fe200078e0200 */
[----:B------:R-:W-:-:S04]  /*11170*/  LEA R9, P0, R8, c[0x0][0x380], 0x1 ;  /* 0x0000e00008097a11 */ /* 0x000fc800078008ff */
[----:B------:R-:W-:Y:S01]  /*11180*/  LEA.HI.X R8, R8, c[0x0][0x384], R11, 0x1, P0 ;  /* 0x0000e10008087a11 */ /* 0x000fe200000f0c0b */
[----:B------:R1:W2:Y:S01]  /*11190*/  SHFL.IDX PT, R10, R9, RZ, 0x181f ;  /* 0x00181fff090a7589 */ /* 0x0002a200000e0000 */
[----:B------:R-:W-:-:S03]  /*111a0*/  ISETP.GE.AND P0, PT, R4, R3, PT ;  /* 0x000000030400720c */ /* 0x000fc60003f06270 */
[----:B------:R1:W3:Y:S10]  /*111b0*/  SHFL.IDX PT, R11, R8, RZ, 0x181f ;  /* 0x00181fff080b7589 */ /* 0x0002f400000e0000 */
        /* <DEDUP_REMOVED lines=16> */
.L_x_201:
[----:B------:R-:W-:Y:S05]  /*112c0*/  BSYNC B0 ;  /* 0x0000000000007941 */ /* 0x000fea0003800000 */
.L_x_200:
        /* <DEDUP_REMOVED lines=21> */
.L_x_203:
[----:B------:R-:W-:Y:S05]  /*11420*/  BSYNC B0 ;  /* 0x0000000000007941 */ /* 0x000fea0003800000 */
.L_x_202:
        /* <DEDUP_REMOVED lines=21> */
.L_x_205:
[----:B------:R-:W-:Y:S05]  /*11580*/  BSYNC B0 ;  /* 0x0000000000007941 */ /* 0x000fea0003800000 */
.L_x_204:
        /* <DEDUP_REMOVED lines=12> */
[----:B------:R-:W-:-:S05]  /*11650*/  @!P0 IMAD.WIDE R2, R3, 0x2, R10 ;  /* 0x0000000203028825 */ /* 0x000fca00078e020a */
        /* <DEDUP_REMOVED lines=9> */
.L_x_206:
        /* <DEDUP_REMOVED lines=9> */
.L_x_1334:


//--------------------- .text._ZN7cutlass13device_kernelIN5flash19enable_sm80_to_sm89INS1_16FlashAttnFwdSm80INS1_25CollectiveMainloopFwdSm80ILi8ELi1ELb0EN4cute5tupleIJNS5_1CILi128EEENS7_ILi64EEENS7_ILi192EEEEEELi192ENS_10bfloat16_tEfNS_4arch4Sm80ELb0ELb1ELb1ELb1ELb0ELb0ELb1ELb0EEENS1_21CollectiveEpilogueFwdINS6_IJS8_SA_S9_EEENS6_IJNS7_ILi1EEESI_SI_EEESC_SE_Li256ELb1ELb1ELb0ELb0EEENS1_19SingleTileSchedulerILb1ELb0ELb1ELi128EEEEEEEEEvNT_6ParamsE --------------------------
	.section	.text._ZN7cutlass13device_kernelIN5flash19enable_sm80_to_sm89INS1_16FlashAttnFwdSm80INS1_25CollectiveMainloopFwdSm80ILi8ELi1ELb0EN4cute5tupleIJNS5_1CILi128EEENS7_ILi64EEENS7_ILi192EEEEEELi192ENS_10bfloat16_tEfNS_4arch4Sm80ELb0ELb1ELb1ELb1ELb0ELb0ELb1ELb0EEENS1_21CollectiveEpilogueFwdINS6_IJS8_SA_S9_EEENS6_IJNS7_ILi1EEESI_SI_EEESC_SE_Li256ELb1ELb1ELb0ELb0EEENS1_19SingleTileSchedulerILb1ELb0ELb1ELi128EEEEEEEEEvNT_6ParamsE,"ax",@progbits
	.sectioninfo	@"SHI_REGISTERS=255"
	.align	128
.text._ZN7cutlass13device_kernelIN5flash19enable_sm80_to_sm89INS1_16FlashAttnFwdSm80INS1_25CollectiveMainloopFwdSm80ILi8ELi1ELb0EN4cute5tupleIJNS5_1CILi128EEENS7_ILi64EEENS7_ILi192EEEEEELi192ENS_10bfloat16_tEfNS_4arch4Sm80ELb0ELb1ELb1ELb1ELb0ELb0ELb1ELb0EEENS1_21CollectiveEpilogueFwdINS6_IJS8_SA_S9_EEENS6_IJNS7_ILi1EEESI_SI_EEESC_SE_Li256ELb1ELb1ELb0ELb0EEENS1_19SingleTileSchedulerILb1ELb0ELb1ELi128EEEEEEEEEvNT_6ParamsE:
        .type           _ZN7cutlass13device_kernelIN5flash19enable_sm80_to_sm89INS1_16FlashAttnFwdSm80INS1_25CollectiveMainloopFwdSm80ILi8ELi1ELb0EN4cute5tupleIJNS5_1CILi128EEENS7_ILi64EEENS7_ILi192EEEEEELi192ENS_10bfloat16_tEfNS_4arch4Sm80ELb0ELb1ELb1ELb1ELb0ELb0ELb1ELb0EEENS1_21CollectiveEpilogueFwdINS6_IJS8_SA_S9_EEENS6_IJNS7_ILi1EEESI_SI_EEESC_SE_Li256ELb1ELb1ELb0ELb0EEENS1_19SingleTileSchedulerILb1ELb0ELb1ELi128EEEEEEEEEvNT_6ParamsE,@function
        .size           _ZN7cutlass13device_kernelIN5flash19enable_sm80_to_sm89INS1_16FlashAttnFwdSm80INS1_25CollectiveMainloopFwdSm80ILi8ELi1ELb0EN4cute5tupleIJNS5_1CILi128EEENS7_ILi64EEENS7_ILi192EEEEEELi192ENS_10bfloat16_tEfNS_4arch4Sm80ELb0ELb1ELb1ELb1ELb0ELb0ELb1ELb0EEENS1_21CollectiveEpilogueFwdINS6_IJS8_SA_S9_EEENS6_IJNS7_ILi1EEESI_SI_EEESC_SE_Li256ELb1ELb1ELb0ELb0EEENS1_19SingleTileSchedulerILb1ELb0ELb1ELi128EEEEEEEEEvNT_6ParamsE,(.L_x_1335 - _ZN7cutlass13device_kernelIN5flash19enable_sm80_to_sm89INS1_16FlashAttnFwdSm80INS1_25CollectiveMainloopFwdSm80ILi8ELi1ELb0EN4cute5tupleIJNS5_1CILi128EEENS7_ILi64EEENS7_ILi192EEEEEELi192ENS_10bfloat16_tEfNS_4arch4Sm80ELb0ELb1ELb1ELb1ELb0ELb0ELb1ELb0EEENS1_21CollectiveEpilogueFwdINS6_IJS8_SA_S9_EEENS6_IJNS7_ILi1EEESI_SI_EEESC_SE_Li256ELb1ELb1ELb0ELb0EEENS1_19SingleTileSchedulerILb1ELb0ELb1ELi128EEEEEEEEEvNT_6ParamsE)
        .other          _ZN7cutlass13device_kernelIN5flash19enable_sm80_to_sm89INS1_16FlashAttnFwdSm80INS1_25CollectiveMainloopFwdSm80ILi8ELi1ELb0EN4cute5tupleIJNS5_1CILi128EEENS7_ILi64EEENS7_ILi192EEEEEELi192ENS_10bfloat16_tEfNS_4arch4Sm80ELb0ELb1ELb1ELb1ELb0ELb0ELb1ELb0EEENS1_21CollectiveEpilogueFwdINS6_IJS8_SA_S9_EEENS6_IJNS7_ILi1EEESI_SI_EEESC_SE_Li256ELb1ELb1ELb0ELb0EEENS1_19SingleTileSchedulerILb1ELb0ELb1ELi128EEEEEEEEEvNT_6ParamsE,@"STO_CUDA_ENTRY STV_DEFAULT"
_ZN7cutlass13device_kernelIN5flash19enable_sm80_to_sm89INS1_16FlashAttnFwdSm80INS1_25CollectiveMainloopFwdSm80ILi8ELi1ELb0EN4cute5tupleIJNS5_1CILi128EEENS7_ILi64EEENS7_ILi192EEEEEELi192ENS_10bfloat16_tEfNS_4arch4Sm80ELb0ELb1ELb1ELb1ELb0ELb0ELb1ELb0EEENS1_21CollectiveEpilogueFwdINS6_IJS8_SA_S9_EEENS6_IJNS7_ILi1EEESI_SI_EEESC_SE_Li256ELb1ELb1ELb0ELb0EEENS1_19SingleTileSchedulerILb1ELb0ELb1ELi128EEEEEEEEEvNT_6ParamsE:
[----:B------:R-:W-:Y:S02]  /*0000*/  MOV R1, c[0x0][0x28] ;  /* 0x00000a0000017a02 */ /* 0x000fe40000000f00 */
[----:B------:R-:W1:Y:S01]  /*0010*/  S2R R6, SR_TID.X ;  /* 0x0000000000067919 */ /* 0x000e620000002100 */
[----:B------:R-:W-:Y:S01]  /*0020*/  MOV R5, 0x4 ;  /* 0x0000000400057802 */ /* 0x000fe20000000f00 */
[----:B------:R-:W2:Y:S01]  /*0030*/  S2UR UR17, SR_CTAID.X ;  /* 0x00000000001179c3 */ /* 0x000ea20000002500 */
[----:B------:R-:W-:Y:S01]  /*0040*/  ULDC.64 UR18, c[0x0][0x118] ;  /* 0x0000460000127ab9 */ /* 0x000fe20000000a00 */
[----:B------:R-:W3:Y:S01]  /*0050*/  S2R R208, SR_CTAID.Z ;  /* 0x0000000000d07919 */ /* 0x000ee20000002700 */
[----:B-1----:R-:W-:Y:S01]  /*0060*/  SHF.R.U32.HI R0, RZ, 0x5, R6 ;  /* 0x00000005ff007819 */ /* 0x002fe20000011606 */
[----:B---3--:R-:W-:-:S05]  /*0070*/  IMAD.WIDE R2, R208, R5, c[0x0][0x568] ;  /* 0x00015a00d0027625 */ /* 0x008fca00078e0205 */
[----:B------:R-:W1:Y:S02]  /*0080*/  SHFL.IDX PT, R0, R0, RZ, 0x1f ;  /* 0x00001fff00007589 */ /* 0x000e6400000e0000 */
[----:B-1----:R-:W-:-:S13]  /*0090*/  ISETP.NE.AND P0, PT, R0, RZ, PT ;  /* 0x000000ff0000720c */ /* 0x002fda0003f05270 */
[----:B------:R-:W-:Y:S05]  /*00a0*/  @!P0 BRA `(.L_x_207) ;  /* 0x0000013000008947 */ /* 0x000fea0003800000 */
[----:B--2---:R-:W-:-:S04]  /*00b0*/  ISETP.NE.U32.AND P0, PT, RZ, c[0x0][0x568], PT ;  /* 0x00015a00ff007a0c */ /* 0x004fc80003f05070 */
[----:B------:R-:W-:-:S13]  /*00c0*/  ISETP.NE.AND.EX P0, PT, RZ, c[0x0][0x56c], PT, P0 ;  /* 0x00015b00ff007a0c */ /* 0x000fda0003f05300 */
[----:B------:R-:W-:Y:S05]  /*00d0*/  @!P0 BRA `(.L_x_208) ;  /* 0x0000002000008947 */ /* 0x000fea0003800000 */
[----:B------:R1:W5:Y:S01]  /*00e0*/  LDG.E R0, [R2.64] ;  /* 0x0000001202007981 */ /* 0x000362000c1e1900 */
[----:B------:R-:W-:Y:S05]  /*00f0*/  BRA `(.L_x_209) ;  /* 0x0000009000007947 */ /* 0x000fea0003800000 */
.L_x_208:
        /* <DEDUP_REMOVED lines=8> */
.L_x_210:
[----:B------:R-:W-:-:S04]  /*0180*/  MOV R0, c[0x0][0x54c] ;  /* 0x0001530000007a02 */ /* 0x000fc80000000f00 */
.L_x_209:
[----:B------:R-:W-:Y:S01]  /*0190*/  USHF.L.U32 UR7, UR17, 0x7, URZ ;  /* 0x0000000711077899 */ /* 0x000fe2000800063f */
[----:B-----5:R-:W-:-:S05]  /*01a0*/  IMAD R0, R0, c[0x0][0x548], RZ ;  /* 0x0001520000007a24 */ /* 0x020fca00078e02ff */
[----:B------:R-:W-:-:S04]  /*01b0*/  ISETP.LE.AND P0, PT, R0, UR7, PT ;  /* 0x0000000700007c0c */ /* 0x000fc8000bf03270 */
[----:B------:R-:W-:Y:S01]  /*01c0*/  SEL R208, R208, 0xffffffff, !P0 ;  /* 0xffffffffd0d07807 */ /* 0x000fe20004000000 */
[----:B------:R-:W-:Y:S05]  /*01d0*/  BRA `(.L_x_211) ;  /* 0x0000012000007947 */ /* 0x000fea0003800000 */
.L_x_207:
[----:B--2---:R-:W-:-:S04]  /*01e0*/  ISETP.NE.U32.AND P0, PT, RZ, c[0x0][0x568], PT ;  /* 0x00015a00ff007a0c */ /* 0x004fc80003f05070 */
[----:B------:R-:W-:-:S13]  /*01f0*/  ISETP.NE.AND.EX P0, PT, RZ, c[0x0][0x56c], PT, P0 ;  /* 0x00015b00ff007a0c */ /* 0x000fda0003f05300 */
[----:B------:R-:W-:Y:S05]  /*0200*/  @!P0 BRA `(.L_x_212) ;  /* 0x0000002000008947 */ /* 0x000fea0003800000 */
[----:B------:R1:W5:Y:S01]  /*0210*/  LDG.E R0, [R2.64] ;  /* 0x0000001202007981 */ /* 0x000362000c1e1900 */
[----:B------:R-:W-:Y:S05]  /*0220*/  BRA `(.L_x_213) ;  /* 0x0000009000007947 */ /* 0x000fea0003800000 */
.L_x_212:
        /* <DEDUP_REMOVED lines=8> */
.L_x_214:
[----:B------:R-:W-:-:S04]  /*02b0*/  MOV R0, c[0x0][0x54c] ;  /* 0x0001530000007a02 */ /* 0x000fc80000000f00 */
.L_x_213:
[----:B------:R-:W-:Y:S01]  /*02c0*/  USHF.L.U32 UR7, UR17, 0x7, URZ ;  /* 0x0000000711077899 */ /* 0x000fe2000800063f */
[----:B-----5:R-:W-:-:S05]  /*02d0*/  IMAD R0, R0, c[0x0][0x548], RZ ;  /* 0x0001520000007a24 */ /* 0x020fca00078e02ff */
[----:B------:R-:W-:-:S04]  /*02e0*/  ISETP.LE.AND P0, PT, R0, UR7, PT ;  /* 0x0000000700007c0c */ /* 0x000fc8000bf03270 */
[----:B------:R-:W-:-:S04]  /*02f0*/  SEL R208, R208, 0xffffffff, !P0 ;  /* 0xffffffffd0d07807 */ /* 0x000fc80004000000 */
.L_x_211:
[----:B------:R-:W-:-:S13]  /*0300*/  ISETP.GE.AND P0, PT, R208, RZ, PT ;  /* 0x000000ffd000720c */ /* 0x000fda0003f06270 */
[----:B------:R-:W-:Y:S05]  /*0310*/  @!P0 EXIT ;  /* 0x000000000000894d */ /* 0x000fea0003800000 */
[----:B------:R-:W-:Y:S02]  /*0320*/  ISETP.NE.U32.AND P1, PT, RZ, c[0x0][0x370], PT ;  /* 0x0000dc00ff007a0c */ /* 0x000fe40003f25070 */
[----:B------:R-:W-:Y:S02]  /*0330*/  ISETP.NE.U32.AND P0, PT, RZ, c[0x0][0x360], PT ;  /* 0x0000d800ff007a0c */ /* 0x000fe40003f05070 */
[----:B------:R-:W-:Y:S02]  /*0340*/  ISETP.NE.AND.EX P1, PT, RZ, c[0x0][0x374], PT, P1 ;  /* 0x0000dd00ff007a0c */ /* 0x000fe40003f25310 */
[----:B------:R-:W-:Y:S02]  /*0350*/  ISETP.NE.AND.EX P0, PT, RZ, c[0x0][0x364], PT, P0 ;  /* 0x0000d900ff007a0c */ /* 0x000fe40003f05300 */
[----:B------:R-:W-:Y:S02]  /*0360*/  ISETP.NE.U32.AND P5, PT, RZ, c[0x0][0x348], PT ;  /* 0x0000d200ff007a0c */ /* 0x000fe40003fa5070 */
[----:B------:R-:W-:-:S02]  /*0370*/  ISETP.NE.U32.AND P4, PT, RZ, c[0x0][0x350], PT ;  /* 0x0000d400ff007a0c */ /* 0x000fc40003f85070 */
[----:B------:R-:W-:Y:S02]  /*0380*/  ISETP.NE.AND.EX P5, PT, RZ, c[0x0][0x34c], PT, P5 ;  /* 0x0000d300ff007a0c */ /* 0x000fe40003fa5350 */
[----:B------:R-:W-:-:S03]  /*0390*/  ISETP.NE.AND.EX P4, PT, RZ, c[0x0][0x354], PT, P4 ;  /* 0x0000d500ff007a0c */ /* 0x000fc60003f85340 */
[----:B------:R-:W-:-:S04]  /*03a0*/  @P1 IMAD.WIDE R14, R208, R5, c[0x0][0x370] ;  /* 0x0000dc00d00e1625 */ /* 0x000fc800078e0205 */
[----:B------:R-:W-:Y:S01]  /*03b0*/  @P0 IMAD.WIDE R12, R208, R5, c[0x0][0x360] ;  /* 0x0000d800d00c0625 */ /* 0x000fe200078e0205 */
[----:B------:R-:W2:Y:S01]  /*03c0*/  @P1 LDG.E R4, [R14.64] ;  /* 0x000000120e041981 */ /* 0x000ea2000c1e1900 */
[----:B-1----:R-:W-:-:S03]  /*03d0*/  CS2R R2, SRZ ;  /* 0x0000000000027805 */ /* 0x002fc6000001ff00 */
[----:B------:R-:W3:Y:S01]  /*03e0*/  @P0 LDG.E R0, [R12.64] ;  /* 0x000000120c000981 */ /* 0x000ee2000c1e1900 */
[----:B------:R-:W-:-:S04]  /*03f0*/  IMAD.WIDE R10, R208, R5, c[0x0][0x348] ;  /* 0x0000d200d00a7625 */ /* 0x000fc800078e0205 */
[----:B------:R-:W-:Y:S01]  /*0400*/  IMAD.WIDE R8, R208, R5, c[0x0][0x350] ;  /* 0x0000d400d0087625 */ /* 0x000fe200078e0205 */
[----:B------:R1:W5:Y:S04]  /*0410*/  @P5 LDG.E R2, [R10.64] ;  /* 0x000000120a025981 */ /* 0x000368000c1e1900 */
[----:B------:R1:W5:Y:S01]  /*0420*/  @P4 LDG.E R3, [R8.64] ;  /* 0x0000001208034981 */ /* 0x000362000c1e1900 */
[----:B------:R-:W-:Y:S02]  /*0430*/  UMOV UR6, URZ ;  /* 0x0000003f00067c82 */ /* 0x000fe40008000000 */
[----:B------:R-:W-:Y:S02]  /*0440*/  ULDC UR16, c[0x0][0x168] ;  /* 0x00005a0000107ab9 */ /* 0x000fe40000000800 */
[----:B------:R-:W-:Y:S01]  /*0450*/  ULDC UR9, c[0x0][0x1d0] ;  /* 0x0000740000097ab9 */ /* 0x000fe20000000800 */
[----:B--2---:R1:W2:Y:S08]  /*0460*/  @P1 R2UR UR6, R4 ;  /* 0x00000000040613c2 */ /* 0x0042b000000e0000 */
[----:B---3--:R1:W3:Y:S02]  /*0470*/  @P0 R2UR UR16, R0 ;  /* 0x00000000001003c2 */ /* 0x0082e400000e0000 */
[----:B-12---:R-:W-:Y:S05]  /*0480*/  @P0 BRA `(.L_x_215) ;  /* 0x0000006000000947 */ /* 0x006fea0003800000 */
[----:B------:R-:W-:Y:S05]  /*0490*/  @!P5 BRA `(.L_x_215) ;  /* 0x000000500000d947 */ /* 0x000fea0003800000 */
[----:B------:R-:W2:Y:S04]  /*04a0*/  LDG.E R0, [R10.64] ;  /* 0x000000120a007981 */ /* 0x000ea8000c1e1900 */
[----:B------:R-:W4:Y:S01]  /*04b0*/  LDG.E R4, [R10.64+0x4] ;  /* 0x000004120a047981 */ /* 0x000f22000c1e1900 */
[----:B--23--:R-:W1:Y:S08]  /*04c0*/  R2UR UR16, R0 ;  /* 0x00000000001073c2 */ /* 0x00ce7000000e0000 */
[----:B----4-:R-:W1:Y:S02]  /*04d0*/  R2UR UR4, R4 ;  /* 0x00000000040473c2 */ /* 0x010e6400000e0000 */
[----:B-1----:R-:W-:-:S06]  /*04e0*/  UIADD3 UR16, -UR16, UR4, URZ ;  /* 0x0000000410107290 */ /* 0x002fcc000fffe13f */
.L_x_215:
[----:B------:R-:W-:-:S04]  /*04f0*/  ISETP.NE.U32.AND P0, PT, RZ, c[0x0][0x368], PT ;  /* 0x0000da00ff007a0c */ /* 0x000fc80003f05070 */
[----:B------:R-:W-:-:S13]  /*0500*/  ISETP.NE.AND.EX P0, PT, RZ, c[0x0][0x36c], PT, P0 ;  /* 0x0000db00ff007a0c */ /* 0x000fda0003f05300 */
[----:B------:R-:W-:Y:S05]  /*0510*/  @!P0 BRA `(.L_x_216) ;  /* 0x0000004000008947 */ /* 0x000fea0003800000 */
[----:B------:R-:W-:-:S05]  /*0520*/  IMAD.WIDE R8, R208, R5, c[0x0][0x368] ;  /* 0x0000da00d0087625 */ /* 0x000fca00078e0205 */
[----:B------:R-:W2:Y:S02]  /*0530*/  LDG.E R0, [R8.64] ;  /* 0x0000001208007981 */ /* 0x000ea4000c1e1900 */
[----:B--2---:R1:W2:Y:S02]  /*0540*/  R2UR UR9, R0 ;  /* 0x00000000000973c2 */ /* 0x0042a400000e0000 */
[----:B-12---:R-:W-:Y:S05]  /*0550*/  BRA `(.L_x_217) ;  /* 0x0000006000007947 */ /* 0x006fea0003800000 */
.L_x_216:
[----:B------:R-:W-:Y:S05]  /*0560*/  @!P4 BRA `(.L_x_217) ;  /* 0x000000500000c947 */ /* 0x000fea0003800000 */
[----:B------:R-:W2:Y:S04]  /*0570*/  LDG.E R0, [R8.64] ;  /* 0x0000001208007981 */ /* 0x000ea8000c1e1900 */
[----:B------:R-:W4:Y:S01]  /*0580*/  LDG.E R4, [R8.64+0x4] ;  /* 0x0000041208047981 */ /* 0x000f22000c1e1900 */
[----:B--2---:R-:W1:Y:S08]  /*0590*/  R2UR UR9, R0 ;  /* 0x00000000000973c2 */ /* 0x004e7000000e0000 */
[----:B----4-:R-:W1:Y:S02]  /*05a0*/  R2UR UR4, R4 ;  /* 0x00000000040473c2 */ /* 0x010e6400000e0000 */
[----:B-1----:R-:W-:-:S06]  /*05b0*/  UIADD3 UR9, -UR9, UR4, URZ ;  /* 0x0000000409097290 */ /* 0x002fcc000fffe13f */
.L_x_217:
[----:B------:R-:W-:Y:S01]  /*05c0*/  ULDC UR4, c[0x0][0x2c4] ;  /* 0x0000b10000047ab9 */ /* 0x000fe20000000800 */
[----:B-----5:R-:W-:Y:S01]  /*05d0*/  IADD3 R0, R3, UR6, RZ ;  /* 0x0000000603007c10 */ /* 0x020fe2000fffe0ff */
[----:B------:R-:W-:-:S02]  /*05e0*/  UISETP.NE.AND UP2, UPT, UR4, 0x1, UPT ;  /* 0x000000010400788c */ /* 0x000fc4000bf45270 */
[----:B------:R-:W-:Y:S02]  /*05f0*/  ULDC.64 UR10, c[0x0][0x2c8] ;  /* 0x0000b200000a7ab9 */ /* 0x000fe40000000a00 */
[----:B------:R-:W-:Y:S02]  /*0600*/  ULDC.64 UR4, c[0x0][0x328] ;  /* 0x0000ca0000047ab9 */ /* 0x000fe40000000a00 */
[----:B------:R-:W-:Y:S02]  /*0610*/  UISETP.GE.AND UP1, UPT, UR5, 0x1, UPT ;  /* 0x000000010500788c */ /* 0x000fe4000bf26270 */
[----:B------:R-:W-:-:S03]  /*0620*/  UIADD3 UR9, -UR6, UR9, URZ ;  /* 0x0000000906097290 */ /* 0x000fc6000fffe13f */
[----:B------:R-:W-:Y:S01]  /*0630*/  @UP2 UIADD3 UR12, UR7, 0x7f, URZ ;  /* 0x0000007f070c2890 */ /* 0x000fe2000fffe03f */
[----:B------:R-:W-:Y:S01]  /*0640*/  PLOP3.LUT P0, PT, PT, PT, UP1, 0x40, 0x0 ;  /* 0x000000000000781c */ /* 0x000fe20003f0e818 */
[----:B---3--:R-:W-:Y:S02]  /*0650*/  UIADD3 UR8, UR9, 0x1, -UR16 ;  /* 0x0000000109087890 */ /* 0x008fe4000fffe810 */
[----:B------:R-:W-:Y:S02]  /*0660*/  UIMAD.WIDE.U32 UR12, UR12, UR10, URZ ;  /* 0x0000000a0c0c72a5 */ /* 0x000fe4000f8e003f */
[----:B------:R-:W-:Y:S02]  /*0670*/  UIADD3 UR10, UR7, 0x7f, URZ ;  /* 0x0000007f070a7890 */ /* 0x000fe4000fffe03f */
[----:B------:R-:W-:-:S04]  /*0680*/  @UP2 USHF.R.U32.HI UR10, URZ, UR11, UR13 ;  /* 0x0000000b3f0a2299 */ /* 0x000fc8000801160d */
[----:B------:R-:W-:-:S04]  /*0690*/  UIADD3 UR8, UR8, UR10, URZ ;  /* 0x0000000a08087290 */ /* 0x000fc8000fffe03f */
[----:B------:R-:W-:Y:S01]  /*06a0*/  UIADD3 UR4, UR8, UR4, URZ ;  /* 0x0000000408047290 */ /* 0x000fe2000fffe03f */
[----:B------:R-:W-:Y:S05]  /*06b0*/  @P0 BRA `(.L_x_218) ;  /* 0x0000012000000947 */ /* 0x000fea0003800000 */
[----:B------:R-:W-:Y:S01]  /*06c0*/  ISETP.LT.AND P0, PT, RZ, UR8, PT ;  /* 0x00000008ff007c0c */ /* 0x000fe2000bf01270 */
[----:B------:R-:W-:-:S12]  /*06d0*/  UIADD3 UR6, UR8, -0x1, URZ ;  /* 0xffffffff08067890 */ /* 0x000fd8000fffe03f */
[----:B------:R-:W-:Y:S05]  /*06e0*/  @P0 BRA `(.L_x_219) ;  /* 0x0000007000000947 */ /* 0x000fea0003800000 */
[----:B------:R-:W-:Y:S02]  /*06f0*/  UISETP.NE.AND UP0, UPT, UR5, 0x1, UPT ;  /* 0x000000010500788c */ /* 0x000fe4000bf05270 */
[----:B------:R-:W-:Y:S02]  /*0700*/  UIADD3 UR6, -UR8, URZ, URZ ;  /* 0x0000003f08067290 */ /* 0x000fe4000fffe13f */
[----:B------:R-:W-:Y:S02]  /*0710*/  ULDC.64 UR10, c[0x0][0x330] ;  /* 0x0000cc00000a7ab9 */ /* 0x000fe40000000a00 */
[----:B------:R-:W-:-:S05]  /*0720*/  UIMAD.WIDE.U32 UR12, UR6, UR10, URZ ;  /* 0x0000000a060c72a5 */ /* 0x000fca000f8e003f */
[----:B------:R-:W-:-:S04]  /*0730*/  @UP0 USHF.R.U32.HI UR6, URZ, UR11, UR13 ;  /* 0x0000000b3f060299 */ /* 0x000fc8000801160d */
[----:B------:R-:W-:Y:S01]  /*0740*/  ULOP3.LUT UR6, URZ, UR6, URZ, 0x33, !UPT ;  /* 0x000000063f067292 */ /* 0x000fe2000f8e333f */
[----:B------:R-:W-:Y:S05]  /*0750*/  BRA `(.L_x_220) ;  /* 0x0000004000007947 */ /* 0x000fea0003800000 */
.L_x_219:
[----:B------:R-:W-:Y:S02]  /*0760*/  UISETP.NE.AND UP0, UPT, UR5, 0x1, UPT ;  /* 0x000000010500788c */ /* 0x000fe4000bf05270 */
[----:B------:R-:W-:Y:S02]  /*0770*/  ULDC.64 UR10, c[0x0][0x330] ;  /* 0x0000cc00000a7ab9 */ /* 0x000fe40000000a00 */
[----:B------:R-:W-:-:S07]  /*0780*/  UIMAD.WIDE.U32 UR12, UR6, UR10, URZ ;  /* 0x0000000a060c72a5 */ /* 0x000fce000f8e003f */
[----:B------:R-:W-:Y:S02]  /*0790*/  @UP0 USHF.R.U32.HI UR6, URZ, UR11, UR13 ;  /* 0x0000000b3f060299 */ /* 0x000fe4000801160d */
.L_x_220:
[----:B------:R-:W-:Y:S02]  /*07a0*/  ULDC UR8, c[0x0][0x32c] ;  /* 0x0000cb0000087ab9 */ /* 0x000fe40000000800 */
[----:B------:R-:W-:-:S04]  /*07b0*/  UIMAD UR8, UR6, UR5, UR8 ;  /* 0x00000005060872a4 */ /* 0x000fc8000f8e0208 */
[----:B------:R-:W-:-:S04]  /*07c0*/  UISETP.LT.AND UP0, UPT, UR4, UR8, UPT ;  /* 0x000000080400728c */ /* 0x000fc8000bf01270 */
[----:B------:R-:W-:Y:S02]  /*07d0*/  USEL UR4, UR4, UR8, UP0 ;  /* 0x0000000804047287 */ /* 0x000fe40008000000 */
.L_x_218:
[----:B------:R-:W-:Y:S01]  /*07e0*/  UIADD3 UR12, UR9, 0x3f, URZ ;  /* 0x0000003f090c7890 */ /* 0x000fe2000fffe03f */
[----:B------:R-:W-:Y:S01]  /*07f0*/  PLOP3.LUT P0, PT, PT, PT, UP1, 0x40, 0x0 ;  /* 0x000000000000781c */ /* 0x000fe20003f0e818 */
[----:B------:R-:W-:Y:S02]  /*0800*/  UIADD3 UR6, UR4, 0x3f, URZ ;  /* 0x0000003f04067890 */ /* 0x000fe4000fffe03f */
[----:B------:R-:W-:Y:S02]  /*0810*/  ULDC.64 UR10, c[0x0][0x2c8] ;  /* 0x0000b200000a7ab9 */ /* 0x000fe40000000a00 */
[----:B------:R-:W-:Y:S02]  /*0820*/  UIMAD.WIDE.U32 UR14, UR7, UR10, URZ ;  /* 0x0000000a070e72a5 */ /* 0x000fe4000f8e003f */
[----:B------:R-:W-:Y:S02]  /*0830*/  USHF.R.S32.HI UR8, URZ, 0x1f, UR12 ;  /* 0x0000001f3f087899 */ /* 0x000fe4000801140c */
[----:B------:R-:W-:-:S02]  /*0840*/  USHF.R.S32.HI UR10, URZ, 0x1f, UR6 ;  /* 0x0000001f3f0a7899 */ /* 0x000fc40008011406 */
[----:B------:R-:W-:Y:S02]  /*0850*/  ULEA.HI UR8, UR8, UR12, URZ, 0x6 ;  /* 0x0000000c08087291 */ /* 0x000fe4000f8f303f */
[----:B------:R-:W-:Y:S02]  /*0860*/  ULEA.HI UR10, UR10, UR6, URZ, 0x6 ;  /* 0x000000060a0a7291 */ /* 0x000fe4000f8f303f */
[----:B------:R-:W-:Y:S02]  /*0870*/  UMOV UR4, UR7 ;  /* 0x0000000700047c82 */ /* 0x000fe40008000000 */
[----:B------:R-:W-:Y:S02]  /*0880*/  @UP2 USHF.R.U32.HI UR4, URZ, UR11, UR15 ;  /* 0x0000000b3f042299 */ /* 0x000fe4000801160f */
[----:B------:R-:W-:Y:S02]  /*0890*/  USHF.R.S32.HI UR14, URZ, 0x6, UR8 ;  /* 0x000000063f0e7899 */ /* 0x000fe40008011408 */
[----:B------:R-:W-:-:S02]  /*08a0*/  USHF.R.S32.HI UR11, URZ, 0x6, UR10 ;  /* 0x000000063f0b7899 */ /* 0x000fc4000801140a */
[----:B------:R-:W-:Y:S02]  /*08b0*/  UIADD3 UR6, UR9, -UR16, URZ ;  /* 0x8000001009067290 */ /* 0x000fe4000fffe03f */
[----:B------:R-:W-:Y:S02]  /*08c0*/  UISETP.LT.AND UP0, UPT, UR14, UR11, UPT ;  /* 0x0000000b0e00728c */ /* 0x000fe4000bf01270 */
[----:B------:R-:W-:Y:S02]  /*08d0*/  UIADD3 UR10, UR6, UR4, URZ ;  /* 0x00000004060a7290 */ /* 0x000fe4000fffe03f */
[----:B------:R-:W-:Y:S02]  /*08e0*/  ULDC UR8, c[0x0][0x324] ;  /* 0x0000c90000087ab9 */ /* 0x000fe40000000800 */
[----:B------:R-:W-:Y:S02]  /*08f0*/  USEL UR14, UR14, UR11, UP0 ;  /* 0x0000000b0e0e7287 */ /* 0x000fe40008000000 */
[----:B------:R-:W-:Y:S01]  /*0900*/  UIADD3 UR8, UR10, -UR8, URZ ;  /* 0x800000080a087290 */ /* 0x000fe2000fffe03f */
[----:B------:R-:W-:Y:S05]  /*0910*/  @P0 BRA `(.L_x_221) ;  /* 0x0000014000000947 */ /* 0x000fea0003800000 */
[----:B------:R-:W-:-:S06]  /*0920*/  UISETP.GT.AND UP0, UPT, UR10, -0x1, UPT ;  /* 0xffffffff0a00788c */ /* 0x000fcc000bf04270 */
[----:B------:R-:W-:-:S13]  /*0930*/  PLOP3.LUT P0, PT, PT, PT, UP0, 0x80, 0x0 ;  /* 0x000000000000781c */ /* 0x000fda0003f0f008 */
[----:B------:R-:W-:Y:S05]  /*0940*/  @P0 BRA `(.L_x_222) ;  /* 0x0000008000000947 */ /* 0x000fea0003800000 */
        /* <DEDUP_REMOVED lines=8> */
.L_x_222:
[----:B------:R-:W-:-:S03]  /*09d0*/  UISETP.NE.AND UP0, UPT, UR5, 0x1, UPT ;  /* 0x000000010500788c */ /* 0x000fc6000bf05270 */
[----:B------:R-:W-:Y:S02]  /*09e0*/  ULDC.64 UR4, c[0x0][0x330] ;  /* 0x0000cc0000047ab9 */ /* 0x000fe40000000a00 */
[----:B------:R-:W-:-:S07]  /*09f0*/  UIMAD.WIDE.U32 UR12, UR10, UR4, URZ ;  /* 0x000000040a0c72a5 */ /* 0x000fce000f8e003f */
[----:B------:R-:W-:Y:S02]  /*0a00*/  @UP0 UMOV UR11, UR13 ;  /* 0x0000000d000b0c82 */ /* 0x000fe40008000000 */
[----:B------:R-:W-:Y:S02]  /*0a10*/  @UP0 USHF.R.U32.HI UR10, URZ, UR5, UR11 ;  /* 0x000000053f0a0299 */ /* 0x000fe4000801160b */
.L_x_223:
[----:B------:R-:W-:Y:S02]  /*0a20*/  ULDC UR4, c[0x0][0x32c] ;  /* 0x0000cb0000047ab9 */ /* 0x000fe40000000800 */
[----:B------:R-:W-:-:S04]  /*0a30*/  UIMAD UR4, UR10, UR4, URZ ;  /* 0x000000040a0472a4 */ /* 0x000fc8000f8e023f */
[----:B------:R-:W-:-:S04]  /*0a40*/  UISETP.LT.AND UP0, UPT, UR8, UR4, UPT ;  /* 0x000000040800728c */ /* 0x000fc8000bf01270 */
[----:B------:R-:W-:-:S04]  /*0a50*/  USEL UR8, UR8, UR4, !UP0 ;  /* 0x0000000408087287 */ /* 0x000fc8000c000000 */
.L_x_221:
[----:B------:R-:W-:Y:S01]  /*0a60*/  USHF.R.S32.HI UR4, URZ, 0x1f, UR8 ;  /* 0x0000001f3f047899 */ /* 0x000fe20008011408 */
[----:B------:R-:W-:Y:S01]  /*0a70*/  PLOP3.LUT P1, PT, PT, PT, PT, 0x80, 0x0 ;  /* 0x000000000000781c */ /* 0x000fe20003f2f070 */
[----:B------:R-:W-:Y:S01]  /*0a80*/  IMAD.MOV.U32 R3, RZ, RZ, RZ ;  /* 0x000000ffff037224 */ /* 0x000fe200078e00ff */
[----:B------:R-:W-:Y:S01]  /*0a90*/  CS2R R96, SRZ ;  /* 0x0000000000607805 */ /* 0x000fe2000001ff00 */
[----:B------:R-:W-:Y:S01]  /*0aa0*/  ULEA.HI UR8, UR4, UR8, URZ, 0x6 ;  /* 0x0000000804087291 */ /* 0x000fe2000f8f303f */
[----:B------:R-:W-:Y:S01]  /*0ab0*/  IMAD.MOV.U32 R98, RZ, RZ, RZ ;  /* 0x000000ffff627224 */ /* 0x000fe200078e00ff */
[----:B------:R-:W-:Y:S01]  /*0ac0*/  CS2R R94, SRZ ;  /* 0x00000000005e7805 */ /* 0x000fe2000001ff00 */
[----:B------:R-:W-:Y:S01]  /*0ad0*/  CS2R R92, SRZ ;  /* 0x00000000005c7805 */ /* 0x000fe2000001ff00 */
[----:B------:R-:W-:Y:S01]  /*0ae0*/  USHF.R.S32.HI UR8, URZ, 0x6, UR8 ;  /* 0x000000063f087899 */ /* 0x000fe20008011408 */
[----:B------:R-:W-:Y:S01]  /*0af0*/  CS2R R90, SRZ ;  /* 0x00000000005a7805 */ /* 0x000fe2000001ff00 */
[----:B------:R-:W-:Y:S01]  /*0b00*/  CS2R R88, SRZ ;  /* 0x0000000000587805 */ /* 0x000fe2000001ff00 */
[----:B------:R-:W-:Y:S01]  /*0b10*/  CS2R R86, SRZ ;  /* 0x0000000000567805 */ /* 0x000fe2000001ff00 */
        /* <DEDUP_REMOVED lines=45> */
[----:B------:R-:W-:Y:S01]  /*0df0*/  MOV R7, RZ ;  /* 0x000000ff00077202 */ /* 0x000fe20000000f00 */
[----:B------:R-:W-:Y:S01]  /*0e00*/  IMAD.MOV.U32 R4, RZ, RZ, RZ ;  /* 0x000000ffff047224 */ /* 0x000fe200078e00ff */
[----:B------:R-:W-:Y:S05]  /*0e10*/  @!P0 BRA `(.L_x_224) ;  /* 0x0000ef4000008947 */ /* 0x000fea0003800000 */
[----:B------:R-:W-:-:S04]  /*0e20*/  ISETP.NE.U32.AND P3, PT, RZ, c[0x0][0x340], PT ;  /* 0x0000d000ff007a0c */ /* 0x000fc80003f65070 */
[----:B------:R-:W-:-:S13]  /*0e30*/  ISETP.NE.AND.EX P3, PT, RZ, c[0x0][0x344], PT, P3 ;  /* 0x0000d100ff007a0c */ /* 0x000fda0003f65330 */
[----:B------:R-:W-:-:S06]  /*0e40*/  @P3 IMAD.WIDE R8, R208, R5, c[0x0][0x340] ;  /* 0x0000d000d0083625 */ /* 0x000fcc00078e0205 */
[----:B------:R1:W2:Y:S01]  /*0e50*/  @P3 LDG.E R8, [R8.64] ;  /* 0x0000001208083981 */ /* 0x0002a2000c1e1900 */
[----:B------:R-:W-:Y:S01]  /*0e60*/  SHF.R.S32.HI R7, RZ, 0x1f, R2 ;  /* 0x0000001fff077819 */ /* 0x000fe20000011402 */
[C---:B------:R-:W-:Y:S01]  /*0e70*/  IMAD.WIDE.U32 R26, R2.reuse, c[0x0][0x178], RZ ;  /* 0x00005e00021a7a25 */ /* 0x040fe200078e00ff */
[----:B------:R-:W-:Y:S01]  /*0e80*/  SHF.R.S32.HI R83, RZ, 0x1f, R6 ;  /* 0x0000001fff537819 */ /* 0x000fe20000011406 */
[----:B------:R-:W3:Y:S01]  /*0e90*/  S2R R4, SR_CTAID.Y ;  /* 0x0000000000047919 */ /* 0x000ee20000002600 */
[----:B------:R-:W-:Y:S01]  /*0ea0*/  PLOP3.LUT P2, PT, PT, PT, UP2, 0x80, 0x0 ;  /* 0x000000000000781c */ /* 0x000fe20003f4f028 */
[----:B------:R-:W-:Y:S01]  /*0eb0*/  IMAD R7, R7, c[0x0][0x178], RZ ;  /* 0x00005e0007077a24 */ /* 0x000fe200078e02ff */
[CC--:B------:R-:W-:Y:S01]  /*0ec0*/  LEA.HI R5, R83.reuse, R6.reuse, RZ, 0x3 ;  /* 0x0000000653057211 */ /* 0x0c0fe200078f18ff */
[----:B------:R-:W-:Y:S01]  /*0ed0*/  ULDC UR4, c[0x0][0x2c4] ;  /* 0x0000b10000047ab9 */ /* 0x000fe20000000800 */
[----:B------:R-:W-:Y:S01]  /*0ee0*/  LEA.HI R3, R83, R6, RZ, 0x4 ;  /* 0x0000000653037211 */ /* 0x000fe200078f20ff */
[----:B------:R-:W-:Y:S01]  /*0ef0*/  IMAD R7, R2, c[0x0][0x17c], R7 ;  /* 0x00005f0002077a24 */ /* 0x000fe200078e0207 */
[----:B------:R-:W-:Y:S01]  /*0f00*/  SHF.R.S32.HI R12, RZ, 0x3, R5 ;  /* 0x00000003ff0c7819 */ /* 0x000fe20000011405 */
[----:B------:R-:W-:Y:S01]  /*0f10*/  UIMAD UR4, UR16, UR4, URZ ;  /* 0x00000004100472a4 */ /* 0x000fe2000f8e023f */
[----:B------:R-:W-:Y:S01]  /*0f20*/  LOP3.LUT R5, R5, 0xfffffff8, RZ, 0xc0, !PT ;  /* 0xfffffff805057812 */ /* 0x000fe200078ec0ff */
[----:B------:R-:W-:Y:S01]  /*0f30*/  IMAD.IADD R27, R27, 0x1, R7 ;  /* 0x000000011b1b7824 */ /* 0x000fe200078e0207 */
[----:B------:R-:W-:Y:S01]  /*0f40*/  SHF.R.S32.HI R2, RZ, 0x4, R3 ;  /* 0x00000004ff027819 */ /* 0x000fe20000011403 */
[----:B------:R-:W-:Y:S01]  /*0f50*/  IMAD.SHL.U32 R207, R12, 0x40, RZ ;  /* 0x000000400ccf7824 */ /* 0x000fe200078e00ff */
[----:B------:R-:W-:Y:S01]  /*0f60*/  IADD3 R23, P0, R0, R12, RZ ;  /* 0x0000000c00177210 */ /* 0x000fe20007f1e0ff */
[----:B------:R-:W-:Y:S01]  /*0f70*/  IMAD.IADD R54, R6, 0x1, -R5 ;  /* 0x0000000106367824 */ /* 0x000fe200078e0a05 */
[----:B------:R-:W-:Y:S01]  /*0f80*/  LEA.HI R205, R3, R2, RZ, 0x1 ;  /* 0x0000000203cd7211 */ /* 0x000fe200078f08ff */
[----:B------:R-:W-:Y:S01]  /*0f90*/  BSSY B0, `(.L_x_225) ;  /* 0x000007f000007945 */ /* 0x000fe20003800000 */
[----:B------:R-:W-:Y:S01]  /*0fa0*/  SHF.R.S32.HI R5, RZ, 0x1f, R0 ;  /* 0x0000001fff057819 */ /* 0x000fe20000011400 */
[----:B------:R-:W-:Y:S01]  /*0fb0*/  IMAD.SHL.U32 R18, R54, 0x8, RZ ;  /* 0x0000000836127824 */ /* 0x000fe200078e00ff */
[----:B------:R-:W-:-:S02]  /*0fc0*/  LOP3.LUT R205, R205, 0xfffffffe, RZ, 0xc0, !PT ;  /* 0xfffffffecdcd7812 */ /* 0x000fc400078ec0ff */
[----:B------:R-:W-:Y:S02]  /*0fd0*/  LEA.HI.X.SX32 R0, R12, R5, 0x1, P0 ;  /* 0x000000050c007211 */ /* 0x000fe400000f0eff */
[----:B------:R-:W-:Y:S01]  /*0fe0*/  LOP3.LUT R207, R207, 0x1c0, RZ, 0xc0, !PT ;  /* 0x000001c0cfcf7812 */ /* 0x000fe200078ec0ff */
[----:B------:R-:W-:Y:S01]  /*0ff0*/  IMAD.IADD R205, R2, 0x1, -R205 ;  /* 0x0000000102cd7824 */ /* 0x000fe200078e0acd */
[----:B------:R-:W-:Y:S01]  /*1000*/  IADD3 R5, R18, 0x80, RZ ;  /* 0x0000008012057810 */ /* 0x000fe20007ffe0ff */
[C---:B------:R-:W-:Y:S01]  /*1010*/  IMAD R2, R0.reuse, c[0x0][0x1e0], RZ ;  /* 0x0000780000027a24 */ /* 0x040fe200078e02ff */
[----:B------:R-:W-:Y:S01]  /*1020*/  LOP3.LUT R10, R207, 0x38, R18, 0xf8, !PT ;  /* 0x00000038cf0a7812 */ /* 0x000fe200078ef812 */
[----:B------:R-:W-:Y:S01]  /*1030*/  IMAD R0, R0, c[0x0][0x208], RZ ;  /* 0x0000820000007a24 */ /* 0x000fe200078e02ff */
[----:B------:R-:W-:Y:S01]  /*1040*/  SHF.R.U32.HI R207, RZ, 0x3, R207 ;  /* 0x00000003ffcf7819 */ /* 0x000fe200000116cf */
[----:B-1----:R-:W-:Y:S01]  /*1050*/  IMAD R9, R23, c[0x0][0x1e4], R2 ;  /* 0x0000790017097a24 */ /* 0x002fe200078e0202 */
[----:B------:R-:W-:Y:S01]  /*1060*/  LOP3.LUT R3, R3, 0xfffffff0, RZ, 0xc0, !PT ;  /* 0xfffffff003037812 */ /* 0x000fe200078ec0ff */
[----:B------:R-:W-:Y:S01]  /*1070*/  IMAD R7, R23, c[0x0][0x20c], R0 ;  /* 0x0000830017077a24 */ /* 0x000fe200078e0200 */
[----:B------:R-:W-:Y:S01]  /*1080*/  LOP3.LUT R207, R10, R207, RZ, 0x3c, !PT ;  /* 0x000000cf0acf7212 */ /* 0x000fe200078e3cff */
[----:B------:R-:W-:Y:S01]  /*1090*/  IMAD R0, R54, 0x20, R12 ;  /* 0x0000002036007824 */ /* 0x000fe200078e020c */
[----:B---3--:R-:W-:Y:S01]  /*10a0*/  SHF.R.S32.HI R10, RZ, 0x1f, R4 ;  /* 0x0000001fff0a7819 */ /* 0x008fe20000011404 */
[----:B------:R-:W-:Y:S01]  /*10b0*/  IMAD.IADD R16, R6, 0x1, -R3 ;  /* 0x0000000106107824 */ /* 0x000fe200078e0a03 */
[----:B------:R-:W-:Y:S01]  /*10c0*/  PLOP3.LUT P0, PT, PT, PT, UP2, 0x80, 0x0 ;  /* 0x000000000000781c */ /* 0x000fe20003f0f028 */
[----:B------:R-:W-:Y:S01]  /*10d0*/  IMAD.WIDE.U32 R26, R4, c[0x0][0x1b8], R26 ;  /* 0x00006e00041a7a25 */ /* 0x000fe200078e001a */
[----:B------:R-:W-:-:S02]  /*10e0*/  IADD3 R0, R0, UR7, RZ ;  /* 0x0000000700007c10 */ /* 0x000fc4000fffe0ff */
[----:B------:R-:W-:Y:S01]  /*10f0*/  ISETP.GE.AND P1, PT, R5, c[0x0][0x1d4], PT ;  /* 0x0000750005007a0c */ /* 0x000fe20003f26270 */
[----:B------:R-:W-:Y:S01]  /*1100*/  IMAD R5, R10, c[0x0][0x1b8], RZ ;  /* 0x00006e000a057a24 */ /* 0x000fe200078e02ff */
[----:B------:R-:W-:Y:S01]  /*1110*/  SHF.R.S32.HI R19, RZ, 0x1f, R18 ;  /* 0x0000001fff137819 */ /* 0x000fe20000011412 */
[----:B------:R-:W-:Y:S01]  /*1120*/  @P2 IMAD.HI.U32 R13, R0, c[0x0][0x2c8], RZ ;  /* 0x0000b200000d2a27 */ /* 0x000fe200078e00ff */
[----:B------:R-:W-:Y:S02]  /*1130*/  SHF.R.S32.HI R3, RZ, 0x1f, R208 ;  /* 0x0000001fff037819 */ /* 0x000fe400000114d0 */
[----:B------:R-:W-:Y:S01]  /*1140*/  SEL R11, R208, RZ, !P5 ;  /* 0x000000ffd00b7207 */ /* 0x000fe20006800000 */
[----:B------:R-:W-:Y:S01]  /*1150*/  IMAD R20, R4, c[0x0][0x1bc], R5 ;  /* 0x00006f0004147a24 */ /* 0x000fe200078e0205 */
[----:B------:R-:W-:Y:S01]  /*1160*/  SEL R2, R3, RZ, !P5 ;  /* 0x000000ff03027207 */ /* 0x000fe20006800000 */
[----:B------:R-:W-:Y:S01]  /*1170*/  IMAD.WIDE.U32 R24, R23, c[0x0][0x1e0], R18 ;  /* 0x0000780017187a25 */ /* 0x000fe200078e0012 */
[----:B------:R-:W-:-:S02]  /*1180*/  SHF.R.S32.HI R5, RZ, 0x1f, R16 ;  /* 0x0000001fff057819 */ /* 0x000fc40000011410 */
[----:B------:R-:W-:Y:S01]  /*1190*/  IADD3 R21, R27, R20, RZ ;  /* 0x000000141b157210 */ /* 0x000fe20007ffe0ff */
[----:B------:R-:W-:Y:S01]  /*11a0*/  IMAD.WIDE.U32 R22, R23, c[0x0][0x208], R18 ;  /* 0x0000820017167a25 */ /* 0x000fe200078e0012 */
[----:B------:R-:W-:-:S03]  /*11b0*/  LEA.HI R5, R5, R16, RZ, 0x3 ;  /* 0x0000001005057211 */ /* 0x000fc600078f18ff */
[----:B------:R-:W-:Y:S01]  /*11c0*/  IMAD.MOV.U32 R14, RZ, RZ, R0 ;  /* 0x000000ffff0e7224 */ /* 0x000fe200078e0000 */
[----:B------:R-:W-:Y:S01]  /*11d0*/  @P0 SHF.R.U32.HI R14, RZ, c[0x0][0x2cc], R13 ;  /* 0x0000b300ff0e0a19 */ /* 0x000fe2000001160d */
[----:B------:R-:W-:Y:S01]  /*11e0*/  IMAD R2, R2, c[0x0][0x1c0], RZ ;  /* 0x0000700002027a24 */ /* 0x000fe200078e02ff */
[----:B------:R-:W-:Y:S01]  /*11f0*/  LOP3.LUT R15, R5, 0xfffffff8, RZ, 0xc0, !PT ;  /* 0xfffffff8050f7812 */ /* 0x000fe200078ec0ff */
[----:B------:R-:W-:Y:S02]  /*1200*/  IMAD.MOV.U32 R20, RZ, RZ, R26 ;  /* 0x000000ffff147224 */ /* 0x000fe400078e001a */
[----:B------:R-:W-:Y:S01]  /*1210*/  IMAD.IADD R23, R23, 0x1, R7 ;  /* 0x0000000117177824 */ /* 0x000fe200078e0207 */
[----:B------:R-:W-:Y:S01]  /*1220*/  IADD3 R7, -R14, RZ, RZ ;  /* 0x000000ff0e077210 */ /* 0x000fe20007ffe1ff */
[----:B------:R-:W-:Y:S01]  /*1230*/  IMAD.IADD R25, R25, 0x1, R9 ;  /* 0x0000000119197824 */ /* 0x000fe200078e0209 */
[----:B------:R-:W-:Y:S01]  /*1240*/  SHF.R.S32.HI R9, RZ, 0x1f, R14 ;  /* 0x0000001fff097819 */ /* 0x000fe2000001140e */
[----:B------:R-:W-:-:S02]  /*1250*/  IMAD R2, R11, c[0x0][0x1c4], R2 ;  /* 0x000071000b027a24 */ /* 0x000fc400078e0202 */
[----:B------:R-:W-:-:S04]  /*1260*/  IMAD.WIDE.U32 R20, R11, c[0x0][0x1c0], R20 ;  /* 0x000070000b147a25 */ /* 0x000fc800078e0014 */
[----:B------:R-:W-:Y:S02]  /*1270*/  IMAD R7, R7, c[0x0][0x2c4], R0 ;  /* 0x0000b10007077a24 */ /* 0x000fe400078e0200 */
[----:B------:R-:W-:Y:S02]  /*1280*/  IMAD.IADD R21, R21, 0x1, R2 ;  /* 0x0000000115157824 */ /* 0x000fe400078e0202 */
[----:B------:R-:W-:Y:S01]  /*1290*/  IMAD R9, R9, c[0x0][0x1b0], RZ ;  /* 0x00006c0009097a24 */ /* 0x000fe200078e02ff */
[----:B------:R-:W-:Y:S01]  /*12a0*/  SHF.R.S32.HI R0, RZ, 0x1f, R7 ;  /* 0x0000001fff007819 */ /* 0x000fe20000011407 */
[----:B------:R-:W-:Y:S02]  /*12b0*/  IMAD.IADD R15, R16, 0x1, -R15 ;  /* 0x00000001100f7824 */ /* 0x000fe400078e0a0f */
[----:B------:R-:W-:Y:S02]  /*12c0*/  IMAD R11, R10, c[0x0][0x1e8], RZ ;  /* 0x00007a000a0b7a24 */ /* 0x000fe400078e02ff */
[C---:B------:R-:W-:Y:S01]  /*12d0*/  IMAD R9, R14.reuse, c[0x0][0x1b4], R9 ;  /* 0x00006d000e097a24 */ /* 0x040fe200078e0209 */
[C---:B------:R-:W-:Y:S01]  /*12e0*/  LOP3.LUT P6, RZ, R15.reuse, 0x4, RZ, 0xc0, !PT ;  /* 0x000000040fff7812 */ /* 0x040fe200078cc0ff */
[----:B------:R-:W-:Y:S01]  /*12f0*/  IMAD.WIDE.U32 R16, R14, c[0x0][0x1b0], R20 ;  /* 0x00006c000e107a25 */ /* 0x000fe200078e0014 */
[----:B------:R-:W-:-:S03]  /*1300*/  LOP3.LUT P0, RZ, R15, 0x2, RZ, 0xc0, !PT ;  /* 0x000000020fff7812 */ /* 0x000fc6000780c0ff */
[----:B------:R-:W-:Y:S01]  /*1310*/  IMAD R13, R10, c[0x0][0x210], RZ ;  /* 0x000084000a0d7a24 */ /* 0x000fe200078e02ff */
[----:B------:R-:W-:Y:S01]  /*1320*/  LEA.HI R10, R83, R6, RZ, 0x6 ;  /* 0x00000006530a7211 */ /* 0x000fe200078f30ff */
[C---:B------:R-:W-:Y:S02]  /*1330*/  IMAD R11, R4.reuse, c[0x0][0x1ec], R11 ;  /* 0x00007b00040b7a24 */ /* 0x040fe400078e020b */
[----:B------:R-:W-:Y:S01]  /*1340*/  IMAD.WIDE.U32 R212, R4, c[0x0][0x1e8], R24 ;  /* 0x00007a0004d47a25 */ /* 0x000fe200078e0018 */
[----:B------:R-:W-:-:S03]  /*1350*/  SHF.L.U32 R10, R10, 0x3, RZ ;  /* 0x000000030a0a7819 */ /* 0x000fc600000006ff */
[----:B------:R-:W-:Y:S01]  /*1360*/  IMAD.IADD R17, R17, 0x1, R9 ;  /* 0x0000000111117824 */ /* 0x000fe200078e0209 */
[----:B------:R-:W-:Y:S01]  /*1370*/  LOP3.LUT R207, R207, 0xfffffe00, R10, 0xf8, !PT ;  /* 0xfffffe00cfcf7812 */ /* 0x000fe200078ef80a */
[----:B------:R-:W-:Y:S02]  /*1380*/  IMAD R0, R0, c[0x0][0x1a8], RZ ;  /* 0x00006a0000007a24 */ /* 0x000fe400078e02ff */
[C---:B------:R-:W-:Y:S02]  /*1390*/  IMAD R13, R4.reuse, c[0x0][0x214], R13 ;  /* 0x00008500040d7a24 */ /* 0x040fe400078e020d */
[----:B------:R-:W-:-:S04]  /*13a0*/  IMAD.WIDE.U32 R20, R4, c[0x0][0x210], R22 ;  /* 0x0000840004147a25 */ /* 0x000fc800078e0016 */
[----:B------:R-:W-:Y:S01]  /*13b0*/  IMAD.IADD R213, R213, 0x1, R11 ;  /* 0x00000001d5d57824 */ /* 0x000fe200078e020b */
[----:B------:R-:W-:Y:S01]  /*13c0*/  IADD3 R11, R12, UR7, RZ ;  /* 0x000000070c0b7c10 */ /* 0x000fe2000fffe0ff */
[----:B------:R-:W-:Y:S01]  /*13d0*/  IMAD.SHL.U32 R4, R15, 0x40, RZ ;  /* 0x000000400f047824 */ /* 0x000fe200078e00ff */
[----:B------:R-:W-:Y:S01]  /*13e0*/  IADD3 R21, R21, R13, RZ ;  /* 0x0000000d15157210 */ /* 0x000fe20007ffe0ff */
[C---:B------:R-:W-:Y:S02]  /*13f0*/  IMAD R0, R7.reuse, c[0x0][0x1ac], R0 ;  /* 0x00006b0007007a24 */ /* 0x040fe400078e0200 */
[----:B------:R-:W-:Y:S01]  /*1400*/  IMAD.WIDE.U32 R16, R7, c[0x0][0x1a8], R16 ;  /* 0x00006a0007107a25 */ /* 0x000fe200078e0010 */
[----:B------:R-:W-:-:S03]  /*1410*/  LOP3.LUT R4, R4, 0x1c0, RZ, 0xc0, !PT ;  /* 0x000001c004047812 */ /* 0x000fc600078ec0ff */
[----:B------:R-:W-:Y:S01]  /*1420*/  IMAD.SHL.U32 R15, R205, 0x8, RZ ;  /* 0x00000008cd0f7824 */ /* 0x000fe200078e00ff */
[----:B------:R-:W-:Y:S01]  /*1430*/  LEA R14, P2, R16, c[0x0][0x160], 0x1 ;  /* 0x00005800100e7a11 */ /* 0x000fe200078408ff */
[----:B------:R-:W-:Y:S02]  /*1440*/  IMAD.IADD R0, R17, 0x1, R0 ;  /* 0x0000000111007824 */ /* 0x000fe400078e0200 */
[----:B------:R-:W-:Y:S01]  /*1450*/  IMAD.MOV.U32 R2, RZ, RZ, 0x10 ;  /* 0x00000010ff027424 */ /* 0x000fe200078e00ff */
[----:B------:R-:W-:Y:S01]  /*1460*/  LOP3.LUT R7, R4, 0x8, R15, 0xf8, !PT ;  /* 0x0000000804077812 */ /* 0x000fe200078ef80f */
[----:B------:R-:W-:Y:S01]  /*1470*/  IMAD.SHL.U32 R5, R5, 0x40, RZ ;  /* 0x0000004005057824 */ /* 0x000fe200078e00ff */
[----:B------:R-:W-:Y:S02]  /*1480*/  SHF.R.U32.HI R4, RZ, 0x3, R4 ;  /* 0x00000003ff047819 */ /* 0x000fe40000011604 */
[----:B------:R-:W-:Y:S02]  /*1490*/  LEA.HI.X R13, R16, c[0x0][0x164], R0, 0x1, P2 ;  /* 0x00005900100d7a11 */ /* 0x000fe400010f0c00 */
[----:B------:R-:W-:Y:S01]  /*14a0*/  LOP3.LUT R4, R7, R4, RZ, 0x3c, !PT ;  /* 0x0000000407047212 */ /* 0x000fe200078e3cff */
[----:B------:R1:W3:Y:S01]  /*14b0*/  SHFL.IDX PT, R16, R14, RZ, 0x181f ;  /* 0x00181fff0e107589 */ /* 0x0002e200000e0000 */
[----:B------:R-:W-:-:S02]  /*14c0*/  IADD3 R7, R18, 0x40, RZ ;  /* 0x0000004012077810 */ /* 0x000fc40007ffe0ff */
[----:B------:R-:W-:Y:S01]  /*14d0*/  SEL R2, R2, 0xfffffff0, !P0 ;  /* 0xfffffff002027807 */ /* 0x000fe20004000000 */
[----:B------:R1:W4:Y:S01]  /*14e0*/  SHFL.IDX PT, R17, R13, RZ, 0x181f ;  /* 0x00181fff0d117589 */ /* 0x00032200000e0000 */
[C---:B------:R-:W-:Y:S02]  /*14f0*/  ISETP.GE.AND P2, PT, R7.reuse, c[0x0][0x1d4], PT ;  /* 0x0000750007007a0c */ /* 0x040fe40003f46270 */
[----:B------:R-:W-:Y:S02]  /*1500*/  ISETP.GE.AND P0, PT, R7, c[0x0][0x198], PT ;  /* 0x0000660007007a0c */ /* 0x000fe40003f06270 */
[----:B------:R-:W-:Y:S02]  /*1510*/  LOP3.LUT R4, R4, 0xfffffe00, R5, 0xf8, !PT ;  /* 0xfffffe0004047812 */ /* 0x000fe400078ef805 */
[----:B--2---:R-:W-:Y:S01]  /*1520*/  @P3 SHF.R.S32.HI R9, RZ, 0x1f, R8 ;  /* 0x0000001fff093819 */ /* 0x004fe20000011408 */
[----:B------:R-:W-:Y:S02]  /*1530*/  @!P3 IMAD.MOV.U32 R8, RZ, RZ, R208 ;  /* 0x000000ffff08b224 */ /* 0x000fe400078e00d0 */
[----:B------:R-:W-:Y:S01]  /*1540*/  @!P3 IMAD.MOV.U32 R9, RZ, RZ, R3 ;  /* 0x000000ffff09b224 */ /* 0x000fe200078e0003 */
[----:B------:R-:W-:Y:S01]  /*1550*/  ISETP.GE.AND P3, PT, R18, c[0x0][0x1d4], PT ;  /* 0x0000750012007a0c */ /* 0x000fe20003f66270 */
[----:B------:R-:W-:Y:S01]  /*1560*/  IMAD.MOV.U32 R3, RZ, RZ, 0x20 ;  /* 0x00000020ff037424 */ /* 0x000fe200078e00ff */
[----:B------:R-:W-:Y:S01]  /*1570*/  SEL R210, R8, RZ, !P4 ;  /* 0x000000ff08d27207 */ /* 0x000fe20006000000 */
[----:B------:R-:W-:Y:S01]  /*1580*/  IMAD.SHL.U32 R8, R54, 0x8, RZ ;  /* 0x0000000836087824 */ /* 0x000fe200078e00ff */
[----:B------:R-:W-:-:S02]  /*1590*/  SEL R215, R9, RZ, !P4 ;  /* 0x000000ff09d77207 */ /* 0x000fc40006000000 */
[----:B------:R-:W-:Y:S01]  /*15a0*/  ISETP.GE.AND P4, PT, R11, UR4, PT ;  /* 0x000000040b007c0c */ /* 0x000fe2000bf86270 */
[----:B------:R-:W-:Y:S01]  /*15b0*/  IMAD.WIDE.U32 R212, R210, c[0x0][0x1f0], R212 ;  /* 0x00007c00d2d47a25 */ /* 0x000fe200078e00d4 */
[----:B------:R-:W-:Y:S02]  /*15c0*/  IADD3 R0, R8, 0x80, RZ ;  /* 0x0000008008007810 */ /* 0x000fe40007ffe0ff */
[----:B------:R-:W-:Y:S01]  /*15d0*/  SEL R3, R3, 0xffffffe0, !P6 ;  /* 0xffffffe003037807 */ /* 0x000fe20007000000 */
[C---:B------:R-:W-:Y:S01]  /*15e0*/  IMAD R219, R215.reuse, c[0x0][0x1f0], RZ ;  /* 0x00007c00d7db7a24 */ /* 0x040fe200078e02ff */
[----:B------:R-:W-:Y:S01]  /*15f0*/  ISETP.GE.AND P6, PT, R0, c[0x0][0x198], PT ;  /* 0x0000660000007a0c */ /* 0x000fe20003fc6270 */
[----:B------:R-:W-:Y:S01]  /*1600*/  IMAD R215, R215, c[0x0][0x218], RZ ;  /* 0x00008600d7d77a24 */ /* 0x000fe200078e02ff */
[----:B------:R-:W-:Y:S01]  /*1610*/  ISETP.GE.AND P5, PT, R8, c[0x0][0x198], PT ;  /* 0x0000660008007a0c */ /* 0x000fe20003fa6270 */
[C---:B------:R-:W-:Y:S01]  /*1620*/  IMAD R219, R210.reuse, c[0x0][0x1f4], R219 ;  /* 0x00007d00d2db7a24 */ /* 0x040fe200078e02db */
[----:B------:R-:W-:Y:S01]  /*1630*/  P2R R9, PR, RZ, 0x40 ;  /* 0x00000040ff097803 */ /* 0x000fe20000000000 */
[----:B------:R-:W-:-:S02]  /*1640*/  IMAD R215, R210, c[0x0][0x21c], R215 ;  /* 0x00008700d2d77a24 */ /* 0x000fc400078e02d7 */
[----:B------:R-:W-:-:S04]  /*1650*/  IMAD.WIDE.U32 R210, R210, c[0x0][0x218], R20 ;  /* 0x00008600d2d27a25 */ /* 0x000fc800078e0014 */
[----:B------:R-:W-:Y:S02]  /*1660*/  IMAD.IADD R219, R213, 0x1, R219 ;  /* 0x00000001d5db7824 */ /* 0x000fe400078e02db */
[----:B------:R-:W-:Y:S01]  /*1670*/  IMAD.IADD R215, R211, 0x1, R215 ;  /* 0x00000001d3d77824 */ /* 0x000fe200078e02d7 */
[----:B------:R-:W-:Y:S05]  /*1680*/  @P4 BRA `(.L_x_226) ;  /* 0x000000f000004947 */ /* 0x000fea0003800000 */
[----:B-1-34-:R-:W-:Y:S02]  /*1690*/  SHF.R.S32.HI R10, RZ, 0x1f, R7 ;  /* 0x0000001fff0a7819 */ /* 0x01afe40000011407 */
[----:B------:R-:W-:Y:S02]  /*16a0*/  SHF.R.S32.HI R5, RZ, 0x1f, R0 ;  /* 0x0000001fff057819 */ /* 0x000fe40000011400 */
[----:B------:R-:W-:Y:S01]  /*16b0*/  LEA.HI R9, R10, R7, RZ, 0x3 ;  /* 0x000000070a097211 */ /* 0x000fe200078f18ff */
[----:B------:R-:W-:Y:S01]  /*16c0*/  IMAD.SHL.U32 R10, R207, 0x2, RZ ;  /* 0x00000002cf0a7824 */ /* 0x000fe200078e00ff */
[----:B------:R-:W-:Y:S02]  /*16d0*/  LEA.HI R5, R5, R0, RZ, 0x3 ;  /* 0x0000000005057211 */ /* 0x000fe400078f18ff */
        /* <DEDUP_REMOVED lines=10> */
.L_x_226:
[----:B-1-34-:R-:W-:Y:S05]  /*1780*/  BSYNC B0 ;  /* 0x0000000000007941 */ /* 0x01afea0003800000 */
.L_x_225:
[----:B------:R-:W-:Y:S01]  /*1790*/  IADD3 R5, R11, 0x20, RZ ;  /* 0x000000200b057810 */ /* 0x000fe20007ffe0ff */
[----:B------:R1:W2:Y:S01]  /*17a0*/  SHFL.IDX PT, R21, R13, 0x1, 0x181f ;  /* 0x00381f000d157f89 */ /* 0x0002a200000e0000 */
[----:B------:R-:W-:Y:S02]  /*17b0*/  BSSY B0, `(.L_x_227) ;  /* 0x0000014000007945 */ /* 0x000fe40003800000 */
[----:B------:R-:W-:Y:S01]  /*17c0*/  ISETP.GE.AND P4, PT, R5, UR4, PT ;  /* 0x0000000405007c0c */ /* 0x000fe2000bf86270 */
[----:B------:R1:W3:-:S12]  /*17d0*/  SHFL.IDX PT, R20, R14, 0x1, 0x181f ;  /* 0x00381f000e147f89 */ /* 0x0002d800000e0000 */
[----:B------:R-:W-:Y:S05]  /*17e0*/  @P4 BRA `(.L_x_228) ;  /* 0x0000010000004947 */ /* 0x000fea0003800000 */
[----:B------:R-:W-:Y:S02]  /*17f0*/  IADD3 R10, R8, 0x80, RZ ;  /* 0x00000080080a7810 */ /* 0x000fe40007ffe0ff */
        /* <DEDUP_REMOVED lines=15> */
.L_x_228:
[----:B------:R-:W-:Y:S05]  /*18f0*/  BSYNC B0 ;  /* 0x0000000000007941 */ /* 0x000fea0003800000 */
.L_x_227:
[----:B------:R-:W-:Y:S01]  /*1900*/  IADD3 R5, R11, 0x40, RZ ;  /* 0x000000400b057810 */ /* 0x000fe20007ffe0ff */
[----:B--2---:R2:W4:Y:S01]  /*1910*/  SHFL.IDX PT, R21, R13, 0x2, 0x181f ;  /* 0x00581f000d157f89 */ /* 0x00452200000e0000 */
[----:B------:R-:W-:Y:S02]  /*1920*/  BSSY B0, `(.L_x_229) ;  /* 0x0000014000007945 */ /* 0x000fe40003800000 */
[----:B------:R-:W-:Y:S01]  /*1930*/  ISETP.GE.AND P4, PT, R5, UR4, PT ;  /* 0x0000000405007c0c */ /* 0x000fe2000bf86270 */
[----:B---3--:R2:W3:-:S12]  /*1940*/  SHFL.IDX PT, R20, R14, 0x2, 0x181f ;  /* 0x00581f000e147f89 */ /* 0x0084d800000e0000 */
        /* <DEDUP_REMOVED lines=17> */
.L_x_230:
[----:B------:R-:W-:Y:S05]  /*1a60*/  BSYNC B0 ;  /* 0x0000000000007941 */ /* 0x000fea0003800000 */
.L_x_229:
[----:B---3--:R-:W3:Y:S01]  /*1a70*/  SHFL.IDX PT, R16, R14, 0x3, 0x181f ;  /* 0x00781f000e107f89 */ /* 0x008ee200000e0000 */
[----:B------:R-:W-:Y:S01]  /*1a80*/  IADD3 R11, R11, 0x60, RZ ;  /* 0x000000600b0b7810 */ /* 0x000fe20007ffe0ff */
[----:B------:R-:W-:Y:S01]  /*1a90*/  UIADD3 UR20, UR14, -0x1, URZ ;  /* 0xffffffff0e147890 */ /* 0x000fe2000fffe03f */
[----:B------:R-:W-:Y:S01]  /*1aa0*/  IMAD.SHL.U32 R207, R207, 0x2, RZ ;  /* 0x00000002cfcf7824 */ /* 0x000fe200078e00ff */
[----:B------:R-:W5:Y:S01]  /*1ab0*/  SHFL.IDX PT, R17, R13, 0x3, 0x181f ;  /* 0x00781f000d117f89 */ /* 0x000f6200000e0000 */
[----:B------:R-:W-:Y:S01]  /*1ac0*/  ISETP.GE.AND P6, PT, R11, UR4, PT ;  /* 0x000000040b007c0c */ /* 0x000fe2000bfc6270 */
[----:B------:R-:W-:Y:S01]  /*1ad0*/  USHF.L.U32 UR15, UR20, 0x6, URZ ;  /* 0x00000006140f7899 */ /* 0x000fe2000800063f */
[----:B------:R-:W-:Y:S01]  /*1ae0*/  IMAD.MOV.U32 R218, RZ, RZ, R212 ;  /* 0x000000ffffda7224 */ /* 0x000fe200078e00d4 */
[----:B------:R-:W-:Y:S01]  /*1af0*/  ULDC.64 UR4, c[0x0][0x1e0] ;  /* 0x0000780000047ab9 */ /* 0x000fe20000000a00 */
[CC--:B------:R-:W-:Y:S01]  /*1b00*/  LEA.HI R80, R83.reuse, R6.reuse, RZ, 0x5 ;  /* 0x0000000653507211 */ /* 0x0c0fe200078f28ff */
[----:B------:R-:W-:Y:S01]  /*1b10*/  UMOV UR10, 0x6 ;  /* 0x00000006000a7882 */ /* 0x000fe20000000000 */
[----:B------:R-:W-:Y:S01]  /*1b20*/  LEA.HI R83, R83, R6, RZ, 0x2 ;  /* 0x0000000653537211 */ /* 0x000fe200078f10ff */
[----:B------:R-:W-:Y:S01]  /*1b30*/  IMAD.U32 R5, RZ, RZ, UR15 ;  /* 0x0000000fff057e24 */ /* 0x000fe2000f8e00ff */
[----:B------:R-:W-:Y:S01]  /*1b40*/  USHF.L.U32 UR22, UR4, 0x6, URZ ;  /* 0x0000000604167899 */ /* 0x000fe2000800063f */
[----:B------:R-:W-:Y:S01]  /*1b50*/  SHF.R.S32.HI R81, RZ, 0x5, R80 ;  /* 0x00000005ff517819 */ /* 0x000fe20000011450 */
[----:B------:R-:W-:Y:S01]  /*1b60*/  USHF.L.U64.HI UR21, UR4, UR10, UR5 ;  /* 0x0000000a04157299 */ /* 0x000fe20008010205 */
[----:B------:R-:W-:Y:S01]  /*1b70*/  LOP3.LUT R83, R83, 0xfffffffc, RZ, 0xc0, !PT ;  /* 0xfffffffc53537812 */ /* 0x000fe200078ec0ff */
[----:B------:R-:W-:Y:S01]  /*1b80*/  USHF.R.S32.HI UR11, URZ, 0x1f, UR20 ;  /* 0x0000001f3f0b7899 */ /* 0x000fe20008011414 */
[----:B------:R-:W-:Y:S01]  /*1b90*/  @!P6 SHF.R.S32.HI R10, RZ, 0x1f, R7 ;  /* 0x0000001fff0ae819 */ /* 0x000fe20000011407 */
[----:B------:R-:W-:Y:S01]  /*1ba0*/  UIMAD UR12, UR21, UR20, URZ ;  /* 0x00000014150c72a4 */ /* 0x000fe2000f8e023f */
[----:B------:R-:W-:Y:S01]  /*1bb0*/  IMAD R206, R81, 0x400, R4 ;  /* 0x0000040051ce7824 */ /* 0x000fe200078e0204 */
[----:B------:R-:W-:Y:S01]  /*1bc0*/  USHF.L.U32 UR13, UR4, 0x5, URZ ;  /* 0x00000005040d7899 */ /* 0x000fe2000800063f */
[----:B------:R-:W-:Y:S01]  /*1bd0*/  @!P6 LEA.HI R9, R10, R7, RZ, 0x3 ;  /* 0x000000070a09e211 */ /* 0x000fe200078f18ff */
[----:B------:R-:W-:Y:S01]  /*1be0*/  IMAD.U32 R7, RZ, RZ, UR22 ;  /* 0x00000016ff077e24 */ /* 0x000fe2000f8e00ff */
[----:B---3--:R-:W-:Y:S01]  /*1bf0*/  @!P6 LEA R20, P4, R8, R16, 0x1 ;  /* 0x000000100814e211 */ /* 0x008fe200078808ff */
[----:B------:R-:W-:Y:S01]  /*1c00*/  UIMAD UR12, UR11, UR22, UR12 ;  /* 0x000000160b0c72a4 */ /* 0x000fe2000f8e020c */
[----:B------:R-:W-:Y:S01]  /*1c10*/  IADD3 R10, -R5, UR9, -R12 ;  /* 0x00000009050a7c10 */ /* 0x000fe2000fffe90c */
[----:B------:R-:W-:Y:S01]  /*1c20*/  IMAD.SHL.U32 R206, R206, 0x2, RZ ;  /* 0x00000002cece7824 */ /* 0x000fe200078e00ff */
[----:B----45:R-:W-:Y:S01]  /*1c30*/  @!P6 LEA.HI.X R21, R8, R17, R19, 0x1, P4 ;  /* 0x000000110815e211 */ /* 0x030fe200020f0c13 */
[----:B------:R-:W-:Y:S01]  /*1c40*/  IMAD.WIDE.U32 R18, R7, UR20, R218 ;  /* 0x0000001407127c25 */ /* 0x000fe2000f8e00da */
[----:B------:R-:W-:Y:S01]  /*1c50*/  @!P6 LOP3.LUT R9, R9, 0xfffffff8, RZ, 0xc0, !PT ;  /* 0xfffffff80909e812 */ /* 0x000fe200078ec0ff */
[----:B------:R-:W-:Y:S01]  /*1c60*/  UISETP.GT.AND UP0, UPT, UR20, UR8, UPT ;  /* 0x000000081400728c */ /* 0x000fe2000bf04270 */
[C---:B------:R-:W-:Y:S01]  /*1c70*/  ISETP.GE.AND P4, PT, R10.reuse, 0x21, PT ;  /* 0x000000210a00780c */ /* 0x040fe20003f86270 */
[----:B------:R-:W-:Y:S01]  /*1c80*/  @!PT LDS RZ, [RZ] ;  /* 0x00000000fffff984 */ /* 0x000fe20000000800 */
[----:B------:R3:W-:Y:S01]  /*1c90*/  @!P6 LDGSTS.E.BYPASS.LTC128B.128 [R207+0xf100], [R20.64], !P5 ;  /* 0x0f10000014cfefae */ /* 0x0007e2000e901d52 */
[----:B------:R-:W-:Y:S01]  /*1ca0*/  ISETP.GE.AND P5, PT, R10, 0x1, PT ;  /* 0x000000010a00780c */ /* 0x000fe20003fa6270 */
[----:B------:R-:W-:Y:S01]  /*1cb0*/  @!P6 IMAD.WIDE R22, R9, 0x2, R16 ;  /* 0x000000020916e825 */ /* 0x000fe200078e0210 */
[----:B------:R-:W-:Y:S01]  /*1cc0*/  IADD3 R9, R19, UR12, RZ ;  /* 0x0000000c13097c10 */ /* 0x000fe2000fffe0ff */
[----:B------:R-:W-:-:S02]  /*1cd0*/  UMOV UR12, 0x5 ;  /* 0x00000005000c7882 */ /* 0x000fc40000000000 */
[----:B------:R-:W-:Y:S01]  /*1ce0*/  USHF.L.U64.HI UR12, UR4, UR12, UR5 ;  /* 0x0000000c040c7299 */ /* 0x000fe20008010205 */
[----:B------:R3:W-:Y:S01]  /*1cf0*/  @!P6 LDGSTS.E.BYPASS.LTC128B.128 [R207+0x13100], [R22.64], !P0 ;  /* 0x1310000016cfefae */ /* 0x0007e2000c101d52 */
[--C-:B------:R-:W-:Y:S01]  /*1d00*/  IMAD R202, R2, 0x2, R206.reuse ;  /* 0x0000000202ca7824 */ /* 0x100fe200078e02ce */
[----:B------:R-:W-:Y:S01]  /*1d10*/  ULDC.64 UR4, c[0x0][0x208] ;  /* 0x0000820000047ab9 */ /* 0x000fe20000000a00 */
[C---:B------:R-:W-:Y:S01]  /*1d20*/  IMAD R201, R3.reuse, 0x2, R206 ;  /* 0x0000000203c97824 */ /* 0x040fe200078e02ce */
[----:B------:R-:W-:Y:S01]  /*1d30*/  UIMAD UR11, UR11, UR4, URZ ;  /* 0x000000040b0b72a4 */ /* 0x000fe2000f8e023f */
[----:B------:R-:W-:Y:S01]  /*1d40*/  IMAD R199, R3, 0x2, R202 ;  /* 0x0000000203c77824 */ /* 0x000fe200078e02ca */
[----:B------:R-:W-:Y:S01]  /*1d50*/  UIMAD.WIDE.U32 UR24, UR20, UR4, URZ ;  /* 0x00000004141872a5 */ /* 0x000fe2000f8e003f */
[C---:B-12---:R-:W-:Y:S01]  /*1d60*/  @P5 LEA R14, P0, R18.reuse, c[0x0][0x1c8], 0x1 ;  /* 0x00007200120e5a11 */ /* 0x046fe200078008ff */
[----:B------:R-:W-:Y:S02]  /*1d70*/  UIMAD UR11, UR20, UR5, UR11 ;  /* 0x00000005140b72a4 */ /* 0x000fe4000f8e020b */
[----:B------:R-:W-:Y:S01]  /*1d80*/  USHF.L.U64.HI UR10, UR4, UR10, UR5 ;  /* 0x0000000a040a7299 */ /* 0x000fe20008010205 */
[C---:B------:R-:W-:Y:S01]  /*1d90*/  @P5 LEA.HI.X R15, R18.reuse, c[0x0][0x1cc], R9, 0x1, P0 ;  /* 0x00007300120f5a11 */ /* 0x040fe200000f0c09 */
[----:B------:R-:W-:Y:S01]  /*1da0*/  UIADD3 UR11, UR25, UR11, URZ ;  /* 0x0000000b190b7290 */ /* 0x000fe2000fffe03f */
[----:B------:R-:W-:Y:S01]  /*1db0*/  @P4 IADD3 R10, P0, R18, UR13, RZ ;  /* 0x0000000d120a4c10 */ /* 0x000fe2000ff1e0ff */
[----:B------:R-:W-:-:S03]  /*1dc0*/  @UP0 UIADD3 UR5, UR14, -0x2, URZ ;  /* 0xfffffffe0e050890 */ /* 0x000fc6000fffe03f */
[----:B------:R-:W-:Y:S01]  /*1dd0*/  @P4 IADD3.X R9, R9, UR12, RZ, P0, !PT ;  /* 0x0000000c09094c10 */ /* 0x000fe200087fe4ff */
[----:B------:R-:W-:Y:S01]  /*1de0*/  IMAD.U32 R13, RZ, RZ, UR11 ;  /* 0x0000000bff0d7e24 */ /* 0x000fe2000f8e00ff */
[C---:B------:R-:W-:Y:S01]  /*1df0*/  @P4 LEA R18, P0, R10.reuse, c[0x0][0x1c8], 0x1 ;  /* 0x000072000a124a11 */ /* 0x040fe200078008ff */
[----:B------:R-:W-:Y:S02]  /*1e00*/  USHF.L.U32 UR11, UR4, 0x6, URZ ;  /* 0x00000006040b7899 */ /* 0x000fe4000800063f */
[----:B------:R-:W-:Y:S01]  /*1e10*/  @UP0 USHF.R.S32.HI UR4, URZ, 0x1f, UR5 ;  /* 0x0000001f3f040899 */ /* 0x000fe20008011405 */
[----:B------:R-:W-:Y:S02]  /*1e20*/  @P4 LEA.HI.X R19, R10, c[0x0][0x1cc], R9, 0x1, P0 ;  /* 0x000073000a134a11 */ /* 0x000fe400000f0c09 */
[----:B------:R-:W-:Y:S02]  /*1e30*/  @!P6 IADD3 R9, R8, 0x80, RZ ;  /* 0x000000800809e810 */ /* 0x000fe40007ffe0ff */
[----:B------:R-:W-:Y:S01]  /*1e40*/  ISETP.GE.AND P0, PT, R0, c[0x0][0x198], PT ;  /* 0x0000660000007a0c */ /* 0x000fe20003f06270 */
[----:B------:R-:W-:Y:S01]  /*1e50*/  IMAD.SHL.U32 R0, R54, 0x40, RZ ;  /* 0x0000004036007824 */ /* 0x000fe200078e00ff */
[----:B------:R-:W-:-:S04]  /*1e60*/  @!P6 SHF.R.S32.HI R8, RZ, 0x1f, R9 ;  /* 0x0000001fff08e819 */ /* 0x000fc80000011409 */
[----:B------:R-:W-:Y:S01]  /*1e70*/  @!P6 LEA.HI R9, R8, R9, RZ, 0x3 ;  /* 0x000000090809e211 */ /* 0x000fe200078f18ff */
[----:B------:R-:W-:-:S03]  /*1e80*/  IMAD.SHL.U32 R8, R12, 0x8, RZ ;  /* 0x000000080c087824 */ /* 0x000fc600078e00ff */
[----:B------:R-:W-:-:S05]  /*1e90*/  @!P6 LOP3.LUT R9, R9, 0xfffffff8, RZ, 0xc0, !PT ;  /* 0xfffffff80909e812 */ /* 0x000fca00078ec0ff */
[----:B------:R-:W-:Y:S01]  /*1ea0*/  @!P6 IMAD.WIDE R16, R9, 0x2, R16 ;  /* 0x000000020910e825 */ /* 0x000fe200078e0210 */
[----:B------:R-:W-:-:S04]  /*1eb0*/  LOP3.LUT R9, R0, 0x1c0, RZ, 0xc0, !PT ;  /* 0x000001c000097812 */ /* 0x000fc800078ec0ff */
[----:B------:R1:W-:Y:S01]  /*1ec0*/  @!P6 LDGSTS.E.BYPASS.LTC128B.128 [R207+0x17100], [R16.64], !P0 ;  /* 0x1710000010cfefae */ /* 0x0003e2000c101d52 */
[----:B------:R-:W-:Y:S02]  /*1ed0*/  LOP3.LUT R0, R9, 0x8, R8, 0xf8, !PT ;  /* 0x0000000809007812 */ /* 0x000fe400078ef808 */
[----:B------:R-:W-:Y:S01]  /*1ee0*/  SHF.R.U32.HI R9, RZ, 0x3, R9 ;  /* 0x00000003ff097819 */ /* 0x000fe20000011609 */
[----:B------:R-:W0:Y:S03]  /*1ef0*/  LDGDEPBAR ;  /* 0x00000000000079af */ /* 0x000e260000000000 */
[----:B------:R-:W-:Y:S01]  /*1f00*/  LOP3.LUT R0, R0, R9, RZ, 0x3c, !PT ;  /* 0x0000000900007212 */ /* 0x000fe200078e3cff */
[----:B------:R-:W-:Y:S04]  /*1f10*/  BAR.SYNC.DEFER_BLOCKING 0x0 ;  /* 0x0000000000007b1d */ /* 0x000fe80000010000 */
[----:B------:R-:W-:-:S04]  /*1f20*/  IMAD R205, R205, 0x200, R0 ;  /* 0x00000200cdcd7824 */ /* 0x000fc800078e0200 */
[----:B------:R-:W-:-:S05]  /*1f30*/  IMAD.SHL.U32 R205, R205, 0x2, RZ ;  /* 0x00000002cdcd7824 */ /* 0x000fca00078e00ff */
[----:B------:R-:W-:Y:S02]  /*1f40*/  IADD3 R204, R205, 0x6120, RZ ;  /* 0x00006120cdcc7810 */ /* 0x000fe40007ffe0ff */
[----:B-1----:R-:W-:Y:S02]  /*1f50*/  SEL R17, RZ, 0x2, P2 ;  /* 0x00000002ff117807 */ /* 0x002fe40001000000 */
[----:B------:R-:W-:Y:S01]  /*1f60*/  SEL R16, RZ, 0x4, P1 ;  /* 0x00000004ff107807 */ /* 0x000fe20000800000 */
        /* <DEDUP_REMOVED lines=8> */
[----:B------:R2:W-:Y:S01]  /*1ff0*/  @P4 LDGSTS.E.BYPASS.LTC128B.128 [R207+0xb100], [R18.64+0x100], !P1 ;  /* 0x0b10010012cf4fae */ /* 0x0005e2000c901d52 */
[----:B------:R-:W-:-:S03]  /*2000*/  LOP3.LUT P4, RZ, R54, 0x2, RZ, 0xc0, !PT ;  /* 0x0000000236ff7812 */ /* 0x000fc6000788c0ff */
[----:B------:R-:W0:Y:S01]  /*2010*/  LDGDEPBAR ;  /* 0x00000000000079af */ /* 0x000e220000000000 */
[----:B-1----:R-:W-:Y:S02]  /*2020*/  IMAD.U32 R14, RZ, RZ, UR24 ;  /* 0x00000018ff0e7e24 */ /* 0x002fe4000f8e00ff */
[----:B------:R-:W-:-:S03]  /*2030*/  IMAD.U32 R15, RZ, RZ, UR25 ;  /* 0x00000019ff0f7e24 */ /* 0x000fc6000f8e00ff */
[----:B------:R-:W-:-:S04]  /*2040*/  LEA R15, P0, R14, R210, 0x6 ;  /* 0x000000d20e0f7211 */ /* 0x000fc800078030ff */
[----:B------:R-:W-:Y:S02]  /*2050*/  LEA.HI.X R0, R14, R215, R13, 0x6, P0 ;  /* 0x000000d70e007211 */ /* 0x000fe400000f340d */
[----:B------:R-:W-:Y:S01]  /*2060*/  LEA R56, P0, R15, c[0x0][0x1f8], 0x1 ;  /* 0x00007e000f387a11 */ /* 0x000fe200078008ff */
[----:B------:R-:W-:-:S04]  /*2070*/  DEPBAR.LE SB0, 0x1 ;  /* 0x000080400000791a */ /* 0x000fc80000000000 */
[----:B------:R-:W-:-:S04]  /*2080*/  DEPBAR.LE SB0, 0x0 ;  /* 0x000080000000791a */ /* 0x000fc80000000000 */
[----:B------:R-:W-:Y:S01]  /*2090*/  BAR.SYNC.DEFER_BLOCKING 0x0 ;  /* 0x0000000000007b1d */ /* 0x000fe20000010000 */
[----:B------:R-:W-:Y:S02]  /*20a0*/  LEA.HI.X R57, R15, c[0x0][0x1fc], R0, 0x1, P0 ;  /* 0x00007f000f397a11 */ /* 0x000fe400000f0c00 */
[----:B------:R-:W-:Y:S02]  /*20b0*/  IADD3 R0, -R12, UR9, -R5 ;  /* 0x000000090c007c10 */ /* 0x000fe4000fffe905 */
[----:B------:R-:W-:Y:S02]  /*20c0*/  SEL R13, RZ, 0x1, P3 ;  /* 0x00000001ff0d7807 */ /* 0x000fe40001800000 */
[----:B------:R-:W-:Y:S02]  /*20d0*/  ISETP.LT.OR P6, PT, R0, 0x1, P3 ;  /* 0x000000010000780c */ /* 0x000fe40001fc1670 */
[----:B------:R-:W-:Y:S02]  /*20e0*/  IADD3 R14, R205, 0x6100, RZ ;  /* 0x00006100cd0e7810 */ /* 0x000fe40007ffe0ff */
[----:B------:R-:W-:-:S02]  /*20f0*/  IADD3 R13, R16, R17, R13 ;  /* 0x00000011100d7210 */ /* 0x000fc40007ffe00d */
[----:B------:R-:W-:Y:S02]  /*2100*/  @P4 IADD3 R204, R14, -0x20, RZ ;  /* 0xffffffe00ecc4810 */ /* 0x000fe40007ffe0ff */
[----:B------:R-:W-:Y:S02]  /*2110*/  IADD3 R52, P0, R56, UR11, RZ ;  /* 0x0000000b38347c10 */ /* 0x000fe4000ff1e0ff */
[C---:B------:R-:W-:Y:S02]  /*2120*/  LOP3.LUT P5, RZ, R13.reuse, 0x2, RZ, 0xc0, !PT ;  /* 0x000000020dff7812 */ /* 0x040fe400078ac0ff */
[----:B------:R-:W-:Y:S02]  /*2130*/  LOP3.LUT P4, RZ, R13, 0x4, RZ, 0xc0, !PT ;  /* 0x000000040dff7812 */ /* 0x000fe4000788c0ff */
[----:B------:R-:W-:Y:S02]  /*2140*/  IADD3.X R53, R57, UR10, RZ, P0, !PT ;  /* 0x0000000a39357c10 */ /* 0x000fe400087fe4ff */
[C---:B------:R-:W-:Y:S01]  /*2150*/  ISETP.LT.OR P0, PT, R0.reuse, 0x1, !P5 ;  /* 0x000000010000780c */ /* 0x040fe20006f01670 */
[----:B------:R-:W-:Y:S01]  /*2160*/  LDSM.16.M88.4 R8, [R206+0xc100] ;  /* 0x00c10000ce08783b */ /* 0x000fe20000000200 */
[----:B------:R-:W-:-:S02]  /*2170*/  ISETP.LT.OR P5, PT, R0, 0x21, !P5 ;  /* 0x000000210000780c */ /* 0x000fc40006fa1670 */
[C---:B------:R-:W-:Y:S01]  /*2180*/  IADD3 R195, R204.reuse, 0x800, RZ ;  /* 0x00000800ccc37810 */ /* 0x040fe20007ffe0ff */
[----:B------:R-:W1:Y:S01]  /*2190*/  LDSM.16.M88.4 R28, [R205+0x6100] ;  /* 0x00610000cd1c783b */ /* 0x000e620000000200 */
[C---:B------:R-:W-:Y:S02]  /*21a0*/  IADD3 R194, R204.reuse, 0x1000, RZ ;  /* 0x00001000ccc27810 */ /* 0x040fe40007ffe0ff */
[C---:B------:R-:W-:Y:S01]  /*21b0*/  IADD3 R193, R204.reuse, 0x1800, RZ ;  /* 0x00001800ccc17810 */ /* 0x040fe20007ffe0ff */
[----:B---3--:R-:W3:Y:S01]  /*21c0*/  LDSM.16.M88.4 R20, [R205+0x6900] ;  /* 0x00690000cd14783b */ /* 0x008ee20000000200 */
[C---:B------:R-:W-:Y:S02]  /*21d0*/  IADD3 R191, R204.reuse, 0x2000, RZ ;  /* 0x00002000ccbf7810 */ /* 0x040fe40007ffe0ff */
[C---:B------:R-:W-:Y:S01]  /*21e0*/  IADD3 R190, R204.reuse, 0x2800, RZ ;  /* 0x00002800ccbe7810 */ /* 0x040fe20007ffe0ff */
[----:B------:R-:W2:Y:S01]  /*21f0*/  LDSM.16.M88.4 R64, [R205+0x7100] ;  /* 0x00710000cd40783b */ /* 0x000ea20000000200 */
[----:B------:R-:W-:-:S02]  /*2200*/  IADD3 R189, R204, 0x3000, RZ ;  /* 0x00003000ccbd7810 */ /* 0x000fc40007ffe0ff */
[C---:B------:R-:W-:Y:S01]  /*2210*/  IADD3 R188, R204.reuse, 0x3800, RZ ;  /* 0x00003800ccbc7810 */ /* 0x040fe20007ffe0ff */
[----:B------:R-:W4:Y:S01]  /*2220*/  LDSM.16.M88.4 R40, [R205+0x7900] ;  /* 0x00790000cd28783b */ /* 0x000f220000000200 */
[C---:B------:R-:W-:Y:S02]  /*2230*/  IADD3 R187, R204.reuse, 0x4000, RZ ;  /* 0x00004000ccbb7810 */ /* 0x040fe40007ffe0ff */
[C---:B------:R-:W-:Y:S01]  /*2240*/  IADD3 R186, R204.reuse, 0x4800, RZ ;  /* 0x00004800ccba7810 */ /* 0x040fe20007ffe0ff */
[----:B------:R-:W-:Y:S01]  /*2250*/  LDSM.16.M88.4 R44, [R202+0xc100] ;  /* 0x00c10000ca2c783b */ /* 0x000fe20000000200 */
[C---:B------:R-:W-:Y:S02]  /*2260*/  IADD3 R185, R204.reuse, 0x5000, RZ ;  /* 0x00005000ccb97810 */ /* 0x040fe40007ffe0ff */
[----:B------:R-:W-:Y:S01]  /*2270*/  IADD3 R184, R204, 0x5800, RZ ;  /* 0x00005800ccb87810 */ /* 0x000fe20007ffe0ff */
[----:B------:R-:W5:Y:S04]  /*2280*/  LDSM.16.M88.4 R12, [R204] ;  /* 0x00000000cc0c783b */ /* 0x000f680000000200 */
[----:B------:R-:W2:Y:S04]  /*2290*/  LDSM.16.M88.4 R36, [R204+0x800] ;  /* 0x00080000cc24783b */ /* 0x000ea80000000200 */
[----:B------:R-:W4:Y:S04]  /*22a0*/  LDSM.16.M88.4 R76, [R204+0x1000] ;  /* 0x00100000cc4c783b */ /* 0x000f280000000200 */
[----:B------:R-:W4:Y:S04]  /*22b0*/  LDSM.16.M88.4 R48, [R204+0x1800] ;  /* 0x00180000cc30783b */ /* 0x000f280000000200 */
[----:B------:R-:W-:Y:S01]  /*22c0*/  @!PT LDS RZ, [RZ] ;  /* 0x00000000fffff984 */ /* 0x000fe20000000800 */
[----:B------:R-:W-:Y:S01]  /*22d0*/  @!PT LDS RZ, [RZ] ;  /* 0x00000000fffff984 */ /* 0x000fe20000000800 */
[----:B------:R-:W-:Y:S01]  /*22e0*/  @!PT LDS RZ, [RZ] ;  /* 0x00000000fffff984 */ /* 0x000fe20000000800 */
[----:B------:R2:W-:Y:S01]  /*22f0*/  LDGSTS.E.BYPASS.LTC128B.128 [R207+0x100], [R56.64], !P6 ;  /* 0x0010000038cf7fae */ /* 0x0005e2000f101d52 */
[----:B------:R-:W-:-:S02]  /*2300*/  ISETP.LT.OR P6, PT, R0, 0x1, !P4 ;  /* 0x000000010000780c */ /* 0x000fc400067c1670 */
[----:B------:R-:W-:Y:S01]  /*2310*/  ISETP.LT.OR P4, PT, R0, 0x21, !P4 ;  /* 0x000000210000780c */ /* 0x000fe20006781670 */
[----:B------:R4:W-:Y:S01]  /*2320*/  LDGSTS.E.BYPASS.LTC128B.128 [R207+0x2100], [R56.64+0x80], !P0 ;  /* 0x0210008038cf7fae */ /* 0x0009e2000c101d52 */
[----:B-1----:R-:W-:Y:S01]  /*2330*/  HMMA.16816.F32.BF16 R32, R8, R28, RZ ;  /* 0x0000001c0820723c */ /* 0x002fe200000418ff */
[----:B------:R-:W-:-:S07]  /*2340*/  LOP3.LUT P0, RZ, R54, 0x4, RZ, 0xc0, !PT ;  /* 0x0000000436ff7812 */ /* 0x000fce000780c0ff */
[----:B------:R-:W-:Y:S01]  /*2350*/  HMMA.16816.F32.BF16 R28, R8, R30, RZ ;  /* 0x0000001e081c723c */ /* 0x000fe200000418ff */
[----:B------:R4:W-:Y:S01]  /*2360*/  LDGSTS.E.BYPASS.LTC128B.128 [R207+0x4100], [R56.64+0x100], !P6 ;  /* 0x0410010038cf7fae */ /* 0x0009e2000f101d52 */
[----:B------:R-:W-:Y:S01]  /*2370*/  ISETP.LT.OR P6, PT, R0, 0x21, P3 ;  /* 0x000000210000780c */ /* 0x000fe20001fc1670 */
[----:B------:R-:W-:-:S05]  /*2380*/  IMAD.MOV.U32 R0, RZ, RZ, 0x40 ;  /* 0x00000040ff007424 */ /* 0x000fca00078e00ff */
[----:B------:R-:W-:Y:S01]  /*2390*/  SEL R0, R0, 0xffffffc0, !P0 ;  /* 0xffffffc000007807 */ /* 0x000fe20004000000 */
[C---:B---3--:R-:W-:Y:S04]  /*23a0*/  HMMA.16816.F32.BF16 R24, R8.reuse, R20, RZ ;  /* 0x000000140818723c */ /* 0x048fe800000418ff */
[----:B------:R-:W-:Y:S02]  /*23b0*/  IMAD.IADD R200, R205, 0x1, R0 ;  /* 0x00000001cdc87824 */ /* 0x000fe400078e0200 */
[----:B------:R1:W-:Y:S01]  /*23c0*/  LDGSTS.E.BYPASS.LTC128B.128 [R207+0x1100], [R52.64], !P6 ;  /* 0x0110000034cf7fae */ /* 0x0003e2000f101d52 */
[----:B------:R-:W-:Y:S01]  /*23d0*/  IMAD.IADD R192, R0, 0x1, R204 ;  /* 0x0000000100c07824 */ /* 0x000fe200078e02cc */
[----:B--2---:R-:W-:Y:S02]  /*23e0*/  HMMA.16816.F32.BF16 R16, R8, R64, RZ ;  /* 0x000000400810723c */ /* 0x004fe400000418ff */
[----:B------:R1:W-:Y:S01]  /*23f0*/  LDGSTS.E.BYPASS.LTC128B.128 [R207+0x3100], [R52.64+0x80], !P5 ;  /* 0x0310008034cf7fae */ /* 0x0003e2000e901d52 */
[----:B------:R-:W-:-:S03]  /*2400*/  PLOP3.LUT P5, PT, PT, PT, UP0, 0x80, 0x0 ;  /* 0x000000000000781c */ /* 0x000fc60003faf008 */
[----:B------:R1:W-:Y:S01]  /*2410*/  LDGSTS.E.BYPASS.LTC128B.128 [R207+0x5100], [R52.64+0x100], !P4 ;  /* 0x0510010034cf7fae */ /* 0x0003e2000e101d52 */
[----:B------:R-:W-:Y:S01]  /*2420*/  PLOP3.LUT P4, PT, PT, PT, UP2, 0x80, 0x0 ;  /* 0x000000000000781c */ /* 0x000fe20003f8f028 */
[C---:B------:R-:W-:Y:S02]  /*2430*/  HMMA.16816.F32.BF16 R20, R8.reuse, R22, RZ ;  /* 0x000000160814723c */ /* 0x040fe400000418ff */
[----:B------:R-:W-:Y:S04]  /*2440*/  LDSM.16.M88.4 R72, [R200+0x6900] ;  /* 0x00690000c848783b */ /* 0x000fe80000000200 */
[----:B----4-:R-:W-:Y:S02]  /*2450*/  LDSM.16.M88.4 R56, [R201+0xc100] ;  /* 0x00c10000c938783b */ /* 0x010fe40000000200 */
[C---:B------:R-:W-:Y:S02]  /*2460*/  HMMA.16816.F32.BF16 R64, R8.reuse, R66, RZ ;  /* 0x000000420840723c */ /* 0x040fe400000418ff */
[----:B------:R-:W-:Y:S04]  /*2470*/  LDSM.16.M88.4 R68, [R200+0x7900] ;  /* 0x00790000c844783b */ /* 0x000fe80000000200 */
[----:B------:R-:W0:Y:S02]  /*2480*/  LDGDEPBAR ;  /* 0x00000000000079af */ /* 0x000e240000000000 */
[C---:B------:R-:W-:Y:S08]  /*2490*/  HMMA.16816.F32.BF16 R60, R8.reuse, R40, RZ ;  /* 0x00000028083c723c */ /* 0x040ff000000418ff */
[----:B------:R-:W-:Y:S01]  /*24a0*/  HMMA.16816.F32.BF16 R8, R8, R42, RZ ;  /* 0x0000002a0808723c */ /* 0x000fe200000418ff */
[----:B------:R-:W2:Y:S04]  /*24b0*/  LDSM.16.M88.4 R40, [R200+0x6100] ;  /* 0x00610000c828783b */ /* 0x000ea80000000200 */
[----:B-1----:R-:W-:Y:S03]  /*24c0*/  LDSM.16.M88.4 R52, [R192] ;  /* 0x00000000c034783b */ /* 0x002fe60000000200 */
[C---:B-----5:R-:W-:Y:S08]  /*24d0*/  HMMA.16816.F32.BF16 R32, R44.reuse, R12, R32 ;  /* 0x0000000c2c20723c */ /* 0x060ff00000041820 */
[C---:B------:R-:W-:Y:S01]  /*24e0*/  HMMA.16816.F32.BF16 R28, R44.reuse, R14, R28 ;  /* 0x0000000e2c1c723c */ /* 0x040fe2000004181c */
[----:B------:R-:W1:Y:S07]  /*24f0*/  LDSM.16.M88.4 R12, [R200+0x7100] ;  /* 0x00710000c80c783b */ /* 0x000e6e0000000200 */
[C---:B------:R-:W-:Y:S08]  /*2500*/  HMMA.16816.F32.BF16 R24, R44.reuse, R36, R24 ;  /* 0x000000242c18723c */ /* 0x040ff00000041818 */
[C---:B------:R-:W-:Y:S01]  /*2510*/  HMMA.16816.F32.BF16 R20, R44.reuse, R38, R20 ;  /* 0x000000262c14723c */ /* 0x040fe20000041814 */
[----:B------:R-:W3:Y:S07]  /*2520*/  LDSM.16.M88.4 R36, [R199+0xc100] ;  /* 0x00c10000c724783b */ /* 0x000eee0000000200 */
[C---:B------:R-:W-:Y:S08]  /*2530*/  HMMA.16816.F32.BF16 R16, R44.reuse, R76, R16 ;  /* 0x0000004c2c10723c */ /* 0x040ff00000041810 */
[C---:B------:R-:W-:Y:S01]  /*2540*/  HMMA.16816.F32.BF16 R64, R44.reuse, R78, R64 ;  /* 0x0000004e2c40723c */ /* 0x040fe20000041840 */
[----:B------:R-:W-:Y:S07]  /*2550*/  LDSM.16.M88.4 R76, [R205+0x9100] ;  /* 0x00910000cd4c783b */ /* 0x000fee0000000200 */
[C---:B------:R-:W-:Y:S08]  /*2560*/  HMMA.16816.F32.BF16 R60, R44.reuse, R48, R60 ;  /* 0x000000302c3c723c */ /* 0x040ff0000004183c */
[----:B------:R-:W-:Y:S01]  /*2570*/  HMMA.16816.F32.BF16 R8, R44, R50, R8 ;  /* 0x000000322c08723c */ /* 0x000fe20000041808 */
[----:B------:R-:W4:Y:S04]  /*2580*/  LDSM.16.M88.4 R48, [R192+0x800] ;  /* 0x00080000c030783b */ /* 0x000f280000000200 */
[----:B------:R-:W5:Y:S03]  /*2590*/  LDSM.16.M88.4 R44, [R192+0x1000] ;  /* 0x00100000c02c783b */ /* 0x000f660000000200 */
[C---:B--2---:R-:W-:Y:S08]  /*25a0*/  HMMA.16816.F32.BF16 R32, R56.reuse, R40, R32 ;  /* 0x000000283820723c */ /* 0x044ff00000041820 */
[C---:B------:R-:W-:Y:S01]  /*25b0*/  HMMA.16816.F32.BF16 R28, R56.reuse, R42, R28 ;  /* 0x0000002a381c723c */ /* 0x040fe2000004181c */
[----:B------:R-:W2:Y:S07]  /*25c0*/  LDSM.16.M88.4 R40, [R192+0x1800] ;  /* 0x00180000c028783b */ /* 0x000eae0000000200 */
[C---:B------:R-:W-:Y:S08]  /*25d0*/  HMMA.16816.F32.BF16 R24, R56.reuse, R72, R24 ;  /* 0x000000483818723c */ /* 0x040ff00000041818 */
[C---:B------:R-:W-:Y:S01]  /*25e0*/  HMMA.16816.F32.BF16 R20, R56.reuse, R74, R20 ;  /* 0x0000004a3814723c */ /* 0x040fe20000041814 */
[----:B------:R-:W-:Y:S07]  /*25f0*/  LDSM.16.M88.4 R72, [R206+0x10100] ;  /* 0x01010000ce48783b */ /* 0x000fee0000000200 */
[C---:B-1----:R-:W-:Y:S08]  /*2600*/  HMMA.16816.F32.BF16 R16, R56.reuse, R12, R16 ;  /* 0x0000000c3810723c */ /* 0x042ff00000041810 */
[C---:B------:R-:W-:Y:S01]  /*2610*/  HMMA.16816.F32.BF16 R64, R56.reuse, R14, R64 ;  /* 0x0000000e3840723c */ /* 0x040fe20000041840 */
[----:B------:R-:W1:Y:S07]  /*2620*/  LDSM.16.M88.4 R12, [R205+0x8100] ;  /* 0x00810000cd0c783b */ /* 0x000e6e0000000200 */
[C---:B------:R-:W-:Y:S08]  /*2630*/  HMMA.16816.F32.BF16 R60, R56.reuse, R68, R60 ;  /* 0x00000044383c723c */ /* 0x040ff0000004183c */
[----:B------:R-:W-:Y:S01]  /*2640*/  HMMA.16816.F32.BF16 R56, R56, R70, R8 ;  /* 0x000000463838723c */ /* 0x000fe20000041808 */
[----:B------:R-:W1:Y:S04]  /*2650*/  LDSM.16.M88.4 R8, [R205+0x8900] ;  /* 0x00890000cd08783b */ /* 0x000e680000000200 */
[----:B------:R-:W1:Y:S03]  /*2660*/  LDSM.16.M88.4 R68, [R205+0x9900] ;  /* 0x00990000cd44783b */ /* 0x000e660000000200 */
[C---:B---3--:R-:W-:Y:S08]  /*2670*/  HMMA.16816.F32.BF16 R32, R36.reuse, R52, R32 ;  /* 0x000000342420723c */ /* 0x048ff00000041820 */
[C---:B------:R-:W-:Y:S01]  /*2680*/  HMMA.16816.F32.BF16 R28, R36.reuse, R54, R28 ;  /* 0x00000036241c723c */ /* 0x040fe2000004181c */
[----:B------:R-:W-:Y:S07]  /*2690*/  LDSM.16.M88.4 R52, [R202+0x10100] ;  /* 0x01010000ca34783b */ /* 0x000fee0000000200 */
[C---:B----4-:R-:W-:Y:S08]  /*26a0*/  HMMA.16816.F32.BF16 R24, R36.reuse, R48, R24 ;  /* 0x000000302418723c */ /* 0x050ff00000041818 */
[C---:B------:R-:W-:Y:S01]  /*26b0*/  HMMA.16816.F32.BF16 R20, R36.reuse, R50, R20 ;  /* 0x000000322414723c */ /* 0x040fe20000041814 */
[----:B------:R-:W3:Y:S07]  /*26c0*/  LDSM.16.M88.4 R48, [R204+0x2000] ;  /* 0x00200000cc30783b */ /* 0x000eee0000000200 */
[C---:B-----5:R-:W-:Y:S08]  /*26d0*/  HMMA.16816.F32.BF16 R16, R36.reuse, R44, R16 ;  /* 0x0000002c2410723c */ /* 0x060ff00000041810 */
[C---:B------:R-:W-:Y:S01]  /*26e0*/  HMMA.16816.F32.BF16 R64, R36.reuse, R46, R64 ;  /* 0x0000002e2440723c */ /* 0x040fe20000041840 */
[----:B------:R-:W4:Y:S07]  /*26f0*/  LDSM.16.M88.4 R44, [R204+0x2800] ;  /* 0x00280000cc2c783b */ /* 0x000f2e0000000200 */
[C---:B--2---:R-:W-:Y:S08]  /*2700*/  HMMA.16816.F32.BF16 R60, R36.reuse, R40, R60 ;  /* 0x00000028243c723c */ /* 0x044ff0000004183c */
[----:B------:R-:W-:Y:S01]  /*2710*/  HMMA.16816.F32.BF16 R56, R36, R42, R56 ;  /* 0x0000002a2438723c */ /* 0x000fe20000041838 */
[----:B------:R-:W2:Y:S04]  /*2720*/  LDSM.16.M88.4 R40, [R204+0x3000] ;  /* 0x00300000cc28783b */ /* 0x000ea80000000200 */
[----:B------:R-:W5:Y:S03]  /*2730*/  LDSM.16.M88.4 R36, [R204+0x3800] ;  /* 0x00380000cc24783b */ /* 0x000f660000000200 */
[C---:B-1----:R-:W-:Y:S08]  /*2740*/  HMMA.16816.F32.BF16 R32, R72.reuse, R12, R32 ;  /* 0x0000000c4820723c */ /* 0x042ff00000041820 */
[C---:B------:R-:W-:Y:S01]  /*2750*/  HMMA.16816.F32.BF16 R28, R72.reuse, R14, R28 ;  /* 0x0000000e481c723c */ /* 0x040fe2000004181c */
[----:B------:R-:W-:Y:S07]  /*2760*/  LDSM.16.M88.4 R12, [R201+0x10100] ;  /* 0x01010000c90c783b */ /* 0x000fee0000000200 */
[C---:B------:R-:W-:Y:S08]  /*2770*/  HMMA.16816.F32.BF16 R24, R72.reuse, R8, R24 ;  /* 0x000000084818723c */ /* 0x040ff00000041818 */
[C---:B------:R-:W-:Y:S01]  /*2780*/  HMMA.16816.F32.BF16 R20, R72.reuse, R10, R20 ;  /* 0x0000000a4814723c */ /* 0x040fe20000041814 */
[----:B------:R-:W1:Y:S07]  /*2790*/  LDSM.16.M88.4 R8, [R200+0x8100] ;  /* 0x00810000c808783b */ /* 0x000e6e0000000200 */
[C---:B------:R-:W-:Y:S08]  /*27a0*/  HMMA.16816.F32.BF16 R16, R72.reuse, R76, R16 ;  /* 0x0000004c4810723c */ /* 0x040ff00000041810 */
[C---:B------:R-:W-:Y:S08]  /*27b0*/  HMMA.16816.F32.BF16 R64, R72.reuse, R78, R64 ;  /* 0x0000004e4840723c */ /* 0x040ff00000041840 */
[C---:B------:R-:W-:Y:S08]  /*27c0*/  HMMA.16816.F32.BF16 R60, R72.reuse, R68, R60 ;  /* 0x00000044483c723c */ /* 0x040ff0000004183c */
[----:B------:R-:W-:Y:S01]  /*27d0*/  HMMA.16816.F32.BF16 R56, R72, R70, R56 ;  /* 0x000000464838723c */ /* 0x000fe20000041838 */
[----:B------:R-:W-:Y:S07]  /*27e0*/  LDSM.16.M88.4 R68, [R192+0x3000] ;  /* 0x00300000c044783b */ /* 0x000fee0000000200 */
        /* <DEDUP_REMOVED lines=9> */
[C---:B-----5:R-:W-:Y:S08]  /*2880*/  HMMA.16816.F32.BF16 R60, R52.reuse, R36, R60 ;  /* 0x00000024343c723c */ /* 0x060ff0000004183c */
[----:B------:R-:W-:Y:S01]  /*2890*/  HMMA.16816.F32.BF16 R56, R52, R38, R56 ;  /* 0x000000263438723c */ /* 0x000fe20000041838 */
[----:B------:R-:W-:Y:S04]  /*28a0*/  LDSM.16.M88.4 R52, [R199+0x10100] ;  /* 0x01010000c734783b */ /* 0x000fe80000000200 */
[----:B------:R-:W5:Y:S03]  /*28b0*/  LDSM.16.M88.4 R36, [R192+0x2000] ;  /* 0x00200000c024783b */ /* 0x000f660000000200 */
        /* <DEDUP_REMOVED lines=8> */
[----:B------:R-:W-:Y:S07]  /*2940*/  LDSM.16.M88.4 R44, [R205+0xa100] ;  /* 0x00a10000cd2c783b */ /* 0x000fee0000000200 */
[----:B--2---:R-:W-:Y:S01]  /*2950*/  HMMA.16816.F32.BF16 R72, R12, R40, R60 ;  /* 0x000000280c48723c */ /* 0x004fe2000004183c */
[----:B------:R-:W2:Y:S07]  /*2960*/  LDSM.16.M88.4 R60, [R206+0x14100] ;  /* 0x01410000ce3c783b */ /* 0x000eae0000000200 */
[C---:B-----5:R-:W-:Y:S08]  /*2970*/  HMMA.16816.F32.BF16 R32, R52.reuse, R36, R32 ;  /* 0x000000243420723c */ /* 0x060ff00000041820 */
[----:B------:R-:W-:Y:S01]  /*2980*/  HMMA.16816.F32.BF16 R28, R52, R38, R28 ;  /* 0x00000026341c723c */ /* 0x000fe2000004181c */
[----:B------:R-:W4:Y:S07]  /*2990*/  LDSM.16.M88.4 R36, [R205+0xb100] ;  /* 0x00b10000cd24783b */ /* 0x000f2e0000000200 */
[----:B------:R-:W-:Y:S01]  /*29a0*/  HMMA.16816.F32.BF16 R56, R12, R42, R56 ;  /* 0x0000002a0c38723c */ /* 0x000fe20000041838 */
[----:B------:R-:W5:Y:S04]  /*29b0*/  LDSM.16.M88.4 R12, [R205+0xa900] ;  /* 0x00a90000cd0c783b */ /* 0x000f680000000200 */
[----:B------:R-:W-:Y:S03]  /*29c0*/  LDSM.16.M88.4 R40, [R202+0x14100] ;  /* 0x01410000ca28783b */ /* 0x000fe60000000200 */
[C---:B------:R-:W-:Y:S08]  /*29d0*/  HMMA.16816.F32.BF16 R16, R52.reuse, R68, R16 ;  /* 0x000000443410723c */ /* 0x040ff00000041810 */
[C---:B------:R-:W-:Y:S01]  /*29e0*/  HMMA.16816.F32.BF16 R64, R52.reuse, R70, R64 ;  /* 0x000000463440723c */ /* 0x040fe20000041840 */
[----:B------:R-:W4:Y:S07]  /*29f0*/  LDSM.16.M88.4 R68, [R205+0xb900] ;  /* 0x00b90000cd44783b */ /* 0x000f2e0000000200 */
[C---:B-1----:R-:W-:Y:S08]  /*2a00*/  HMMA.16816.F32.BF16 R24, R52.reuse, R8, R24 ;  /* 0x000000083418723c */ /* 0x042ff00000041818 */
[C---:B------:R-:W-:Y:S01]  /*2a10*/  HMMA.16816.F32.BF16 R20, R52.reuse, R10, R20 ;  /* 0x0000000a3414723c */ /* 0x040fe20000041814 */
[----:B------:R-:W1:Y:S07]  /*2a20*/  LDSM.16.M88.4 R8, [R204+0x4000] ;  /* 0x00400000cc08783b */ /* 0x000e6e0000000200 */
[C---:B---3--:R-:W-:Y:S08]  /*2a30*/  HMMA.16816.F32.BF16 R72, R52.reuse, R48, R72 ;  /* 0x000000303448723c */ /* 0x048ff00000041848 */
[----:B------:R-:W-:Y:S01]  /*2a40*/  HMMA.16816.F32.BF16 R56, R52, R50, R56 ;  /* 0x000000323438723c */ /* 0x000fe20000041838 */
[----:B------:R-:W-:Y:S07]  /*2a50*/  LDSM.16.M88.4 R52, [R204+0x5000] ;  /* 0x00500000cc34783b */ /* 0x000fee0000000200 */
[C---:B--2---:R-:W-:Y:S08]  /*2a60*/  HMMA.16816.F32.BF16 R32, R60.reuse, R44, R32 ;  /* 0x0000002c3c20723c */ /* 0x044ff00000041820 */
[C---:B------:R-:W-:Y:S01]  /*2a70*/  HMMA.16816.F32.BF16 R28, R60.reuse, R46, R28 ;  /* 0x0000002e3c1c723c */ /* 0x040fe2000004181c */
[----:B------:R-:W2:Y:S07]  /*2a80*/  LDSM.16.M88.4 R44, [R204+0x4800] ;  /* 0x00480000cc2c783b */ /* 0x000eae0000000200 */
[C---:B----4-:R-:W-:Y:S01]  /*2a90*/  HMMA.16816.F32.BF16 R48, R60.reuse, R36, R16 ;  /* 0x000000243c30723c */ /* 0x050fe20000041810 */
[----:B------:R-:W-:Y:S07]  /*2aa0*/  LDSM.16.M88.4 R16, [R201+0x14100] ;  /* 0x01410000c910783b */ /* 0x000fee0000000200 */
[C---:B------:R-:W-:Y:S01]  /*2ab0*/  HMMA.16816.F32.BF16 R64, R60.reuse, R38, R64 ;  /* 0x000000263c40723c */ /* 0x040fe20000041840 */
[----:B------:R-:W3:Y:S07]  /*2ac0*/  LDSM.16.M88.4 R36, [R204+0x5800] ;  /* 0x00580000cc24783b */ /* 0x000eee0000000200 */
[C---:B-----5:R-:W-:Y:S08]  /*2ad0*/  HMMA.16816.F32.BF16 R24, R60.reuse, R12, R24 ;  /* 0x0000000c3c18723c */ /* 0x060ff00000041818 */
[C---:B------:R-:W-:Y:S01]  /*2ae0*/  HMMA.16816.F32.BF16 R20, R60.reuse, R14, R20 ;  /* 0x0000000e3c14723c */ /* 0x040fe20000041814 */
[----:B------:R-:W4:Y:S07]  /*2af0*/  LDSM.16.M88.4 R12, [R200+0xa100] ;  /* 0x00a10000c80c783b */ /* 0x000f2e0000000200 */
[C---:B------:R-:W-:Y:S08]  /*2b00*/  HMMA.16816.F32.BF16 R72, R60.reuse, R68, R72 ;  /* 0x000000443c48723c */ /* 0x040ff00000041848 */
[----:B------:R-:W-:Y:S01]  /*2b10*/  HMMA.16816.F32.BF16 R56, R60, R70, R56 ;  /* 0x000000463c38723c */ /* 0x000fe20000041838 */
[----:B------:R-:W5:Y:S07]  /*2b20*/  LDSM.16.M88.4 R68, [R200+0xa900] ;  /* 0x00a90000c844783b */ /* 0x000f6e0000000200 */
[C---:B-1----:R-:W-:Y:S08]  /*2b30*/  HMMA.16816.F32.BF16 R32, R40.reuse, R8, R32 ;  /* 0x000000082820723c */ /* 0x042ff00000041820 */
[C---:B------:R-:W-:Y:S01]  /*2b40*/  HMMA.16816.F32.BF16 R60, R40.reuse, R10, R28 ;  /* 0x0000000a283c723c */ /* 0x040fe2000004181c */
[----:B------:R-:W-:Y:S04]  /*2b50*/  LDSM.16.M88.4 R8, [R199+0x14100] ;  /* 0x01410000c708783b */ /* 0x000fe80000000200 */
[----:B------:R-:W1:Y:S03]  /*2b60*/  LDSM.16.M88.4 R28, [R192+0x4000] ;  /* 0x00400000c01c783b */ /* 0x000e660000000200 */
[C---:B--2---:R-:W-:Y:S08]  /*2b70*/  HMMA.16816.F32.BF16 R24, R40.reuse, R44, R24 ;  /* 0x0000002c2818723c */ /* 0x044ff00000041818 */
[C---:B------:R-:W-:Y:S01]  /*2b80*/  HMMA.16816.F32.BF16 R20, R40.reuse, R46, R20 ;  /* 0x0000002e2814723c */ /* 0x040fe20000041814 */
[----:B------:R-:W2:Y:S07]  /*2b90*/  LDSM.16.M88.4 R44, [R200+0xb100] ;  /* 0x00b10000c82c783b */ /* 0x000eae0000000200 */
[C---:B---3--:R-:W-:Y:S08]  /*2ba0*/  HMMA.16816.F32.BF16 R72, R40.reuse, R36, R72 ;  /* 0x000000242848723c */ /* 0x048ff00000041848 */
[----:B------:R-:W-:Y:S01]  /*2bb0*/  HMMA.16816.F32.BF16 R56, R40, R38, R56 ;  /* 0x000000262838723c */ /* 0x000fe20000041838 */
[----:B------:R-:W3:Y:S07]  /*2bc0*/  LDSM.16.M88.4 R36, [R192+0x4800] ;  /* 0x00480000c024783b */ /* 0x000eee0000000200 */
[----:B----4-:R-:W-:Y:S08]  /*2bd0*/  HMMA.16816.F32.BF16 R32, R16, R12, R32 ;  /* 0x0000000c1020723c */ /* 0x010ff00000041820 */
[----:B------:R-:W-:Y:S08]  /*2be0*/  HMMA.16816.F32.BF16 R48, R40, R52, R48 ;  /* 0x000000342830723c */ /* 0x000ff00000041830 */
[----:B-----5:R-:W-:Y:S08]  /*2bf0*/  HMMA.16816.F32.BF16 R24, R16, R68, R24 ;  /* 0x000000441018723c */ /* 0x020ff00000041818 */
[----:B------:R-:W-:Y:S01]  /*2c00*/  HMMA.16816.F32.BF16 R64, R40, R54, R64 ;  /* 0x000000362840723c */ /* 0x000fe20000041840 */
[----:B------:R-:W4:Y:S07]  /*2c10*/  LDSM.16.M88.4 R40, [R192+0x5000] ;  /* 0x00500000c028783b */ /* 0x000f2e0000000200 */
[C---:B------:R-:W-:Y:S01]  /*2c20*/  HMMA.16816.F32.BF16 R60, R16.reuse, R14, R60 ;  /* 0x0000000e103c723c */ /* 0x040fe2000004183c */
[----:B------:R-:W5:Y:S07]  /*2c30*/  LDSM.16.M88.4 R12, [R200+0xb900] ;  /* 0x00b90000c80c783b */ /* 0x000f6e0000000200 */
[----:B------:R-:W-:Y:S08]  /*2c40*/  HMMA.16816.F32.BF16 R20, R16, R70, R20 ;  /* 0x000000461014723c */ /* 0x000ff00000041814 */
[----:B-1----:R-:W-:Y:S08]  /*2c50*/  HMMA.16816.F32.BF16 R32, R8, R28, R32 ;  /* 0x0000001c0820723c */ /* 0x002ff00000041820 */
[----:B--2---:R-:W-:Y:S08]  /*2c60*/  HMMA.16816.F32.BF16 R48, R16, R44, R48 ;  /* 0x0000002c1030723c */ /* 0x004ff00000041830 */
[C---:B---3--:R-:W-:Y:S07]  /*2c70*/  HMMA.16816.F32.BF16 R24, R8.reuse, R36, R24 ;  /* 0x000000240818723c */ /* 0x048fee0000041818 */
[----:B------:R-:W-:Y:S01]  /*2c80*/  LOP3.LUT R37, R80, 0xffffffe0, RZ, 0xc0, !PT ;  /* 0xffffffe050257812 */ /* 0x000fe200078ec0ff */
[----:B------:R-:W-:Y:S01]  /*2c90*/  HMMA.16816.F32.BF16 R60, R8, R30, R60 ;  /* 0x0000001e083c723c */ /* 0x000fe2000004183c */
[----:B------:R-:W1:Y:S01]  /*2ca0*/  LDSM.16.M88.4 R28, [R192+0x5800] ;  /* 0x00580000c01c783b */ /* 0x000e620000000200 */
[----:B------:R-:W-:Y:S01]  /*2cb0*/  FMUL.FTZ R0, R32, c[0x0][0x320] ;  /* 0x0000c80020007a20 */ /* 0x000fe20000410000 */
[----:B------:R-:W-:-:S04]  /*2cc0*/  DEPBAR.LE SB0, 0x0 ;  /* 0x000080000000791a */ /* 0x000fc80000000000 */
[----:B------:R-:W-:Y:S01]  /*2cd0*/  FMUL.FTZ R32, R34, c[0x0][0x320] ;  /* 0x0000c80022207a20 */ /* 0x000fe20000410000 */
[----:B------:R-:W-:Y:S01]  /*2ce0*/  HMMA.16816.F32.BF16 R20, R8, R38, R20 ;  /* 0x000000260814723c */ /* 0x000fe20000041814 */
[----:B------:R-:W-:Y:S01]  /*2cf0*/  SHF.R.S32.HI R34, RZ, 0x1f, R81 ;  /* 0x0000001fff227819 */ /* 0x000fe20000011451 */
[----:B------:R-:W-:Y:S01]  /*2d00*/  IMAD.IADD R36, R6, 0x1, -R83 ;  /* 0x0000000106247824 */ /* 0x000fe200078e0a53 */
[----:B------:R-:W2:Y:S01]  /*2d10*/  MUFU.TANH R0, R0 ;  /* 0x0000000000007308 */ /* 0x000ea20000002400 */
[----:B------:R-:W-:-:S03]  /*2d20*/  FMUL.FTZ R33, R33, c[0x0][0x320] ;  /* 0x0000c80021217a20 */ /* 0x000fc60000410000 */
[----:B------:R-:W-:Y:S01]  /*2d30*/  @P5 IMAD.WIDE.U32 R38, R7, UR5, R218 ;  /* 0x0000000507265c25 */ /* 0x000fe2000f8e00da */
[----:B----4-:R-:W-:Y:S01]  /*2d40*/  HMMA.16816.F32.BF16 R48, R8, R40, R48 ;  /* 0x000000280830723c */ /* 0x010fe20000041830 */
[----:B------:R-:W-:Y:S01]  /*2d50*/  LEA.HI R209, R36, R36, RZ, 0x1 ;  /* 0x0000002424d17211 */ /* 0x000fe200078f08ff */
[----:B------:R-:W-:Y:S01]  /*2d60*/  @UP0 UIMAD UR5, UR21, UR5, URZ ;  /* 0x00000005150502a4 */ /* 0x000fe2000f8e023f */
[----:B------:R-:W-:Y:S01]  /*2d70*/  FMUL.FTZ R24, R24, c[0x0][0x320] ;  /* 0x0000c80018187a20 */ /* 0x000fe20000410000 */
[----:B------:R-:W3:Y:S01]  /*2d80*/  MUFU.TANH R33, R33 ;  /* 0x0000002100217308 */ /* 0x000ee20000002400 */
[----:B------:R-:W-:Y:S01]  /*2d90*/  LOP3.LUT R209, R209, 0x1ffffffe, RZ, 0xc0, !PT ;  /* 0x1ffffffed1d17812 */ /* 0x000fe200078ec0ff */
[----:B------:R-:W-:Y:S01]  /*2da0*/  @UP0 UIMAD UR4, UR4, UR22, UR5 ;  /* 0x00000016040402a4 */ /* 0x000fe2000f8e0205 */
[----:B------:R-:W-:Y:S01]  /*2db0*/  LEA.HI R40, R34, R81, RZ, 0x3 ;  /* 0x0000005122287211 */ /* 0x000fe200078f18ff */
[----:B------:R-:W-:Y:S01]  /*2dc0*/  IMAD.IADD R34, R6, 0x1, -R37 ;  /* 0x0000000106227824 */ /* 0x000fe200078e0a25 */
[C---:B------:R-:W-:Y:S01]  /*2dd0*/  HMMA.16816.F32.BF16 R64, R16.reuse, R46, R64 ;  /* 0x0000002e1040723c */ /* 0x040fe20000041840 */
[----:B------:R-:W-:Y:S01]  /*2de0*/  FMUL.FTZ R37, R25, c[0x0][0x320] ;  /* 0x0000c80019257a20 */ /* 0x000fe20000410000 */
[----:B------:R-:W-:Y:S01]  /*2df0*/  LOP3.LUT R40, R40, 0xffffff8, RZ, 0xc0, !PT ;  /* 0x0ffffff828287812 */ /* 0x000fe200078ec0ff */
[----:B------:R-:W-:Y:S01]  /*2e00*/  IMAD.IADD R209, R36, 0x1, -R209 ;  /* 0x0000000124d17824 */ /* 0x000fe200078e0ad1 */
[----:B------:R-:W-:Y:S01]  /*2e10*/  SHF.R.S32.HI R25, RZ, 0x1f, R34 ;  /* 0x0000001fff197819 */ /* 0x000fe20000011422 */
[----:B------:R4:W1:Y:S02]  /*2e20*/  MUFU.TANH R7, R37 ;  /* 0x0000002500077308 */ /* 0x0008640000002400 */
[----:B------:R-:W-:Y:S01]  /*2e30*/  FMUL.FTZ R6, R20, c[0x0][0x320] ;  /* 0x0000c80014067a20 */ /* 0x000fe20000410000 */
[----:B-----5:R-:W-:Y:S01]  /*2e40*/  HMMA.16816.F32.BF16 R72, R16, R12, R72 ;  /* 0x0000000c1048723c */ /* 0x020fe20000041848 */
[----:B------:R-:W-:Y:S01]  /*2e50*/  LEA.HI R25, R25, R34, RZ, 0x2 ;  /* 0x0000002219197211 */ /* 0x000fe200078f10ff */
[----:B------:R-:W-:Y:S01]  /*2e60*/  IMAD.IADD R81, R81, 0x1, -R40 ;  /* 0x0000000151517824 */ /* 0x000fe200078e0a28 */
[----:B------:R-:W-:-:S02]  /*2e70*/  @P5 LEA R20, P0, R38, c[0x0][0x1c8], 0x1 ;  /* 0x0000720026145a11 */ /* 0x000fc400078008ff */
[C---:B------:R-:W-:Y:S01]  /*2e80*/  LEA.HI.SX32 R36, R25.reuse, UR7, 0x1e ;  /* 0x0000000719247c11 */ /* 0x040fe2000f8ff2ff */
[----:B------:R-:W1:Y:S01]  /*2e90*/  MUFU.TANH R32, R32 ;  /* 0x0000002000207308 */ /* 0x000e620000002400 */
[----:B------:R-:W-:Y:S01]  /*2ea0*/  LOP3.LUT R25, R25, 0x7ffffffc, RZ, 0xc0, !PT ;  /* 0x7ffffffc19197812 */ /* 0x000fe200078ec0ff */
[----:B------:R-:W-:Y:S01]  /*2eb0*/  HMMA.16816.F32.BF16 R56, R16, R14, R56 ;  /* 0x0000000e1038723c */ /* 0x000fe20000041838 */
[----:B------:R-:W-:Y:S02]  /*2ec0*/  FMUL.FTZ R12, R60, c[0x0][0x320] ;  /* 0x0000c8003c0c7a20 */ /* 0x000fe40000410000 */
[----:B------:R-:W-:Y:S02]  /*2ed0*/  IMAD R36, R81, 0x10, R36 ;  /* 0x0000001051247824 */ /* 0x000fe400078e0224 */
[----:B----4-:R-:W-:Y:S01]  /*2ee0*/  FMUL.FTZ R37, R21, c[0x0][0x320] ;  /* 0x0000c80015257a20 */ /* 0x010fe20000410000 */
[----:B------:R-:W-:Y:S01]  /*2ef0*/  @P5 IADD3 R21, R39, UR4, RZ ;  /* 0x0000000427155c10 */ /* 0x000fe2000fffe0ff */
[----:B------:R-:W-:Y:S01]  /*2f00*/  IMAD R209, R209, 0x8, R36 ;  /* 0x00000008d1d17824 */ /* 0x000fe200078e0224 */
[C---:B------:R-:W-:Y:S01]  /*2f10*/  HMMA.16816.F32.BF16 R64, R8.reuse, R42, R64 ;  /* 0x0000002a0840723c */ /* 0x040fe20000041840 */
[----:B------:R-:W-:Y:S01]  /*2f20*/  IMAD.U32 R15, RZ, RZ, UR13 ;  /* 0x0000000dff0f7e24 */ /* 0x000fe2000f8e00ff */
[----:B------:R-:W-:Y:S01]  /*2f30*/  @P5 LEA.HI.X R21, R38, c[0x0][0x1cc], R21, 0x1, P0 ;  /* 0x0000730026155a11 */ /* 0x000fe200000f0c15 */
[----:B------:R-:W-:Y:S01]  /*2f40*/  @P4 IMAD.HI.U32 R19, R209, c[0x0][0x2c8], RZ ;  /* 0x0000b200d1134a27 */ /* 0x000fe200078e00ff */
[----:B------:R-:W-:Y:S01]  /*2f50*/  PLOP3.LUT P0, PT, PT, PT, UP2, 0x80, 0x0 ;  /* 0x000000000000781c */ /* 0x000fe20003f0f028 */
[----:B------:R-:W-:Y:S01]  /*2f60*/  BAR.SYNC.DEFER_BLOCKING 0x0 ;  /* 0x0000000000007b1d */ /* 0x000fe20000010000 */
[----:B------:R-:W-:Y:S01]  /*2f70*/  @P5 LEA R16, P6, R15, R20, 0x1 ;  /* 0x000000140f105211 */ /* 0x000fe200078c08ff */
[----:B------:R-:W-:Y:S01]  /*2f80*/  IMAD.MOV.U32 R15, RZ, RZ, R209 ;  /* 0x000000ffff0f7224 */ /* 0x000fe200078e00d1 */
[C---:B-1----:R-:W-:Y:S01]  /*2f90*/  HMMA.16816.F32.BF16 R72, R8.reuse, R28, R72 ;  /* 0x0000001c0848723c */ /* 0x042fe20000041848 */
[----:B------:R-:W-:Y:S01]  /*2fa0*/  UIADD3 UR4, UR9, 0x1, -UR15 ;  /* 0x0000000109047890 */ /* 0x000fe2000fffe80f */
[----:B------:R-:W-:Y:S01]  /*2fb0*/  IMAD.IADD R216, R34, 0x1, -R25 ;  /* 0x0000000122d87824 */ /* 0x000fe200078e0a19 */
[----:B------:R-:W1:Y:S01]  /*2fc0*/  MUFU.TANH R12, R12 ;  /* 0x0000000c000c7308 */ /* 0x000e620000002400 */
[----:B------:R-:W-:Y:S01]  /*2fd0*/  FMUL.FTZ R13, R61, c[0x0][0x320] ;  /* 0x0000c8003d0d7a20 */ /* 0x000fe20000410000 */
[----:B------:R-:W-:Y:S01]  /*2fe0*/  ULDC UR15, c[0x0][0x324] ;  /* 0x0000c900000f7ab9 */ /* 0x000fe20000000800 */
[----:B------:R-:W-:Y:S01]  /*2ff0*/  IMAD.SHL.U32 R216, R216, 0x2, RZ ;  /* 0x00000002d8d87824 */ /* 0x000fe200078e00ff */
[----:B------:R-:W-:Y:S01]  /*3000*/  ULOP3.LUT UR15, URZ, UR15, URZ, 0x33, !UPT ;  /* 0x0000000f3f0f7292 */ /* 0x000fe2000f8e333f */
[----:B------:R-:W-:Y:S01]  /*3010*/  HMMA.16816.F32.BF16 R56, R8, R30, R56 ;  /* 0x0000001e0838723c */ /* 0x000fe20000041838 */
[----:B------:R-:W-:Y:S01]  /*3020*/  @P0 SHF.R.U32.HI R15, RZ, c[0x0][0x2cc], R19 ;  /* 0x0000b300ff0f0a19 */ /* 0x000fe20000011613 */
[----:B------:R-:W-:Y:S01]  /*3030*/  IMAD.U32 R19, RZ, RZ, UR4 ;  /* 0x00000004ff137e24 */ /* 0x000fe2000f8e00ff */
[----:B------:R-:W-:Y:S01]  /*3040*/  PLOP3.LUT P0, PT, PT, PT, UP1, 0x40, 0x0 ;  /* 0x000000000000781c */ /* 0x000fe20003f0e818 */
[----:B------:R-:W-:Y:S01]  /*3050*/  IMAD.U32 R17, RZ, RZ, UR13 ;  /* 0x0000000dff117e24 */ /* 0x000fe2000f8e00ff */
[----:B------:R-:W4:Y:S01]  /*3060*/  MUFU.TANH R13, R13 ;  /* 0x0000000d000d7308 */ /* 0x000f220000002400 */
[----:B------:R-:W5:Y:S01]  /*3070*/  SHFL.IDX PT, R8, R15, RZ, 0x1c1f ;  /* 0x001c1fff0f087589 */ /* 0x000f6200000e0000 */
[----:B------:R-:W-:Y:S01]  /*3080*/  IMAD.U32 R18, RZ, RZ, UR12 ;  /* 0x0000000cff127e24 */ /* 0x000fe2000f8e00ff */
[----:B------:R-:W-:Y:S01]  /*3090*/  IADD3 R19, R19, -UR16, -R216 ;  /* 0x8000001013137c10 */ /* 0x000fe2000fffe8d8 */
[----:B------:R-:W-:-:S02]  /*30a0*/  FMUL.FTZ R48, R48, c[0x0][0x320] ;  /* 0x0000c80030307a20 */ /* 0x000fc40000410000 */
[----:B------:R-:W-:Y:S01]  /*30b0*/  FMUL.FTZ R64, R64, c[0x0][0x320] ;  /* 0x0000c80040407a20 */ /* 0x000fe20000410000 */
[----:B------:R-:W-:Y:S01]  /*30c0*/  @P5 LEA.HI.X R17, R17, R21, R18, 0x1, P6 ;  /* 0x0000001511115211 */ /* 0x000fe200030f0c12 */
[----:B------:R-:W-:Y:S01]  /*30d0*/  FMUL.FTZ R65, R65, c[0x0][0x320] ;  /* 0x0000c80041417a20 */ /* 0x000fe20000410000 */
[----:B------:R-:W-:Y:S01]  /*30e0*/  @!PT LDS RZ, [RZ] ;  /* 0x00000000fffff984 */ /* 0x000fe20000000800 */
[----:B------:R-:W-:Y:S01]  /*30f0*/  @!PT LDS RZ, [RZ] ;  /* 0x00000000fffff984 */ /* 0x000fe20000000800 */
[----:B------:R1:W-:Y:S01]  /*3100*/  @P5 LDGSTS.E.BYPASS.LTC128B.128 [R207+0x6100], [R20.64], !P3 ;  /* 0x0610000014cf5fae */ /* 0x0003e2000d901d52 */
[----:B------:R-:W-:Y:S01]  /*3110*/  FMUL.FTZ R49, R49, c[0x0][0x320] ;  /* 0x0000c80031317a20 */ /* 0x000fe20000410000 */
[----:B------:R-:W1:Y:S01]  /*3120*/  MUFU.TANH R24, R24 ;  /* 0x0000001800187308 */ /* 0x000e620000002400 */
[----:B------:R-:W-:Y:S01]  /*3130*/  FMUL.FTZ R72, R72, c[0x0][0x320] ;  /* 0x0000c80048487a20 */ /* 0x000fe20000410000 */
[----:B------:R1:W-:Y:S01]  /*3140*/  @P5 LDGSTS.E.BYPASS.LTC128B.128 [R207+0x8100], [R20.64+0x80], !P2 ;  /* 0x0810008014cf5fae */ /* 0x0003e2000d101d52 */
[----:B------:R-:W-:-:S03]  /*3150*/  FMUL.FTZ R73, R73, c[0x0][0x320] ;  /* 0x0000c80049497a20 */ /* 0x000fc60000410000 */
[----:B------:R1:W-:Y:S02]  /*3160*/  @P5 LDGSTS.E.BYPASS.LTC128B.128 [R207+0xa100], [R20.64+0x100], !P1 ;  /* 0x0a10010014cf5fae */ /* 0x0003e4000c901d52 */
[----:B------:R-:W-:Y:S01]  /*3170*/  FMUL.FTZ R56, R56, c[0x0][0x320] ;  /* 0x0000c80038387a20 */ /* 0x000fe20000410000 */
[----:B------:R-:W1:Y:S01]  /*3180*/  MUFU.TANH R6, R6 ;  /* 0x0000000600067308 */ /* 0x000e620000002400 */
[----:B------:R-:W-:Y:S01]  /*3190*/  FMUL.FTZ R57, R57, c[0x0][0x320] ;  /* 0x0000c80039397a20 */ /* 0x000fe20000410000 */
[----:B------:R2:W-:Y:S04]  /*31a0*/  @P5 LDGSTS.E.BYPASS.LTC128B.128 [R207+0x7100], [R16.64], !P3 ;  /* 0x0710000010cf5fae */ /* 0x0005e8000d901d52 */
[----:B------:R2:W-:Y:S02]  /*31b0*/  @P5 LDGSTS.E.BYPASS.LTC128B.128 [R207+0x9100], [R16.64+0x80], !P2 ;  /* 0x0910008010cf5fae */ /* 0x0005e4000d101d52 */
[----:B------:R1:W1:Y:S02]  /*31c0*/  MUFU.TANH R14, R37 ;  /* 0x00000025000e7308 */ /* 0x0002640000002400 */
[----:B------:R2:W-:Y:S04]  /*31d0*/  @P5 LDGSTS.E.BYPASS.LTC128B.128 [R207+0xb100], [R16.64+0x100], !P1 ;  /* 0x0b10010010cf5fae */ /* 0x0005e8000c901d52 */
[----:B------:R-:W0:Y:S02]  /*31e0*/  LDGDEPBAR ;  /* 0x00000000000079af */ /* 0x000e240000000000 */
[----:B------:R2:W2:Y:S08]  /*31f0*/  MUFU.TANH R155, R48 ;  /* 0x00000030009b7308 */ /* 0x0004b00000002400 */
[----:B------:R3:W3:Y:S01]  /*3200*/  MUFU.TANH R161, R64 ;  /* 0x0000004000a17308 */ /* 0x0006e20000002400 */
[----:B-1----:R-:W-:-:S02]  /*3210*/  IADD3 R20, R19, c[0x0][0x328], RZ ;  /* 0x0000ca0013147a10 */ /* 0x002fc40007ffe0ff */
[----:B------:R-:W-:-:S03]  /*3220*/  IADD3 R19, R19, UR15, RZ ;  /* 0x0000000f13137c10 */ /* 0x000fc6000fffe0ff */
[--C-:B-----5:R-:W-:Y:S02]  /*3230*/  IMAD.IADD R25, R20, 0x1, R8.reuse ;  /* 0x0000000114197824 */ /* 0x120fe400078e0208 */
[----:B------:R1:W1:Y:S01]  /*3240*/  MUFU.TANH R157, R65 ;  /* 0x00000041009d7308 */ /* 0x0002620000002400 */
[----:B------:R-:W-:Y:S01]  /*3250*/  IMAD.IADD R21, R19, 0x1, R8 ;  /* 0x0000000113157824 */ /* 0x000fe200078e0208 */
[----:B--2---:R-:W-:-:S06]  /*3260*/  IADD3 R16, -R216, UR9, -R5 ;  /* 0x00000009d8107c10 */ /* 0x004fcc000fffe905 */
[----:B------:R2:W1:Y:S01]  /*3270*/  MUFU.TANH R163, R49 ;  /* 0x0000003100a37308 */ /* 0x0004620000002400 */
[----:B------:R-:W-:-:S07]  /*3280*/  IMNMX R25, R25, R16, PT ;  /* 0x0000001019197217 */ /* 0x000fce0003800200 */
[----:B------:R2:W1:Y:S08]  /*3290*/  MUFU.TANH R167, R72 ;  /* 0x0000004800a77308 */ /* 0x0004700000002400 */
[----:B------:R2:W1:Y:S08]  /*32a0*/  MUFU.TANH R165, R73 ;  /* 0x0000004900a57308 */ /* 0x0004700000002400 */
[----:B------:R2:W1:Y:S08]  /*32b0*/  MUFU.TANH R143, R56 ;  /* 0x00000038008f7308 */ /* 0x0004700000002400 */
[----:B------:R2:W1:Y:S01]  /*32c0*/  MUFU.TANH R141, R57 ;  /* 0x00000039008d7308 */ /* 0x0004620000002400 */
[----:B------:R-:W-:Y:S05]  /*32d0*/  @P0 BRA `(.L_x_231) ;  /* 0x0000016000000947 */ /* 0x000fea0003800000 */
[----:B---34-:R-:W-:Y:S01]  /*32e0*/  IMAD.U32 R9, RZ, RZ, UR16 ;  /* 0x00000010ff097e24 */ /* 0x018fe2000f8e00ff */
[----:B------:R-:W-:Y:S04]  /*32f0*/  BSSY B0, `(.L_x_232) ;  /* 0x000000f000007945 */ /* 0x000fe80003800000 */
[----:B------:R-:W-:-:S04]  /*3300*/  IADD3 R10, -R9, UR9, R8 ;  /* 0x00000009090a7c10 */ /* 0x000fc8000fffe108 */
[----:B------:R-:W-:-:S13]  /*3310*/  ISETP.GT.AND P0, PT, R10, -0x1, PT ;  /* 0xffffffff0a00780c */ /* 0x000fda0003f04270 */
[----:B------:R-:W-:Y:S05]  /*3320*/  @P0 BRA `(.L_x_233) ;  /* 0x0000007000000947 */ /* 0x000fea0003800000 */
[----:B------:R-:W-:Y:S01]  /*3330*/  IMAD.MOV.U32 R8, RZ, RZ, c[0x0][0x32c] ;  /* 0x0000cb00ff087624 */ /* 0x000fe200078e00ff */
[----:B------:R-:W-:-:S04]  /*3340*/  LOP3.LUT R10, RZ, R10, RZ, 0x33, !PT ;  /* 0x0000000aff0a7212 */ /* 0x000fc800078e33ff */
[----:B------:R-:W-:-:S13]  /*3350*/  ISETP.NE.AND P0, PT, R8, 0x1, PT ;  /* 0x000000010800780c */ /* 0x000fda0003f05270 */
[----:B------:R-:W-:-:S05]  /*3360*/  @P0 IMAD.HI.U32 R8, R10, c[0x0][0x330], RZ ;  /* 0x0000cc000a080a27 */ /* 0x000fca00078e00ff */
[----:B------:R-:W-:-:S04]  /*3370*/  @P0 SHF.R.U32.HI R10, RZ, c[0x0][0x334], R8 ;  /* 0x0000cd00ff0a0a19 */ /* 0x000fc80000011608 */
[----:B------:R-:W-:Y:S01]  /*3380*/  LOP3.LUT R10, RZ, R10, RZ, 0x33, !PT ;  /* 0x0000000aff0a7212 */ /* 0x000fe200078e33ff */
[----:B------:R-:W-:Y:S05]  /*3390*/  BRA `(.L_x_234) ;  /* 0x0000004000007947 */ /* 0x000fea0003800000 */
.L_x_233:
[----:B------:R-:W-:-:S04]  /*33a0*/  MOV R8, c[0x0][0x32c] ;  /* 0x0000cb0000087a02 */ /* 0x000fc80000000f00 */
[----:B------:R-:W-:-:S13]  /*33b0*/  ISETP.NE.AND P0, PT, R8, 0x1, PT ;  /* 0x000000010800780c */ /* 0x000fda0003f05270 */
[----:B------:R-:W-:-:S05]  /*33c0*/  @P0 IMAD.HI.U32 R8, R10, c[0x0][0x330], RZ ;  /* 0x0000cc000a080a27 */ /* 0x000fca00078e00ff */
[----:B------:R-:W-:Y:S02]  /*33d0*/  @P0 SHF.R.U32.HI R10, RZ, c[0x0][0x334], R8 ;  /* 0x0000cd00ff0a0a19 */ /* 0x000fe40000011608 */
.L_x_234:
[----:B------:R-:W-:Y:S05]  /*33e0*/  BSYNC B0 ;  /* 0x0000000000007941 */ /* 0x000fea0003800000 */
.L_x_232:
[----:B------:R-:W-:-:S04]  /*33f0*/  IMAD R9, R10, c[0x0][0x32c], -R5 ;  /* 0x0000cb000a097a24 */ /* 0x000fc800078e0a05 */
[----:B------:R-:W-:-:S05]  /*3400*/  IMAD.IADD R10, R9, 0x1, -R216 ;  /* 0x00000001090a7824 */ /* 0x000fca00078e0ad8 */
[----:B------:R-:W-:Y:S02]  /*3410*/  IADD3 R8, R10, c[0x0][0x32c], RZ ;  /* 0x0000cb000a087a10 */ /* 0x000fe40007ffe0ff */
[----:B------:R-:W-:Y:S02]  /*3420*/  IMNMX R21, R21, R10, !PT ;  /* 0x0000000a15157217 */ /* 0x000fe40007800200 */
[----:B------:R-:W-:Y:S02]  /*3430*/  IMNMX R25, R25, R8, PT ;  /* 0x0000000819197217 */ /* 0x000fe40003800200 */
.L_x_231:
[----:B---34-:R-:W-:Y:S01]  /*3440*/  ISETP.LT.AND P0, PT, RZ, UR14, PT ;  /* 0x0000000eff007c0c */ /* 0x018fe2000bf01270 */
[----:B------:R-:W-:Y:S02]  /*3450*/  FMUL.FTZ R9, R22, c[0x0][0x320] ;  /* 0x0000c80016097a20 */ /* 0x000fe40000410000 */
[----:B------:R-:W-:Y:S01]  /*3460*/  FMUL.FTZ R22, R23, c[0x0][0x320] ;  /* 0x0000c80017167a20 */ /* 0x000fe20000410000 */
[C---:B------:R-:W-:Y:S01]  /*3470*/  ISETP.GT.AND P5, PT, R21.reuse, RZ, P0 ;  /* 0x000000ff1500720c */ /* 0x040fe200007a4270 */
[----:B------:R3:W4:Y:S01]  /*3480*/  SHFL.IDX PT, R23, R15, 0x1, 0x1c1f ;  /* 0x003c1f000f177f89 */ /* 0x00072200000e0000 */
[----:B------:R-:W-:Y:S01]  /*3490*/  ISETP.GT.AND P4, PT, R21, 0x1, P0 ;  /* 0x000000011500780c */ /* 0x000fe20000784270 */
[----:B------:R-:W-:Y:S01]  /*34a0*/  FMUL.FTZ R10, R26, c[0x0][0x320] ;  /* 0x0000c8001a0a7a20 */ /* 0x000fe20000410000 */
[----:B------:R-:W-:Y:S01]  /*34b0*/  ISETP.LT.OR P5, PT, R25, 0x1, P5 ;  /* 0x000000011900780c */ /* 0x000fe20002fa1670 */
[----:B------:R-:W-:Y:S01]  /*34c0*/  FMUL.FTZ R8, R27, c[0x0][0x320] ;  /* 0x0000c8001b087a20 */ /* 0x000fe20000410000 */
[----:B------:R-:W-:Y:S01]  /*34d0*/  ISETP.LT.OR P4, PT, R25, 0x2, P4 ;  /* 0x000000021900780c */ /* 0x000fe20002781670 */
[----:B------:R-:W-:Y:S01]  /*34e0*/  FMUL.FTZ R26, R63, c[0x0][0x320] ;  /* 0x0000c8003f1a7a20 */ /* 0x000fe20000410000 */
[----:B------:R-:W-:Y:S01]  /*34f0*/  FSEL R18, R0, -INF , !P5 ;  /* 0xff80000000127808 */ /* 0x000fe20006800000 */
[----:B------:R-:W-:Y:S01]  /*3500*/  FMUL.FTZ R27, R35, c[0x0][0x320] ;  /* 0x0000c800231b7a20 */ /* 0x000fe20000410000 */
[C---:B------:R-:W-:Y:S01]  /*3510*/  ISETP.GT.AND P6, PT, R21.reuse, 0x8, P0 ;  /* 0x000000081500780c */ /* 0x040fe200007c4270 */
[----:B------:R5:W2:Y:S01]  /*3520*/  MUFU.TANH R0, R9 ;  /* 0x0000000900007308 */ /* 0x000aa20000002400 */
        /* <DEDUP_REMOVED lines=9> */
[----:B------:R-:W-:Y:S01]  /*35c0*/  FMUL.FTZ R74, R74, c[0x0][0x320] ;  /* 0x0000c8004a4a7a20 */ /* 0x000fe20000410000 */
[----:B------:R-:W-:Y:S01]  /*35d0*/  ISETP.LT.OR P4, PT, R25, 0x11, P4 ;  /* 0x000000111900780c */ /* 0x000fe20002781670 */
[----:B------:R-:W-:Y:S01]  /*35e0*/  FMUL.FTZ R75, R75, c[0x0][0x320] ;  /* 0x0000c8004b4b7a20 */ /* 0x000fe20000410000 */
[----:B------:R-:W-:Y:S01]  /*35f0*/  FSEL R17, R12, -INF , !P6 ;  /* 0xff8000000c117808 */ /* 0x000fe20007000000 */
[----:B------:R-:W-:Y:S01]  /*3600*/  FMUL.FTZ R58, R58, c[0x0][0x320] ;  /* 0x0000c8003a3a7a20 */ /* 0x000fe20000410000 */
[----:B---3--:R-:W-:Y:S01]  /*3610*/  FSEL R15, R13, -INF , !P5 ;  /* 0xff8000000d0f7808 */ /* 0x008fe20006800000 */
[----:B------:R-:W-:Y:S01]  /*3620*/  FMUL.FTZ R59, R59, c[0x0][0x320] ;  /* 0x0000c8003b3b7a20 */ /* 0x000fe20000410000 */
[----:B------:R-:W-:Y:S01]  /*3630*/  ISETP.GT.AND P6, PT, R21, 0x11, P0 ;  /* 0x000000111500780c */ /* 0x000fe200007c4270 */
[----:B------:R3:W1:Y:S01]  /*3640*/  MUFU.TANH R162, R51 ;  /* 0x0000003300a27308 */ /* 0x0006620000002400 */
[----:B------:R-:W-:Y:S01]  /*3650*/  FSEL R13, R24, -INF , !P4 ;  /* 0xff800000180d7808 */ /* 0x000fe20006000000 */
[----:B----4-:R-:W-:Y:S01]  /*3660*/  IMAD.IADD R19, R19, 0x1, R23 ;  /* 0x0000000113137824 */ /* 0x010fe200078e0217 */
[----:B------:R-:W-:-:S02]  /*3670*/  ISETP.GT.AND P4, PT, R21, 0x19, P0 ;  /* 0x000000191500780c */ /* 0x000fc40000784270 */
[C---:B------:R-:W-:Y:S02]  /*3680*/  ISETP.LT.OR P6, PT, R25.reuse, 0x12, P6 ;  /* 0x000000121900780c */ /* 0x040fe400037c1670 */
[----:B------:R-:W-:Y:S01]  /*3690*/  ISETP.LT.OR P4, PT, R25, 0x1a, P4 ;  /* 0x0000001a1900780c */ /* 0x000fe20002781670 */
[----:B------:R3:W4:Y:S01]  /*36a0*/  MUFU.TANH R172, R50 ;  /* 0x0000003200ac7308 */ /* 0x0007220000002400 */
[----:B------:R-:W-:Y:S02]  /*36b0*/  ISETP.GT.AND P5, PT, R21, 0x18, P0 ;  /* 0x000000181500780c */ /* 0x000fe400007a4270 */
[----:B------:R-:W-:Y:S02]  /*36c0*/  FSEL R11, R7, -INF , !P6 ;  /* 0xff800000070b7808 */ /* 0x000fe40007000000 */
[----:B------:R-:W-:Y:S02]  /*36d0*/  FSEL R7, R14, -INF , !P4 ;  /* 0xff8000000e077808 */ /* 0x000fe40006000000 */
[----:B------:R-:W-:Y:S01]  /*36e0*/  ISETP.GT.AND P4, PT, R21, 0x28, P0 ;  /* 0x000000281500780c */ /* 0x000fe20000784270 */
[----:B------:R-:W1:Y:S01]  /*36f0*/  MUFU.TANH R10, R10 ;  /* 0x0000000a000a7308 */ /* 0x000e620000002400 */
[----:B------:R-:W-:-:S02]  /*3700*/  ISETP.LT.OR P5, PT, R25, 0x19, P5 ;  /* 0x000000191900780c */ /* 0x000fc40002fa1670 */
[----:B------:R-:W-:Y:S02]  /*3710*/  ISETP.LT.OR P4, PT, R25, 0x29, P4 ;  /* 0x000000291900780c */ /* 0x000fe40002781670 */
[----:B-----5:R-:W-:Y:S01]  /*3720*/  FSEL R9, R6, -INF , !P5 ;  /* 0xff80000006097808 */ /* 0x020fe20006800000 */
[----:B------:R-:W-:Y:S01]  /*3730*/  FMUL.FTZ R6, R62, c[0x0][0x320] ;  /* 0x0000c8003e067a20 */ /* 0x000fe20000410000 */
[C---:B------:R-:W-:Y:S01]  /*3740*/  ISETP.GT.AND P6, PT, R21.reuse, 0x20, P0 ;  /* 0x000000201500780c */ /* 0x040fe200007c4270 */
[----:B------:R-:W1:Y:S01]  /*3750*/  MUFU.TANH R8, R8 ;  /* 0x0000000800087308 */ /* 0x000e620000002400 */
[----:B------:R-:W-:Y:S02]  /*3760*/  ISETP.GT.AND P5, PT, R21, 0x21, P0 ;  /* 0x000000211500780c */ /* 0x000fe400007a4270 */
[----:B------:R-:W-:Y:S02]  /*3770*/  FSEL R161, R161, -INF , !P4 ;  /* 0xff800000a1a17808 */ /* 0x000fe40006000000 */
[----:B------:R-:W-:-:S02]  /*3780*/  ISETP.GT.AND P4, PT, R21, 0x31, P0 ;  /* 0x000000311500780c */ /* 0x000fc40000784270 */
[C---:B------:R-:W-:Y:S01]  /*3790*/  ISETP.LT.OR P6, PT, R25.reuse, 0x21, P6 ;  /* 0x000000211900780c */ /* 0x040fe200037c1670 */
[----:B------:R3:W1:Y:S01]  /*37a0*/  MUFU.TANH R170, R66 ;  /* 0x0000004200aa7308 */ /* 0x0006620000002400 */
[C---:B------:R-:W-:Y:S02]  /*37b0*/  ISETP.LT.OR P5, PT, R25.reuse, 0x22, P5 ;  /* 0x000000221900780c */ /* 0x040fe40002fa1670 */
[----:B------:R-:W-:Y:S02]  /*37c0*/  ISETP.LT.OR P4, PT, R25, 0x32, P4 ;  /* 0x000000321900780c */ /* 0x000fe40002781670 */
[----:B------:R-:W-:Y:S02]  /*37d0*/  FSEL R155, R155, -INF , !P6 ;  /* 0xff8000009b9b7808 */ /* 0x000fe40007000000 */
[----:B-1----:R-:W-:Y:S01]  /*37e0*/  FSEL R163, R163, -INF , !P5 ;  /* 0xff800000a3a37808 */ /* 0x002fe20006800000 */
[----:B------:R3:W1:Y:S01]  /*37f0*/  MUFU.TANH R164, R67 ;  /* 0x0000004300a47308 */ /* 0x0006620000002400 */
[----:B------:R-:W-:-:S02]  /*3800*/  ISETP.GT.AND P6, PT, R21, 0x29, P0 ;  /* 0x000000291500780c */ /* 0x000fc400007c4270 */
[----:B------:R-:W-:Y:S02]  /*3810*/  ISETP.GT.AND P5, PT, R21, 0x30, P0 ;  /* 0x000000301500780c */ /* 0x000fe400007a4270 */
[----:B------:R-:W-:Y:S02]  /*3820*/  FSEL R165, R165, -INF , !P4 ;  /* 0xff800000a5a57808 */ /* 0x000fe40006000000 */
[----:B------:R-:W-:Y:S01]  /*3830*/  PLOP3.LUT P4, PT, PT, PT, UP1, 0x40, 0x0 ;  /* 0x000000000000781c */ /* 0x000fe20003f8e818 */
[----:B------:R-:W1:Y:S01]  /*3840*/  MUFU.TANH R26, R26 ;  /* 0x0000001a001a7308 */ /* 0x000e620000002400 */
[C---:B------:R-:W-:Y:S02]  /*3850*/  ISETP.LT.OR P6, PT, R25.reuse, 0x2a, P6 ;  /* 0x0000002a1900780c */ /* 0x040fe400037c1670 */
[----:B------:R-:W-:Y:S02]  /*3860*/  ISETP.LT.OR P5, PT, R25, 0x31, P5 ;  /* 0x000000311900780c */ /* 0x000fe40002fa1670 */
[----:B------:R-:W-:-:S02]  /*3870*/  FSEL R157, R157, -INF , !P6 ;  /* 0xff8000009d9d7808 */ /* 0x000fc40007000000 */
[----:B------:R-:W-:Y:S01]  /*3880*/  FSEL R167, R167, -INF , !P5 ;  /* 0xff800000a7a77808 */ /* 0x000fe20006800000 */
[----:B------:R-:W1:Y:S01]  /*3890*/  MUFU.TANH R27, R27 ;  /* 0x0000001b001b7308 */ /* 0x000e620000002400 */
[C---:B------:R-:W-:Y:S02]  /*38a0*/  ISETP.GT.AND P6, PT, R21.reuse, 0x38, P0 ;  /* 0x000000381500780c */ /* 0x040fe400007c4270 */
[----:B------:R-:W-:Y:S01]  /*38b0*/  ISETP.GT.AND P5, PT, R21, 0x39, P0 ;  /* 0x000000391500780c */ /* 0x000fe200007a4270 */
[----:B------:R-:W-:Y:S01]  /*38c0*/  IMAD.IADD R21, R20, 0x1, R23 ;  /* 0x0000000114157824 */ /* 0x000fe200078e0217 */
[C---:B------:R-:W-:Y:S02]  /*38d0*/  ISETP.LT.OR P6, PT, R25.reuse, 0x39, P6 ;  /* 0x000000391900780c */ /* 0x040fe400037c1670 */
[----:B------:R-:W-:Y:S01]  /*38e0*/  ISETP.LT.OR P5, PT, R25, 0x3a, P5 ;  /* 0x0000003a1900780c */ /* 0x000fe20002fa1670 */
[----:B------:R3:W1:Y:S01]  /*38f0*/  MUFU.TANH R166, R74 ;  /* 0x0000004a00a67308 */ /* 0x0006620000002400 */
[----:B------:R-:W-:-:S02]  /*3900*/  IMNMX R21, R21, R16, PT ;  /* 0x0000001015157217 */ /* 0x000fc40003800200 */
[----:B------:R-:W-:Y:S02]  /*3910*/  FSEL R143, R143, -INF , !P6 ;  /* 0xff8000008f8f7808 */ /* 0x000fe40007000000 */
[----:B------:R-:W-:-:S03]  /*3920*/  FSEL R141, R141, -INF , !P5 ;  /* 0xff8000008d8d7808 */ /* 0x000fc60006800000 */
[----:B------:R3:W1:Y:S08]  /*3930*/  MUFU.TANH R142, R75 ;  /* 0x0000004b008e7308 */ /* 0x0006700000002400 */
[----:B------:R-:W1:Y:S08]  /*3940*/  MUFU.TANH R22, R22 ;  /* 0x0000001600167308 */ /* 0x000e700000002400 */
[----:B------:R3:W1:Y:S08]  /*3950*/  MUFU.TANH R140, R58 ;  /* 0x0000003a008c7308 */ /* 0x0006700000002400 */
[----:B------:R3:W1:Y:S08]  /*3960*/  MUFU.TANH R160, R59 ;  /* 0x0000003b00a07308 */ /* 0x0006700000002400 */
[----:B------:R-:W1:Y:S01]  /*3970*/  MUFU.TANH R6, R6 ;  /* 0x0000000600067308 */ /* 0x000e620000002400 */
[----:B------:R-:W-:Y:S05]  /*3980*/  @P4 BRA `(.L_x_235) ;  /* 0x0000016000004947 */ /* 0x000fea0003800000 */
[----:B--2-4-:R-:W-:Y:S01]  /*3990*/  IMAD.U32 R12, RZ, RZ, UR16 ;  /* 0x00000010ff0c7e24 */ /* 0x014fe2000f8e00ff */
        /* <DEDUP_REMOVED lines=11> */
.L_x_237:
[----:B------:R-:W-:-:S04]  /*3a50*/  MOV R12, c[0x0][0x32c] ;  /* 0x0000cb00000c7a02 */ /* 0x000fc80000000f00 */
[----:B------:R-:W-:-:S13]  /*3a60*/  ISETP.NE.AND P4, PT, R12, 0x1, PT ;  /* 0x000000010c00780c */ /* 0x000fda0003f85270 */
[----:B------:R-:W-:-:S05]  /*3a70*/  @P4 IMAD.HI.U32 R12, R14, c[0x0][0x330], RZ ;  /* 0x0000cc000e0c4a27 */ /* 0x000fca00078e00ff */
[----:B------:R-:W-:Y:S02]  /*3a80*/  @P4 SHF.R.U32.HI R14, RZ, c[0x0][0x334], R12 ;  /* 0x0000cd00ff0e4a19 */ /* 0x000fe4000001160c */
.L_x_238:
[----:B------:R-:W-:Y:S05]  /*3a90*/  BSYNC B0 ;  /* 0x0000000000007941 */ /* 0x000fea0003800000 */
.L_x_236:
[----:B------:R-:W-:-:S04]  /*3aa0*/  IMAD R5, R14, c[0x0][0x32c], -R5 ;  /* 0x0000cb000e057a24 */ /* 0x000fc800078e0a05 */
[----:B------:R-:W-:-:S05]  /*3ab0*/  IMAD.IADD R14, R5, 0x1, -R216 ;  /* 0x00000001050e7824 */ /* 0x000fca00078e0ad8 */
[----:B------:R-:W-:Y:S02]  /*3ac0*/  IADD3 R12, R14, c[0x0][0x32c], RZ ;  /* 0x0000cb000e0c7a10 */ /* 0x000fe40007ffe0ff */
[----:B------:R-:W-:Y:S02]  /*3ad0*/  IMNMX R19, R19, R14, !PT ;  /* 0x0000000e13137217 */ /* 0x000fe40007800200 */
[----:B------:R-:W-:Y:S02]  /*3ae0*/  IMNMX R21, R21, R12, PT ;  /* 0x0000000c15157217 */ /* 0x000fe40003800200 */
.L_x_235:
[C---:B--2-4-:R-:W-:Y:S01]  /*3af0*/  ISETP.GT.AND P4, PT, R19.reuse, 0x8, P0 ;  /* 0x000000081300780c */ /* 0x054fe20000784270 */
[----:B------:R-:W-:Y:S01]  /*3b00*/  IMAD.SHL.U32 R203, R4, 0x2, RZ ;  /* 0x0000000204cb7824 */ /* 0x000fe200078e00ff */
[----:B------:R-:W-:Y:S01]  /*3b10*/  ISETP.GT.AND P5, PT, R19, 0x9, P0 ;  /* 0x000000091300780c */ /* 0x000fe200007a4270 */
[----:B------:R-:W-:Y:S01]  /*3b20*/  @UP2 USHF.L.U32 UR17, UR17, 0x7, URZ ;  /* 0x0000000711112899 */ /* 0x000fe2000800063f */
[----:B------:R-:W-:Y:S01]  /*3b30*/  ISETP.LT.OR P4, PT, R21, 0x9, P4 ;  /* 0x000000091500780c */ /* 0x000fe20002781670 */
[--C-:B------:R-:W-:Y:S01]  /*3b40*/  IMAD R197, R3, 0x2, R203.reuse ;  /* 0x0000000203c57824 */ /* 0x100fe200078e02cb */
[----:B------:R-:W-:Y:S01]  /*3b50*/  ISETP.LT.OR P5, PT, R21, 0xa, P5 ;  /* 0x0000000a1500780c */ /* 0x000fe20002fa1670 */
[----:B------:R-:W-:Y:S01]  /*3b60*/  LDSM.16.MT88.4 R40, [R203+0x2100] ;  /* 0x00210000cb28783b */ /* 0x000fe20000004200 */
[----:B-1----:R-:W-:Y:S01]  /*3b70*/  FSEL R16, R6, -INF , !P4 ;  /* 0xff80000006107808 */ /* 0x002fe20006000000 */
[----:B------:R-:W-:Y:S01]  /*3b80*/  IMAD R198, R2, 0x2, R203 ;  /* 0x0000000202c67824 */ /* 0x000fe200078e02cb */
[----:B------:R-:W-:Y:S01]  /*3b90*/  FMNMX.FTZ R12, R18, R33, !PT ;  /* 0x00000021120c7209 */ /* 0x000fe20007810000 */
[----:B---3--:R-:W-:Y:S01]  /*3ba0*/  LDSM.16.MT88.4 R56, [R197+0x2100] ;  /* 0x00210000c538783b */ /* 0x008fe20000004200 */
[----:B------:R-:W-:Y:S01]  /*3bb0*/  FSEL R6, R26, -INF , !P5 ;  /* 0xff8000001a067808 */ /* 0x000fe20006800000 */
[----:B------:R-:W-:Y:S01]  /*3bc0*/  IMAD R196, R3, 0x2, R198 ;  /* 0x0000000203c47824 */ /* 0x000fe200078e02c6 */
[C---:B------:R-:W-:Y:S01]  /*3bd0*/  ISETP.GT.AND P6, PT, R19.reuse, 0x1, P0 ;  /* 0x000000011300780c */ /* 0x040fe200007c4270 */
[----:B------:R-:W-:Y:S01]  /*3be0*/  LDSM.16.MT88.4 R124, [R203+0x100] ;  /* 0x00010000cb7c783b */ /* 0x000fe20000004200 */
[----:B------:R-:W-:Y:S01]  /*3bf0*/  ISETP.GT.AND P5, PT, R19, RZ, P0 ;  /* 0x000000ff1300720c */ /* 0x000fe200007a4270 */
[----:B------:R-:W-:Y:S01]  /*3c00*/  ULDC.64 UR4, c[0x0][0x2c8] ;  /* 0x0000b20000047ab9 */ /* 0x000fe20000000a00 */
[----:B------:R-:W-:Y:S01]  /*3c10*/  FMNMX.FTZ R12, R17, R12, !PT ;  /* 0x0000000c110c7209 */ /* 0x000fe20007810000 */
[----:B------:R-:W-:Y:S01]  /*3c20*/  LDSM.16.MT88.4 R116, [R198+0x100] ;  /* 0x00010000c674783b */ /* 0x000fe20000004200 */
[C---:B------:R-:W-:Y:S01]  /*3c30*/  ISETP.LT.OR P6, PT, R21.reuse, 0x2, P6 ;  /* 0x000000021500780c */ /* 0x040fe200037c1670 */
[----:B------:R-:W-:Y:S01]  /*3c40*/  UIMAD.WIDE.U32 UR20, UR17, UR4, URZ ;  /* 0x00000004111472a5 */ /* 0x000fe2000f8e003f */
[----:B------:R-:W-:Y:S01]  /*3c50*/  ISETP.LT.OR P5, PT, R21, 0x1, P5 ;  /* 0x000000011500780c */ /* 0x000fe20002fa1670 */
[----:B------:R-:W-:Y:S01]  /*3c60*/  LDSM.16.MT88.4 R108, [R197+0x100] ;  /* 0x00010000c56c783b */ /* 0x000fe20000004200 */
[----:B------:R-:W-:Y:S01]  /*3c70*/  FMNMX.FTZ R12, R15, R12, !PT ;  /* 0x0000000c0f0c7209 */ /* 0x000fe20007810000 */
[----:B------:R-:W-:Y:S01]  /*3c80*/  UIADD3 UR14, UR14, -0x2, URZ ;  /* 0xfffffffe0e0e7890 */ /* 0x000fe2000fffe03f */
[----:B------:R-:W-:Y:S01]  /*3c90*/  FSEL R20, R27, -INF , !P6 ;  /* 0xff8000001b147808 */ /* 0x000fe20007000000 */
[----:B------:R-:W-:Y:S01]  /*3ca0*/  LDSM.16.MT88.4 R100, [R196+0x100] ;  /* 0x00010000c464783b */ /* 0x000fe20000004200 */
[----:B------:R-:W-:Y:S01]  /*3cb0*/  FSEL R32, R32, -INF , !P5 ;  /* 0xff80000020207808 */ /* 0x000fe20006800000 */
[----:B------:R-:W-:Y:S01]  /*3cc0*/  @UP2 UMOV UR17, UR21 ;  /* 0x0000001500112c82 */ /* 0x000fe20008000000 */
[----:B------:R-:W-:Y:S01]  /*3cd0*/  ISETP.GT.AND P6, PT, R19, 0x10, P0 ;  /* 0x000000101300780c */ /* 0x000fe200007c4270 */
[----:B------:R-:W-:Y:S01]  /*3ce0*/  LDSM.16.MT88.4 R48, [R198+0x2100] ;  /* 0x00210000c630783b */ /* 0x000fe20000004200 */
[----:B------:R-:W-:Y:S01]  /*3cf0*/  FMNMX.FTZ R12, R13, R12, !PT ;  /* 0x0000000c0d0c7209 */ /* 0x000fe20007810000 */
[----:B------:R-:W-:Y:S01]  /*3d00*/  @UP2 USHF.R.U32.HI UR7, URZ, UR5, UR17 ;  /* 0x000000053f072299 */ /* 0x000fe20008011611 */
[----:B------:R-:W-:Y:S01]  /*3d10*/  FMNMX.FTZ R5, R32, R20, !PT ;  /* 0x0000001420057209 */ /* 0x000fe20007810000 */
[----:B------:R-:W-:Y:S01]  /*3d20*/  LDSM.16.MT88.4 R64, [R196+0x2100] ;  /* 0x00210000c440783b */ /* 0x000fe20000004200 */
[----:B------:R-:W-:Y:S01]  /*3d30*/  ISETP.GT.AND P4, PT, R19, 0x11, P0 ;  /* 0x000000111300780c */ /* 0x000fe20000784270 */
[----:B------:R-:W-:Y:S01]  /*3d40*/  UIADD3 UR4, UR6, UR7, URZ ;  /* 0x0000000706047290 */ /* 0x000fe2000fffe03f */
[----:B------:R-:W-:Y:S01]  /*3d50*/  ISETP.LT.OR P6, PT, R21, 0x11, P6 ;  /* 0x000000111500780c */ /* 0x000fe200037c1670 */
[----:B------:R-:W-:Y:S01]  /*3d60*/  LDSM.16.MT88.4 R72, [R203+0x4100] ;  /* 0x00410000cb48783b */ /* 0x000fe20000004200 */
[----:B------:R-:W-:Y:S01]  /*3d70*/  FMNMX.FTZ R12, R11, R12, !PT ;  /* 0x0000000c0b0c7209 */ /* 0x000fe20007810000 */
[----:B------:R-:W-:Y:S01]  /*3d80*/  ULDC UR7, c[0x0][0x328] ;  /* 0x0000ca0000077ab9 */ /* 0x000fe20000000800 */
[----:B------:R-:W-:Y:S01]  /*3d90*/  FMNMX.FTZ R5, R16, R5, !PT ;  /* 0x0000000510057209 */ /* 0x000fe20007810000 */
[----:B------:R-:W-:Y:S01]  /*3da0*/  LDSM.16.MT88.4 R80, [R198+0x4100] ;  /* 0x00410000c650783b */ /* 0x000fe20000004200 */
[----:B------:R-:W-:Y:S01]  /*3db0*/  ISETP.LT.OR P4, PT, R21, 0x12, P4 ;  /* 0x000000121500780c */ /* 0x000fe20002781670 */
[----:B------:R-:W-:Y:S01]  /*3dc0*/  UIADD3 UR7, UR4, UR7, URZ ;  /* 0x0000000704077290 */ /* 0x000fe2000fffe03f */
[----:B------:R-:W-:Y:S01]  /*3dd0*/  FSEL R14, R10, -INF , !P6 ;  /* 0xff8000000a0e7808 */ /* 0x000fe20007000000 */
[----:B------:R-:W-:Y:S01]  /*3de0*/  LDSM.16.MT88.4 R88, [R197+0x4100] ;  /* 0x00410000c558783b */ /* 0x000fe20000004200 */
[----:B------:R-:W-:-:S02]  /*3df0*/  FMNMX.FTZ R10, R9, R12, !PT ;  /* 0x0000000c090a7209 */ /* 0x000fc40007810000 */
[----:B------:R-:W-:Y:S01]  /*3e00*/  ISETP.GT.AND P6, PT, R19, 0x18, P0 ;  /* 0x000000181300780c */ /* 0x000fe200007c4270 */
[----:B------:R-:W-:Y:S01]  /*3e10*/  LDSM.16.MT88.4 R136, [R198+0x900] ;  /* 0x00090000c688783b */ /* 0x000fe20000004200 */
[----:B------:R-:W-:Y:S02]  /*3e20*/  FMNMX.FTZ R5, R6, R5, !PT ;  /* 0x0000000506057209 */ /* 0x000fe40007810000 */
[----:B------:R-:W-:Y:S01]  /*3e30*/  FSEL R12, R8, -INF , !P4 ;  /* 0xff800000080c7808 */ /* 0x000fe20006000000 */
[----:B------:R-:W-:Y:S01]  /*3e40*/  LDSM.16.MT88.4 R28, [R196+0x900] ;  /* 0x00090000c41c783b */ /* 0x000fe20000004200 */
[----:B------:R-:W-:Y:S02]  /*3e50*/  FMNMX.FTZ R8, R7, R10, !PT ;  /* 0x0000000a07087209 */ /* 0x000fe40007810000 */
[----:B------:R-:W-:Y:S01]  /*3e60*/  ISETP.GT.AND P5, PT, R19, 0x19, P0 ;  /* 0x000000191300780c */ /* 0x000fe200007a4270 */
[----:B------:R-:W-:Y:S01]  /*3e70*/  LDSM.16.MT88.4 R24, [R198+0x2900] ;  /* 0x00290000c618783b */ /* 0x000fe20000004200 */
        /* <DEDUP_REMOVED lines=27> */
[----:B------:R-:W-:Y:S02]  /*4030*/  ISETP.LT.OR P6, PT, R21, 0x31, P6 ;  /* 0x000000311500780c */ /* 0x000fe400037c1670 */
[----:B------:R-:W-:Y:S02]  /*4040*/  FSEL R164, R164, -INF , !P4 ;  /* 0xff800000a4a47808 */ /* 0x000fe40006000000 */
        /* <DEDUP_REMOVED lines=12> */
[----:B------:R-:W-:Y:S02]  /*4110*/  ISETP.LT.OR P0, PT, R21, 0x3a, P0 ;  /* 0x0000003a1500780c */ /* 0x000fe40000701670 */
[----:B------:R-:W-:-:S02]  /*4120*/  FSEL R140, R140, -INF , !P4 ;  /* 0xff8000008c8c7808 */ /* 0x000fc40006000000 */
[----:B------:R-:W-:Y:S02]  /*4130*/  FMNMX.FTZ R23, R142, R23, !PT ;  /* 0x000000178e177209 */ /* 0x000fe40007810000 */
[----:B------:R-:W-:Y:S02]  /*4140*/  FMNMX.FTZ R0, R141, R0, !PT ;  /* 0x000000008d007209 */ /* 0x000fe40007810000 */
        /* <DEDUP_REMOVED lines=9> */
[----:B-1----:R-:W-:-:S04]  /*41e0*/  FMNMX.FTZ R0, R21, R0, !PT ;  /* 0x0000000015007209 */ /* 0x002fc80007810000 */
        /* <DEDUP_REMOVED lines=24> */
[--C-:B------:R-:W-:Y:S01]  /*4370*/  FFMA.FTZ R3, R10, c[0x0][0x2d0], -R159.reuse ;  /* 0x0000b4000a037a23 */ /* 0x100fe2000001089f */
[----:B------:R-:W-:Y:S01]  /*4380*/  MUFU.EX2 R152, R152 ;  /* 0x0000009800987308 */ /* 0x000fe20000000800 */
[----:B------:R-:W-:Y:S01]  /*4390*/  FFMA.FTZ R2, R8, c[0x0][0x2d0], -R159 ;  /* 0x0000b40008027a23 */ /* 0x000fe2000001089f */
[----:B------:R-:W-:Y:S01]  /*43a0*/  LDSM.16.MT88.4 R20, [R203+0x900] ;  /* 0x00090000cb14783b */ /* 0x000fe20000004200 */
[----:B------:R-:W-:-:S02]  /*43b0*/  FFMA.FTZ R151, R13, c[0x0][0x2d0], -R168 ;  /* 0x0000b4000d977a23 */ /* 0x000fc400000108a8 */
[--C-:B------:R-:W-:Y:S01]  /*43c0*/  FFMA.FTZ R144, R14, c[0x0][0x2d0], -R159.reuse ;  /* 0x0000b4000e907a23 */ /* 0x100fe2000001089f */
[----:B------:R-:W3:Y:S01]  /*43d0*/  LDSM.16.MT88.4 R8, [R203+0x2900] ;  /* 0x00290000cb08783b */ /* 0x000ee20000004200 */
[----:B------:R-:W-:Y:S01]  /*43e0*/  FFMA.FTZ R133, R12, c[0x0][0x2d0], -R159 ;  /* 0x0000b4000c857a23 */ /* 0x000fe2000001089f */
[----:B------:R-:W4:Y:S01]  /*43f0*/  MUFU.EX2 R147, R147 ;  /* 0x0000009300937308 */ /* 0x000f220000000800 */
[----:B-1----:R-:W-:Y:S01]  /*4400*/  F2FP.BF16.PACK_AB R96, R153, R154 ;  /* 0x0000009a9960723e */ /* 0x002fe200000010ff */
[----:B------:R-:W1:Y:S01]  /*4410*/  LDSM.16.MT88.4 R12, [R196+0x2900] ;  /* 0x00290000c40c783b */ /* 0x000e620000004200 */
[--C-:B------:R-:W-:Y:S02]  /*4420*/  FFMA.FTZ R158, R163, c[0x0][0x2d0], -R168.reuse ;  /* 0x0000b400a39e7a23 */ /* 0x100fe400000108a8 */
[--C-:B------:R-:W-:Y:S02]  /*4430*/  FFMA.FTZ R156, R161, c[0x0][0x2d0], -R168.reuse ;  /* 0x0000b400a19c7a23 */ /* 0x100fe400000108a8 */
[--C-:B------:R-:W-:Y:S01]  /*4440*/  FFMA.FTZ R155, R155, c[0x0][0x2d0], -R168.reuse ;  /* 0x0000b4009b9b7a23 */ /* 0x100fe200000108a8 */
[----:B------:R-:W-:Y:S01]  /*4450*/  MUFU.EX2 R148, R148 ;  /* 0x0000009400947308 */ /* 0x000fe20000000800 */
[----:B------:R-:W-:-:S02]  /*4460*/  FFMA.FTZ R157, R157, c[0x0][0x2d0], -R168 ;  /* 0x0000b4009d9d7a23 */ /* 0x000fc400000108a8 */
[--C-:B------:R-:W-:Y:S02]  /*4470*/  FFMA.FTZ R161, R172, c[0x0][0x2d0], -R159.reuse ;  /* 0x0000b400aca17a23 */ /* 0x100fe4000001089f */
[--C-:B------:R-:W-:Y:S02]  /*4480*/  FFMA.FTZ R162, R162, c[0x0][0x2d0], -R159.reuse ;  /* 0x0000b400a2a27a23 */ /* 0x100fe4000001089f */
[--C-:B------:R-:W-:Y:S01]  /*4490*/  FFMA.FTZ R163, R170, c[0x0][0x2d0], -R159.reuse ;  /* 0x0000b400aaa37a23 */ /* 0x100fe2000001089f */
[----:B------:R-:W5:Y:S01]  /*44a0*/  MUFU.EX2 R149, R149 ;  /* 0x0000009500957308 */ /* 0x000f620000000800 */
[----:B----4-:R-:W-:Y:S01]  /*44b0*/  F2FP.BF16.PACK_AB R98, R147, R152 ;  /* 0x000000989362723e */ /* 0x010fe200000010ff */
[----:B------:R-:W-:Y:S02]  /*44c0*/  FFMA.FTZ R164, R164, c[0x0][0x2d0], -R159 ;  /* 0x0000b400a4a47a23 */ /* 0x000fe4000001089f */
[--C-:B------:R-:W-:Y:S02]  /*44d0*/  FFMA.FTZ R170, R165, c[0x0][0x2d0], -R168.reuse ;  /* 0x0000b400a5aa7a23 */ /* 0x100fe400000108a8 */
[----:B------:R-:W-:-:S02]  /*44e0*/  FFMA.FTZ R167, R167, c[0x0][0x2d0], -R168 ;  /* 0x0000b400a7a77a23 */ /* 0x000fc400000108a8 */
[----:B------:R-:W-:Y:S01]  /*44f0*/  MUFU.EX2 R150, R150 ;  /* 0x0000009600967308 */ /* 0x000fe20000000800 */
[--C-:B------:R-:W-:Y:S02]  /*4500*/  FFMA.FTZ R165, R143, c[0x0][0x2d0], -R168.reuse ;  /* 0x0000b4008fa57a23 */ /* 0x100fe400000108a8 */
[----:B------:R-:W-:Y:S02]  /*4510*/  FFMA.FTZ R220, R141, c[0x0][0x2d0], -R168 ;  /* 0x0000b4008ddc7a23 */ /* 0x000fe400000108a8 */
[--C-:B------:R-:W-:Y:S02]  /*4520*/  FFMA.FTZ R166, R166, c[0x0][0x2d0], -R159.reuse ;  /* 0x0000b400a6a67a23 */ /* 0x100fe4000001089f */
[--C-:B------:R-:W-:Y:S01]  /*4530*/  FFMA.FTZ R169, R142, c[0x0][0x2d0], -R159.reuse ;  /* 0x0000b4008ea97a23 */ /* 0x100fe2000001089f */
[----:B------:R-:W4:Y:S01]  /*4540*/  MUFU.EX2 R135, R135 ;  /* 0x0000008700877308 */ /* 0x000f220000000800 */
[----:B-----5:R-:W-:Y:S01]  /*4550*/  F2FP.BF16.PACK_AB R97, R149, R148 ;  /* 0x000000949561723e */ /* 0x020fe200000010ff */
[----:B------:R-:W-:-:S02]  /*4560*/  FFMA.FTZ R168, R140, c[0x0][0x2d0], -R159 ;  /* 0x0000b4008ca87a23 */ /* 0x000fc4000001089f */
[----:B------:R-:W-:Y:S01]  /*4570*/  FFMA.FTZ R217, R160, c[0x0][0x2d0], -R159 ;  /* 0x0000b400a0d97a23 */ /* 0x000fe2000001089f */
[----:B------:R-:W-:Y:S01]  /*4580*/  LDSM.16.MT88.4 R140, [R198+0x1900] ;  /* 0x00190000c68c783b */ /* 0x000fe20000004200 */
[----:B------:R-:W-:Y:S02]  /*4590*/  FADD.FTZ R153, R154, R153 ;  /* 0x000000999a997221 */ /* 0x000fe40000010000 */
[----:B------:R-:W-:Y:S01]  /*45a0*/  MUFU.EX2 R151, R151 ;  /* 0x0000009700977308 */ /* 0x000fe20000000800 */
[----:B------:R-:W-:Y:S02]  /*45b0*/  FADD.FTZ R149, R148, R149 ;  /* 0x0000009594957221 */ /* 0x000fe40000010000 */
[----:B------:R-:W-:-:S04]  /*45c0*/  FADD.FTZ R152, R152, R153 ;  /* 0x0000009998987221 */ /* 0x000fc80000010000 */
[----:B------:R-:W-:Y:S01]  /*45d0*/  FADD.FTZ R152, R147, R152 ;  /* 0x0000009893987221 */ /* 0x000fe20000010000 */
[----:B----4-:R-:W-:Y:S01]  /*45e0*/  F2FP.BF16.PACK_AB R99, R135, R150 ;  /* 0x000000968763723e */ /* 0x010fe200000010ff */
[----:B------:R-:W4:Y:S01]  /*45f0*/  MUFU.EX2 R146, R146 ;  /* 0x0000009200927308 */ /* 0x000f220000000800 */
[----:B------:R-:W-:-:S04]  /*4600*/  FADD.FTZ R150, R150, R149 ;  /* 0x0000009596967221 */ /* 0x000fc80000010000 */
        /* <DEDUP_REMOVED lines=184> */
[----:B------:R-:W-:-:S02]  /*5190*/  UIADD3 UR17, UR4, -0x1, URZ ;  /* 0xffffffff04117890 */ /* 0x000fc4000fffe03f */
[----:B------:R-:W-:-:S10]  /*51a0*/  ULDC UR6, c[0x0][0x32c] ;  /* 0x0000cb0000067ab9 */ /* 0x000fd40000000800 */
[----:B------:R-:W-:Y:S05]  /*51b0*/  @P0 BRA `(.L_x_240) ;  /* 0x0000007000000947 */ /* 0x000fea0003800000 */
[----:B------:R-:W-:Y:S02]  /*51c0*/  UISETP.NE.AND UP0, UPT, UR6, 0x1, UPT ;  /* 0x000000010600788c */ /* 0x000fe4000bf05270 */
[----:B------:R-:W-:-:S03]  /*51d0*/  UIADD3 UR17, -UR4, URZ, URZ ;  /* 0x0000003f04117290 */ /* 0x000fc6000fffe13f */
[----:B------:R-:W-:Y:S02]  /*51e0*/  ULDC.64 UR4, c[0x0][0x330] ;  /* 0x0000cc0000047ab9 */ /* 0x000fe40000000a00 */
[----:B------:R-:W-:-:S04]  /*51f0*/  UIMAD.WIDE.U32 UR20, UR17, UR4, URZ ;  /* 0x00000004111472a5 */ /* 0x000fc8000f8e003f */
[----:B------:R-:W-:-:S04]  /*5200*/  @UP0 USHF.R.U32.HI UR17, URZ, UR5, UR21 ;  /* 0x000000053f110299 */ /* 0x000fc80008011615 */
[----:B------:R-:W-:Y:S01]  /*5210*/  ULOP3.LUT UR17, URZ, UR17, URZ, 0x33, !UPT ;  /* 0x000000113f117292 */ /* 0x000fe2000f8e333f */
[----:B------:R-:W-:Y:S05]  /*5220*/  BRA `(.L_x_241) ;  /* 0x0000004000007947 */ /* 0x000fea0003800000 */
.L_x_240:
[----:B------:R-:W-:Y:S02]  /*5230*/  UISETP.NE.AND UP0, UPT, UR6, 0x1, UPT ;  /* 0x000000010600788c */ /* 0x000fe4000bf05270 */
[----:B------:R-:W-:Y:S02]  /*5240*/  ULDC.64 UR4, c[0x0][0x330] ;  /* 0x0000cc0000047ab9 */ /* 0x000fe40000000a00 */
[----:B------:R-:W-:-:S07]  /*5250*/  UIMAD.WIDE.U32 UR20, UR17, UR4, URZ ;  /* 0x00000004111472a5 */ /* 0x000fce000f8e003f */
[----:B------:R-:W-:Y:S02]  /*5260*/  @UP0 USHF.R.U32.HI UR17, URZ, UR5, UR21 ;  /* 0x000000053f110299 */ /* 0x000fe40008011615 */
.L_x_241:
[----:B------:R-:W-:Y:S02]  /*5270*/  ULDC UR4, c[0x0][0x32c] ;  /* 0x0000cb0000047ab9 */ /* 0x000fe40000000800 */
[----:B------:R-:W-:-:S04]  /*5280*/  UIMAD UR4, UR17, UR6, UR4 ;  /* 0x00000006110472a4 */ /* 0x000fc8000f8e0204 */
[----:B------:R-:W-:-:S04]  /*5290*/  UISETP.LT.AND UP0, UPT, UR7, UR4, UPT ;  /* 0x000000040700728c */ /* 0x000fc8000bf01270 */
[----:B------:R-:W-:-:S04]  /*52a0*/  USEL UR7, UR7, UR4, UP0 ;  /* 0x0000000407077287 */ /* 0x000fc80008000000 */
.L_x_239:
        /* <DEDUP_REMOVED lines=24> */
.L_x_251:
        /* <DEDUP_REMOVED lines=18> */
[C---:B------:R-:W-:Y:S01]  /*5550*/  @!P0 LEA R236, P6, R227.reuse, c[0x0][0x1f8], 0x1 ;  /* 0x00007e00e3ec8a11 */ /* 0x040fe200078c08ff */
[----:B------:R-:W2:Y:S01]  /*5560*/  LDSM.16.M88.4 R140, [R205+0x6900] ;  /* 0x00690000cd8c783b */ /* 0x000ea20000000200 */
[----:B------:R-:W-:Y:S02]  /*5570*/  @!P0 IADD3.X R226, R224, UR20, RZ, P5, !PT ;  /* 0x00000014e0e28c10 */ /* 0x000fe4000affe4ff */
[----:B------:R-:W-:Y:S02]  /*5580*/  @!P0 LEA.HI.X R237, R227, c[0x0][0x1fc], R0, 0x1, P6 ;  /* 0x00007f00e3ed8a11 */ /* 0x000fe400030f0c00 */
[C---:B------:R-:W-:Y:S02]  /*5590*/  @!P0 LEA R234, P5, R229.reuse, c[0x0][0x1f8], 0x1 ;  /* 0x00007e00e5ea8a11 */ /* 0x040fe400078a08ff */
        /* <DEDUP_REMOVED lines=11> */
[----:B------:R-:W-:Y:S02]  /*5650*/  @!P0 LEA R230, P6, R227, c[0x0][0x1f8], 0x1 ;  /* 0x00007e00e3e68a11 */ /* 0x000fe400078c08ff */
        /* <DEDUP_REMOVED lines=30> */
[----:B------:R-:W-:Y:S02]  /*5840*/  @UP3 USHF.L.U64.HI UR20, UR22, 0x6, UR20 ;  /* 0x0000000616143899 */ /* 0x000fe40008010214 */
[----:B------:R-:W-:Y:S04]  /*5850*/  @UP3 UIADD3 UR22, UP0, UR13, UR21, URZ ;  /* 0x000000150d163290 */ /* 0x000fe8000ff1e03f */
        /* <DEDUP_REMOVED lines=14> */
[----:B------:R-:W-:Y:S02]  /*5940*/  @P0 LEA R250, P4, R249, c[0x0][0x1c8], 0x1 ;  /* 0x00007200f9fa0a11 */ /* 0x000fe400078808ff */
[----:B------:R-:W-:Y:S02]  /*5950*/  @P0 IADD3.X R248, R219, UR20, RZ, P5, !PT ;  /* 0x00000014dbf80c10 */ /* 0x000fe4000affe4ff */
[C---:B------:R-:W-:Y:S01]  /*5960*/  HMMA.16816.F32.BF16 R16, R152.reuse, R162, R16 ;  /* 0x000000a29810723c */ /* 0x040fe20000041810 */
[----:B------:R-:W1:Y:S03]  /*5970*/  LDSM.16.M88.4 R176, [R200+0x6100] ;  /* 0x00610000c8b0783b */ /* 0x000e660000000200 */
[----:B------:R-:W-:Y:S02]  /*5980*/  @P0 LEA.HI.X R251, R249, c[0x0][0x1cc], R248, 0x1, P4 ;  /* 0x00007300f9fb0a11 */ /* 0x000fe400020f0cf8 */
[----:B------:R-:W-:Y:S02]  /*5990*/  @P0 IADD3 R248, P4, R221, UR21, RZ ;  /* 0x00000015ddf80c10 */ /* 0x000fe4000ff9e0ff */
        /* <DEDUP_REMOVED lines=112> */
[----:B------:R-:W-:Y:S07]  /*60a0*/  HMMA.16816.F32.BF16 R32, R156, R154, R32 ;  /* 0x0000009a9c20723c */ /* 0x000fee0000041820 */
[----:B------:R-:W-:Y:S01]  /*60b0*/  @P0 LEA R158, P6, R248, c[0x0][0x1c8], 0x1 ;  /* 0x00007200f89e0a11 */ /* 0x000fe200078c08ff */
        /* <DEDUP_REMOVED lines=16> */
[----:B------:R-:W-:Y:S02]  /*61c0*/  FMUL.FTZ R228, R4, c[0x0][0x320] ;  /* 0x0000c80004e47a20 */ /* 0x000fe40000410000 */
[C---:B--2---:R-:W-:Y:S04]  /*61d0*/  HMMA.16816.F32.BF16 R20, R172.reuse, R136, R20 ;  /* 0x00000088ac14723c */ /* 0x044fe80000041814 */
[----:B------:R-:W2:Y:S01]  /*61e0*/  MUFU.TANH R228, R228 ;  /* 0x000000e400e47308 */ /* 0x000ea20000002400 */
[----:B------:R-:W-:Y:S01]  /*61f0*/  BAR.SYNC.DEFER_BLOCKING 0x0 ;  /* 0x0000000000007b1d */ /* 0x000fe20000010000 */
[----:B------:R-:W-:Y:S01]  /*6200*/  FMUL.FTZ R229, R11, c[0x0][0x320] ;  /* 0x0000c8000be57a20 */ /* 0x000fe20000410000 */
[----:B------:R-:W-:Y:S01]  /*6210*/  @P0 IADD3 R11, P5, R182, UR21, RZ ;  /* 0x00000015b60b0c10 */ /* 0x000fe2000ffbe0ff */
[C---:B------:R-:W-:Y:S04]  /*6220*/  HMMA.16816.F32.BF16 R24, R172.reuse, R138, R24 ;  /* 0x0000008aac18723c */ /* 0x040fe80000041818 */
[----:B------:R-:W-:Y:S01]  /*6230*/  FMUL.FTZ R237, R13, c[0x0][0x320] ;  /* 0x0000c8000ded7a20 */ /* 0x000fe20000410000 */
[----:B------:R-:W-:Y:S01]  /*6240*/  @P0 IADD3.X R13, R183, UR20, RZ, P4, !PT ;  /* 0x00000014b70d0c10 */ /* 0x000fe2000a7fe4ff */
[----:B------:R-:W3:Y:S01]  /*6250*/  MUFU.TANH R229, R229 ;  /* 0x000000e500e57308 */ /* 0x000ee20000002400 */
[----:B------:R-:W-:Y:S01]  /*6260*/  FMUL.FTZ R233, R14, c[0x0][0x320] ;  /* 0x0000c8000ee97a20 */ /* 0x000fe20000410000 */
[----:B------:R-:W-:Y:S01]  /*6270*/  @P0 IADD3.X R14, R181, UR20, RZ, P5, !PT ;  /* 0x00000014b50e0c10 */ /* 0x000fe2000affe4ff */
[----:B------:R-:W-:Y:S03]  /*6280*/  @UP3 UIADD3.X UR20, UR12, UR20, URZ, UP0, !UPT ;  /* 0x000000140c143290 */ /* 0x000fe600087fe43f */
[----:B------:R-:W-:Y:S01]  /*6290*/  @P0 LEA.HI.X R159, R248, c[0x0][0x1cc], R13, 0x1, P6 ;  /* 0x00007300f89f0a11 */ /* 0x000fe200030f0c0d */
[----:B------:R-:W-:Y:S01]  /*62a0*/  FMUL.FTZ R236, R18, c[0x0][0x320] ;  /* 0x0000c80012ec7a20 */ /* 0x000fe20000410000 */
[----:B------:R-:W-:Y:S01]  /*62b0*/  @P0 IADD3 R18, P5, R221, UR22, RZ ;  /* 0x00000016dd120c10 */ /* 0x000fe2000ffbe0ff */
[----:B------:R-:W-:Y:S01]  /*62c0*/  FMUL.FTZ R232, R15, c[0x0][0x320] ;  /* 0x0000c8000fe87a20 */ /* 0x000fe20000410000 */
[----:B------:R-:W2:Y:S01]  /*62d0*/  MUFU.TANH R237, R237 ;  /* 0x000000ed00ed7308 */ /* 0x000ea20000002400 */
[----:B------:R-:W-:Y:S01]  /*62e0*/  FMUL.FTZ R241, R22, c[0x0][0x320] ;  /* 0x0000c80016f17a20 */ /* 0x000fe20000410000 */
[----:B------:R-:W-:Y:S01]  /*62f0*/  @P0 IADD3.X R13, R183, UR20, RZ, P5, !PT ;  /* 0x00000014b70d0c10 */ /* 0x000fe2000affe4ff */
[----:B------:R-:W-:Y:S01]  /*6300*/  FMUL.FTZ R235, R19, c[0x0][0x320] ;  /* 0x0000c80013eb7a20 */ /* 0x000fe20000410000 */
[C---:B------:R-:W-:Y:S01]  /*6310*/  @P0 LEA R162, P5, R18.reuse, c[0x0][0x1c8], 0x1 ;  /* 0x0000720012a20a11 */ /* 0x040fe200078a08ff */
[----:B------:R-:W-:Y:S01]  /*6320*/  @!PT LDS RZ, [RZ] ;  /* 0x00000000fffff984 */ /* 0x000fe20000000800 */
[----:B------:R-:W-:Y:S01]  /*6330*/  @!PT LDS RZ, [RZ] ;  /* 0x00000000fffff984 */ /* 0x000fe20000000800 */
[----:B------:R-:W-:Y:S01]  /*6340*/  @!PT LDS RZ, [RZ] ;  /* 0x00000000fffff984 */ /* 0x000fe20000000800 */
[----:B------:R2:W-:Y:S01]  /*6350*/  @P0 LDGSTS.E.BYPASS.LTC128B.128 [R207+0x6100], [R250.64], !P3 ;  /* 0x06100000facf0fae */ /* 0x0005e2000d901d52 */
[----:B------:R-:W-:Y:S02]  /*6360*/  IMAD.MOV.U32 R19, RZ, RZ, R209 ;  /* 0x000000ffff137224 */ /* 0x000fe400078e00d1 */
[----:B------:R-:W-:Y:S01]  /*6370*/  @P0 LEA.HI.X R163, R18, c[0x0][0x1cc], R13, 0x1, P5 ;  /* 0x0000730012a30a11 */ /* 0x000fe200028f0c0d */
[C---:B-1----:R-:W-:Y:S01]  /*6380*/  HMMA.16816.F32.BF16 R28, R172.reuse, R132, R28 ;  /* 0x00000084ac1c723c */ /* 0x042fe2000004181c */
[----:B------:R-:W1:Y:S02]  /*6390*/  MUFU.TANH R233, R233 ;  /* 0x000000e900e97308 */ /* 0x000e640000002400 */
[----:B------:R1:W-:Y:S01]  /*63a0*/  @P0 LDGSTS.E.BYPASS.LTC128B.128 [R207+0x8100], [R158.64], !P2 ;  /* 0x081000009ecf0fae */ /* 0x0003e2000d101d52 */
[----:B------:R-:W-:Y:S01]  /*63b0*/  FMUL.FTZ R244, R26, c[0x0][0x320] ;  /* 0x0000c8001af47a20 */ /* 0x000fe20000410000 */
[----:B------:R-:W-:Y:S01]  /*63c0*/  @P0 LEA R26, P4, R11, c[0x0][0x1c8], 0x1 ;  /* 0x000072000b1a0a11 */ /* 0x000fe200078808ff */
[----:B------:R-:W-:Y:S02]  /*63d0*/  FMUL.FTZ R243, R27, c[0x0][0x320] ;  /* 0x0000c8001bf37a20 */ /* 0x000fe40000410000 */
[----:B------:R-:W-:Y:S03]  /*63e0*/  HMMA.16816.F32.BF16 R32, R172, R134, R32 ;  /* 0x00000086ac20723c */ /* 0x000fe60000041820 */
[----:B------:R-:W1:Y:S01]  /*63f0*/  MUFU.TANH R232, R232 ;  /* 0x000000e800e87308 */ /* 0x000e620000002400 */
[----:B------:R-:W-:Y:S01]  /*6400*/  @P0 LEA.HI.X R27, R11, c[0x0][0x1cc], R14, 0x1, P4 ;  /* 0x000073000b1b0a11 */ /* 0x000fe200020f0c0e */
[----:B------:R-:W-:Y:S01]  /*6410*/  FMUL.FTZ R242, R17, c[0x0][0x320] ;  /* 0x0000c80011f27a20 */ /* 0x000fe20000410000 */
[----:B------:R-:W-:Y:S01]  /*6420*/  @P0 IADD3 R11, P6, R212, UR22, RZ ;  /* 0x00000016d40b0c10 */ /* 0x000fe2000ffde0ff */
[----:B----4-:R-:W-:Y:S01]  /*6430*/  FMUL.FTZ R230, R5, c[0x0][0x320] ;  /* 0x0000c80005e67a20 */ /* 0x010fe20000410000 */
        /* <DEDUP_REMOVED lines=8> */
[C---:B------:R-:W-:Y:S01]  /*64c0*/  @P0 LEA R30, P4, R22.reuse, c[0x0][0x1c8], 0x1 ;  /* 0x00007200161e0a11 */ /* 0x040fe200078808ff */
[----:B------:R-:W-:Y:S01]  /*64d0*/  FMUL.FTZ R248, R31, c[0x0][0x320] ;  /* 0x0000c8001ff87a20 */ /* 0x000fe20000410000 */
[----:B------:R-:W-:Y:S01]  /*64e0*/  @P0 LEA.HI.X R167, R11, c[0x0][0x1cc], R14, 0x1, P6 ;  /* 0x000073000ba70a11 */ /* 0x000fe200030f0c0e */
[----:B-----5:R-:W-:Y:S01]  /*64f0*/  FMUL.FTZ R226, R7, c[0x0][0x320] ;  /* 0x0000c80007e27a20 */ /* 0x020fe20000410000 */
[----:B------:R-:W-:Y:S01]  /*6500*/  @P0 LEA.HI.X R31, R22, c[0x0][0x1cc], R15, 0x1, P4 ;  /* 0x00007300161f0a11 */ /* 0x000fe200020f0c0f */
[----:B------:R-:W1:Y:S01]  /*6510*/  MUFU.TANH R0, R0 ;  /* 0x0000000000007308 */ /* 0x000e620000002400 */
[----:B------:R-:W-:Y:S01]  /*6520*/  PLOP3.LUT P4, PT, PT, PT, UP2, 0x80, 0x0 ;  /* 0x000000000000781c */ /* 0x000fe20003f8f028 */
[----:B------:R4:W-:Y:S01]  /*6530*/  @P0 LDGSTS.E.BYPASS.LTC128B.128 [R207+0x7100], [R166.64], !P3 ;  /* 0x07100000a6cf0fae */ /* 0x0009e2000d901d52 */
[----:B------:R-:W-:Y:S01]  /*6540*/  FMUL.FTZ R17, R32, c[0x0][0x320] ;  /* 0x0000c80020117a20 */ /* 0x000fe20000410000 */
[----:B------:R-:W-:Y:S01]  /*6550*/  USHF.L.U32 UR20, UR14, 0x6, URZ ;  /* 0x000000060e147899 */ /* 0x000fe2000800063f */
[----:B------:R-:W-:Y:S02]  /*6560*/  FMUL.FTZ R231, R8, c[0x0][0x320] ;  /* 0x0000c80008e77a20 */ /* 0x000fe40000410000 */
[----:B------:R-:W-:Y:S02]  /*6570*/  FMUL.FTZ R234, R9, c[0x0][0x320] ;  /* 0x0000c80009ea7a20 */ /* 0x000fe40000410000 */
[----:B------:R4:W-:Y:S01]  /*6580*/  @P0 LDGSTS.E.BYPASS.LTC128B.128 [R207+0x9100], [R162.64], !P2 ;  /* 0x09100000a2cf0fae */ /* 0x0009e2000d101d52 */
[----:B------:R5:W1:Y:S01]  /*6590*/  MUFU.TANH R13, R17 ;  /* 0x00000011000d7308 */ /* 0x000a620000002400 */
[----:B------:R-:W-:Y:S02]  /*65a0*/  FMUL.FTZ R227, R10, c[0x0][0x320] ;  /* 0x0000c8000ae37a20 */ /* 0x000fe40000410000 */
[----:B------:R-:W-:Y:S02]  /*65b0*/  FMUL.FTZ R238, R12, c[0x0][0x320] ;  /* 0x0000c8000cee7a20 */ /* 0x000fe40000410000 */
[----:B------:R-:W-:Y:S01]  /*65c0*/  @P4 IMAD.MOV.U32 R19, RZ, RZ, R180 ;  /* 0x000000ffff134224 */ /* 0x000fe200078e00b4 */
[----:B------:R4:W-:Y:S01]  /*65d0*/  @P0 LDGSTS.E.BYPASS.LTC128B.128 [R207+0xb100], [R30.64], !P1 ;  /* 0x0b1000001ecf0fae */ /* 0x0009e2000c901d52 */
[----:B------:R-:W-:Y:S01]  /*65e0*/  FMUL.FTZ R239, R16, c[0x0][0x320] ;  /* 0x0000c80010ef7a20 */ /* 0x000fe20000410000 */
[----:B------:R-:W-:Y:S01]  /*65f0*/  PLOP3.LUT P0, PT, PT, PT, UP1, 0x40, 0x0 ;  /* 0x000000000000781c */ /* 0x000fe20003f0e818 */
[----:B------:R-:W-:Y:S01]  /*6600*/  FMUL.FTZ R246, R20, c[0x0][0x320] ;  /* 0x0000c80014f67a20 */ /* 0x000fe20000410000 */
[----:B------:R-:W1:Y:S01]  /*6610*/  MUFU.TANH R226, R226 ;  /* 0x000000e200e27308 */ /* 0x000e620000002400 */
[----:B------:R-:W-:Y:S02]  /*6620*/  FMUL.FTZ R245, R21, c[0x0][0x320] ;  /* 0x0000c80015f57a20 */ /* 0x000fe40000410000 */
[----:B------:R-:W0:Y:S01]  /*6630*/  LDGDEPBAR ;  /* 0x00000000000079af */ /* 0x000e220000000000 */
[----:B------:R-:W-:Y:S02]  /*6640*/  FMUL.FTZ R240, R23, c[0x0][0x320] ;  /* 0x0000c80017f07a20 */ /* 0x000fe40000410000 */
[----:B------:R-:W-:Y:S02]  /*6650*/  FMUL.FTZ R247, R24, c[0x0][0x320] ;  /* 0x0000c80018f77a20 */ /* 0x000fe40000410000 */
[----:B------:R-:W-:Y:S02]  /*6660*/  FMUL.FTZ R252, R25, c[0x0][0x320] ;  /* 0x0000c80019fc7a20 */ /* 0x000fe40000410000 */
[----:B------:R-:W1:Y:S01]  /*6670*/  MUFU.TANH R231, R231 ;  /* 0x000000e700e77308 */ /* 0x000e620000002400 */
[----:B------:R-:W-:Y:S01]  /*6680*/  FMUL.FTZ R10, R28, c[0x0][0x320] ;  /* 0x0000c8001c0a7a20 */ /* 0x000fe20000410000 */
[----:B------:R-:W1:Y:S01]  /*6690*/  SHFL.IDX PT, R21, R19, RZ, 0x1c1f ;  /* 0x001c1fff13157589 */ /* 0x000e6200000e0000 */
[----:B------:R-:W-:Y:S02]  /*66a0*/  FMUL.FTZ R9, R29, c[0x0][0x320] ;  /* 0x0000c8001d097a20 */ /* 0x000fe40000410000 */
[----:B------:R-:W-:Y:S02]  /*66b0*/  FMUL.FTZ R11, R33, c[0x0][0x320] ;  /* 0x0000c800210b7a20 */ /* 0x000fe40000410000 */
[----:B--2---:R-:W-:Y:S02]  /*66c0*/  FMUL.FTZ R250, R35, c[0x0][0x320] ;  /* 0x0000c80023fa7a20 */ /* 0x004fe40000410000 */
[----:B------:R-:W-:Y:S01]  /*66d0*/  FMUL.FTZ R34, R34, c[0x0][0x320] ;  /* 0x0000c80022227a20 */ /* 0x000fe20000410000 */
[----:B------:R-:W2:Y:S01]  /*66e0*/  MUFU.TANH R234, R234 ;  /* 0x000000ea00ea7308 */ /* 0x000ea20000002400 */
[----:B------:R-:W-:Y:S02]  /*66f0*/  IMAD.U32 R15, RZ, RZ, UR20 ;  /* 0x00000014ff0f7e24 */ /* 0x000fe4000f8e00ff */
[----:B------:R-:W-:Y:S03]  /*6700*/  IMAD.U32 R14, RZ, RZ, UR16 ;  /* 0x00000010ff0e7e24 */ /* 0x000fe6000f8e00ff */
[----:B------:R-:W-:Y:S04]  /*6710*/  IADD3 R15, -R216, 0x1, -R15 ;  /* 0x00000001d80f7810 */ /* 0x000fe80007ffe90f */
[----:B------:R-:W2:Y:S01]  /*6720*/  MUFU.TANH R227, R227 ;  /* 0x000000e300e37308 */ /* 0x000ea20000002400 */
[----:B------:R-:W-:Y:S04]  /*6730*/  IADD3 R14, -R14, UR9, R15 ;  /* 0x000000090e0e7c10 */ /* 0x000fe8000fffe10f */
[C---:B------:R-:W-:Y:S02]  /*6740*/  IADD3 R15, R14.reuse, c[0x0][0x328], RZ ;  /* 0x0000ca000e0f7a10 */ /* 0x040fe40007ffe0ff */
[----:B------:R-:W-:Y:S03]  /*6750*/  IADD3 R14, R14, UR15, RZ ;  /* 0x0000000f0e0e7c10 */ /* 0x000fe6000fffe0ff */
[----:B------:R-:W2:Y:S01]  /*6760*/  MUFU.TANH R238, R238 ;  /* 0x000000ee00ee7308 */ /* 0x000ea20000002400 */
[--C-:B-1----:R-:W-:Y:S02]  /*6770*/  IMAD.IADD R18, R15, 0x1, R21.reuse ;  /* 0x000000010f127824 */ /* 0x102fe400078e0215 */
[----:B-----5:R-:W-:Y:S07]  /*6780*/  IMAD.IADD R17, R14, 0x1, R21 ;  /* 0x000000010e117824 */ /* 0x020fee00078e0215 */
        /* <DEDUP_REMOVED lines=17> */
[----:B------:R4:W1:Y:S10]  /*68a0*/  MUFU.TANH R251, R34 ;  /* 0x0000002200fb7308 */ /* 0x0008740000002400 */
[----:B------:R-:W1:Y:S01]  /*68b0*/  MUFU.TANH R250, R250 ;  /* 0x000000fa00fa7308 */ /* 0x000e620000002400 */
[----:B------:R-:W-:-:S05]  /*68c0*/  @P0 BRA `(.L_x_243) ;  /* 0x000001a000000947 */ /* 0x000fca0003800000 */
[----:B--23--:R-:W-:Y:S01]  /*68d0*/  IMAD.U32 R4, RZ, RZ, UR16 ;  /* 0x00000010ff047e24 */ /* 0x00cfe2000f8e00ff */
[----:B------:R-:W-:Y:S04]  /*68e0*/  BSSY B0, `(.L_x_244) ;  /* 0x0000012000007945 */ /* 0x000fe80003800000 */
[----:B------:R-:W-:Y:S04]  /*68f0*/  IADD3 R21, -R4, UR9, R21 ;  /* 0x0000000904157c10 */ /* 0x000fe8000fffe115 */
        /* <DEDUP_REMOVED lines=11> */
.L_x_245:
[----:B------:R-:W-:Y:S04]  /*69b0*/  MOV R4, c[0x0][0x32c] ;  /* 0x0000cb0000047a02 */ /* 0x000fe80000000f00 */
[----:B------:R-:W-:Y:S11]  /*69c0*/  ISETP.NE.AND P0, PT, R4, 0x1, PT ;  /* 0x000000010400780c */ /* 0x000ff60003f05270 */
[----:B------:R-:W-:Y:S02]  /*69d0*/  @!UPT UIADD3 URZ, URZ, URZ, URZ ;  /* 0x0000003f3f3ff290 */ /* 0x000fe4000fffe03f */
[----:B------:R-:W-:Y:S05]  /*69e0*/  @P0 IMAD.HI.U32 R4, R21, c[0x0][0x330], RZ ;  /* 0x0000cc0015040a27 */ /* 0x000fea00078e00ff */
[----:B------:R-:W-:Y:S02]  /*69f0*/  @P0 SHF.R.U32.HI R21, RZ, c[0x0][0x334], R4 ;  /* 0x0000cd00ff150a19 */ /* 0x000fe40000011604 */
.L_x_246:
[----:B------:R-:W-:Y:S05]  /*6a00*/  BSYNC B0 ;  /* 0x0000000000007941 */ /* 0x000fea0003800000 */
.L_x_244:
[----:B------:R-:W-:Y:S04]  /*6a10*/  IMAD.MOV.U32 R4, RZ, RZ, c[0x0][0x32c] ;  /* 0x0000cb00ff047624 */ /* 0x000fe800078e00ff */
[----:B------:R-:W-:Y:S04]  /*6a20*/  IMAD R21, R21, R4, -UR20 ;  /* 0x8000001415157e24 */ /* 0x000fe8000f8e0204 */
[----:B------:R-:W-:Y:S05]  /*6a30*/  IMAD.IADD R4, R21, 0x1, -R216 ;  /* 0x0000000115047824 */ /* 0x000fea00078e0ad8 */
[----:B------:R-:W-:Y:S02]  /*6a40*/  IADD3 R5, R4, c[0x0][0x32c], RZ ;  /* 0x0000cb0004057a10 */ /* 0x000fe40007ffe0ff */
[----:B------:R-:W-:Y:S02]  /*6a50*/  IMNMX R17, R17, R4, !PT ;  /* 0x0000000411117217 */ /* 0x000fe40007800200 */
[----:B------:R-:W-:Y:S02]  /*6a60*/  IMNMX R18, R18, R5, PT ;  /* 0x0000000512127217 */ /* 0x000fe40003800200 */
.L_x_243:
[----:B--23--:R-:W-:Y:S01]  /*6a70*/  UISETP.GT.AND UP0, UPT, UR14, -0x1, UPT ;  /* 0xffffffff0e00788c */ /* 0x00cfe2000bf04270 */
[----:B------:R-:W2:Y:S05]  /*6a80*/  SHFL.IDX PT, R7, R19, 0x1, 0x1c1f ;  /* 0x003c1f0013077f89 */ /* 0x000eaa00000e0000 */
        /* <DEDUP_REMOVED lines=8> */
[----:B------:R-:W-:Y:S01]  /*6b10*/  ISETP.LT.OR P4, PT, R18, 0x11, P4 ;  /* 0x000000111200780c */ /* 0x000fe20002781670 */
[--C-:B--2---:R-:W-:Y:S01]  /*6b20*/  IMAD.IADD R4, R15, 0x1, R7.reuse ;  /* 0x000000010f047824 */ /* 0x104fe200078e0207 */
[----:B------:R-:W-:Y:S01]  /*6b30*/  FSEL R228, R228, -INF , !P5 ;  /* 0xff800000e4e47808 */ /* 0x000fe20006800000 */
[----:B------:R-:W-:Y:S01]  /*6b40*/  IMAD.IADD R5, R14, 0x1, R7 ;  /* 0x000000010e057824 */ /* 0x000fe200078e0207 */
[C---:B------:R-:W-:Y:S02]  /*6b50*/  ISETP.GT.AND P5, PT, R17.reuse, 0x9, P0 ;  /* 0x000000091100780c */ /* 0x040fe400007a4270 */
        /* <DEDUP_REMOVED lines=10> */
[----:B------:R-:W-:Y:S02]  /*6c00*/  ISETP.GT.AND P4, PT, R17, 0x28, P0 ;  /* 0x000000281100780c */ /* 0x000fe40000784270 */
[C---:B------:R-:W-:Y:S02]  /*6c10*/  ISETP.LT.OR P6, PT, R18.reuse, 0x12, P6 ;  /* 0x000000121200780c */ /* 0x040fe400037c1670 */
[C---:B------:R-:W-:Y:S02]  /*6c20*/  ISETP.LT.OR P5, PT, R18.reuse, 0x19, P5 ;  /* 0x000000191200780c */ /* 0x040fe40002fa1670 */
[C---:B------:R-:W-:Y:S02]  /*6c30*/  ISETP.LT.OR P4, PT, R18.reuse, 0x29, P4 ;  /* 0x000000291200780c */ /* 0x040fe40002781670 */
[----:B----4-:R-:W-:Y:S02]  /*6c40*/  FSEL R162, R237, -INF , !P6 ;  /* 0xff800000eda27808 */ /* 0x010fe40007000000 */
[----:B------:R-:W-:Y:S02]  /*6c50*/  ISETP.GT.AND P6, PT, R17, 0x20, P0 ;  /* 0x000000201100780c */ /* 0x000fe400007c4270 */
[----:B------:R-:W-:Y:S02]  /*6c60*/  FSEL R142, R239, -INF , !P5 ;  /* 0xff800000ef8e7808 */ /* 0x000fe40006800000 */
        /* <DEDUP_REMOVED lines=10> */
[----:B------:R-:W-:Y:S02]  /*6d10*/  FSEL R150, R9, -INF , !P4 ;  /* 0xff80000009967808 */ /* 0x000fe40006000000 */
        /* <DEDUP_REMOVED lines=12> */
[----:B------:R-:W-:Y:S01]  /*6de0*/  IMAD.U32 R8, RZ, RZ, UR16 ;  /* 0x00000010ff087e24 */ /* 0x000fe2000f8e00ff */
        /* <DEDUP_REMOVED lines=13> */
.L_x_249:
[----:B------:R-:W-:Y:S04]  /*6ec0*/  MOV R7, c[0x0][0x32c] ;  /* 0x0000cb0000077a02 */ /* 0x000fe80000000f00 */
[----:B------:R-:W-:Y:S11]  /*6ed0*/  ISETP.NE.AND P4, PT, R7, 0x1, PT ;  /* 0x000000010700780c */ /* 0x000ff60003f85270 */
[----:B------:R-:W-:Y:S02]  /*6ee0*/  @!UPT UIADD3 URZ, URZ, URZ, URZ ;  /* 0x0000003f3f3ff290 */ /* 0x000fe4000fffe03f */
[----:B------:R-:W-:Y:S05]  /*6ef0*/  @P4 IMAD.HI.U32 R7, R8, c[0x0][0x330], RZ ;  /* 0x0000cc0008074a27 */ /* 0x000fea00078e00ff */
[----:B------:R-:W-:Y:S02]  /*6f00*/  @P4 SHF.R.U32.HI R8, RZ, c[0x0][0x334], R7 ;  /* 0x0000cd00ff084a19 */ /* 0x000fe40000011607 */
.L_x_250:
[----:B------:R-:W-:Y:S05]  /*6f10*/  BSYNC B0 ;  /* 0x0000000000007941 */ /* 0x000fea0003800000 */
.L_x_248:
[----:B------:R-:W-:Y:S04]  /*6f20*/  IMAD.MOV.U32 R7, RZ, RZ, c[0x0][0x32c] ;  /* 0x0000cb00ff077624 */ /* 0x000fe800078e00ff */
[----:B------:R-:W-:Y:S04]  /*6f30*/  IMAD R7, R8, R7, -UR20 ;  /* 0x8000001408077e24 */ /* 0x000fe8000f8e0207 */
[----:B------:R-:W-:Y:S05]  /*6f40*/  IMAD.IADD R8, R7, 0x1, -R216 ;  /* 0x0000000107087824 */ /* 0x000fea00078e0ad8 */
[----:B------:R-:W-:Y:S02]  /*6f50*/  IADD3 R7, R8, c[0x0][0x32c], RZ ;  /* 0x0000cb0008077a10 */ /* 0x000fe40007ffe0ff */
[----:B------:R-:W-:Y:S02]  /*6f60*/  IMNMX R5, R5, R8, !PT ;  /* 0x0000000805057217 */ /* 0x000fe40007800200 */
[----:B------:R-:W-:Y:S02]  /*6f70*/  IMNMX R4, R4, R7, PT ;  /* 0x0000000704047217 */ /* 0x000fe40003800200 */
.L_x_247:
[----:B------:R-:W-:Y:S01]  /*6f80*/  FMNMX.FTZ R7, R228, R3, !PT ;  /* 0x00000003e4077209 */ /* 0x000fe20007810000 */
[----:B------:R-:W-:Y:S01]  /*6f90*/  LDSM.16.MT88.4 R20, [R198+0x100] ;  /* 0x00010000c614783b */ /* 0x000fe20000004200 */
[C---:B------:R-:W-:Y:S01]  /*6fa0*/  ISETP.GT.AND P6, PT, R5.reuse, RZ, P0 ;  /* 0x000000ff0500720c */ /* 0x040fe200007c4270 */
[----:B------:R-:W-:Y:S01]  /*6fb0*/  UISETP.GT.AND UP0, UPT, UR14, UR17, UPT ;  /* 0x000000110e00728c */ /* 0x000fe2000bf04270 */
[----:B------:R-:W-:Y:S01]  /*6fc0*/  FMNMX.FTZ R7, R230, R7, !PT ;  /* 0x00000007e6077209 */ /* 0x000fe20007810000 */
[----:B------:R-:W-:Y:S01]  /*6fd0*/  UIADD3 UR14, UR14, -0x1, URZ ;  /* 0xffffffff0e0e7890 */ /* 0x000fe2000fffe03f */
[C---:B------:R-:W-:Y:S02]  /*6fe0*/  ISETP.GT.AND P5, PT, R5.reuse, 0x1, P0 ;  /* 0x000000010500780c */ /* 0x040fe400007a4270 */
[----:B------:R-:W-:Y:S01]  /*6ff0*/  FMNMX.FTZ R7, R6, R7, !PT ;  /* 0x0000000706077209 */ /* 0x000fe20007810000 */
[----:B------:R-:W-:Y:S01]  /*7000*/  LDSM.16.MT88.4 R28, [R197+0x100] ;  /* 0x00010000c51c783b */ /* 0x000fe20000004200 */
[----:B------:R-:W-:Y:S02]  /*7010*/  ISETP.LT.OR P6, PT, R4, 0x1, P6 ;  /* 0x000000010400780c */ /* 0x000fe400037c1670 */
        /* <DEDUP_REMOVED lines=42> */
[C---:B------:R-:W-:Y:S01]  /*72c0*/  ISETP.LT.OR P4, PT, R4.reuse, 0x21, P4 ;  /* 0x000000210400780c */ /* 0x040fe20002781670 */
        /* <DEDUP_REMOVED lines=35> */
[----:B-1----:R-:W-:Y:S07]  /*7500*/  FMNMX.FTZ R0, R8, R13, !PT ;  /* 0x0000000d08007209 */ /* 0x002fee0007810000 */
[----:B------:R-:W-:Y:S01]  /*7510*/  LDSM.16.MT88.4 R12, [R203+0x100] ;  /* 0x00010000cb0c783b */ /* 0x000fe20000004200 */
        /* <DEDUP_REMOVED lines=37> */
[--C-:B------:R-:W-:Y:S01]  /*7770*/  FFMA.FTZ R171, R227, c[0x0][0x2d0], -R144.reuse ;  /* 0x0000b400e3ab7a23 */ /* 0x100fe20000010890 */
[----:B------:R-:W2:Y:S01]  /*7780*/  MUFU.EX2 R3, R6 ;  /* 0x0000000600037308 */ /* 0x000ea20000000800 */
[--C-:B------:R-:W-:Y:S02]  /*7790*/  FFMA.FTZ R170, R229, c[0x0][0x2d0], -R144.reuse ;  /* 0x0000b400e5aa7a23 */ /* 0x100fe40000010890 */
[----:B------:R-:W-:Y:S02]  /*77a0*/  FMUL.FTZ R2, R5, c[0x0][0x2d0] ;  /* 0x0000b40005027a20 */ /* 0x000fe40000410000 */
[--C-:B------:R-:W-:Y:S02]  /*77b0*/  FFMA.FTZ R178, R163, c[0x0][0x2d0], -R144.reuse ;  /* 0x0000b400a3b27a23 */ /* 0x100fe40000010890 */
[--C-:B------:R-:W-:Y:S02]  /*77c0*/  FFMA.FTZ R179, R161, c[0x0][0x2d0], -R144.reuse ;  /* 0x0000b400a1b37a23 */ /* 0x100fe40000010890 */
[----:B------:R-:W-:Y:S01]  /*77d0*/  LDSM.16.MT88.4 R160, [R196+0x3900] ;  /* 0x00390000c4a0783b */ /* 0x000fe20000004200 */
[----:B------:R-:W-:Y:S01]  /*77e0*/  MUFU.EX2 R173, R173 ;  /* 0x000000ad00ad7308 */ /* 0x000fe20000000800 */
[--C-:B------:R-:W-:Y:S02]  /*77f0*/  FFMA.FTZ R226, R143, c[0x0][0x2d0], -R144.reuse ;  /* 0x0000b4008fe27a23 */ /* 0x100fe40000010890 */
[--C-:B------:R-:W-:Y:S01]  /*7800*/  FFMA.FTZ R227, R141, c[0x0][0x2d0], -R144.reuse ;  /* 0x0000b4008de37a23 */ /* 0x100fe20000010890 */
[----:B-1----:R-:W-:Y:S01]  /*7810*/  F2FP.BF16.PACK_AB R138, R169, R134 ;  /* 0x00000086a98a723e */ /* 0x002fe200000010ff */
[--C-:B------:R-:W-:Y:S02]  /*7820*/  FFMA.FTZ R229, R158, c[0x0][0x2d0], -R151.reuse ;  /* 0x0000b4009ee57a23 */ /* 0x100fe40000010897 */
[----:B------:R-:W-:Y:S01]  /*7830*/  LDSM.16.MT88.4 R140, [R197+0x2900] ;  /* 0x00290000c58c783b */ /* 0x000fe20000004200 */
[--C-:B------:R-:W-:Y:S02]  /*7840*/  FFMA.FTZ R232, R159, c[0x0][0x2d0], -R144.reuse ;  /* 0x0000b4009fe87a23 */ /* 0x100fe40000010890 */
[----:B------:R-:W1:Y:S01]  /*7850*/  MUFU.EX2 R172, R172 ;  /* 0x000000ac00ac7308 */ /* 0x000e620000000800 */
[--C-:B------:R-:W-:Y:S02]  /*7860*/  FFMA.FTZ R233, R157, c[0x0][0x2d0], -R144.reuse ;  /* 0x0000b4009de97a23 */ /* 0x100fe40000010890 */
[--C-:B------:R-:W-:Y:S02]  /*7870*/  FFMA.FTZ R234, R155, c[0x0][0x2d0], -R144.reuse ;  /* 0x0000b4009bea7a23 */ /* 0x100fe40000010890 */
[C---:B--2---:R-:W-:Y:S01]  /*7880*/  FMUL.FTZ R4, R3.reuse, R128 ;  /* 0x0000008003047220 */ /* 0x044fe20000410000 */
[----:B------:R-:W-:Y:S01]  /*7890*/  LDSM.16.MT88.4 R156, [R197+0x3900] ;  /* 0x00390000c59c783b */ /* 0x000fe20000004200 */
[C---:B------:R-:W-:Y:S02]  /*78a0*/  FMUL.FTZ R5, R3.reuse, R129 ;  /* 0x0000008103057220 */ /* 0x040fe40000410000 */
[C---:B------:R-:W-:Y:S01]  /*78b0*/  FMUL.FTZ R8, R3.reuse, R124 ;  /* 0x0000007c03087220 */ /* 0x040fe20000410000 */
[----:B------:R-:W-:Y:S01]  /*78c0*/  MUFU.EX2 R171, R171 ;  /* 0x000000ab00ab7308 */ /* 0x000fe20000000800 */
[C---:B------:R-:W-:Y:S02]  /*78d0*/  FMUL.FTZ R9, R3.reuse, R125 ;  /* 0x0000007d03097220 */ /* 0x040fe40000410000 */
[C---:B------:R-:W-:Y:S02]  /*78e0*/  FMUL.FTZ R16, R3.reuse, R116 ;  /* 0x0000007403107220 */ /* 0x040fe40000410000 */
[C---:B------:R-:W-:Y:S02]  /*78f0*/  FMUL.FTZ R17, R3.reuse, R117 ;  /* 0x0000007503117220 */ /* 0x040fe40000410000 */
[C---:B------:R-:W-:Y:S02]  /*7900*/  FMUL.FTZ R24, R3.reuse, R108 ;  /* 0x0000006c03187220 */ /* 0x040fe40000410000 */
[C---:B------:R-:W-:Y:S01]  /*7910*/  FMUL.FTZ R25, R3.reuse, R109 ;  /* 0x0000006d03197220 */ /* 0x040fe20000410000 */
[----:B------:R-:W2:Y:S01]  /*7920*/  MUFU.EX2 R170, R170 ;  /* 0x000000aa00aa7308 */ /* 0x000ea20000000800 */
        /* <DEDUP_REMOVED lines=15> */
[----:B--2---:R-:W-:Y:S01]  /*7a20*/  F2FP.BF16.PACK_AB R139, R170, R171 ;  /* 0x000000abaa8b723e */ /* 0x004fe200000010ff */
        /* <DEDUP_REMOVED lines=12> */
[C---:B------:R-:W-:Y:S03]  /*7af0*/  HMMA.16816.F32.BF16 R4, R136.reuse, R12, R4 ;  /* 0x0000000c8804723c */ /* 0x040fe60000041804 */
[----:B------:R-:W-:Y:S02]  /*7b00*/  LDSM.16.MT88.4 R124, [R203+0x2900] ;  /* 0x00290000cb7c783b */ /* 0x000fe40000004200 */
[C---:B------:R-:W-:Y:S02]  /*7b10*/  FMUL.FTZ R18, R2.reuse, R118 ;  /* 0x0000007602127220 */ /* 0x040fe40000410000 */
[C---:B------:R-:W-:Y:S01]  /*7b20*/  FMUL.FTZ R12, R3.reuse, R120 ;  /* 0x00000078030c7220 */ /* 0x040fe20000410000 */
[C---:B------:R-:W-:Y:S01]  /*7b30*/  HMMA.16816.F32.BF16 R8, R136.reuse, R14, R8 ;  /* 0x0000000e8808723c */ /* 0x040fe20000041808 */
[----:B------:R-:W1:Y:S02]  /*7b40*/  MUFU.EX2 R175, R175 ;  /* 0x000000af00af7308 */ /* 0x000e640000000800 */
[----:B--2---:R-:W-:Y:S01]  /*7b50*/  LDSM.16.MT88.4 R144, [R196+0x1900] ;  /* 0x00190000c490783b */ /* 0x004fe20000004200 */
        /* <DEDUP_REMOVED lines=112> */
[----:B------:R-:W-:Y:S01]  /*8260*/  FMUL.FTZ R89, R3, R89 ;  /* 0x0000005903597220 */ /* 0x000fe20000410000 */
[----:B------:R-:W-:Y:S02]  /*8270*/  MUFU.EX2 R240, R240 ;  /* 0x000000f000f07308 */ /* 0x000fe40000000800 */
[C---:B--2---:R-:W-:Y:S03]  /*8280*/  HMMA.16816.F32.BF16 R84, R136.reuse, R108, R84 ;  /* 0x0000006c8854723c */ /* 0x044fe60000041854 */
[C---:B------:R-:W-:Y:S01]  /*8290*/  FMUL.FTZ R90, R2.reuse, R90 ;  /* 0x0000005a025a7220 */ /* 0x040fe20000410000 */
        /* <DEDUP_REMOVED lines=154> */
.L_x_242:
[----:B------:R-:W1:Y:S01]  /*8c40*/  S2UR UR6, SR_CTAID.X ;  /* 0x00000000000679c3 */ /* 0x000e620000002500 */
[----:B------:R-:W-:Y:S01]  /*8c50*/  ULDC.64 UR4, c[0x0][0x2c8] ;  /* 0x0000b20000047ab9 */ /* 0x000fe20000000a00 */
[----:B------:R-:W-:Y:S01]  /*8c60*/  PLOP3.LUT P0, PT, PT, PT, UP1, 0x40, 0x0 ;  /* 0x000000000000781c */ /* 0x000fe20003f0e818 */
[----:B-1----:R-:W-:-:S04]  /*8c70*/  ULEA UR6, UR6, 0x7f, 0x7 ;  /* 0x0000007f06067891 */ /* 0x002fc8000f8e383f */
[----:B------:R-:W-:Y:S02]  /*8c80*/  UIMAD.WIDE.U32 UR20, UR6, UR4, URZ ;  /* 0x00000004061472a5 */ /* 0x000fe4000f8e003f */
[----:B------:R-:W-:Y:S02]  /*8c90*/  UIADD3 UR4, UR9, 0x1, -UR16 ;  /* 0x0000000109047890 */ /* 0x000fe4000fffe810 */
[----:B------:R-:W-:-:S04]  /*8ca0*/  @UP2 USHF.R.U32.HI UR6, URZ, UR5, UR21 ;  /* 0x000000053f062299 */ /* 0x000fc80008011615 */
[----:B------:R-:W-:-:S03]  /*8cb0*/  UIADD3 UR7, UR4, UR6, URZ ;  /* 0x0000000604077290 */ /* 0x000fc6000fffe03f */
[----:B------:R-:W-:Y:S02]  /*8cc0*/  ULDC UR6, c[0x0][0x324] ;  /* 0x0000c90000067ab9 */ /* 0x000fe40000000800 */
        /* <DEDUP_REMOVED lines=14> */
.L_x_253:
[----:B------:R-:W-:Y:S02]  /*8db0*/  ULDC UR4, c[0x0][0x32c] ;  /* 0x0000cb0000047ab9 */ /* 0x000fe40000000800 */
[----:B------:R-:W-:-:S03]  /*8dc0*/  UISETP.NE.AND UP0, UPT, UR4, 0x1, UPT ;  /* 0x000000010400788c */ /* 0x000fc6000bf05270 */
[----:B------:R-:W-:Y:S02]  /*8dd0*/  ULDC.64 UR4, c[0x0][0x330] ;  /* 0x0000cc0000047ab9 */ /* 0x000fe40000000a00 */
[----:B------:R-:W-:-:S07]  /*8de0*/  UIMAD.WIDE.U32 UR20, UR7, UR4, URZ ;  /* 0x00000004071472a5 */ /* 0x000fce000f8e003f */
[----:B------:R-:W-:Y:S02]  /*8df0*/  @UP0 UMOV UR17, UR21 ;  /* 0x0000001500110c82 */ /* 0x000fe40008000000 */
[----:B------:R-:W-:Y:S02]  /*8e00*/  @UP0 USHF.R.U32.HI UR7, URZ, UR5, UR17 ;  /* 0x000000053f070299 */ /* 0x000fe40008011611 */
.L_x_254:
[----:B------:R-:W-:Y:S02]  /*8e10*/  ULDC UR4, c[0x0][0x32c] ;  /* 0x0000cb0000047ab9 */ /* 0x000fe40000000800 */
[----:B------:R-:W-:-:S04]  /*8e20*/  UIMAD UR4, UR7, UR4, URZ ;  /* 0x00000004070472a4 */ /* 0x000fc8000f8e023f */
[----:B------:R-:W-:-:S04]  /*8e30*/  UISETP.LT.AND UP0, UPT, UR6, UR4, UPT ;  /* 0x000000040600728c */ /* 0x000fc8000bf01270 */
[----:B------:R-:W-:-:S04]  /*8e40*/  USEL UR6, UR6, UR4, !UP0 ;  /* 0x0000000406067287 */ /* 0x000fc8000c000000 */
.L_x_252:
        /* <DEDUP_REMOVED lines=22> */
.L_x_256:
        /* <DEDUP_REMOVED lines=327> */
[C---:B------:R-:W-:Y:S01]  /*a420*/  FADD.FTZ R4, -R132.reuse, R135 ;  /* 0x0000008784047221 */ /* 0x040fe20000010100 */
        /* <DEDUP_REMOVED lines=20> */
[C---:B------:R-:W-:Y:S01]  /*a570*/  @P0 LEA R16, P4, R4.reuse, c[0x0][0x1c8], 0x1 ;  /* 0x0000720004100a11 */ /* 0x040fe200078808ff */
[----:B-1----:R-:W-:Y:S01]  /*a580*/  FMUL.FTZ R32, R3, R100 ;  /* 0x0000006403207220 */ /* 0x002fe20000410000 */
        /* <DEDUP_REMOVED lines=18> */
[C---:B------:R-:W-:Y:S01]  /*a6b0*/  @P0 LEA R26, P5, R5.reuse, c[0x0][0x1c8], 0x1 ;  /* 0x00007200051a0a11 */ /* 0x040fe200078a08ff */
        /* <DEDUP_REMOVED lines=349> */
.L_x_255:
        /* <DEDUP_REMOVED lines=18> */
.L_x_266:
        /* <DEDUP_REMOVED lines=210> */
[----:B------:R-:W-:Y:S04]  /*cad0*/  FMUL.FTZ R9, R9, c[0x0][0x320] ;  /* 0x0000c80009097a20 */ /* 0x000fe80000410000 */
[----:B------:R-:W-:Y:S02]  /*cae0*/  FMUL.FTZ R10, R10, c[0x0][0x320] ;  /* 0x0000c8000a0a7a20 */ /* 0x000fe40000410000 */
[----:B------:R-:W-:Y:S01]  /*caf0*/  FMUL.FTZ R11, R11, c[0x0][0x320] ;  /* 0x0000c8000b0b7a20 */ /* 0x000fe20000410000 */
[----:B------:R-:W2:Y:S01]  /*cb00*/  MUFU.TANH R140, R9 ;  /* 0x00000009008c7308 */ /* 0x000ea20000002400 */
[----:B------:R-:W-:Y:S02]  /*cb10*/  FMUL.FTZ R136, R7, c[0x0][0x320] ;  /* 0x0000c80007887a20 */ /* 0x000fe40000410000 */
[----:B------:R-:W3:Y:S01]  /*cb20*/  LDSM.16.M88.4 R4, [R192+0x5000] ;  /* 0x00500000c004783b */ /* 0x000ee20000000200 */
[----:B------:R-:W-:Y:S02]  /*cb30*/  FMUL.FTZ R139, R8, c[0x0][0x320] ;  /* 0x0000c800088b7a20 */ /* 0x000fe40000410000 */
[----:B------:R-:W-:Y:S02]  /*cb40*/  FMUL.FTZ R8, R12, c[0x0][0x320] ;  /* 0x0000c8000c087a20 */ /* 0x000fe40000410000 */
[----:B------:R-:W-:Y:S02]  /*cb50*/  FMUL.FTZ R14, R14, c[0x0][0x320] ;  /* 0x0000c8000e0e7a20 */ /* 0x000fe40000410000 */
[----:B------:R-:W4:Y:S01]  /*cb60*/  MUFU.TANH R132, R10 ;  /* 0x0000000a00847308 */ /* 0x000f220000002400 */
[----:B------:R-:W-:Y:S02]  /*cb70*/  FMUL.FTZ R15, R15, c[0x0][0x320] ;  /* 0x0000c8000f0f7a20 */ /* 0x000fe40000410000 */
[----:B------:R-:W-:Y:S02]  /*cb80*/  FMUL.FTZ R142, R16, c[0x0][0x320] ;  /* 0x0000c800108e7a20 */ /* 0x000fe40000410000 */
[----:B------:R-:W-:Y:S02]  /*cb90*/  FMUL.FTZ R18, R18, c[0x0][0x320] ;  /* 0x0000c80012127a20 */ /* 0x000fe40000410000 */
[----:B------:R-:W-:Y:S02]  /*cba0*/  FMUL.FTZ R19, R19, c[0x0][0x320] ;  /* 0x0000c80013137a20 */ /* 0x000fe40000410000 */
[----:B------:R-:W-:Y:S01]  /*cbb0*/  FMUL.FTZ R162, R13, c[0x0][0x320] ;  /* 0x0000c8000da27a20 */ /* 0x000fe20000410000 */
[----:B------:R-:W1:Y:S01]  /*cbc0*/  MUFU.TANH R133, R11 ;  /* 0x0000000b00857308 */ /* 0x000e620000002400 */
[----:B------:R-:W-:Y:S09]  /*cbd0*/  FMUL.FTZ R13, R17, c[0x0][0x320] ;  /* 0x0000c800110d7a20 */ /* 0x000ff20000410000 */
[----:B------:R5:W1:Y:S10]  /*cbe0*/  MUFU.TANH R12, R8 ;  /* 0x00000008000c7308 */ /* 0x000a740000002400 */
[----:B------:R1:W1:Y:S01]  /*cbf0*/  MUFU.TANH R163, R14 ;  /* 0x0000000e00a37308 */ /* 0x0002620000002400 */
[C---:B---3--:R-:W-:Y:S09]  /*cc00*/  HMMA.16816.F32.BF16 R20, R164.reuse, R4, R20 ;  /* 0x00000004a414723c */ /* 0x048ff20000041814 */
[----:B------:R3:W1:Y:S01]  /*cc10*/  MUFU.TANH R161, R15 ;  /* 0x0000000f00a17308 */ /* 0x0006620000002400 */
[C---:B------:R-:W-:Y:S01]  /*cc20*/  HMMA.16816.F32.BF16 R24, R164.reuse, R6, R24 ;  /* 0x00000006a418723c */ /* 0x040fe20000041818 */
[----:B-----5:R-:W5:Y:S01]  /*cc30*/  LDSM.16.M88.4 R8, [R192+0x5800] ;  /* 0x00580000c008783b */ /* 0x020f620000000200 */
[----:B------:R-:W-:Y:S04]  /*cc40*/  DEPBAR.LE SB0, 0x0 ;  /* 0x000080000000791a */ /* 0x000fe80000000000 */
[----:B------:R-:W-:Y:S03]  /*cc50*/  @P5 IMAD.HI.U32 R4, R209, c[0x0][0x2c8], RZ ;  /* 0x0000b200d1045a27 */ /* 0x000fe600078e00ff */
[----:B------:R1:W1:Y:S01]  /*cc60*/  MUFU.TANH R143, R18 ;  /* 0x00000012008f7308 */ /* 0x0002620000002400 */
[----:B------:R-:W-:Y:S02]  /*cc70*/  BAR.SYNC.DEFER_BLOCKING 0x0 ;  /* 0x0000000000007b1d */ /* 0x000fe40000010000 */
[----:B------:R-:W-:Y:S01]  /*cc80*/  IMAD.MOV.U32 R5, RZ, RZ, R209 ;  /* 0x000000ffff057224 */ /* 0x000fe200078e00d1 */
[----:B------:R-:W-:Y:S02]  /*cc90*/  @P4 SHF.R.U32.HI R5, RZ, c[0x0][0x2cc], R4 ;  /* 0x0000b300ff054a19 */ /* 0x000fe40000011604 */
[----:B------:R-:W-:Y:S01]  /*cca0*/  @P0 IADD3 R6, P4, R212, UR7, RZ ;  /* 0x00000007d4060c10 */ /* 0x000fe2000ff9e0ff */
[----:B------:R-:W-:Y:S01]  /*ccb0*/  FMUL.FTZ R22, R22, c[0x0][0x320] ;  /* 0x0000c80016167a20 */ /* 0x000fe20000410000 */
[----:B------:R-:W-:Y:S01]  /*ccc0*/  @P0 IADD3 R4, P5, R183, UR7, RZ ;  /* 0x00000007b7040c10 */ /* 0x000fe2000ffbe0ff */
[----:B------:R-:W-:Y:S01]  /*ccd0*/  FMUL.FTZ R23, R23, c[0x0][0x320] ;  /* 0x0000c80017177a20 */ /* 0x000fe20000410000 */
[----:B------:R-:W1:Y:S01]  /*cce0*/  MUFU.TANH R141, R19 ;  /* 0x00000013008d7308 */ /* 0x000e620000002400 */
[----:B------:R-:W-:Y:S01]  /*ccf0*/  @P0 LEA R16, P6, R6, c[0x0][0x1c8], 0x1 ;  /* 0x0000720006100a11 */ /* 0x000fe200078c08ff */
[----:B------:R-:W-:Y:S01]  /*cd00*/  FMUL.FTZ R160, R20, c[0x0][0x320] ;  /* 0x0000c80014a07a20 */ /* 0x000fe20000410000 */
[----:B------:R-:W-:Y:S01]  /*cd10*/  @P0 IADD3.X R7, R182, UR6, RZ, P5, !PT ;  /* 0x00000006b6070c10 */ /* 0x000fe2000affe4ff */
[----:B------:R-:W-:Y:S02]  /*cd20*/  FMUL.FTZ R158, R21, c[0x0][0x320] ;  /* 0x0000c800159e7a20 */ /* 0x000fe40000410000 */
[----:B------:R-:W-:Y:S02]  /*cd30*/  FMUL.FTZ R156, R24, c[0x0][0x320] ;  /* 0x0000c800189c7a20 */ /* 0x000fe40000410000 */
[----:B------:R-:W-:Y:S02]  /*cd40*/  FMUL.FTZ R25, R25, c[0x0][0x320] ;  /* 0x0000c80019197a20 */ /* 0x000fe40000410000 */
[----:B------:R1:W1:Y:S01]  /*cd50*/  MUFU.TANH R159, R22 ;  /* 0x00000016009f7308 */ /* 0x0002620000002400 */
[----:B------:R-:W-:Y:S02]  /*cd60*/  FMUL.FTZ R26, R26, c[0x0][0x320] ;  /* 0x0000c8001a1a7a20 */ /* 0x000fe40000410000 */
[----:B------:R-:W-:Y:S07]  /*cd70*/  FMUL.FTZ R27, R27, c[0x0][0x320] ;  /* 0x0000c8001b1b7a20 */ /* 0x000fee0000410000 */
[----:B------:R2:W2:Y:S01]  /*cd80*/  MUFU.TANH R157, R23 ;  /* 0x00000017009d7308 */ /* 0x0004a20000002400 */
[C---:B-----5:R-:W-:Y:S09]  /*cd90*/  HMMA.16816.F32.BF16 R28, R164.reuse, R8, R28 ;  /* 0x00000008a41c723c */ /* 0x060ff2000004181c */
[----:B------:R-:W2:Y:S03]  /*cda0*/  MUFU.TANH R138, R138 ;  /* 0x0000008a008a7308 */ /* 0x000ea60000002400 */
[----:B------:R-:W-:Y:S01]  /*cdb0*/  @P0 IADD3.X R9, R219, UR6, RZ, P4, !PT ;  /* 0x00000006db090c10 */ /* 0x000fe2000a7fe4ff */
[----:B------:R-:W-:Y:S03]  /*cdc0*/  HMMA.16816.F32.BF16 R32, R164, R10, R32 ;  /* 0x0000000aa420723c */ /* 0x000fe60000041820 */
[----:B------:R-:W-:Y:S02]  /*cdd0*/  @P0 LEA.HI.X R17, R6, c[0x0][0x1cc], R9, 0x1, P6 ;  /* 0x0000730006110a11 */ /* 0x000fe400030f0c09 */
[C---:B-1----:R-:W-:Y:S01]  /*cde0*/  @P0 LEA R14, P4, R4.reuse, c[0x0][0x1c8], 0x1 ;  /* 0x00007200040e0a11 */ /* 0x042fe200078808ff */
[----:B------:R-:W1:Y:S02]  /*cdf0*/  MUFU.TANH R0, R0 ;  /* 0x0000000000007308 */ /* 0x000e640000002400 */
[----:B------:R-:W-:Y:S01]  /*ce00*/  @!PT LDS RZ, [RZ] ;  /* 0x00000000fffff984 */ /* 0x000fe20000000800 */
[----:B------:R-:W-:Y:S01]  /*ce10*/  @!PT LDS RZ, [RZ] ;  /* 0x00000000fffff984 */ /* 0x000fe20000000800 */
[----:B------:R-:W-:Y:S01]  /*ce20*/  @!PT LDS RZ, [RZ] ;  /* 0x00000000fffff984 */ /* 0x000fe20000000800 */
[----:B------:R1:W-:Y:S01]  /*ce30*/  @P0 LDGSTS.E.BYPASS.LTC128B.128 [R207+0x6100], [R16.64], !P3 ;  /* 0x0610000010cf0fae */ /* 0x0003e2000d901d52 */
[----:B---3--:R-:W-:Y:S03]  /*ce40*/  @P0 LEA.HI.X R15, R4, c[0x0][0x1cc], R7, 0x1, P4 ;  /* 0x00007300040f0a11 */ /* 0x008fe600020f0c07 */
        /* <DEDUP_REMOVED lines=21> */
[----:B------:R-:W-:Y:S01]  /*cfa0*/  @P0 LEA R22, P6, R7, c[0x0][0x1c8], 0x1 ;  /* 0x0000720007160a11 */ /* 0x000fe200078c08ff */
[----:B------:R-:W-:Y:S01]  /*cfb0*/  FMUL.FTZ R34, R34, c[0x0][0x320] ;  /* 0x0000c80022227a20 */ /* 0x000fe20000410000 */
[----:B------:R-:W-:Y:S01]  /*cfc0*/  @P0 LEA.HI.X R19, R9, c[0x0][0x1cc], R6, 0x1, P5 ;  /* 0x0000730009130a11 */ /* 0x000fe200028f0c06 */
[----:B------:R-:W1:Y:S01]  /*cfd0*/  MUFU.TANH R162, R162 ;  /* 0x000000a200a27308 */ /* 0x000e620000002400 */
[----:B--2---:R-:W-:Y:S01]  /*cfe0*/  @P0 LEA.HI.X R23, R7, c[0x0][0x1cc], R4, 0x1, P6 ;  /* 0x0000730007170a11 */ /* 0x004fe200030f0c04 */
[----:B------:R-:W-:Y:S01]  /*cff0*/  FMUL.FTZ R4, R35, c[0x0][0x320] ;  /* 0x0000c80023047a20 */ /* 0x000fe20000410000 */
[----:B------:R-:W-:Y:S01]  /*d000*/  @P0 IADD3 R8, P4, R181, UR7, RZ ;  /* 0x00000007b5080c10 */ /* 0x000fe2000ff9e0ff */
[----:B------:R-:W3:Y:S03]  /*d010*/  SHFL.IDX PT, R6, R5, RZ, 0x1c1f ;  /* 0x001c1fff05067589 */ /* 0x000ee600000e0000 */
[----:B------:R-:W-:Y:S01]  /*d020*/  @P0 IADD3.X R11, R180, UR6, RZ, P4, !PT ;  /* 0x00000006b40b0c10 */ /* 0x000fe2000a7fe4ff */
[----:B------:R-:W-:Y:S01]  /*d030*/  USHF.L.U32 UR6, UR14, 0x6, URZ ;  /* 0x000000060e067899 */ /* 0x000fe2000800063f */
[C---:B------:R-:W-:Y:S01]  /*d040*/  @P0 LEA R10, P4, R8.reuse, c[0x0][0x1c8], 0x1 ;  /* 0x00007200080a0a11 */ /* 0x040fe200078808ff */
[----:B------:R-:W2:Y:S01]  /*d050*/  MUFU.TANH R142, R142 ;  /* 0x0000008e008e7308 */ /* 0x000ea20000002400 */
[----:B------:R1:W-:Y:S02]  /*d060*/  @P0 LDGSTS.E.BYPASS.LTC128B.128 [R207+0x7100], [R22.64], !P3 ;  /* 0x0710000016cf0fae */ /* 0x0003e4000d901d52 */
[----:B------:R-:W-:Y:S01]  /*d070*/  @P0 LEA.HI.X R11, R8, c[0x0][0x1cc], R11, 0x1, P4 ;  /* 0x00007300080b0a11 */ /* 0x000fe200020f0c0b */
[----:B------:R-:W-:Y:S02]  /*d080*/  IMAD.U32 R7, RZ, RZ, UR6 ;  /* 0x00000006ff077e24 */ /* 0x000fe4000f8e00ff */
[----:B------:R-:W-:Y:S02]  /*d090*/  IMAD.U32 R8, RZ, RZ, UR16 ;  /* 0x00000010ff087e24 */ /* 0x000fe4000f8e00ff */
[----:B------:R1:W-:Y:S01]  /*d0a0*/  @P0 LDGSTS.E.BYPASS.LTC128B.128 [R207+0x9100], [R18.64], !P2 ;  /* 0x0910000012cf0fae */ /* 0x0003e2000d101d52 */
[----:B------:R-:W-:Y:S01]  /*d0b0*/  IADD3 R7, -R216, 0x1, -R7 ;  /* 0x00000001d8077810 */ /* 0x000fe20007ffe907 */
[----:B------:R-:W1:Y:S03]  /*d0c0*/  MUFU.TANH R13, R13 ;  /* 0x0000000d000d7308 */ /* 0x000e660000002400 */
[----:B------:R-:W-:Y:S02]  /*d0d0*/  IADD3 R8, -R8, UR9, R7 ;  /* 0x0000000908087c10 */ /* 0x000fe4000fffe107 */
[----:B------:R5:W-:Y:S01]  /*d0e0*/  @P0 LDGSTS.E.BYPASS.LTC128B.128 [R207+0xb100], [R10.64], !P1 ;  /* 0x0b1000000acf0fae */ /* 0x000be2000c901d52 */
[----:B------:R-:W-:Y:S02]  /*d0f0*/  PLOP3.LUT P0, PT, PT, PT, UP1, 0x40, 0x0 ;  /* 0x000000000000781c */ /* 0x000fe40003f0e818 */
[C---:B------:R-:W-:Y:S02]  /*d100*/  IADD3 R9, R8.reuse, c[0x0][0x328], RZ ;  /* 0x0000ca0008097a10 */ /* 0x040fe40007ffe0ff */
[----:B------:R-:W1:Y:S01]  /*d110*/  MUFU.TANH R160, R160 ;  /* 0x000000a000a07308 */ /* 0x000e620000002400 */
[----:B------:R-:W-:Y:S01]  /*d120*/  IADD3 R7, R8, UR15, RZ ;  /* 0x0000000f08077c10 */ /* 0x000fe2000fffe0ff */
[----:B------:R-:W0:Y:S01]  /*d130*/  LDGDEPBAR ;  /* 0x00000000000079af */ /* 0x000e220000000000 */
[--C-:B---3--:R-:W-:Y:S07]  /*d140*/  IMAD.IADD R14, R9, 0x1, R6.reuse ;  /* 0x00000001090e7824 */ /* 0x108fee00078e0206 */
[----:B------:R-:W3:Y:S10]  /*d150*/  MUFU.TANH R158, R158 ;  /* 0x0000009e009e7308 */ /* 0x000ef40000002400 */
[----:B------:R-:W1:Y:S01]  /*d160*/  MUFU.TANH R156, R156 ;  /* 0x0000009c009c7308 */ /* 0x000e620000002400 */
[----:B-----5:R-:W-:Y:S09]  /*d170*/  IMAD.IADD R11, R7, 0x1, R6 ;  /* 0x00000001070b7824 */ /* 0x020ff200078e0206 */
        /* <DEDUP_REMOVED lines=10> */
[----:B------:R-:W1:Y:S01]  /*d220*/  MUFU.TANH R4, R4 ;  /* 0x0000000400047308 */ /* 0x000e620000002400 */
[----:B------:R-:W-:-:S05]  /*d230*/  @P0 BRA `(.L_x_258) ;  /* 0x000001a000000947 */ /* 0x000fca0003800000 */
[----:B--234-:R-:W-:Y:S01]  /*d240*/  IMAD.U32 R15, RZ, RZ, UR16 ;  /* 0x00000010ff0f7e24 */ /* 0x01cfe2000f8e00ff */
        /* <DEDUP_REMOVED lines=13> */
.L_x_260:
[----:B------:R-:W-:Y:S04]  /*d320*/  MOV R6, c[0x0][0x32c] ;  /* 0x0000cb0000067a02 */ /* 0x000fe80000000f00 */
[----:B------:R-:W-:Y:S11]  /*d330*/  ISETP.NE.AND P0, PT, R6, 0x1, PT ;  /* 0x000000010600780c */ /* 0x000ff60003f05270 */
[----:B------:R-:W-:Y:S02]  /*d340*/  @!UPT UIADD3 URZ, URZ, URZ, URZ ;  /* 0x0000003f3f3ff290 */ /* 0x000fe4000fffe03f */
[----:B------:R-:W-:Y:S05]  /*d350*/  @P0 IMAD.HI.U32 R6, R15, c[0x0][0x330], RZ ;  /* 0x0000cc000f060a27 */ /* 0x000fea00078e00ff */
[----:B------:R-:W-:Y:S02]  /*d360*/  @P0 SHF.R.U32.HI R15, RZ, c[0x0][0x334], R6 ;  /* 0x0000cd00ff0f0a19 */ /* 0x000fe40000011606 */
.L_x_261:
[----:B------:R-:W-:Y:S05]  /*d370*/  BSYNC B0 ;  /* 0x0000000000007941 */ /* 0x000fea0003800000 */
.L_x_259:
[----:B------:R-:W-:Y:S04]  /*d380*/  IMAD.MOV.U32 R6, RZ, RZ, c[0x0][0x32c] ;  /* 0x0000cb00ff067624 */ /* 0x000fe800078e00ff */
[----:B------:R-:W-:Y:S04]  /*d390*/  IMAD R15, R15, R6, -UR6 ;  /* 0x800000060f0f7e24 */ /* 0x000fe8000f8e0206 */
[----:B------:R-:W-:Y:S05]  /*d3a0*/  IMAD.IADD R6, R15, 0x1, -R216 ;  /* 0x000000010f067824 */ /* 0x000fea00078e0ad8 */
[----:B------:R-:W-:Y:S02]  /*d3b0*/  IADD3 R15, R6, c[0x0][0x32c], RZ ;  /* 0x0000cb00060f7a10 */ /* 0x000fe40007ffe0ff */
[----:B------:R-:W-:Y:S02]  /*d3c0*/  IMNMX R11, R11, R6, !PT ;  /* 0x000000060b0b7217 */ /* 0x000fe40007800200 */
[----:B------:R-:W-:Y:S02]  /*d3d0*/  IMNMX R14, R14, R15, PT ;  /* 0x0000000f0e0e7217 */ /* 0x000fe40003800200 */
.L_x_258:
        /* <DEDUP_REMOVED lines=18> */
[----:B-1----:R-:W-:Y:S02]  /*d500*/  FSEL R8, R139, -INF , !P6 ;  /* 0xff8000008b087808 */ /* 0x002fe40007000000 */
        /* <DEDUP_REMOVED lines=50> */
.L_x_264:
[----:B------:R-:W-:Y:S04]  /*d830*/  MOV R9, c[0x0][0x32c] ;  /* 0x0000cb0000097a02 */ /* 0x000fe80000000f00 */
[----:B------:R-:W-:Y:S11]  /*d840*/  ISETP.NE.AND P4, PT, R9, 0x1, PT ;  /* 0x000000010900780c */ /* 0x000ff60003f85270 */
[----:B------:R-:W-:Y:S02]  /*d850*/  @!UPT UIADD3 URZ, URZ, URZ, URZ ;  /* 0x0000003f3f3ff290 */ /* 0x000fe4000fffe03f */
[----:B------:R-:W-:Y:S05]  /*d860*/  @P4 IMAD.HI.U32 R9, R12, c[0x0][0x330], RZ ;  /* 0x0000cc000c094a27 */ /* 0x000fea00078e00ff */
[----:B------:R-:W-:Y:S02]  /*d870*/  @P4 SHF.R.U32.HI R12, RZ, c[0x0][0x334], R9 ;  /* 0x0000cd00ff0c4a19 */ /* 0x000fe40000011609 */
.L_x_265:
[----:B------:R-:W-:Y:S05]  /*d880*/  BSYNC B0 ;  /* 0x0000000000007941 */ /* 0x000fea0003800000 */
.L_x_263:
[----:B------:R-:W-:Y:S04]  /*d890*/  IMAD.MOV.U32 R9, RZ, RZ, c[0x0][0x32c] ;  /* 0x0000cb00ff097624 */ /* 0x000fe800078e00ff */
[----:B------:R-:W-:Y:S04]  /*d8a0*/  IMAD R9, R12, R9, -UR6 ;  /* 0x800000060c097e24 */ /* 0x000fe8000f8e0209 */
[----:B------:R-:W-:Y:S05]  /*d8b0*/  IMAD.IADD R14, R9, 0x1, -R216 ;  /* 0x00000001090e7824 */ /* 0x000fea00078e0ad8 */
[----:B------:R-:W-:Y:S02]  /*d8c0*/  IADD3 R12, R14, c[0x0][0x32c], RZ ;  /* 0x0000cb000e0c7a10 */ /* 0x000fe40007ffe0ff */
[----:B------:R-:W-:Y:S02]  /*d8d0*/  IMNMX R7, R7, R14, !PT ;  /* 0x0000000e07077217 */ /* 0x000fe40007800200 */
[----:B------:R-:W-:Y:S02]  /*d8e0*/  IMNMX R5, R5, R12, PT ;  /* 0x0000000c05057217 */ /* 0x000fe40003800200 */
.L_x_262:
        /* <DEDUP_REMOVED lines=299> */
[----:B------:R-:W-:Y:S01]  /*eba0*/  FMUL.FTZ R87, R2, R87 ;  /* 0x0000005702577220 */ /* 0x000fe20000410000 */
[----:B------:R-:W-:Y:S01]  /*ebb0*/  F2FP.BF16.PACK_AB R102, R177, R176 ;  /* 0x000000b0b166723e */ /* 0x000fe200000010ff */
[C---:B------:R-:W-:Y:S01]  /*ebc0*/  FMUL.FTZ R88, R3.reuse, R88 ;  /* 0x0000005803587220 */ /* 0x040fe20000410000 */
        /* <DEDUP_REMOVED lines=158> */
.L_x_257:
[----:B------:R-:W1:Y:S01]  /*f5b0*/  SHFL.BFLY PT, R3, R220, 0x2, 0x1f ;  /* 0x0c401f00dc037f89 */ /* 0x000e6200000e0000 */
[----:B------:R-:W-:-:S02]  /*f5c0*/  MOV R4, RZ ;  /* 0x000000ff00047202 */ /* 0x000fc40000000f00 */
[----:B------:R-:W-:Y:S01]  /*f5d0*/  PLOP3.LUT P1, PT, PT, PT, PT, 0x8, 0x0 ;  /* 0x000000000000781c */ /* 0x000fe20003f2e170 */
[----:B------:R-:W2:Y:S01]  /*f5e0*/  SHFL.BFLY PT, R2, R217, 0x2, 0x1f ;  /* 0x0c401f00d9027f89 */ /* 0x000ea200000e0000 */
[----:B-1----:R-:W-:Y:S01]  /*f5f0*/  FADD.FTZ R6, R3, R220 ;  /* 0x000000dc03067221 */ /* 0x002fe20000010000 */
[----:B------:R-:W-:Y:S01]  /*f600*/  MOV R3, RZ ;  /* 0x000000ff00037202 */ /* 0x000fe20000000f00 */
        /* <DEDUP_REMOVED lines=23> */
[C---:B------:R-:W-:Y:S02]  /*f780*/  FMUL.FTZ R117, R4.reuse, R117 ;  /* 0x0000007504757220 */ /* 0x040fe40000410000 */
        /* <DEDUP_REMOVED lines=41> */
[----:B------:R-:W-:Y:S01]  /*fa20*/  FMUL.FTZ R97, R4, R97 ;  /* 0x0000006104617220 */ /* 0x000fe20000410000 */
[----:B------:R-:W-:Y:S01]  /*fa30*/  MOV R4, 0xff800000 ;  /* 0xff80000000047802 */ /* 0x000fe20000000f00 */
        /* <DEDUP_REMOVED lines=50> */
.L_x_224:
[----:B------:R-:W-:Y:S05]  /*fd60*/  @P1 BRA `(.L_x_267) ;  /* 0x000016a000001947 */ /* 0x000fea0003800000 */
[----:B------:R-:W1:Y:S01]  /*fd70*/  S2R R0, SR_TID.X ;  /* 0x0000000000007919 */ /* 0x000e620000002100 */
[----:B------:R-:W-:Y:S02]  /*fd80*/  F2FP.BF16.PACK_AB R128, R129, R128 ;  /* 0x000000808180723e */ /* 0x000fe400000010ff */
[----:B------:R-:W-:Y:S01]  /*fd90*/  F2FP.BF16.PACK_AB R130, R131, R130 ;  /* 0x000000828382723e */ /* 0x000fe200000010ff */
[----:B------:R-:W-:Y:S01]  /*fda0*/  BAR.SYNC.DEFER_BLOCKING 0x1, 0x100 ;  /* 0x0044000000007b1d */ /* 0x000fe20000010000 */
        /* <DEDUP_REMOVED lines=10> */
[----:B-1----:R-:W-:Y:S02]  /*fe50*/  SHF.R.S32.HI R5, RZ, 0x1f, R0 ;  /* 0x0000001fff057819 */ /* 0x002fe40000011400 */
[----:B------:R-:W-:Y:S02]  /*fe60*/  F2FP.BF16.PACK_AB R104, R105, R104 ;  /* 0x000000686968723e */ /* 0x000fe400000010ff */
[----:B------:R-:W-:-:S02]  /*fe70*/  LEA.HI R2, R5, R0, RZ, 0x2 ;  /* 0x0000000005027211 */ /* 0x000fc400078f10ff */
[----:B------:R-:W-:Y:S02]  /*fe80*/  F2FP.BF16.PACK_AB R106, R107, R106 ;  /* 0x0000006a6b6a723e */ /* 0x000fe400000010ff */
[--C-:B------:R-:W-:Y:S02]  /*fe90*/  SHF.R.S32.HI R9, RZ, 0x2, R2.reuse ;  /* 0x00000002ff097819 */ /* 0x100fe40000011402 */
[----:B------:R-:W-:Y:S02]  /*fea0*/  SHF.R.S32.HI R6, RZ, 0x1f, R2 ;  /* 0x0000001fff067819 */ /* 0x000fe40000011402 */
[----:B------:R-:W-:Y:S02]  /*feb0*/  LOP3.LUT R11, R2, 0xfffffffc, RZ, 0xc0, !PT ;  /* 0xfffffffc020b7812 */ /* 0x000fe400078ec0ff */
[----:B------:R-:W-:Y:S02]  /*fec0*/  LEA.HI R6, R6, R9, RZ, 0x3 ;  /* 0x0000000906067211 */ /* 0x000fe400078f18ff */
[----:B------:R-:W-:Y:S01]  /*fed0*/  F2FP.BF16.PACK_AB R100, R101, R100 ;  /* 0x000000646564723e */ /* 0x000fe200000010ff */
[----:B------:R-:W-:Y:S01]  /*fee0*/  IMAD.IADD R11, R0, 0x1, -R11 ;  /* 0x00000001000b7824 */ /* 0x000fe200078e0a0b */
[----:B------:R-:W-:-:S02]  /*fef0*/  LOP3.LUT R6, R6, 0xfffffff8, RZ, 0xc0, !PT ;  /* 0xfffffff806067812 */ /* 0x000fc400078ec0ff */
[----:B------:R-:W-:Y:S02]  /*ff00*/  F2FP.BF16.PACK_AB R102, R103, R102 ;  /* 0x000000666766723e */ /* 0x000fe400000010ff */
[----:B------:R-:W-:Y:S01]  /*ff10*/  F2FP.BF16.PACK_AB R36, R37, R36 ;  /* 0x000000242524723e */ /* 0x000fe200000010ff */
[----:B------:R-:W-:Y:S01]  /*ff20*/  IMAD.IADD R9, R9, 0x1, -R6 ;  /* 0x0000000109097824 */ /* 0x000fe200078e0a06 */
[----:B------:R-:W-:Y:S02]  /*ff30*/  LEA.HI R6, R5, R0, RZ, 0x5 ;  /* 0x0000000005067211 */ /* 0x000fe400078f28ff */
[----:B------:R-:W-:Y:S01]  /*ff40*/  F2FP.BF16.PACK_AB R38, R39, R38 ;  /* 0x000000262726723e */ /* 0x000fe200000010ff */
[C---:B------:R-:W-:Y:S01]  /*ff50*/  IMAD.SHL.U32 R8, R9.reuse, 0x40, RZ ;  /* 0x0000004009087824 */ /* 0x040fe200078e00ff */
[----:B------:R-:W-:Y:S02]  /*ff60*/  SHF.R.S32.HI R2, RZ, 0x5, R6 ;  /* 0x00000005ff027819 */ /* 0x000fe40000011406 */
[----:B------:R-:W-:-:S02]  /*ff70*/  LOP3.LUT R12, R9, 0x1, RZ, 0xc0, !PT ;  /* 0x00000001090c7812 */ /* 0x000fc400078ec0ff */
[----:B------:R-:W-:Y:S01]  /*ff80*/  LOP3.LUT R8, R8, 0x1c0, RZ, 0xc0, !PT ;  /* 0x000001c008087812 */ /* 0x000fe200078ec0ff */
[----:B------:R-:W-:Y:S01]  /*ff90*/  IMAD R10, R2, 0x200, R11 ;  /* 0x00000200020a7824 */ /* 0x000fe200078e020b */
[----:B------:R-:W-:Y:S02]  /*ffa0*/  ISETP.NE.U32.AND P0, PT, R12, 0x1, PT ;  /* 0x000000010c00780c */ /* 0x000fe40003f05070 */
[----:B------:R-:W-:Y:S02]  /*ffb0*/  LEA.HI R13, R8, R8, RZ, 0x1d ;  /* 0x00000008080d7211 */ /* 0x000fe400078fe8ff */
[----:B------:R-:W-:Y:S01]  /*ffc0*/  R2P PR, R9, 0x6 ;  /* 0x0000000609007804 */ /* 0x000fe20000000000 */
[----:B------:R-:W-:Y:S01]  /*ffd0*/  IMAD.MOV.U32 R9, RZ, RZ, 0x20 ;  /* 0x00000020ff097424 */ /* 0x000fe200078e00ff */
[----:B------:R-:W-:Y:S01]  /*ffe0*/  F2FP.BF16.PACK_AB R40, R41, R40 ;  /* 0x000000282928723e */ /* 0x000fe200000010ff */
[----:B------:R-:W-:Y:S01]  /*fff0*/  IMAD.U32 R10, R10, 0x2, R13 ;  /* 0x000000020a0a7824 */ /* 0x000fe200078e000d */
[----:B------:R-:W-:-:S02]  /*10000*/  F2FP.BF16.PACK_AB R42, R43, R42 ;  /* 0x0000002a2b2a723e */ /* 0x000fc400000010ff */
[----:B------:R-:W-:Y:S01]  /*10010*/  F2FP.BF16.PACK_AB R44, R45, R44 ;  /* 0x0000002c2d2c723e */ /* 0x000fe200000010ff */
[----:B------:R-:W-:Y:S01]  /*10020*/  IMAD.SHL.U32 R13, R10, 0x2, RZ ;  /* 0x000000020a0d7824 */ /* 0x000fe200078e00ff */
[----:B------:R-:W-:Y:S02]  /*10030*/  F2FP.BF16.PACK_AB R46, R47, R46 ;  /* 0x0000002e2f2e723e */ /* 0x000fe400000010ff */
[----:B------:R-:W-:Y:S02]  /*10040*/  F2FP.BF16.PACK_AB R48, R49, R48 ;  /* 0x000000303130723e */ /* 0x000fe400000010ff */
[C---:B------:R-:W-:Y:S01]  /*10050*/  IADD3 R8, R13.reuse, 0x80, RZ ;  /* 0x000000800d087810 */ /* 0x040fe20007ffe0ff */
[----:B------:R-:W-:Y:S01]  /*10060*/  STS [R13+0x80], R128 ;  /* 0x000080800d007388 */ /* 0x000fe20000000800 */
[----:B------:R-:W-:Y:S02]  /*10070*/  IADD3 R15, R13, 0x70, RZ ;  /* 0x000000700d0f7810 */ /* 0x000fe40007ffe0ff */
[----:B------:R-:W-:Y:S01]  /*10080*/  @P0 IADD3 R15, R8, 0x10, RZ ;  /* 0x00000010080f0810 */ /* 0x000fe20007ffe0ff */
[----:B------:R-:W-:Y:S01]  /*10090*/  STS [R13+0x480], R130 ;  /* 0x000480820d007388 */ /* 0x000fe20000000800 */
[----:B------:R-:W-:Y:S01]  /*100a0*/  SEL R8, R9, 0xffffffe0, !P1 ;  /* 0xffffffe009087807 */ /* 0x000fe20004800000 */
[----:B------:R-:W-:Y:S01]  /*100b0*/  IMAD.MOV.U32 R9, RZ, RZ, 0x40 ;  /* 0x00000040ff097424 */ /* 0x000fe200078e00ff */
[----:B------:R-:W-:Y:S01]  /*100c0*/  F2FP.BF16.PACK_AB R50, R51, R50 ;  /* 0x000000323332723e */ /* 0x000fe200000010ff */
[----:B------:R-:W-:Y:S01]  /*100d0*/  STS [R15], R124 ;  /* 0x0000007c0f007388 */ /* 0x000fe20000000800 */
[----:B------:R-:W-:Y:S01]  /*100e0*/  F2FP.BF16.PACK_AB R52, R53, R52 ;  /* 0x000000343534723e */ /* 0x000fe200000010ff */
[----:B------:R-:W-:Y:S01]  /*100f0*/  IMAD.IADD R17, R13, 0x1, R8 ;  /* 0x000000010d117824 */ /* 0x000fe200078e0208 */
[----:B------:R-:W-:Y:S01]  /*10100*/  SEL R10, R9, 0xffffffc0, !P2 ;  /* 0xffffffc0090a7807 */ /* 0x000fe20005000000 */
[----:B------:R-:W-:Y:S01]  /*10110*/  IMAD.IADD R9, R8, 0x1, R15 ;  /* 0x0000000108097824 */ /* 0x000fe200078e020f */
[----:B------:R-:W-:Y:S01]  /*10120*/  STS [R15+0x400], R126 ;  /* 0x0004007e0f007388 */ /* 0x000fe20000000800 */
[----:B------:R-:W-:-:S02]  /*10130*/  F2FP.BF16.PACK_AB R54, R55, R54 ;  /* 0x000000363736723e */ /* 0x000fc400000010ff */
[--C-:B------:R-:W-:Y:S01]  /*10140*/  IMAD.IADD R19, R13, 0x1, R10.reuse ;  /* 0x000000010d137824 */ /* 0x100fe200078e020a */
[----:B------:R-:W-:Y:S01]  /*10150*/  STS [R17+0x80], R120 ;  /* 0x0000807811007388 */ /* 0x000fe20000000800 */
[C---:B------:R-:W-:Y:S01]  /*10160*/  IMAD.IADD R21, R10.reuse, 0x1, R15 ;  /* 0x000000010a157824 */ /* 0x040fe200078e020f */
[----:B------:R-:W-:Y:S01]  /*10170*/  F2FP.BF16.PACK_AB R56, R57, R56 ;  /* 0x000000383938723e */ /* 0x000fe200000010ff */
[----:B------:R-:W-:Y:S01]  /*10180*/  IMAD.IADD R23, R10, 0x1, R17 ;  /* 0x000000010a177824 */ /* 0x000fe200078e0211 */
[----:B------:R-:W-:Y:S01]  /*10190*/  STS [R17+0x480], R122 ;  /* 0x0004807a11007388 */ /* 0x000fe20000000800 */
[----:B------:R-:W-:Y:S01]  /*101a0*/  IMAD.IADD R25, R9, 0x1, R10 ;  /* 0x0000000109197824 */ /* 0x000fe200078e020a */
[----:B------:R-:W-:Y:S02]  /*101b0*/  F2FP.BF16.PACK_AB R58, R59, R58 ;  /* 0x0000003a3b3a723e */ /* 0x000fe400000010ff */
        /* <DEDUP_REMOVED lines=53> */
[----:B------:R2:W-:Y:S04]  /*10510*/  STS [R15+0x8400], R74 ;  /* 0x0084004a0f007388 */ /* 0x0005e80000000800 */
[----:B------:R-:W-:Y:S04]  /*10520*/  STS [R17+0x8080], R76 ;  /* 0x0080804c11007388 */ /* 0x000fe80000000800 */
[----:B------:R-:W-:Y:S04]  /*10530*/  STS [R17+0x8480], R78 ;  /* 0x0084804e11007388 */ /* 0x000fe80000000800 */
[----:B------:R-:W-:Y:S04]  /*10540*/  STS [R9+0x8000], R80 ;  /* 0x0080005009007388 */ /* 0x000fe80000000800 */
[----:B------:R3:W-:Y:S01]  /*10550*/  STS [R9+0x8400], R82 ;  /* 0x0084005209007388 */ /* 0x0007e20000000800 */
[----:B-1----:R-:W-:-:S03]  /*10560*/  IMAD.MOV.U32 R13, RZ, RZ, 0x4 ;  /* 0x00000004ff0d7424 */ /* 0x002fc600078e00ff */
[----:B------:R-:W-:Y:S04]  /*10570*/  STS [R19+0x8080], R84 ;  /* 0x0080805413007388 */ /* 0x000fe80000000800 */
[----:B------:R1:W-:Y:S01]  /*10580*/  STS [R19+0x8480], R86 ;  /* 0x0084805613007388 */ /* 0x0003e20000000800 */
[----:B--2---:R-:W-:-:S03]  /*10590*/  IMAD.WIDE R14, R208, R13, c[0x0][0x500] ;  /* 0x00014000d00e7625 */ /* 0x004fc600078e020d */
[----:B------:R2:W-:Y:S04]  /*105a0*/  STS [R21+0x8000], R88 ;  /* 0x0080005815007388 */ /* 0x0005e80000000800 */
[----:B------:R2:W-:Y:S04]  /*105b0*/  STS [R21+0x8400], R90 ;  /* 0x0084005a15007388 */ /* 0x0005e80000000800 */
[----:B------:R2:W-:Y:S04]  /*105c0*/  STS [R23+0x8080], R92 ;  /* 0x0080805c17007388 */ /* 0x0005e80000000800 */
[----:B------:R2:W-:Y:S04]  /*105d0*/  STS [R23+0x8480], R94 ;  /* 0x0084805e17007388 */ /* 0x0005e80000000800 */
[----:B------:R2:W-:Y:S04]  /*105e0*/  STS [R25+0x8000], R96 ;  /* 0x0080006019007388 */ /* 0x0005e80000000800 */
[----:B------:R2:W-:Y:S04]  /*105f0*/  STS [R25+0x8400], R3 ;  /* 0x0084000319007388 */ /* 0x0005e80000000800 */
[----:B------:R-:W-:Y:S01]  /*10600*/  BAR.SYNC.DEFER_BLOCKING 0x1, 0x100 ;  /* 0x0044000000007b1d */ /* 0x000fe20000010000 */
[----:B------:R-:W-:-:S02]  /*10610*/  IMAD.MOV.U32 R8, RZ, RZ, c[0x0][0x388] ;  /* 0x0000e200ff087624 */ /* 0x000fc400078e00ff */
[----:B------:R-:W-:-:S03]  /*10620*/  @P1 IMAD.WIDE R12, R208, R13, c[0x0][0x508] ;  /* 0x00014200d00c1625 */ /* 0x000fc600078e020d */
[----:B---3--:R-:W3:Y:S04]  /*10630*/  @P0 LDG.E R9, [R14.64] ;  /* 0x000000120e090981 */ /* 0x008ee8000c1e1900 */
[----:B------:R2:W5:Y:S01]  /*10640*/  @P1 LDG.E R8, [R12.64] ;  /* 0x000000120c081981 */ /* 0x000562000c1e1900 */
[----:B-1----:R-:W-:Y:S02]  /*10650*/  CS2R R18, SRZ ;  /* 0x0000000000127805 */ /* 0x002fe4000001ff00 */
[--C-:B---3--:R-:W-:Y:S01]  /*10660*/  @P0 SHF.R.S32.HI R19, RZ, 0x1f, R9.reuse ;  /* 0x0000001fff130819 */ /* 0x108fe20000011409 */
[----:B------:R-:W-:Y:S01]  /*10670*/  @P0 IMAD.MOV.U32 R18, RZ, RZ, R9 ;  /* 0x000000ffff120224 */ /* 0x000fe200078e0009 */
[----:B------:R-:W-:Y:S05]  /*10680*/  @P1 BRA `(.L_x_268) ;  /* 0x0000004000001947 */ /* 0x000fea0003800000 */
[----:B--2---:R-:W-:Y:S05]  /*10690*/  @!P0 BRA `(.L_x_268) ;  /* 0x0000003000008947 */ /* 0x004fea0003800000 */
[----:B-----5:R-:W2:Y:S04]  /*106a0*/  LDG.E R8, [R14.64] ;  /* 0x000000120e087981 */ /* 0x020ea8000c1e1900 */
[----:B------:R-:W2:Y:S02]  /*106b0*/  LDG.E R3, [R14.64+0x4] ;  /* 0x000004120e037981 */ /* 0x000ea4000c1e1900 */
[----:B--2---:R-:W-:-:S02]  /*106c0*/  IADD3 R8, -R8, R3, RZ ;  /* 0x0000000308087210 */ /* 0x004fc40007ffe1ff */
.L_x_268:
[----:B--2---:R-:W-:Y:S01]  /*106d0*/  LOP3.LUT R9, R6, 0xffffffe0, RZ, 0xc0, !PT ;  /* 0xffffffe006097812 */ /* 0x004fe200078ec0ff */
[----:B------:R-:W1:Y:S01]  /*106e0*/  S2R R57, SR_CTAID.X ;  /* 0x0000000000397919 */ /* 0x000e620000002500 */
[----:B------:R-:W-:Y:S01]  /*106f0*/  SHF.R.S32.HI R13, RZ, 0x1f, R2 ;  /* 0x0000001fff0d7819 */ /* 0x000fe20000011402 */
[----:B------:R-:W-:Y:S01]  /*10700*/  IMAD.MOV.U32 R3, RZ, RZ, c[0x0][0x4e8] ;  /* 0x00013a00ff037624 */ /* 0x000fe200078e00ff */
[----:B------:R-:W-:Y:S01]  /*10710*/  LEA.HI R10, R11, R11, RZ, 0x1 ;  /* 0x0000000b0b0a7211 */ /* 0x000fe200078f08ff */
[----:B------:R-:W-:Y:S01]  /*10720*/  IMAD.IADD R9, R0, 0x1, -R9 ;  /* 0x0000000100097824 */ /* 0x000fe200078e0a09 */
[----:B------:R-:W2:Y:S01]  /*10730*/  S2R R14, SR_CTAID.Y ;  /* 0x00000000000e7919 */ /* 0x000ea20000002600 */
[----:B------:R-:W-:Y:S01]  /*10740*/  LEA.HI R13, R13, R2, RZ, 0x3 ;  /* 0x000000020d0d7211 */ /* 0x000fe200078f18ff */
[----:B------:R-:W-:Y:S01]  /*10750*/  IMAD.WIDE.U32 R16, R18, c[0x0][0x3a0], RZ ;  /* 0x0000e80012107a25 */ /* 0x000fe200078e00ff */
[----:B------:R-:W-:Y:S01]  /*10760*/  ISETP.NE.AND P1, PT, R3, 0x1, PT ;  /* 0x000000010300780c */ /* 0x000fe20003f25270 */
[----:B------:R-:W-:Y:S01]  /*10770*/  BSSY B0, `(.L_x_269) ;  /* 0x0000081000007945 */ /* 0x000fe20003800000 */
[----:B------:R-:W-:Y:S01]  /*10780*/  SHF.R.S32.HI R6, RZ, 0x1f, R9 ;  /* 0x0000001fff067819 */ /* 0x000fe20000011409 */
[----:B------:R-:W-:Y:S01]  /*10790*/  IMAD.MOV.U32 R23, RZ, RZ, R19 ;  /* 0x000000ffff177224 */ /* 0x000fe200078e0013 */
[----:B------:R-:W-:-:S02]  /*107a0*/  LOP3.LUT R13, R13, 0xffffff8, RZ, 0xc0, !PT ;  /* 0x0ffffff80d0d7812 */ /* 0x000fc400078ec0ff */
[----:B------:R-:W-:Y:S02]  /*107b0*/  LEA.HI R3, R6, R9, RZ, 0x2 ;  /* 0x0000000906037211 */ /* 0x000fe400078f10ff */
[----:B------:R-:W-:Y:S02]  /*107c0*/  LOP3.LUT R10, R10, 0x1ffffffe, RZ, 0xc0, !PT ;  /* 0x1ffffffe0a0a7812 */ /* 0x000fe400078ec0ff */
[----:B------:R-:W-:Y:S02]  /*107d0*/  IADD3 R2, -R13, R2, RZ ;  /* 0x000000020d027210 */ /* 0x000fe40007ffe1ff */
[-C--:B------:R-:W-:Y:S02]  /*107e0*/  LEA.HI R6, R5, R0.reuse, RZ, 0x3 ;  /* 0x0000000005067211 */ /* 0x080fe400078f18ff */
[----:B------:R-:W-:Y:S02]  /*107f0*/  SHF.R.S32.HI R3, RZ, 0x2, R3 ;  /* 0x00000002ff037819 */ /* 0x000fe40000011403 */
[----:B------:R-:W-:Y:S01]  /*10800*/  LOP3.LUT P2, RZ, R9, 0x3, RZ, 0xc0, !PT ;  /* 0x0000000309ff7812 */ /* 0x000fe2000784c0ff */
[----:B------:R-:W-:Y:S01]  /*10810*/  IMAD.IADD R9, R11, 0x1, -R10 ;  /* 0x000000010b097824 */ /* 0x000fe200078e0a0a */
[----:B------:R-:W-:Y:S01]  /*10820*/  LOP3.LUT R11, R6, 0xfffffff8, RZ, 0xc0, !PT ;  /* 0xfffffff8060b7812 */ /* 0x000fe200078ec0ff */
[----:B------:R-:W-:Y:S01]  /*10830*/  IMAD R2, R2, 0x10, R3 ;  /* 0x0000001002027824 */ /* 0x000fe200078e0203 */
[-C--:B------:R-:W-:Y:S01]  /*10840*/  LEA.HI R5, R5, R0.reuse, RZ, 0x6 ;  /* 0x0000000005057211 */ /* 0x080fe200078f30ff */
[----:B------:R-:W-:Y:S01]  /*10850*/  IMAD R3, R19, c[0x0][0x3a0], RZ ;  /* 0x0000e80013037a24 */ /* 0x000fe200078e02ff */
[----:B------:R-:W-:Y:S01]  /*10860*/  IADD3 R11, -R11, R0, RZ ;  /* 0x000000000b0b7210 */ /* 0x000fe20007ffe1ff */
[----:B------:R-:W-:Y:S01]  /*10870*/  IMAD R0, R9, 0x8, R2 ;  /* 0x0000000809007824 */ /* 0x000fe200078e0202 */
[----:B--2---:R-:W-:Y:S01]  /*10880*/  SHF.R.S32.HI R9, RZ, 0x1f, R14 ;  /* 0x0000001fff097819 */ /* 0x004fe2000001140e */
[----:B------:R-:W-:Y:S01]  /*10890*/  IMAD R3, R18, c[0x0][0x3a4], R3 ;  /* 0x0000e90012037a24 */ /* 0x000fe200078e0203 */
[----:B------:R-:W-:Y:S01]  /*108a0*/  MOV R22, R18 ;  /* 0x0000001200167202 */ /* 0x000fe20000000f00 */
[----:B-1----:R-:W-:Y:S01]  /*108b0*/  IMAD R13, R57, 0x80, R0 ;  /* 0x00000080390d7824 */ /* 0x002fe200078e0200 */
[----:B------:R-:W-:Y:S01]  /*108c0*/  SHF.R.S32.HI R6, RZ, 0x3, R6 ;  /* 0x00000003ff067819 */ /* 0x000fe20000011406 */
[----:B------:R-:W-:-:S02]  /*108d0*/  IMAD R15, R9, c[0x0][0x490], RZ ;  /* 0x00012400090f7a24 */ /* 0x000fc400078e02ff */
[----:B------:R-:W-:Y:S01]  /*108e0*/  @P1 IMAD.HI.U32 R0, R13, c[0x0][0x4ec], RZ ;  /* 0x00013b000d001a27 */ /* 0x000fe200078e00ff */
[----:B------:R-:W-:Y:S02]  /*108f0*/  MOV R20, R13 ;  /* 0x0000000d00147202 */ /* 0x000fe40000000f00 */
[----:B------:R-:W-:Y:S01]  /*10900*/  LEA R10, R11, R6, 0x5 ;  /* 0x000000060b0a7211 */ /* 0x000fe200078e28ff */
[----:B------:R-:W-:Y:S01]  /*10910*/  IMAD.IADD R17, R17, 0x1, R3 ;  /* 0x0000000111117824 */ /* 0x000fe200078e0203 */
[----:B------:R-:W-:Y:S01]  /*10920*/  @P1 SHF.R.U32.HI R20, RZ, c[0x0][0x4f0], R0 ;  /* 0x00013c00ff141a19 */ /* 0x000fe20000011600 */
[----:B------:R-:W-:Y:S01]  /*10930*/  IMAD.WIDE.U32 R22, R14, c[0x0][0x490], R22 ;  /* 0x000124000e167a25 */ /* 0x000fe200078e0016 */
[----:B------:R-:W-:Y:S02]  /*10940*/  SHF.R.S32.HI R3, RZ, 0x1f, R208 ;  /* 0x0000001fff037819 */ /* 0x000fe400000114d0 */
[----:B------:R-:W-:Y:S01]  /*10950*/  SEL R208, R208, RZ, !P0 ;  /* 0x000000ffd0d07207 */ /* 0x000fe20004000000 */
[----:B------:R-:W-:Y:S01]  /*10960*/  IMAD R15, R14, c[0x0][0x494], R15 ;  /* 0x000125000e0f7a24 */ /* 0x000fe200078e020f */
[----:B------:R-:W-:Y:S01]  /*10970*/  SEL R3, R3, RZ, !P0 ;  /* 0x000000ff03037207 */ /* 0x000fe20004000000 */
[----:B------:R-:W-:-:S02]  /*10980*/  IMAD.MOV R12, RZ, RZ, -R20 ;  /* 0x000000ffff0c7224 */ /* 0x000fc400078e0a14 */
[----:B------:R-:W-:Y:S02]  /*10990*/  IMAD.IADD R23, R23, 0x1, R15 ;  /* 0x0000000117177824 */ /* 0x000fe400078e020f */
[----:B------:R-:W-:Y:S02]  /*109a0*/  IMAD R9, R9, c[0x0][0x3e8], RZ ;  /* 0x0000fa0009097a24 */ /* 0x000fe400078e02ff */
[----:B------:R-:W-:Y:S02]  /*109b0*/  IMAD R12, R12, c[0x0][0x4e8], R13 ;  /* 0x00013a000c0c7a24 */ /* 0x000fe400078e020d */
[----:B------:R-:W-:Y:S02]  /*109c0*/  IMAD R13, R3, c[0x0][0x498], RZ ;  /* 0x00012600030d7a24 */ /* 0x000fe400078e02ff */
[----:B------:R-:W-:-:S04]  /*109d0*/  IMAD.WIDE.U32 R22, R208, c[0x0][0x498], R22 ;  /* 0x00012600d0167a25 */ /* 0x000fc800078e0016 */
[C---:B------:R-:W-:Y:S02]  /*109e0*/  IMAD R9, R14.reuse, c[0x0][0x3ec], R9 ;  /* 0x0000fb000e097a24 */ /* 0x040fe400078e0209 */
[----:B------:R-:W-:Y:S01]  /*109f0*/  IMAD.WIDE.U32 R14, R14, c[0x0][0x3e8], R16 ;  /* 0x0000fa000e0e7a25 */ /* 0x000fe200078e0010 */
[----:B------:R-:W-:Y:S02]  /*10a00*/  SHF.R.S32.HI R16, RZ, 0x1f, R20 ;  /* 0x0000001fff107819 */ /* 0x000fe40000011414 */
[----:B------:R-:W-:Y:S01]  /*10a10*/  IADD3 R20, P0, R20, R22, RZ ;  /* 0x0000001614147210 */ /* 0x000fe20007f1e0ff */
[----:B------:R-:W-:Y:S01]  /*10a20*/  IMAD R13, R208, c[0x0][0x49c], R13 ;  /* 0x00012700d00d7a24 */ /* 0x000fe200078e020d */
[----:B------:R-:W-:Y:S01]  /*10a30*/  SHF.R.S32.HI R17, RZ, 0x1f, R12 ;  /* 0x0000001fff117819 */ /* 0x000fe2000001140c */
[----:B------:R-:W-:Y:S01]  /*10a40*/  IMAD.SHL.U32 R0, R6, 0x40, RZ ;  /* 0x0000004006007824 */ /* 0x000fe200078e00ff */
[----:B------:R-:W-:Y:S01]  /*10a50*/  IADD3 R15, R15, R9, RZ ;  /* 0x000000090f0f7210 */ /* 0x000fe20007ffe0ff */
[----:B------:R-:W-:Y:S01]  /*10a60*/  IMAD R10, R57, 0x80, R10 ;  /* 0x00000080390a7824 */ /* 0x000fe200078e020a */
[----:B------:R-:W-:Y:S01]  /*10a70*/  IADD3.X R21, R16, R23, R13, P0, !PT ;  /* 0x0000001710157210 */ /* 0x000fe200007fe40d */
[----:B------:R-:W-:Y:S01]  /*10a80*/  IMAD R17, R17, c[0x0][0x488], RZ ;  /* 0x0001220011117a24 */ /* 0x000fe200078e02ff */
[----:B------:R-:W-:Y:S01]  /*10a90*/  LOP3.LUT R13, R0, 0x1c0, RZ, 0xc0, !PT ;  /* 0x000001c0000d7812 */ /* 0x000fe200078ec0ff */
[----:B------:R-:W-:-:S02]  /*10aa0*/  IMAD.SHL.U32 R0, R11, 0x8, RZ ;  /* 0x000000080b007824 */ /* 0x000fc400078e00ff */
[----:B------:R-:W-:-:S04]  /*10ab0*/  IMAD.WIDE.U32 R20, R12, c[0x0][0x488], R20 ;  /* 0x000122000c147a25 */ /* 0x000fc800078e0014 */
[----:B------:R-:W-:Y:S01]  /*10ac0*/  IMAD R17, R12, c[0x0][0x48c], R17 ;  /* 0x000123000c117a24 */ /* 0x000fe200078e0211 */
[----:B------:R-:W-:Y:S01]  /*10ad0*/  LOP3.LUT R12, R13, 0x38, R0, 0xf8, !PT ;  /* 0x000000380d0c7812 */ /* 0x000fe200078ef800 */
[----:B------:R-:W-:Y:S01]  /*10ae0*/  IMAD R11, R3, c[0x0][0x3f0], RZ ;  /* 0x0000fc00030b7a24 */ /* 0x000fe200078e02ff */
[----:B------:R-:W-:Y:S01]  /*10af0*/  SHF.R.U32.HI R3, RZ, 0x3, R13 ;  /* 0x00000003ff037819 */ /* 0x000fe2000001160d */
[----:B------:R-:W-:Y:S01]  /*10b00*/  @P1 IMAD.HI.U32 R18, R10, c[0x0][0x4ec], RZ ;  /* 0x00013b000a121a27 */ /* 0x000fe200078e00ff */
[----:B------:R-:W-:Y:S02]  /*10b10*/  LEA R13, P0, R20, c[0x0][0x450], 0x2 ;  /* 0x00011400140d7a11 */ /* 0x000fe400078010ff */
[----:B------:R-:W-:Y:S01]  /*10b20*/  IADD3 R17, R21, R17, RZ ;  /* 0x0000001115117210 */ /* 0x000fe20007ffe0ff */
[----:B------:R-:W-:Y:S01]  /*10b30*/  IMAD R11, R208, c[0x0][0x3f4], R11 ;  /* 0x0000fd00d00b7a24 */ /* 0x000fe200078e020b */
[----:B------:R-:W-:Y:S01]  /*10b40*/  LOP3.LUT R3, R12, R3, RZ, 0x3c, !PT ;  /* 0x000000030c037212 */ /* 0x000fe200078e3cff */
[----:B------:R-:W-:Y:S01]  /*10b50*/  IMAD.WIDE.U32 R14, R208, c[0x0][0x3f0], R14 ;  /* 0x0000fc00d00e7a25 */ /* 0x000fe200078e000e */
[----:B------:R-:W-:Y:S01]  /*10b60*/  LEA.HI.X R17, R20, c[0x0][0x454], R17, 0x2, P0 ;  /* 0x0001150014117a11 */ /* 0x000fe200000f1411 */
[----:B------:R-:W-:Y:S02]  /*10b70*/  SHFL.IDX PT, R34, R13, RZ, 0x1c1f ;  /* 0x001c1fff0d227589 */ /* 0x000fe400000e0000 */
[----:B------:R-:W-:Y:S01]  /*10b80*/  IMAD.MOV.U32 R9, RZ, RZ, R10 ;  /* 0x000000ffff097224 */ /* 0x000fe200078e000a */
[----:B------:R-:W-:Y:S01]  /*10b90*/  @P1 SHF.R.U32.HI R9, RZ, c[0x0][0x4f0], R18 ;  /* 0x00013c00ff091a19 */ /* 0x000fe20000011612 */
[----:B------:R-:W1:Y:S01]  /*10ba0*/  SHFL.IDX PT, R35, R17, RZ, 0x1c1f ;  /* 0x001c1fff11237589 */ /* 0x000e6200000e0000 */
[----:B------:R-:W-:Y:S01]  /*10bb0*/  IMAD.IADD R15, R15, 0x1, R11 ;  /* 0x000000010f0f7824 */ /* 0x000fe200078e020b */
[----:B------:R-:W-:Y:S01]  /*10bc0*/  LEA R11, R57, R2, 0x7 ;  /* 0x00000002390b7211 */ /* 0x000fe200078e38ff */
[----:B-----5:R-:W-:Y:S01]  /*10bd0*/  IMAD R2, R8, c[0x0][0x4e8], RZ ;  /* 0x00013a0008027a24 */ /* 0x020fe200078e02ff */
[----:B------:R-:W-:Y:S01]  /*10be0*/  SHFL.IDX PT, R48, R13, 0x1, 0x1c1f ;  /* 0x003c1f000d307f89 */ /* 0x000fe200000e0000 */
[--C-:B------:R-:W-:Y:S01]  /*10bf0*/  IMAD.MOV R19, RZ, RZ, -R9.reuse ;  /* 0x000000ffff137224 */ /* 0x100fe200078e0a09 */
[----:B------:R-:W-:Y:S01]  /*10c00*/  SHF.R.S32.HI R12, RZ, 0x1f, R9 ;  /* 0x0000001fff0c7819 */ /* 0x000fe20000011409 */
[----:B------:R-:W-:Y:S01]  /*10c10*/  IMAD.WIDE.U32 R14, R9, c[0x0][0x3e0], R14 ;  /* 0x0000f800090e7a25 */ /* 0x000fe200078e000e */
[----:B------:R-:W2:Y:S01]  /*10c20*/  SHFL.IDX PT, R49, R17, 0x1, 0x1c1f ;  /* 0x003c1f0011317f89 */ /* 0x000ea200000e0000 */
[----:B------:R-:W-:-:S02]  /*10c30*/  IADD3 R21, R11, 0x8, RZ ;  /* 0x000000080b157810 */ /* 0x000fc40007ffe0ff */
[----:B------:R-:W-:Y:S01]  /*10c40*/  IMAD R19, R19, c[0x0][0x4e8], R10 ;  /* 0x00013a0013137a24 */ /* 0x000fe200078e020a */
[-C--:B------:R-:W-:Y:S01]  /*10c50*/  ISETP.GE.OR P0, PT, R11, R2.reuse, P2 ;  /* 0x000000020b00720c */ /* 0x080fe20001706670 */
[----:B------:R-:W-:Y:S01]  /*10c60*/  IMAD R12, R12, c[0x0][0x3e0], RZ ;  /* 0x0000f8000c0c7a24 */ /* 0x000fe200078e02ff */
[----:B------:R-:W-:Y:S01]  /*10c70*/  ISETP.GE.OR P2, PT, R21, R2, P2 ;  /* 0x000000021500720c */ /* 0x000fe20001746670 */
[----:B------:R-:W-:Y:S01]  /*10c80*/  IMAD.SHL.U32 R10, R5, 0x8, RZ ;  /* 0x00000008050a7824 */ /* 0x000fe200078e00ff */
[----:B------:R-:W-:Y:S01]  /*10c90*/  SHF.R.S32.HI R8, RZ, 0x1f, R19 ;  /* 0x0000001fff087819 */ /* 0x000fe20000011413 */
[----:B------:R-:W-:Y:S01]  /*10ca0*/  IMAD R12, R9, c[0x0][0x3e4], R12 ;  /* 0x0000f900090c7a24 */ /* 0x000fe200078e020c */
[----:B------:R-:W-:Y:S02]  /*10cb0*/  LEA R57, R57, R6, 0x7 ;  /* 0x0000000639397211 */ /* 0x000fe400078e38ff */
[----:B------:R-:W-:Y:S01]  /*10cc0*/  LOP3.LUT R10, R3, 0x7ffffe00, R10, 0xf8, !PT ;  /* 0x7ffffe00030a7812 */ /* 0x000fe200078ef80a */
[----:B------:R-:W-:-:S02]  /*10cd0*/  IMAD.IADD R15, R15, 0x1, R12 ;  /* 0x000000010f0f7824 */ /* 0x000fc400078e020c */
[----:B------:R-:W-:Y:S01]  /*10ce0*/  IMAD R8, R8, c[0x0][0x3d8], RZ ;  /* 0x0000f60008087a24 */ /* 0x000fe200078e02ff */
[----:B------:R-:W-:Y:S01]  /*10cf0*/  SHF.L.U32 R58, R10, 0x1, RZ ;  /* 0x000000010a3a7819 */ /* 0x000fe200000006ff */
[----:B-1----:R1:W-:Y:S01]  /*10d00*/  @!P0 ST.E [R34.64], R4 ;  /* 0x0000000422008985 */ /* 0x0023e2000c101912 */
[----:B------:R-:W-:-:S04]  /*10d10*/  IMAD.WIDE.U32 R32, R19, c[0x0][0x3d8], R14 ;  /* 0x0000f60013207a25 */ /* 0x000fc800078e000e */
[----:B------:R-:W-:Y:S01]  /*10d20*/  IMAD R3, R19, c[0x0][0x3dc], R8 ;  /* 0x0000f70013037a24 */ /* 0x000fe200078e0208 */
[C---:B------:R-:W-:Y:S01]  /*10d30*/  LEA R56, P0, R32.reuse, c[0x0][0x380], 0x1 ;  /* 0x0000e00020387a11 */ /* 0x040fe200078008ff */
[----:B--2---:R1:W-:Y:S02]  /*10d40*/  @!P2 ST.E [R48.64], R7 ;  /* 0x000000073000a985 */ /* 0x0043e4000c101912 */
[----:B------:R-:W-:Y:S02]  /*10d50*/  IMAD.IADD R3, R33, 0x1, R3 ;  /* 0x0000000121037824 */ /* 0x000fe400078e0203 */
        /* <DEDUP_REMOVED lines=34> */
.L_x_270:
[----:B--2---:R-:W-:Y:S05]  /*10f80*/  BSYNC B0 ;  /* 0x0000000000007941 */ /* 0x004fea0003800000 */
.L_x_269:
        /* <DEDUP_REMOVED lines=23> */
.L_x_272:
[----:B------:R-:W-:Y:S05]  /*11100*/  BSYNC B0 ;  /* 0x0000000000007941 */ /* 0x000fea0003800000 */
.L_x_271:
[----:B------:R-:W-:Y:S01]  /*11110*/  IADD3 R3, R57, 0x40, RZ ;  /* 0x0000004039037810 */ /* 0x000fe20007ffe0ff */
[----:B--2---:R2:W1:Y:S01]  /*11120*/  SHFL.IDX PT, R17, R55, 0x2, 0x181f ;  /* 0x00581f0037117f89 */ /* 0x00446200000e0000 */
        /* <DEDUP_REMOVED lines=21> */
.L_x_274:
[----:B------:R-:W-:Y:S05]  /*11280*/  BSYNC B0 ;  /* 0x0000000000007941 */ /* 0x000fea0003800000 */
.L_x_273:
        /* <DEDUP_REMOVED lines=24> */
.L_x_267:
        /* <DEDUP_REMOVED lines=18> */
.L_x_275:
[----:B-1----:R-:W1:Y:S01]  /*11530*/  S2R R0, SR_TID.X ;  /* 0x0000000000007919 */ /* 0x002e620000002100 */
[----:B------:R-:W-:Y:S01]  /*11540*/  SHF.R.S32.HI R9, RZ, 0x1f, R208 ;  /* 0x0000001fff097819 */ /* 0x000fe200000114d0 */
[----:B------:R-:W-:Y:S01]  /*11550*/  BSSY B0, `(.L_x_276) ;  /* 0x0000028000007945 */ /* 0x000fe20003800000 */
[----:B------:R-:W-:-:S02]  /*11560*/  SEL R208, R208, RZ, !P1 ;  /* 0x000000ffd0d07207 */ /* 0x000fc40004800000 */
[----:B------:R-:W-:Y:S02]  /*11570*/  SEL R9, R9, RZ, !P1 ;  /* 0x000000ff09097207 */ /* 0x000fe40004800000 */
[----:B-1----:R-:W-:-:S13]  /*11580*/  ISETP.GT.AND P0, PT, R0, 0x7f, PT ;  /* 0x0000007f0000780c */ /* 0x002fda0003f04270 */
        /* <DEDUP_REMOVED lines=9> */
[----:B------:R-:W-:Y:S01]  /*11620*/  MOV R10, R12 ;  /* 0x0000000c000a7202 */ /* 0x000fe20000000f00 */
[----:B------:R-:W-:Y:S01]  /*11630*/  IMAD.MOV.U32 R6, RZ, RZ, R7 ;  /* 0x000000ffff067224 */ /* 0x000fe200078e0007 */
[----:B------:R-:W-:-:S13]  /*11640*/  ISETP.NE.AND P0, PT, R3, 0x1, PT ;  /* 0x000000010300780c */ /* 0x000fda0003f05270 */
[----:B------:R-:W-:-:S05]  /*11650*/  @P0 IMAD.HI.U32 R5, R7, c[0x0][0x4ec], RZ ;  /* 0x00013b0007050a27 */ /* 0x000fca00078e00ff */
[----:B------:R-:W-:Y:S01]  /*11660*/  @P0 SHF.R.U32.HI R6, RZ, c[0x0][0x4f0], R5 ;  /* 0x00013c00ff060a19 */ /* 0x000fe20000011605 */
[----:B-1----:R-:W-:Y:S01]  /*11670*/  IMAD.WIDE.U32 R10, R4, c[0x0][0x490], R10 ;  /* 0x00012400040a7a25 */ /* 0x002fe200078e000a */
[----:B------:R-:W-:Y:S02]  /*11680*/  SHF.R.S32.HI R3, RZ, 0x1f, R4 ;  /* 0x0000001fff037819 */ /* 0x000fe40000011404 */
[----:B------:R-:W-:-:S03]  /*11690*/  SHF.R.S32.HI R8, RZ, 0x1f, R6 ;  /* 0x0000001fff087819 */ /* 0x000fc60000011406 */
[----:B------:R-:W-:-:S04]  /*116a0*/  IMAD R3, R3, c[0x0][0x490], RZ ;  /* 0x0001240003037a24 */ /* 0x000fc800078e02ff */
[----:B------:R-:W-:Y:S01]  /*116b0*/  IMAD R3, R4, c[0x0][0x494], R3 ;  /* 0x0001250004037a24 */ /* 0x000fe200078e0203 */
[----:B------:R-:W-:-:S03]  /*116c0*/  IADD3 R4, -R6, RZ, RZ ;  /* 0x000000ff06047210 */ /* 0x000fc60007ffe1ff */
[----:B------:R-:W-:Y:S02]  /*116d0*/  IMAD.IADD R11, R3, 0x1, R11 ;  /* 0x00000001030b7824 */ /* 0x000fe400078e020b */
[----:B------:R-:W-:Y:S02]  /*116e0*/  IMAD R3, R9, c[0x0][0x498], RZ ;  /* 0x0001260009037a24 */ /* 0x000fe400078e02ff */
[----:B------:R-:W-:Y:S02]  /*116f0*/  IMAD R4, R4, c[0x0][0x4e8], R7 ;  /* 0x00013a0004047a24 */ /* 0x000fe400078e0207 */
[----:B------:R-:W-:-:S03]  /*11700*/  IMAD.WIDE.U32 R10, R208, c[0x0][0x498], R10 ;  /* 0x00012600d00a7a25 */ /* 0x000fc600078e000a */
[----:B------:R-:W-:Y:S01]  /*11710*/  SHF.R.S32.HI R5, RZ, 0x1f, R4 ;  /* 0x0000001fff057819 */ /* 0x000fe20000011404 */
[----:B------:R-:W-:Y:S01]  /*11720*/  IMAD R3, R208, c[0x0][0x49c], R3 ;  /* 0x00012700d0037a24 */ /* 0x000fe200078e0203 */
[----:B------:R-:W-:-:S03]  /*11730*/  IADD3 R6, P0, R6, R10, RZ ;  /* 0x0000000a06067210 */ /* 0x000fc60007f1e0ff */
[----:B------:R-:W-:Y:S01]  /*11740*/  IMAD R5, R5, c[0x0][0x488], RZ ;  /* 0x0001220005057a24 */ /* 0x000fe200078e02ff */
[----:B------:R-:W-:Y:S02]  /*11750*/  IADD3.X R7, R8, R11, R3, P0, !PT ;  /* 0x0000000b08077210 */ /* 0x000fe400007fe403 */
[----:B------:R-:W-:Y:S01]  /*11760*/  MOV R3, 0xff800000 ;  /* 0xff80000000037802 */ /* 0x000fe20000000f00 */
[C---:B------:R-:W-:Y:S02]  /*11770*/  IMAD R5, R4.reuse, c[0x0][0x48c], R5 ;  /* 0x0001230004057a24 */ /* 0x040fe400078e0205 */
[----:B------:R-:W-:-:S05]  /*11780*/  IMAD.WIDE.U32 R6, R4, c[0x0][0x488], R6 ;  /* 0x0001220004067a25 */ /* 0x000fca00078e0006 */
[----:B------:R-:W-:Y:S02]  /*11790*/  IADD3 R5, R7, R5, RZ ;  /* 0x0000000507057210 */ /* 0x000fe40007ffe0ff */
[----:B------:R-:W-:-:S04]  /*117a0*/  LEA R4, P0, R6, c[0x0][0x450], 0x2 ;  /* 0x0001140006047a11 */ /* 0x000fc800078010ff */
[----:B------:R-:W-:-:S05]  /*117b0*/  LEA.HI.X R5, R6, c[0x0][0x454], R5, 0x2, P0 ;  /* 0x0001150006057a11 */ /* 0x000fca00000f1405 */
[----:B------:R1:W-:Y:S04]  /*117c0*/  STG.E [R4.64], R3 ;  /* 0x0000000304007986 */ /* 0x0003e8000c101912 */
.L_x_277:
[----:B------:R-:W-:Y:S05]  /*117d0*/  BSYNC B0 ;  /* 0x0000000000007941 */ /* 0x000fea0003800000 */
.L_x_276:
[----:B------:R-:W2:Y:S01]  /*117e0*/  S2R R7, SR_CTAID.Y ;  /* 0x0000000000077919 */ /* 0x000ea20000002600 */
[----:B-1----:R-:W-:Y:S01]  /*117f0*/  SHF.R.S32.HI R3, RZ, 0x1f, R0 ;  /* 0x0000001fff037819 */ /* 0x002fe20000011400 */
[----:B------:R-:W-:Y:S01]  /*11800*/  IMAD R5, R13, c[0x0][0x3a0], RZ ;  /* 0x0000e8000d057a24 */ /* 0x000fe200078e02ff */
[----:B------:R-:W-:Y:S01]  /*11810*/  BSSY B0, `(.L_x_278) ;  /* 0x000003f000007945 */ /* 0x000fe20003800000 */
[----:B------:R-:W1:Y:S01]  /*11820*/  S2R R8, SR_CTAID.X ;  /* 0x0000000000087919 */ /* 0x000e620000002500 */
[----:B------:R-:W-:Y:S01]  /*11830*/  LEA.HI R4, R3, R0, RZ, 0x3 ;  /* 0x0000000003047211 */ /* 0x000fe200078f18ff */
[C---:B------:R-:W-:Y:S01]  /*11840*/  IMAD R10, R12.reuse, c[0x0][0x3a4], R5 ;  /* 0x0000e9000c0a7a24 */ /* 0x040fe200078e0205 */
[----:B------:R-:W-:Y:S01]  /*11850*/  MOV R3, c[0x0][0x4e8] ;  /* 0x00013a0000037a02 */ /* 0x000fe20000000f00 */
[----:B------:R-:W-:Y:S01]  /*11860*/  IMAD.WIDE.U32 R12, R12, c[0x0][0x3a0], RZ ;  /* 0x0000e8000c0c7a25 */ /* 0x000fe200078e00ff */
[----:B------:R-:W-:Y:S02]  /*11870*/  LOP3.LUT R5, R4, 0xfffffff8, RZ, 0xc0, !PT ;  /* 0xfffffff804057812 */ /* 0x000fe400078ec0ff */
[----:B------:R-:W-:Y:S01]  /*11880*/  ISETP.NE.AND P0, PT, R3, 0x1, PT ;  /* 0x000000010300780c */ /* 0x000fe20003f05270 */
[----:B------:R-:W-:Y:S01]  /*11890*/  IMAD R9, R9, c[0x0][0x3f0], RZ ;  /* 0x0000fc0009097a24 */ /* 0x000fe200078e02ff */
[----:B------:R-:W-:Y:S01]  /*118a0*/  SHF.R.S32.HI R4, RZ, 0x3, R4 ;  /* 0x00000003ff047819 */ /* 0x000fe20000011404 */
[----:B------:R-:W-:Y:S01]  /*118b0*/  IMAD.IADD R5, R0, 0x1, -R5 ;  /* 0x0000000100057824 */ /* 0x000fe200078e0a05 */
[----:B------:R-:W-:Y:S01]  /*118c0*/  IADD3 R13, R13, R10, RZ ;  /* 0x0000000a0d0d7210 */ /* 0x000fe20007ffe0ff */
[----:B------:R-:W-:-:S02]  /*118d0*/  IMAD R9, R208, c[0x0][0x3f4], R9 ;  /* 0x0000fd00d0097a24 */ /* 0x000fc400078e0209 */
[----:B-----5:R-:W-:Y:S01]  /*118e0*/  IMAD R2, R2, c[0x0][0x4e8], RZ ;  /* 0x00013a0002027a24 */ /* 0x020fe200078e02ff */
[C---:B------:R-:W-:Y:S02]  /*118f0*/  LEA R3, R5.reuse, R4, 0x5 ;  /* 0x0000000405037211 */ /* 0x040fe400078e28ff */
[----:B------:R-:W-:Y:S02]  /*11900*/  SHF.L.U32 R11, R5, 0x3, RZ ;  /* 0x00000003050b7819 */ /* 0x000fe400000006ff */
[----:B--2---:R-:W-:Y:S01]  /*11910*/  SHF.R.S32.HI R6, RZ, 0x1f, R7 ;  /* 0x0000001fff067819 */ /* 0x004fe20000011407 */
[----:B------:R-:W-:Y:S01]  /*11920*/  IMAD.WIDE.U32 R12, R7, c[0x0][0x3e8], R12 ;  /* 0x0000fa00070c7a25 */ /* 0x000fe200078e000c */
[----:B------:R-:W-:-:S03]  /*11930*/  IADD3 R5, R11, 0x40, RZ ;  /* 0x000000400b057810 */ /* 0x000fc60007ffe0ff */
[----:B------:R-:W-:Y:S02]  /*11940*/  IMAD R6, R6, c[0x0][0x3e8], RZ ;  /* 0x0000fa0006067a24 */ /* 0x000fe400078e02ff */
[----:B-1----:R-:W-:Y:S02]  /*11950*/  IMAD R3, R8, 0x80, R3 ;  /* 0x0000008008037824 */ /* 0x002fe400078e0203 */
[----:B------:R-:W-:Y:S02]  /*11960*/  IMAD R6, R7, c[0x0][0x3ec], R6 ;  /* 0x0000fb0007067a24 */ /* 0x000fe400078e0206 */
[----:B------:R-:W-:-:S03]  /*11970*/  @P0 IMAD.HI.U32 R0, R3, c[0x0][0x4ec], RZ ;  /* 0x00013b0003000a27 */ /* 0x000fc600078e00ff */
[----:B------:R-:W-:Y:S02]  /*11980*/  IADD3 R13, R6, R13, RZ ;  /* 0x0000000d060d7210 */ /* 0x000fe40007ffe0ff */
[----:B------:R-:W-:Y:S02]  /*11990*/  MOV R6, R3 ;  /* 0x0000000300067202 */ /* 0x000fe40000000f00 */
[----:B------:R-:W-:Y:S01]  /*119a0*/  @P0 SHF.R.U32.HI R6, RZ, c[0x0][0x4f0], R0 ;  /* 0x00013c00ff060a19 */ /* 0x000fe20000011600 */
[----:B------:R-:W-:-:S03]  /*119b0*/  IMAD.WIDE.U32 R12, R208, c[0x0][0x3f0], R12 ;  /* 0x0000fc00d00c7a25 */ /* 0x000fc600078e000c */
[--C-:B------:R-:W-:Y:S01]  /*119c0*/  SHF.R.S32.HI R7, RZ, 0x1f, R6.reuse ;  /* 0x0000001fff077819 */ /* 0x100fe20000011406 */
[----:B------:R-:W-:Y:S01]  /*119d0*/  IMAD.MOV R0, RZ, RZ, -R6 ;  /* 0x000000ffff007224 */ /* 0x000fe200078e0a06 */
[----:B------:R-:W-:Y:S02]  /*119e0*/  IADD3 R13, R13, R9, RZ ;  /* 0x000000090d0d7210 */ /* 0x000fe40007ffe0ff */
[----:B------:R-:W-:Y:S01]  /*119f0*/  LEA R9, R8, R4, 0x7 ;  /* 0x0000000408097211 */ /* 0x000fe200078e38ff */
[----:B------:R-:W-:Y:S01]  /*11a00*/  IMAD R7, R7, c[0x0][0x3e0], RZ ;  /* 0x0000f80007077a24 */ /* 0x000fe200078e02ff */
[----:B------:R-:W-:Y:S01]  /*11a10*/  IADD3 R4, R11, 0x80, RZ ;  /* 0x000000800b047810 */ /* 0x000fe20007ffe0ff */
[----:B------:R-:W-:Y:S02]  /*11a20*/  IMAD R0, R0, c[0x0][0x4e8], R3 ;  /* 0x00013a0000007a24 */ /* 0x000fe400078e0203 */
        /* <DEDUP_REMOVED lines=29> */
.L_x_279:
[----:B------:R-:W-:Y:S05]  /*11c00*/  BSYNC B0 ;  /* 0x0000000000007941 */ /* 0x000fea0003800000 */
.L_x_278:
[----:B--23--:R-:W-:Y:S01]  /*11c10*/  IADD3 R7, R9, 0x20, RZ ;  /* 0x0000002009077810 */ /* 0x00cfe20007ffe0ff */
[----:B------:R2:W3:Y:S01]  /*11c20*/  SHFL.IDX PT, R13, R0, 0x1, 0x181f ;  /* 0x00381f00000d7f89 */ /* 0x0004e200000e0000 */
        /* <DEDUP_REMOVED lines=19> */
.L_x_281:
[----:B------:R-:W-:Y:S05]  /*11d60*/  BSYNC B0 ;  /* 0x0000000000007941 */ /* 0x000fea0003800000 */
.L_x_280:
        /* <DEDUP_REMOVED lines=21> */
.L_x_283:
[----:B------:R-:W-:Y:S05]  /*11ec0*/  BSYNC B0 ;  /* 0x0000000000007941 */ /* 0x000fea0003800000 */
.L_x_282:
[----:B------:R-:W-:Y:S01]  /*11ed0*/  IADD3 R9, R9, 0x60, RZ ;  /* 0x0000006009097810 */ /* 0x000fe20007ffe0ff */
[----:B-1----:R1:W2:Y:S03]  /*11ee0*/  SHFL.IDX PT, R7, R0, 0x3, 0x181f ;  /* 0x00781f0000077f89 */ /* 0x0022a600000e0000 */
[----:B------:R-:W-:Y:S01]  /*11ef0*/  ISETP.GE.AND P0, PT, R9, R2, PT ;  /* 0x000000020900720c */ /* 0x000fe20003f06270 */
[----:B------:R1:W3:-:S12]  /*11f00*/  SHFL.IDX PT, R6, R3, 0x3, 0x181f ;  /* 0x00781f0003067f89 */ /* 0x0002d800000e0000 */
[----:B------:R-:W-:Y:S05]  /*11f10*/  @P0 EXIT ;  /* 0x000000000000094d */ /* 0x000fea0003800000 */
[----:B------:R-:W-:Y:S02]  /*11f20*/  ISETP.GE.AND P0, PT, R5, c[0x0][0x3c8], PT ;  /* 0x0000f20005007a0c */ /* 0x000fe40003f06270 */
[----:B------:R-:W-:-:S11]  /*11f30*/  ISETP.GE.AND P1, PT, R11, c[0x0][0x3c8], PT ;  /* 0x0000f2000b007a0c */ /* 0x000fd60003f26270 */
[----:B-123--:R-:W-:Y:S02]  /*11f40*/  @!P0 SHF.R.S32.HI R0, RZ, 0x1f, R5 ;  /* 0x0000001fff008819 */ /* 0x00efe40000011405 */
[----:B------:R-:W-:Y:S02]  /*11f50*/  @!P1 IMAD.WIDE R8, R11, 0x2, R6 ;  /* 0x000000020b089825 */ /* 0x000fe400078e0206 */
[----:B------:R-:W-:-:S03]  /*11f60*/  @!P0 LEA.HI R0, R0, R5, RZ, 0x3 ;  /* 0x0000000500008211 */ /* 0x000fc600078f18ff */
[----:B------:R1:W-:Y:S01]  /*11f70*/  @!P1 ST.E.128 [R8.64], RZ ;  /* 0x000000ff08009985 */ /* 0x0003e2000c101d12 */
[----:B------:R-:W-:-:S05]  /*11f80*/  @!P0 LOP3.LUT R3, R0, 0xfffffff8, RZ, 0xc0, !PT ;  /* 0xfffffff800038812 */ /* 0x000fca00078ec0ff */
[----:B------:R-:W-:-:S05]  /*11f90*/  @!P0 IMAD.WIDE R2, R3, 0x2, R6 ;  /* 0x0000000203028825 */ /* 0x000fca00078e0206 */
[----:B------:R1:W-:Y:S01]  /*11fa0*/  @!P0 ST.E.128 [R2.64], RZ ;  /* 0x000000ff02008985 */ /* 0x0003e2000c101d12 */
[----:B------:R-:W-:-:S13]  /*11fb0*/  ISETP.GE.AND P0, PT, R4, c[0x0][0x3c8], PT ;  /* 0x0000f20004007a0c */ /* 0x000fda0003f06270 */
[----:B------:R-:W-:Y:S05]  /*11fc0*/  @P0 EXIT ;  /* 0x000000000000094d */ /* 0x000fea0003800000 */
[----:B-1----:R-:W-:-:S04]  /*11fd0*/  SHF.R.S32.HI R3, RZ, 0x1f, R4 ;  /* 0x0000001fff037819 */ /* 0x002fc80000011404 */
[----:B------:R-:W-:-:S04]  /*11fe0*/  LEA.HI R3, R3, R4, RZ, 0x3 ;  /* 0x0000000403037211 */ /* 0x000fc800078f18ff */
[----:B------:R-:W-:-:S05]  /*11ff0*/  LOP3.LUT R3, R3, 0xfffffff8, RZ, 0xc0, !PT ;  /* 0xfffffff803037812 */ /* 0x000fca00078ec0ff */
[----:B------:R-:W-:-:S05]  /*12000*/  IMAD.WIDE R6, R3, 0x2, R6 ;  /* 0x0000000203067825 */ /* 0x000fca00078e0206 */
[----:B------:R-:W-:Y:S01]  /*12010*/  ST.E.128 [R6.64], RZ ;  /* 0x000000ff06007985 */ /* 0x000fe2000c101d12 */
[----:B------:R-:W-:Y:S05]  /*12020*/  EXIT ;  /* 0x000000000000794d */ /* 0x000fea0003800000 */
.L_x_284:
        /* <DEDUP_REMOVED lines=13> */
.L_x_1335:


//--------------------- .text._ZN7cutlass13device_kernelIN5flash19enable_sm80_to_sm89INS1_16FlashAttnFwdSm80INS1_25CollectiveMainloopFwdSm80ILi8ELi1ELb0EN4cute5tupleIJNS5_1CILi128EEENS7_ILi64EEENS7_ILi192EEEEEELi192ENS_10bfloat16_tEfNS_4arch4Sm80ELb0ELb1ELb1ELb1ELb0ELb1ELb1ELb0EEENS1_21CollectiveEpilogueFwdINS6_IJS8_SA_S9_EEENS6_IJNS7_ILi1EEESI_SI_EEESC_SE_Li256ELb1ELb1ELb0ELb0EEENS1_19SingleTileSchedulerILb1ELb0ELb1ELi128EEEEEEEEEvNT_6ParamsE --------------------------
	.section	.text._ZN7cutlass13device_kernelIN5flash19enable_sm80_to_sm89INS1_16FlashAttnFwdSm80INS1_25CollectiveMainloopFwdSm80ILi8ELi1ELb0EN4cute5tupleIJNS5_1CILi128EEENS7_ILi64EEENS7_ILi192EEEEEELi192ENS_10bfloat16_tEfNS_4arch4Sm80ELb0ELb1ELb1ELb1ELb0ELb1ELb1ELb0EEENS1_21CollectiveEpilogueFwdINS6_IJS8_SA_S9_EEENS6_IJNS7_ILi1EEESI_SI_EEESC_SE_Li256ELb1ELb1ELb0ELb0EEENS1_19SingleTileSchedulerILb1ELb0ELb1ELi128EEEEEEEEEvNT_6ParamsE,"ax",@progbits
	.sectioninfo	@"SHI_REGISTERS=250"
	.align	128
.text._ZN7cutlass13device_kernelIN5flash19enable_sm80_to_sm89INS1_16FlashAttnFwdSm80INS1_25CollectiveMainloopFwdSm80ILi8ELi1ELb0EN4cute5tupleIJNS5_1CILi128EEENS7_ILi64EEENS7_ILi192EEEEEELi192ENS_10bfloat16_tEfNS_4arch4Sm80ELb0ELb1ELb1ELb1ELb0ELb1ELb1ELb0EEENS1_21CollectiveEpilogueFwdINS6_IJS8_SA_S9_EEENS6_IJNS7_ILi1EEESI_SI_EEESC_SE_Li256ELb1ELb1ELb0ELb0EEENS1_19SingleTileSchedulerILb1ELb0ELb1ELi128EEEEEEEEEvNT_6ParamsE:
        .type           _ZN7cutlass13device_kernelIN5flash19enable_sm80_to_sm89INS1_16FlashAttnFwdSm80INS1_25CollectiveMainloopFwdSm80ILi8ELi1ELb0EN4cute5tupleIJNS5_1CILi128EEENS7_ILi64EEENS7_ILi192EEEEEELi192ENS_10bfloat16_tEfNS_4arch4Sm80ELb0ELb1ELb1ELb1ELb0ELb1ELb1ELb0EEENS1_21CollectiveEpilogueFwdINS6_IJS8_SA_S9_EEENS6_IJNS7_ILi1EEESI_SI_EEESC_SE_Li256ELb1ELb1ELb0ELb0EEENS1_19SingleTileSchedulerILb1ELb0ELb1ELi128EEEEEEEEEvNT_6ParamsE,@function
        .size           _ZN7cutlass13device_kernelIN5flash19enable_sm80_to_sm89INS1_16FlashAttnFwdSm80INS1_25CollectiveMainloopFwdSm80ILi8ELi1ELb0EN4cute5tupleIJNS5_1CILi128EEENS7_ILi64EEENS7_ILi192EEEEEELi192ENS_10bfloat16_tEfNS_4arch4Sm80ELb0ELb1ELb1ELb1ELb0ELb1ELb1ELb0EEENS1_21CollectiveEpilogueFwdINS6_IJS8_SA_S9_EEENS6_IJNS7_ILi1EEESI_SI_EEESC_SE_Li256ELb1ELb1ELb0ELb0EEENS1_19SingleTileSchedulerILb1ELb0ELb1ELi128EEEEEEEEEvNT_6ParamsE,(.L_x_1336 - _ZN7cutlass13device_kernelIN5flash19enable_sm80_to_sm89INS1_16FlashAttnFwdSm80INS1_25CollectiveMainloopFwdSm80ILi8ELi1ELb0EN4cute5tupleIJNS5_1CILi128EEENS7_ILi64EEENS7_ILi192EEEEEELi192ENS_10bfloat16_tEfNS_4arch4Sm80ELb0ELb1ELb1ELb1ELb0ELb1ELb1ELb0EEENS1_21CollectiveEpilogueFwdINS6_IJS8_SA_S9_EEENS6_IJNS7_ILi1EEESI_SI_EEESC_SE_Li256ELb1ELb1ELb0ELb0EEENS1_19SingleTileSchedulerILb1ELb0ELb1ELi128EEEEEEEEEvNT_6ParamsE)
        .other          _ZN7cutlass13device_kernelIN5flash19enable_sm80_to_sm89INS1_16FlashAttnFwdSm80INS1_25CollectiveMainloopFwdSm80ILi8ELi1ELb0EN4cute5tupleIJNS5_1CILi128EEENS7_ILi64EEENS7_ILi192EEEEEELi192ENS_10bfloat16_tEfNS_4arch4Sm80ELb0ELb1ELb1ELb1ELb0ELb1ELb1ELb0EEENS1_21CollectiveEpilogueFwdINS6_IJS8_SA_S9_EEENS6_IJNS7_ILi1EEESI_SI_EEESC_SE_Li256ELb1ELb1ELb0ELb0EEENS1_19SingleTileSchedulerILb1ELb0ELb1ELi128EEEEEEEEEvNT_6ParamsE,@"STO_CUDA_ENTRY STV_DEFAULT"
_ZN7cutlass13device_kernelIN5flash19enable_sm80_to_sm89INS1_16FlashAttnFwdSm80INS1_25CollectiveMainloopFwdSm80ILi8ELi1ELb0EN4cute5tupleIJNS5_1CILi128EEENS7_ILi64EEENS7_ILi192EEEEEELi192ENS_10bfloat16_tEfNS_4arch4Sm80ELb0ELb1ELb1ELb1ELb0ELb1ELb1ELb0EEENS1_21CollectiveEpilogueFwdINS6_IJS8_SA_S9_EEENS6_IJNS7_ILi1EEESI_SI_EEESC_SE_Li256ELb1ELb1ELb0ELb0EEENS1_19SingleTileSchedulerILb1ELb0ELb1ELi128EEEEEEEEEvNT_6ParamsE:
[----:B------:R-:W-:Y:S02]  /*0000*/  MOV R1, c[0x0][0x28] ;  /* 0x00000a0000017a02 */ /* 0x000fe40000000f00 */
[----:B------:R-:W1:Y:S01]  /*0010*/  S2R R83, SR_TID.X ;  /* 0x0000000000537919 */ /* 0x000e620000002100 */
[----:B------:R-:W2:Y:S01]  /*0020*/  S2UR UR24, SR_CTAID.Z ;  /* 0x00000000001879c3 */ /* 0x000ea20000002700 */
[----:B------:R-:W-:Y:S02]  /*0030*/  UMOV UR13, 0x4 ;  /* 0x00000004000d7882 */ /* 0x000fe40000000000 */
[----:B------:R-:W-:Y:S02]  /*0040*/  ULDC.64 UR4, c[0x0][0x568] ;  /* 0x00015a0000047ab9 */ /* 0x000fe40000000a00 */
[----:B------:R-:W-:-:S03]  /*0050*/  ULDC.64 UR28, c[0x0][0x118] ;  /* 0x00004600001c7ab9 */ /* 0x000fc60000000a00 */
[----:B------:R-:W3:Y:S01]  /*0060*/  S2UR UR16, SR_CTAID.X ;  /* 0x00000000001079c3 */ /* 0x000ee20000002500 */
[----:B-1----:R-:W-:Y:S01]  /*0070*/  SHF.R.U32.HI R0, RZ, 0x5, R83 ;  /* 0x00000005ff007819 */ /* 0x002fe20000011653 */
[----:B--2---:R-:W-:-:S05]  /*0080*/  UIMAD.WIDE UR4, UR24, UR13, UR4 ;  /* 0x0000000d180472a5 */ /* 0x004fca000f8e0204 */
[----:B------:R-:W1:Y:S02]  /*0090*/  SHFL.IDX PT, R0, R0, RZ, 0x1f ;  /* 0x00001fff00007589 */ /* 0x000e6400000e0000 */
[----:B-1----:R-:W-:-:S13]  /*00a0*/  ISETP.NE.AND P0, PT, R0, RZ, PT ;  /* 0x000000ff0000720c */ /* 0x002fda0003f05270 */
[----:B------:R-:W-:Y:S05]  /*00b0*/  @!P0 BRA `(.L_x_285) ;  /* 0x000001c000008947 */ /* 0x000fea0003800000 */
[----:B---3--:R-:W-:-:S04]  /*00c0*/  ISETP.NE.U32.AND P0, PT, RZ, c[0x0][0x568], PT ;  /* 0x00015a00ff007a0c */ /* 0x008fc80003f05070 */
[----:B------:R-:W-:-:S13]  /*00d0*/  ISETP.NE.AND.EX P0, PT, RZ, c[0x0][0x56c], PT, P0 ;  /* 0x00015b00ff007a0c */ /* 0x000fda0003f05300 */
[----:B------:R-:W-:Y:S05]  /*00e0*/  @!P0 BRA `(.L_x_286) ;  /* 0x0000005000008947 */ /* 0x000fea0003800000 */
[----:B------:R-:W-:Y:S02]  /*00f0*/  MOV R2, UR4 ;  /* 0x0000000400027c02 */ /* 0x000fe40008000f00 */
[----:B------:R-:W-:-:S05]  /*0100*/  MOV R3, UR5 ;  /* 0x0000000500037c02 */ /* 0x000fca0008000f00 */
[----:B------:R-:W2:Y:S02]  /*0110*/  LDG.E R2, [R2.64] ;  /* 0x0000001c02027981 */ /* 0x000ea4000c1e1900 */
[----:B--2---:R1:W2:Y:S02]  /*0120*/  R2UR UR5, R2 ;  /* 0x00000000020573c2 */ /* 0x0042a400000e0000 */
[----:B-12---:R-:W-:Y:S05]  /*0130*/  BRA `(.L_x_287) ;  /* 0x000000e000007947 */ /* 0x006fea0003800000 */
.L_x_286:
[----:B------:R-:W-:-:S04]  /*0140*/  ISETP.NE.U32.AND P0, PT, RZ, c[0x0][0x560], PT ;  /* 0x00015800ff007a0c */ /* 0x000fc80003f05070 */
[----:B------:R-:W-:-:S13]  /*0150*/  ISETP.NE.AND.EX P0, PT, RZ, c[0x0][0x564], PT, P0 ;  /* 0x00015900ff007a0c */ /* 0x000fda0003f05300 */
[----:B------:R-:W-:Y:S05]  /*0160*/  @!P0 BRA `(.L_x_288) ;  /* 0x000000a000008947 */ /* 0x000fea0003800000 */
[----:B------:R-:W-:Y:S02]  /*0170*/  ULDC.64 UR4, c[0x0][0x560] ;  /* 0x0001580000047ab9 */ /* 0x000fe40000000a00 */
[----:B------:R-:W-:-:S06]  /*0180*/  UIMAD.WIDE UR4, UR24, UR13, UR4 ;  /* 0x0000000d180472a5 */ /* 0x000fcc000f8e0204 */
[----:B------:R-:W-:Y:S02]  /*0190*/  MOV R4, UR4 ;  /* 0x0000000400047c02 */ /* 0x000fe40008000f00 */
[----:B------:R-:W-:-:S05]  /*01a0*/  MOV R5, UR5 ;  /* 0x0000000500057c02 */ /* 0x000fca0008000f00 */
[----:B------:R-:W2:Y:S04]  /*01b0*/  LDG.E R2, [R4.64] ;  /* 0x0000001c04027981 */ /* 0x000ea8000c1e1900 */
[----:B------:R-:W3:Y:S01]  /*01c0*/  LDG.E R0, [R4.64+0x4] ;  /* 0x0000041c04007981 */ /* 0x000ee2000c1e1900 */
[----:B--2---:R-:W1:Y:S08]  /*01d0*/  R2UR UR4, R2 ;  /* 0x00000000020473c2 */ /* 0x004e7000000e0000 */
[----:B---3--:R-:W1:Y:S02]  /*01e0*/  R2UR UR5, R0 ;  /* 0x00000000000573c2 */ /* 0x008e6400000e0000 */
[----:B-1----:R-:W-:Y:S01]  /*01f0*/  UIADD3 UR5, -UR4, UR5, URZ ;  /* 0x0000000504057290 */ /* 0x002fe2000fffe13f */
[----:B------:R-:W-:Y:S05]  /*0200*/  BRA `(.L_x_287) ;  /* 0x0000001000007947 */ /* 0x000fea0003800000 */
.L_x_288:
[----:B------:R-:W-:Y:S02]  /*0210*/  ULDC UR5, c[0x0][0x54c] ;  /* 0x0001530000057ab9 */ /* 0x000fe40000000800 */
.L_x_287:
[----:B------:R-:W-:Y:S02]  /*0220*/  ULDC UR4, c[0x0][0x548] ;  /* 0x0001520000047ab9 */ /* 0x000fe40000000800 */
[----:B------:R-:W-:-:S02]  /*0230*/  USHF.L.U32 UR18, UR16, 0x7, URZ ;  /* 0x0000000710127899 */ /* 0x000fc4000800063f */
[----:B------:R-:W-:-:S04]  /*0240*/  UIMAD UR4, UR5, UR4, URZ ;  /* 0x00000004050472a4 */ /* 0x000fc8000f8e023f */
[----:B------:R-:W-:-:S04]  /*0250*/  UISETP.GE.AND UP0, UPT, UR18, UR4, UPT ;  /* 0x000000041200728c */ /* 0x000fc8000bf06270 */
[----:B------:R-:W-:Y:S01]  /*0260*/  USEL UR24, UR24, 0xffffffff, !UP0 ;  /* 0xffffffff18187887 */ /* 0x000fe2000c000000 */
[----:B------:R-:W-:Y:S05]  /*0270*/  BRA `(.L_x_289) ;  /* 0x000001b000007947 */ /* 0x000fea0003800000 */
.L_x_285:
        /* <DEDUP_REMOVED lines=8> */
.L_x_290:
        /* <DEDUP_REMOVED lines=13> */
.L_x_292:
[----:B------:R-:W-:Y:S02]  /*03d0*/  ULDC UR5, c[0x0][0x54c] ;  /* 0x0001530000057ab9 */ /* 0x000fe40000000800 */
.L_x_291:
[----:B------:R-:W-:Y:S02]  /*03e0*/  ULDC UR4, c[0x0][0x548] ;  /* 0x0001520000047ab9 */ /* 0x000fe40000000800 */
[----:B------:R-:W-:-:S02]  /*03f0*/  USHF.L.U32 UR18, UR16, 0x7, URZ ;  /* 0x0000000710127899 */ /* 0x000fc4000800063f */
[----:B------:R-:W-:-:S04]  /*0400*/  UIMAD UR4, UR5, UR4, URZ ;  /* 0x00000004050472a4 */ /* 0x000fc8000f8e023f */
[----:B------:R-:W-:-:S04]  /*0410*/  UISETP.GE.AND UP0, UPT, UR18, UR4, UPT ;  /* 0x000000041200728c */ /* 0x000fc8000bf06270 */
[----:B------:R-:W-:-:S06]  /*0420*/  USEL UR24, UR24, 0xffffffff, !UP0 ;  /* 0xffffffff18187887 */ /* 0x000fcc000c000000 */
.L_x_289:
[----:B------:R-:W-:-:S13]  /*0430*/  ISETP.LE.AND P0, PT, RZ, UR24, PT ;  /* 0x00000018ff007c0c */ /* 0x000fda000bf03270 */
[----:B------:R-:W-:Y:S05]  /*0440*/  @!P0 EXIT ;  /* 0x000000000000894d */ /* 0x000fea0003800000 */
[----:B------:R-:W-:Y:S01]  /*0450*/  ULDC.64 UR4, c[0x0][0x360] ;  /* 0x0000d80000047ab9 */ /* 0x000fe20000000a00 */
[----:B------:R-:W-:Y:S01]  /*0460*/  ISETP.NE.U32.AND P4, PT, RZ, c[0x0][0x348], PT ;  /* 0x0000d200ff007a0c */ /* 0x000fe20003f85070 */
[----:B------:R-:W-:Y:S02]  /*0470*/  UISETP.NE.U32.AND UP0, UPT, URZ, UR4, UPT ;  /* 0x000000043f00728c */ /* 0x000fe4000bf05070 */
[----:B------:R-:W-:Y:S01]  /*0480*/  ULDC.64 UR8, c[0x0][0x370] ;  /* 0x0000dc0000087ab9 */ /* 0x000fe20000000a00 */
[----:B------:R-:W-:Y:S01]  /*0490*/  ISETP.NE.AND.EX P4, PT, RZ, c[0x0][0x34c], PT, P4 ;  /* 0x0000d300ff007a0c */ /* 0x000fe20003f85340 */
[----:B------:R-:W-:Y:S02]  /*04a0*/  UISETP.NE.AND.EX UP0, UPT, URZ, UR5, UPT, UP0 ;  /* 0x000000053f00728c */ /* 0x000fe4000bf05300 */
[----:B------:R-:W-:Y:S02]  /*04b0*/  UISETP.NE.U32.AND UP1, UPT, URZ, UR8, UPT ;  /* 0x000000083f00728c */ /* 0x000fe4000bf25070 */
[----:B------:R-:W-:-:S02]  /*04c0*/  ULDC.64 UR4, c[0x0][0x360] ;  /* 0x0000d80000047ab9 */ /* 0x000fc40000000a00 */
[----:B------:R-:W-:Y:S01]  /*04d0*/  ULDC.64 UR6, c[0x0][0x350] ;  /* 0x0000d40000067ab9 */ /* 0x000fe20000000a00 */
[----:B------:R-:W-:Y:S01]  /*04e0*/  PLOP3.LUT P0, PT, PT, PT, UP0, 0x80, 0x0 ;  /* 0x000000000000781c */ /* 0x000fe20003f0f008 */
[----:B------:R-:W-:Y:S02]  /*04f0*/  UISETP.NE.U32.AND UP5, UPT, URZ, UR6, UPT ;  /* 0x000000063f00728c */ /* 0x000fe4000bfa5070 */
[----:B------:R-:W-:Y:S02]  /*0500*/  UISETP.NE.AND.EX UP1, UPT, URZ, UR9, UPT, UP1 ;  /* 0x000000093f00728c */ /* 0x000fe4000bf25310 */
[----:B------:R-:W-:Y:S02]  /*0510*/  @UP0 UIMAD.WIDE UR4, UR24, UR13, UR4 ;  /* 0x0000000d180402a5 */ /* 0x000fe4000f8e0204 */
[----:B------:R-:W-:Y:S02]  /*0520*/  UISETP.NE.AND.EX UP5, UPT, URZ, UR7, UPT, UP5 ;  /* 0x000000073f00728c */ /* 0x000fe4000bfa5350 */
[----:B------:R-:W-:Y:S01]  /*0530*/  ULDC.64 UR10, c[0x0][0x370] ;  /* 0x0000dc00000a7ab9 */ /* 0x000fe20000000a00 */
[----:B------:R-:W-:Y:S01]  /*0540*/  PLOP3.LUT P3, PT, PT, PT, UP1, 0x80, 0x0 ;  /* 0x000000000000781c */ /* 0x000fe20003f6f018 */
[----:B------:R-:W-:Y:S01]  /*0550*/  IMAD.U32 R13, RZ, RZ, UR5 ;  /* 0x00000005ff0d7e24 */ /* 0x000fe2000f8e00ff */
[----:B------:R-:W-:Y:S01]  /*0560*/  MOV R12, UR4 ;  /* 0x00000004000c7c02 */ /* 0x000fe20008000f00 */
[----:B------:R-:W-:Y:S01]  /*0570*/  ULDC.64 UR4, c[0x0][0x358] ;  /* 0x0000d60000047ab9 */ /* 0x000fe20000000a00 */
[----:B------:R-:W-:Y:S01]  /*0580*/  PLOP3.LUT P2, PT, PT, PT, UP5, 0x80, 0x0 ;  /* 0x000000000000781c */ /* 0x000fe20003f4f058 */
[----:B------:R-:W-:-:S02]  /*0590*/  UISETP.NE.U32.AND UP4, UPT, URZ, UR4, UPT ;  /* 0x000000043f00728c */ /* 0x000fc4000bf85070 */
[----:B------:R-:W-:Y:S01]  /*05a0*/  ULDC.64 UR8, c[0x0][0x348] ;  /* 0x0000d20000087ab9 */ /* 0x000fe20000000a00 */
[----:B------:R-:W2:Y:S01]  /*05b0*/  @P0 LDG.E R0, [R12.64] ;  /* 0x0000001c0c000981 */ /* 0x000ea2000c1e1900 */
[----:B------:R-:W-:Y:S02]  /*05c0*/  ULDC.64 UR6, c[0x0][0x350] ;  /* 0x0000d40000067ab9 */ /* 0x000fe40000000a00 */
[----:B------:R-:W-:Y:S02]  /*05d0*/  @UP1 UIMAD.WIDE UR10, UR24, UR13, UR10 ;  /* 0x0000000d180a12a5 */ /* 0x000fe4000f8e020a */
[----:B------:R-:W-:Y:S02]  /*05e0*/  UISETP.NE.AND.EX UP4, UPT, URZ, UR5, UPT, UP4 ;  /* 0x000000053f00728c */ /* 0x000fe4000bf85340 */
[----:B------:R-:W-:Y:S02]  /*05f0*/  UIMAD.WIDE UR8, UR24, UR13, UR8 ;  /* 0x0000000d180872a5 */ /* 0x000fe4000f8e0208 */
[----:B------:R-:W-:Y:S01]  /*0600*/  UIMAD.WIDE UR6, UR24, UR13, UR6 ;  /* 0x0000000d180672a5 */ /* 0x000fe2000f8e0206 */
[----:B------:R-:W-:Y:S01]  /*0610*/  IMAD.U32 R4, RZ, RZ, UR10 ;  /* 0x0000000aff047e24 */ /* 0x000fe2000f8e00ff */
[----:B------:R-:W-:Y:S01]  /*0620*/  ULDC.64 UR4, c[0x0][0x358] ;  /* 0x0000d60000047ab9 */ /* 0x000fe20000000a00 */
[----:B------:R-:W-:Y:S01]  /*0630*/  PLOP3.LUT P1, PT, PT, PT, UP4, 0x80, 0x0 ;  /* 0x000000000000781c */ /* 0x000fe20003f2f048 */
[----:B------:R-:W-:Y:S01]  /*0640*/  IMAD.U32 R5, RZ, RZ, UR11 ;  /* 0x0000000bff057e24 */ /* 0x000fe2000f8e00ff */
[----:B------:R-:W-:Y:S01]  /*0650*/  MOV R11, UR9 ;  /* 0x00000009000b7c02 */ /* 0x000fe20008000f00 */
[----:B------:R-:W-:Y:S01]  /*0660*/  IMAD.U32 R10, RZ, RZ, UR8 ;  /* 0x00000008ff0a7e24 */ /* 0x000fe2000f8e00ff */
[----:B------:R-:W-:Y:S01]  /*0670*/  UIMAD.WIDE UR4, UR24, UR13, UR4 ;  /* 0x0000000d180472a5 */ /* 0x000fe2000f8e0204 */
[----:B------:R-:W-:Y:S01]  /*0680*/  IMAD.U32 R8, RZ, RZ, UR6 ;  /* 0x00000006ff087e24 */ /* 0x000fe2000f8e00ff */
[----:B------:R-:W3:Y:S01]  /*0690*/  @P3 LDG.E R4, [R4.64] ;  /* 0x0000001c04043981 */ /* 0x000ee2000c1e1900 */
[----:B------:R-:W-:Y:S01]  /*06a0*/  IMAD.U32 R9, RZ, RZ, UR7 ;  /* 0x00000007ff097e24 */ /* 0x000fe2000f8e00ff */
[----:B------:R-:W-:-:S02]  /*06b0*/  MOV R100, RZ ;  /* 0x000000ff00647202 */ /* 0x000fc40000000f00 */
[----:B------:R-:W4:Y:S01]  /*06c0*/  @P4 LDG.E R3, [R10.64] ;  /* 0x0000001c0a034981 */ /* 0x000f22000c1e1900 */
[----:B------:R-:W-:Y:S01]  /*06d0*/  IMAD.U32 R6, RZ, RZ, UR4 ;  /* 0x00000004ff067e24 */ /* 0x000fe2000f8e00ff */
[----:B------:R-:W-:Y:S02]  /*06e0*/  MOV R7, UR5 ;  /* 0x0000000500077c02 */ /* 0x000fe40008000f00 */
[----:B------:R-:W4:Y:S04]  /*06f0*/  @P2 LDG.E R2, [R8.64] ;  /* 0x0000001c08022981 */ /* 0x000f28000c1e1900 */
[----:B------:R1:W5:Y:S01]  /*0700*/  @P1 LDG.E R100, [R6.64] ;  /* 0x0000001c06641981 */ /* 0x000362000c1e1900 */
[----:B------:R-:W1:Y:S01]  /*0710*/  S2UR UR15, SR_CTAID.Y ;  /* 0x00000000000f79c3 */ /* 0x000e620000002600 */
[----:B------:R-:W-:-:S02]  /*0720*/  UMOV UR20, URZ ;  /* 0x0000003f00147c82 */ /* 0x000fc40008000000 */
[----:B------:R-:W-:Y:S02]  /*0730*/  ULDC UR23, c[0x0][0x168] ;  /* 0x00005a0000177ab9 */ /* 0x000fe40000000800 */
[----:B------:R-:W-:Y:S02]  /*0740*/  UMOV UR21, URZ ;  /* 0x0000003f00157c82 */ /* 0x000fe40008000000 */
[----:B------:R-:W-:Y:S02]  /*0750*/  UMOV UR19, URZ ;  /* 0x0000003f00137c82 */ /* 0x000fe40008000000 */
[----:B------:R-:W-:Y:S02]  /*0760*/  ULDC UR37, c[0x0][0x1d0] ;  /* 0x0000740000257ab9 */ /* 0x000fe40000000800 */
[----:B------:R-:W-:Y:S02]  /*0770*/  ULDC UR22, c[0x0][0x228] ;  /* 0x00008a0000167ab9 */ /* 0x000fe40000000800 */
[----:B-1----:R-:W-:Y:S01]  /*0780*/  USHF.R.S32.HI UR14, URZ, 0x1f, UR15 ;  /* 0x0000001f3f0e7899 */ /* 0x002fe2000801140f */
[----:B--2---:R1:W2:Y:S08]  /*0790*/  @P0 R2UR UR23, R0 ;  /* 0x00000000001703c2 */ /* 0x0042b000000e0000 */
[----:B---3--:R1:W3:Y:S08]  /*07a0*/  @P3 R2UR UR20, R4 ;  /* 0x00000000041433c2 */ /* 0x0082f000000e0000 */
[----:B----4-:R1:W4:Y:S08]  /*07b0*/  @P4 R2UR UR21, R3 ;  /* 0x00000000031543c2 */ /* 0x01033000000e0000 */
[----:B------:R1:W1:Y:S01]  /*07c0*/  @P2 R2UR UR19, R2 ;  /* 0x00000000021323c2 */ /* 0x00026200000e0000 */
[----:B------:R-:W-:Y:S05]  /*07d0*/  @P0 BRA `(.L_x_293) ;  /* 0x0000006000000947 */ /* 0x000fea0003800000 */
[----:B--2---:R-:W-:Y:S05]  /*07e0*/  @!P4 BRA `(.L_x_293) ;  /* 0x000000500000c947 */ /* 0x004fea0003800000 */
[----:B-1----:R-:W2:Y:S04]  /*07f0*/  LDG.E R0, [R10.64] ;  /* 0x0000001c0a007981 */ /* 0x002ea8000c1e1900 */
[----:B----4-:R-:W4:Y:S01]  /*0800*/  LDG.E R2, [R10.64+0x4] ;  /* 0x0000041c0a027981 */ /* 0x010f22000c1e1900 */
[----:B--2---:R-:W1:Y:S08]  /*0810*/  R2UR UR23, R0 ;  /* 0x00000000001773c2 */ /* 0x004e7000000e0000 */
[----:B----4-:R-:W1:Y:S02]  /*0820*/  R2UR UR4, R2 ;  /* 0x00000000020473c2 */ /* 0x010e6400000e0000 */
[----:B-1----:R-:W-:-:S06]  /*0830*/  UIADD3 UR23, -UR23, UR4, URZ ;  /* 0x0000000417177290 */ /* 0x002fcc000fffe13f */
.L_x_293:
[----:B--2---:R-:W-:-:S04]  /*0840*/  ISETP.NE.U32.AND P0, PT, RZ, c[0x0][0x368], PT ;  /* 0x0000da00ff007a0c */ /* 0x004fc80003f05070 */
[----:B------:R-:W-:-:S13]  /*0850*/  ISETP.NE.AND.EX P0, PT, RZ, c[0x0][0x36c], PT, P0 ;  /* 0x0000db00ff007a0c */ /* 0x000fda0003f05300 */
[----:B------:R-:W-:Y:S05]  /*0860*/  @!P0 BRA `(.L_x_294) ;  /* 0x0000007000008947 */ /* 0x000fea0003800000 */
[----:B------:R-:W-:Y:S02]  /*0870*/  ULDC.64 UR4, c[0x0][0x368] ;  /* 0x0000da0000047ab9 */ /* 0x000fe40000000a00 */
[----:B------:R-:W-:-:S06]  /*0880*/  UIMAD.WIDE UR4, UR24, UR13, UR4 ;  /* 0x0000000d180472a5 */ /* 0x000fcc000f8e0204 */
[----:B-1----:R-:W-:Y:S02]  /*0890*/  MOV R2, UR4 ;  /* 0x0000000400027c02 */ /* 0x002fe40008000f00 */
[----:B------:R-:W-:-:S05]  /*08a0*/  MOV R3, UR5 ;  /* 0x0000000500037c02 */ /* 0x000fca0008000f00 */
[----:B------:R-:W2:Y:S02]  /*08b0*/  LDG.E R0, [R2.64] ;  /* 0x0000001c02007981 */ /* 0x000ea4000c1e1900 */
[----:B--2---:R1:W2:Y:S02]  /*08c0*/  R2UR UR37, R0 ;  /* 0x00000000002573c2 */ /* 0x0042a400000e0000 */
[----:B-12---:R-:W-:Y:S05]  /*08d0*/  BRA `(.L_x_295) ;  /* 0x0000006000007947 */ /* 0x006fea0003800000 */
.L_x_294:
[----:B------:R-:W-:Y:S05]  /*08e0*/  @!P2 BRA `(.L_x_295) ;  /* 0x000000500000a947 */ /* 0x000fea0003800000 */
[----:B-1----:R-:W2:Y:S04]  /*08f0*/  LDG.E R0, [R8.64] ;  /* 0x0000001c08007981 */ /* 0x002ea8000c1e1900 */
[----:B----4-:R-:W4:Y:S01]  /*0900*/  LDG.E R2, [R8.64+0x4] ;  /* 0x0000041c08027981 */ /* 0x010f22000c1e1900 */
[----:B--2---:R-:W1:Y:S08]  /*0910*/  R2UR UR37, R0 ;  /* 0x00000000002573c2 */ /* 0x004e7000000e0000 */
[----:B----4-:R-:W1:Y:S02]  /*0920*/  R2UR UR4, R2 ;  /* 0x00000000020473c2 */ /* 0x010e6400000e0000 */
[----:B-1----:R-:W-:-:S06]  /*0930*/  UIADD3 UR37, -UR37, UR4, URZ ;  /* 0x0000000425257290 */ /* 0x002fcc000fffe13f */
.L_x_295:
[----:B-1----:R-:W2:Y:S01]  /*0940*/  @P1 LDG.E R0, [R6.64] ;  /* 0x0000001c06001981 */ /* 0x002ea2000c1e1900 */
[----:B------:R-:W-:-:S03]  /*0950*/  ULDC.64 UR4, c[0x0][0x378] ;  /* 0x0000de0000047ab9 */ /* 0x000fc60000000a00 */
[----:B----4-:R-:W4:Y:S01]  /*0960*/  @P1 LDG.E R2, [R6.64+0x4] ;  /* 0x0000041c06021981 */ /* 0x010f22000c1e1900 */
[----:B------:R-:W-:Y:S01]  /*0970*/  UISETP.NE.U32.AND UP0, UPT, URZ, UR4, UPT ;  /* 0x000000043f00728c */ /* 0x000fe2000bf05070 */
[----:B------:R-:W-:-:S03]  /*0980*/  IMAD.U32 R84, RZ, RZ, UR37 ;  /* 0x00000025ff547e24 */ /* 0x000fc6000f8e00ff */
[----:B------:R-:W-:-:S03]  /*0990*/  UISETP.NE.AND.EX UP0, UPT, URZ, UR5, UPT, UP0 ;  /* 0x000000053f00728c */ /* 0x000fc6000bf05300 */
[----:B------:R-:W-:-:S03]  /*09a0*/  ULDC.64 UR4, c[0x0][0x378] ;  /* 0x0000de0000047ab9 */ /* 0x000fc60000000a00 */
[----:B------:R-:W-:-:S05]  /*09b0*/  PLOP3.LUT P0, PT, PT, PT, UP0, 0x80, 0x0 ;  /* 0x000000000000781c */ /* 0x000fca0003f0f008 */
[----:B------:R-:W-:-:S06]  /*09c0*/  @UP0 UIMAD.WIDE UR4, UR24, UR13, UR4 ;  /* 0x0000000d180402a5 */ /* 0x000fcc000f8e0204 */
[----:B------:R-:W-:Y:S01]  /*09d0*/  MOV R4, UR4 ;  /* 0x0000000400047c02 */ /* 0x000fe20008000f00 */
[----:B------:R-:W-:Y:S01]  /*09e0*/  ULDC UR4, c[0x0][0x2c4] ;  /* 0x0000b10000047ab9 */ /* 0x000fe20000000800 */
[----:B------:R-:W-:Y:S01]  /*09f0*/  IMAD.U32 R5, RZ, RZ, UR5 ;  /* 0x00000005ff057e24 */ /* 0x000fe2000f8e00ff */
[----:B------:R-:W-:-:S03]  /*0a00*/  UISETP.NE.AND UP3, UPT, UR4, 0x1, UPT ;  /* 0x000000010400788c */ /* 0x000fc6000bf65270 */
[----:B------:R-:W-:Y:S01]  /*0a10*/  ULDC.64 UR4, c[0x0][0x2c8] ;  /* 0x0000b20000047ab9 */ /* 0x000fe20000000a00 */
[----:B------:R1:W5:Y:S01]  /*0a20*/  @P0 LDG.E R84, [R4.64] ;  /* 0x0000001c04540981 */ /* 0x000362000c1e1900 */
[----:B---3--:R-:W-:-:S06]  /*0a30*/  UIADD3 UR8, -UR20, UR37, URZ ;  /* 0x0000002514087290 */ /* 0x008fcc000fffe13f */
[----:B------:R-:W-:-:S04]  /*0a40*/  @UP3 UIADD3 UR10, UR18, 0x7f, URZ ;  /* 0x0000007f120a3890 */ /* 0x000fc8000fffe03f */
[----:B------:R-:W-:Y:S01]  /*0a50*/  UIMAD.WIDE.U32 UR10, UR10, UR4, URZ ;  /* 0x000000040a0a72a5 */ /* 0x000fe2000f8e003f */
[----:B--2---:R-:W2:Y:S08]  /*0a60*/  @P1 R2UR UR6, R0 ;  /* 0x00000000000613c2 */ /* 0x004eb000000e0000 */
[----:B----4-:R-:W2:Y:S02]  /*0a70*/  @P1 R2UR UR7, R2 ;  /* 0x00000000020713c2 */ /* 0x010ea400000e0000 */
[----:B--2---:R-:W-:-:S02]  /*0a80*/  @UP4 UIADD3 UR22, -UR6, UR7, URZ ;  /* 0x0000000706164290 */ /* 0x004fc4000fffe13f */
[----:B------:R-:W-:Y:S02]  /*0a90*/  UIADD3 UR6, UR18, 0x7f, URZ ;  /* 0x0000007f12067890 */ /* 0x000fe4000fffe03f */
[----:B------:R-:W-:Y:S02]  /*0aa0*/  @UP3 USHF.R.U32.HI UR6, URZ, UR5, UR11 ;  /* 0x000000053f063299 */ /* 0x000fe4000801160b */
[----:B------:R-:W-:Y:S02]  /*0ab0*/  UIADD3 UR12, UR8, UR22, URZ ;  /* 0x00000016080c7290 */ /* 0x000fe4000fffe03f */
[----:B------:R-:W-:Y:S02]  /*0ac0*/  ULDC.64 UR4, c[0x0][0x328] ;  /* 0x0000ca0000047ab9 */ /* 0x000fe40000000a00 */
[----:B------:R-:W-:Y:S02]  /*0ad0*/  UISETP.GE.AND UP2, UPT, UR5, 0x1, UPT ;  /* 0x000000010500788c */ /* 0x000fe4000bf46270 */
[----:B------:R-:W-:-:S04]  /*0ae0*/  UIADD3 UR11, UR12, 0x1, -UR23 ;  /* 0x000000010c0b7890 */ /* 0x000fc8000fffe817 */
[----:B------:R-:W-:Y:S01]  /*0af0*/  PLOP3.LUT P0, PT, PT, PT, UP2, 0x40, 0x0 ;  /* 0x000000000000781c */ /* 0x000fe20003f0e828 */
[----:B------:R-:W-:-:S04]  /*0b00*/  UIADD3 UR6, UR11, UR6, URZ ;  /* 0x000000060b067290 */ /* 0x000fc8000fffe03f */
[----:B------:R-:W-:-:S08]  /*0b10*/  UIADD3 UR17, UR6, UR4, URZ ;  /* 0x0000000406117290 */ /* 0x000fd0000fffe03f */
[----:B------:R-:W-:Y:S05]  /*0b20*/  @P0 BRA `(.L_x_296) ;  /* 0x0000014000000947 */ /* 0x000fea0003800000 */
[----:B-1----:R-:W-:Y:S01]  /*0b30*/  ISETP.LT.AND P0, PT, RZ, UR6, PT ;  /* 0x00000006ff007c0c */ /* 0x002fe2000bf01270 */
[----:B------:R-:W-:-:S12]  /*0b40*/  UIADD3 UR4, UR6, -0x1, URZ ;  /* 0xffffffff06047890 */ /* 0x000fd8000fffe03f */
[----:B------:R-:W-:Y:S05]  /*0b50*/  @P0 BRA `(.L_x_297) ;  /* 0x0000008000000947 */ /* 0x000fea0003800000 */
[----:B------:R-:W-:Y:S02]  /*0b60*/  UISETP.NE.AND UP0, UPT, UR5, 0x1, UPT ;  /* 0x000000010500788c */ /* 0x000fe4000bf05270 */
[----:B------:R-:W-:-:S03]  /*0b70*/  UIADD3 UR4, -UR6, URZ, URZ ;  /* 0x0000003f06047290 */ /* 0x000fc6000fffe13f */
[----:B------:R-:W-:Y:S02]  /*0b80*/  ULDC.64 UR6, c[0x0][0x330] ;  /* 0x0000cc0000067ab9 */ /* 0x000fe40000000a00 */
[----:B------:R-:W-:-:S07]  /*0b90*/  UIMAD.WIDE.U32 UR26, UR4, UR6, URZ ;  /* 0x00000006041a72a5 */ /* 0x000fce000f8e003f */
[----:B------:R-:W-:Y:S02]  /*0ba0*/  @UP0 UMOV UR9, UR27 ;  /* 0x0000001b00090c82 */ /* 0x000fe40008000000 */
[----:B------:R-:W-:-:S04]  /*0bb0*/  @UP0 USHF.R.U32.HI UR4, URZ, UR7, UR9 ;  /* 0x000000073f040299 */ /* 0x000fc80008011609 */
[----:B------:R-:W-:Y:S01]  /*0bc0*/  ULOP3.LUT UR4, URZ, UR4, URZ, 0x33, !UPT ;  /* 0x000000043f047292 */ /* 0x000fe2000f8e333f */
[----:B------:R-:W-:Y:S05]  /*0bd0*/  BRA `(.L_x_298) ;  /* 0x0000005000007947 */ /* 0x000fea0003800000 */
.L_x_297:
[----:B------:R-:W-:Y:S02]  /*0be0*/  UISETP.NE.AND UP0, UPT, UR5, 0x1, UPT ;  /* 0x000000010500788c */ /* 0x000fe4000bf05270 */
[----:B------:R-:W-:Y:S02]  /*0bf0*/  ULDC.64 UR6, c[0x0][0x330] ;  /* 0x0000cc0000067ab9 */ /* 0x000fe40000000a00 */
[----:B------:R-:W-:-:S07]  /*0c00*/  UIMAD.WIDE.U32 UR26, UR4, UR6, URZ ;  /* 0x00000006041a72a5 */ /* 0x000fce000f8e003f */
[----:B------:R-:W-:Y:S02]  /*0c10*/  @UP0 UMOV UR9, UR27 ;  /* 0x0000001b00090c82 */ /* 0x000fe40008000000 */
[----:B------:R-:W-:Y:S02]  /*0c20*/  @UP0 USHF.R.U32.HI UR4, URZ, UR7, UR9 ;  /* 0x000000073f040299 */ /* 0x000fe40008011609 */
.L_x_298:
[----:B------:R-:W-:Y:S02]  /*0c30*/  ULDC UR6, c[0x0][0x32c] ;  /* 0x0000cb0000067ab9 */ /* 0x000fe40000000800 */
[----:B------:R-:W-:-:S04]  /*0c40*/  UIMAD UR6, UR4, UR5, UR6 ;  /* 0x00000005040672a4 */ /* 0x000fc8000f8e0206 */
[----:B------:R-:W-:-:S04]  /*0c50*/  UISETP.LT.AND UP0, UPT, UR17, UR6, UPT ;  /* 0x000000061100728c */ /* 0x000fc8000bf01270 */
[----:B------:R-:W-:-:S03]  /*0c60*/  USEL UR17, UR17, UR6, UP0 ;  /* 0x0000000611117287 */ /* 0x000fc60008000000 */
.L_x_296:
[----:B-1----:R-:W-:Y:S01]  /*0c70*/  ULDC.64 UR6, c[0x0][0x2c8] ;  /* 0x0000b20000067ab9 */ /* 0x002fe20000000a00 */
[----:B------:R-:W-:Y:S01]  /*0c80*/  PLOP3.LUT P0, PT, PT, PT, UP2, 0x40, 0x0 ;  /* 0x000000000000781c */ /* 0x000fe20003f0e828 */
[----:B------:R-:W-:Y:S02]  /*0c90*/  UIMAD.WIDE.U32 UR26, UR18, UR6, URZ ;  /* 0x00000006121a72a5 */ /* 0x000fe4000f8e003f */
[----:B------:R-:W-:Y:S02]  /*0ca0*/  UIADD3 UR9, UR12, 0x3f, URZ ;  /* 0x0000003f0c097890 */ /* 0x000fe4000fffe03f */
[----:B------:R-:W-:Y:S02]  /*0cb0*/  UMOV UR25, UR18 ;  /* 0x0000001200197c82 */ /* 0x000fe40008000000 */
[----:B------:R-:W-:Y:S02]  /*0cc0*/  UIADD3 UR10, UR12, -UR23, URZ ;  /* 0x800000170c0a7290 */ /* 0x000fe4000fffe03f */
[----:B------:R-:W-:-:S02]  /*0cd0*/  USHF.R.S32.HI UR4, URZ, 0x1f, UR9 ;  /* 0x0000001f3f047899 */ /* 0x000fc40008011409 */
[----:B------:R-:W-:Y:S02]  /*0ce0*/  @UP3 USHF.R.U32.HI UR25, URZ, UR7, UR27 ;  /* 0x000000073f193299 */ /* 0x000fe4000801161b */
[----:B------:R-:W-:Y:S02]  /*0cf0*/  ULEA.HI UR9, UR4, UR9, URZ, 0x6 ;  /* 0x0000000904097291 */ /* 0x000fe4000f8f303f */
[----:B------:R-:W-:Y:S02]  /*0d00*/  UIADD3 UR7, UR10, UR25, URZ ;  /* 0x000000190a077290 */ /* 0x000fe4000fffe03f */
[----:B------:R-:W-:Y:S02]  /*0d10*/  ULDC UR6, c[0x0][0x324] ;  /* 0x0000c90000067ab9 */ /* 0x000fe40000000800 */
[----:B------:R-:W-:Y:S02]  /*0d20*/  USHF.R.S32.HI UR9, URZ, 0x6, UR9 ;  /* 0x000000063f097899 */ /* 0x000fe40008011409 */
        /* <DEDUP_REMOVED lines=13> */
.L_x_300:
[----:B------:R-:W-:-:S03]  /*0e00*/  UISETP.NE.AND UP0, UPT, UR5, 0x1, UPT ;  /* 0x000000010500788c */ /* 0x000fc6000bf05270 */
[----:B------:R-:W-:Y:S02]  /*0e10*/  ULDC.64 UR4, c[0x0][0x330] ;  /* 0x0000cc0000047ab9 */ /* 0x000fe40000000a00 */
[----:B------:R-:W-:-:S07]  /*0e20*/  UIMAD.WIDE.U32 UR26, UR7, UR4, URZ ;  /* 0x00000004071a72a5 */ /* 0x000fce000f8e003f */
[----:B------:R-:W-:Y:S02]  /*0e30*/  @UP0 UMOV UR25, UR27 ;  /* 0x0000001b00190c82 */ /* 0x000fe40008000000 */
[----:B------:R-:W-:Y:S02]  /*0e40*/  @UP0 USHF.R.U32.HI UR7, URZ, UR5, UR25 ;  /* 0x000000053f070299 */ /* 0x000fe40008011619 */
.L_x_301:
[----:B------:R-:W-:Y:S02]  /*0e50*/  ULDC UR4, c[0x0][0x32c] ;  /* 0x0000cb0000047ab9 */ /* 0x000fe40000000800 */
[----:B------:R-:W-:-:S04]  /*0e60*/  UIMAD UR4, UR7, UR4, URZ ;  /* 0x00000004070472a4 */ /* 0x000fc8000f8e023f */
[----:B------:R-:W-:-:S04]  /*0e70*/  UISETP.LT.AND UP0, UPT, UR6, UR4, UPT ;  /* 0x000000040600728c */ /* 0x000fc8000bf01270 */
[----:B------:R-:W-:Y:S02]  /*0e80*/  USEL UR6, UR6, UR4, !UP0 ;  /* 0x0000000406067287 */ /* 0x000fe4000c000000 */
.L_x_299:
[----:B------:R-:W-:Y:S02]  /*0e90*/  UIADD3 UR17, UR17, 0x3f, URZ ;  /* 0x0000003f11117890 */ /* 0x000fe4000fffe03f */
[----:B------:R-:W-:Y:S02]  /*0ea0*/  USHF.R.S32.HI UR4, URZ, 0x1f, UR6 ;  /* 0x0000001f3f047899 */ /* 0x000fe40008011406 */
[----:B------:R-:W-:Y:S02]  /*0eb0*/  USHF.R.S32.HI UR5, URZ, 0x1f, UR17 ;  /* 0x0000001f3f057899 */ /* 0x000fe40008011411 */
[----:B------:R-:W-:Y:S02]  /*0ec0*/  ULEA.HI UR4, UR4, UR6, URZ, 0x6 ;  /* 0x0000000604047291 */ /* 0x000fe4000f8f303f */
[----:B------:R-:W-:Y:S02]  /*0ed0*/  ULEA.HI UR5, UR5, UR17, URZ, 0x6 ;  /* 0x0000001105057291 */ /* 0x000fe4000f8f303f */
[----:B------:R-:W-:-:S02]  /*0ee0*/  USHF.R.S32.HI UR4, URZ, 0x6, UR4 ;  /* 0x000000063f047899 */ /* 0x000fc40008011404 */
[----:B------:R-:W-:Y:S02]  /*0ef0*/  USHF.R.S32.HI UR5, URZ, 0x6, UR5 ;  /* 0x000000063f057899 */ /* 0x000fe40008011405 */
[----:B------:R-:W-:Y:S02]  /*0f00*/  UISETP.LT.AND UP1, UPT, URZ, UR4, UPT ;  /* 0x000000043f00728c */ /* 0x000fe4000bf21270 */
[----:B------:R-:W-:Y:S02]  /*0f10*/  UISETP.LT.AND UP0, UPT, UR5, UR9, UPT ;  /* 0x000000090500728c */ /* 0x000fe4000bf01270 */
[----:B------:R-:W-:Y:S02]  /*0f20*/  USEL UR4, URZ, UR4, !UP1 ;  /* 0x000000043f047287 */ /* 0x000fe4000c800000 */
[----:B------:R-:W-:Y:S02]  /*0f30*/  USEL UR5, UR5, UR9, UP0 ;  /* 0x0000000905057287 */ /* 0x000fe40008000000 */
[----:B------:R-:W-:-:S02]  /*0f40*/  ULEA UR4, UR4, -UR8, 0x6 ;  /* 0x8000000804047291 */ /* 0x000fc4000f8e303f */
[----:B------:R-:W-:Y:S02]  /*0f50*/  ULEA UR5, UR5, -UR8, 0x6 ;  /* 0x8000000805057291 */ /* 0x000fe4000f8e303f */
[----:B------:R-:W-:Y:S02]  /*0f60*/  UISETP.LT.AND UP1, UPT, URZ, UR4, UPT ;  /* 0x000000043f00728c */ /* 0x000fe4000bf21270 */
[----:B------:R-:W-:Y:S02]  /*0f70*/  UISETP.LT.AND UP0, UPT, UR5, UR22, UPT ;  /* 0x000000160500728c */ /* 0x000fe4000bf01270 */
[----:B------:R-:W-:Y:S02]  /*0f80*/  USEL UR4, URZ, UR4, !UP1 ;  /* 0x000000043f047287 */ /* 0x000fe4000c800000 */
[----:B------:R-:W-:Y:S02]  /*0f90*/  USEL UR5, UR5, UR22, UP0 ;  /* 0x0000001605057287 */ /* 0x000fe40008000000 */
[----:B------:R-:W-:-:S02]  /*0fa0*/  USHF.R.U32.HI UR8, URZ, 0x6, UR4 ;  /* 0x000000063f087899 */ /* 0x000fc40008011604 */
[----:B------:R-:W-:-:S05]  /*0fb0*/  UISETP.GT.AND UP0, UPT, UR5, UR4, UPT ;  /* 0x000000040500728c */ /* 0x000fca000bf04270 */
[----:B------:R-:W-:-:S06]  /*0fc0*/  UMOV UR6, UR8 ;  /* 0x0000000800067c82 */ /* 0x000fcc0008000000 */
[----:B------:R-:W-:-:S04]  /*0fd0*/  @UP0 UIADD3 UR5, UR5, 0x3f, URZ ;  /* 0x0000003f05050890 */ /* 0x000fc8000fffe03f */
[----:B------:R-:W-:-:S04]  /*0fe0*/  @UP0 USHF.R.S32.HI UR4, URZ, 0x1f, UR5 ;  /* 0x0000001f3f040899 */ /* 0x000fc80008011405 */
[----:B------:R-:W-:-:S04]  /*0ff0*/  @UP0 ULEA.HI UR4, UR4, UR5, URZ, 0x6 ;  /* 0x0000000504040291 */ /* 0x000fc8000f8f303f */
[----:B------:R-:W-:-:S04]  /*1000*/  @UP0 USHF.R.S32.HI UR6, URZ, 0x6, UR4 ;  /* 0x000000063f060899 */ /* 0x000fc80008011404 */
[----:B------:R-:W-:-:S06]  /*1010*/  UISETP.GT.AND UP0, UPT, UR6, UR8, UPT ;  /* 0x000000080600728c */ /* 0x000fcc000bf04270 */
[----:B------:R-:W-:-:S13]  /*1020*/  PLOP3.LUT P0, PT, PT, PT, UP0, 0x80, 0x0 ;  /* 0x000000000000781c */ /* 0x000fda0003f0f008 */
[----:B------:R-:W-:Y:S05]  /*1030*/  @!P0 BRA `(.L_x_302) ;  /* 0x0000556000008947 */ /* 0x000fea0003800000 */
[----:B------:R-:W-:Y:S02]  /*1040*/  ULDC.64 UR4, c[0x0][0x340] ;  /* 0x0000d00000047ab9 */ /* 0x000fe40000000a00 */
[----:B------:R-:W-:-:S04]  /*1050*/  UISETP.NE.U32.AND UP0, UPT, URZ, UR4, UPT ;  /* 0x000000043f00728c */ /* 0x000fc8000bf05070 */
[----:B------:R-:W-:-:S03]  /*1060*/  UISETP.NE.AND.EX UP0, UPT, URZ, UR5, UPT, UP0 ;  /* 0x000000053f00728c */ /* 0x000fc6000bf05300 */
[----:B------:R-:W-:-:S03]  /*1070*/  ULDC.64 UR4, c[0x0][0x340] ;  /* 0x0000d00000047ab9 */ /* 0x000fc60000000a00 */
[----:B------:R-:W-:-:S05]  /*1080*/  PLOP3.LUT P2, PT, PT, PT, UP0, 0x80, 0x0 ;  /* 0x000000000000781c */ /* 0x000fca0003f4f008 */
[----:B------:R-:W-:-:S06]  /*1090*/  @UP0 UIMAD.WIDE UR4, UR24, UR13, UR4 ;  /* 0x0000000d180402a5 */ /* 0x000fcc000f8e0204 */
[----:B------:R-:W-:Y:S02]  /*10a0*/  IMAD.U32 R4, RZ, RZ, UR4 ;  /* 0x00000004ff047e24 */ /* 0x000fe4000f8e00ff */
[----:B------:R-:W-:Y:S01]  /*10b0*/  IMAD.U32 R5, RZ, RZ, UR5 ;  /* 0x00000005ff057e24 */ /* 0x000fe2000f8e00ff */
[----:B------:R-:W-:Y:S01]  /*10c0*/  SHF.R.S32.HI R20, RZ, 0x1f, R83 ;  /* 0x0000001fff147819 */ /* 0x000fe20000011453 */
[----:B------:R-:W-:Y:S01]  /*10d0*/  UIADD3 UR17, UR6, -0x1, URZ ;  /* 0xffffffff06117890 */ /* 0x000fe2000fffe03f */
[----:B-----5:R-:W-:Y:S01]  /*10e0*/  SHF.R.S32.HI R2, RZ, 0x1f, R100 ;  /* 0x0000001fff027819 */ /* 0x020fe20000011464 */
[----:B------:R-:W-:Y:S01]  /*10f0*/  ULDC.64 UR4, c[0x0][0x240] ;  /* 0x0000900000047ab9 */ /* 0x000fe20000000a00 */
[-C--:B------:R-:W-:Y:S01]  /*1100*/  LEA.HI R26, R20, R83.reuse, RZ, 0x3 ;  /* 0x00000053141a7211 */ /* 0x080fe200078f18ff */
[----:B------:R1:W2:Y:S01]  /*1110*/  @P2 LDG.E R0, [R4.64] ;  /* 0x0000001c04002981 */ /* 0x0002a2000c1e1900 */
[----:B------:R-:W-:Y:S01]  /*1120*/  UIMAD UR4, UR14, UR4, URZ ;  /* 0x000000040e0472a4 */ /* 0x000fe2000f8e023f */
[----:B------:R-:W-:Y:S01]  /*1130*/  IMAD.U32 R3, RZ, RZ, UR17 ;  /* 0x00000011ff037e24 */ /* 0x000fe2000f8e00ff */
[----:B------:R-:W-:Y:S01]  /*1140*/  SHF.R.S32.HI R17, RZ, 0x3, R26 ;  /* 0x00000003ff117819 */ /* 0x000fe2000001141a */
[----:B------:R-:W-:Y:S01]  /*1150*/  USHF.R.S32.HI UR13, URZ, 0x1f, UR24 ;  /* 0x0000001f3f0d7899 */ /* 0x000fe20008011418 */
[----:B------:R-:W-:Y:S01]  /*1160*/  LOP3.LUT R26, R26, 0x1ffffff8, RZ, 0xc0, !PT ;  /* 0x1ffffff81a1a7812 */ /* 0x000fe200078ec0ff */
[----:B------:R-:W-:Y:S01]  /*1170*/  UIMAD UR6, UR15, UR5, UR4 ;  /* 0x000000050f0672a4 */ /* 0x000fe2000f8e0204 */
[C---:B------:R-:W-:Y:S01]  /*1180*/  IADD3 R98, -R17.reuse, UR22, RZ ;  /* 0x0000001611627c10 */ /* 0x040fe2000fffe1ff */
[----:B------:R-:W-:Y:S01]  /*1190*/  USEL UR31, UR24, URZ, !UP4 ;  /* 0x0000003f181f7287 */ /* 0x000fe2000e000000 */
[----:B------:R-:W-:Y:S01]  /*11a0*/  IADD3 R100, P3, R17, R100, RZ ;  /* 0x0000006411647210 */ /* 0x000fe20007f7e0ff */
[----:B------:R-:W-:Y:S01]  /*11b0*/  IMAD.IADD R26, R83, 0x1, -R26 ;  /* 0x00000001531a7824 */ /* 0x000fe200078e0a1a */
[----:B------:R-:W-:Y:S01]  /*11c0*/  USEL UR27, UR13, URZ, !UP4 ;  /* 0x0000003f0d1b7287 */ /* 0x000fe2000e000000 */
[----:B------:R-:W-:Y:S01]  /*11d0*/  IMAD R3, R3, -0x40, R98 ;  /* 0xffffffc003037824 */ /* 0x000fe200078e0262 */
[----:B------:R-:W-:Y:S01]  /*11e0*/  LEA.HI.X.SX32 R99, R17, R2, 0x1, P3 ;  /* 0x0000000211637211 */ /* 0x000fe200018f0eff */
[----:B------:R-:W-:Y:S01]  /*11f0*/  IMAD.SHL.U32 R26, R26, 0x8, RZ ;  /* 0x000000081a1a7824 */ /* 0x000fe200078e00ff */
[----:B------:R-:W-:Y:S01]  /*1200*/  ULDC.64 UR4, c[0x0][0x248] ;  /* 0x0000920000047ab9 */ /* 0x000fe20000000a00 */
[----:B------:R-:W-:Y:S01]  /*1210*/  IMAD.U32 R138, RZ, RZ, UR31 ;  /* 0x0000001fff8a7e24 */ /* 0x000fe2000f8e00ff */
[C---:B------:R-:W-:Y:S01]  /*1220*/  ISETP.GE.AND P0, PT, R3.reuse, 0x1, PT ;  /* 0x000000010300780c */ /* 0x040fe20003f06270 */
[----:B------:R-:W-:Y:S01]  /*1230*/  UIMAD UR4, UR27, UR4, URZ ;  /* 0x000000041b0472a4 */ /* 0x000fe2000f8e023f */
[----:B------:R-:W-:Y:S01]  /*1240*/  ISETP.GT.AND P1, PT, R3, 0x20, PT ;  /* 0x000000200300780c */ /* 0x000fe20003f24270 */
[----:B------:R-:W-:Y:S01]  /*1250*/  IMAD R3, R99, c[0x0][0x238], RZ ;  /* 0x00008e0063037a24 */ /* 0x000fe200078e02ff */
[--C-:B------:R-:W-:Y:S01]  /*1260*/  SHF.R.S32.HI R27, RZ, 0x1f, R26.reuse ;  /* 0x0000001fff1b7819 */ /* 0x100fe2000001141a */
[----:B------:R-:W-:Y:S01]  /*1270*/  UIMAD UR5, UR31, UR5, UR4 ;  /* 0x000000051f0572a4 */ /* 0x000fe2000f8e0204 */
[----:B------:R-:W-:Y:S01]  /*1280*/  LEA.HI R24, R20, R83, RZ, 0x2 ;  /* 0x0000005314187211 */ /* 0x000fe200078f10ff */
[C---:B------:R-:W-:Y:S01]  /*1290*/  IMAD R2, R100.reuse, c[0x0][0x23c], R3 ;  /* 0x00008f0064027a24 */ /* 0x040fe200078e0203 */
[----:B------:R-:W-:Y:S01]  /*12a0*/  UMOV UR38, 0x6 ;  /* 0x0000000600267882 */ /* 0x000fe20000000000 */
[----:B------:R-:W-:Y:S01]  /*12b0*/  IMAD.WIDE.U32 R6, R100, c[0x0][0x238], R26 ;  /* 0x00008e0064067a25 */ /* 0x000fe200078e001a */
[----:B------:R-:W-:Y:S01]  /*12c0*/  LOP3.LUT R18, R24, 0xfffffffc, RZ, 0xc0, !PT ;  /* 0xfffffffc18127812 */ /* 0x000fe200078ec0ff */
[----:B------:R-:W-:Y:S01]  /*12d0*/  USHF.R.S32.HI UR4, URZ, 0x1f, UR17 ;  /* 0x0000001f3f047899 */ /* 0x000fe20008011411 */
[C---:B------:R-:W-:Y:S01]  /*12e0*/  IADD3 R3, R26.reuse, 0x40, RZ ;  /* 0x000000401a037810 */ /* 0x040fe20007ffe0ff */
[----:B------:R-:W-:Y:S01]  /*12f0*/  IMAD.IADD R7, R7, 0x1, R2 ;  /* 0x0000000107077824 */ /* 0x000fe200078e0202 */
[----:B------:R-:W-:Y:S01]  /*1300*/  ISETP.GE.AND P5, PT, R26, c[0x0][0x1d4], PT ;  /* 0x000075001a007a0c */ /* 0x000fe20003fa6270 */
[----:B------:R-:W-:Y:S01]  /*1310*/  IMAD.U32 R2, RZ, RZ, UR15 ;  /* 0x0000000fff027e24 */ /* 0x000fe2000f8e00ff */
[----:B------:R-:W-:Y:S01]  /*1320*/  ISETP.GE.AND P4, PT, R3, c[0x0][0x1d4], PT ;  /* 0x0000750003007a0c */ /* 0x000fe20003f86270 */
[----:B------:R-:W-:Y:S01]  /*1330*/  IMAD.SHL.U32 R17, R17, 0x40, RZ ;  /* 0x0000004011117824 */ /* 0x000fe200078e00ff */
[----:B------:R-:W-:Y:S01]  /*1340*/  SHF.R.S32.HI R127, RZ, 0x2, R24 ;  /* 0x00000002ff7f7819 */ /* 0x000fe20000011418 */
[----:B------:R-:W-:Y:S01]  /*1350*/  IMAD.WIDE.U32 R140, R2, c[0x0][0x240], R6 ;  /* 0x00009000028c7a25 */ /* 0x000fe200078e0006 */
[----:B------:R-:W-:Y:S01]  /*1360*/  SHF.R.S32.HI R24, RZ, 0x1f, R24 ;  /* 0x0000001fff187819 */ /* 0x000fe20000011418 */
[----:B------:R-:W-:Y:S01]  /*1370*/  ULDC UR32, c[0x0][0x23c] ;  /* 0x00008f0000207ab9 */ /* 0x000fe20000000800 */
[----:B------:R-:W-:Y:S01]  /*1380*/  LOP3.LUT R17, R17, 0x1c0, RZ, 0xc0, !PT ;  /* 0x000001c011117812 */ /* 0x000fe200078ec0ff */
[----:B------:R-:W-:Y:S01]  /*1390*/  IMAD.IADD R18, R83, 0x1, -R18 ;  /* 0x0000000153127824 */ /* 0x000fe200078e0a12 */
[----:B------:R-:W-:Y:S01]  /*13a0*/  IADD3 R141, R141, UR6, RZ ;  /* 0x000000068d8d7c10 */ /* 0x000fe2000fffe0ff */
[----:B------:R-:W-:Y:S01]  /*13b0*/  ULDC.64 UR6, c[0x0][0x238] ;  /* 0x00008e0000067ab9 */ /* 0x000fe20000000a00 */
[----:B------:R-:W-:Y:S01]  /*13c0*/  IMAD.MOV.U32 R2, RZ, RZ, c[0x0][0x27c] ;  /* 0x00009f00ff027624 */ /* 0x000fe200078e00ff */
[----:B------:R-:W-:Y:S01]  /*13d0*/  USHF.L.U32 UR26, UR6, 0x6, URZ ;  /* 0x00000006061a7899 */ /* 0x000fe2000800063f */
[----:B------:R-:W-:Y:S01]  /*13e0*/  IMAD.SHL.U32 R16, R18, 0x4, RZ ;  /* 0x0000000412107824 */ /* 0x000fe200078e00ff */
[----:B------:R-:W-:Y:S01]  /*13f0*/  USHF.L.U64.HI UR25, UR6, UR38, UR7 ;  /* 0x0000002606197299 */ /* 0x000fe20008010207 */
[----:B------:R-:W-:Y:S01]  /*1400*/  IMAD.WIDE.U32 R140, R138, c[0x0][0x248], R140 ;  /* 0x000092008a8c7a25 */ /* 0x000fe200078e008c */
[----:B-1----:R-:W-:Y:S01]  /*1410*/  LOP3.LUT R4, R17, 0x38, R26, 0xf8, !PT ;  /* 0x0000003811047812 */ /* 0x002fe200078ef81a */
[----:B------:R-:W-:Y:S01]  /*1420*/  UIADD3 UR37, UR19, UR37, URZ ;  /* 0x0000002513257290 */ /* 0x000fe2000fffe03f */
[----:B------:R-:W-:Y:S01]  /*1430*/  SHF.R.U32.HI R17, RZ, 0x3, R17 ;  /* 0x00000003ff117819 */ /* 0x000fe20000011611 */
[----:B------:R-:W-:Y:S01]  /*1440*/  UIMAD UR7, UR25, UR17, URZ ;  /* 0x00000011190772a4 */ /* 0x000fe2000f8e023f */
[----:B------:R-:W-:Y:S01]  /*1450*/  IADD3 R145, R141, UR5, RZ ;  /* 0x000000058d917c10 */ /* 0x000fe2000fffe0ff */
[----:B------:R-:W-:Y:S01]  /*1460*/  IMAD.U32 R85, RZ, RZ, UR26 ;  /* 0x0000001aff557e24 */ /* 0x000fe2000f8e00ff */
[----:B------:R-:W-:Y:S01]  /*1470*/  IADD3 R15, R16, 0x20, RZ ;  /* 0x00000020100f7810 */ /* 0x000fe20007ffe0ff */
[----:B------:R-:W-:Y:S01]  /*1480*/  IMAD.MOV.U32 R144, RZ, RZ, R140 ;  /* 0x000000ffff907224 */ /* 0x000fe200078e008c */
[----:B------:R-:W-:Y:S01]  /*1490*/  UIMAD UR7, UR4, UR26, UR7 ;  /* 0x0000001a040772a4 */ /* 0x000fe2000f8e0207 */
[----:B------:R-:W-:Y:S01]  /*14a0*/  IMAD.U32 R3, RZ, RZ, UR15 ;  /* 0x0000000fff037e24 */ /* 0x000fe2000f8e00ff */
[----:B------:R-:W-:Y:S01]  /*14b0*/  LOP3.LUT R17, R4, R17, RZ, 0x3c, !PT ;  /* 0x0000001104117212 */ /* 0x000fe200078e3cff */
[----:B------:R-:W-:Y:S01]  /*14c0*/  IMAD.WIDE.U32 R8, R85, UR17, R144 ;  /* 0x0000001155087c25 */ /* 0x000fe2000f8e0090 */
[----:B------:R-:W-:Y:S01]  /*14d0*/  IADD3 R4, R26, 0x80, RZ ;  /* 0x000000801a047810 */ /* 0x000fe20007ffe0ff */
[----:B------:R-:W-:Y:S01]  /*14e0*/  ULDC.64 UR4, c[0x0][0x260] ;  /* 0x0000980000047ab9 */ /* 0x000fe20000000a00 */
[----:B------:R-:W-:Y:S01]  /*14f0*/  IADD3 R14, R16, 0x40, RZ ;  /* 0x00000040100e7810 */ /* 0x000fe20007ffe0ff */
[----:B------:R-:W-:Y:S01]  /*1500*/  IMAD.SHL.U32 R18, R18, 0x8, RZ ;  /* 0x0000000812127824 */ /* 0x000fe200078e00ff */
[----:B------:R-:W-:Y:S01]  /*1510*/  @P0 LEA R10, P6, R8, c[0x0][0x220], 0x1 ;  /* 0x00008800080a0a11 */ /* 0x000fe200078c08ff */
[----:B------:R-:W-:Y:S01]  /*1520*/  IMAD.WIDE.U32 R26, R3, c[0x0][0x260], R26 ;  /* 0x00009800031a7a25 */ /* 0x000fe200078e001a */
[----:B------:R-:W-:Y:S01]  /*1530*/  LEA.HI R24, R24, R127, RZ, 0x3 ;  /* 0x0000007f18187211 */ /* 0x000fe200078f18ff */
[----:B------:R-:W-:Y:S01]  /*1540*/  UIMAD UR4, UR14, UR4, URZ ;  /* 0x000000040e0472a4 */ /* 0x000fe2000f8e023f */
[----:B------:R-:W-:Y:S01]  /*1550*/  SHF.R.S32.HI R19, RZ, 0x1f, R18 ;  /* 0x0000001fff137819 */ /* 0x000fe20000011412 */
[----:B------:R-:W-:Y:S01]  /*1560*/  IMAD.IADD R13, R16, 0x1, R15 ;  /* 0x00000001100d7824 */ /* 0x000fe200078e020f */
[----:B------:R-:W-:Y:S01]  /*1570*/  LOP3.LUT R24, R24, 0xfffffff8, RZ, 0xc0, !PT ;  /* 0xfffffff818187812 */ /* 0x000fe200078ec0ff */
[----:B------:R-:W-:Y:S01]  /*1580*/  IMAD.IADD R12, R16, 0x1, R14 ;  /* 0x00000001100c7824 */ /* 0x000fe200078e020e */
[----:B------:R-:W-:Y:S01]  /*1590*/  ISETP.GE.AND P3, PT, R4, c[0x0][0x1d4], PT ;  /* 0x0000750004007a0c */ /* 0x000fe20003f66270 */
[----:B------:R-:W-:Y:S01]  /*15a0*/  UIMAD UR4, UR15, UR5, UR4 ;  /* 0x000000050f0472a4 */ /* 0x000fe2000f8e0204 */
[----:B------:R-:W-:Y:S01]  /*15b0*/  LEA.HI R122, R20, R83, RZ, 0x6 ;  /* 0x00000053147a7211 */ /* 0x000fe200078f30ff */
[----:B------:R-:W-:Y:S01]  /*15c0*/  USHF.L.U32 UR33, UR6, 0x5, URZ ;  /* 0x0000000506217899 */ /* 0x000fe2000800063f */
[----:B------:R-:W-:Y:S01]  /*15d0*/  SHF.R.S32.HI R94, RZ, 0x1f, R127 ;  /* 0x0000001fff5e7819 */ /* 0x000fe2000001147f */
[----:B------:R-:W-:Y:S01]  /*15e0*/  USHF.R.S32.HI UR40, URZ, 0x1f, UR37 ;  /* 0x0000001f3f287899 */ /* 0x000fe20008011425 */
[----:B------:R-:W-:Y:S01]  /*15f0*/  IMAD.WIDE.U32 R30, R127, c[0x0][0x280], R18 ;  /* 0x0000a0007f1e7a25 */ /* 0x000fe200078e0012 */
[----:B------:R-:W-:Y:S01]  /*1600*/  IADD3 R27, R27, UR4, RZ ;  /* 0x000000041b1b7c10 */ /* 0x000fe2000fffe0ff */
[----:B------:R-:W-:Y:S01]  /*1610*/  ULDC.64 UR4, c[0x0][0x210] ;  /* 0x0000840000047ab9 */ /* 0x000fe20000000a00 */
[----:B------:R-:W-:Y:S01]  /*1620*/  IADD3 R125, R18, 0x60, RZ ;  /* 0x00000060127d7810 */ /* 0x000fe20007ffe0ff */
[----:B------:R-:W-:Y:S01]  /*1630*/  UIMAD UR4, UR14, UR4, URZ ;  /* 0x000000040e0472a4 */ /* 0x000fe2000f8e023f */
[----:B------:R-:W-:Y:S01]  /*1640*/  IMAD.SHL.U32 R122, R122, 0x8, RZ ;  /* 0x000000087a7a7824 */ /* 0x000fe200078e00ff */
[----:B------:R-:W-:Y:S01]  /*1650*/  IADD3 R124, R18, 0x80, RZ ;  /* 0x00000080127c7810 */ /* 0x000fe20007ffe0ff */
[C---:B------:R-:W-:Y:S01]  /*1660*/  IMAD R130, R94.reuse, c[0x0][0x280], RZ ;  /* 0x0000a0005e827a24 */ /* 0x040fe200078e02ff */
[----:B------:R-:W-:Y:S01]  /*1670*/  UIMAD UR4, UR15, UR5, UR4 ;  /* 0x000000050f0472a4 */ /* 0x000fe2000f8e0204 */
[----:B------:R-:W-:Y:S01]  /*1680*/  IMAD R128, R94, c[0x0][0x290], RZ ;  /* 0x0000a4005e807a24 */ /* 0x000fe200078e02ff */
[----:B------:R-:W-:Y:S01]  /*1690*/  LOP3.LUT R122, R17, 0xfffffe00, R122, 0xf8, !PT ;  /* 0xfffffe00117a7812 */ /* 0x000fe200078ef87a */
[C---:B------:R-:W-:Y:S01]  /*16a0*/  IMAD R130, R127.reuse, c[0x0][0x284], R130 ;  /* 0x0000a1007f827a24 */ /* 0x040fe200078e0282 */
[----:B------:R-:W-:Y:S01]  /*16b0*/  SHF.R.S32.HI R17, RZ, 0x1f, R16 ;  /* 0x0000001fff117819 */ /* 0x000fe20000011410 */
[----:B------:R-:W-:Y:S01]  /*16c0*/  IMAD R128, R127, c[0x0][0x294], R128 ;  /* 0x0000a5007f807a24 */ /* 0x000fe200078e0280 */
[----:B------:R-:W-:Y:S01]  /*16d0*/  IADD3 R123, R18, 0xa0, RZ ;  /* 0x000000a0127b7810 */ /* 0x000fe20007ffe0ff */
[----:B------:R-:W-:-:S02]  /*16e0*/  IMAD.SHL.U32 R122, R122, 0x2, RZ ;  /* 0x000000027a7a7824 */ /* 0x000fc400078e00ff */
[----:B------:R-:W-:-:S04]  /*16f0*/  IMAD.WIDE.U32 R134, R127, c[0x0][0x280], R16 ;  /* 0x0000a0007f867a25 */ /* 0x000fc800078e0010 */
[----:B------:R-:W-:-:S04]  /*1700*/  IMAD.WIDE.U32 R132, R127, c[0x0][0x290], R16 ;  /* 0x0000a4007f847a25 */ /* 0x000fc800078e0010 */
[----:B------:R-:W-:-:S04]  /*1710*/  IMAD.WIDE.U32 R28, R127, c[0x0][0x290], R18 ;  /* 0x0000a4007f1c7a25 */ /* 0x000fc800078e0012 */
[----:B------:R-:W-:-:S04]  /*1720*/  IMAD.WIDE.U32 R138, R138, c[0x0][0x268], R26 ;  /* 0x00009a008a8a7a25 */ /* 0x000fc800078e001a */
[----:B------:R-:W-:Y:S02]  /*1730*/  IMAD.IADD R135, R135, 0x1, R130 ;  /* 0x0000000187877824 */ /* 0x000fe400078e0282 */
[----:B------:R-:W-:Y:S02]  /*1740*/  IMAD.IADD R133, R133, 0x1, R128 ;  /* 0x0000000185857824 */ /* 0x000fe400078e0280 */
[----:B------:R-:W-:Y:S02]  /*1750*/  IMAD.IADD R131, R130, 0x1, R31 ;  /* 0x0000000182837824 */ /* 0x000fe400078e021f */
[----:B------:R-:W-:Y:S02]  /*1760*/  IMAD.IADD R129, R128, 0x1, R29 ;  /* 0x0000000180817824 */ /* 0x000fe400078e021d */
[----:B------:R-:W-:-:S04]  /*1770*/  IMAD.WIDE.U32 R142, R127, c[0x0][0x1e0], RZ ;  /* 0x000078007f8e7a25 */ /* 0x000fc800078e00ff */
[----:B------:R-:W-:Y:S02]  /*1780*/  IMAD.MOV.U32 R130, RZ, RZ, R30 ;  /* 0x000000ffff827224 */ /* 0x000fe400078e001e */
[----:B------:R-:W-:Y:S02]  /*1790*/  IMAD.MOV.U32 R128, RZ, RZ, R28 ;  /* 0x000000ffff807224 */ /* 0x000fe400078e001c */
[----:B------:R-:W-:-:S04]  /*17a0*/  IMAD.WIDE.U32 R134, R84, c[0x0][0x280], R134 ;  /* 0x0000a00054867a25 */ /* 0x000fc800078e0086 */
[----:B------:R-:W-:-:S04]  /*17b0*/  IMAD.WIDE.U32 R130, R84, c[0x0][0x280], R130 ;  /* 0x0000a00054827a25 */ /* 0x000fc800078e0082 */
[----:B------:R-:W-:-:S04]  /*17c0*/  IMAD.WIDE.U32 R132, R84, c[0x0][0x290], R132 ;  /* 0x0000a40054847a25 */ /* 0x000fc800078e0084 */
[----:B------:R-:W-:Y:S01]  /*17d0*/  IMAD.WIDE.U32 R128, R84, c[0x0][0x290], R128 ;  /* 0x0000a40054807a25 */ /* 0x000fe200078e0080 */
[----:B--2---:R1:W2:Y:S01]  /*17e0*/  @P2 R2UR UR30, R0 ;  /* 0x00000000001e23c2 */ /* 0x0042a200000e0000 */
[C---:B------:R-:W-:Y:S02]  /*17f0*/  ISETP.GE.AND P2, PT, R2.reuse, 0x1, PT ;  /* 0x000000010200780c */ /* 0x040fe40003f46270 */
[----:B------:R-:W-:-:S05]  /*1800*/  IMAD.SHL.U32 R2, R2, 0x2, RZ ;  /* 0x0000000202027824 */ /* 0x000fca00078e00ff */
[----:B------:R-:W-:Y:S02]  /*1810*/  IADD3 R3, -R2, c[0x0][0x1d4], RZ ;  /* 0x0000750002037a10 */ /* 0x000fe40007ffe1ff */
[----:B-1----:R-:W-:-:S04]  /*1820*/  IADD3 R0, R9, UR7, RZ ;  /* 0x0000000709007c10 */ /* 0x002fc8000fffe0ff */
[----:B------:R-:W-:Y:S02]  /*1830*/  @P0 LEA.HI.X R11, R8, c[0x0][0x224], R0, 0x1, P6 ;  /* 0x00008900080b0a11 */ /* 0x000fe400030f0c00 */
[----:B------:R-:W-:-:S03]  /*1840*/  ISETP.GE.AND P6, PT, R18, c[0x0][0x27c], PT ;  /* 0x00009f0012007a0c */ /* 0x000fc60003fc6270 */
[----:B------:R-:W-:Y:S01]  /*1850*/  @!PT LDS RZ, [RZ] ;  /* 0x00000000fffff984 */ /* 0x000fe20000000800 */
[----:B------:R-:W-:Y:S01]  /*1860*/  @!PT LDS RZ, [RZ] ;  /* 0x00000000fffff984 */ /* 0x000fe20000000800 */
[----:B------:R-:W-:Y:S01]  /*1870*/  @!PT LDS RZ, [RZ] ;  /* 0x00000000fffff984 */ /* 0x000fe20000000800 */
[----:B------:R1:W-:Y:S01]  /*1880*/  @P0 LDGSTS.E.BYPASS.LTC128B.128 [R122+0x6100], [R10.64], !P5 ;  /* 0x061000000a7a0fae */ /* 0x0003e2000e901d5c */
[----:B------:R-:W-:Y:S02]  /*1890*/  SEL R7, RZ, c[0x0][0x27c], !P6 ;  /* 0x00009f00ff077a07 */ /* 0x000fe40007000000 */
[CC--:B------:R-:W-:Y:S01]  /*18a0*/  SEL R9, R2.reuse, R3.reuse, !P6 ;  /* 0x0000000302097207 */ /* 0x0c0fe20007000000 */
[----:B------:R1:W-:Y:S01]  /*18b0*/  @P0 LDGSTS.E.BYPASS.LTC128B.128 [R122+0x8100], [R10.64+0x80], !P4 ;  /* 0x081000800a7a0fae */ /* 0x0003e2000e101d5c */
[----:B------:R-:W-:Y:S02]  /*18c0*/  ISETP.GE.AND P6, PT, R13, c[0x0][0x27c], PT ;  /* 0x00009f000d007a0c */ /* 0x000fe40003fc6270 */
[----:B------:R-:W-:Y:S01]  /*18d0*/  SHF.R.S32.HI R6, RZ, 0x1f, R9 ;  /* 0x0000001fff067819 */ /* 0x000fe20000011409 */
[----:B------:R1:W-:Y:S01]  /*18e0*/  @P0 LDGSTS.E.BYPASS.LTC128B.128 [R122+0xa100], [R10.64+0x100], !P3 ;  /* 0x0a1001000a7a0fae */ /* 0x0003e2000d901d5c */
[----:B------:R-:W-:Y:S02]  /*18f0*/  SEL R22, RZ, c[0x0][0x27c], !P6 ;  /* 0x00009f00ff167a07 */ /* 0x000fe40007000000 */
[----:B------:R-:W-:-:S02]  /*1900*/  SEL R5, R2, R3, !P6 ;  /* 0x0000000302057207 */ /* 0x000fc40007000000 */
[----:B------:R-:W-:Y:S01]  /*1910*/  ISETP.GE.AND P6, PT, R12, c[0x0][0x27c], PT ;  /* 0x00009f000c007a0c */ /* 0x000fe20003fc6270 */
[----:B------:R-:W-:Y:S01]  /*1920*/  IMAD.IADD R22, R22, 0x1, R13 ;  /* 0x0000000116167824 */ /* 0x000fe200078e020d */
[----:B------:R-:W-:Y:S02]  /*1930*/  SHF.R.S32.HI R4, RZ, 0x1f, R5 ;  /* 0x0000001fff047819 */ /* 0x000fe40000011405 */
[----:B------:R-:W-:Y:S01]  /*1940*/  SEL R3, R2, R3, !P6 ;  /* 0x0000000302037207 */ /* 0x000fe20007000000 */
[----:B------:R-:W-:Y:S01]  /*1950*/  IMAD.IADD R2, R18, 0x1, R7 ;  /* 0x0000000112027824 */ /* 0x000fe200078e0207 */
[----:B------:R-:W-:Y:S01]  /*1960*/  LEA.HI R6, R6, R9, RZ, 0x4 ;  /* 0x0000000906067211 */ /* 0x000fe200078f20ff */
[----:B------:R-:W-:Y:S01]  /*1970*/  IMAD.U32 R7, RZ, RZ, UR15 ;  /* 0x0000000fff077e24 */ /* 0x000fe2000f8e00ff */
[----:B------:R-:W-:Y:S02]  /*1980*/  LEA.HI R4, R4, R5, RZ, 0x4 ;  /* 0x0000000504047211 */ /* 0x000fe400078f20ff */
[----:B------:R-:W-:Y:S01]  /*1990*/  SHF.R.S32.HI R113, RZ, 0x1f, R2 ;  /* 0x0000001fff717819 */ /* 0x000fe20000011402 */
[----:B------:R-:W-:Y:S01]  /*19a0*/  IMAD.WIDE.U32 R136, R7, c[0x0][0x210], R18 ;  /* 0x0000840007887a25 */ /* 0x000fe200078e0012 */
[----:B------:R-:W-:-:S02]  /*19b0*/  SHF.R.S32.HI R9, RZ, 0x1f, R22 ;  /* 0x0000001fff097819 */ /* 0x000fc40000011416 */
[-C--:B------:R-:W-:Y:S01]  /*19c0*/  LEA.HI R121, R113, R2.reuse, RZ, 0x3 ;  /* 0x0000000271797211 */ /* 0x080fe200078f18ff */
[----:B------:R-:W-:Y:S01]  /*19d0*/  IMAD.IADD R7, R127, 0x1, -R24 ;  /* 0x000000017f077824 */ /* 0x000fe200078e0a18 */
[----:B------:R-:W-:Y:S02]  /*19e0*/  LEA.HI R113, R113, R2, RZ, 0x6 ;  /* 0x0000000271717211 */ /* 0x000fe400078f30ff */
[----:B------:R-:W-:Y:S02]  /*19f0*/  SEL R5, RZ, c[0x0][0x27c], !P6 ;  /* 0x00009f00ff057a07 */ /* 0x000fe40007000000 */
[----:B------:R-:W-:Y:S01]  /*1a00*/  SHF.R.S32.HI R2, RZ, 0x1f, R3 ;  /* 0x0000001fff027819 */ /* 0x000fe20000011403 */
[----:B------:R-:W-:Y:S01]  /*1a10*/  IMAD.SHL.U32 R113, R113, 0x40, RZ ;  /* 0x0000004071717824 */ /* 0x000fe200078e00ff */
[C---:B------:R-:W-:Y:S01]  /*1a20*/  LOP3.LUT P6, RZ, R7.reuse, 0x4, RZ, 0xc0, !PT ;  /* 0x0000000407ff7812 */ /* 0x040fe200078cc0ff */
[----:B------:R-:W-:Y:S01]  /*1a30*/  IMAD.SHL.U32 R7, R7, 0x40, RZ ;  /* 0x0000004007077824 */ /* 0x000fe200078e00ff */
[----:B------:R-:W-:-:S02]  /*1a40*/  LEA.HI R120, R9, R22, RZ, 0x3 ;  /* 0x0000001609787211 */ /* 0x000fc400078f18ff */
[----:B------:R-:W-:Y:S01]  /*1a50*/  LEA.HI R9, R9, R22, RZ, 0x6 ;  /* 0x0000001609097211 */ /* 0x000fe200078f30ff */
[----:B------:R-:W-:Y:S01]  /*1a60*/  IMAD.IADD R22, R5, 0x1, R12 ;  /* 0x0000000105167824 */ /* 0x000fe200078e020c */
[----:B------:R-:W-:Y:S02]  /*1a70*/  LEA.HI R2, R2, R3, RZ, 0x4 ;  /* 0x0000000302027211 */ /* 0x000fe400078f20ff */
[----:B------:R-:W-:Y:S01]  /*1a80*/  LEA.HI R3, R20, R83, RZ, 0x5 ;  /* 0x0000005314037211 */ /* 0x000fe200078f28ff */
[----:B------:R-:W-:Y:S01]  /*1a90*/  IMAD.SHL.U32 R9, R9, 0x40, RZ ;  /* 0x0000004009097824 */ /* 0x000fe200078e00ff */
[----:B------:R-:W-:Y:S02]  /*1aa0*/  LOP3.LUT R7, R7, 0x1c0, RZ, 0xc0, !PT ;  /* 0x000001c007077812 */ /* 0x000fe400078ec0ff */
[----:B------:R-:W-:Y:S01]  /*1ab0*/  SHF.R.S32.HI R118, RZ, 0x4, R6 ;  /* 0x00000004ff767819 */ /* 0x000fe20000011406 */
[----:B------:R-:W-:Y:S01]  /*1ac0*/  IMAD.SHL.U32 R3, R3, 0x10, RZ ;  /* 0x0000001003037824 */ /* 0x000fe200078e00ff */
[----:B------:R-:W-:-:S02]  /*1ad0*/  SHF.R.S32.HI R109, RZ, 0x1f, R22 ;  /* 0x0000001fff6d7819 */ /* 0x000fc40000011416 */
[----:B------:R-:W-:Y:S02]  /*1ae0*/  SHF.R.U32.HI R5, RZ, 0x3, R7 ;  /* 0x00000003ff057819 */ /* 0x000fe40000011607 */
[----:B------:R-:W-:Y:S02]  /*1af0*/  LOP3.LUT R6, R7, 0x38, R120, 0xf8, !PT ;  /* 0x0000003807067812 */ /* 0x000fe400078ef878 */
[----:B------:R-:W-:Y:S02]  /*1b00*/  LEA.HI.SX32 R118, R121, R118, 0x1d ;  /* 0x0000007679767211 */ /* 0x000fe400078feaff */
[----:B------:R-:W-:Y:S02]  /*1b10*/  LEA.HI R119, R109, R22, RZ, 0x3 ;  /* 0x000000166d777211 */ /* 0x000fe400078f18ff */
[----:B------:R-:W-:Y:S02]  /*1b20*/  SHF.R.S32.HI R115, RZ, 0x4, R4 ;  /* 0x00000004ff737819 */ /* 0x000fe40000011404 */
[----:B------:R-:W-:-:S02]  /*1b30*/  SHF.R.S32.HI R2, RZ, 0x4, R2 ;  /* 0x00000004ff027819 */ /* 0x000fc40000011402 */
[----:B------:R-:W-:Y:S02]  /*1b40*/  LOP3.LUT R3, R3, 0xfffffe00, RZ, 0xc0, !PT ;  /* 0xfffffe0003037812 */ /* 0x000fe400078ec0ff */
[----:B------:R-:W-:Y:S02]  /*1b50*/  LOP3.LUT R111, R9, 0x7ffff000, RZ, 0xc0, !PT ;  /* 0x7ffff000096f7812 */ /* 0x000fe400078ec0ff */
[----:B------:R-:W-:Y:S02]  /*1b60*/  LOP3.LUT R6, R6, R5, RZ, 0x3c, !PT ;  /* 0x0000000506067212 */ /* 0x000fe400078e3cff */
[----:B------:R-:W-:Y:S02]  /*1b70*/  SHF.R.S32.HI R9, RZ, 0x1f, R118 ;  /* 0x0000001fff097819 */ /* 0x000fe40000011476 */
[----:B------:R-:W-:Y:S02]  /*1b80*/  LEA.HI.SX32 R115, R120, R115, 0x1d ;  /* 0x0000007378737211 */ /* 0x000fe400078feaff */
[----:B------:R-:W-:-:S02]  /*1b90*/  LEA.HI.SX32 R114, R119, R2, 0x1d ;  /* 0x0000000277727211 */ /* 0x000fc400078feaff */
[----:B------:R-:W-:Y:S02]  /*1ba0*/  IADD3 R111, R6, R111, R3 ;  /* 0x0000006f066f7210 */ /* 0x000fe40007ffe003 */
[----:B------:R-:W-:Y:S01]  /*1bb0*/  IADD3 R137, R137, UR4, RZ ;  /* 0x0000000489897c10 */ /* 0x000fe2000fffe0ff */
[----:B------:R-:W-:Y:S01]  /*1bc0*/  UMOV UR4, 0x5 ;  /* 0x0000000500047882 */ /* 0x000fe20000000000 */
[----:B------:R-:W-:Y:S01]  /*1bd0*/  LEA.HI R6, R9, R118, RZ, 0x3 ;  /* 0x0000007609067211 */ /* 0x000fe200078f18ff */
[----:B------:R-:W-:Y:S01]  /*1be0*/  IMAD.SHL.U32 R118, R118, 0x8, RZ ;  /* 0x0000000876767824 */ /* 0x000fe200078e00ff */
[----:B------:R-:W-:Y:S01]  /*1bf0*/  SHF.R.S32.HI R4, RZ, 0x1f, R115 ;  /* 0x0000001fff047819 */ /* 0x000fe20000011473 */
[----:B------:R-:W-:Y:S01]  /*1c00*/  USHF.L.U64.HI UR32, UR6, UR4, UR32 ;  /* 0x0000000406207299 */ /* 0x000fe20008010220 */
[----:B------:R-:W-:Y:S01]  /*1c10*/  SHF.R.S32.HI R9, RZ, 0x1f, R114 ;  /* 0x0000001fff097819 */ /* 0x000fe20000011472 */
[----:B------:R-:W-:Y:S01]  /*1c20*/  IMAD.SHL.U32 R6, R6, 0x200, RZ ;  /* 0x0000020006067824 */ /* 0x000fe200078e00ff */
[----:B------:R-:W-:Y:S01]  /*1c30*/  LOP3.LUT R20, R7, 0x38, R121, 0xf8, !PT ;  /* 0x0000003807147812 */ /* 0x000fe200078ef879 */
[----:B------:R-:W-:Y:S01]  /*1c40*/  ULDC.64 UR4, c[0x0][0x1e0] ;  /* 0x0000780000047ab9 */ /* 0x000fe20000000a00 */
[----:B------:R-:W-:Y:S01]  /*1c50*/  LEA.HI R109, R109, R22, RZ, 0x6 ;  /* 0x000000166d6d7211 */ /* 0x000fe200078f30ff */
[----:B------:R-:W-:Y:S01]  /*1c60*/  USHF.L.U64.HI UR34, UR4, UR38, UR5 ;  /* 0x0000002604227299 */ /* 0x000fe20008010205 */
[----:B------:R-:W-:Y:S01]  /*1c70*/  LEA.HI R4, R4, R115, RZ, 0x3 ;  /* 0x0000007304047211 */ /* 0x000fe200078f18ff */
[----:B------:R-:W-:Y:S01]  /*1c80*/  USHF.L.U32 UR35, UR4, 0x6, URZ ;  /* 0x0000000604237899 */ /* 0x000fe2000800063f */
[----:B------:R-:W-:Y:S01]  /*1c90*/  LEA.HI R2, R9, R114, RZ, 0x3 ;  /* 0x0000007209027211 */ /* 0x000fe200078f18ff */
[----:B------:R-:W-:Y:S01]  /*1ca0*/  IMAD.SHL.U32 R115, R115, 0x8, RZ ;  /* 0x0000000873737824 */ /* 0x000fe200078e00ff */
[----:B------:R-:W-:Y:S01]  /*1cb0*/  LOP3.LUT R113, R113, 0x7ffff000, RZ, 0xc0, !PT ;  /* 0x7ffff00071717812 */ /* 0x000fe200078ec0ff */
[----:B------:R-:W-:Y:S01]  /*1cc0*/  IMAD.SHL.U32 R114, R114, 0x8, RZ ;  /* 0x0000000872727824 */ /* 0x000fe200078e00ff */
[----:B------:R-:W-:Y:S01]  /*1cd0*/  LOP3.LUT R20, R20, R5, RZ, 0x3c, !PT ;  /* 0x0000000514147212 */ /* 0x000fe200078e3cff */
[----:B------:R-:W-:Y:S01]  /*1ce0*/  ULDC.64 UR4, c[0x0][0x280] ;  /* 0x0000a00000047ab9 */ /* 0x000fe20000000a00 */
[----:B------:R-:W-:Y:S01]  /*1cf0*/  LOP3.LUT R112, R7, 0x38, R118, 0xf8, !PT ;  /* 0x0000003807707812 */ /* 0x000fe200078ef876 */
[----:B------:R-:W-:Y:S01]  /*1d00*/  USHF.L.U64.HI UR36, UR4, UR38, UR5 ;  /* 0x0000002604247299 */ /* 0x000fe20008010205 */
[----:B------:R-:W-:Y:S01]  /*1d10*/  IADD3 R113, R20, R113, R3 ;  /* 0x0000007114717210 */ /* 0x000fe20007ffe003 */
[----:B------:R-:W-:Y:S01]  /*1d20*/  USHF.L.U32 UR39, UR4, 0x6, URZ ;  /* 0x0000000604277899 */ /* 0x000fe2000800063f */
[----:B------:R-:W-:Y:S01]  /*1d30*/  IMAD.SHL.U32 R109, R109, 0x40, RZ ;  /* 0x000000406d6d7824 */ /* 0x000fe200078e00ff */
[-C--:B------:R-:W-:Y:S01]  /*1d40*/  LOP3.LUT R112, R112, R5.reuse, RZ, 0x3c, !PT ;  /* 0x0000000570707212 */ /* 0x080fe200078e3cff */
[----:B------:R-:W-:Y:S01]  /*1d50*/  ULDC.64 UR4, c[0x0][0x290] ;  /* 0x0000a40000047ab9 */ /* 0x000fe20000000a00 */
[----:B------:R-:W-:Y:S01]  /*1d60*/  LOP3.LUT R6, R6, 0x7ffff000, RZ, 0xc0, !PT ;  /* 0x7ffff00006067812 */ /* 0x000fe200078ec0ff */
[----:B------:R-:W-:Y:S01]  /*1d70*/  IMAD.SHL.U32 R4, R4, 0x200, RZ ;  /* 0x0000020004047824 */ /* 0x000fe200078e00ff */
[C---:B------:R-:W-:Y:S01]  /*1d80*/  LOP3.LUT R20, R7.reuse, 0x38, R119, 0xf8, !PT ;  /* 0x0000003807147812 */ /* 0x040fe200078ef877 */
[----:B------:R-:W-:Y:S01]  /*1d90*/  IMAD.SHL.U32 R2, R2, 0x200, RZ ;  /* 0x0000020002027824 */ /* 0x000fe200078e00ff */
[C---:B------:R-:W-:Y:S01]  /*1da0*/  LOP3.LUT R110, R7.reuse, 0x38, R115, 0xf8, !PT ;  /* 0x00000038076e7812 */ /* 0x040fe200078ef873 */
[----:B------:R-:W-:Y:S01]  /*1db0*/  USHF.L.U64.HI UR38, UR4, UR38, UR5 ;  /* 0x0000002604267299 */ /* 0x000fe20008010205 */
[----:B------:R-:W-:Y:S01]  /*1dc0*/  LOP3.LUT R108, R7, 0x38, R114, 0xf8, !PT ;  /* 0x00000038076c7812 */ /* 0x000fe200078ef872 */
[----:B------:R-:W-:Y:S01]  /*1dd0*/  USHF.L.U32 UR41, UR4, 0x6, URZ ;  /* 0x0000000604297899 */ /* 0x000fe2000800063f */
[--C-:B------:R-:W-:Y:S01]  /*1de0*/  IADD3 R112, R112, R6, R3.reuse ;  /* 0x0000000670707210 */ /* 0x100fe20007ffe003 */
[----:B------:R-:W-:Y:S01]  /*1df0*/  ULDC.64 UR6, c[0x0][0x1e8] ;  /* 0x00007a0000067ab9 */ /* 0x000fe20000000a00 */
[----:B------:R-:W-:Y:S01]  /*1e00*/  LOP3.LUT R109, R109, 0x7ffff000, RZ, 0xc0, !PT ;  /* 0x7ffff0006d6d7812 */ /* 0x000fe200078ec0ff */
[----:B------:R-:W-:Y:S01]  /*1e10*/  ULDC.64 UR4, c[0x0][0x1e0] ;  /* 0x0000780000047ab9 */ /* 0x000fe20000000a00 */
[-C--:B------:R-:W-:Y:S01]  /*1e20*/  LOP3.LUT R20, R20, R5.reuse, RZ, 0x3c, !PT ;  /* 0x0000000514147212 */ /* 0x080fe200078e3cff */
[----:B------:R-:W-:Y:S01]  /*1e30*/  UIMAD UR43, UR40, UR4, URZ ;  /* 0x00000004282b72a4 */ /* 0x000fe2000f8e023f */
[----:B------:R-:W-:Y:S01]  /*1e40*/  LOP3.LUT R6, R7, 0x18, R18, 0xf8, !PT ;  /* 0x0000001807067812 */ /* 0x000fe200078ef812 */
[----:B------:R-:W-:Y:S01]  /*1e50*/  UIMAD.WIDE.U32 UR44, UR37, UR4, URZ ;  /* 0x00000004252c72a5 */ /* 0x000fe2000f8e003f */
[-C--:B------:R-:W-:Y:S01]  /*1e60*/  LOP3.LUT R110, R110, R5.reuse, RZ, 0x3c, !PT ;  /* 0x000000056e6e7212 */ /* 0x080fe200078e3cff */
[----:B------:R-:W-:Y:S01]  /*1e70*/  UIMAD UR43, UR37, UR5, UR43 ;  /* 0x00000005252b72a4 */ /* 0x000fe2000f8e022b */
[----:B------:R-:W-:Y:S01]  /*1e80*/  LOP3.LUT R4, R4, 0x7ffff000, RZ, 0xc0, !PT ;  /* 0x7ffff00004047812 */ /* 0x000fe200078ec0ff */
[----:B------:R-:W-:Y:S01]  /*1e90*/  UIMAD UR42, UR14, UR6, URZ ;  /* 0x000000060e2a72a4 */ /* 0x000fe2000f8e023f */
[----:B------:R-:W-:Y:S01]  /*1ea0*/  LOP3.LUT R108, R108, R5, RZ, 0x3c, !PT ;  /* 0x000000056c6c7212 */ /* 0x000fe200078e3cff */
[----:B------:R-:W-:Y:S01]  /*1eb0*/  ULDC.64 UR4, c[0x0][0x268] ;  /* 0x00009a0000047ab9 */ /* 0x000fe20000000a00 */
[----:B------:R-:W-:Y:S01]  /*1ec0*/  LOP3.LUT R2, R2, 0x7ffff000, RZ, 0xc0, !PT ;  /* 0x7ffff00002027812 */ /* 0x000fe200078ec0ff */
[----:B------:R-:W-:Y:S01]  /*1ed0*/  UIMAD UR27, UR27, UR4, URZ ;  /* 0x000000041b1b72a4 */ /* 0x000fe2000f8e023f */
[----:B------:R-:W-:Y:S01]  /*1ee0*/  @P1 IADD3 R8, P0, R8, UR33, RZ ;  /* 0x0000002108081c10 */ /* 0x000fe2000ff1e0ff */
[----:B------:R-:W-:Y:S01]  /*1ef0*/  UIADD3 UR45, UR45, UR43, URZ ;  /* 0x0000002b2d2d7290 */ /* 0x000fe2000fffe03f */
[----:B------:R-:W-:Y:S01]  /*1f00*/  IADD3 R109, R20, R109, R3 ;  /* 0x0000006d146d7210 */ /* 0x000fe20007ffe003 */
[----:B------:R-:W-:Y:S01]  /*1f10*/  UIMAD UR27, UR31, UR5, UR27 ;  /* 0x000000051f1b72a4 */ /* 0x000fe2000f8e021b */
[----:B------:R-:W-:Y:S01]  /*1f20*/  LOP3.LUT R117, R3, R6, R5, 0xf6, !PT ;  /* 0x0000000603757212 */ /* 0x000fe200078ef605 */
[----:B--2---:R-:W-:Y:S01]  /*1f30*/  @UP0 USHF.R.S32.HI UR31, URZ, 0x1f, UR30 ;  /* 0x0000001f3f1f0899 */ /* 0x004fe2000801141e */
[--C-:B------:R-:W-:Y:S01]  /*1f40*/  IADD3 R110, R110, R4, R3.reuse ;  /* 0x000000046e6e7210 */ /* 0x100fe20007ffe003 */
[----:B------:R-:W-:Y:S01]  /*1f50*/  UIMAD UR42, UR15, UR7, UR42 ;  /* 0x000000070f2a72a4 */ /* 0x000fe2000f8e022a */
[----:B------:R-:W-:Y:S01]  /*1f60*/  IADD3 R108, R108, R2, R3 ;  /* 0x000000026c6c7210 */ /* 0x000fe20007ffe003 */
[----:B------:R-:W-:Y:S01]  /*1f70*/  UIMAD.WIDE.U32 UR44, UR15, UR6, UR44 ;  /* 0x000000060f2c72a5 */ /* 0x000fe2000f8e002c */
[----:B------:R-:W-:Y:S01]  /*1f80*/  @P1 IADD3.X R3, R0, UR32, RZ, P0, !PT ;  /* 0x0000002000031c10 */ /* 0x000fe200087fe4ff */
[----:B------:R-:W-:Y:S01]  /*1f90*/  @!UP0 UMOV UR30, UR24 ;  /* 0x00000018001e8c82 */ /* 0x000fe20008000000 */
[----:B------:R-:W-:Y:S01]  /*1fa0*/  @P1 LEA R6, P0, R8, c[0x0][0x220], 0x1 ;  /* 0x0000880008061a11 */ /* 0x000fe200078008ff */
[----:B------:R-:W-:Y:S01]  /*1fb0*/  UIADD3 UR45, UR45, UR42, URZ ;  /* 0x0000002a2d2d7290 */ /* 0x000fe2000fffe03f */
[----:B------:R-:W-:Y:S01]  /*1fc0*/  IMAD R0, R94, c[0x0][0x1e0], RZ ;  /* 0x000078005e007a24 */ /* 0x000fe200078e02ff */
[----:B------:R-:W-:Y:S01]  /*1fd0*/  @!UP0 UMOV UR31, UR13 ;  /* 0x0000000d001f8c82 */ /* 0x000fe20008000000 */
[----:B------:R-:W-:Y:S01]  /*1fe0*/  @P1 LEA.HI.X R7, R8, c[0x0][0x224], R3, 0x1, P0 ;  /* 0x0000890008071a11 */ /* 0x000fe200000f0c03 */
[----:B------:R-:W-:Y:S01]  /*1ff0*/  USEL UR42, UR30, URZ, !UP5 ;  /* 0x0000003f1e2a7287 */ /* 0x000fe2000e800000 */
[----:B------:R-:W-:Y:S01]  /*2000*/  SHF.R.S32.HI R3, RZ, 0x1f, R84 ;  /* 0x0000001fff037819 */ /* 0x000fe20000011454 */
[----:B------:R-:W-:Y:S01]  /*2010*/  USEL UR13, UR31, URZ, !UP5 ;  /* 0x0000003f1f0d7287 */ /* 0x000fe2000e800000 */
[----:B------:R-:W-:Y:S01]  /*2020*/  LEA R117, R117, 0x100, 0x1 ;  /* 0x0000010075757811 */ /* 0x000fe200078e08ff */
[----:B------:R2:W-:Y:S01]  /*2030*/  @P1 LDGSTS.E.BYPASS.LTC128B.128 [R122+0x7100], [R6.64], !P5 ;  /* 0x07100000067a1fae */ /* 0x0005e2000e901d5c */
[----:B------:R-:W-:Y:S01]  /*2040*/  ULDC.64 UR6, c[0x0][0x1f0] ;  /* 0x00007c0000067ab9 */ /* 0x000fe20000000a00 */
[----:B------:R-:W-:Y:S01]  /*2050*/  IMAD.U32 R5, RZ, RZ, UR42 ;  /* 0x0000002aff057e24 */ /* 0x000fe2000f8e00ff */
[----:B------:R-:W-:Y:S01]  /*2060*/  UIMAD.WIDE.U32 UR30, UR42, UR6, UR44 ;  /* 0x000000062a1e72a5 */ /* 0x000fe2000f8e002c */
[----:B------:R2:W-:Y:S01]  /*2070*/  @P1 LDGSTS.E.BYPASS.LTC128B.128 [R122+0x9100], [R6.64+0x80], !P4 ;  /* 0x09100080067a1fae */ /* 0x0005e2000e101d5c */
[----:B------:R-:W-:Y:S01]  /*2080*/  UIMAD UR6, UR13, UR6, URZ ;  /* 0x000000060d0672a4 */ /* 0x000fe2000f8e023f */
[----:B------:R-:W-:Y:S01]  /*2090*/  IMAD R89, R3, c[0x0][0x280], RZ ;  /* 0x0000a00003597a24 */ /* 0x000fe200078e02ff */
[----:B------:R-:W-:Y:S01]  /*20a0*/  ULDC.64 UR4, c[0x0][0x218] ;  /* 0x0000860000047ab9 */ /* 0x000fe20000000a00 */
[----:B------:R2:W-:Y:S01]  /*20b0*/  @P1 LDGSTS.E.BYPASS.LTC128B.128 [R122+0xb100], [R6.64+0x100], !P3 ;  /* 0x0b100100067a1fae */ /* 0x0005e2000d901d5c */
[----:B------:R-:W-:Y:S01]  /*20c0*/  UIMAD UR4, UR13, UR4, URZ ;  /* 0x000000040d0472a4 */ /* 0x000fe2000f8e023f */
[C---:B------:R-:W-:Y:S01]  /*20d0*/  IADD3 R95, P0, R127.reuse, UR37, RZ ;  /* 0x000000257f5f7c10 */ /* 0x040fe2000ff1e0ff */
[----:B------:R-:W-:Y:S01]  /*20e0*/  UIMAD UR6, UR42, UR7, UR6 ;  /* 0x000000072a0672a4 */ /* 0x000fe2000f8e0206 */
[----:B------:R-:W0:Y:S01]  /*20f0*/  LDGDEPBAR ;  /* 0x00000000000079af */ /* 0x000e220000000000 */
[----:B------:R-:W-:Y:S01]  /*2100*/  IMAD R101, R127, c[0x0][0x1e4], R0 ;  /* 0x000079007f657a24 */ /* 0x000fe200078e0200 */
[----:B------:R-:W-:Y:S01]  /*2110*/  IADD3 R97, R139, UR27, RZ ;  /* 0x0000001b8b617c10 */ /* 0x000fe2000fffe0ff */
[----:B------:R-:W-:Y:S01]  /*2120*/  IMAD R3, R3, c[0x0][0x290], RZ ;  /* 0x0000a40003037a24 */ /* 0x000fe200078e02ff */
[----:B------:R-:W-:Y:S01]  /*2130*/  UIMAD UR4, UR42, UR5, UR4 ;  /* 0x000000052a0472a4 */ /* 0x000fe2000f8e0204 */
[----:B------:R-:W-:Y:S01]  /*2140*/  IADD3 R116, R117, 0x40, RZ ;  /* 0x0000004075747810 */ /* 0x000fe20007ffe0ff */
[----:B------:R-:W-:Y:S01]  /*2150*/  UIADD3 UR27, UR31, UR6, URZ ;  /* 0x000000061f1b7290 */ /* 0x000fe2000fffe03f */
[----:B------:R-:W-:Y:S01]  /*2160*/  IMAD.WIDE.U32 R136, R5, c[0x0][0x218], R136 ;  /* 0x0000860005887a25 */ /* 0x000fe200078e0088 */
[----:B------:R-:W-:Y:S01]  /*2170*/  IADD3.X R94, R94, UR40, RZ, P0, !PT ;  /* 0x000000285e5e7c10 */ /* 0x000fe200087fe4ff */
[----:B------:R-:W-:Y:S01]  /*2180*/  ULDC.U8 UR5, c[0x0][0x298] ;  /* 0x0000a60000057ab9 */ /* 0x000fe20000000000 */
[----:B------:R-:W-:Y:S01]  /*2190*/  @P6 IADD3 R116, R117, -0x40, RZ ;  /* 0xffffffc075746810 */ /* 0x000fe20007ffe0ff */
[----:B------:R-:W-:Y:S01]  /*21a0*/  IMAD R89, R84, c[0x0][0x284], R89 ;  /* 0x0000a10054597a24 */ /* 0x000fe200078e0259 */
[----:B------:R-:W-:Y:S01]  /*21b0*/  LOP3.LUT R121, R121, 0xfffffff8, RZ, 0xc0, !PT ;  /* 0xfffffff879797812 */ /* 0x000fe200078ec0ff */
[----:B------:R-:W-:Y:S01]  /*21c0*/  IMAD.IADD R101, R143, 0x1, R101 ;  /* 0x000000018f657824 */ /* 0x000fe200078e0265 */
[----:B------:R-:W-:Y:S01]  /*21d0*/  LOP3.LUT R120, R120, 0xfffffff8, RZ, 0xc0, !PT ;  /* 0xfffffff878787812 */ /* 0x000fe200078ec0ff */
[----:B------:R-:W-:Y:S01]  /*21e0*/  IMAD R3, R84, c[0x0][0x294], R3 ;  /* 0x0000a50054037a24 */ /* 0x000fe200078e0203 */
[----:B------:R-:W-:Y:S01]  /*21f0*/  LOP3.LUT R119, R119, 0xfffffff8, RZ, 0xc0, !PT ;  /* 0xfffffff877777812 */ /* 0x000fe200078ec0ff */
[----:B------:R-:W-:Y:S01]  /*2200*/  IMAD.IADD R91, R135, 0x1, R89 ;  /* 0x00000001875b7824 */ /* 0x000fe200078e0259 */
[----:B------:R-:W-:Y:S01]  /*2210*/  IADD3 R87, P6, P0, R142, UR30, R18 ;  /* 0x0000001e8e577c10 */ /* 0x000fe2000f8de012 */
[----:B------:R-:W-:Y:S01]  /*2220*/  IMAD.IADD R89, R89, 0x1, R131 ;  /* 0x0000000159597824 */ /* 0x000fe200078e0283 */
[----:B------:R-:W-:Y:S01]  /*2230*/  ISETP.NE.AND P1, PT, RZ, UR5, PT ;  /* 0x00000005ff007c0c */ /* 0x000fe2000bf25270 */
[----:B------:R-:W-:Y:S01]  /*2240*/  IMAD.IADD R90, R133, 0x1, R3 ;  /* 0x00000001855a7824 */ /* 0x000fe200078e0203 */
[C---:B-1----:R-:W-:Y:S01]  /*2250*/  IADD3 R11, R16.reuse, 0x50, RZ ;  /* 0x00000050100b7810 */ /* 0x042fe20007ffe0ff */
[----:B------:R-:W-:Y:S01]  /*2260*/  IMAD.IADD R88, R3, 0x1, R129 ;  /* 0x0000000103587824 */ /* 0x000fe200078e0281 */
[C---:B------:R-:W-:Y:S01]  /*2270*/  IADD3 R10, R16.reuse, 0x30, RZ ;  /* 0x00000030100a7810 */ /* 0x040fe20007ffe0ff */
[----:B------:R-:W-:Y:S01]  /*2280*/  IMAD.SHL.U32 R113, R113, 0x2, RZ ;  /* 0x0000000271717824 */ /* 0x000fe200078e00ff */
[----:B------:R-:W-:Y:S01]  /*2290*/  IADD3 R9, R16, 0x10, RZ ;  /* 0x0000001010097810 */ /* 0x000fe20007ffe0ff */
[----:B------:R-:W-:Y:S01]  /*22a0*/  IMAD.SHL.U32 R111, R111, 0x2, RZ ;  /* 0x000000026f6f7824 */ /* 0x000fe200078e00ff */
[----:B------:R-:W-:Y:S01]  /*22b0*/  SHF.R.S32.HI R107, RZ, 0x1f, R121 ;  /* 0x0000001fff6b7819 */ /* 0x000fe20000011479 */
[----:B------:R-:W-:Y:S01]  /*22c0*/  IMAD.SHL.U32 R109, R109, 0x2, RZ ;  /* 0x000000026d6d7824 */ /* 0x000fe200078e00ff */
[----:B------:R-:W-:Y:S01]  /*22d0*/  SHF.R.S32.HI R104, RZ, 0x1f, R118 ;  /* 0x0000001fff687819 */ /* 0x000fe20000011476 */
[----:B------:R-:W-:Y:S01]  /*22e0*/  IMAD.SHL.U32 R112, R112, 0x2, RZ ;  /* 0x0000000270707824 */ /* 0x000fe200078e00ff */
[----:B------:R-:W-:Y:S01]  /*22f0*/  SHF.R.S32.HI R106, RZ, 0x1f, R120 ;  /* 0x0000001fff6a7819 */ /* 0x000fe20000011478 */
[----:B------:R-:W-:Y:S01]  /*2300*/  IMAD.SHL.U32 R110, R110, 0x2, RZ ;  /* 0x000000026e6e7824 */ /* 0x000fe200078e00ff */
[----:B------:R-:W-:Y:S01]  /*2310*/  SHF.R.S32.HI R105, RZ, 0x1f, R119 ;  /* 0x0000001fff697819 */ /* 0x000fe20000011477 */
[----:B------:R-:W-:Y:S01]  /*2320*/  IMAD.SHL.U32 R108, R108, 0x2, RZ ;  /* 0x000000026c6c7824 */ /* 0x000fe200078e00ff */
[----:B------:R-:W-:-:S02]  /*2330*/  IADD3 R93, R137, UR4, RZ ;  /* 0x00000004895d7c10 */ /* 0x000fc4000fffe0ff */
[----:B------:R-:W-:Y:S02]  /*2340*/  SHF.R.S32.HI R103, RZ, 0x1f, R115 ;  /* 0x0000001fff677819 */ /* 0x000fe40000011473 */
[----:B------:R-:W-:Y:S02]  /*2350*/  SHF.R.S32.HI R102, RZ, 0x1f, R114 ;  /* 0x0000001fff667819 */ /* 0x000fe40000011472 */
[----:B------:R-:W-:Y:S01]  /*2360*/  IADD3.X R86, R101, UR27, R19, P6, P0 ;  /* 0x0000001b65567c10 */ /* 0x000fe2000b7e0413 */
[----:B--2---:R-:W-:Y:S06]  /*2370*/  BAR.SYNC.DEFER_BLOCKING 0x0 ;  /* 0x0000000000007b1d */ /* 0x004fec0000010000 */
.L_x_327:
[----:B------:R-:W-:Y:S01]  /*2380*/  USHF.R.S32.HI UR13, URZ, 0x1f, UR17 ;  /* 0x0000001f3f0d7899 */ /* 0x000fe20008011411 */
[----:B------:R-:W-:Y:S04]  /*2390*/  DEPBAR.LE SB0, 0x0 ;  /* 0x000080000000791a */ /* 0x000fe80000000000 */
[----:B------:R-:W-:Y:S01]  /*23a0*/  UIMAD UR7, UR34, UR17, URZ ;  /* 0x00000011220772a4 */ /* 0x000fe2000f8e023f */
[----:B------:R-:W-:Y:S01]  /*23b0*/  BAR.SYNC.DEFER_BLOCKING 0x0 ;  /* 0x0000000000007b1d */ /* 0x000fe20000010000 */
[----:B------:R-:W-:Y:S02]  /*23c0*/  UIMAD.WIDE.U32 UR46, UR35, UR17, URZ ;  /* 0x00000011232e72a5 */ /* 0x000fe4000f8e003f */
[----:B------:R-:W-:Y:S04]  /*23d0*/  UIMAD UR7, UR13, UR35, UR7 ;  /* 0x000000230d0772a4 */ /* 0x000fe8000f8e0207 */
[----:B-1----:R-:W-:Y:S01]  /*23e0*/  IADD3 R3, P6, R87, UR46, RZ ;  /* 0x0000002e57037c10 */ /* 0x002fe2000ffde0ff */
[----:B------:R-:W-:Y:S03]  /*23f0*/  UIADD3 UR7, UR47, UR7, URZ ;  /* 0x000000072f077290 */ /* 0x000fe6000fffe03f */
[C---:B------:R-:W-:Y:S03]  /*2400*/  LEA R72, P0, R3.reuse, c[0x0][0x1c8], 0x1 ;  /* 0x0000720003487a11 */ /* 0x040fe600078008ff */
[----:B------:R-:W-:Y:S04]  /*2410*/  IADD3.X R0, R86, UR7, RZ, P6, !PT ;  /* 0x0000000756007c10 */ /* 0x000fe8000b7fe4ff */
[----:B------:R-:W-:Y:S01]  /*2420*/  LEA.HI.X R73, R3, c[0x0][0x1cc], R0, 0x1, P0 ;  /* 0x0000730003497a11 */ /* 0x000fe200000f0c00 */
[----:B------:R-:W-:Y:S01]  /*2430*/  BSSY B1, `(.L_x_303) ;  /* 0x000039b000017945 */ /* 0x000fe20003800000 */
[----:B------:R-:W-:-:S05]  /*2440*/  @!P2 BRA `(.L_x_304) ;  /* 0x000038100000a947 */ /* 0x000fca0003800000 */
[----:B------:R-:W-:Y:S02]  /*2450*/  UIMAD UR6, UR36, UR17, URZ ;  /* 0x00000011240672a4 */ /* 0x000fe4000f8e023f */
[----:B------:R-:W-:Y:S02]  /*2460*/  UIMAD UR5, UR38, UR17, URZ ;  /* 0x00000011260572a4 */ /* 0x000fe4000f8e023f */
[----:B------:R-:W-:Y:S02]  /*2470*/  UIMAD UR4, UR17, -0x40, UR22 ;  /* 0xffffffc0110478a4 */ /* 0x000fe4000f8e0216 */
[----:B------:R-:W-:Y:S02]  /*2480*/  UIMAD.WIDE.U32 UR44, UR39, UR17, URZ ;  /* 0x00000011272c72a5 */ /* 0x000fe4000f8e003f */
[----:B------:R-:W-:Y:S02]  /*2490*/  UIMAD.WIDE.U32 UR42, UR41, UR17, URZ ;  /* 0x00000011292a72a5 */ /* 0x000fe4000f8e003f */
[----:B------:R-:W-:Y:S02]  /*24a0*/  UIMAD UR6, UR13, UR39, UR6 ;  /* 0x000000270d0672a4 */ /* 0x000fe4000f8e0206 */
[----:B------:R-:W-:Y:S02]  /*24b0*/  UIMAD UR5, UR13, UR41, UR5 ;  /* 0x000000290d0572a4 */ /* 0x000fe4000f8e0205 */
[----:B------:R-:W-:Y:S02]  /*24c0*/  UISETP.LT.AND UP0, UPT, UR4, 0x40, UPT ;  /* 0x000000400400788c */ /* 0x000fe4000bf01270 */
[----:B------:R-:W-:Y:S02]  /*24d0*/  UIADD3 UR6, UR45, UR6, URZ ;  /* 0x000000062d067290 */ /* 0x000fe4000fffe03f */
[----:B------:R-:W-:Y:S02]  /*24e0*/  UIADD3 UR5, UR43, UR5, URZ ;  /* 0x000000052b057290 */ /* 0x000fe4000fffe03f */
[----:B------:R-:W-:Y:S01]  /*24f0*/  USEL UR4, UR4, 0x40, UP0 ;  /* 0x0000004004047887 */ /* 0x000fe20008000000 */
[----:B------:R-:W-:-:S05]  /*2500*/  @!P1 BRA `(.L_x_305) ;  /* 0x00001bc000009947 */ /* 0x000fca0003800000 */
[----:B------:R-:W-:Y:S01]  /*2510*/  ISETP.GE.AND P0, PT, R127, UR4, PT ;  /* 0x000000047f007c0c */ /* 0x000fe2000bf06270 */
        /* <DEDUP_REMOVED lines=14> */
[----:B------:R-:W-:Y:S01]  /*2600*/  IADD3 R3, P6, R134, UR44, RZ ;  /* 0x0000002c86037c10 */ /* 0x000fe2000ffde0ff */
[----:B------:R-:W-:Y:S01]  /*2610*/  CS2R R42, SRZ ;  /* 0x00000000002a7805 */ /* 0x000fe2000001ff00 */
[----:B------:R-:W-:Y:S01]  /*2620*/  CS2R R46, SRZ ;  /* 0x00000000002e7805 */ /* 0x000fe2000001ff00 */
[----:B------:R-:W-:Y:S01]  /*2630*/  CS2R R44, SRZ ;  /* 0x00000000002c7805 */ /* 0x000fe2000001ff00 */
[----:B------:R-:W-:Y:S01]  /*2640*/  IADD3.X R0, R91, UR6, RZ, P6, !PT ;  /* 0x000000065b007c10 */ /* 0x000fe2000b7fe4ff */
[----:B------:R-:W-:Y:S01]  /*2650*/  CS2R R70, SRZ ;  /* 0x0000000000467805 */ /* 0x000fe2000001ff00 */
[----:B------:R-:W-:Y:S01]  /*2660*/  IADD3 R5, P6, R132, UR42, RZ ;  /* 0x0000002a84057c10 */ /* 0x000fe2000ffde0ff */
[----:B------:R-:W-:Y:S01]  /*2670*/  CS2R R36, SRZ ;  /* 0x0000000000247805 */ /* 0x000fe2000001ff00 */
[----:B------:R-:W-:Y:S01]  /*2680*/  CS2R R66, SRZ ;  /* 0x0000000000427805 */ /* 0x000fe2000001ff00 */
[----:B------:R-:W-:Y:S01]  /*2690*/  CS2R R32, SRZ ;  /* 0x0000000000207805 */ /* 0x000fe2000001ff00 */
[----:B------:R-:W-:Y:S01]  /*26a0*/  IADD3.X R2, R90, UR5, RZ, P6, !PT ;  /* 0x000000055a027c10 */ /* 0x000fe2000b7fe4ff */
[----:B------:R-:W-:Y:S01]  /*26b0*/  CS2R R62, SRZ ;  /* 0x00000000003e7805 */ /* 0x000fe2000001ff00 */
        /* <DEDUP_REMOVED lines=32> */
.L_x_307:
[----:B------:R-:W-:Y:S05]  /*28c0*/  BSYNC B0 ;  /* 0x0000000000007941 */ /* 0x000fea0003800000 */
.L_x_306:
        /* <DEDUP_REMOVED lines=99> */
.L_x_310:
[----:B------:R-:W-:Y:S05]  /*2f00*/  BSYNC B0 ;  /* 0x0000000000007941 */ /* 0x000fea0003800000 */
.L_x_309:
        /* <DEDUP_REMOVED lines=56> */
.L_x_312:
[----:B------:R-:W-:Y:S05]  /*3290*/  BSYNC B0 ;  /* 0x0000000000007941 */ /* 0x000fea0003800000 */
.L_x_311:
        /* <DEDUP_REMOVED lines=56> */
.L_x_314:
[----:B------:R-:W-:Y:S05]  /*3620*/  BSYNC B0 ;  /* 0x0000000000007941 */ /* 0x000fea0003800000 */
.L_x_313:
        /* <DEDUP_REMOVED lines=56> */
.L_x_316:
[----:B------:R-:W-:Y:S05]  /*39b0*/  BSYNC B0 ;  /* 0x0000000000007941 */ /* 0x000fea0003800000 */
.L_x_315:
        /* <DEDUP_REMOVED lines=56> */
.L_x_318:
[----:B------:R-:W-:Y:S05]  /*3d40*/  BSYNC B0 ;  /* 0x0000000000007941 */ /* 0x000fea0003800000 */
.L_x_317:
        /* <DEDUP_REMOVED lines=56> */
.L_x_305:
        /* <DEDUP_REMOVED lines=47> */
.L_x_320:
[----:B------:R-:W-:Y:S05]  /*43c0*/  BSYNC B0 ;  /* 0x0000000000007941 */ /* 0x000fea0003800000 */
.L_x_319:
[----:B------:R-:W-:Y:S04]  /*43d0*/  IADD3 R96, P6, R142, UR46, RZ ;  /* 0x0000002e8e607c10 */ /* 0x000fe8000ffde0ff */
[----:B------:R-:W-:Y:S01]  /*43e0*/  IADD3.X R92, R101, UR7, RZ, P6, !PT ;  /* 0x00000007655c7c10 */ /* 0x000fe2000b7fe4ff */
        /* <DEDUP_REMOVED lines=36> */
[----:B------:R-:W-:Y:S01]  /*4630*/  IADD3 R149, P6, P0, R96, UR30, R121 ;  /* 0x0000001e60957c10 */ /* 0x000fe2000f8de079 */
[----:B------:R-:W-:Y:S01]  /*4640*/  LDS.128 R24, [R112+0x6100] ;  /* 0x0061000070187984 */ /* 0x000fe20000000c00 */
[----:B------:R-:W-:Y:S01]  /*4650*/  P2R R148, PR, RZ, 0x2 ;  /* 0x00000002ff947803 */ /* 0x000fe20000000000 */
[----:B------:R-:W-:Y:S01]  /*4660*/  IMAD.MOV.U32 R48, RZ, RZ, R53 ;  /* 0x000000ffff307224 */ /* 0x000fe200078e0035 */
[----:B------:R-:W-:Y:S01]  /*4670*/  IADD3.X R146, R92, UR27, R107, P6, P0 ;  /* 0x0000001b5c927c10 */ /* 0x000fe2000b7e046b */
[----:B------:R-:W-:Y:S01]  /*4680*/  IMAD.MOV.U32 R46, RZ, RZ, R42 ;  /* 0x000000ffff2e7224 */ /* 0x000fe200078e002a */
[----:B------:R-:W-:Y:S01]  /*4690*/  ISETP.GE.AND P6, PT, R118, c[0x0][0x1d4], PT ;  /* 0x0000750076007a0c */ /* 0x000fe20003fc6270 */
[----:B------:R-:W-:Y:S01]  /*46a0*/  IMAD.MOV.U32 R63, RZ, RZ, R55 ;  /* 0x000000ffff3f7224 */ /* 0x000fe200078e0037 */
[----:B------:R-:W-:Y:S01]  /*46b0*/  MOV R59, R54 ;  /* 0x00000036003b7202 */ /* 0x000fe20000000f00 */
[----:B------:R-:W1:Y:S01]  /*46c0*/  LDS.128 R72, [R113+0x6100] ;  /* 0x0061000071487984 */ /* 0x000e620000000c00 */
[----:B------:R-:W-:Y:S02]  /*46d0*/  IMAD.MOV.U32 R50, RZ, RZ, R52 ;  /* 0x000000ffff327224 */ /* 0x000fe400078e0034 */
[--C-:B------:R-:W-:Y:S02]  /*46e0*/  IMAD.MOV.U32 R44, RZ, RZ, R41.reuse ;  /* 0x000000ffff2c7224 */ /* 0x100fe400078e0029 */
[----:B------:R-:W-:Y:S05]  /*46f0*/  IMAD.MOV.U32 R45, RZ, RZ, R40 ;  /* 0x000000ffff2d7224 */ /* 0x000fea00078e0028 */
[----:B------:R-:W-:Y:S04]  /*4700*/  @!P6 IADD3 R147, P1, P0, R96, UR30, R118 ;  /* 0x0000001e6093ec10 */ /* 0x000fe8000f83e076 */
[----:B------:R-:W-:Y:S02]  /*4710*/  @!P6 IADD3.X R126, R92, UR27, R104, P1, P0 ;  /* 0x0000001b5c7eec10 */ /* 0x000fe40008fe0468 */
[----:B------:R-:W-:Y:S02]  /*4720*/  ISETP.NE.AND P1, PT, R148, RZ, PT ;  /* 0x000000ff9400720c */ /* 0x000fe40003f25270 */
[C---:B------:R-:W-:Y:S04]  /*4730*/  LEA R148, P0, R149.reuse, c[0x0][0x1c8], 0x1 ;  /* 0x0000720095947a11 */ /* 0x040fe800078008ff */
[----:B------:R-:W-:Y:S02]  /*4740*/  LEA.HI.X R149, R149, c[0x0][0x1cc], R146, 0x1, P0 ;  /* 0x0000730095957a11 */ /* 0x000fe400000f0c92 */
[C---:B------:R-:W-:Y:S04]  /*4750*/  @!P6 LEA R146, P0, R147.reuse, c[0x0][0x1c8], 0x1 ;  /* 0x000072009392ea11 */ /* 0x040fe800078008ff */
[----:B------:R-:W-:Y:S02]  /*4760*/  @!P6 LEA.HI.X R147, R147, c[0x0][0x1cc], R126, 0x1, P0 ;  /* 0x000073009393ea11 */ /* 0x000fe400000f0c7e */
[----:B------:R-:W-:Y:S11]  /*4770*/  ISETP.GE.AND P0, PT, R18, c[0x0][0x27c], PT ;  /* 0x00009f0012007a0c */ /* 0x000ff60003f06270 */
[----:B------:R-:W-:Y:S02]  /*4780*/  @!UPT UIADD3 URZ, URZ, URZ, URZ ;  /* 0x0000003f3f3ff290 */ /* 0x000fe4000fffe03f */
[----:B-1----:R-:W-:Y:S01]  /*4790*/  @!P0 IMAD.U32 R57, R74, 0x10000, RZ ;  /* 0x000100004a398824 */ /* 0x002fe200078e00ff */
[C---:B------:R-:W-:Y:S01]  /*47a0*/  @!P0 LOP3.LUT R60, R75.reuse, 0xffff0000, RZ, 0xc0, !PT ;  /* 0xffff00004b3c8812 */ /* 0x040fe200078ec0ff */
[----:B------:R-:W-:Y:S01]  /*47b0*/  @!P0 IMAD.U32 R61, R75, 0x10000, RZ ;  /* 0x000100004b3d8824 */ /* 0x000fe200078e00ff */
[----:B------:R-:W-:Y:S02]  /*47c0*/  @!P0 SHF.R.U32.HI R47, RZ, 0x10, R41 ;  /* 0x00000010ff2f8819 */ /* 0x000fe40000011629 */
[----:B------:R-:W-:Y:S02]  /*47d0*/  @!P0 SHF.R.U64 R56, R54, 0x10, R55 ;  /* 0x0000001036388819 */ /* 0x000fe40000001237 */
[----:B------:R-:W-:Y:S01]  /*47e0*/  @!P0 PRMT R44, R44, 0x5410, R47 ;  /* 0x000054102c2c8816 */ /* 0x000fe2000000002f */
[----:B------:R-:W-:Y:S01]  /*47f0*/  @!P0 IMAD.U32 R47, R25, 0x10000, RZ ;  /* 0x00010000192f8824 */ /* 0x000fe200078e00ff */
        /* <DEDUP_REMOVED lines=9> */
[----:B------:R-:W-:Y:S01]  /*4890*/  @!P0 SHF.R.U32.HI R42, RZ, 0x10, R43 ;  /* 0x00000010ff2a8819 */ /* 0x000fe2000001162b */
[----:B------:R-:W-:Y:S01]  /*48a0*/  @!P0 IMAD.U32 R53, R73, 0x10000, RZ ;  /* 0x0001000049358824 */ /* 0x000fe200078e00ff */
[----:B------:R-:W-:Y:S01]  /*48b0*/  @!P0 SHF.R.U64 R40, R40, 0x10, R41 ;  /* 0x0000001028288819 */ /* 0x000fe20000001229 */
[----:B------:R-:W-:Y:S01]  /*48c0*/  IMAD.MOV.U32 R41, RZ, RZ, R43 ;  /* 0x000000ffff297224 */ /* 0x000fe200078e002b */
[----:B------:R-:W-:Y:S02]  /*48d0*/  @!P0 PRMT R43, R46, 0x5410, R49 ;  /* 0x000054102e2b8816 */ /* 0x000fe40000000031 */
[----:B------:R-:W-:Y:S02]  /*48e0*/  @!P0 SHF.L.U32 R46, R24, 0x10, RZ ;  /* 0x00000010182e8819 */ /* 0x000fe400000006ff */
[----:B------:R-:W-:Y:S02]  /*48f0*/  @!P0 PRMT R40, R45, 0x5410, R40 ;  /* 0x000054102d288816 */ /* 0x000fe40000000028 */
[----:B------:R-:W-:Y:S01]  /*4900*/  @!P0 PRMT R41, R41, 0x5410, R42 ;  /* 0x0000541029298816 */ /* 0x000fe2000000002a */
[C---:B------:R-:W-:Y:S01]  /*4910*/  @!P0 IMAD.U32 R42, R44.reuse, 0x10000, RZ ;  /* 0x000100002c2a8824 */ /* 0x040fe200078e00ff */
[----:B------:R-:W-:Y:S01]  /*4920*/  @!P0 LOP3.LUT R44, R44, 0xffff0000, RZ, 0xc0, !PT ;  /* 0xffff00002c2c8812 */ /* 0x000fe200078ec0ff */
[----:B------:R-:W-:Y:S01]  /*4930*/  @!P0 IMAD.U32 R45, R40, 0x10000, RZ ;  /* 0x00010000282d8824 */ /* 0x000fe200078e00ff */
[----:B------:R-:W-:Y:S01]  /*4940*/  @!P0 PRMT R54, R50, 0x5410, R51 ;  /* 0x0000541032368816 */ /* 0x000fe20000000033 */
[----:B------:R-:W-:Y:S01]  /*4950*/  @!P0 FMUL.FTZ R3, R47, R42 ;  /* 0x0000002a2f038220 */ /* 0x000fe20000410000 */
[----:B------:R-:W-:Y:S01]  /*4960*/  @!P0 SHF.L.U32 R50, R52, 0x10, RZ ;  /* 0x0000001034328819 */ /* 0x000fe200000006ff */
[----:B------:R-:W-:Y:S01]  /*4970*/  @!P0 FMUL.FTZ R0, R46, R45 ;  /* 0x0000002d2e008220 */ /* 0x000fe20000410000 */
[----:B------:R-:W-:Y:S01]  /*4980*/  @!P0 LOP3.LUT R52, R52, 0xffff0000, RZ, 0xc0, !PT ;  /* 0xffff000034348812 */ /* 0x000fe200078ec0ff */
[----:B------:R-:W-:Y:S01]  /*4990*/  @!P0 IMAD.U32 R51, R54, 0x10000, RZ ;  /* 0x0001000036338824 */ /* 0x000fe200078e00ff */
[----:B------:R-:W-:Y:S01]  /*49a0*/  @!P0 PRMT R63, R63, 0x5410, R58 ;  /* 0x000054103f3f8816 */ /* 0x000fe2000000003a */
[----:B------:R-:W-:Y:S01]  /*49b0*/  @!P0 FMUL.FTZ R150, R47, R50 ;  /* 0x000000322f968220 */ /* 0x000fe20000410000 */
[----:B------:R-:W-:Y:S01]  /*49c0*/  @!P0 LOP3.LUT R47, R25, 0xffff0000, RZ, 0xc0, !PT ;  /* 0xffff0000192f8812 */ /* 0x000fe200078ec0ff */
[----:B------:R-:W-:Y:S02]  /*49d0*/  @!P0 FMUL.FTZ R126, R46, R51 ;  /* 0x000000332e7e8220 */ /* 0x000fe40000410000 */
[----:B------:R-:W-:Y:S01]  /*49e0*/  @!P0 FFMA.FTZ R0, R51, R48, R0 ;  /* 0x0000003033008223 */ /* 0x000fe20000010000 */
[----:B------:R-:W-:Y:S01]  /*49f0*/  @!P0 LOP3.LUT R51, R54, 0xffff0000, RZ, 0xc0, !PT ;  /* 0xffff000036338812 */ /* 0x000fe200078ec0ff */
[----:B------:R-:W-:Y:S01]  /*4a00*/  @!P0 FFMA.FTZ R126, R48, R45, -R126 ;  /* 0x0000002d307e8223 */ /* 0x000fe2000001087e */
        /* <DEDUP_REMOVED lines=11> */
[----:B------:R-:W-:Y:S01]  /*4ac0*/  @!P0 FFMA.FTZ R153, R48, R45, -R153 ;  /* 0x0000002d30998223 */ /* 0x000fe20000010899 */
[----:B------:R-:W-:Y:S01]  /*4ad0*/  @!P0 SHF.L.U32 R45, R26, 0x10, RZ ;  /* 0x000000101a2d8819 */ /* 0x000fe200000006ff */
[C---:B------:R-:W-:Y:S01]  /*4ae0*/  @!P0 IMAD.U32 R58, R63.reuse, 0x10000, RZ ;  /* 0x000100003f3a8824 */ /* 0x040fe200078e00ff */
[----:B------:R-:W-:Y:S01]  /*4af0*/  @!P0 LOP3.LUT R63, R63, 0xffff0000, RZ, 0xc0, !PT ;  /* 0xffff00003f3f8812 */ /* 0x000fe200078ec0ff */
[C---:B------:R-:W-:Y:S01]  /*4b00*/  @!P0 FMUL.FTZ R155, R42.reuse, R59 ;  /* 0x0000003b2a9b8220 */ /* 0x040fe20000410000 */
[----:B------:R-:W-:Y:S01]  /*4b10*/  @!P0 F2FP.BF16.PACK_AB R153, R153, R126 ;  /* 0x0000007e9999823e */ /* 0x000fe200000010ff */
[----:B------:R-:W-:Y:S02]  /*4b20*/  @!P0 FMUL.FTZ R152, R45, R54 ;  /* 0x000000362d988220 */ /* 0x000fe40000410000 */
[-C--:B------:R-:W-:Y:S01]  /*4b30*/  @!P0 FMUL.FTZ R6, R42, R43.reuse ;  /* 0x0000002b2a068220 */ /* 0x080fe20000410000 */
[C---:B------:R-:W-:Y:S01]  /*4b40*/  @!P0 LOP3.LUT R42, R27.reuse, 0xffff0000, RZ, 0xc0, !PT ;  /* 0xffff00001b2a8812 */ /* 0x040fe200078ec0ff */
[----:B------:R-:W-:Y:S01]  /*4b50*/  @!P0 FFMA.FTZ R155, R56, R43, -R155 ;  /* 0x0000002b389b8223 */ /* 0x000fe2000001089b */
[----:B------:R-:W-:Y:S01]  /*4b60*/  @!P0 SHF.L.U32 R43, R27, 0x10, RZ ;  /* 0x000000101b2b8819 */ /* 0x000fe200000006ff */
[-C--:B------:R-:W-:Y:S02]  /*4b70*/  @!P0 FMUL.FTZ R5, R45, R40.reuse ;  /* 0x000000282d058220 */ /* 0x080fe40000410000 */
[----:B------:R-:W-:Y:S02]  /*4b80*/  @!P0 FFMA.FTZ R152, R57, R40, -R152 ;  /* 0x0000002839988223 */ /* 0x000fe40000010898 */
[C---:B------:R-:W-:Y:S01]  /*4b90*/  @!P0 IMAD.U32 R40, R41.reuse, 0x10000, RZ ;  /* 0x0001000029288824 */ /* 0x040fe200078e00ff */
[----:B------:R-:W-:Y:S01]  /*4ba0*/  @!P0 LOP3.LUT R41, R41, 0xffff0000, RZ, 0xc0, !PT ;  /* 0xffff000029298812 */ /* 0x000fe200078ec0ff */
[----:B------:R-:W-:Y:S01]  /*4bb0*/  @!P0 FMUL.FTZ R4, R47, R44 ;  /* 0x0000002c2f048220 */ /* 0x000fe20000410000 */
[----:B------:R-:W-:Y:S01]  /*4bc0*/  @!P0 F2FP.BF16.PACK_AB R152, R155, R152 ;  /* 0x000000989b98823e */ /* 0x000fe200000010ff */
[----:B------:R-:W-:Y:S02]  /*4bd0*/  @!P0 FMUL.FTZ R157, R43, R58 ;  /* 0x0000003a2b9d8220 */ /* 0x000fe40000410000 */
[----:B------:R-:W-:Y:S02]  /*4be0*/  @!P0 FMUL.FTZ R154, R42, R63 ;  /* 0x0000003f2a9a8220 */ /* 0x000fe40000410000 */
[----:B------:R-:W-:Y:S02]  /*4bf0*/  @!P0 FFMA.FTZ R2, R51, R48, R2 ;  /* 0x0000003033028223 */ /* 0x000fe40000010002 */
[----:B------:R-:W-:Y:S02]  /*4c00*/  @!P0 FMUL.FTZ R151, R47, R52 ;  /* 0x000000342f978220 */ /* 0x000fe40000410000 */
[----:B------:R-:W-:Y:S01]  /*4c10*/  @!P0 FFMA.FTZ R3, R50, R53, R3 ;  /* 0x0000003532038223 */ /* 0x000fe20000010003 */
[----:B------:R-:W-:Y:S01]  /*4c20*/  @!P0 F2FP.BF16.PACK_AB R126, R2, R0 ;  /* 0x00000000027e823e */ /* 0x000fe200000010ff */
[----:B------:R-:W-:Y:S02]  /*4c30*/  @!P0 FFMA.FTZ R157, R61, R40, -R157 ;  /* 0x000000283d9d8223 */ /* 0x000fe4000001089d */
[----:B------:R-:W-:Y:S02]  /*4c40*/  @!P0 FFMA.FTZ R154, R60, R41, -R154 ;  /* 0x000000293c9a8223 */ /* 0x000fe4000001089a */
[----:B------:R-:W-:Y:S02]  /*4c50*/  @!P0 FFMA.FTZ R4, R52, R55, R4 ;  /* 0x0000003734048223 */ /* 0x000fe40000010004 */
[----:B------:R-:W-:Y:S01]  /*4c60*/  @!P0 FFMA.FTZ R151, R55, R44, -R151 ;  /* 0x0000002c37978223 */ /* 0x000fe20000010897 */
[----:B------:R-:W-:Y:S01]  /*4c70*/  @!P0 F2FP.BF16.PACK_AB R157, R154, R157 ;  /* 0x0000009d9a9d823e */ /* 0x000fe200000010ff */
[----:B------:R-:W-:Y:S02]  /*4c80*/  @!P0 FMUL.FTZ R7, R43, R40 ;  /* 0x000000282b078220 */ /* 0x000fe40000410000 */
[----:B------:R-:W-:Y:S01]  /*4c90*/  @!P0 FFMA.FTZ R5, R54, R57, R5 ;  /* 0x0000003936058223 */ /* 0x000fe20000010005 */
[----:B------:R-:W-:Y:S01]  /*4ca0*/  @!P0 F2FP.BF16.PACK_AB R150, R151, R150 ;  /* 0x000000969796823e */ /* 0x000fe200000010ff */
[----:B------:R-:W-:Y:S01]  /*4cb0*/  @!P0 FMUL.FTZ R8, R42, R41 ;  /* 0x000000292a088220 */ /* 0x000fe20000410000 */
[----:B------:R-:W-:Y:S01]  /*4cc0*/  @!P0 F2FP.BF16.PACK_AB R151, R4, R3 ;  /* 0x000000030497823e */ /* 0x000fe200000010ff */
[----:B------:R-:W-:Y:S01]  /*4cd0*/  @!P0 FFMA.FTZ R6, R59, R56, R6 ;  /* 0x000000383b068223 */ /* 0x000fe20000010006 */
[----:B------:R-:W-:Y:S01]  /*4ce0*/  @!P0 MOV R73, R150 ;  /* 0x0000009600498202 */ /* 0x000fe20000000f00 */
[----:B------:R-:W-:Y:S01]  /*4cf0*/  @!P0 FFMA.FTZ R7, R58, R61, R7 ;  /* 0x0000003d3a078223 */ /* 0x000fe20000010007 */
[----:B------:R-:W-:Y:S01]  /*4d00*/  @!P0 MOV R25, R151 ;  /* 0x0000009700198202 */ /* 0x000fe20000000f00 */
[----:B------:R-:W-:Y:S01]  /*4d10*/  @!P0 FFMA.FTZ R8, R63, R60, R8 ;  /* 0x0000003c3f088223 */ /* 0x000fe20000010008 */
[----:B------:R-:W-:Y:S01]  /*4d20*/  @!P0 F2FP.BF16.PACK_AB R150, R6, R5 ;  /* 0x000000050696823e */ /* 0x000fe200000010ff */
[----:B------:R-:W-:Y:S02]  /*4d30*/  @!P0 IMAD.MOV.U32 R72, RZ, RZ, R153 ;  /* 0x000000ffff488224 */ /* 0x000fe400078e0099 */
        /* <DEDUP_REMOVED lines=8> */
.L_x_322:
[----:B------:R-:W-:Y:S05]  /*4dc0*/  BSYNC B0 ;  /* 0x0000000000007941 */ /* 0x000fea0003800000 */
.L_x_321:
[----:B------:R-:W-:Y:S01]  /*4dd0*/  ISETP.GE.AND P0, PT, R13, c[0x0][0x1d4], PT ;  /* 0x000075000d007a0c */ /* 0x000fe20003f06270 */
[----:B------:R-:W-:Y:S01]  /*4de0*/  @!UPT UIADD3 URZ, URZ, URZ, URZ ;  /* 0x0000003f3f3ff290 */ /* 0x000fe2000fffe03f */
[----:B------:R-:W-:Y:S11]  /*4df0*/  BSSY B0, `(.L_x_323) ;  /* 0x0000073000007945 */ /* 0x000ff60003800000 */
[----:B------:R-:W-:-:S05]  /*4e00*/  @P0 BRA `(.L_x_324) ;  /* 0x0000071000000947 */ /* 0x000fca0003800000 */
[----:B------:R-:W-:Y:S01]  /*4e10*/  IADD3 R63, P6, P0, R96, UR30, R120 ;  /* 0x0000001e603f7c10 */ /* 0x000fe2000f8de078 */
[----:B-1----:R-:W-:Y:S01]  /*4e20*/  LDS.128 R24, [R110+0x6100] ;  /* 0x006100006e187984 */ /* 0x002fe20000000c00 */
[----:B------:R-:W-:Y:S02]  /*4e30*/  P2R R72, PR, RZ, 0x2 ;  /* 0x00000002ff487803 */ /* 0x000fe40000000000 */
[----:B------:R-:W-:Y:S02]  /*4e40*/  IADD3.X R60, R92, UR27, R106, P6, P0 ;  /* 0x0000001b5c3c7c10 */ /* 0x000fe4000b7e046a */
[----:B------:R-:W-:Y:S03]  /*4e50*/  ISETP.GE.AND P6, PT, R115, c[0x0][0x1d4], PT ;  /* 0x0000750073007a0c */ /* 0x000fe60003fc6270 */
[----:B------:R-:W1:Y:S10]  /*4e60*/  LDS.128 R56, [R111+0x6100] ;  /* 0x006100006f387984 */ /* 0x000e740000000c00 */
        /* <DEDUP_REMOVED lines=12> */
[C---:B------:R-:W-:Y:S01]  /*4f30*/  @!P0 SHF.L.U32 R52, R59.reuse, 0x10, RZ ;  /* 0x000000103b348819 */ /* 0x040fe200000006ff */
[C---:B------:R-:W-:Y:S01]  /*4f40*/  @!P0 IMAD.U32 R48, R58.reuse, 0x10000, RZ ;  /* 0x000100003a308824 */ /* 0x040fe200078e00ff */
[----:B------:R-:W-:Y:S02]  /*4f50*/  @!P0 LOP3.LUT R55, R59, 0xffff0000, RZ, 0xc0, !PT ;  /* 0xffff00003b378812 */ /* 0x000fe400078ec0ff */
[----:B------:R-:W-:Y:S02]  /*4f60*/  @!P0 LOP3.LUT R51, R58, 0xffff0000, RZ, 0xc0, !PT ;  /* 0xffff00003a338812 */ /* 0x000fe400078ec0ff */
[----:B------:R-:W-:Y:S02]  /*4f70*/  @!P0 SHF.R.U64 R30, R30, 0x10, R31 ;  /* 0x000000101e1e8819 */ /* 0x000fe4000000121f */
[----:B------:R-:W-:Y:S02]  /*4f80*/  @!P0 SHF.R.U32.HI R45, RZ, 0x10, R71 ;  /* 0x00000010ff2d8819 */ /* 0x000fe40000011647 */
[----:B------:R-:W-:Y:S01]  /*4f90*/  @!P0 PRMT R39, R39, 0x5410, R30 ;  /* 0x0000541027278816 */ /* 0x000fe2000000001e */
[C---:B------:R-:W-:Y:S01]  /*4fa0*/  @!P0 IMAD.U32 R30, R24.reuse, 0x10000, RZ ;  /* 0x00010000181e8824 */ /* 0x040fe200078e00ff */
[----:B------:R-:W-:Y:S02]  /*4fb0*/  @!P0 SHF.R.U32.HI R41, RZ, 0x10, R31 ;  /* 0x00000010ff298819 */ /* 0x000fe4000001161f */
        /* <DEDUP_REMOVED lines=30> */
[----:B------:R-:W-:Y:S01]  /*51a0*/  @!P0 IMAD.U32 R40, R81, 0x10000, RZ ;  /* 0x0001000051288824 */ /* 0x000fe200078e00ff */
[----:B------:R-:W-:Y:S01]  /*51b0*/  @!P0 LOP3.LUT R49, R79, 0xffff0000, RZ, 0xc0, !PT ;  /* 0xffff00004f318812 */ /* 0x000fe200078ec0ff */
[----:B------:R-:W-:Y:S01]  /*51c0*/  @!P0 FFMA.FTZ R63, R45, R28, -R63 ;  /* 0x0000001c2d3f8223 */ /* 0x000fe2000001083f */
[C---:B------:R-:W-:Y:S01]  /*51d0*/  @!P0 LOP3.LUT R28, R36.reuse, 0xffff0000, RZ, 0xc0, !PT ;  /* 0xffff0000241c8812 */ /* 0x040fe200078ec0ff */
[----:B------:R-:W-:Y:S02]  /*51e0*/  @!P0 IMAD.U32 R29, R36, 0x10000, RZ ;  /* 0x00010000241d8824 */ /* 0x000fe400078e00ff */
[----:B------:R-:W-:Y:S01]  /*51f0*/  @!P0 FMUL.FTZ R75, R31, R43 ;  /* 0x0000002b1f4b8220 */ /* 0x000fe20000410000 */
[----:B------:R-:W-:Y:S01]  /*5200*/  @!P0 F2FP.BF16.PACK_AB R54, R63, R54 ;  /* 0x000000363f36823e */ /* 0x000fe200000010ff */
[C---:B------:R-:W-:Y:S02]  /*5210*/  @!P0 FMUL.FTZ R74, R30.reuse, R40 ;  /* 0x000000281e4a8220 */ /* 0x040fe40000410000 */
[-C--:B------:R-:W-:Y:S02]  /*5220*/  @!P0 FMUL.FTZ R3, R30, R29.reuse ;  /* 0x0000001d1e038220 */ /* 0x080fe40000410000 */
[-C--:B------:R-:W-:Y:S01]  /*5230*/  @!P0 FMUL.FTZ R4, R31, R28.reuse ;  /* 0x0000001c1f048220 */ /* 0x080fe20000410000 */
[----:B------:R-:W-:Y:S01]  /*5240*/  @!P0 LOP3.LUT R31, R27, 0xffff0000, RZ, 0xc0, !PT ;  /* 0xffff00001b1f8812 */ /* 0x000fe200078ec0ff */
[----:B------:R-:W-:Y:S01]  /*5250*/  @!P0 FFMA.FTZ R75, R47, R28, -R75 ;  /* 0x0000001c2f4b8223 */ /* 0x000fe2000001084b */
[----:B------:R-:W-:Y:S01]  /*5260*/  @!P0 LOP3.LUT R28, R38, 0xffff0000, RZ, 0xc0, !PT ;  /* 0xffff0000261c8812 */ /* 0x000fe200078ec0ff */
[----:B------:R-:W-:Y:S02]  /*5270*/  @!P0 IMAD.U32 R30, R27, 0x10000, RZ ;  /* 0x000100001b1e8824 */ /* 0x000fe400078e00ff */
[----:B------:R-:W-:Y:S02]  /*5280*/  @!P0 FFMA.FTZ R74, R44, R29, -R74 ;  /* 0x0000001d2c4a8223 */ /* 0x000fe4000001084a */
[----:B------:R-:W-:Y:S02]  /*5290*/  @!P0 IMAD.U32 R29, R38, 0x10000, RZ ;  /* 0x00010000261d8824 */ /* 0x000fe400078e00ff */
[----:B------:R-:W-:Y:S01]  /*52a0*/  @!P0 FMUL.FTZ R126, R30, R50 ;  /* 0x000000321e7e8220 */ /* 0x000fe20000410000 */
[----:B------:R-:W-:Y:S01]  /*52b0*/  @!P0 F2FP.BF16.PACK_AB R75, R75, R74 ;  /* 0x0000004a4b4b823e */ /* 0x000fe200000010ff */
[C---:B------:R-:W-:Y:S02]  /*52c0*/  @!P0 FMUL.FTZ R147, R31.reuse, R53 ;  /* 0x000000351f938220 */ /* 0x040fe40000410000 */
[-C--:B------:R-:W-:Y:S01]  /*52d0*/  @!P0 FMUL.FTZ R8, R31, R28.reuse ;  /* 0x0000001c1f088220 */ /* 0x080fe20000410000 */
[----:B------:R-:W-:Y:S01]  /*52e0*/  @!P0 LOP3.LUT R31, R26, 0xffff0000, RZ, 0xc0, !PT ;  /* 0xffff00001a1f8812 */ /* 0x000fe200078ec0ff */
[-C--:B------:R-:W-:Y:S02]  /*52f0*/  @!P0 FMUL.FTZ R7, R30, R29.reuse ;  /* 0x0000001d1e078220 */ /* 0x080fe40000410000 */
        /* <DEDUP_REMOVED lines=10> */
[----:B------:R-:W-:Y:S02]  /*53a0*/  @!P0 FFMA.FTZ R3, R40, R44, R3 ;  /* 0x0000002c28038223 */ /* 0x000fe40000010003 */
        /* <DEDUP_REMOVED lines=17> */
[----:B------:R-:W-:Y:S02]  /*54c0*/  @!P0 IMAD.MOV.U32 R59, RZ, RZ, R126 ;  /* 0x000000ffff3b8224 */ /* 0x000fe400078e007e */
[----:B------:R-:W-:Y:S02]  /*54d0*/  @!P0 IMAD.MOV.U32 R25, RZ, RZ, R63 ;  /* 0x000000ffff198224 */ /* 0x000fe400078e003f */
[----:B------:R-:W-:Y:S01]  /*54e0*/  @!P0 IMAD.MOV.U32 R26, RZ, RZ, R74 ;  /* 0x000000ffff1a8224 */ /* 0x000fe200078e004a */
[----:B------:R1:W-:Y:S01]  /*54f0*/  STG.E.128 [R72.64], R56 ;  /* 0x0000003848007986 */ /* 0x0003e2000c101d1c */
[----:B------:R-:W-:Y:S07]  /*5500*/  @!P0 IMAD.MOV.U32 R27, RZ, RZ, R75 ;  /* 0x000000ffff1b8224 */ /* 0x000fee00078e004b */
[----:B------:R1:W-:Y:S02]  /*5510*/  @!P6 STG.E.128 [R60.64], R24 ;  /* 0x000000183c00e986 */ /* 0x0003e4000c101d1c */
.L_x_324:
[----:B------:R-:W-:Y:S05]  /*5520*/  BSYNC B0 ;  /* 0x0000000000007941 */ /* 0x000fea0003800000 */
.L_x_323:
[----:B------:R-:W-:Y:S11]  /*5530*/  ISETP.GE.AND P0, PT, R12, c[0x0][0x1d4], PT ;  /* 0x000075000c007a0c */ /* 0x000ff60003f06270 */
[----:B------:R-:W-:Y:S02]  /*5540*/  @!UPT UIADD3 URZ, URZ, URZ, URZ ;  /* 0x0000003f3f3ff290 */ /* 0x000fe4000fffe03f */
[----:B------:R-:W-:-:S05]  /*5550*/  @P0 BRA `(.L_x_308) ;  /* 0x0000088000000947 */ /* 0x000fca0003800000 */
[----:B-1----:R-:W-:Y:S01]  /*5560*/  IADD3 R58, P6, P0, R96, UR30, R119 ;  /* 0x0000001e603a7c10 */ /* 0x002fe2000f8de077 */
[----:B------:R-:W1:Y:S03]  /*5570*/  LDS.128 R24, [R108+0x6100] ;  /* 0x006100006c187984 */ /* 0x000e660000000c00 */
[----:B------:R-:W-:Y:S02]  /*5580*/  IADD3.X R57, R92, UR27, R105, P6, P0 ;  /* 0x0000001b5c397c10 */ /* 0x000fe4000b7e0469 */
        /* <DEDUP_REMOVED lines=9> */
[C---:B------:R-:W-:Y:S02]  /*5620*/  @!P0 SHF.L.U32 R48, R62.reuse, 0x10, RZ ;  /* 0x000000103e308819 */ /* 0x040fe400000006ff */
[----:B------:R-:W-:Y:S02]  /*5630*/  @!P0 LOP3.LUT R50, R62, 0xffff0000, RZ, 0xc0, !PT ;  /* 0xffff00003e328812 */ /* 0x000fe400078ec0ff */
[----:B------:R-:W-:Y:S02]  /*5640*/  @!P0 SHF.R.U32.HI R37, RZ, 0x10, R65 ;  /* 0x00000010ff258819 */ /* 0x000fe40000011641 */
[----:B------:R-:W-:Y:S02]  /*5650*/  @!P0 SHF.R.U32.HI R29, RZ, 0x10, R21 ;  /* 0x00000010ff1d8819 */ /* 0x000fe40000011615 */
[----:B------:R-:W-:Y:S02]  /*5660*/  @!P0 SHF.R.U32.HI R21, RZ, 0x10, R23 ;  /* 0x00000010ff158819 */ /* 0x000fe40000011617 */
[----:B------:R-:W-:Y:S02]  /*5670*/  @!P0 PRMT R32, R32, 0x5410, R29 ;  /* 0x0000541020208816 */ /* 0x000fe4000000001d */
[----:B------:R-:W-:Y:S01]  /*5680*/  @!P0 PRMT R34, R34, 0x5410, R21 ;  /* 0x0000541022228816 */ /* 0x000fe20000000015 */
[----:B-1----:R-:W-:Y:S01]  /*5690*/  @!P0 IMAD.U32 R31, R26, 0x10000, RZ ;  /* 0x000100001a1f8824 */ /* 0x002fe200078e00ff */
[C---:B------:R-:W-:Y:S01]  /*56a0*/  @!P0 LOP3.LUT R20, R32.reuse, 0xffff0000, RZ, 0xc0, !PT ;  /* 0xffff000020148812 */ /* 0x040fe200078ec0ff */
[----:B------:R-:W-:Y:S01]  /*56b0*/  @!P0 IMAD.U32 R21, R32, 0x10000, RZ ;  /* 0x0001000020158824 */ /* 0x000fe200078e00ff */
[----:B------:R-:W-:Y:S02]  /*56c0*/  @!P0 LOP3.LUT R29, R26, 0xffff0000, RZ, 0xc0, !PT ;  /* 0xffff00001a1d8812 */ /* 0x000fe400078ec0ff */
[----:B------:R-:W-:Y:S02]  /*56d0*/  @!P0 PRMT R78, R78, 0x5410, R37 ;  /* 0x000054104e4e8816 */ /* 0x000fe40000000025 */
[----:B------:R-:W-:Y:S01]  /*56e0*/  @!P0 SHF.R.U64 R22, R22, 0x10, R23 ;  /* 0x0000001016168819 */ /* 0x000fe20000001217 */
[C---:B--2---:R-:W-:Y:S01]  /*56f0*/  @!P0 IMAD.U32 R42, R53.reuse, 0x10000, RZ ;  /* 0x00010000352a8824 */ /* 0x044fe200078e00ff */
[----:B------:R-:W-:Y:S01]  /*5700*/  @!P0 LOP3.LUT R43, R53, 0xffff0000, RZ, 0xc0, !PT ;  /* 0xffff0000352b8812 */ /* 0x000fe200078ec0ff */
[----:B------:R-:W-:Y:S01]  /*5710*/  @!P0 IMAD.U32 R40, R78, 0x10000, RZ ;  /* 0x000100004e288824 */ /* 0x000fe200078e00ff */
[----:B------:R-:W-:Y:S01]  /*5720*/  @!P0 SHF.L.U32 R36, R52, 0x10, RZ ;  /* 0x0000001034248819 */ /* 0x000fe200000006ff */
[----:B------:R-:W-:Y:S01]  /*5730*/  @!P0 IMAD.U32 R45, R54, 0x10000, RZ ;  /* 0x00010000362d8824 */ /* 0x000fe200078e00ff */
[----:B------:R-:W-:Y:S02]  /*5740*/  @!P0 LOP3.LUT R39, R52, 0xffff0000, RZ, 0xc0, !PT ;  /* 0xffff000034278812 */ /* 0x000fe400078ec0ff */
[----:B------:R-:W-:Y:S02]  /*5750*/  @!P0 LOP3.LUT R47, R54, 0xffff0000, RZ, 0xc0, !PT ;  /* 0xffff0000362f8812 */ /* 0x000fe400078ec0ff */
[C---:B------:R-:W-:Y:S02]  /*5760*/  @!P0 SHF.L.U32 R49, R55.reuse, 0x10, RZ ;  /* 0x0000001037318819 */ /* 0x040fe400000006ff */
[----:B------:R-:W-:Y:S02]  /*5770*/  @!P0 LOP3.LUT R51, R55, 0xffff0000, RZ, 0xc0, !PT ;  /* 0xffff000037338812 */ /* 0x000fe400078ec0ff */
[----:B------:R-:W-:Y:S02]  /*5780*/  @!P0 LOP3.LUT R23, R25, 0xffff0000, RZ, 0xc0, !PT ;  /* 0xffff000019178812 */ /* 0x000fe400078ec0ff */
[----:B------:R-:W-:Y:S02]  /*5790*/  @!P0 LOP3.LUT R41, R78, 0xffff0000, RZ, 0xc0, !PT ;  /* 0xffff00004e298812 */ /* 0x000fe400078ec0ff */
[----:B------:R-:W-:Y:S01]  /*57a0*/  @!P0 PRMT R35, R35, 0x5410, R22 ;  /* 0x0000541023238816 */ /* 0x000fe20000000016 */
[----:B------:R-:W-:Y:S01]  /*57b0*/  @!P0 IMAD.U32 R22, R25, 0x10000, RZ ;  /* 0x0001000019168824 */ /* 0x000fe200078e00ff */
[----:B------:R-:W-:Y:S01]  /*57c0*/  @!P0 SHF.R.U64 R64, R64, 0x10, R65 ;  /* 0x0000001040408819 */ /* 0x000fe20000001241 */
[----:B------:R-:W-:Y:S01]  /*57d0*/  @!P0 FMUL.FTZ R59, R23, R41 ;  /* 0x00000029173b8220 */ /* 0x000fe20000410000 */
[----:B------:R-:W-:Y:S01]  /*57e0*/  @!P0 LOP3.LUT R28, R35, 0xffff0000, RZ, 0xc0, !PT ;  /* 0xffff0000231c8812 */ /* 0x000fe200078ec0ff */
[C---:B------:R-:W-:Y:S01]  /*57f0*/  @!P0 FMUL.FTZ R58, R22.reuse, R40 ;  /* 0x00000028163a8220 */ /* 0x040fe20000410000 */
[----:B------:R-:W-:Y:S01]  /*5800*/  @!P0 PRMT R77, R77, 0x5410, R64 ;  /* 0x000054104d4d8816 */ /* 0x000fe20000000040 */
[-C--:B------:R-:W-:Y:S01]  /*5810*/  @!P0 FMUL.FTZ R3, R22, R21.reuse ;  /* 0x0000001516038220 */ /* 0x080fe20000410000 */
[----:B------:R-:W-:Y:S01]  /*5820*/  @!P0 SHF.R.U64 R67, R66, 0x10, R67 ;  /* 0x0000001042438819 */ /* 0x000fe20000001243 */
[----:B------:R-:W-:Y:S01]  /*5830*/  @!P0 IMAD.U32 R22, R24, 0x10000, RZ ;  /* 0x0001000018168824 */ /* 0x000fe200078e00ff */
[C---:B------:R-:W-:Y:S01]  /*5840*/  @!P0 LOP3.LUT R38, R77.reuse, 0xffff0000, RZ, 0xc0, !PT ;  /* 0xffff00004d268812 */ /* 0x040fe200078ec0ff */
[----:B------:R-:W-:Y:S01]  /*5850*/  @!P0 IMAD.U32 R37, R77, 0x10000, RZ ;  /* 0x000100004d258824 */ /* 0x000fe200078e00ff */
[----:B------:R-:W-:Y:S01]  /*5860*/  @!P0 PRMT R76, R76, 0x5410, R67 ;  /* 0x000054104c4c8816 */ /* 0x000fe20000000043 */
[-C--:B------:R-:W-:Y:S01]  /*5870*/  @!P0 FMUL.FTZ R4, R23, R20.reuse ;  /* 0x0000001417048220 */ /* 0x080fe20000410000 */
[----:B------:R-:W-:Y:S01]  /*5880*/  @!P0 LOP3.LUT R23, R24, 0xffff0000, RZ, 0xc0, !PT ;  /* 0xffff000018178812 */ /* 0x000fe200078ec0ff */
[----:B------:R-:W-:Y:S01]  /*5890*/  @!P0 FFMA.FTZ R58, R42, R21, -R58 ;  /* 0x000000152a3a8223 */ /* 0x000fe2000001083a */
[----:B------:R-:W-:Y:S01]  /*58a0*/  @!P0 LOP3.LUT R46, R76, 0xffff0000, RZ, 0xc0, !PT ;  /* 0xffff00004c2e8812 */ /* 0x000fe200078ec0ff */
[----:B------:R-:W-:Y:S01]  /*58b0*/  @!P0 FFMA.FTZ R59, R43, R20, -R59 ;  /* 0x000000142b3b8223 */ /* 0x000fe2000001083b */
[C---:B------:R-:W-:Y:S01]  /*58c0*/  @!P0 LOP3.LUT R20, R33.reuse, 0xffff0000, RZ, 0xc0, !PT ;  /* 0xffff000021148812 */ /* 0x040fe200078ec0ff */
[----:B------:R-:W-:Y:S02]  /*58d0*/  @!P0 IMAD.U32 R21, R33, 0x10000, RZ ;  /* 0x0001000021158824 */ /* 0x000fe400078e00ff */
[C---:B------:R-:W-:Y:S01]  /*58e0*/  @!P0 FMUL.FTZ R60, R22.reuse, R37 ;  /* 0x00000025163c8220 */ /* 0x040fe20000410000 */
[----:B------:R-:W-:Y:S01]  /*58f0*/  @!P0 F2FP.BF16.PACK_AB R58, R59, R58 ;  /* 0x0000003a3b3a823e */ /* 0x000fe200000010ff */
[----:B------:R-:W-:Y:S02]  /*5900*/  @!P0 FMUL.FTZ R61, R23, R38 ;  /* 0x00000026173d8220 */ /* 0x000fe40000410000 */
[-C--:B------:R-:W-:Y:S02]  /*5910*/  @!P0 FMUL.FTZ R0, R22, R21.reuse ;  /* 0x0000001516008220 */ /* 0x080fe40000410000 */
[----:B------:R-:W-:Y:S01]  /*5920*/  @!P0 FFMA.FTZ R60, R36, R21, -R60 ;  /* 0x00000015243c8223 */ /* 0x000fe2000001083c */
[----:B------:R-:W-:Y:S01]  /*5930*/  @!P0 LOP3.LUT R21, R27, 0xffff0000, RZ, 0xc0, !PT ;  /* 0xffff00001b158812 */ /* 0x000fe200078ec0ff */
[----:B------:R-:W-:Y:S02]  /*5940*/  @!P0 IMAD.U32 R44, R76, 0x10000, RZ ;  /* 0x000100004c2c8824 */ /* 0x000fe400078e00ff */
[-C--:B------:R-:W-:Y:S02]  /*5950*/  @!P0 FMUL.FTZ R2, R23, R20.reuse ;  /* 0x0000001417028220 */ /* 0x080fe40000410000 */
[----:B------:R-:W-:Y:S02]  /*5960*/  @!P0 IMAD.U32 R23, R27, 0x10000, RZ ;  /* 0x000100001b178824 */ /* 0x000fe400078e00ff */
[----:B------:R-:W-:Y:S01]  /*5970*/  @!P0 FFMA.FTZ R61, R39, R20, -R61 ;  /* 0x00000014273d8223 */ /* 0x000fe2000001083d */
[C---:B------:R-:W-:Y:S01]  /*5980*/  @!P0 LOP3.LUT R20, R34.reuse, 0xffff0000, RZ, 0xc0, !PT ;  /* 0xffff000022148812 */ /* 0x040fe200078ec0ff */
[----:B------:R-:W-:Y:S02]  /*5990*/  @!P0 IMAD.U32 R30, R35, 0x10000, RZ ;  /* 0x00010000231e8824 */ /* 0x000fe400078e00ff */
[----:B------:R-:W-:Y:S01]  /*59a0*/  @!P0 FMUL.FTZ R70, R31, R44 ;  /* 0x0000002c1f468220 */ /* 0x000fe20000410000 */
[----:B------:R-:W-:Y:S01]  /*59b0*/  @!P0 F2FP.BF16.PACK_AB R61, R61, R60 ;  /* 0x0000003c3d3d823e */ /* 0x000fe200000010ff */
[----:B------:R-:W-:Y:S02]  /*59c0*/  @!P0 FMUL.FTZ R69, R29, R46 ;  /* 0x0000002e1d458220 */ /* 0x000fe40000410000 */
[----:B------:R-:W-:Y:S01]  /*59d0*/  @!P0 IMAD.U32 R22, R34, 0x10000, RZ ;  /* 0x0001000022168824 */ /* 0x000fe200078e00ff */
[----:B------:R-:W-:Y:S01]  /*59e0*/  @!P0 MOV R52, R61 ;  /* 0x0000003d00348202 */ /* 0x000fe20000000f00 */
[----:B------:R-:W-:Y:S02]  /*59f0*/  @!P0 FMUL.FTZ R68, R23, R48 ;  /* 0x0000003017448220 */ /* 0x000fe40000410000 */
[----:B------:R-:W-:Y:S02]  /*5a00*/  @!P0 FMUL.FTZ R63, R21, R50 ;  /* 0x00000032153f8220 */ /* 0x000fe40000410000 */
[----:B------:R-:W-:Y:S02]  /*5a10*/  @!P0 FFMA.FTZ R70, R45, R30, -R70 ;  /* 0x0000001e2d468223 */ /* 0x000fe40000010846 */
[----:B------:R-:W-:Y:S02]  /*5a20*/  @!P0 FFMA.FTZ R69, R47, R28, -R69 ;  /* 0x0000001c2f458223 */ /* 0x000fe40000010845 */
[----:B------:R-:W-:Y:S02]  /*5a30*/  @!P0 FFMA.FTZ R68, R49, R22, -R68 ;  /* 0x0000001631448223 */ /* 0x000fe40000010844 */
[----:B------:R-:W-:Y:S01]  /*5a40*/  @!P0 FFMA.FTZ R63, R51, R20, -R63 ;  /* 0x00000014333f8223 */ /* 0x000fe2000001083f */
[----:B------:R-:W-:Y:S01]  /*5a50*/  @!P0 F2FP.BF16.PACK_AB R70, R69, R70 ;  /* 0x000000464546823e */ /* 0x000fe200000010ff */
[----:B------:R-:W-:Y:S02]  /*5a60*/  @!P0 IMAD.MOV.U32 R53, RZ, RZ, R58 ;  /* 0x000000ffff358224 */ /* 0x000fe400078e003a */
[----:B------:R-:W-:Y:S01]  /*5a70*/  @!P0 FFMA.FTZ R0, R37, R36, R0 ;  /* 0x0000002425008223 */ /* 0x000fe20000010000 */
[----:B------:R-:W-:Y:S01]  /*5a80*/  @!P0 F2FP.BF16.PACK_AB R63, R63, R68 ;  /* 0x000000443f3f823e */ /* 0x000fe200000010ff */
[----:B------:R-:W-:Y:S02]  /*5a90*/  @!P0 IMAD.MOV.U32 R54, RZ, RZ, R70 ;  /* 0x000000ffff368224 */ /* 0x000fe400078e0046 */
[----:B------:R-:W-:Y:S01]  /*5aa0*/  @!P0 FFMA.FTZ R2, R38, R39, R2 ;  /* 0x0000002726028223 */ /* 0x000fe20000010002 */
[----:B------:R-:W-:Y:S01]  /*5ab0*/  @!P0 MOV R55, R63 ;  /* 0x0000003f00378202 */ /* 0x000fe20000000f00 */
[----:B------:R-:W-:Y:S02]  /*5ac0*/  @!P0 FMUL.FTZ R5, R31, R30 ;  /* 0x0000001e1f058220 */ /* 0x000fe40000410000 */
[----:B------:R-:W-:Y:S01]  /*5ad0*/  @!P0 FFMA.FTZ R3, R40, R42, R3 ;  /* 0x0000002a28038223 */ /* 0x000fe20000010003 */
[----:B------:R-:W-:Y:S01]  /*5ae0*/  @!P0 F2FP.BF16.PACK_AB R58, R2, R0 ;  /* 0x00000000023a823e */ /* 0x000fe200000010ff */
[----:B------:R-:W-:Y:S01]  /*5af0*/  @!P0 FMUL.FTZ R6, R29, R28 ;  /* 0x0000001c1d068220 */ /* 0x000fe20000410000 */
[----:B------:R1:W-:Y:S01]  /*5b00*/  STG.E.128 [R56.64], R52 ;  /* 0x0000003438007986 */ /* 0x0003e2000c101d1c */
[----:B------:R-:W-:Y:S02]  /*5b10*/  @!P0 FFMA.FTZ R4, R41, R43, R4 ;  /* 0x0000002b29048223 */ /* 0x000fe40000010004 */
[----:B------:R-:W-:Y:S02]  /*5b20*/  @!P0 FMUL.FTZ R7, R23, R22 ;  /* 0x0000001617078220 */ /* 0x000fe40000410000 */
[----:B------:R-:W-:Y:S01]  /*5b30*/  @!P0 FFMA.FTZ R5, R44, R45, R5 ;  /* 0x0000002d2c058223 */ /* 0x000fe20000010005 */
[----:B------:R-:W-:Y:S01]  /*5b40*/  @!P0 F2FP.BF16.PACK_AB R59, R4, R3 ;  /* 0x00000003043b823e */ /* 0x000fe200000010ff */
[----:B------:R-:W-:Y:S02]  /*5b50*/  @!P0 FMUL.FTZ R8, R21, R20 ;  /* 0x0000001415088220 */ /* 0x000fe40000410000 */
[----:B------:R-:W-:Y:S02]  /*5b60*/  @!P0 FFMA.FTZ R6, R46, R47, R6 ;  /* 0x0000002f2e068223 */ /* 0x000fe40000010006 */
[----:B------:R-:W-:Y:S02]  /*5b70*/  @!P0 FFMA.FTZ R7, R48, R49, R7 ;  /* 0x0000003130078223 */ /* 0x000fe40000010007 */
[----:B------:R-:W-:Y:S02]  /*5b80*/  @!P0 FFMA.FTZ R8, R50, R51, R8 ;  /* 0x0000003332088223 */ /* 0x000fe40000010008 */
[----:B------:R-:W-:Y:S02]  /*5b90*/  @!P0 IMAD.MOV.U32 R24, RZ, RZ, R58 ;  /* 0x000000ffff188224 */ /* 0x000fe400078e003a */
[----:B------:R-:W-:Y:S01]  /*5ba0*/  @!P0 IMAD.MOV.U32 R25, RZ, RZ, R59 ;  /* 0x000000ffff198224 */ /* 0x000fe200078e003b */
[----:B-1----:R-:W-:Y:S02]  /*5bb0*/  @!P0 F2FP.BF16.PACK_AB R57, R8, R7 ;  /* 0x000000070839823e */ /* 0x002fe400000010ff */
[----:B------:R-:W-:Y:S03]  /*5bc0*/  @!P0 F2FP.BF16.PACK_AB R56, R6, R5 ;  /* 0x000000050638823e */ /* 0x000fe600000010ff */
[----:B------:R-:W-:Y:S01]  /*5bd0*/  @!P0 IMAD.MOV.U32 R27, RZ, RZ, R57 ;  /* 0x000000ffff1b8224 */ /* 0x000fe200078e0039 */
[----:B------:R-:W-:Y:S01]  /*5be0*/  @!P0 MOV R26, R56 ;  /* 0x00000038001a8202 */ /* 0x000fe20000000f00 */
[----:B------:R-:W-:-:S05]  /*5bf0*/  @P6 BRA `(.L_x_308) ;  /* 0x000001e000006947 */ /* 0x000fca0003800000 */
[----:B------:R-:W-:Y:S04]  /*5c00*/  IADD3 R96, P6, P0, R96, UR30, R114 ;  /* 0x0000001e60607c10 */ /* 0x000fe8000f8de072 */
[----:B------:R-:W-:Y:S02]  /*5c10*/  IADD3.X R3, R92, UR27, R102, P6, P0 ;  /* 0x0000001b5c037c10 */ /* 0x000fe4000b7e0466 */
[C---:B------:R-:W-:Y:S04]  /*5c20*/  LEA R4, P0, R96.reuse, c[0x0][0x1c8], 0x1 ;  /* 0x0000720060047a11 */ /* 0x040fe800078008ff */
[----:B------:R-:W-:Y:S05]  /*5c30*/  LEA.HI.X R5, R96, c[0x0][0x1cc], R3, 0x1, P0 ;  /* 0x0000730060057a11 */ /* 0x000fea00000f0c03 */
[----:B------:R1:W-:Y:S01]  /*5c40*/  STG.E.128 [R4.64], R24 ;  /* 0x0000001804007986 */ /* 0x0003e2000c101d1c */
[----:B------:R-:W-:-:S05]  /*5c50*/  BRA `(.L_x_308) ;  /* 0x0000018000007947 */ /* 0x000fca0003800000 */
.L_x_304:
[----:B------:R-:W-:Y:S04]  /*5c60*/  UIMAD UR4, UR17, -0x40, UR22 ;  /* 0xffffffc0110478a4 */ /* 0x000fe8000f8e0216 */
[----:B------:R-:W-:Y:S04]  /*5c70*/  UISETP.LT.AND UP0, UPT, UR4, 0x40, UPT ;  /* 0x000000400400788c */ /* 0x000fe8000bf01270 */
[----:B------:R-:W-:Y:S06]  /*5c80*/  USEL UR4, UR4, 0x40, UP0 ;  /* 0x0000004004047887 */ /* 0x000fec0008000000 */
[----:B------:R-:W-:Y:S11]  /*5c90*/  ISETP.GE.AND P0, PT, R127, UR4, PT ;  /* 0x000000047f007c0c */ /* 0x000ff6000bf06270 */
[----:B------:R-:W-:Y:S02]  /*5ca0*/  @!UPT UIADD3 URZ, URZ, URZ, URZ ;  /* 0x0000003f3f3ff290 */ /* 0x000fe4000fffe03f */
[----:B------:R-:W-:-:S05]  /*5cb0*/  @P0 BRA `(.L_x_308) ;  /* 0x0000012000000947 */ /* 0x000fca0003800000 */
[----:B------:R-:W-:Y:S02]  /*5cc0*/  ISETP.GE.AND P6, PT, R18, c[0x0][0x1d4], PT ;  /* 0x0000750012007a0c */ /* 0x000fe40003fc6270 */
[----:B------:R-:W-:Y:S11]  /*5cd0*/  ISETP.GE.AND P0, PT, R13, c[0x0][0x1d4], PT ;  /* 0x000075000d007a0c */ /* 0x000ff60003f06270 */
[----:B------:R-:W1:Y:S04]  /*5ce0*/  @!P6 LDS.128 R4, [R117+0x6000] ;  /* 0x006000007504e984 */ /* 0x000e680000000c00 */
[----:B------:R-:W2:Y:S04]  /*5cf0*/  @!P0 LDS.128 R32, [R116+0x6000] ;  /* 0x0060000074208984 */ /* 0x000ea80000000c00 */
[----:B-1----:R-:W-:Y:S01]  /*5d00*/  @!P6 STG.E.128 [R72.64], R4 ;  /* 0x000000044800e986 */ /* 0x002fe2000c101d1c */
[----:B------:R-:W-:Y:S03]  /*5d10*/  ISETP.GE.AND P6, PT, R12, c[0x0][0x1d4], PT ;  /* 0x000075000c007a0c */ /* 0x000fe60003fc6270 */
[----:B--2---:R-:W-:Y:S01]  /*5d20*/  @!P0 STG.E.128 [R72.64+0x40], R32 ;  /* 0x0000402048008986 */ /* 0x004fe2000c101d1c */
[----:B------:R-:W-:Y:S09]  /*5d30*/  ISETP.GE.AND P0, PT, R125, c[0x0][0x1d4], PT ;  /* 0x000075007d007a0c */ /* 0x000ff20003f06270 */
[----:B------:R-:W1:Y:S04]  /*5d40*/  @!P6 LDS.128 R28, [R117+0x8000] ;  /* 0x00800000751ce984 */ /* 0x000e680000000c00 */
[----:B------:R-:W2:Y:S04]  /*5d50*/  @!P0 LDS.128 R24, [R116+0x8000] ;  /* 0x0080000074188984 */ /* 0x000ea80000000c00 */
[----:B-1----:R-:W-:Y:S01]  /*5d60*/  @!P6 STG.E.128 [R72.64+0x80], R28 ;  /* 0x0000801c4800e986 */ /* 0x002fe2000c101d1c */
[----:B------:R-:W-:Y:S03]  /*5d70*/  ISETP.GE.AND P6, PT, R124, c[0x0][0x1d4], PT ;  /* 0x000075007c007a0c */ /* 0x000fe60003fc6270 */
[----:B--2---:R-:W-:Y:S01]  /*5d80*/  @!P0 STG.E.128 [R72.64+0xc0], R24 ;  /* 0x0000c01848008986 */ /* 0x004fe2000c101d1c */
[----:B------:R-:W-:Y:S09]  /*5d90*/  ISETP.GE.AND P0, PT, R123, c[0x0][0x1d4], PT ;  /* 0x000075007b007a0c */ /* 0x000ff20003f06270 */
[----:B------:R-:W1:Y:S04]  /*5da0*/  @!P6 LDS.128 R20, [R117+0xa000] ;  /* 0x00a000007514e984 */ /* 0x000e680000000c00 */
[----:B------:R-:W2:Y:S04]  /*5db0*/  @!P0 LDS.128 R4, [R116+0xa000] ;  /* 0x00a0000074048984 */ /* 0x000ea80000000c00 */
[----:B-1----:R1:W-:Y:S04]  /*5dc0*/  @!P6 STG.E.128 [R72.64+0x100], R20 ;  /* 0x000100144800e986 */ /* 0x0023e8000c101d1c */
[----:B--2---:R1:W-:Y:S02]  /*5dd0*/  @!P0 STG.E.128 [R72.64+0x140], R4 ;  /* 0x0001400448008986 */ /* 0x0043e4000c101d1c */
.L_x_308:
[----:B------:R-:W-:Y:S05]  /*5de0*/  BSYNC B1 ;  /* 0x0000000000017941 */ /* 0x000fea0003800000 */
.L_x_303:
[----:B------:R-:W-:Y:S01]  /*5df0*/  USHF.L.U32 UR4, UR17, 0x6, URZ ;  /* 0x0000000611047899 */ /* 0x000fe2000800063f */
[----:B-1----:R-:W-:Y:S01]  /*5e00*/  P2R R6, PR, RZ, 0x2 ;  /* 0x00000002ff067803 */ /* 0x002fe20000000000 */
[----:B------:R-:W-:Y:S01]  /*5e10*/  USHF.L.U64.HI UR13, UR17, 0x6, UR13 ;  /* 0x00000006110d7899 */ /* 0x000fe2000801020d */
[----:B------:R-:W-:Y:S01]  /*5e20*/  BSSY B0, `(.L_x_325) ;  /* 0x000004a000007945 */ /* 0x000fe20003800000 */
[----:B------:R-:W-:Y:S02]  /*5e30*/  UIADD3 UR5, -UR4, UR22, URZ ;  /* 0x0000001604057290 */ /* 0x000fe4000fffe13f */
[----:B------:R-:W-:Y:S02]  /*5e40*/  IADD3 R2, R98, -UR4, RZ ;  /* 0x8000000462027c10 */ /* 0x000fe4000fffe0ff */
[----:B------:R-:W-:Y:S01]  /*5e50*/  IADD3 R3, P0, R100, UR4, RZ ;  /* 0x0000000464037c10 */ /* 0x000fe2000ff1e0ff */
[----:B------:R-:W-:Y:S01]  /*5e60*/  UISETP.LT.AND UP0, UPT, UR5, 0x40, UPT ;  /* 0x000000400500788c */ /* 0x000fe2000bf01270 */
[C---:B------:R-:W-:Y:S02]  /*5e70*/  ISETP.GE.AND P6, PT, R2.reuse, 0x21, PT ;  /* 0x000000210200780c */ /* 0x040fe40003fc6270 */
[----:B------:R-:W-:Y:S01]  /*5e80*/  ISETP.GE.AND P1, PT, R2, 0x1, PT ;  /* 0x000000010200780c */ /* 0x000fe20003f26270 */
[----:B------:R-:W-:Y:S01]  /*5e90*/  USEL UR5, UR5, 0x40, UP0 ;  /* 0x0000004005057887 */ /* 0x000fe20008000000 */
[----:B------:R-:W-:Y:S09]  /*5ea0*/  IADD3.X R0, R99, UR13, RZ, P0, !PT ;  /* 0x0000000d63007c10 */ /* 0x000ff200087fe4ff */
[C---:B------:R-:W-:Y:S02]  /*5eb0*/  @P6 IADD3 R5, P0, R3.reuse, 0x20, RZ ;  /* 0x0000002003056810 */ /* 0x040fe40007f1e0ff */
[----:B------:R-:W-:Y:S03]  /*5ec0*/  @P1 IMAD.MOV.U32 R96, RZ, RZ, R138 ;  /* 0x000000ffff601224 */ /* 0x000fe600078e008a */
[----:B------:R-:W-:Y:S02]  /*5ed0*/  @P6 IMAD.X R4, RZ, RZ, R0, P0 ;  /* 0x000000ffff046224 */ /* 0x000fe400000e0600 */
[----:B------:R-:W-:Y:S02]  /*5ee0*/  @P1 IMAD R0, R0, c[0x0][0x258], RZ ;  /* 0x0000960000001a24 */ /* 0x000fe400078e02ff */
[C---:B-----5:R-:W-:Y:S04]  /*5ef0*/  @P1 IMAD.WIDE.U32 R20, R3.reuse, c[0x0][0x258], R96 ;  /* 0x0000960003141a25 */ /* 0x060fe800078e0060 */
[----:B------:R-:W-:Y:S01]  /*5f00*/  @P1 IMAD R0, R3, c[0x0][0x25c], R0 ;  /* 0x0000970003001a24 */ /* 0x000fe200078e0200 */
[----:B------:R-:W-:Y:S01]  /*5f10*/  @P1 LEA R22, P0, R20, c[0x0][0x250], 0x1 ;  /* 0x0000940014161a11 */ /* 0x000fe200078008ff */
[----:B------:R-:W-:Y:S02]  /*5f20*/  @P6 IMAD.MOV.U32 R96, RZ, RZ, R138 ;  /* 0x000000ffff606224 */ /* 0x000fe400078e008a */
[----:B------:R-:W-:Y:S02]  /*5f30*/  @P1 IMAD.IADD R0, R21, 0x1, R0 ;  /* 0x0000000115001824 */ /* 0x000fe400078e0200 */
[----:B------:R-:W-:Y:S03]  /*5f40*/  @P6 IMAD R4, R4, c[0x0][0x258], RZ ;  /* 0x0000960004046a24 */ /* 0x000fe600078e02ff */
[----:B------:R-:W-:Y:S01]  /*5f50*/  @P1 LEA.HI.X R23, R20, c[0x0][0x254], R0, 0x1, P0 ;  /* 0x0000950014171a11 */ /* 0x000fe200000f0c00 */
[C---:B------:R-:W-:Y:S01]  /*5f60*/  @P6 IMAD R4, R5.reuse, c[0x0][0x25c], R4 ;  /* 0x0000970005046a24 */ /* 0x040fe200078e0204 */
[----:B------:R-:W-:Y:S01]  /*5f70*/  ISETP.NE.AND P1, PT, R6, RZ, PT ;  /* 0x000000ff0600720c */ /* 0x000fe20003f25270 */
[----:B------:R-:W-:Y:S04]  /*5f80*/  @P6 IMAD.WIDE.U32 R6, R5, c[0x0][0x258], R96 ;  /* 0x0000960005066a25 */ /* 0x000fe800078e0060 */
[----:B------:R-:W-:Y:S01]  /*5f90*/  @P6 IMAD.IADD R4, R7, 0x1, R4 ;  /* 0x0000000107046824 */ /* 0x000fe200078e0204 */
[C---:B------:R-:W-:Y:S04]  /*5fa0*/  @P6 LEA R20, P0, R6.reuse, c[0x0][0x250], 0x1 ;  /* 0x0000940006146a11 */ /* 0x040fe800078008ff */
[----:B------:R-:W-:Y:S02]  /*5fb0*/  @P6 LEA.HI.X R21, R6, c[0x0][0x254], R4, 0x1, P0 ;  /* 0x0000950006156a11 */ /* 0x000fe400000f0c04 */
[----:B------:R-:W-:Y:S11]  /*5fc0*/  ISETP.GE.AND P0, PT, R2, 0x1, PT ;  /* 0x000000010200780c */ /* 0x000ff60003f06270 */
[----:B------:R-:W-:Y:S02]  /*5fd0*/  @!UPT UIADD3 URZ, URZ, URZ, URZ ;  /* 0x0000003f3f3ff290 */ /* 0x000fe4000fffe03f */
[----:B------:R-:W-:Y:S01]  /*5fe0*/  @!PT LDS RZ, [RZ] ;  /* 0x00000000fffff984 */ /* 0x000fe20000000800 */
[----:B------:R-:W-:Y:S01]  /*5ff0*/  @!PT LDS RZ, [RZ] ;  /* 0x00000000fffff984 */ /* 0x000fe20000000800 */
[----:B------:R-:W-:Y:S01]  /*6000*/  @!PT LDS RZ, [RZ] ;  /* 0x00000000fffff984 */ /* 0x000fe20000000800 */
[----:B------:R1:W-:Y:S04]  /*6010*/  @P0 LDGSTS.E.BYPASS.LTC128B.128 [R122+0x100], [R22.64], !P5 ;  /* 0x00100000167a0fae */ /* 0x0003e8000e901d5c */
[----:B------:R1:W-:Y:S04]  /*6020*/  @P0 LDGSTS.E.BYPASS.LTC128B.128 [R122+0x2100], [R22.64+0x80], !P4 ;  /* 0x02100080167a0fae */ /* 0x0003e8000e101d5c */
[----:B------:R1:W-:Y:S01]  /*6030*/  @P0 LDGSTS.E.BYPASS.LTC128B.128 [R122+0x4100], [R22.64+0x100], !P3 ;  /* 0x04100100167a0fae */ /* 0x0003e2000d901d5c */
[----:B------:R-:W-:Y:S03]  /*6040*/  ISETP.GE.AND P0, PT, R127, UR5, PT ;  /* 0x000000057f007c0c */ /* 0x000fe6000bf06270 */
[----:B------:R1:W-:Y:S04]  /*6050*/  @P6 LDGSTS.E.BYPASS.LTC128B.128 [R122+0x1100], [R20.64], !P5 ;  /* 0x01100000147a6fae */ /* 0x0003e8000e901d5c */
[----:B------:R1:W-:Y:S04]  /*6060*/  @P6 LDGSTS.E.BYPASS.LTC128B.128 [R122+0x3100], [R20.64+0x80], !P4 ;  /* 0x03100080147a6fae */ /* 0x0003e8000e101d5c */
[----:B------:R1:W-:Y:S04]  /*6070*/  @P6 LDGSTS.E.BYPASS.LTC128B.128 [R122+0x5100], [R20.64+0x100], !P3 ;  /* 0x05100100147a6fae */ /* 0x0003e8000d901d5c */
[----:B------:R-:W0:Y:S01]  /*6080*/  LDGDEPBAR ;  /* 0x00000000000079af */ /* 0x000e220000000000 */
[----:B------:R-:W-:Y:S04]  /*6090*/  DEPBAR.LE SB0, 0x0 ;  /* 0x000080000000791a */ /* 0x000fe80000000000 */
[----:B------:R-:W-:Y:S06]  /*60a0*/  BAR.SYNC.DEFER_BLOCKING 0x0 ;  /* 0x0000000000007b1d */ /* 0x000fec0000010000 */
[----:B------:R-:W-:-:S05]  /*60b0*/  @P0 BRA `(.L_x_326) ;  /* 0x0000020000000947 */ /* 0x000fca0003800000 */
[----:B-1----:R-:W-:Y:S01]  /*60c0*/  IADD3 R3, P0, R95, UR4, RZ ;  /* 0x000000045f037c10 */ /* 0x002fe2000ff1e0ff */
[----:B------:R-:W-:Y:S01]  /*60d0*/  IMAD.MOV.U32 R92, RZ, RZ, R136 ;  /* 0x000000ffff5c7224 */ /* 0x000fe200078e0088 */
[----:B------:R-:W-:Y:S02]  /*60e0*/  ISETP.GE.AND P6, PT, R18, c[0x0][0x1d4], PT ;  /* 0x0000750012007a0c */ /* 0x000fe40003fc6270 */
[----:B------:R-:W-:Y:S01]  /*60f0*/  IADD3.X R0, R94, UR13, RZ, P0, !PT ;  /* 0x0000000d5e007c10 */ /* 0x000fe200087fe4ff */
[C---:B------:R-:W-:Y:S04]  /*6100*/  IMAD.WIDE.U32 R20, R3.reuse, c[0x0][0x208], R92 ;  /* 0x0000820003147a25 */ /* 0x040fe800078e005c */
[----:B------:R-:W-:Y:S01]  /*6110*/  IMAD R0, R0, c[0x0][0x208], RZ ;  /* 0x0000820000007a24 */ /* 0x000fe200078e02ff */
[C---:B------:R-:W-:Y:S03]  /*6120*/  LEA R2, P0, R20.reuse, c[0x0][0x1f8], 0x1 ;  /* 0x00007e0014027a11 */ /* 0x040fe600078008ff */
[----:B------:R-:W-:Y:S02]  /*6130*/  IMAD R0, R3, c[0x0][0x20c], R0 ;  /* 0x0000830003007a24 */ /* 0x000fe400078e0200 */
[----:B------:R-:W1:Y:S02]  /*6140*/  @!P6 LDS.128 R4, [R117] ;  /* 0x000000007504e984 */ /* 0x000e640000000c00 */
        /* <DEDUP_REMOVED lines=23> */
.L_x_326:
[----:B-1----:R-:W-:Y:S05]  /*62c0*/  BSYNC B0 ;  /* 0x0000000000007941 */ /* 0x002fea0003800000 */
.L_x_325:
[----:B------:R-:W-:Y:S01]  /*62d0*/  UISETP.GT.AND UP0, UPT, UR17, UR8, UPT ;  /* 0x000000081100728c */ /* 0x000fe2000bf04270 */
[----:B------:R-:W-:Y:S01]  /*62e0*/  IMAD.U32 R0, RZ, RZ, UR32 ;  /* 0x00000020ff007e24 */ /* 0x000fe2000f8e00ff */
[----:B------:R-:W-:Y:S04]  /*62f0*/  UIADD3 UR17, UR17, -0x1, URZ ;  /* 0xffffffff11117890 */ /* 0x000fe8000fffe03f */
[----:B------:R-:W-:Y:S02]  /*6300*/  PLOP3.LUT P0, PT, PT, PT, UP0, 0x80, 0x0 ;  /* 0x000000000000781c */ /* 0x000fe40003f0f008 */
[----:B------:R-:W-:Y:S03]  /*6310*/  PLOP3.LUT P6, PT, PT, PT, UP0, 0x80, 0x0 ;  /* 0x000000000000781c */ /* 0x000fe60003fcf008 */
[----:B------:R-:W-:Y:S02]  /*6320*/  @UP0 USHF.R.S32.HI UR5, URZ, 0x1f, UR17 ;  /* 0x0000001f3f050899 */ /* 0x000fe40008011411 */
[----:B------:R-:W-:Y:S04]  /*6330*/  @UP0 UIMAD UR4, UR25, UR17, URZ ;  /* 0x00000011190402a4 */ /* 0x000fe8000f8e023f */
[----:B------:R-:W-:Y:S02]  /*6340*/  @UP0 UIMAD UR4, UR5, UR26, UR4 ;  /* 0x0000001a050402a4 */ /* 0x000fe4000f8e0204 */
[----:B------:R-:W-:Y:S02]  /*6350*/  @P0 IMAD.MOV.U32 R2, RZ, RZ, R140 ;  /* 0x000000ffff020224 */ /* 0x000fe400078e008c */
[----:B------:R-:W-:Y:S01]  /*6360*/  @P0 IMAD.MOV.U32 R3, RZ, RZ, R145 ;  /* 0x000000ffff030224 */ /* 0x000fe200078e0091 */
[----:B------:R-:W-:Y:S03]  /*6370*/  PLOP3.LUT P0, PT, PT, PT, UP0, 0x80, 0x0 ;  /* 0x000000000000781c */ /* 0x000fe60003f0f008 */
[----:B------:R-:W-:Y:S01]  /*6380*/  @P6 IMAD.WIDE.U32 R2, R85, UR17, R2 ;  /* 0x0000001155026c25 */ /* 0x000fe2000f8e0002 */
[----:B------:R-:W-:Y:S09]  /*6390*/  PLOP3.LUT P6, PT, PT, PT, UP0, 0x80, 0x0 ;  /* 0x000000000000781c */ /* 0x000ff20003fcf008 */
[----:B------:R-:W-:Y:S01]  /*63a0*/  @P0 IADD3 R5, R3, UR4, RZ ;  /* 0x0000000403050c10 */ /* 0x000fe2000fffe0ff */
[----:B------:R-:W-:Y:S01]  /*63b0*/  IMAD.U32 R3, RZ, RZ, UR33 ;  /* 0x00000021ff037e24 */ /* 0x000fe2000f8e00ff */
[----:B------:R-:W-:Y:S02]  /*63c0*/  PLOP3.LUT P0, PT, PT, PT, UP0, 0x80, 0x0 ;  /* 0x000000000000781c */ /* 0x000fe40003f0f008 */
[C---:B------:R-:W-:Y:S11]  /*63d0*/  @P6 LEA R4, P6, R2.reuse, c[0x0][0x220], 0x1 ;  /* 0x0000880002046a11 */ /* 0x040ff600078c08ff */
[----:B------:R-:W-:Y:S02]  /*63e0*/  @!UPT UIADD3 URZ, URZ, URZ, URZ ;  /* 0x0000003f3f3ff290 */ /* 0x000fe4000fffe03f */
[----:B------:R-:W-:Y:S02]  /*63f0*/  @P0 LEA.HI.X R5, R2, c[0x0][0x224], R5, 0x1, P6 ;  /* 0x0000890002050a11 */ /* 0x000fe400030f0c05 */
[----:B------:R-:W-:Y:S02]  /*6400*/  PLOP3.LUT P6, PT, PT, PT, UP0, 0x80, 0x0 ;  /* 0x000000000000781c */ /* 0x000fe40003fcf008 */
[----:B------:R-:W-:Y:S11]  /*6410*/  PLOP3.LUT P0, PT, PT, PT, UP0, 0x80, 0x0 ;  /* 0x000000000000781c */ /* 0x000ff60003f0f008 */
[C---:B------:R-:W-:Y:S11]  /*6420*/  @P6 LEA R2, P6, R3.reuse, R4, 0x1 ;  /* 0x0000000403026211 */ /* 0x040ff600078c08ff */
[----:B------:R-:W-:Y:S02]  /*6430*/  @!UPT UIADD3 URZ, URZ, URZ, URZ ;  /* 0x0000003f3f3ff290 */ /* 0x000fe4000fffe03f */
[----:B------:R-:W-:Y:S02]  /*6440*/  @P0 LEA.HI.X R3, R3, R5, R0, 0x1, P6 ;  /* 0x0000000503030211 */ /* 0x000fe400030f0c00 */
[----:B------:R-:W-:Y:S02]  /*6450*/  PLOP3.LUT P6, PT, PT, PT, UP0, 0x80, 0x0 ;  /* 0x000000000000781c */ /* 0x000fe40003fcf008 */
[----:B------:R-:W-:Y:S02]  /*6460*/  PLOP3.LUT P6, PT, PT, PT, UP0, 0x80, 0x0 ;  /* 0x000000000000781c */ /* 0x000fe40003fcf008 */
[----:B------:R-:W-:Y:S02]  /*6470*/  PLOP3.LUT P0, PT, PT, PT, UP0, 0x80, 0x0 ;  /* 0x000000000000781c */ /* 0x000fe40003f0f008 */
[----:B------:R-:W-:Y:S09]  /*6480*/  PLOP3.LUT P0, PT, PT, PT, UP0, 0x80, 0x0 ;  /* 0x000000000000781c */ /* 0x000ff20003f0f008 */
[----:B------:R-:W-:Y:S01]  /*6490*/  @!PT LDS RZ, [RZ] ;  /* 0x00000000fffff984 */ /* 0x000fe20000000800 */
[----:B------:R-:W-:Y:S01]  /*64a0*/  @!PT LDS RZ, [RZ] ;  /* 0x00000000fffff984 */ /* 0x000fe20000000800 */
[----:B------:R-:W-:Y:S01]  /*64b0*/  @!PT LDS RZ, [RZ] ;  /* 0x00000000fffff984 */ /* 0x000fe20000000800 */
[----:B------:R1:W-:Y:S01]  /*64c0*/  @P6 LDGSTS.E.BYPASS.LTC128B.128 [R122+0x6100], [R4.64], !P5 ;  /* 0x06100000047a6fae */ /* 0x0003e2000e901d5c */
[----:B------:R-:W-:Y:S03]  /*64d0*/  PLOP3.LUT P6, PT, PT, PT, UP0, 0x80, 0x0 ;  /* 0x000000000000781c */ /* 0x000fe60003fcf008 */
[----:B------:R1:W-:Y:S01]  /*64e0*/  @P0 LDGSTS.E.BYPASS.LTC128B.128 [R122+0x8100], [R4.64+0x80], !P4 ;  /* 0x08100080047a0fae */ /* 0x0003e2000e101d5c */
[----:B------:R-:W-:Y:S09]  /*64f0*/  PLOP3.LUT P0, PT, PT, PT, UP0, 0x80, 0x0 ;  /* 0x000000000000781c */ /* 0x000ff20003f0f008 */
[----:B------:R1:W-:Y:S01]  /*6500*/  @P6 LDGSTS.E.BYPASS.LTC128B.128 [R122+0xa100], [R4.64+0x100], !P3 ;  /* 0x0a100100047a6fae */ /* 0x0003e2000d901d5c */
[----:B------:R-:W-:Y:S03]  /*6510*/  PLOP3.LUT P6, PT, PT, PT, UP0, 0x80, 0x0 ;  /* 0x000000000000781c */ /* 0x000fe60003fcf008 */
[----:B------:R1:W-:Y:S01]  /*6520*/  @P0 LDGSTS.E.BYPASS.LTC128B.128 [R122+0x7100], [R2.64], !P5 ;  /* 0x07100000027a0fae */ /* 0x0003e2000e901d5c */
[----:B------:R-:W-:Y:S09]  /*6530*/  PLOP3.LUT P0, PT, PT, PT, UP0, 0x80, 0x0 ;  /* 0x000000000000781c */ /* 0x000ff20003f0f008 */
[----:B------:R1:W-:Y:S04]  /*6540*/  @P6 LDGSTS.E.BYPASS.LTC128B.128 [R122+0x9100], [R2.64+0x80], !P4 ;  /* 0x09100080027a6fae */ /* 0x0003e8000e101d5c */
[----:B------:R1:W-:Y:S01]  /*6550*/  @P0 LDGSTS.E.BYPASS.LTC128B.128 [R122+0xb100], [R2.64+0x100], !P3 ;  /* 0x0b100100027a0fae */ /* 0x0003e2000d901d5c */
[----:B------:R-:W-:Y:S03]  /*6560*/  PLOP3.LUT P0, PT, PT, PT, UP0, 0x80, 0x0 ;  /* 0x000000000000781c */ /* 0x000fe60003f0f008 */
[----:B------:R-:W0:Y:S10]  /*6570*/  LDGDEPBAR ;  /* 0x00000000000079af */ /* 0x000e340000000000 */
[----:B------:R-:W-:-:S05]  /*6580*/  @P0 BRA `(.L_x_327) ;  /* 0xffffbdf000000947 */ /* 0x000fca000383ffff */
[----:B------:R-:W-:Y:S06]  /*6590*/  BAR.SYNC.DEFER_BLOCKING 0x0 ;  /* 0x0000000000007b1d */ /* 0x000fec0000010000 */
.L_x_302:
[----:B------:R-:W-:Y:S01]  /*65a0*/  UIADD3 UR6, UR18, 0x7f, URZ ;  /* 0x0000007f12067890 */ /* 0x000fe2000fffe03f */
[----:B------:R-:W-:Y:S01]  /*65b0*/  PLOP3.LUT P0, PT, PT, PT, UP2, 0x40, 0x0 ;  /* 0x000000000000781c */ /* 0x000fe20003f0e828 */
[----:B------:R-:W-:-:S02]  /*65c0*/  ULDC.64 UR4, c[0x0][0x2c8] ;  /* 0x0000b20000047ab9 */ /* 0x000fc40000000a00 */
[----:B------:R-:W-:Y:S02]  /*65d0*/  UIMAD.WIDE.U32 UR26, UR6, UR4, URZ ;  /* 0x00000004061a72a5 */ /* 0x000fe4000f8e003f */
[----:B------:R-:W-:Y:S02]  /*65e0*/  ULDC UR7, c[0x0][0x328] ;  /* 0x0000ca0000077ab9 */ /* 0x000fe40000000800 */
[----:B------:R-:W-:Y:S02]  /*65f0*/  @UP3 USHF.R.U32.HI UR6, URZ, UR5, UR27 ;  /* 0x000000053f063299 */ /* 0x000fe4000801161b */
[----:B------:R-:W-:Y:S02]  /*6600*/  UIADD3 UR19, UR19, UR20, URZ ;  /* 0x0000001413137290 */ /* 0x000fe4000fffe03f */
[----:B------:R-:W-:-:S04]  /*6610*/  UIADD3 UR11, UR11, UR6, URZ ;  /* 0x000000060b0b7290 */ /* 0x000fc8000fffe03f */
[----:B------:R-:W-:Y:S01]  /*6620*/  UIADD3 UR7, UR11, UR7, URZ ;  /* 0x000000070b077290 */ /* 0x000fe2000fffe03f */
[----:B------:R-:W-:Y:S05]  /*6630*/  @P0 BRA `(.L_x_328) ;  /* 0x0000015000000947 */ /* 0x000fea0003800000 */
[----:B------:R-:W-:Y:S01]  /*6640*/  ISETP.LT.AND P0, PT, RZ, UR11, PT ;  /* 0x0000000bff007c0c */ /* 0x000fe2000bf01270 */
[----:B------:R-:W-:Y:S02]  /*6650*/  UIADD3 UR8, UR11, -0x1, URZ ;  /* 0xffffffff0b087890 */ /* 0x000fe4000fffe03f */
[----:B------:R-:W-:-:S10]  /*6660*/  ULDC UR6, c[0x0][0x32c] ;  /* 0x0000cb0000067ab9 */ /* 0x000fd40000000800 */
[----:B------:R-:W-:Y:S05]  /*6670*/  @P0 BRA `(.L_x_329) ;  /* 0x0000008000000947 */ /* 0x000fea0003800000 */
[----:B------:R-:W-:Y:S02]  /*6680*/  UISETP.NE.AND UP0, UPT, UR6, 0x1, UPT ;  /* 0x000000010600788c */ /* 0x000fe4000bf05270 */
[----:B------:R-:W-:Y:S02]  /*6690*/  UIADD3 UR8, -UR11, URZ, URZ ;  /* 0x0000003f0b087290 */ /* 0x000fe4000fffe13f */
[----:B------:R-:W-:Y:S02]  /*66a0*/  ULDC.64 UR4, c[0x0][0x330] ;  /* 0x0000cc0000047ab9 */ /* 0x000fe40000000a00 */
[----:B------:R-:W-:-:S07]  /*66b0*/  UIMAD.WIDE.U32 UR26, UR8, UR4, URZ ;  /* 0x00000004081a72a5 */ /* 0x000fce000f8e003f */
[----:B------:R-:W-:Y:S02]  /*66c0*/  @UP0 UMOV UR11, UR27 ;  /* 0x0000001b000b0c82 */ /* 0x000fe40008000000 */
[----:B------:R-:W-:-:S04]  /*66d0*/  @UP0 USHF.R.U32.HI UR8, URZ, UR5, UR11 ;  /* 0x000000053f080299 */ /* 0x000fc8000801160b */
[----:B------:R-:W-:Y:S01]  /*66e0*/  ULOP3.LUT UR8, URZ, UR8, URZ, 0x33, !UPT ;  /* 0x000000083f087292 */ /* 0x000fe2000f8e333f */
[----:B------:R-:W-:Y:S05]  /*66f0*/  BRA `(.L_x_330) ;  /* 0x0000005000007947 */ /* 0x000fea0003800000 */
.L_x_329:
[----:B------:R-:W-:Y:S02]  /*6700*/  UISETP.NE.AND UP0, UPT, UR6, 0x1, UPT ;  /* 0x000000010600788c */ /* 0x000fe4000bf05270 */
[----:B------:R-:W-:Y:S02]  /*6710*/  ULDC.64 UR4, c[0x0][0x330] ;  /* 0x0000cc0000047ab9 */ /* 0x000fe40000000a00 */
[----:B------:R-:W-:-:S07]  /*6720*/  UIMAD.WIDE.U32 UR26, UR8, UR4, URZ ;  /* 0x00000004081a72a5 */ /* 0x000fce000f8e003f */
[----:B------:R-:W-:Y:S02]  /*6730*/  @UP0 UMOV UR11, UR27 ;  /* 0x0000001b000b0c82 */ /* 0x000fe40008000000 */
[----:B------:R-:W-:Y:S02]  /*6740*/  @UP0 USHF.R.U32.HI UR8, URZ, UR5, UR11 ;  /* 0x000000053f080299 */ /* 0x000fe4000801160b */
.L_x_330:
[----:B------:R-:W-:Y:S02]  /*6750*/  ULDC UR4, c[0x0][0x32c] ;  /* 0x0000cb0000047ab9 */ /* 0x000fe40000000800 */
[----:B------:R-:W-:-:S04]  /*6760*/  UIMAD UR4, UR8, UR6, UR4 ;  /* 0x00000006080472a4 */ /* 0x000fc8000f8e0204 */
[----:B------:R-:W-:-:S04]  /*6770*/  UISETP.LT.AND UP0, UPT, UR7, UR4, UPT ;  /* 0x000000040700728c */ /* 0x000fc8000bf01270 */
[----:B------:R-:W-:-:S04]  /*6780*/  USEL UR7, UR7, UR4, UP0 ;  /* 0x0000000407077287 */ /* 0x000fc80008000000 */
.L_x_328:
[----:B------:R-:W-:Y:S01]  /*6790*/  UIADD3 UR6, UR7, 0x3f, URZ ;  /* 0x0000003f07067890 */ /* 0x000fe2000fffe03f */
[----:B------:R-:W-:Y:S01]  /*67a0*/  PLOP3.LUT P0, PT, PT, PT, UP2, 0x40, 0x0 ;  /* 0x000000000000781c */ /* 0x000fe20003f0e828 */
[----:B------:R-:W-:Y:S02]  /*67b0*/  ULDC.64 UR4, c[0x0][0x2c8] ;  /* 0x0000b20000047ab9 */ /* 0x000fe40000000a00 */
[----:B------:R-:W-:Y:S02]  /*67c0*/  USHF.R.S32.HI UR7, URZ, 0x1f, UR6 ;  /* 0x0000001f3f077899 */ /* 0x000fe40008011406 */
[----:B------:R-:W-:Y:S02]  /*67d0*/  UIMAD.WIDE.U32 UR26, UR18, UR4, URZ ;  /* 0x00000004121a72a5 */ /* 0x000fe4000f8e003f */
[----:B------:R-:W-:Y:S02]  /*67e0*/  ULEA.HI UR7, UR7, UR6, URZ, 0x6 ;  /* 0x0000000607077291 */ /* 0x000fe4000f8f303f */
[----:B------:R-:W-:-:S02]  /*67f0*/  ULDC UR4, c[0x0][0x324] ;  /* 0x0000c90000047ab9 */ /* 0x000fc40000000800 */
[----:B------:R-:W-:Y:S02]  /*6800*/  UMOV UR6, UR18 ;  /* 0x0000001200067c82 */ /* 0x000fe40008000000 */
[----:B------:R-:W-:Y:S02]  /*6810*/  USHF.R.S32.HI UR7, URZ, 0x6, UR7 ;  /* 0x000000063f077899 */ /* 0x000fe40008011407 */
[----:B------:R-:W-:Y:S02]  /*6820*/  @UP3 USHF.R.U32.HI UR6, URZ, UR5, UR27 ;  /* 0x000000053f063299 */ /* 0x000fe4000801161b */
[----:B------:R-:W-:Y:S02]  /*6830*/  UISETP.LT.AND UP0, UPT, UR7, UR9, UPT ;  /* 0x000000090700728c */ /* 0x000fe4000bf01270 */
[----:B------:R-:W-:Y:S02]  /*6840*/  UIADD3 UR5, UR10, UR6, URZ ;  /* 0x000000060a057290 */ /* 0x000fe4000fffe03f */
[----:B------:R-:W-:-:S02]  /*6850*/  USEL UR9, UR7, UR9, UP0 ;  /* 0x0000000907097287 */ /* 0x000fc40008000000 */
[----:B------:R-:W-:Y:S01]  /*6860*/  UIADD3 UR6, UR5, -UR4, URZ ;  /* 0x8000000405067290 */ /* 0x000fe2000fffe03f */
        /* <DEDUP_REMOVED lines=14> */
.L_x_332:
[----:B------:R-:W-:Y:S02]  /*6950*/  ULDC UR4, c[0x0][0x32c] ;  /* 0x0000cb0000047ab9 */ /* 0x000fe40000000800 */
[----:B------:R-:W-:-:S03]  /*6960*/  UISETP.NE.AND UP0, UPT, UR4, 0x1, UPT ;  /* 0x000000010400788c */ /* 0x000fc6000bf05270 */
[----:B------:R-:W-:Y:S02]  /*6970*/  ULDC.64 UR4, c[0x0][0x330] ;  /* 0x0000cc0000047ab9 */ /* 0x000fe40000000a00 */
[----:B------:R-:W-:-:S07]  /*6980*/  UIMAD.WIDE.U32 UR26, UR7, UR4, URZ ;  /* 0x00000004071a72a5 */ /* 0x000fce000f8e003f */
[----:B------:R-:W-:Y:S02]  /*6990*/  @UP0 UMOV UR11, UR27 ;  /* 0x0000001b000b0c82 */ /* 0x000fe40008000000 */
[----:B------:R-:W-:Y:S02]  /*69a0*/  @UP0 USHF.R.U32.HI UR7, URZ, UR5, UR11 ;  /* 0x000000053f070299 */ /* 0x000fe4000801160b */
.L_x_333:
[----:B------:R-:W-:Y:S02]  /*69b0*/  ULDC UR4, c[0x0][0x32c] ;  /* 0x0000cb0000047ab9 */ /* 0x000fe40000000800 */
[----:B------:R-:W-:-:S04]  /*69c0*/  UIMAD UR4, UR7, UR4, URZ ;  /* 0x00000004070472a4 */ /* 0x000fc8000f8e023f */
[----:B------:R-:W-:-:S04]  /*69d0*/  UISETP.LT.AND UP0, UPT, UR6, UR4, UPT ;  /* 0x000000040600728c */ /* 0x000fc8000bf01270 */
[----:B------:R-:W-:-:S04]  /*69e0*/  USEL UR6, UR6, UR4, !UP0 ;  /* 0x0000000406067287 */ /* 0x000fc8000c000000 */
.L_x_331:
[----:B------:R-:W-:Y:S01]  /*69f0*/  USHF.R.S32.HI UR4, URZ, 0x1f, UR6 ;  /* 0x0000001f3f047899 */ /* 0x000fe20008011406 */
[----:B------:R-:W-:Y:S01]  /*6a00*/  PLOP3.LUT P2, PT, PT, PT, PT, 0x80, 0x0 ;  /* 0x000000000000781c */ /* 0x000fe20003f4f070 */
[----:B-1----:R-:W-:Y:S01]  /*6a10*/  IMAD.MOV.U32 R3, RZ, RZ, RZ ;  /* 0x000000ffff037224 */ /* 0x002fe200078e00ff */
        /* <DEDUP_REMOVED lines=10> */
[----:B------:R-:W-:Y:S01]  /*6ac0*/  MOV R85, RZ ;  /* 0x000000ff00557202 */ /* 0x000fe20000000f00 */
[----:B------:R-:W-:Y:S01]  /*6ad0*/  CS2R R6, SRZ ;  /* 0x0000000000067805 */ /* 0x000fe2000001ff00 */
[----:B------:R-:W-:Y:S01]  /*6ae0*/  IMAD.MOV.U32 R82, RZ, RZ, RZ ;  /* 0x000000ffff527224 */ /* 0x000fe200078e00ff */
        /* <DEDUP_REMOVED lines=27> */
[----:B-----5:R-:W-:Y:S01]  /*6ca0*/  CS2R R100, SRZ ;  /* 0x0000000000647805 */ /* 0x020fe2000001ff00 */
        /* <DEDUP_REMOVED lines=17> */
[----:B------:R-:W-:Y:S02]  /*6dc0*/  ULDC.64 UR4, c[0x0][0x340] ;  /* 0x0000d00000047ab9 */ /* 0x000fe40000000a00 */
[----:B------:R-:W-:-:S02]  /*6dd0*/  UISETP.NE.U32.AND UP1, UPT, URZ, UR4, UPT ;  /* 0x000000043f00728c */ /* 0x000fc4000bf25070 */
[----:B------:R-:W-:Y:S02]  /*6de0*/  ULDC.64 UR6, c[0x0][0x340] ;  /* 0x0000d00000067ab9 */ /* 0x000fe40000000a00 */
[----:B------:R-:W-:-:S06]  /*6df0*/  UISETP.NE.AND.EX UP1, UPT, URZ, UR5, UPT, UP1 ;  /* 0x000000053f00728c */ /* 0x000fcc000bf25310 */
[----:B------:R-:W-:-:S05]  /*6e00*/  PLOP3.LUT P3, PT, PT, PT, UP1, 0x80, 0x0 ;  /* 0x000000000000781c */ /* 0x000fca0003f6f018 */
[----:B------:R-:W-:Y:S02]  /*6e10*/  @UP1 UMOV UR4, 0x4 ;  /* 0x0000000400041882 */ /* 0x000fe40000000000 */
[----:B------:R-:W-:-:S06]  /*6e20*/  @UP1 UIMAD.WIDE UR4, UR24, UR4, UR6 ;  /* 0x00000004180412a5 */ /* 0x000fcc000f8e0206 */
[----:B------:R-:W-:Y:S02]  /*6e30*/  IMAD.U32 R3, RZ, RZ, UR5 ;  /* 0x00000005ff037e24 */ /* 0x000fe4000f8e00ff */
[----:B------:R-:W-:Y:S01]  /*6e40*/  IMAD.U32 R2, RZ, RZ, UR4 ;  /* 0x00000004ff027e24 */ /* 0x000fe2000f8e00ff */
[----:B------:R-:W-:Y:S01]  /*6e50*/  SHF.R.S32.HI R80, RZ, 0x1f, R83 ;  /* 0x0000001fff507819 */ /* 0x000fe20000011453 */
[----:B------:R-:W-:Y:S02]  /*6e60*/  USHF.R.S32.HI UR6, URZ, 0x1f, UR21 ;  /* 0x0000001f3f067899 */ /* 0x000fe40008011415 */
[----:B------:R-:W-:Y:S01]  /*6e70*/  ULDC.64 UR4, c[0x0][0x178] ;  /* 0x00005e0000047ab9 */ /* 0x000fe20000000a00 */
[----:B------:R1:W2:Y:S01]  /*6e80*/  @P3 LDG.E R3, [R2.64] ;  /* 0x0000001c02033981 */ /* 0x0002a2000c1e1900 */
[CC--:B------:R-:W-:Y:S01]  /*6e90*/  LEA.HI R0, R80.reuse, R83.reuse, RZ, 0x3 ;  /* 0x0000005350007211 */ /* 0x0c0fe200078f18ff */
[----:B------:R-:W-:Y:S01]  /*6ea0*/  UIMAD UR6, UR6, UR4, URZ ;  /* 0x00000004060672a4 */ /* 0x000fe2000f8e023f */
[----:B------:R-:W-:Y:S01]  /*6eb0*/  LEA.HI R8, R80, R83, RZ, 0x4 ;  /* 0x0000005350087211 */ /* 0x000fe200078f20ff */
[----:B------:R-:W-:Y:S01]  /*6ec0*/  UIMAD.WIDE.U32 UR26, UR21, UR4, URZ ;  /* 0x00000004151a72a5 */ /* 0x000fe2000f8e003f */
[----:B------:R-:W-:Y:S01]  /*6ed0*/  SHF.R.S32.HI R45, RZ, 0x3, R0 ;  /* 0x00000003ff2d7819 */ /* 0x000fe20000011400 */
[----:B------:R-:W-:Y:S01]  /*6ee0*/  UIMAD UR21, UR21, UR5, UR6 ;  /* 0x00000005151572a4 */ /* 0x000fe2000f8e0206 */
[----:B------:R-:W-:Y:S01]  /*6ef0*/  LOP3.LUT R0, R0, 0xfffffff8, RZ, 0xc0, !PT ;  /* 0xfffffff800007812 */ /* 0x000fe200078ec0ff */
[----:B------:R-:W-:Y:S01]  /*6f00*/  USHF.R.S32.HI UR11, URZ, 0x1f, UR24 ;  /* 0x0000001f3f0b7899 */ /* 0x000fe20008011418 */
[----:B------:R-:W-:Y:S01]  /*6f10*/  SHF.R.S32.HI R4, RZ, 0x4, R8 ;  /* 0x00000004ff047819 */ /* 0x000fe20000011408 */
[----:B------:R-:W-:Y:S01]  /*6f20*/  IMAD.SHL.U32 R19, R45, 0x40, RZ ;  /* 0x000000402d137824 */ /* 0x000fe200078e00ff */
[----:B------:R-:W-:Y:S01]  /*6f30*/  ULDC.64 UR6, c[0x0][0x348] ;  /* 0x0000d20000067ab9 */ /* 0x000fe20000000a00 */
[----:B------:R-:W-:Y:S01]  /*6f40*/  IMAD.IADD R0, R83, 0x1, -R0 ;  /* 0x0000000153007824 */ /* 0x000fe200078e0a00 */
[----:B------:R-:W-:Y:S01]  /*6f50*/  LEA.HI R47, R8, R4, RZ, 0x1 ;  /* 0x00000004082f7211 */ /* 0x000fe200078f08ff */
[----:B------:R-:W-:Y:S01]  /*6f60*/  ULDC.64 UR4, c[0x0][0x1b8] ;  /* 0x00006e0000047ab9 */ /* 0x000fe20000000a00 */
[----:B------:R-:W-:Y:S01]  /*6f70*/  LOP3.LUT R19, R19, 0x1c0, RZ, 0xc0, !PT ;  /* 0x000001c013137812 */ /* 0x000fe200078ec0ff */
[----:B------:R-:W-:Y:S01]  /*6f80*/  IMAD.SHL.U32 R16, R0, 0x8, RZ ;  /* 0x0000000800107824 */ /* 0x000fe200078e00ff */
[----:B------:R-:W-:Y:S01]  /*6f90*/  LOP3.LUT R47, R47, 0xfffffffe, RZ, 0xc0, !PT ;  /* 0xfffffffe2f2f7812 */ /* 0x000fe200078ec0ff */
[----:B------:R-:W-:Y:S01]  /*6fa0*/  UIADD3 UR21, UR27, UR21, URZ ;  /* 0x000000151b157290 */ /* 0x000fe2000fffe03f */
[----:B------:R-:W-:Y:S01]  /*6fb0*/  PLOP3.LUT P2, PT, PT, PT, UP3, 0x80, 0x0 ;  /* 0x000000000000781c */ /* 0x000fe20003f4f038 */
[----:B------:R-:W-:Y:S01]  /*6fc0*/  UISETP.NE.U32.AND UP0, UPT, URZ, UR6, UPT ;  /* 0x000000063f00728c */ /* 0x000fe2000bf05070 */
[----:B------:R-:W-:Y:S01]  /*6fd0*/  IADD3 R13, P4, R45, UR19, RZ ;  /* 0x000000132d0d7c10 */ /* 0x000fe2000ff9e0ff */
[----:B------:R-:W-:Y:S01]  /*6fe0*/  UIMAD UR6, UR14, UR4, URZ ;  /* 0x000000040e0672a4 */ /* 0x000fe2000f8e023f */
[----:B------:R-:W-:Y:S01]  /*6ff0*/  IMAD.IADD R47, R4, 0x1, -R47 ;  /* 0x00000001042f7824 */ /* 0x000fe200078e0a2f */
[----:B------:R-:W-:Y:S01]  /*7000*/  UMOV UR20, UR26 ;  /* 0x0000001a00147c82 */ /* 0x000fe20008000000 */
[----:B-1----:R-:W-:Y:S01]  /*7010*/  LOP3.LUT R2, R19, 0x38, R16, 0xf8, !PT ;  /* 0x0000003813027812 */ /* 0x002fe200078ef810 */
[----:B------:R-:W-:Y:S01]  /*7020*/  UIMAD.WIDE.U32 UR20, UR15, UR4, UR20 ;  /* 0x000000040f1472a5 */ /* 0x000fe2000f8e0014 */
[----:B------:R-:W-:Y:S01]  /*7030*/  SHF.R.U32.HI R19, RZ, 0x3, R19 ;  /* 0x00000003ff137819 */ /* 0x000fe20000011613 */
[----:B------:R-:W-:Y:S01]  /*7040*/  USHF.R.S32.HI UR4, URZ, 0x1f, UR19 ;  /* 0x0000001f3f047899 */ /* 0x000fe20008011413 */
[----:B------:R-:W-:Y:S01]  /*7050*/  IADD3 R4, R16, 0x80, RZ ;  /* 0x0000008010047810 */ /* 0x000fe20007ffe0ff */
[----:B------:R-:W-:Y:S01]  /*7060*/  UISETP.NE.AND.EX UP0, UPT, URZ, UR7, UPT, UP0 ;  /* 0x000000073f00728c */ /* 0x000fe2000bf05300 */
[----:B------:R-:W-:Y:S01]  /*7070*/  LOP3.LUT R19, R2, R19, RZ, 0x3c, !PT ;  /* 0x0000001302137212 */ /* 0x000fe200078e3cff */
[----:B------:R-:W-:Y:S01]  /*7080*/  UIMAD UR6, UR15, UR5, UR6 ;  /* 0x000000050f0672a4 */ /* 0x000fe2000f8e0206 */
[----:B------:R-:W-:Y:S01]  /*7090*/  IMAD R2, R0, 0x20, R45 ;  /* 0x0000002000027824 */ /* 0x000fe200078e022d */
[----:B------:R-:W-:Y:S01]  /*70a0*/  LOP3.LUT R8, R8, 0xfffffff0, RZ, 0xc0, !PT ;  /* 0xfffffff008087812 */ /* 0x000fe200078ec0ff */
[----:B------:R-:W-:Y:S01]  /*70b0*/  USEL UR13, UR24, URZ, !UP0 ;  /* 0x0000003f180d7287 */ /* 0x000fe2000c000000 */
[----:B------:R-:W-:Y:S01]  /*70c0*/  PLOP3.LUT P0, PT, PT, PT, UP3, 0x80, 0x0 ;  /* 0x000000000000781c */ /* 0x000fe20003f0f038 */
[----:B------:R-:W-:Y:S01]  /*70d0*/  UIADD3 UR21, UR21, UR6, URZ ;  /* 0x0000000615157290 */ /* 0x000fe2000fffe03f */
[----:B------:R-:W-:Y:S01]  /*70e0*/  ISETP.GE.AND P1, PT, R4, c[0x0][0x1d4], PT ;  /* 0x0000750004007a0c */ /* 0x000fe20003f26270 */
[----:B------:R-:W-:Y:S01]  /*70f0*/  IMAD.IADD R8, R83, 0x1, -R8 ;  /* 0x0000000153087824 */ /* 0x000fe200078e0a08 */
[----:B------:R-:W-:Y:S01]  /*7100*/  LEA.HI.X.SX32 R4, R45, UR4, 0x1, P4 ;  /* 0x000000042d047c11 */ /* 0x000fe2000a0f0eff */
[----:B------:R-:W-:Y:S01]  /*7110*/  ULDC.64 UR4, c[0x0][0x1c0] ;  /* 0x0000700000047ab9 */ /* 0x000fe20000000a00 */
[----:B------:R-:W-:Y:S01]  /*7120*/  IADD3 R2, R2, UR18, RZ ;  /* 0x0000001202027c10 */ /* 0x000fe2000fffe0ff */
[----:B------:R-:W-:Y:S01]  /*7130*/  UIMAD.WIDE.U32 UR26, UR13, UR4, UR20 ;  /* 0x000000040d1a72a5 */ /* 0x000fe2000f8e0014 */
[----:B------:R-:W-:Y:S01]  /*7140*/  SHF.R.S32.HI R9, RZ, 0x1f, R8 ;  /* 0x0000001fff097819 */ /* 0x000fe20000011408 */
[----:B------:R-:W-:Y:S01]  /*7150*/  USEL UR7, UR11, URZ, !UP0 ;  /* 0x0000003f0b077287 */ /* 0x000fe2000c000000 */
[----:B------:R-:W-:Y:S01]  /*7160*/  SHF.R.S32.HI R17, RZ, 0x1f, R16 ;  /* 0x0000001fff117819 */ /* 0x000fe20000011410 */
[----:B------:R-:W-:Y:S01]  /*7170*/  @P2 IMAD.HI.U32 R5, R2, c[0x0][0x2c8], RZ ;  /* 0x0000b20002052a27 */ /* 0x000fe200078e00ff */
[----:B------:R-:W-:Y:S01]  /*7180*/  LEA.HI R9, R9, R8, RZ, 0x3 ;  /* 0x0000000809097211 */ /* 0x000fe200078f18ff */
[----:B------:R-:W-:Y:S01]  /*7190*/  UIMAD UR7, UR7, UR4, URZ ;  /* 0x00000004070772a4 */ /* 0x000fe2000f8e023f */
[----:B------:R-:W-:Y:S01]  /*71a0*/  LEA.HI R44, R80, R83, RZ, 0x6 ;  /* 0x00000053502c7211 */ /* 0x000fe200078f30ff */
[----:B------:R-:W-:Y:S01]  /*71b0*/  IMAD.MOV.U32 R6, RZ, RZ, R2 ;  /* 0x000000ffff067224 */ /* 0x000fe200078e0002 */
[----:B------:R-:W-:Y:S01]  /*71c0*/  @P0 SHF.R.U32.HI R6, RZ, c[0x0][0x2cc], R5 ;  /* 0x0000b300ff060a19 */ /* 0x000fe20000011605 */
[----:B------:R-:W-:Y:S01]  /*71d0*/  UIMAD UR5, UR13, UR5, UR7 ;  /* 0x000000050d0572a4 */ /* 0x000fe2000f8e0207 */
[----:B------:R-:W-:Y:S01]  /*71e0*/  LOP3.LUT R7, R9, 0xfffffff8, RZ, 0xc0, !PT ;  /* 0xfffffff809077812 */ /* 0x000fe200078ec0ff */
[----:B------:R-:W-:Y:S01]  /*71f0*/  IMAD R10, R4, c[0x0][0x1e0], RZ ;  /* 0x00007800040a7a24 */ /* 0x000fe200078e02ff */
[----:B------:R-:W-:Y:S01]  /*7200*/  BSSY B0, `(.L_x_335) ;  /* 0x000006a000007945 */ /* 0x000fe20003800000 */
[----:B------:R-:W-:Y:S01]  /*7210*/  IMAD.MOV R11, RZ, RZ, -R6 ;  /* 0x000000ffff0b7224 */ /* 0x000fe200078e0a06 */
[----:B------:R-:W-:Y:S01]  /*7220*/  UIADD3 UR6, UR27, UR5, URZ ;  /* 0x000000051b067290 */ /* 0x000fe2000fffe03f */
[----:B------:R-:W-:-:S02]  /*7230*/  IMAD R5, R13, c[0x0][0x1e4], R10 ;  /* 0x000079000d057a24 */ /* 0x000fc400078e020a */
[----:B------:R-:W-:Y:S01]  /*7240*/  IMAD.WIDE.U32 R14, R13, c[0x0][0x1e0], R16 ;  /* 0x000078000d0e7a25 */ /* 0x000fe200078e0010 */
[----:B------:R-:W-:Y:S02]  /*7250*/  ULDC.64 UR4, c[0x0][0x350] ;  /* 0x0000d40000047ab9 */ /* 0x000fe40000000a00 */
[----:B------:R-:W-:Y:S01]  /*7260*/  UISETP.NE.U32.AND UP0, UPT, URZ, UR4, UPT ;  /* 0x000000043f00728c */ /* 0x000fe2000bf05070 */
[----:B------:R-:W-:Y:S02]  /*7270*/  IMAD.IADD R7, R8, 0x1, -R7 ;  /* 0x0000000108077824 */ /* 0x000fe400078e0a07 */
[----:B------:R-:W-:Y:S01]  /*7280*/  IMAD R2, R11, c[0x0][0x2c4], R2 ;  /* 0x0000b1000b027a24 */ /* 0x000fe200078e0202 */
[----:B------:R-:W-:Y:S01]  /*7290*/  UISETP.NE.AND.EX UP0, UPT, URZ, UR5, UPT, UP0 ;  /* 0x000000053f00728c */ /* 0x000fe2000bf05300 */
[----:B------:R-:W-:Y:S01]  /*72a0*/  IMAD.U32 R11, RZ, RZ, UR27 ;  /* 0x0000001bff0b7e24 */ /* 0x000fe2000f8e00ff */
[C---:B------:R-:W-:Y:S01]  /*72b0*/  LOP3.LUT P6, RZ, R7.reuse, 0x4, RZ, 0xc0, !PT ;  /* 0x0000000407ff7812 */ /* 0x040fe200078cc0ff */
[----:B------:R-:W-:Y:S01]  /*72c0*/  IMAD.U32 R10, RZ, RZ, UR26 ;  /* 0x0000001aff0a7e24 */ /* 0x000fe2000f8e00ff */
[----:B------:R-:W-:Y:S01]  /*72d0*/  LOP3.LUT P0, RZ, R7, 0x2, RZ, 0xc0, !PT ;  /* 0x0000000207ff7812 */ /* 0x000fe2000780c0ff */
[----:B------:R-:W-:Y:S01]  /*72e0*/  IMAD.U32 R11, RZ, RZ, UR6 ;  /* 0x00000006ff0b7e24 */ /* 0x000fe2000f8e00ff */
[----:B------:R-:W-:Y:S01]  /*72f0*/  ULDC.64 UR6, c[0x0][0x1e8] ;  /* 0x00007a0000067ab9 */ /* 0x000fe20000000a00 */
[----:B------:R-:W-:Y:S01]  /*7300*/  IMAD.IADD R15, R15, 0x1, R5 ;  /* 0x000000010f0f7824 */ /* 0x000fe200078e0205 */
[----:B------:R-:W-:Y:S01]  /*7310*/  ULDC.64 UR4, c[0x0][0x210] ;  /* 0x0000840000047ab9 */ /* 0x000fe20000000a00 */
[----:B------:R-:W-:Y:S01]  /*7320*/  IMAD.SHL.U32 R5, R7, 0x40, RZ ;  /* 0x0000004007057824 */ /* 0x000fe200078e00ff */
[----:B------:R-:W-:Y:S01]  /*7330*/  UIMAD UR6, UR14, UR6, URZ ;  /* 0x000000060e0672a4 */ /* 0x000fe2000f8e023f */
[----:B------:R-:W-:Y:S01]  /*7340*/  IMAD R4, R4, c[0x0][0x208], RZ ;  /* 0x0000820004047a24 */ /* 0x000fe200078e02ff */
[----:B------:R-:W-:Y:S01]  /*7350*/  UIMAD UR14, UR14, UR4, URZ ;  /* 0x000000040e0e72a4 */ /* 0x000fe2000f8e023f */
[----:B------:R-:W-:Y:S01]  /*7360*/  IMAD.U32 R210, RZ, RZ, UR15 ;  /* 0x0000000fffd27e24 */ /* 0x000fe2000f8e00ff */
[----:B------:R-:W-:Y:S01]  /*7370*/  UIMAD UR13, UR15, UR7, UR6 ;  /* 0x000000070f0d72a4 */ /* 0x000fe2000f8e0206 */
[C---:B------:R-:W-:Y:S01]  /*7380*/  IMAD R4, R13.reuse, c[0x0][0x20c], R4 ;  /* 0x000083000d047a24 */ /* 0x040fe200078e0204 */
[----:B------:R-:W-:Y:S01]  /*7390*/  UIMAD UR14, UR15, UR5, UR14 ;  /* 0x000000050f0e72a4 */ /* 0x000fe2000f8e020e */
[----:B------:R-:W-:Y:S01]  /*73a0*/  IMAD.WIDE.U32 R12, R13, c[0x0][0x208], R16 ;  /* 0x000082000d0c7a25 */ /* 0x000fe200078e0010 */
[----:B------:R-:W-:Y:S01]  /*73b0*/  ULDC.64 UR6, c[0x0][0x1f0] ;  /* 0x00007c0000067ab9 */ /* 0x000fe20000000a00 */
[----:B------:R-:W-:Y:S01]  /*73c0*/  LOP3.LUT R5, R5, 0x1c0, RZ, 0xc0, !PT ;  /* 0x000001c005057812 */ /* 0x000fe200078ec0ff */
[----:B------:R-:W-:Y:S01]  /*73d0*/  ULDC.64 UR4, c[0x0][0x218] ;  /* 0x0000860000047ab9 */ /* 0x000fe20000000a00 */
[----:B------:R-:W-:-:S02]  /*73e0*/  IMAD.IADD R13, R13, 0x1, R4 ;  /* 0x000000010d0d7824 */ /* 0x000fc400078e0204 */
[----:B------:R-:W-:Y:S02]  /*73f0*/  IMAD.U32 R20, RZ, RZ, UR15 ;  /* 0x0000000fff147e24 */ /* 0x000fe4000f8e00ff */
[----:B------:R-:W-:-:S04]  /*7400*/  IMAD.WIDE.U32 R210, R210, c[0x0][0x1e8], R14 ;  /* 0x00007a00d2d27a25 */ /* 0x000fc800078e000e */
[----:B------:R-:W-:Y:S01]  /*7410*/  IMAD.WIDE.U32 R20, R20, c[0x0][0x210], R12 ;  /* 0x0000840014147a25 */ /* 0x000fe200078e000c */
[----:B------:R-:W-:-:S03]  /*7420*/  IADD3 R211, R211, UR13, RZ ;  /* 0x0000000dd3d37c10 */ /* 0x000fc6000fffe0ff */
[----:B------:R-:W-:Y:S01]  /*7430*/  IMAD.SHL.U32 R4, R47, 0x8, RZ ;  /* 0x000000082f047824 */ /* 0x000fe200078e00ff */
[----:B------:R-:W-:Y:S01]  /*7440*/  IADD3 R21, R21, UR14, RZ ;  /* 0x0000000e15157c10 */ /* 0x000fe2000fffe0ff */
[----:B------:R-:W-:Y:S02]  /*7450*/  IMAD.SHL.U32 R8, R0, 0x8, RZ ;  /* 0x0000000800087824 */ /* 0x000fe400078e00ff */
[----:B------:R-:W-:Y:S01]  /*7460*/  IMAD.SHL.U32 R44, R44, 0x8, RZ ;  /* 0x000000082c2c7824 */ /* 0x000fe200078e00ff */
[----:B------:R-:W-:Y:S01]  /*7470*/  LOP3.LUT R4, R5, 0x8, R4, 0xf8, !PT ;  /* 0x0000000805047812 */ /* 0x000fe200078ef804 */
[----:B------:R-:W-:Y:S01]  /*7480*/  IMAD.SHL.U32 R9, R9, 0x40, RZ ;  /* 0x0000004009097824 */ /* 0x000fe200078e00ff */
[----:B------:R-:W-:Y:S02]  /*7490*/  SHF.R.U32.HI R5, RZ, 0x3, R5 ;  /* 0x00000003ff057819 */ /* 0x000fe40000011605 */
[----:B------:R-:W-:Y:S02]  /*74a0*/  ISETP.GE.AND P5, PT, R8, c[0x0][0x198], PT ;  /* 0x0000660008007a0c */ /* 0x000fe40003fa6270 */
[----:B------:R-:W-:-:S02]  /*74b0*/  LOP3.LUT R4, R4, R5, RZ, 0x3c, !PT ;  /* 0x0000000504047212 */ /* 0x000fc400078e3cff */
[----:B------:R-:W-:Y:S02]  /*74c0*/  IADD3 R5, R16, 0x40, RZ ;  /* 0x0000004010057810 */ /* 0x000fe40007ffe0ff */
[----:B------:R-:W-:Y:S02]  /*74d0*/  LOP3.LUT R44, R19, 0xfffffe00, R44, 0xf8, !PT ;  /* 0xfffffe00132c7812 */ /* 0x000fe400078ef82c */
[----:B------:R-:W-:Y:S01]  /*74e0*/  LOP3.LUT R4, R4, 0xfffffe00, R9, 0xf8, !PT ;  /* 0xfffffe0004047812 */ /* 0x000fe200078ef809 */
[----:B--2---:R1:W2:Y:S01]  /*74f0*/  @P3 R2UR UR20, R3 ;  /* 0x00000000031433c2 */ /* 0x0042a200000e0000 */
[----:B------:R-:W-:Y:S02]  /*7500*/  ISETP.GE.AND P3, PT, R16, c[0x0][0x1d4], PT ;  /* 0x0000750010007a0c */ /* 0x000fe40003f66270 */
[----:B-1----:R-:W-:Y:S01]  /*7510*/  SHF.R.S32.HI R3, RZ, 0x1f, R6 ;  /* 0x0000001fff037819 */ /* 0x002fe20000011406 */
[----:B--2---:R-:W-:-:S03]  /*7520*/  @UP1 USHF.R.S32.HI UR21, URZ, 0x1f, UR20 ;  /* 0x0000001f3f151899 */ /* 0x004fc60008011414 */
[----:B------:R-:W-:Y:S01]  /*7530*/  @!UP1 UMOV UR20, UR24 ;  /* 0x0000001800149c82 */ /* 0x000fe20008000000 */
[----:B------:R-:W-:Y:S01]  /*7540*/  IMAD R3, R3, c[0x0][0x1b0], RZ ;  /* 0x00006c0003037a24 */ /* 0x000fe200078e02ff */
[----:B------:R-:W-:Y:S02]  /*7550*/  USEL UR20, UR20, URZ, !UP0 ;  /* 0x0000003f14147287 */ /* 0x000fe4000c000000 */
[----:B------:R-:W-:Y:S01]  /*7560*/  @!UP1 UMOV UR21, UR11 ;  /* 0x0000000b00159c82 */ /* 0x000fe20008000000 */
[C---:B------:R-:W-:Y:S01]  /*7570*/  IMAD R3, R6.reuse, c[0x0][0x1b4], R3 ;  /* 0x00006d0006037a24 */ /* 0x040fe200078e0203 */
[----:B------:R-:W-:Y:S01]  /*7580*/  USEL UR11, UR21, URZ, !UP0 ;  /* 0x0000003f150b7287 */ /* 0x000fe2000c000000 */
[----:B------:R-:W-:Y:S01]  /*7590*/  IMAD.WIDE.U32 R6, R6, c[0x0][0x1b0], R10 ;  /* 0x00006c0006067a25 */ /* 0x000fe200078e000a */
[----:B------:R-:W-:Y:S01]  /*75a0*/  IADD3 R11, R45, UR18, RZ ;  /* 0x000000122d0b7c10 */ /* 0x000fe2000fffe0ff */
[----:B------:R-:W-:Y:S02]  /*75b0*/  ULDC UR21, c[0x0][0x2c4] ;  /* 0x0000b10000157ab9 */ /* 0x000fe40000000800 */
[----:B------:R-:W-:Y:S01]  /*75c0*/  IMAD.IADD R7, R7, 0x1, R3 ;  /* 0x0000000107077824 */ /* 0x000fe200078e0203 */
[----:B------:R-:W-:Y:S01]  /*75d0*/  SHF.R.S32.HI R3, RZ, 0x1f, R2 ;  /* 0x0000001fff037819 */ /* 0x000fe20000011402 */
[----:B------:R-:W-:Y:S01]  /*75e0*/  UIMAD UR21, UR23, UR21, URZ ;  /* 0x00000015171572a4 */ /* 0x000fe2000f8e023f */
[----:B------:R-:W-:Y:S01]  /*75f0*/  IMAD.U32 R208, RZ, RZ, UR20 ;  /* 0x00000014ffd07e24 */ /* 0x000fe2000f8e00ff */
[----:B------:R-:W-:Y:S01]  /*7600*/  UIMAD UR6, UR11, UR6, URZ ;  /* 0x000000060b0672a4 */ /* 0x000fe2000f8e023f */
[----:B------:R-:W-:Y:S01]  /*7610*/  IMAD.WIDE.U32 R6, R2, c[0x0][0x1a8], R6 ;  /* 0x00006a0002067a25 */ /* 0x000fe200078e0006 */
[----:B------:R-:W-:-:S02]  /*7620*/  UIMAD UR4, UR11, UR4, URZ ;  /* 0x000000040b0472a4 */ /* 0x000fc4000f8e023f */
[----:B------:R-:W-:Y:S01]  /*7630*/  ISETP.GE.AND P4, PT, R11, UR21, PT ;  /* 0x000000150b007c0c */ /* 0x000fe2000bf86270 */
[----:B------:R-:W-:Y:S01]  /*7640*/  IMAD R3, R3, c[0x0][0x1a8], RZ ;  /* 0x00006a0003037a24 */ /* 0x000fe200078e02ff */
[----:B------:R-:W-:Y:S01]  /*7650*/  LEA R13, P2, R6, c[0x0][0x160], 0x1 ;  /* 0x00005800060d7a11 */ /* 0x000fe200078408ff */
[----:B------:R-:W-:Y:S01]  /*7660*/  UIMAD UR6, UR20, UR7, UR6 ;  /* 0x00000007140672a4 */ /* 0x000fe2000f8e0206 */
[----:B------:R-:W-:Y:S01]  /*7670*/  IMAD.WIDE.U32 R210, R208, c[0x0][0x1f0], R210 ;  /* 0x00007c00d0d27a25 */ /* 0x000fe200078e00d2 */
[----:B------:R-:W-:Y:S02]  /*7680*/  UIMAD UR4, UR20, UR5, UR4 ;  /* 0x00000005140472a4 */ /* 0x000fe4000f8e0204 */
[----:B------:R1:W2:Y:S01]  /*7690*/  SHFL.IDX PT, R14, R13, RZ, 0x181f ;  /* 0x00181fff0d0e7589 */ /* 0x0002a200000e0000 */
[----:B------:R-:W-:Y:S01]  /*76a0*/  IMAD R3, R2, c[0x0][0x1ac], R3 ;  /* 0x00006b0002037a24 */ /* 0x000fe200078e0203 */
[----:B------:R-:W-:Y:S01]  /*76b0*/  IADD3 R217, R211, UR6, RZ ;  /* 0x00000006d3d97c10 */ /* 0x000fe2000fffe0ff */
[----:B------:R-:W-:-:S04]  /*76c0*/  IMAD.WIDE.U32 R208, R208, c[0x0][0x218], R20 ;  /* 0x00008600d0d07a25 */ /* 0x000fc800078e0014 */
[----:B------:R-:W-:Y:S01]  /*76d0*/  IMAD.IADD R3, R7, 0x1, R3 ;  /* 0x0000000107037824 */ /* 0x000fe200078e0203 */
[----:B------:R-:W-:Y:S01]  /*76e0*/  IADD3 R7, R8, 0x80, RZ ;  /* 0x0000008008077810 */ /* 0x000fe20007ffe0ff */
[----:B------:R-:W-:Y:S01]  /*76f0*/  IMAD.MOV.U32 R2, RZ, RZ, 0x10 ;  /* 0x00000010ff027424 */ /* 0x000fe200078e00ff */
[----:B------:R-:W-:Y:S02]  /*7700*/  IADD3 R215, R209, UR4, RZ ;  /* 0x00000004d1d77c10 */ /* 0x000fe4000fffe0ff */
[----:B------:R-:W-:Y:S01]  /*7710*/  LEA.HI.X R12, R6, c[0x0][0x164], R3, 0x1, P2 ;  /* 0x00005900060c7a11 */ /* 0x000fe200010f0c03 */
[----:B------:R-:W-:Y:S01]  /*7720*/  IMAD.MOV.U32 R3, RZ, RZ, 0x20 ;  /* 0x00000020ff037424 */ /* 0x000fe200078e00ff */
[----:B------:R-:W-:Y:S02]  /*7730*/  SEL R2, R2, 0xfffffff0, !P0 ;  /* 0xfffffff002027807 */ /* 0x000fe40004000000 */
[----:B------:R-:W-:Y:S01]  /*7740*/  ISETP.GE.AND P2, PT, R5, c[0x0][0x1d4], PT ;  /* 0x0000750005007a0c */ /* 0x000fe20003f46270 */
[----:B------:R1:W3:Y:S01]  /*7750*/  SHFL.IDX PT, R15, R12, RZ, 0x181f ;  /* 0x00181fff0c0f7589 */ /* 0x0002e200000e0000 */
[----:B------:R-:W-:-:S02]  /*7760*/  SEL R3, R3, 0xffffffe0, !P6 ;  /* 0xffffffe003037807 */ /* 0x000fc40007000000 */
[----:B------:R-:W-:Y:S02]  /*7770*/  ISETP.GE.AND P6, PT, R7, c[0x0][0x198], PT ;  /* 0x0000660007007a0c */ /* 0x000fe40003fc6270 */
[----:B------:R-:W-:Y:S02]  /*7780*/  ISETP.GE.AND P0, PT, R5, c[0x0][0x198], PT ;  /* 0x0000660005007a0c */ /* 0x000fe40003f06270 */
[----:B------:R-:W-:Y:S01]  /*7790*/  P2R R6, PR, RZ, 0x40 ;  /* 0x00000040ff067803 */ /* 0x000fe20000000000 */
[----:B------:R-:W-:Y:S05]  /*77a0*/  @P4 BRA `(.L_x_336) ;  /* 0x000000f000004947 */ /* 0x000fea0003800000 */
[----:B--2---:R-:W-:Y:S02]  /*77b0*/  SHF.R.S32.HI R10, RZ, 0x1f, R5 ;  /* 0x0000001fff0a7819 */ /* 0x004fe40000011405 */
[----:B------:R-:W-:Y:S02]  /*77c0*/  SHF.R.S32.HI R6, RZ, 0x1f, R7 ;  /* 0x0000001fff067819 */ /* 0x000fe40000011407 */
[----:B------:R-:W-:Y:S01]  /*77d0*/  LEA.HI R9, R10, R5, RZ, 0x3 ;  /* 0x000000050a097211 */ /* 0x000fe200078f18ff */
[----:B------:R-:W-:Y:S01]  /*77e0*/  IMAD.SHL.U32 R10, R44, 0x2, RZ ;  /* 0x000000022c0a7824 */ /* 0x000fe200078e00ff */
[----:B------:R-:W-:-:S02]  /*77f0*/  LEA.HI R6, R6, R7, RZ, 0x3 ;  /* 0x0000000706067211 */ /* 0x000fc400078f18ff */
[----:B------:R-:W-:Y:S02]  /*7800*/  LEA R18, P4, R8, R14, 0x1 ;  /* 0x0000000e08127211 */ /* 0x000fe400078808ff */
[----:B------:R-:W-:Y:S02]  /*7810*/  LOP3.LUT R9, R9, 0xfffffff8, RZ, 0xc0, !PT ;  /* 0xfffffff809097812 */ /* 0x000fe400078ec0ff */
[----:B------:R-:W-:Y:S02]  /*7820*/  LOP3.LUT R6, R6, 0xfffffff8, RZ, 0xc0, !PT ;  /* 0xfffffff806067812 */ /* 0x000fe400078ec0ff */
[----:B---3--:R-:W-:Y:S01]  /*7830*/  LEA.HI.X R19, R8, R15, R17, 0x1, P4 ;  /* 0x0000000f08137211 */ /* 0x008fe200020f0c11 */
[----:B------:R-:W-:-:S04]  /*7840*/  IMAD.WIDE R20, R9, 0x2, R14 ;  /* 0x0000000209147825 */ /* 0x000fc800078e020e */
[----:B------:R-:W-:Y:S01]  /*7850*/  IMAD.WIDE R14, R6, 0x2, R14 ;  /* 0x00000002060e7825 */ /* 0x000fe200078e020e */
[----:B------:R-:W-:Y:S01]  /*7860*/  @!PT LDS RZ, [RZ] ;  /* 0x00000000fffff984 */ /* 0x000fe20000000800 */
[----:B------:R2:W-:Y:S04]  /*7870*/  LDGSTS.E.BYPASS.LTC128B.128 [R10+0xc100], [R18.64], !P5 ;  /* 0x0c100000120a7fae */ /* 0x0005e8000e901d5c */
[----:B------:R2:W-:Y:S04]  /*7880*/  LDGSTS.E.BYPASS.LTC128B.128 [R10+0x10100], [R20.64], !P0 ;  /* 0x10100000140a7fae */ /* 0x0005e8000c101d5c */
[----:B------:R2:W-:Y:S02]  /*7890*/  LDGSTS.E.BYPASS.LTC128B.128 [R10+0x14100], [R14.64], !P6 ;  /* 0x141000000e0a7fae */ /* 0x0005e4000f101d5c */
.L_x_336:
[----:B--2---:R-:W-:Y:S05]  /*78a0*/  BSYNC B0 ;  /* 0x0000000000007941 */ /* 0x004fea0003800000 */
.L_x_335:
[----:B------:R-:W-:Y:S01]  /*78b0*/  IADD3 R6, R11, 0x20, RZ ;  /* 0x000000200b067810 */ /* 0x000fe20007ffe0ff */
[----:B---3--:R2:W3:Y:S01]  /*78c0*/  SHFL.IDX PT, R15, R12, 0x1, 0x181f ;  /* 0x00381f000c0f7f89 */ /* 0x0084e200000e0000 */
[----:B------:R-:W-:Y:S02]  /*78d0*/  BSSY B0, `(.L_x_337) ;  /* 0x0000014000007945 */ /* 0x000fe40003800000 */
[----:B------:R-:W-:Y:S01]  /*78e0*/  ISETP.GE.AND P4, PT, R6, UR21, PT ;  /* 0x0000001506007c0c */ /* 0x000fe2000bf86270 */
[----:B------:R2:W4:-:S12]  /*78f0*/  SHFL.IDX PT, R14, R13, 0x1, 0x181f ;  /* 0x00381f000d0e7f89 */ /* 0x00051800000e0000 */
[----:B------:R-:W-:Y:S05]  /*7900*/  @P4 BRA `(.L_x_338) ;  /* 0x0000010000004947 */ /* 0x000fea0003800000 */
[----:B------:R-:W-:Y:S02]  /*7910*/  IADD3 R9, R8, 0x80, RZ ;  /* 0x0000008008097810 */ /* 0x000fe40007ffe0ff */
[----:B------:R-:W-:Y:S02]  /*7920*/  SHF.R.S32.HI R10, RZ, 0x1f, R5 ;  /* 0x0000001fff0a7819 */ /* 0x000fe40000011405 */
[----:B------:R-:W-:Y:S02]  /*7930*/  SHF.R.S32.HI R6, RZ, 0x1f, R9 ;  /* 0x0000001fff067819 */ /* 0x000fe40000011409 */
[----:B------:R-:W-:Y:S02]  /*7940*/  LEA.HI R10, R10, R5, RZ, 0x3 ;  /* 0x000000050a0a7211 */ /* 0x000fe400078f18ff */
[----:B------:R-:W-:Y:S01]  /*7950*/  LEA.HI R6, R6, R9, RZ, 0x3 ;  /* 0x0000000906067211 */ /* 0x000fe200078f18ff */
[----:B------:R-:W-:Y:S01]  /*7960*/  IMAD.SHL.U32 R9, R44, 0x2, RZ ;  /* 0x000000022c097824 */ /* 0x000fe200078e00ff */
[----:B----4-:R-:W-:-:S02]  /*7970*/  LEA R18, P4, R8, R14, 0x1 ;  /* 0x0000000e08127211 */ /* 0x010fc400078808ff */
        /* <DEDUP_REMOVED lines=9> */
.L_x_338:
[----:B------:R-:W-:Y:S05]  /*7a10*/  BSYNC B0 ;  /* 0x0000000000007941 */ /* 0x000fea0003800000 */
.L_x_337:
[----:B------:R-:W-:Y:S01]  /*7a20*/  IADD3 R6, R11, 0x40, RZ ;  /* 0x000000400b067810 */ /* 0x000fe20007ffe0ff */
[----:B---3--:R3:W1:Y:S01]  /*7a30*/  SHFL.IDX PT, R15, R12, 0x2, 0x181f ;  /* 0x00581f000c0f7f89 */ /* 0x00866200000e0000 */
[----:B------:R-:W-:Y:S02]  /*7a40*/  BSSY B0, `(.L_x_339) ;  /* 0x0000014000007945 */ /* 0x000fe40003800000 */
[----:B------:R-:W-:Y:S01]  /*7a50*/  ISETP.GE.AND P4, PT, R6, UR21, PT ;  /* 0x0000001506007c0c */ /* 0x000fe2000bf86270 */
[----:B----4-:R3:W4:-:S12]  /*7a60*/  SHFL.IDX PT, R14, R13, 0x2, 0x181f ;  /* 0x00581f000d0e7f89 */ /* 0x01071800000e0000 */
        /* <DEDUP_REMOVED lines=10> */
[----:B-1----:R-:W-:Y:S01]  /*7b10*/  LEA.HI.X R19, R8, R15, R17, 0x1, P4 ;  /* 0x0000000f08137211 */ /* 0x002fe200020f0c11 */
[----:B------:R-:W-:-:S04]  /*7b20*/  IMAD.WIDE R20, R10, 0x2, R14 ;  /* 0x000000020a147825 */ /* 0x000fc800078e020e */
[----:B------:R-:W-:Y:S01]  /*7b30*/  IMAD.WIDE R14, R6, 0x2, R14 ;  /* 0x00000002060e7825 */ /* 0x000fe200078e020e */
[----:B------:R-:W-:Y:S01]  /*7b40*/  @!PT LDS RZ, [RZ] ;  /* 0x00000000fffff984 */ /* 0x000fe20000000800 */
[----:B------:R1:W-:Y:S04]  /*7b50*/  LDGSTS.E.BYPASS.LTC128B.128 [R9+0xe100], [R18.64], !P5 ;  /* 0x0e10000012097fae */ /* 0x0003e8000e901d5c */
[----:B------:R1:W-:Y:S04]  /*7b60*/  LDGSTS.E.BYPASS.LTC128B.128 [R9+0x12100], [R20.64], !P0 ;  /* 0x1210000014097fae */ /* 0x0003e8000c101d5c */
[----:B------:R1:W-:Y:S02]  /*7b70*/  LDGSTS.E.BYPASS.LTC128B.128 [R9+0x16100], [R14.64], !P6 ;  /* 0x161000000e097fae */ /* 0x0003e4000f101d5c */
.L_x_340:
[----:B------:R-:W-:Y:S05]  /*7b80*/  BSYNC B0 ;  /* 0x0000000000007941 */ /* 0x000fea0003800000 */
.L_x_339:
[----:B-1--4-:R1:W4:Y:S01]  /*7b90*/  SHFL.IDX PT, R14, R13, 0x3, 0x181f ;  /* 0x00781f000d0e7f89 */ /* 0x01232200000e0000 */
[----:B------:R-:W-:Y:S01]  /*7ba0*/  IADD3 R11, R11, 0x60, RZ ;  /* 0x000000600b0b7810 */ /* 0x000fe20007ffe0ff */
[----:B------:R-:W-:Y:S01]  /*7bb0*/  UIADD3 UR19, UR9, -0x1, URZ ;  /* 0xffffffff09137890 */ /* 0x000fe2000fffe03f */
[----:B------:R-:W-:Y:S01]  /*7bc0*/  IMAD.MOV.U32 R216, RZ, RZ, R210 ;  /* 0x000000ffffd87224 */ /* 0x000fe200078e00d2 */
[----:B------:R-:W5:Y:S01]  /*7bd0*/  SHFL.IDX PT, R15, R12, 0x3, 0x181f ;  /* 0x00781f000c0f7f89 */ /* 0x000f6200000e0000 */
[----:B------:R-:W-:Y:S01]  /*7be0*/  ISETP.GE.AND P6, PT, R11, UR21, PT ;  /* 0x000000150b007c0c */ /* 0x000fe2000bfc6270 */
[----:B------:R-:W-:Y:S01]  /*7bf0*/  USHF.L.U32 UR17, UR19, 0x6, URZ ;  /* 0x0000000613117899 */ /* 0x000fe2000800063f */
[----:B------:R-:W-:Y:S01]  /*7c00*/  SEL R46, RZ, 0x1, P3 ;  /* 0x00000001ff2e7807 */ /* 0x000fe20001800000 */
[----:B------:R-:W-:-:S02]  /*7c10*/  ULDC.64 UR4, c[0x0][0x1e0] ;  /* 0x0000780000047ab9 */ /* 0x000fc40000000a00 */
[----:B------:R-:W-:Y:S02]  /*7c20*/  UMOV UR11, 0x6 ;  /* 0x00000006000b7882 */ /* 0x000fe40000000000 */
[----:B------:R-:W-:Y:S01]  /*7c30*/  IMAD.U32 R6, RZ, RZ, UR17 ;  /* 0x00000011ff067e24 */ /* 0x000fe2000f8e00ff */
[----:B------:R-:W-:Y:S02]  /*7c40*/  USHF.L.U32 UR13, UR4, 0x6, URZ ;  /* 0x00000006040d7899 */ /* 0x000fe4000800063f */
[----:B------:R-:W-:Y:S02]  /*7c50*/  USHF.L.U64.HI UR14, UR4, UR11, UR5 ;  /* 0x0000000b040e7299 */ /* 0x000fe40008010205 */
[----:B------:R-:W-:Y:S01]  /*7c60*/  IADD3 R11, -R6, UR12, -R45 ;  /* 0x0000000c060b7c10 */ /* 0x000fe2000fffe92d */
[----:B------:R-:W-:Y:S01]  /*7c70*/  @!P6 IMAD.SHL.U32 R9, R44, 0x2, RZ ;  /* 0x000000022c09e824 */ /* 0x000fe200078e00ff */
[----:B------:R-:W-:Y:S01]  /*7c80*/  @!P6 SHF.R.S32.HI R10, RZ, 0x1f, R5 ;  /* 0x0000001fff0ae819 */ /* 0x000fe20000011405 */
[----:B------:R-:W-:-:S02]  /*7c90*/  USHF.R.S32.HI UR20, URZ, 0x1f, UR19 ;  /* 0x0000001f3f147899 */ /* 0x000fc40008011413 */
[----:B------:R-:W-:Y:S01]  /*7ca0*/  UIMAD UR6, UR14, UR19, URZ ;  /* 0x000000130e0672a4 */ /* 0x000fe2000f8e023f */
[----:B-123--:R-:W-:Y:S01]  /*7cb0*/  @!P6 LEA.HI R13, R10, R5, RZ, 0x3 ;  /* 0x000000050a0de211 */ /* 0x00efe200078f18ff */
[----:B------:R-:W-:Y:S01]  /*7cc0*/  IMAD.U32 R5, RZ, RZ, UR13 ;  /* 0x0000000dff057e24 */ /* 0x000fe2000f8e00ff */
[C---:B----4-:R-:W-:Y:S01]  /*7cd0*/  @!P6 LEA R16, P4, R8.reuse, R14, 0x1 ;  /* 0x0000000e0810e211 */ /* 0x050fe200078808ff */
[----:B------:R-:W-:Y:S01]  /*7ce0*/  UIMAD UR6, UR20, UR13, UR6 ;  /* 0x0000000d140672a4 */ /* 0x000fe2000f8e0206 */
[----:B------:R-:W-:Y:S01]  /*7cf0*/  @!P6 LOP3.LUT R13, R13, 0xfffffff8, RZ, 0xc0, !PT ;  /* 0xfffffff80d0de812 */ /* 0x000fe200078ec0ff */
[----:B------:R-:W-:Y:S01]  /*7d00*/  IMAD.WIDE.U32 R18, R5, UR19, R216 ;  /* 0x0000001305127c25 */ /* 0x000fe2000f8e00d8 */
[C---:B-----5:R-:W-:Y:S01]  /*7d10*/  @!P6 LEA.HI.X R17, R8.reuse, R15, R17, 0x1, P4 ;  /* 0x0000000f0811e211 */ /* 0x060fe200020f0c11 */
[----:B------:R-:W-:Y:S01]  /*7d20*/  UMOV UR7, 0x5 ;  /* 0x0000000500077882 */ /* 0x000fe20000000000 */
[----:B------:R-:W-:Y:S01]  /*7d30*/  ISETP.GE.AND P4, PT, R11, 0x21, PT ;  /* 0x000000210b00780c */ /* 0x000fe20003f86270 */
[----:B------:R-:W-:Y:S01]  /*7d40*/  @!P6 IMAD.WIDE R20, R13, 0x2, R14 ;  /* 0x000000020d14e825 */ /* 0x000fe200078e020e */
[----:B------:R-:W-:Y:S01]  /*7d50*/  IADD3 R10, R19, UR6, RZ ;  /* 0x00000006130a7c10 */ /* 0x000fe2000fffe0ff */
[----:B------:R-:W-:Y:S01]  /*7d60*/  @!PT LDS RZ, [RZ] ;  /* 0x00000000fffff984 */ /* 0x000fe20000000800 */
[----:B------:R1:W-:Y:S01]  /*7d70*/  @!P6 LDGSTS.E.BYPASS.LTC128B.128 [R9+0xf100], [R16.64], !P5 ;  /* 0x0f1000001009efae */ /* 0x0003e2000e901d5c */
[----:B------:R-:W-:Y:S01]  /*7d80*/  ISETP.GE.AND P5, PT, R11, 0x1, PT ;  /* 0x000000010b00780c */ /* 0x000fe20003fa6270 */
[----:B------:R-:W-:Y:S01]  /*7d90*/  USHF.L.U32 UR6, UR4, 0x5, URZ ;  /* 0x0000000504067899 */ /* 0x000fe2000800063f */
[----:B------:R-:W-:Y:S01]  /*7da0*/  @!P6 IADD3 R13, R8, 0x80, RZ ;  /* 0x00000080080de810 */ /* 0x000fe20007ffe0ff */
[----:B------:R2:W-:Y:S01]  /*7db0*/  @!P6 LDGSTS.E.BYPASS.LTC128B.128 [R9+0x13100], [R20.64], !P0 ;  /* 0x131000001409efae */ /* 0x0005e2000c101d5c */
[----:B------:R-:W-:-:S02]  /*7dc0*/  USHF.L.U64.HI UR7, UR4, UR7, UR5 ;  /* 0x0000000704077299 */ /* 0x000fc40008010205 */
[----:B------:R-:W-:-:S07]  /*7dd0*/  @!P6 SHF.R.S32.HI R8, RZ, 0x1f, R13 ;  /* 0x0000001fff08e819 */ /* 0x000fce000001140d */
[----:B-1----:R-:W-:-:S04]  /*7de0*/  @P5 LEA R16, P0, R18, c[0x0][0x1c8], 0x1 ;  /* 0x0000720012105a11 */ /* 0x002fc800078008ff */
[C---:B------:R-:W-:Y:S02]  /*7df0*/  @P5 LEA.HI.X R17, R18.reuse, c[0x0][0x1cc], R10, 0x1, P0 ;  /* 0x0000730012115a11 */ /* 0x040fe400000f0c0a */
[----:B------:R-:W-:-:S04]  /*7e00*/  @P4 IADD3 R11, P0, R18, UR6, RZ ;  /* 0x00000006120b4c10 */ /* 0x000fc8000ff1e0ff */
[----:B------:R-:W-:Y:S02]  /*7e10*/  @P4 IADD3.X R10, R10, UR7, RZ, P0, !PT ;  /* 0x000000070a0a4c10 */ /* 0x000fe400087fe4ff */
[----:B------:R-:W-:Y:S02]  /*7e20*/  ISETP.GE.AND P0, PT, R7, c[0x0][0x198], PT ;  /* 0x0000660007007a0c */ /* 0x000fe40003f06270 */
[----:B------:R-:W-:Y:S01]  /*7e30*/  @!P6 LEA.HI R7, R8, R13, RZ, 0x3 ;  /* 0x0000000d0807e211 */ /* 0x000fe200078f18ff */
[----:B------:R-:W-:-:S03]  /*7e40*/  @P4 IMAD.SHL.U32 R8, R44, 0x2, RZ ;  /* 0x000000022c084824 */ /* 0x000fc600078e00ff */
[----:B------:R-:W-:-:S05]  /*7e50*/  @!P6 LOP3.LUT R7, R7, 0xfffffff8, RZ, 0xc0, !PT ;  /* 0xfffffff80707e812 */ /* 0x000fca00078ec0ff */
[----:B------:R-:W-:Y:S01]  /*7e60*/  @!P6 IMAD.WIDE R14, R7, 0x2, R14 ;  /* 0x00000002070ee825 */ /* 0x000fe200078e020e */
[----:B------:R-:W-:-:S04]  /*7e70*/  LEA.HI R7, R80, R83, RZ, 0x5 ;  /* 0x0000005350077211 */ /* 0x000fc800078f28ff */
[----:B------:R2:W-:Y:S01]  /*7e80*/  @!P6 LDGSTS.E.BYPASS.LTC128B.128 [R9+0x17100], [R14.64], !P0 ;  /* 0x171000000e09efae */ /* 0x0005e2000c101d5c */
[C---:B------:R-:W-:Y:S02]  /*7e90*/  @P4 LEA R12, P0, R11.reuse, c[0x0][0x1c8], 0x1 ;  /* 0x000072000b0c4a11 */ /* 0x040fe400078008ff */
[----:B------:R-:W-:Y:S01]  /*7ea0*/  SHF.R.S32.HI R81, RZ, 0x5, R7 ;  /* 0x00000005ff517819 */ /* 0x000fe20000011407 */
[----:B------:R-:W0:Y:S01]  /*7eb0*/  LDGDEPBAR ;  /* 0x00000000000079af */ /* 0x000e220000000000 */
[----:B------:R-:W-:Y:S01]  /*7ec0*/  @P4 LEA.HI.X R13, R11, c[0x0][0x1cc], R10, 0x1, P0 ;  /* 0x000073000b0d4a11 */ /* 0x000fe200000f0c0a */
[----:B------:R-:W-:Y:S02]  /*7ed0*/  @P5 IMAD.SHL.U32 R11, R44, 0x2, RZ ;  /* 0x000000022c0b5824 */ /* 0x000fe400078e00ff */
[----:B------:R-:W-:Y:S01]  /*7ee0*/  BAR.SYNC.DEFER_BLOCKING 0x0 ;  /* 0x0000000000007b1d */ /* 0x000fe20000010000 */
[----:B------:R-:W-:-:S05]  /*7ef0*/  ISETP.LT.AND P0, PT, RZ, c[0x0][0x27c], PT ;  /* 0x00009f00ff007a0c */ /* 0x000fca0003f01270 */
        /* <DEDUP_REMOVED lines=13> */
.L_x_341:
[----:B------:R-:W-:Y:S01]  /*7fd0*/  ULDC.U8 UR4, c[0x0][0x298] ;  /* 0x0000a60000047ab9 */ /* 0x000fe20000000000 */
[----:B--2---:R-:W-:Y:S01]  /*7fe0*/  SHF.R.S32.HI R9, RZ, 0x1f, R84 ;  /* 0x0000001fff097819 */ /* 0x004fe20000011454 */
[----:B------:R-:W-:Y:S01]  /*7ff0*/  IMAD.WIDE.U32 R14, R84, c[0x0][0x280], RZ ;  /* 0x0000a000540e7a25 */ /* 0x000fe200078e00ff */
[----:B------:R-:W-:Y:S01]  /*8000*/  ISETP.NE.AND P0, PT, RZ, UR4, PT ;  /* 0x00000004ff007c0c */ /* 0x000fe2000bf05270 */
[----:B------:R-:W-:Y:S01]  /*8010*/  BSSY B2, `(.L_x_342) ;  /* 0x0000765000027945 */ /* 0x000fe20003800000 */
[-C--:B------:R-:W-:Y:S01]  /*8020*/  LEA.HI R77, R80, R83.reuse, RZ, 0x2 ;  /* 0x00000053504d7211 */ /* 0x080fe200078f10ff */
[C---:B------:R-:W-:Y:S02]  /*8030*/  IMAD R19, R9.reuse, c[0x0][0x280], RZ ;  /* 0x0000a00009137a24 */ /* 0x040fe400078e02ff */
[----:B------:R-:W-:Y:S01]  /*8040*/  IMAD R9, R9, c[0x0][0x290], RZ ;  /* 0x0000a40009097a24 */ /* 0x000fe200078e02ff */
[----:B------:R-:W-:Y:S01]  /*8050*/  LOP3.LUT R8, R77, 0xfffffffc, RZ, 0xc0, !PT ;  /* 0xfffffffc4d087812 */ /* 0x000fe200078ec0ff */
[C---:B------:R-:W-:Y:S01]  /*8060*/  IMAD R19, R84.reuse, c[0x0][0x284], R19 ;  /* 0x0000a10054137a24 */ /* 0x040fe200078e0213 */
[----:B------:R-:W-:Y:S01]  /*8070*/  SHF.R.S32.HI R77, RZ, 0x2, R77 ;  /* 0x00000002ff4d7819 */ /* 0x000fe2000001144d */
[----:B------:R-:W-:Y:S01]  /*8080*/  IMAD R16, R84, c[0x0][0x294], R9 ;  /* 0x0000a50054107a24 */ /* 0x000fe200078e0209 */
[----:B------:R-:W-:Y:S01]  /*8090*/  IADD3 R97, -R8, R83, RZ ;  /* 0x0000005308617210 */ /* 0x000fe20007ffe1ff */
[----:B------:R-:W-:Y:S01]  /*80a0*/  IMAD.WIDE.U32 R84, R84, c[0x0][0x290], RZ ;  /* 0x0000a40054547a25 */ /* 0x000fe200078e00ff */
[----:B------:R-:W-:-:S02]  /*80b0*/  IADD3 R8, R77, UR18, RZ ;  /* 0x000000124d087c10 */ /* 0x000fc4000fffe0ff */
[----:B------:R-:W-:Y:S01]  /*80c0*/  IADD3 R19, R19, R15, RZ ;  /* 0x0000000f13137210 */ /* 0x000fe20007ffe0ff */
[----:B------:R-:W-:Y:S01]  /*80d0*/  IMAD.IADD R17, R16, 0x1, R85 ;  /* 0x0000000110117824 */ /* 0x000fe200078e0255 */
[C---:B------:R-:W-:Y:S01]  /*80e0*/  SHF.L.U32 R60, R97.reuse, 0x3, RZ ;  /* 0x00000003613c7819 */ /* 0x040fe200000006ff */
[----:B------:R-:W-:Y:S01]  /*80f0*/  IMAD R9, R97, 0x40, R8 ;  /* 0x0000004061097824 */ /* 0x000fe200078e0208 */
[----:B------:R-:W-:Y:S05]  /*8100*/  @!P0 BRA `(.L_x_343) ;  /* 0x0000393000008947 */ /* 0x000fea0003800000 */
[----:B------:R-:W-:Y:S01]  /*8110*/  PLOP3.LUT P4, PT, PT, PT, UP3, 0x80, 0x0 ;  /* 0x000000000000781c */ /* 0x000fe20003f8f038 */
[----:B------:R-:W-:Y:S01]  /*8120*/  IMAD.MOV.U32 R18, RZ, RZ, R14 ;  /* 0x000000ffff127224 */ /* 0x000fe200078e000e */
[----:B------:R-:W-:Y:S01]  /*8130*/  PLOP3.LUT P0, PT, PT, PT, UP3, 0x80, 0x0 ;  /* 0x000000000000781c */ /* 0x000fe20003f0f038 */
[----:B------:R-:W-:Y:S01]  /*8140*/  BSSY B0, `(.L_x_344) ;  /* 0x0000063000007945 */ /* 0x000fe20003800000 */
[----:B------:R-:W-:Y:S01]  /*8150*/  MOV R16, R84 ;  /* 0x0000005400107202 */ /* 0x000fe20000000f00 */
        /* <DEDUP_REMOVED lines=8> */
[----:B------:R-:W-:Y:S01]  /*81e0*/  @P4 IMAD.HI.U32 R10, R9, c[0x0][0x2c8], RZ ;  /* 0x0000b200090a4a27 */ /* 0x000fe200078e00ff */
[----:B------:R-:W-:Y:S01]  /*81f0*/  CS2R R110, SRZ ;  /* 0x00000000006e7805 */ /* 0x000fe2000001ff00 */
[----:B------:R-:W-:Y:S01]  /*8200*/  CS2R R116, SRZ ;  /* 0x0000000000747805 */ /* 0x000fe2000001ff00 */
[----:B------:R-:W-:Y:S01]  /*8210*/  CS2R R120, SRZ ;  /* 0x0000000000787805 */ /* 0x000fe2000001ff00 */
[----:B------:R-:W-:Y:S01]  /*8220*/  CS2R R108, SRZ ;  /* 0x00000000006c7805 */ /* 0x000fe2000001ff00 */
[----:B------:R-:W-:-:S04]  /*8230*/  @P0 SHF.R.U32.HI R9, RZ, c[0x0][0x2cc], R10 ;  /* 0x0000b300ff090a19 */ /* 0x000fc8000001160a */
[----:B------:R-:W-:Y:S01]  /*8240*/  SHF.R.S32.HI R12, RZ, 0x1f, R9 ;  /* 0x0000001fff0c7819 */ /* 0x000fe20000011409 */
[----:B------:R-:W-:-:S04]  /*8250*/  IMAD.WIDE.U32 R18, R9, c[0x0][0x280], R18 ;  /* 0x0000a00009127a25 */ /* 0x000fc800078e0012 */
[----:B------:R-:W-:Y:S01]  /*8260*/  IMAD R10, R12, c[0x0][0x280], RZ ;  /* 0x0000a0000c0a7a24 */ /* 0x000fe200078e02ff */
[----:B------:R-:W-:Y:S01]  /*8270*/  LEA R14, P4, R18, c[0x0][0x270], 0x1 ;  /* 0x00009c00120e7a11 */ /* 0x000fe200078808ff */
[----:B------:R-:W-:Y:S02]  /*8280*/  IMAD R12, R12, c[0x0][0x290], RZ ;  /* 0x0000a4000c0c7a24 */ /* 0x000fe400078e02ff */
[C---:B------:R-:W-:Y:S02]  /*8290*/  IMAD.WIDE.U32 R16, R9.reuse, c[0x0][0x290], R16 ;  /* 0x0000a40009107a25 */ /* 0x040fe400078e0010 */
[----:B------:R1:W2:Y:S02]  /*82a0*/  SHFL.IDX PT, R20, R14, RZ, 0x1c1f ;  /* 0x001c1fff0e147589 */ /* 0x0002a400000e0000 */
[C---:B------:R-:W-:Y:S02]  /*82b0*/  IMAD R10, R9.reuse, c[0x0][0x284], R10 ;  /* 0x0000a100090a7a24 */ /* 0x040fe400078e020a */
[----:B------:R-:W-:Y:S01]  /*82c0*/  IMAD R9, R9, c[0x0][0x294], R12 ;  /* 0x0000a50009097a24 */ /* 0x000fe200078e020c */
[----:B------:R-:W-:Y:S01]  /*82d0*/  LEA R12, P0, R16, c[0x0][0x288], 0x1 ;  /* 0x0000a200100c7a11 */ /* 0x000fe200078008ff */
[----:B------:R-:W-:-:S03]  /*82e0*/  IMAD.IADD R10, R19, 0x1, R10 ;  /* 0x00000001130a7824 */ /* 0x000fc600078e020a */
[----:B------:R-:W-:Y:S02]  /*82f0*/  IADD3 R9, R17, R9, RZ ;  /* 0x0000000911097210 */ /* 0x000fe40007ffe0ff */
[----:B------:R-:W-:Y:S02]  /*8300*/  LEA.HI.X R15, R18, c[0x0][0x274], R10, 0x1, P4 ;  /* 0x00009d00120f7a11 */ /* 0x000fe400020f0c0a */
[----:B------:R-:W-:Y:S01]  /*8310*/  LEA.HI.X R13, R16, c[0x0][0x28c], R9, 0x1, P0 ;  /* 0x0000a300100d7a11 */ /* 0x000fe200000f0c09 */
[----:B------:R1:W3:Y:S01]  /*8320*/  SHFL.IDX PT, R18, R12, RZ, 0x1c1f ;  /* 0x001c1fff0c127589 */ /* 0x0002e200000e0000 */
[----:B------:R-:W-:Y:S01]  /*8330*/  ISETP.GE.AND P0, PT, R8, UR21, PT ;  /* 0x0000001508007c0c */ /* 0x000fe2000bf06270 */
[----:B------:R-:W-:Y:S02]  /*8340*/  IMAD.SHL.U32 R16, R97, 0x4, RZ ;  /* 0x0000000461107824 */ /* 0x000fe400078e00ff */
[----:B------:R1:W4:Y:S01]  /*8350*/  SHFL.IDX PT, R21, R15, RZ, 0x1c1f ;  /* 0x001c1fff0f157589 */ /* 0x00032200000e0000 */
[----:B------:R-:W-:-:S03]  /*8360*/  CS2R R96, SRZ ;  /* 0x0000000000607805 */ /* 0x000fc6000001ff00 */
[----:B------:R1:W1:Y:S06]  /*8370*/  SHFL.IDX PT, R19, R13, RZ, 0x1c1f ;  /* 0x001c1fff0d137589 */ /* 0x00026c00000e0000 */
[----:B------:R-:W-:Y:S05]  /*8380*/  @P0 BRA `(.L_x_345) ;  /* 0x000003e000000947 */ /* 0x000fea0003800000 */
[C---:B--2---:R-:W-:Y:S01]  /*8390*/  IADD3 R9, R16.reuse, 0x10, RZ ;  /* 0x0000001010097810 */ /* 0x044fe20007ffe0ff */
[----:B------:R-:W-:Y:S01]  /*83a0*/  CS2R R104, SRZ ;  /* 0x0000000000687805 */ /* 0x000fe2000001ff00 */
[C---:B------:R-:W-:Y:S01]  /*83b0*/  ISETP.GE.AND P4, PT, R16.reuse, c[0x0][0x27c], PT ;  /* 0x00009f0010007a0c */ /* 0x040fe20003f86270 */
[----:B------:R-:W-:Y:S01]  /*83c0*/  CS2R R108, SRZ ;  /* 0x00000000006c7805 */ /* 0x000fe2000001ff00 */
[----:B------:R-:W-:Y:S01]  /*83d0*/  ISETP.GE.AND P0, PT, R9, c[0x0][0x27c], PT ;  /* 0x00009f0009007a0c */ /* 0x000fe20003f06270 */
[----:B------:R-:W-:Y:S01]  /*83e0*/  CS2R R122, SRZ ;  /* 0x00000000007a7805 */ /* 0x000fe2000001ff00 */
[----:B------:R-:W-:Y:S01]  /*83f0*/  CS2R R120, SRZ ;  /* 0x0000000000787805 */ /* 0x000fe2000001ff00 */
[----:B------:R-:W-:-:S02]  /*8400*/  IADD3 R11, R16, 0x30, RZ ;  /* 0x00000030100b7810 */ /* 0x000fc40007ffe0ff */
[----:B------:R-:W-:-:S06]  /*8410*/  IADD3 R17, R16, 0x20, RZ ;  /* 0x0000002010117810 */ /* 0x000fcc0007ffe0ff */
[C---:B----4-:R-:W-:Y:S02]  /*8420*/  @!P4 IMAD.WIDE R28, R16.reuse, 0x2, R20 ;  /* 0x00000002101cc825 */ /* 0x050fe400078e0214 */
[----:B------:R-:W-:Y:S02]  /*8430*/  @!P0 SHF.R.S32.HI R10, RZ, 0x1f, R9 ;  /* 0x0000001fff0a8819 */ /* 0x000fe40000011409 */
[----:B-1-3--:R-:W-:Y:S01]  /*8440*/  @!P4 IMAD.WIDE R24, R16, 0x2, R18 ;  /* 0x000000021018c825 */ /* 0x00afe200078e0212 */
[----:B------:R1:W5:Y:S01]  /*8450*/  @!P4 LD.E.64 R104, [R28.64] ;  /* 0x0000001c1c68c980 */ /* 0x000362000c101b00 */
[----:B------:R-:W-:Y:S02]  /*8460*/  @!P0 LEA.HI R9, R10, R9, RZ, 0x2 ;  /* 0x000000090a098211 */ /* 0x000fe400078f10ff */
[----:B------:R-:W-:Y:S01]  /*8470*/  ISETP.GE.AND P5, PT, R11, c[0x0][0x27c], PT ;  /* 0x00009f000b007a0c */ /* 0x000fe20003fa6270 */
[----:B------:R2:W5:Y:S01]  /*8480*/  @!P4 LD.E.64 R108, [R24.64] ;  /* 0x0000001c186cc980 */ /* 0x000562000c101b00 */
[----:B------:R-:W-:-:S02]  /*8490*/  @!P0 LOP3.LUT R9, R9, 0xfffffffc, RZ, 0xc0, !PT ;  /* 0xfffffffc09098812 */ /* 0x000fc400078ec0ff */
[----:B------:R-:W-:-:S03]  /*84a0*/  IADD3 R10, R16, 0x40, RZ ;  /* 0x00000040100a7810 */ /* 0x000fc60007ffe0ff */
        /* <DEDUP_REMOVED lines=8> */
[----:B--2---:R-:W-:-:S09]  /*8530*/  @!P5 SHF.R.S32.HI R24, RZ, 0x1f, R11 ;  /* 0x0000001fff18d819 */ /* 0x004fd2000001140b */
[----:B-1----:R-:W-:Y:S02]  /*8540*/  @!P6 SHF.R.S32.HI R28, RZ, 0x1f, R17 ;  /* 0x0000001fff1ce819 */ /* 0x002fe40000011411 */
[----:B------:R-:W-:Y:S02]  /*8550*/  @!P5 LEA.HI R11, R24, R11, RZ, 0x2 ;  /* 0x0000000b180bd211 */ /* 0x000fe400078f10ff */
[----:B------:R-:W-:Y:S02]  /*8560*/  @!P6 LEA.HI R17, R28, R17, RZ, 0x2 ;  /* 0x000000111c11e211 */ /* 0x000fe400078f10ff */
[----:B---3--:R-:W-:Y:S02]  /*8570*/  @!P4 SHF.R.S32.HI R23, RZ, 0x1f, R10 ;  /* 0x0000001fff17c819 */ /* 0x008fe4000001140a */
[----:B------:R-:W-:Y:S02]  /*8580*/  @!P0 SHF.R.S32.HI R22, RZ, 0x1f, R9 ;  /* 0x0000001fff168819 */ /* 0x000fe40000011409 */
[----:B------:R-:W-:-:S02]  /*8590*/  @!P4 LEA.HI R10, R23, R10, RZ, 0x2 ;  /* 0x0000000a170ac211 */ /* 0x000fc400078f10ff */
[----:B------:R-:W-:Y:S02]  /*85a0*/  @!P0 LEA.HI R9, R22, R9, RZ, 0x2 ;  /* 0x0000000916098211 */ /* 0x000fe400078f10ff */
[----:B------:R-:W-:Y:S02]  /*85b0*/  @!P5 LOP3.LUT R11, R11, 0xfffffffc, RZ, 0xc0, !PT ;  /* 0xfffffffc0b0bd812 */ /* 0x000fe400078ec0ff */
[----:B------:R-:W-:Y:S02]  /*85c0*/  @!P4 LOP3.LUT R10, R10, 0xfffffffc, RZ, 0xc0, !PT ;  /* 0xfffffffc0a0ac812 */ /* 0x000fe400078ec0ff */
[----:B------:R-:W-:Y:S02]  /*85d0*/  @!P6 LOP3.LUT R17, R17, 0xfffffffc, RZ, 0xc0, !PT ;  /* 0xfffffffc1111e812 */ /* 0x000fe400078ec0ff */
[----:B------:R-:W-:Y:S01]  /*85e0*/  @!P0 LOP3.LUT R9, R9, 0xfffffffc, RZ, 0xc0, !PT ;  /* 0xfffffffc09098812 */ /* 0x000fe200078ec0ff */
[C-C-:B------:R-:W-:Y:S01]  /*85f0*/  @!P5 IMAD.WIDE R28, R11.reuse, 0x2, R20.reuse ;  /* 0x000000020b1cd825 */ /* 0x140fe200078e0214 */
[----:B------:R-:W-:Y:S01]  /*8600*/  CS2R R118, SRZ ;  /* 0x0000000000767805 */ /* 0x000fe2000001ff00 */
[----:B------:R-:W-:Y:S01]  /*8610*/  CS2R R116, SRZ ;  /* 0x0000000000747805 */ /* 0x000fe2000001ff00 */
[----:B------:R-:W-:Y:S01]  /*8620*/  CS2R R112, SRZ ;  /* 0x0000000000707805 */ /* 0x000fe2000001ff00 */
[----:B------:R-:W-:Y:S01]  /*8630*/  @!P4 IMAD.WIDE R22, R10, 0x2, R20 ;  /* 0x000000020a16c825 */ /* 0x000fe200078e0214 */
[----:B------:R-:W-:Y:S01]  /*8640*/  CS2R R110, SRZ ;  /* 0x00000000006e7805 */ /* 0x000fe2000001ff00 */
[----:B------:R-:W-:Y:S01]  /*8650*/  CS2R R98, SRZ ;  /* 0x0000000000627805 */ /* 0x000fe2000001ff00 */
[----:B------:R-:W-:Y:S01]  /*8660*/  CS2R R90, SRZ ;  /* 0x00000000005a7805 */ /* 0x000fe2000001ff00 */
[----:B------:R-:W-:Y:S01]  /*8670*/  @!P5 IMAD.WIDE R24, R11, 0x2, R18 ;  /* 0x000000020b18d825 */ /* 0x000fe200078e0212 */
[----:B------:R-:W-:Y:S01]  /*8680*/  CS2R R96, SRZ ;  /* 0x0000000000607805 */ /* 0x000fe2000001ff00 */
[----:B------:R-:W-:Y:S01]  /*8690*/  CS2R R88, SRZ ;  /* 0x0000000000587805 */ /* 0x000fe2000001ff00 */
[----:B------:R1:W5:Y:S01]  /*86a0*/  @!P5 LD.E.64 R112, [R28.64] ;  /* 0x0000001c1c70d980 */ /* 0x000362000c101b00 */
[----:B----4-:R-:W-:-:S03]  /*86b0*/  @!P6 IMAD.WIDE R30, R17, 0x2, R20 ;  /* 0x00000002111ee825 */ /* 0x010fc600078e0214 */
[----:B------:R1:W5:Y:S01]  /*86c0*/  @!P5 LD.E.64 R110, [R24.64] ;  /* 0x0000001c186ed980 */ /* 0x000362000c101b00 */
[----:B------:R-:W-:-:S03]  /*86d0*/  @!P6 IMAD.WIDE R32, R17, 0x2, R18 ;  /* 0x000000021120e825 */ /* 0x000fc600078e0212 */
[----:B------:R1:W5:Y:S01]  /*86e0*/  @!P6 LD.E.64 R118, [R30.64] ;  /* 0x0000001c1e76e980 */ /* 0x000362000c101b00 */
[----:B------:R-:W-:-:S03]  /*86f0*/  @!P4 IMAD.WIDE R10, R10, 0x2, R18 ;  /* 0x000000020a0ac825 */ /* 0x000fc600078e0212 */
[----:B------:R1:W5:Y:S01]  /*8700*/  @!P6 LD.E.64 R116, [R32.64] ;  /* 0x0000001c2074e980 */ /* 0x000362000c101b00 */
[----:B------:R-:W-:-:S03]  /*8710*/  @!P0 IMAD.WIDE R20, R9, 0x2, R20 ;  /* 0x0000000209148825 */ /* 0x000fc600078e0214 */
[----:B------:R1:W5:Y:S01]  /*8720*/  @!P4 LD.E.64 R98, [R22.64] ;  /* 0x0000001c1662c980 */ /* 0x000362000c101b00 */
[----:B------:R-:W-:-:S03]  /*8730*/  @!P0 IMAD.WIDE R18, R9, 0x2, R18 ;  /* 0x0000000209128825 */ /* 0x000fc600078e0212 */
[----:B------:R1:W5:Y:S04]  /*8740*/  @!P0 LD.E.64 R90, [R20.64] ;  /* 0x0000001c145a8980 */ /* 0x000368000c101b00 */
[----:B------:R1:W5:Y:S04]  /*8750*/  @!P4 LD.E.64 R96, [R10.64] ;  /* 0x0000001c0a60c980 */ /* 0x000368000c101b00 */
[----:B------:R1:W5:Y:S02]  /*8760*/  @!P0 LD.E.64 R88, [R18.64] ;  /* 0x0000001c12588980 */ /* 0x000364000c101b00 */
.L_x_345:
[----:B--2---:R-:W-:Y:S05]  /*8770*/  BSYNC B0 ;  /* 0x0000000000007941 */ /* 0x004fea0003800000 */
.L_x_344:
[----:B------:R-:W-:Y:S01]  /*8780*/  IADD3 R9, R8, 0x40, RZ ;  /* 0x0000004008097810 */ /* 0x000fe20007ffe0ff */
[----:B-----5:R-:W-:Y:S01]  /*8790*/  IMAD.MOV.U32 R8, RZ, RZ, R90 ;  /* 0x000000ffff087224 */ /* 0x020fe200078e005a */
[----:B-1----:R-:W1:Y:S01]  /*87a0*/  SHFL.IDX PT, R23, R15, 0x1, 0x1c1f ;  /* 0x003c1f000f177f89 */ /* 0x002e6200000e0000 */
[----:B------:R-:W-:Y:S01]  /*87b0*/  IMAD.MOV.U32 R10, RZ, RZ, R98 ;  /* 0x000000ffff0a7224 */ /* 0x000fe200078e0062 */
[----:B------:R-:W-:Y:S01]  /*87c0*/  ISETP.GE.AND P0, PT, R9, UR21, PT ;  /* 0x0000001509007c0c */ /* 0x000fe2000bf06270 */
        /* <DEDUP_REMOVED lines=41> */
[----:B------:R-:W2:Y:S01]  /*8a60*/  SHFL.IDX PT, R22, R14, 0x1, 0x1c1f ;  /* 0x003c1f000e167f89 */ /* 0x000ea200000e0000 */
[----:B------:R-:W-:Y:S01]  /*8a70*/  IMAD.MOV.U32 R8, RZ, RZ, R109 ;  /* 0x000000ffff087224 */ /* 0x000fe200078e006d */
[----:B------:R-:W-:Y:S01]  /*8a80*/  BSSY B0, `(.L_x_346) ;  /* 0x0000051000007945 */ /* 0x000fe20003800000 */
[----:B------:R-:W-:Y:S01]  /*8a90*/  PRMT R93, R11, 0x7610, R93 ;  /* 0x000076100b5d7816 */ /* 0x000fe2000000005d */
[----:B----4-:R-:W4:Y:S01]  /*8aa0*/  SHFL.IDX PT, R21, R13, 0x1, 0x1c1f ;  /* 0x003c1f000d157f89 */ /* 0x010f2200000e0000 */
[----:B------:R-:W-:Y:S01]  /*8ab0*/  PRMT R92, R10, 0x7610, R92 ;  /* 0x000076100a5c7816 */ /* 0x000fe2000000005c */
[----:B------:R-:W-:Y:S01]  /*8ac0*/  CS2R R54, SRZ ;  /* 0x0000000000367805 */ /* 0x000fe2000001ff00 */
[----:B------:R-:W-:Y:S01]  /*8ad0*/  PRMT R100, R9, 0x7610, R100 ;  /* 0x0000761009647816 */ /* 0x000fe20000000064 */
[----:B------:R3:W1:Y:S01]  /*8ae0*/  SHFL.IDX PT, R20, R12, 0x1, 0x1c1f ;  /* 0x003c1f000c147f89 */ /* 0x00066200000e0000 */
        /* <DEDUP_REMOVED lines=10> */
[----:B---3--:R-:W-:Y:S01]  /*8b90*/  PRMT R12, R12, 0x5410, R8 ;  /* 0x000054100c0c7816 */ /* 0x008fe20000000008 */
[----:B------:R-:W-:Y:S05]  /*8ba0*/  @P0 BRA `(.L_x_347) ;  /* 0x000003e000000947 */ /* 0x000fea0003800000 */
[C---:B-12-4-:R-:W-:Y:S01]  /*8bb0*/  IADD3 R8, R16.reuse, 0x10, RZ ;  /* 0x0000001010087810 */ /* 0x056fe20007ffe0ff */
        /* <DEDUP_REMOVED lines=11> */
[C---:B------:R-:W-:Y:S01]  /*8c70*/  @!P4 IMAD.WIDE R10, R16.reuse, 0x2, R20 ;  /* 0x00000002100ac825 */ /* 0x040fe200078e0214 */
[----:B------:R-:W-:Y:S01]  /*8c80*/  IADD3 R13, R16, 0x50, RZ ;  /* 0x00000050100d7810 */ /* 0x000fe20007ffe0ff */
[----:B------:R1:W5:Y:S01]  /*8c90*/  @!P4 LD.E.64 R86, [R26.64] ;  /* 0x0000001c1a56c980 */ /* 0x000362000c101b00 */
[----:B------:R-:W-:Y:S02]  /*8ca0*/  @!P0 LEA.HI R9, R9, R8, RZ, 0x2 ;  /* 0x0000000809098211 */ /* 0x000fe400078f10ff */
[----:B------:R-:W-:Y:S01]  /*8cb0*/  ISETP.GE.AND P6, PT, R18, c[0x0][0x27c], PT ;  /* 0x00009f0012007a0c */ /* 0x000fe20003fc6270 */
[----:B------:R2:W5:Y:S01]  /*8cc0*/  @!P4 LD.E.64 R78, [R10.64] ;  /* 0x0000001c0a4ec980 */ /* 0x000562000c101b00 */
[----:B------:R-:W-:-:S05]  /*8cd0*/  @!P0 LOP3.LUT R9, R9, 0xfffffffc, RZ, 0xc0, !PT ;  /* 0xfffffffc09098812 */ /* 0x000fca00078ec0ff */
[----:B------:R-:W-:-:S04]  /*8ce0*/  @!P0 IMAD.WIDE R24, R9, 0x2, R22 ;  /* 0x0000000209188825 */ /* 0x000fc800078e0216 */
[----:B------:R-:W-:Y:S01]  /*8cf0*/  @!P0 IMAD.WIDE R8, R9, 0x2, R20 ;  /* 0x0000000209088825 */ /* 0x000fe200078e0214 */
[----:B------:R3:W5:Y:S01]  /*8d00*/  @!P0 LD.E.64 R74, [R24.64] ;  /* 0x0000001c184a8980 */ /* 0x000762000c101b00 */
[----:B------:R-:W-:Y:S02]  /*8d10*/  ISETP.GE.AND P5, PT, R15, c[0x0][0x27c], PT ;  /* 0x00009f000f007a0c */ /* 0x000fe40003fa6270 */
[----:B------:R-:W-:Y:S01]  /*8d20*/  ISETP.GE.AND P4, PT, R14, c[0x0][0x27c], PT ;  /* 0x00009f000e007a0c */ /* 0x000fe20003f86270 */
[----:B------:R4:W5:Y:S01]  /*8d30*/  @!P0 LD.E.64 R72, [R8.64] ;  /* 0x0000001c08488980 */ /* 0x000962000c101b00 */
[----:B------:R-:W-:Y:S02]  /*8d40*/  ISETP.GE.AND P0, PT, R13, c[0x0][0x27c], PT ;  /* 0x00009f000d007a0c */ /* 0x000fe40003f06270 */
[----:B--2---:R-:W-:-:S07]  /*8d50*/  @!P6 SHF.R.S32.HI R11, RZ, 0x1f, R18 ;  /* 0x0000001fff0be819 */ /* 0x004fce0000011412 */
[----:B------:R-:W-:Y:S02]  /*8d60*/  @!P5 SHF.R.S32.HI R10, RZ, 0x1f, R15 ;  /* 0x0000001fff0ad819 */ /* 0x000fe4000001140f */
[----:B------:R-:W-:Y:S02]  /*8d70*/  @!P6 LEA.HI R11, R11, R18, RZ, 0x2 ;  /* 0x000000120b0be211 */ /* 0x000fe400078f10ff */
[----:B------:R-:W-:Y:S02]  /*8d80*/  @!P5 LEA.HI R10, R10, R15, RZ, 0x2 ;  /* 0x0000000f0a0ad211 */ /* 0x000fe400078f10ff */
[----:B----4-:R-:W-:Y:S02]  /*8d90*/  @!P4 SHF.R.S32.HI R9, RZ, 0x1f, R14 ;  /* 0x0000001fff09c819 */ /* 0x010fe4000001140e */
[----:B------:R-:W-:Y:S02]  /*8da0*/  @!P0 SHF.R.S32.HI R8, RZ, 0x1f, R13 ;  /* 0x0000001fff088819 */ /* 0x000fe4000001140d */
[----:B------:R-:W-:-:S02]  /*8db0*/  @!P4 LEA.HI R9, R9, R14, RZ, 0x2 ;  /* 0x0000000e0909c211 */ /* 0x000fc400078f10ff */
[----:B------:R-:W-:Y:S02]  /*8dc0*/  @!P0 LEA.HI R8, R8, R13, RZ, 0x2 ;  /* 0x0000000d08088211 */ /* 0x000fe400078f10ff */
[----:B------:R-:W-:Y:S02]  /*8dd0*/  @!P6 LOP3.LUT R11, R11, 0xfffffffc, RZ, 0xc0, !PT ;  /* 0xfffffffc0b0be812 */ /* 0x000fe400078ec0ff */
[----:B------:R-:W-:Y:S02]  /*8de0*/  @!P5 LOP3.LUT R10, R10, 0xfffffffc, RZ, 0xc0, !PT ;  /* 0xfffffffc0a0ad812 */ /* 0x000fe400078ec0ff */
[----:B------:R-:W-:Y:S02]  /*8df0*/  @!P4 LOP3.LUT R9, R9, 0xfffffffc, RZ, 0xc0, !PT ;  /* 0xfffffffc0909c812 */ /* 0x000fe400078ec0ff */
[----:B------:R-:W-:Y:S01]  /*8e00*/  @!P0 LOP3.LUT R8, R8, 0xfffffffc, RZ, 0xc0, !PT ;  /* 0xfffffffc08088812 */ /* 0x000fe200078ec0ff */
[--C-:B------:R-:W-:Y:S01]  /*8e10*/  @!P6 IMAD.WIDE R30, R11, 0x2, R22.reuse ;  /* 0x000000020b1ee825 */ /* 0x100fe200078e0216 */
[----:B------:R-:W-:Y:S01]  /*8e20*/  CS2R R66, SRZ ;  /* 0x0000000000427805 */ /* 0x000fe2000001ff00 */
[----:B------:R-:W-:Y:S01]  /*8e30*/  CS2R R64, SRZ ;  /* 0x0000000000407805 */ /* 0x000fe2000001ff00 */
[----:B------:R-:W-:Y:S01]  /*8e40*/  CS2R R58, SRZ ;  /* 0x00000000003a7805 */ /* 0x000fe2000001ff00 */
[--C-:B------:R-:W-:Y:S01]  /*8e50*/  @!P5 IMAD.WIDE R28, R10, 0x2, R22.reuse ;  /* 0x000000020a1cd825 */ /* 0x100fe200078e0216 */
[----:B------:R-:W-:Y:S01]  /*8e60*/  CS2R R56, SRZ ;  /* 0x0000000000387805 */ /* 0x000fe2000001ff00 */
[----:B------:R-:W-:Y:S01]  /*8e70*/  CS2R R54, SRZ ;  /* 0x0000000000367805 */ /* 0x000fe2000001ff00 */
[----:B-1----:R-:W-:Y:S01]  /*8e80*/  CS2R R26, SRZ ;  /* 0x00000000001a7805 */ /* 0x002fe2000001ff00 */
[--C-:B------:R-:W-:Y:S01]  /*8e90*/  @!P4 IMAD.WIDE R14, R9, 0x2, R22.reuse ;  /* 0x00000002090ec825 */ /* 0x100fe200078e0216 */
[----:B------:R-:W-:Y:S01]  /*8ea0*/  CS2R R48, SRZ ;  /* 0x0000000000307805 */ /* 0x000fe2000001ff00 */
[----:B---3--:R-:W-:Y:S01]  /*8eb0*/  CS2R R24, SRZ ;  /* 0x0000000000187805 */ /* 0x008fe2000001ff00 */
        /* <DEDUP_REMOVED lines=13> */
.L_x_347:
[----:B-12-4-:R-:W-:Y:S05]  /*8f90*/  BSYNC B0 ;  /* 0x0000000000007941 */ /* 0x016fea0003800000 */
.L_x_346:
[----:B-----5:R-:W-:Y:S01]  /*8fa0*/  IMAD.MOV.U32 R8, RZ, RZ, R27 ;  /* 0x000000ffff087224 */ /* 0x020fe200078e001b */
[----:B------:R-:W-:Y:S01]  /*8fb0*/  UIADD3 UR4, -UR18, UR21, URZ ;  /* 0x0000001512047290 */ /* 0x000fe2000fffe13f */
[----:B------:R-:W-:Y:S01]  /*8fc0*/  IMAD.MOV.U32 R10, RZ, RZ, R26 ;  /* 0x000000ffff0a7224 */ /* 0x000fe200078e001a */
[----:B------:R-:W-:-:S04]  /*8fd0*/  DEPBAR.LE SB0, 0x1 ;  /* 0x000080400000791a */ /* 0x000fc80000000000 */
[----:B------:R-:W-:Y:S01]  /*8fe0*/  PRMT R14, R8, 0x7610, R14 ;  /* 0x00007610080e7816 */ /* 0x000fe2000000000e */
[----:B------:R-:W-:Y:S01]  /*8ff0*/  IMAD.MOV.U32 R8, RZ, RZ, R58 ;  /* 0x000000ffff087224 */ /* 0x000fe200078e003a */
[----:B------:R-:W-:Y:S01]  /*9000*/  PRMT R15, R10, 0x7610, R15 ;  /* 0x000076100a0f7816 */ /* 0x000fe2000000000f */
[----:B------:R-:W-:Y:S01]  /*9010*/  IMAD.MOV.U32 R10, RZ, RZ, R55 ;  /* 0x000000ffff0a7224 */ /* 0x000fe200078e0037 */
[----:B------:R-:W-:Y:S01]  /*9020*/  UISETP.LT.AND UP0, UPT, UR4, 0x80, UPT ;  /* 0x000000800400788c */ /* 0x000fe2000bf01270 */
        /* <DEDUP_REMOVED lines=19> */
[----:B------:R-:W-:Y:S01]  /*9160*/  SHF.R.S32.HI R10, RZ, 0x1f, R77 ;  /* 0x0000001fff0a7819 */ /* 0x000fe2000001144d */
[----:B------:R-:W-:Y:S01]  /*9170*/  USEL UR4, UR4, 0x80, UP0 ;  /* 0x0000008004047887 */ /* 0x000fe20008000000 */
[----:B------:R-:W-:Y:S01]  /*9180*/  PRMT R13, R8, 0x7610, R13 ;  /* 0x00007610080d7816 */ /* 0x000fe2000000000d */
[----:B------:R-:W-:Y:S01]  /*9190*/  IMAD.MOV.U32 R8, RZ, RZ, R49 ;  /* 0x000000ffff087224 */ /* 0x000fe200078e0031 */
[----:B------:R-:W-:Y:S01]  /*91a0*/  LEA.HI R10, R10, R77, RZ, 0x3 ;  /* 0x0000004d0a0a7211 */ /* 0x000fe200078f18ff */
[----:B------:R-:W-:Y:S01]  /*91b0*/  BSSY B1, `(.L_x_348) ;  /* 0x0000155000017945 */ /* 0x000fe20003800000 */
[----:B------:R-:W-:Y:S01]  /*91c0*/  PRMT R39, R9, 0x7610, R39 ;  /* 0x0000761009277816 */ /* 0x000fe20000000027 */
[----:B------:R-:W-:Y:S01]  /*91d0*/  IMAD.MOV.U32 R9, RZ, RZ, R48 ;  /* 0x000000ffff097224 */ /* 0x000fe200078e0030 */
[----:B------:R-:W-:-:S02]  /*91e0*/  LOP3.LUT R10, R10, 0xfffffff8, RZ, 0xc0, !PT ;  /* 0xfffffff80a0a7812 */ /* 0x000fc400078ec0ff */
[----:B------:R-:W-:Y:S01]  /*91f0*/  PRMT R19, R8, 0x7610, R19 ;  /* 0x0000761008137816 */ /* 0x000fe20000000013 */
[----:B------:R-:W-:Y:S01]  /*9200*/  IMAD.MOV.U32 R8, RZ, RZ, R56 ;  /* 0x000000ffff087224 */ /* 0x000fe200078e0038 */
[----:B------:R-:W-:Y:S01]  /*9210*/  PRMT R20, R9, 0x7610, R20 ;  /* 0x0000761009147816 */ /* 0x000fe20000000014 */
[----:B------:R-:W-:Y:S01]  /*9220*/  IMAD.IADD R9, R77, 0x1, -R10 ;  /* 0x000000014d097824 */ /* 0x000fe200078e0a0a */
[----:B------:R-:W-:Y:S01]  /*9230*/  PRMT R12, R11, 0x7610, R12 ;  /* 0x000076100b0c7816 */ /* 0x000fe2000000000c */
[----:B------:R-:W-:Y:S01]  /*9240*/  IMAD.MOV.U32 R11, RZ, RZ, R57 ;  /* 0x000000ffff0b7224 */ /* 0x000fe200078e0039 */
[----:B------:R-:W-:Y:S01]  /*9250*/  PRMT R28, R8, 0x7610, R28 ;  /* 0x00007610081c7816 */ /* 0x000fe2000000001c */
[C---:B------:R-:W-:Y:S01]  /*9260*/  IMAD.SHL.U32 R8, R9.reuse, 0x40, RZ ;  /* 0x0000004009087824 */ /* 0x040fe200078e00ff */
[----:B------:R-:W-:Y:S01]  /*9270*/  BAR.SYNC.DEFER_BLOCKING 0x0 ;  /* 0x0000000000007b1d */ /* 0x000fe20000010000 */
[----:B------:R-:W-:Y:S01]  /*9280*/  LOP3.LUT P4, RZ, R9, 0x4, RZ, 0xc0, !PT ;  /* 0x0000000409ff7812 */ /* 0x000fe2000788c0ff */
[----:B------:R-:W-:Y:S01]  /*9290*/  IMAD.MOV.U32 R10, RZ, RZ, R64 ;  /* 0x000000ffff0a7224 */ /* 0x000fe200078e0040 */
[----:B------:R-:W-:-:S02]  /*92a0*/  PRMT R23, R11, 0x7610, R23 ;  /* 0x000076100b177816 */ /* 0x000fc40000000017 */
[----:B------:R-:W-:Y:S01]  /*92b0*/  LOP3.LUT R9, R8, 0x1c0, RZ, 0xc0, !PT ;  /* 0x000001c008097812 */ /* 0x000fe200078ec0ff */
[----:B------:R-:W-:Y:S01]  /*92c0*/  IMAD.MOV.U32 R8, RZ, RZ, R72 ;  /* 0x000000ffff087224 */ /* 0x000fe200078e0048 */
[----:B------:R-:W-:Y:S02]  /*92d0*/  ISETP.GE.AND P0, PT, R77, UR4, PT ;  /* 0x000000044d007c0c */ /* 0x000fe4000bf06270 */
[----:B------:R-:W-:Y:S02]  /*92e0*/  LOP3.LUT R11, R9, 0x18, R60, 0xf8, !PT ;  /* 0x00000018090b7812 */ /* 0x000fe400078ef83c */
[----:B------:R-:W-:Y:S01]  /*92f0*/  SHF.R.U32.HI R18, RZ, 0x3, R9 ;  /* 0x00000003ff127819 */ /* 0x000fe20000011609 */
[----:B------:R-:W-:Y:S01]  /*9300*/  IMAD.MOV.U32 R9, RZ, RZ, R65 ;  /* 0x000000ffff097224 */ /* 0x000fe200078e0041 */
[----:B------:R-:W-:Y:S01]  /*9310*/  PRMT R31, R10, 0x7610, R31 ;  /* 0x000076100a1f7816 */ /* 0x000fe2000000001f */
[----:B------:R-:W-:Y:S01]  /*9320*/  IMAD.MOV.U32 R10, RZ, RZ, R73 ;  /* 0x000000ffff0a7224 */ /* 0x000fe200078e0049 */
[----:B------:R-:W-:-:S02]  /*9330*/  LOP3.LUT R18, R11, R18, RZ, 0x3c, !PT ;  /* 0x000000120b127212 */ /* 0x000fc400078e3cff */
[----:B------:R-:W-:Y:S01]  /*9340*/  PRMT R34, R9, 0x7610, R34 ;  /* 0x0000761009227816 */ /* 0x000fe20000000022 */
[----:B------:R-:W-:Y:S01]  /*9350*/  IMAD.MOV.U32 R9, RZ, RZ, R78 ;  /* 0x000000ffff097224 */ /* 0x000fe200078e004e */
[----:B------:R-:W-:Y:S01]  /*9360*/  PRMT R38, R8, 0x7610, R38 ;  /* 0x0000761008267816 */ /* 0x000fe20000000026 */
[----:B------:R-:W-:Y:S01]  /*9370*/  IMAD R18, R81, 0x200, R18 ;  /* 0x0000020051127824 */ /* 0x000fe200078e0212 */
[----:B------:R-:W-:Y:S01]  /*9380*/  PRMT R37, R10, 0x7610, R37 ;  /* 0x000076100a257816 */ /* 0x000fe20000000025 */
[----:B------:R-:W-:Y:S01]  /*9390*/  IMAD.MOV.U32 R8, RZ, RZ, R79 ;  /* 0x000000ffff087224 */ /* 0x000fe200078e004f */
[----:B------:R-:W-:Y:S02]  /*93a0*/  PRMT R42, R9, 0x7610, R42 ;  /* 0x00007610092a7816 */ /* 0x000fe4000000002a */
[C---:B------:R-:W-:Y:S02]  /*93b0*/  IADD3 R17, R18.reuse, 0x20, RZ ;  /* 0x0000002012117810 */ /* 0x040fe40007ffe0ff */
[----:B------:R-:W-:-:S02]  /*93c0*/  @P4 IADD3 R17, R18, -0x20, RZ ;  /* 0xffffffe012114810 */ /* 0x000fc40007ffe0ff */
[----:B------:R-:W-:Y:S02]  /*93d0*/  PRMT R41, R8, 0x7610, R41 ;  /* 0x0000761008297816 */ /* 0x000fe40000000029 */
[----:B------:R-:W-:Y:S02]  /*93e0*/  LEA R18, R18, 0xc100, 0x1 ;  /* 0x0000c10012127811 */ /* 0x000fe400078e08ff */
[----:B------:R-:W-:Y:S01]  /*93f0*/  LEA R17, R17, 0xc100, 0x1 ;  /* 0x0000c10011117811 */ /* 0x000fe200078e08ff */
[----:B------:R-:W-:Y:S05]  /*9400*/  @P0 BRA `(.L_x_349) ;  /* 0x000012f000000947 */ /* 0x000fea0003800000 */
[----:B------:R-:W-:Y:S01]  /*9410*/  ISETP.GE.AND P0, PT, R16, c[0x0][0x27c], PT ;  /* 0x00009f0010007a0c */ /* 0x000fe20003f06270 */
[----:B------:R-:W-:-:S12]  /*9420*/  BSSY B0, `(.L_x_350) ;  /* 0x0000030000007945 */ /* 0x000fd80003800000 */
[----:B------:R-:W-:Y:S05]  /*9430*/  @P0 BRA `(.L_x_351) ;  /* 0x000002e000000947 */ /* 0x000fea0003800000 */
[----:B------:R-:W1:Y:S01]  /*9440*/  LDS.128 R8, [R18] ;  /* 0x0000000012087984 */ /* 0x000e620000000c00 */
[----:B------:R-:W-:Y:S02]  /*9450*/  SHF.R.U32.HI R60, RZ, 0x10, R105 ;  /* 0x00000010ff3c7819 */ /* 0x000fe40000011669 */
[----:B------:R-:W-:Y:S02]  /*9460*/  SHF.R.U32.HI R103, RZ, 0x10, R109 ;  /* 0x00000010ff677819 */ /* 0x000fe4000001166d */
[----:B------:R-:W-:Y:S02]  /*9470*/  SHF.R.U64 R107, R104, 0x10, R105 ;  /* 0x00000010686b7819 */ /* 0x000fe40000001269 */
[----:B------:R-:W-:Y:S02]  /*9480*/  PRMT R101, R101, 0x5410, R60 ;  /* 0x0000541065657816 */ /* 0x000fe4000000003c */
[----:B------:R-:W-:Y:S02]  /*9490*/  PRMT R60, R12, 0x5432, R103 ;  /* 0x000054320c3c7816 */ /* 0x000fe40000000067 */
[----:B------:R-:W-:-:S02]  /*94a0*/  SHF.R.U64 R105, R108, 0x10, R109 ;  /* 0x000000106c697819 */ /* 0x000fc4000000126d */
[----:B------:R-:W-:Y:S02]  /*94b0*/  PRMT R102, R102, 0x5410, R107 ;  /* 0x0000541066667816 */ /* 0x000fe4000000006b */
[----:B------:R-:W-:Y:S02]  /*94c0*/  PRMT R100, R100, 0x5410, R105 ;  /* 0x0000541064647816 */ /* 0x000fe40000000069 */
[----:B------:R-:W-:Y:S02]  /*94d0*/  LOP3.LUT R109, R101, 0xffff0000, RZ, 0xc0, !PT ;  /* 0xffff0000656d7812 */ /* 0x000fe400078ec0ff */
[----:B------:R-:W-:Y:S02]  /*94e0*/  LOP3.LUT R115, R102, 0xffff0000, RZ, 0xc0, !PT ;  /* 0xffff000066737812 */ /* 0x000fe400078ec0ff */
[----:B-1----:R-:W-:Y:S01]  /*94f0*/  SHF.L.U32 R108, R8, 0x10, RZ ;  /* 0x00000010086c7819 */ /* 0x002fe200000006ff */
[----:B------:R-:W-:Y:S01]  /*9500*/  IMAD.U32 R104, R10, 0x10000, RZ ;  /* 0x000100000a687824 */ /* 0x000fe200078e00ff */
[----:B------:R-:W-:Y:S01]  /*9510*/  LOP3.LUT R107, R8, 0xffff0000, RZ, 0xc0, !PT ;  /* 0xffff0000086b7812 */ /* 0x000fe200078ec0ff */
[----:B------:R-:W-:Y:S01]  /*9520*/  IMAD.U32 R8, R60, 0x10000, RZ ;  /* 0x000100003c087824 */ /* 0x000fe200078e00ff */
[----:B------:R-:W-:Y:S01]  /*9530*/  LOP3.LUT R103, R10, 0xffff0000, RZ, 0xc0, !PT ;  /* 0xffff00000a677812 */ /* 0x000fe200078ec0ff */
[C---:B------:R-:W-:Y:S01]  /*9540*/  IMAD.U32 R10, R11.reuse, 0x10000, RZ ;  /* 0x000100000b0a7824 */ /* 0x040fe200078e00ff */
[----:B------:R-:W-:Y:S01]  /*9550*/  LOP3.LUT R105, R11, 0xffff0000, RZ, 0xc0, !PT ;  /* 0xffff00000b697812 */ /* 0x000fe200078ec0ff */
[----:B------:R-:W-:Y:S01]  /*9560*/  IMAD.U32 R11, R101, 0x10000, RZ ;  /* 0x00010000650b7824 */ /* 0x000fe200078e00ff */
[----:B------:R-:W-:Y:S01]  /*9570*/  LOP3.LUT R60, R60, 0xffff0000, RZ, 0xc0, !PT ;  /* 0xffff00003c3c7812 */ /* 0x000fe200078ec0ff */
[----:B------:R-:W-:Y:S01]  /*9580*/  FMUL.FTZ R101, R103, R8 ;  /* 0x0000000867657220 */ /* 0x000fe20000410000 */
[----:B------:R-:W-:Y:S01]  /*9590*/  SHF.L.U32 R106, R9, 0x10, RZ ;  /* 0x00000010096a7819 */ /* 0x000fe200000006ff */
[----:B------:R-:W-:Y:S01]  /*95a0*/  FMUL.FTZ R103, R103, R11 ;  /* 0x0000000b67677220 */ /* 0x000fe20000410000 */
[----:B------:R-:W-:Y:S01]  /*95b0*/  LOP3.LUT R114, R9, 0xffff0000, RZ, 0xc0, !PT ;  /* 0xffff000009727812 */ /* 0x000fe200078ec0ff */
[----:B------:R-:W-:-:S02]  /*95c0*/  FMUL.FTZ R9, R105, R60 ;  /* 0x0000003c69097220 */ /* 0x000fc40000410000 */
[-C--:B------:R-:W-:Y:S02]  /*95d0*/  FMUL.FTZ R105, R105, R109.reuse ;  /* 0x0000006d69697220 */ /* 0x080fe40000410000 */
[----:B------:R-:W-:Y:S01]  /*95e0*/  FFMA.FTZ R9, R10, R109, -R9 ;  /* 0x0000006d0a097223 */ /* 0x000fe20000010809 */
[----:B------:R-:W-:Y:S01]  /*95f0*/  LOP3.LUT R109, R100, 0xffff0000, RZ, 0xc0, !PT ;  /* 0xffff0000646d7812 */ /* 0x000fe200078ec0ff */
[C---:B------:R-:W-:Y:S02]  /*9600*/  FFMA.FTZ R101, R104.reuse, R11, -R101 ;  /* 0x0000000b68657223 */ /* 0x040fe40000010865 */
[----:B------:R-:W-:Y:S01]  /*9610*/  FFMA.FTZ R8, R104, R8, R103 ;  /* 0x0000000868087223 */ /* 0x000fe20000010067 */
[----:B------:R-:W-:Y:S01]  /*9620*/  SHF.L.U32 R103, R102, 0x10, RZ ;  /* 0x0000001066677819 */ /* 0x000fe200000006ff */
[----:B------:R-:W-:Y:S02]  /*9630*/  IMAD.U32 R11, R100, 0x10000, RZ ;  /* 0x00010000640b7824 */ /* 0x000fe400078e00ff */
[----:B------:R-:W-:-:S02]  /*9640*/  FFMA.FTZ R60, R10, R60, R105 ;  /* 0x0000003c0a3c7223 */ /* 0x000fc40000010069 */
[C---:B------:R-:W-:Y:S02]  /*9650*/  FMUL.FTZ R10, R107.reuse, R11 ;  /* 0x0000000b6b0a7220 */ /* 0x040fe40000410000 */
[C---:B------:R-:W-:Y:S02]  /*9660*/  FMUL.FTZ R100, R114.reuse, R109 ;  /* 0x0000006d72647220 */ /* 0x040fe40000410000 */
[----:B------:R-:W-:Y:S02]  /*9670*/  FMUL.FTZ R107, R107, R103 ;  /* 0x000000676b6b7220 */ /* 0x000fe40000410000 */
[----:B------:R-:W-:Y:S02]  /*9680*/  FMUL.FTZ R114, R114, R115 ;  /* 0x0000007372727220 */ /* 0x000fe40000410000 */
[----:B------:R-:W-:Y:S01]  /*9690*/  FFMA.FTZ R103, R108, R103, -R10 ;  /* 0x000000676c677223 */ /* 0x000fe2000001080a */
[----:B------:R-:W-:Y:S01]  /*96a0*/  F2FP.BF16.PACK_AB R10, R8, R101 ;  /* 0x00000065080a723e */ /* 0x000fe200000010ff */
[----:B------:R-:W-:Y:S01]  /*96b0*/  FFMA.FTZ R108, R108, R11, R107 ;  /* 0x0000000b6c6c7223 */ /* 0x000fe2000001006b */
[----:B------:R-:W-:Y:S01]  /*96c0*/  F2FP.BF16.PACK_AB R11, R60, R9 ;  /* 0x000000093c0b723e */ /* 0x000fe200000010ff */
[----:B------:R-:W-:-:S02]  /*96d0*/  FFMA.FTZ R100, R106, R115, -R100 ;  /* 0x000000736a647223 */ /* 0x000fc40000010864 */
[----:B------:R-:W-:Y:S01]  /*96e0*/  FFMA.FTZ R109, R106, R109, R114 ;  /* 0x0000006d6a6d7223 */ /* 0x000fe20000010072 */
[----:B------:R-:W-:-:S04]  /*96f0*/  F2FP.BF16.PACK_AB R8, R108, R103 ;  /* 0x000000676c08723e */ /* 0x000fc800000010ff */
[----:B------:R-:W-:-:S05]  /*9700*/  F2FP.BF16.PACK_AB R9, R109, R100 ;  /* 0x000000646d09723e */ /* 0x000fca00000010ff */
[----:B------:R1:W-:Y:S02]  /*9710*/  STS.128 [R18], R8 ;  /* 0x0000000812007388 */ /* 0x0003e40000000c00 */
.L_x_351:
[----:B------:R-:W-:Y:S05]  /*9720*/  BSYNC B0 ;  /* 0x0000000000007941 */ /* 0x000fea0003800000 */
.L_x_350:
[----:B-1----:R-:W-:Y:S01]  /*9730*/  IADD3 R8, R16, 0x10, RZ ;  /* 0x0000001010087810 */ /* 0x002fe20007ffe0ff */
[----:B------:R-:W-:Y:S03]  /*9740*/  BSSY B0, `(.L_x_352) ;  /* 0x0000031000007945 */ /* 0x000fe60003800000 */
[----:B------:R-:W-:-:S13]  /*9750*/  ISETP.GE.AND P0, PT, R8, c[0x0][0x27c], PT ;  /* 0x00009f0008007a0c */ /* 0x000fda0003f06270 */
[----:B------:R-:W-:Y:S05]  /*9760*/  @P0 BRA `(.L_x_353) ;  /* 0x000002e000000947 */ /* 0x000fea0003800000 */
[----:B------:R-:W1:Y:S01]  /*9770*/  LDS.128 R8, [R17] ;  /* 0x0000000011087984 */ /* 0x000e620000000c00 */
[----:B------:R-:W-:Y:S02]  /*9780*/  SHF.R.U64 R100, R120, 0x10, R121 ;  /* 0x0000001078647819 */ /* 0x000fe40000001279 */
[----:B------:R-:W-:Y:S02]  /*9790*/  SHF.R.U64 R60, R122, 0x10, R123 ;  /* 0x000000107a3c7819 */ /* 0x000fe4000000127b */
[----:B------:R-:W-:Y:S02]  /*97a0*/  SHF.R.U32.HI R121, RZ, 0x10, R121 ;  /* 0x00000010ff797819 */ /* 0x000fe40000011679 */
[----:B------:R-:W-:Y:S02]  /*97b0*/  SHF.R.U32.HI R123, RZ, 0x10, R123 ;  /* 0x00000010ff7b7819 */ /* 0x000fe4000001167b */
[----:B------:R-:W-:Y:S02]  /*97c0*/  PRMT R92, R92, 0x5410, R121 ;  /* 0x000054105c5c7816 */ /* 0x000fe40000000079 */
[----:B------:R-:W-:-:S02]  /*97d0*/  PRMT R94, R94, 0x5410, R123 ;  /* 0x000054105e5e7816 */ /* 0x000fc4000000007b */
[----:B------:R-:W-:Y:S02]  /*97e0*/  PRMT R95, R95, 0x5410, R60 ;  /* 0x000054105f5f7816 */ /* 0x000fe4000000003c */
[----:B------:R-:W-:Y:S01]  /*97f0*/  PRMT R93, R93, 0x5410, R100 ;  /* 0x000054105d5d7816 */ /* 0x000fe20000000064 */
[----:B------:R-:W-:Y:S01]  /*9800*/  IMAD.U32 R101, R94, 0x10000, RZ ;  /* 0x000100005e657824 */ /* 0x000fe200078e00ff */
[----:B------:R-:W-:Y:S02]  /*9810*/  LOP3.LUT R105, R92, 0xffff0000, RZ, 0xc0, !PT ;  /* 0xffff00005c697812 */ /* 0x000fe400078ec0ff */
[----:B------:R-:W-:Y:S01]  /*9820*/  LOP3.LUT R107, R94, 0xffff0000, RZ, 0xc0, !PT ;  /* 0xffff00005e6b7812 */ /* 0x000fe200078ec0ff */
[C---:B-1----:R-:W-:Y:S01]  /*9830*/  IMAD.U32 R100, R10.reuse, 0x10000, RZ ;  /* 0x000100000a647824 */ /* 0x042fe200078e00ff */
[----:B------:R-:W-:Y:S01]  /*9840*/  LOP3.LUT R60, R10, 0xffff0000, RZ, 0xc0, !PT ;  /* 0xffff00000a3c7812 */ /* 0x000fe200078ec0ff */
[C---:B------:R-:W-:Y:S01]  /*9850*/  IMAD.U32 R10, R11.reuse, 0x10000, RZ ;  /* 0x000100000b0a7824 */ /* 0x040fe200078e00ff */
[----:B------:R-:W-:Y:S01]  /*9860*/  LOP3.LUT R102, R11, 0xffff0000, RZ, 0xc0, !PT ;  /* 0xffff00000b667812 */ /* 0x000fe200078ec0ff */
[----:B------:R-:W-:Y:S01]  /*9870*/  IMAD.U32 R11, R92, 0x10000, RZ ;  /* 0x000100005c0b7824 */ /* 0x000fe200078e00ff */
[----:B------:R-:W-:-:S02]  /*9880*/  SHF.L.U32 R104, R8, 0x10, RZ ;  /* 0x0000001008687819 */ /* 0x000fc400000006ff */
[----:B------:R-:W-:Y:S01]  /*9890*/  LOP3.LUT R103, R8, 0xffff0000, RZ, 0xc0, !PT ;  /* 0xffff000008677812 */ /* 0x000fe200078ec0ff */
[C---:B------:R-:W-:Y:S01]  /*98a0*/  FMUL.FTZ R92, R60.reuse, R11 ;  /* 0x0000000b3c5c7220 */ /* 0x040fe20000410000 */
[C---:B------:R-:W-:Y:S01]  /*98b0*/  SHF.L.U32 R8, R9.reuse, 0x10, RZ ;  /* 0x0000001009087819 */ /* 0x040fe200000006ff */
[----:B------:R-:W-:Y:S01]  /*98c0*/  FMUL.FTZ R60, R60, R101 ;  /* 0x000000653c3c7220 */ /* 0x000fe20000410000 */
[----:B------:R-:W-:Y:S01]  /*98d0*/  LOP3.LUT R94, R9, 0xffff0000, RZ, 0xc0, !PT ;  /* 0xffff0000095e7812 */ /* 0x000fe200078ec0ff */
[----:B------:R-:W-:Y:S02]  /*98e0*/  FMUL.FTZ R9, R102, R105 ;  /* 0x0000006966097220 */ /* 0x000fe40000410000 */
[C---:B------:R-:W-:Y:S02]  /*98f0*/  FFMA.FTZ R11, R100.reuse, R11, R60 ;  /* 0x0000000b640b7223 */ /* 0x040fe4000001003c */
[----:B------:R-:W-:Y:S01]  /*9900*/  FFMA.FTZ R92, R100, R101, -R92 ;  /* 0x00000065645c7223 */ /* 0x000fe2000001085c */
[----:B------:R-:W-:Y:S01]  /*9910*/  SHF.L.U32 R100, R95, 0x10, RZ ;  /* 0x000000105f647819 */ /* 0x000fe200000006ff */
[C---:B------:R-:W-:Y:S01]  /*9920*/  IMAD.U32 R60, R93.reuse, 0x10000, RZ ;  /* 0x000100005d3c7824 */ /* 0x040fe200078e00ff */
[----:B------:R-:W-:Y:S01]  /*9930*/  LOP3.LUT R93, R93, 0xffff0000, RZ, 0xc0, !PT ;  /* 0xffff00005d5d7812 */ /* 0x000fe200078ec0ff */
[-C--:B------:R-:W-:Y:S01]  /*9940*/  FMUL.FTZ R102, R102, R107.reuse ;  /* 0x0000006b66667220 */ /* 0x080fe20000410000 */
[----:B------:R-:W-:Y:S01]  /*9950*/  LOP3.LUT R95, R95, 0xffff0000, RZ, 0xc0, !PT ;  /* 0xffff00005f5f7812 */ /* 0x000fe200078ec0ff */
[----:B------:R-:W-:-:S02]  /*9960*/  FFMA.FTZ R9, R10, R107, -R9 ;  /* 0x0000006b0a097223 */ /* 0x000fc40000010809 */
[----:B------:R-:W-:Y:S02]  /*9970*/  FFMA.FTZ R102, R10, R105, R102 ;  /* 0x000000690a667223 */ /* 0x000fe40000010066 */
[C---:B------:R-:W-:Y:S02]  /*9980*/  FMUL.FTZ R101, R103.reuse, R60 ;  /* 0x0000003c67657220 */ /* 0x040fe40000410000 */
[C---:B------:R-:W-:Y:S02]  /*9990*/  FMUL.FTZ R10, R94.reuse, R93 ;  /* 0x0000005d5e0a7220 */ /* 0x040fe40000410000 */
[-C--:B------:R-:W-:Y:S02]  /*99a0*/  FMUL.FTZ R103, R103, R100.reuse ;  /* 0x0000006467677220 */ /* 0x080fe40000410000 */
[----:B------:R-:W-:Y:S02]  /*99b0*/  FMUL.FTZ R94, R94, R95 ;  /* 0x0000005f5e5e7220 */ /* 0x000fe40000410000 */
[----:B------:R-:W-:-:S02]  /*99c0*/  FFMA.FTZ R101, R104, R100, -R101 ;  /* 0x0000006468657223 */ /* 0x000fc40000010865 */
[----:B------:R-:W-:Y:S02]  /*99d0*/  FFMA.FTZ R60, R104, R60, R103 ;  /* 0x0000003c683c7223 */ /* 0x000fe40000010067 */
[C---:B------:R-:W-:Y:S01]  /*99e0*/  FFMA.FTZ R95, R8.reuse, R95, -R10 ;  /* 0x0000005f085f7223 */ /* 0x040fe2000001080a */
[----:B------:R-:W-:Y:S01]  /*99f0*/  F2FP.BF16.PACK_AB R10, R11, R92 ;  /* 0x0000005c0b0a723e */ /* 0x000fe200000010ff */
[----:B------:R-:W-:Y:S01]  /*9a00*/  FFMA.FTZ R94, R8, R93, R94 ;  /* 0x0000005d085e7223 */ /* 0x000fe2000001005e */
[----:B------:R-:W-:Y:S02]  /*9a10*/  F2FP.BF16.PACK_AB R11, R102, R9 ;  /* 0x00000009660b723e */ /* 0x000fe400000010ff */
[----:B------:R-:W-:Y:S02]  /*9a20*/  F2FP.BF16.PACK_AB R8, R60, R101 ;  /* 0x000000653c08723e */ /* 0x000fe400000010ff */
[----:B------:R-:W-:-:S05]  /*9a30*/  F2FP.BF16.PACK_AB R9, R94, R95 ;  /* 0x0000005f5e09723e */ /* 0x000fca00000010ff */
[----:B------:R1:W-:Y:S02]  /*9a40*/  STS.128 [R17], R8 ;  /* 0x0000000811007388 */ /* 0x0003e40000000c00 */
.L_x_353:
[----:B------:R-:W-:Y:S05]  /*9a50*/  BSYNC B0 ;  /* 0x0000000000007941 */ /* 0x000fea0003800000 */
.L_x_352:
[----:B-1----:R-:W-:Y:S01]  /*9a60*/  IADD3 R8, R16, 0x20, RZ ;  /* 0x0000002010087810 */ /* 0x002fe20007ffe0ff */
[----:B------:R-:W-:Y:S03]  /*9a70*/  BSSY B0, `(.L_x_354) ;  /* 0x0000031000007945 */ /* 0x000fe60003800000 */
[----:B------:R-:W-:-:S13]  /*9a80*/  ISETP.GE.AND P0, PT, R8, c[0x0][0x27c], PT ;  /* 0x00009f0008007a0c */ /* 0x000fda0003f06270 */
[----:B------:R-:W-:Y:S05]  /*9a90*/  @P0 BRA `(.L_x_355) ;  /* 0x000002e000000947 */ /* 0x000fea0003800000 */
[----:B------:R-:W1:Y:S01]  /*9aa0*/  LDS.128 R8, [R18+0x4000] ;  /* 0x0040000012087984 */ /* 0x000e620000000c00 */
        /* <DEDUP_REMOVED lines=23> */
[----:B------:R-:W-:Y:S01]  /*9c20*/  FFMA.FTZ R76, R92, R93, -R76 ;  /* 0x0000005d5c4c7223 */ /* 0x000fe2000001084c */
[----:B------:R-:W-:Y:S01]  /*9c30*/  LOP3.LUT R93, R82, 0xffff0000, RZ, 0xc0, !PT ;  /* 0xffff0000525d7812 */ /* 0x000fe200078ec0ff */
[----:B------:R-:W-:Y:S01]  /*9c40*/  FFMA.FTZ R11, R92, R11, R60 ;  /* 0x0000000b5c0b7223 */ /* 0x000fe2000001003c */
[C---:B------:R-:W-:Y:S01]  /*9c50*/  SHF.L.U32 R92, R85.reuse, 0x10, RZ ;  /* 0x00000010555c7819 */ /* 0x040fe200000006ff */
[----:B------:R-:W-:Y:S01]  /*9c60*/  FMUL.FTZ R94, R94, R103 ;  /* 0x000000675e5e7220 */ /* 0x000fe20000410000 */
[----:B------:R-:W-:Y:S01]  /*9c70*/  LOP3.LUT R85, R85, 0xffff0000, RZ, 0xc0, !PT ;  /* 0xffff000055557812 */ /* 0x000fe200078ec0ff */
[----:B------:R-:W-:-:S02]  /*9c80*/  IMAD.U32 R60, R82, 0x10000, RZ ;  /* 0x00010000523c7824 */ /* 0x000fc400078e00ff */
[C---:B------:R-:W-:Y:S02]  /*9c90*/  FFMA.FTZ R9, R10.reuse, R103, -R9 ;  /* 0x000000670a097223 */ /* 0x040fe40000010809 */
[----:B------:R-:W-:Y:S02]  /*9ca0*/  FFMA.FTZ R94, R10, R101, R94 ;  /* 0x000000650a5e7223 */ /* 0x000fe4000001005e */
[C---:B------:R-:W-:Y:S02]  /*9cb0*/  FMUL.FTZ R101, R95.reuse, R60 ;  /* 0x0000003c5f657220 */ /* 0x040fe40000410000 */
[C---:B------:R-:W-:Y:S02]  /*9cc0*/  FMUL.FTZ R10, R84.reuse, R93 ;  /* 0x0000005d540a7220 */ /* 0x040fe40000410000 */
[----:B------:R-:W-:Y:S02]  /*9cd0*/  FMUL.FTZ R95, R95, R92 ;  /* 0x0000005c5f5f7220 */ /* 0x000fe40000410000 */
[----:B------:R-:W-:-:S02]  /*9ce0*/  FMUL.FTZ R84, R84, R85 ;  /* 0x0000005554547220 */ /* 0x000fc40000410000 */
[C---:B------:R-:W-:Y:S02]  /*9cf0*/  FFMA.FTZ R101, R100.reuse, R92, -R101 ;  /* 0x0000005c64657223 */ /* 0x040fe40000010865 */
[----:B------:R-:W-:Y:S02]  /*9d00*/  FFMA.FTZ R60, R100, R60, R95 ;  /* 0x0000003c643c7223 */ /* 0x000fe4000001005f */
[C---:B------:R-:W-:Y:S01]  /*9d10*/  FFMA.FTZ R85, R8.reuse, R85, -R10 ;  /* 0x0000005508557223 */ /* 0x040fe2000001080a */
[----:B------:R-:W-:Y:S01]  /*9d20*/  F2FP.BF16.PACK_AB R10, R11, R76 ;  /* 0x0000004c0b0a723e */ /* 0x000fe200000010ff */
[----:B------:R-:W-:Y:S01]  /*9d30*/  FFMA.FTZ R84, R8, R93, R84 ;  /* 0x0000005d08547223 */ /* 0x000fe20000010054 */
[----:B------:R-:W-:Y:S02]  /*9d40*/  F2FP.BF16.PACK_AB R11, R94, R9 ;  /* 0x000000095e0b723e */ /* 0x000fe400000010ff */
[----:B------:R-:W-:Y:S02]  /*9d50*/  F2FP.BF16.PACK_AB R8, R60, R101 ;  /* 0x000000653c08723e */ /* 0x000fe400000010ff */
[----:B------:R-:W-:-:S05]  /*9d60*/  F2FP.BF16.PACK_AB R9, R84, R85 ;  /* 0x000000555409723e */ /* 0x000fca00000010ff */
[----:B------:R1:W-:Y:S02]  /*9d70*/  STS.128 [R18+0x4000], R8 ;  /* 0x0040000812007388 */ /* 0x0003e40000000c00 */
.L_x_355:
[----:B------:R-:W-:Y:S05]  /*9d80*/  BSYNC B0 ;  /* 0x0000000000007941 */ /* 0x000fea0003800000 */
.L_x_354:
[----:B-1----:R-:W-:Y:S01]  /*9d90*/  IADD3 R8, R16, 0x30, RZ ;  /* 0x0000003010087810 */ /* 0x002fe20007ffe0ff */
[----:B------:R-:W-:Y:S03]  /*9da0*/  BSSY B0, `(.L_x_356) ;  /* 0x0000031000007945 */ /* 0x000fe60003800000 */
[----:B------:R-:W-:-:S13]  /*9db0*/  ISETP.GE.AND P0, PT, R8, c[0x0][0x27c], PT ;  /* 0x00009f0008007a0c */ /* 0x000fda0003f06270 */
[----:B------:R-:W-:Y:S05]  /*9dc0*/  @P0 BRA `(.L_x_357) ;  /* 0x000002e000000947 */ /* 0x000fea0003800000 */
[----:B------:R-:W1:Y:S01]  /*9dd0*/  LDS.128 R8, [R17+0x4000] ;  /* 0x0040000011087984 */ /* 0x000e620000000c00 */
[--C-:B------:R-:W-:Y:S02]  /*9de0*/  SHF.R.U64 R76, R110, 0x10, R111.reuse ;  /* 0x000000106e4c7819 */ /* 0x100fe4000000126f */
[----:B------:R-:W-:Y:S02]  /*9df0*/  SHF.R.U32.HI R111, RZ, 0x10, R111 ;  /* 0x00000010ff6f7819 */ /* 0x000fe4000001166f */
[--C-:B------:R-:W-:Y:S02]  /*9e00*/  SHF.R.U64 R60, R112, 0x10, R113.reuse ;  /* 0x00000010703c7819 */ /* 0x100fe40000001271 */
[----:B------:R-:W-:Y:S02]  /*9e10*/  SHF.R.U32.HI R113, RZ, 0x10, R113 ;  /* 0x00000010ff717819 */ /* 0x000fe40000011671 */
[----:B------:R-:W-:Y:S02]  /*9e20*/  PRMT R68, R68, 0x5410, R111 ;  /* 0x0000541044447816 */ /* 0x000fe4000000006f */
[----:B------:R-:W-:-:S02]  /*9e30*/  PRMT R71, R71, 0x5410, R60 ;  /* 0x0000541047477816 */ /* 0x000fc4000000003c */
[----:B------:R-:W-:Y:S02]  /*9e40*/  PRMT R69, R69, 0x5410, R76 ;  /* 0x0000541045457816 */ /* 0x000fe4000000004c */
[----:B------:R-:W-:Y:S02]  /*9e50*/  PRMT R70, R70, 0x5410, R113 ;  /* 0x0000541046467816 */ /* 0x000fe40000000071 */
[----:B------:R-:W-:Y:S02]  /*9e60*/  LOP3.LUT R93, R68, 0xffff0000, RZ, 0xc0, !PT ;  /* 0xffff0000445d7812 */ /* 0x000fe400078ec0ff */
[C---:B------:R-:W-:Y:S01]  /*9e70*/  LOP3.LUT R95, R70.reuse, 0xffff0000, RZ, 0xc0, !PT ;  /* 0xffff0000465f7812 */ /* 0x040fe200078ec0ff */
[----:B------:R-:W-:Y:S02]  /*9e80*/  IMAD.U32 R85, R70, 0x10000, RZ ;  /* 0x0001000046557824 */ /* 0x000fe400078e00ff */
        /* <DEDUP_REMOVED lines=12> */
[----:B------:R-:W-:Y:S02]  /*9f50*/  FFMA.FTZ R68, R76, R85, -R68 ;  /* 0x000000554c447223 */ /* 0x000fe40000010844 */
[-C--:B------:R-:W-:Y:S02]  /*9f60*/  FMUL.FTZ R82, R82, R95.reuse ;  /* 0x0000005f52527220 */ /* 0x080fe40000410000 */
[----:B------:R-:W-:Y:S01]  /*9f70*/  FFMA.FTZ R9, R10, R95, -R9 ;  /* 0x0000005f0a097223 */ /* 0x000fe20000010809 */
[----:B------:R-:W-:Y:S01]  /*9f80*/  SHF.L.U32 R95, R71, 0x10, RZ ;  /* 0x00000010475f7819 */ /* 0x000fe200000006ff */
[C---:B------:R-:W-:Y:S01]  /*9f90*/  IMAD.U32 R85, R69.reuse, 0x10000, RZ ;  /* 0x0001000045557824 */ /* 0x040fe200078e00ff */
[----:B------:R-:W-:Y:S01]  /*9fa0*/  LOP3.LUT R69, R69, 0xffff0000, RZ, 0xc0, !PT ;  /* 0xffff000045457812 */ /* 0x000fe200078ec0ff */
[----:B------:R-:W-:Y:S01]  /*9fb0*/  FFMA.FTZ R11, R76, R11, R60 ;  /* 0x0000000b4c0b7223 */ /* 0x000fe2000001003c */
[----:B------:R-:W-:Y:S01]  /*9fc0*/  LOP3.LUT R71, R71, 0xffff0000, RZ, 0xc0, !PT ;  /* 0xffff000047477812 */ /* 0x000fe200078ec0ff */
[----:B------:R-:W-:-:S02]  /*9fd0*/  FFMA.FTZ R82, R10, R93, R82 ;  /* 0x0000005d0a527223 */ /* 0x000fc40000010052 */
[----:B------:R-:W-:Y:S02]  /*9fe0*/  FMUL.FTZ R10, R84, R85 ;  /* 0x00000055540a7220 */ /* 0x000fe40000410000 */
[----:B------:R-:W-:Y:S02]  /*9ff0*/  FMUL.FTZ R60, R70, R69 ;  /* 0x00000045463c7220 */ /* 0x000fe40000410000 */
[----:B------:R-:W-:Y:S02]  /*a000*/  FMUL.FTZ R84, R84, R95 ;  /* 0x0000005f54547220 */ /* 0x000fe40000410000 */
[----:B------:R-:W-:Y:S02]  /*a010*/  FMUL.FTZ R70, R70, R71 ;  /* 0x0000004746467220 */ /* 0x000fe40000410000 */
[C---:B------:R-:W-:Y:S01]  /*a020*/  FFMA.FTZ R95, R92.reuse, R95, -R10 ;  /* 0x0000005f5c5f7223 */ /* 0x040fe2000001080a */
[----:B------:R-:W-:Y:S01]  /*a030*/  F2FP.BF16.PACK_AB R10, R11, R68 ;  /* 0x000000440b0a723e */ /* 0x000fe200000010ff */
[----:B------:R-:W-:Y:S01]  /*a040*/  FFMA.FTZ R84, R92, R85, R84 ;  /* 0x000000555c547223 */ /* 0x000fe20000010054 */
[----:B------:R-:W-:Y:S01]  /*a050*/  F2FP.BF16.PACK_AB R11, R82, R9 ;  /* 0x00000009520b723e */ /* 0x000fe200000010ff */
[----:B------:R-:W-:-:S02]  /*a060*/  FFMA.FTZ R60, R8, R71, -R60 ;  /* 0x00000047083c7223 */ /* 0x000fc4000001083c */
[----:B------:R-:W-:Y:S01]  /*a070*/  FFMA.FTZ R69, R8, R69, R70 ;  /* 0x0000004508457223 */ /* 0x000fe20000010046 */
[----:B------:R-:W-:-:S04]  /*a080*/  F2FP.BF16.PACK_AB R8, R84, R95 ;  /* 0x0000005f5408723e */ /* 0x000fc800000010ff */
[----:B------:R-:W-:-:S05]  /*a090*/  F2FP.BF16.PACK_AB R9, R69, R60 ;  /* 0x0000003c4509723e */ /* 0x000fca00000010ff */
[----:B------:R1:W-:Y:S02]  /*a0a0*/  STS.128 [R17+0x4000], R8 ;  /* 0x0040000811007388 */ /* 0x0003e40000000c00 */
.L_x_357:
[----:B------:R-:W-:Y:S05]  /*a0b0*/  BSYNC B0 ;  /* 0x0000000000007941 */ /* 0x000fea0003800000 */
.L_x_356:
        /* <DEDUP_REMOVED lines=13> */
[C---:B------:R-:W-:Y:S01]  /*a190*/  IMAD.U32 R69, R62.reuse, 0x10000, RZ ;  /* 0x000100003e457824 */ /* 0x040fe200078e00ff */
[----:B------:R-:W-:Y:S01]  /*a1a0*/  LOP3.LUT R85, R62, 0xffff0000, RZ, 0xc0, !PT ;  /* 0xffff00003e557812 */ /* 0x000fe200078ec0ff */
[C---:B-1----:R-:W-:Y:S01]  /*a1b0*/  IMAD.U32 R68, R10.reuse, 0x10000, RZ ;  /* 0x000100000a447824 */ /* 0x042fe200078e00ff */
[----:B------:R-:W-:Y:S01]  /*a1c0*/  LOP3.LUT R60, R10, 0xffff0000, RZ, 0xc0, !PT ;  /* 0xffff00000a3c7812 */ /* 0x000fe200078ec0ff */
[C---:B------:R-:W-:Y:S01]  /*a1d0*/  IMAD.U32 R10, R11.reuse, 0x10000, RZ ;  /* 0x000100000b0a7824 */ /* 0x040fe200078e00ff */
[----:B------:R-:W-:Y:S01]  /*a1e0*/  LOP3.LUT R70, R11, 0xffff0000, RZ, 0xc0, !PT ;  /* 0xffff00000b467812 */ /* 0x000fe200078ec0ff */
[C---:B------:R-:W-:Y:S01]  /*a1f0*/  IMAD.U32 R11, R53.reuse, 0x10000, RZ ;  /* 0x00010000350b7824 */ /* 0x040fe200078e00ff */
[----:B------:R-:W-:-:S02]  /*a200*/  LOP3.LUT R53, R53, 0xffff0000, RZ, 0xc0, !PT ;  /* 0xffff000035357812 */ /* 0x000fc400078ec0ff */
[----:B------:R-:W-:Y:S01]  /*a210*/  SHF.L.U32 R76, R8, 0x10, RZ ;  /* 0x00000010084c7819 */ /* 0x000fe200000006ff */
[----:B------:R-:W-:Y:S01]  /*a220*/  FMUL.FTZ R62, R60, R11 ;  /* 0x0000000b3c3e7220 */ /* 0x000fe20000410000 */
[----:B------:R-:W-:Y:S01]  /*a230*/  LOP3.LUT R71, R8, 0xffff0000, RZ, 0xc0, !PT ;  /* 0xffff000008477812 */ /* 0x000fe200078ec0ff */
[-C--:B------:R-:W-:Y:S01]  /*a240*/  FMUL.FTZ R60, R60, R69.reuse ;  /* 0x000000453c3c7220 */ /* 0x080fe20000410000 */
[C---:B------:R-:W-:Y:S01]  /*a250*/  SHF.L.U32 R8, R9.reuse, 0x10, RZ ;  /* 0x0000001009087819 */ /* 0x040fe200000006ff */
[C---:B------:R-:W-:Y:S01]  /*a260*/  FFMA.FTZ R62, R68.reuse, R69, -R62 ;  /* 0x00000045443e7223 */ /* 0x040fe2000001083e */
[----:B------:R-:W-:Y:S01]  /*a270*/  LOP3.LUT R82, R9, 0xffff0000, RZ, 0xc0, !PT ;  /* 0xffff000009527812 */ /* 0x000fe200078ec0ff */
[----:B------:R-:W-:Y:S01]  /*a280*/  FFMA.FTZ R11, R68, R11, R60 ;  /* 0x0000000b440b7223 */ /* 0x000fe2000001003c */
[C---:B------:R-:W-:Y:S01]  /*a290*/  SHF.L.U32 R68, R63.reuse, 0x10, RZ ;  /* 0x000000103f447819 */ /* 0x040fe200000006ff */
[C---:B------:R-:W-:Y:S01]  /*a2a0*/  FMUL.FTZ R9, R70.reuse, R53 ;  /* 0x0000003546097220 */ /* 0x040fe20000410000 */
[----:B------:R-:W-:Y:S01]  /*a2b0*/  LOP3.LUT R63, R63, 0xffff0000, RZ, 0xc0, !PT ;  /* 0xffff00003f3f7812 */ /* 0x000fe200078ec0ff */
[C---:B------:R-:W-:Y:S01]  /*a2c0*/  IMAD.U32 R60, R61.reuse, 0x10000, RZ ;  /* 0x000100003d3c7824 */ /* 0x040fe200078e00ff */
[----:B------:R-:W-:Y:S01]  /*a2d0*/  LOP3.LUT R61, R61, 0xffff0000, RZ, 0xc0, !PT ;  /* 0xffff00003d3d7812 */ /* 0x000fe200078ec0ff */
[----:B------:R-:W-:-:S02]  /*a2e0*/  FMUL.FTZ R70, R70, R85 ;  /* 0x0000005546467220 */ /* 0x000fc40000410000 */
        /* <DEDUP_REMOVED lines=15> */
.L_x_359:
[----:B------:R-:W-:Y:S05]  /*a3e0*/  BSYNC B0 ;  /* 0x0000000000007941 */ /* 0x000fea0003800000 */
.L_x_358:
[----:B-1----:R-:W-:-:S04]  /*a3f0*/  IADD3 R8, R16, 0x50, RZ ;  /* 0x0000005010087810 */ /* 0x002fc80007ffe0ff */
        /* <DEDUP_REMOVED lines=48> */
.L_x_349:
[----:B------:R-:W-:Y:S05]  /*a700*/  BSYNC B1 ;  /* 0x0000000000017941 */ /* 0x000fea0003800000 */
.L_x_348:
[----:B------:R-:W-:-:S04]  /*a710*/  IADD3 R77, R77, 0x40, RZ ;  /* 0x000000404d4d7810 */ /* 0x000fc80007ffe0ff */
[----:B------:R-:W-:-:S13]  /*a720*/  ISETP.GE.AND P0, PT, R77, UR4, PT ;  /* 0x000000044d007c0c */ /* 0x000fda000bf06270 */
[----:B------:R-:W-:Y:S05]  /*a730*/  @P0 BRA `(.L_x_360) ;  /* 0x00004f2000000947 */ /* 0x000fea0003800000 */
[----:B------:R-:W-:Y:S01]  /*a740*/  ISETP.GE.AND P0, PT, R16, c[0x0][0x27c], PT ;  /* 0x00009f0010007a0c */ /* 0x000fe20003f06270 */
[----:B------:R-:W-:-:S12]  /*a750*/  BSSY B0, `(.L_x_361) ;  /* 0x0000030000007945 */ /* 0x000fd80003800000 */
[----:B------:R-:W-:Y:S05]  /*a760*/  @P0 BRA `(.L_x_362) ;  /* 0x000002e000000947 */ /* 0x000fea0003800000 */
[----:B-1----:R-:W1:Y:S01]  /*a770*/  LDS.128 R8, [R18+0x2000] ;  /* 0x0020000012087984 */ /* 0x002e620000000c00 */
        /* <DEDUP_REMOVED lines=45> */
.L_x_362:
[----:B------:R-:W-:Y:S05]  /*aa50*/  BSYNC B0 ;  /* 0x0000000000007941 */ /* 0x000fea0003800000 */
.L_x_361:
        /* <DEDUP_REMOVED lines=50> */
.L_x_364:
[----:B------:R-:W-:Y:S05]  /*ad80*/  BSYNC B0 ;  /* 0x0000000000007941 */ /* 0x000fea0003800000 */
.L_x_363:
        /* <DEDUP_REMOVED lines=12> */
[----:B------:R-:W-:Y:S02]  /*ae50*/  LOP3.LUT R41, R32, 0xffff0000, RZ, 0xc0, !PT ;  /* 0xffff000020297812 */ /* 0x000fe400078ec0ff */
[----:B------:R-:W-:Y:S01]  /*ae60*/  PRMT R31, R31, 0x5410, R38 ;  /* 0x000054101f1f7816 */ /* 0x000fe20000000026 */
[C---:B-1----:R-:W-:Y:S01]  /*ae70*/  IMAD.U32 R36, R10.reuse, 0x10000, RZ ;  /* 0x000100000a247824 */ /* 0x042fe200078e00ff */
[----:B------:R-:W-:Y:S01]  /*ae80*/  LOP3.LUT R35, R10, 0xffff0000, RZ, 0xc0, !PT ;  /* 0xffff00000a237812 */ /* 0x000fe200078ec0ff */
[C---:B------:R-:W-:Y:S01]  /*ae90*/  IMAD.U32 R10, R11.reuse, 0x10000, RZ ;  /* 0x000100000b0a7824 */ /* 0x040fe200078e00ff */
[C---:B------:R-:W-:Y:S02]  /*aea0*/  SHF.L.U32 R40, R8.reuse, 0x10, RZ ;  /* 0x0000001008287819 */ /* 0x040fe400000006ff */
[----:B------:R-:W-:Y:S01]  /*aeb0*/  LOP3.LUT R39, R8, 0xffff0000, RZ, 0xc0, !PT ;  /* 0xffff000008277812 */ /* 0x000fe200078ec0ff */
[----:B------:R-:W-:Y:S01]  /*aec0*/  IMAD.U32 R8, R34, 0x10000, RZ ;  /* 0x0001000022087824 */ /* 0x000fe200078e00ff */
        /* <DEDUP_REMOVED lines=8> */
[C---:B------:R-:W-:Y:S02]  /*af50*/  FFMA.FTZ R35, R36.reuse, R8, R35 ;  /* 0x0000000824237223 */ /* 0x040fe40000010023 */
[----:B------:R-:W-:Y:S01]  /*af60*/  FFMA.FTZ R32, R36, R11, -R32 ;  /* 0x0000000b24207223 */ /* 0x000fe20000010820 */
[----:B------:R-:W-:Y:S01]  /*af70*/  SHF.L.U32 R11, R33, 0x10, RZ ;  /* 0x00000010210b7819 */ /* 0x000fe200000006ff */
[C---:B------:R-:W-:Y:S01]  /*af80*/  IMAD.U32 R8, R31.reuse, 0x10000, RZ ;  /* 0x000100001f087824 */ /* 0x040fe200078e00ff */
[----:B------:R-:W-:Y:S01]  /*af90*/  LOP3.LUT R31, R31, 0xffff0000, RZ, 0xc0, !PT ;  /* 0xffff00001f1f7812 */ /* 0x000fe200078ec0ff */
[-C--:B------:R-:W-:Y:S01]  /*afa0*/  FMUL.FTZ R37, R37, R41.reuse ;  /* 0x0000002925257220 */ /* 0x080fe20000410000 */
[----:B------:R-:W-:Y:S01]  /*afb0*/  LOP3.LUT R33, R33, 0xffff0000, RZ, 0xc0, !PT ;  /* 0xffff000021217812 */ /* 0x000fe200078ec0ff */
[C---:B------:R-:W-:Y:S02]  /*afc0*/  FFMA.FTZ R9, R10.reuse, R41, -R9 ;  /* 0x000000290a097223 */ /* 0x040fe40000010809 */
[----:B------:R-:W-:-:S02]  /*afd0*/  FFMA.FTZ R34, R10, R34, R37 ;  /* 0x000000220a227223 */ /* 0x000fc40000010025 */
[CC--:B------:R-:W-:Y:S02]  /*afe0*/  FMUL.FTZ R10, R39.reuse, R8.reuse ;  /* 0x00000008270a7220 */ /* 0x0c0fe40000410000 */
        /* <DEDUP_REMOVED lines=12> */
.L_x_366:
[----:B------:R-:W-:Y:S05]  /*b0b0*/  BSYNC B0 ;  /* 0x0000000000007941 */ /* 0x000fea0003800000 */
.L_x_365:
        /* <DEDUP_REMOVED lines=50> */
.L_x_368:
[----:B------:R-:W-:Y:S05]  /*b3e0*/  BSYNC B0 ;  /* 0x0000000000007941 */ /* 0x000fea0003800000 */
.L_x_367:
        /* <DEDUP_REMOVED lines=50> */
.L_x_370:
[----:B------:R-:W-:Y:S05]  /*b710*/  BSYNC B0 ;  /* 0x0000000000007941 */ /* 0x000fea0003800000 */
.L_x_369:
[----:B------:R-:W-:-:S04]  /*b720*/  IADD3 R16, R16, 0x50, RZ ;  /* 0x0000005010107810 */ /* 0x000fc80007ffe0ff */
[----:B------:R-:W-:-:S13]  /*b730*/  ISETP.GE.AND P0, PT, R16, c[0x0][0x27c], PT ;  /* 0x00009f0010007a0c */ /* 0x000fda0003f06270 */
[----:B------:R-:W-:Y:S05]  /*b740*/  @P0 BRA `(.L_x_360) ;  /* 0x00003f1000000947 */ /* 0x000fea0003800000 */
[----:B-1----:R-:W1:Y:S01]  /*b750*/  LDS.128 R8, [R17+0xa000] ;  /* 0x00a0000011087984 */ /* 0x002e620000000c00 */
        /* <DEDUP_REMOVED lines=44> */
[----:B------:R1:W-:Y:S01]  /*ba20*/  STS.128 [R17+0xa000], R8 ;  /* 0x00a0000811007388 */ /* 0x0003e20000000c00 */
[----:B------:R-:W-:Y:S05]  /*ba30*/  BRA `(.L_x_360) ;  /* 0x00003c2000007947 */ /* 0x000fea0003800000 */
.L_x_343:
[----:B------:R-:W-:Y:S01]  /*ba40*/  PLOP3.LUT P4, PT, PT, PT, UP3, 0x80, 0x0 ;  /* 0x000000000000781c */ /* 0x000fe20003f8f038 */
[----:B------:R-:W-:Y:S01]  /*ba50*/  IMAD.MOV.U32 R11, RZ, RZ, R17 ;  /* 0x000000ffff0b7224 */ /* 0x000fe200078e0011 */
[----:B------:R-:W-:Y:S01]  /*ba60*/  PLOP3.LUT P0, PT, PT, PT, UP3, 0x80, 0x0 ;  /* 0x000000000000781c */ /* 0x000fe20003f0f038 */
[----:B------:R-:W-:Y:S01]  /*ba70*/  IMAD.MOV.U32 R18, RZ, RZ, R14 ;  /* 0x000000ffff127224 */ /* 0x000fe200078e000e */
        /* <DEDUP_REMOVED lines=14> */
[----:B------:R-:W-:-:S02]  /*bb60*/  @P0 SHF.R.U32.HI R9, RZ, c[0x0][0x2cc], R10 ;  /* 0x0000b300ff090a19 */ /* 0x000fc4000001160a */
[----:B------:R-:W-:Y:S02]  /*bb70*/  MOV R10, R84 ;  /* 0x00000054000a7202 */ /* 0x000fe40000000f00 */
[----:B------:R-:W-:Y:S01]  /*bb80*/  SHF.R.S32.HI R16, RZ, 0x1f, R9 ;  /* 0x0000001fff107819 */ /* 0x000fe20000011409 */
[----:B------:R-:W-:Y:S01]  /*bb90*/  IMAD.WIDE.U32 R18, R9, c[0x0][0x280], R18 ;  /* 0x0000a00009127a25 */ /* 0x000fe200078e0012 */
[----:B------:R-:W-:-:S03]  /*bba0*/  CS2R R84, SRZ ;  /* 0x0000000000547805 */ /* 0x000fc6000001ff00 */
        /* <DEDUP_REMOVED lines=11> */
[----:B------:R-:W-:Y:S02]  /*bc60*/  ISETP.GE.AND P0, PT, R8, UR21, PT ;  /* 0x0000001508007c0c */ /* 0x000fe4000bf06270 */
[----:B------:R-:W-:Y:S01]  /*bc70*/  LEA.HI.X R17, R18, c[0x0][0x274], R17, 0x1, P4 ;  /* 0x00009d0012117a11 */ /* 0x000fe200020f0c11 */
[----:B------:R1:W3:Y:S04]  /*bc80*/  SHFL.IDX PT, R19, R16, RZ, 0x1c1f ;  /* 0x001c1fff10137589 */ /* 0x0002e800000e0000 */
[----:B------:R1:W4:Y:S04]  /*bc90*/  SHFL.IDX PT, R18, R12, RZ, 0x1c1f ;  /* 0x001c1fff0c127589 */ /* 0x00032800000e0000 */
[----:B------:R1:W1:Y:S02]  /*bca0*/  SHFL.IDX PT, R21, R17, RZ, 0x1c1f ;  /* 0x001c1fff11157589 */ /* 0x00026400000e0000 */
[----:B------:R-:W-:Y:S05]  /*bcb0*/  @P0 BRA `(.L_x_372) ;  /* 0x0000023000000947 */ /* 0x000fea0003800000 */
[C---:B--2---:R-:W-:Y:S01]  /*bcc0*/  IADD3 R11, R60.reuse, 0x20, RZ ;  /* 0x000000203c0b7810 */ /* 0x044fe20007ffe0ff */
        /* <DEDUP_REMOVED lines=9> */
[--C-:B-1----:R-:W-:Y:S01]  /*bd60*/  @!P0 IMAD.WIDE R26, R60, 0x2, R20.reuse ;  /* 0x000000023c1a8825 */ /* 0x102fe200078e0214 */
        /* <DEDUP_REMOVED lines=11> */
[----:B---34-:R-:W-:Y:S01]  /*be20*/  @!P5 IMAD.WIDE R10, R10, 0x2, R18 ;  /* 0x000000020a0ad825 */ /* 0x018fe200078e0212 */
[----:B------:R-:W-:Y:S01]  /*be30*/  CS2R R50, SRZ ;  /* 0x0000000000327805 */ /* 0x000fe2000001ff00 */
[----:B------:R-:W-:Y:S01]  /*be40*/  CS2R R48, SRZ ;  /* 0x0000000000307805 */ /* 0x000fe2000001ff00 */
[----:B------:R-:W-:Y:S01]  /*be50*/  CS2R R42, SRZ ;  /* 0x00000000002a7805 */ /* 0x000fe2000001ff00 */
[----:B------:R-:W-:Y:S01]  /*be60*/  CS2R R40, SRZ ;  /* 0x0000000000287805 */ /* 0x000fe2000001ff00 */
[C---:B------:R-:W-:Y:S01]  /*be70*/  @!P4 IMAD.WIDE R20, R9.reuse, 0x2, R20 ;  /* 0x000000020914c825 */ /* 0x040fe200078e0214 */
[----:B------:R2:W5:Y:S04]  /*be80*/  @!P5 LD.E.128 R68, [R24.64] ;  /* 0x0000001c1844d980 */ /* 0x000568000c101d00 */
[----:B------:R2:W5:Y:S04]  /*be90*/  @!P5 LD.E.128 R64, [R10.64] ;  /* 0x0000001c0a40d980 */ /* 0x000568000c101d00 */
[----:B------:R2:W5:Y:S01]  /*bea0*/  @!P4 LD.E.128 R48, [R20.64] ;  /* 0x0000001c1430c980 */ /* 0x000562000c101d00 */
[----:B-1----:R-:W-:-:S04]  /*beb0*/  @!P4 IMAD.WIDE R26, R9, 0x2, R18 ;  /* 0x00000002091ac825 */ /* 0x002fc800078e0212 */
[----:B------:R-:W-:Y:S01]  /*bec0*/  @!P0 IMAD.WIDE R18, R60, 0x2, R18 ;  /* 0x000000023c128825 */ /* 0x000fe200078e0212 */
[----:B------:R2:W5:Y:S04]  /*bed0*/  @!P4 LD.E.128 R40, [R26.64] ;  /* 0x0000001c1a28c980 */ /* 0x000568000c101d00 */
[----:B------:R2:W5:Y:S02]  /*bee0*/  @!P0 LD.E.128 R84, [R18.64] ;  /* 0x0000001c12548980 */ /* 0x000564000c101d00 */
.L_x_372:
[----:B--2---:R-:W-:Y:S05]  /*bef0*/  BSYNC B0 ;  /* 0x0000000000007941 */ /* 0x004fea0003800000 */
.L_x_371:
[----:B------:R-:W-:Y:S01]  /*bf00*/  IADD3 R9, R8, 0x40, RZ ;  /* 0x0000004008097810 */ /* 0x000fe20007ffe0ff */
[----:B-----5:R-:W-:Y:S01]  /*bf10*/  IMAD.MOV.U32 R8, RZ, RZ, R50 ;  /* 0x000000ffff087224 */ /* 0x020fe200078e0032 */
[----:B------:R-:W2:Y:S01]  /*bf20*/  SHFL.IDX PT, R15, R17, 0x1, 0x1c1f ;  /* 0x003c1f00110f7f89 */ /* 0x000ea200000e0000 */
        /* <DEDUP_REMOVED lines=43> */
[----:B-1----:R-:W1:Y:S01]  /*c1e0*/  SHFL.IDX PT, R14, R14, 0x1, 0x1c1f ;  /* 0x003c1f000e0e7f89 */ /* 0x002e6200000e0000 */
[----:B------:R-:W-:Y:S01]  /*c1f0*/  IMAD.MOV.U32 R8, RZ, RZ, R85 ;  /* 0x000000ffff087224 */ /* 0x000fe200078e0055 */
[----:B------:R-:W-:Y:S01]  /*c200*/  BSSY B0, `(.L_x_373) ;  /* 0x0000036000007945 */ /* 0x000fe20003800000 */
[----:B------:R-:W-:Y:S01]  /*c210*/  PRMT R119, R11, 0x7610, R119 ;  /* 0x000076100b777816 */ /* 0x000fe20000000077 */
[----:B------:R4:W3:Y:S01]  /*c220*/  SHFL.IDX PT, R13, R16, 0x1, 0x1c1f ;  /* 0x003c1f00100d7f89 */ /* 0x0008e200000e0000 */
[----:B------:R-:W-:Y:S01]  /*c230*/  PRMT R118, R10, 0x7610, R118 ;  /* 0x000076100a767816 */ /* 0x000fe20000000076 */
[----:B------:R-:W-:Y:S01]  /*c240*/  CS2R R20, SRZ ;  /* 0x0000000000147805 */ /* 0x000fe2000001ff00 */
[----:B------:R-:W-:Y:S01]  /*c250*/  PRMT R117, R9, 0x7610, R117 ;  /* 0x0000761009757816 */ /* 0x000fe20000000075 */
[----:B------:R-:W1:Y:S01]  /*c260*/  SHFL.IDX PT, R12, R12, 0x1, 0x1c1f ;  /* 0x003c1f000c0c7f89 */ /* 0x000e6200000e0000 */
[----:B------:R-:W-:Y:S01]  /*c270*/  PRMT R116, R8, 0x7610, R116 ;  /* 0x0000761008747816 */ /* 0x000fe20000000074 */
[----:B------:R-:W-:Y:S01]  /*c280*/  CS2R R30, SRZ ;  /* 0x00000000001e7805 */ /* 0x000fe2000001ff00 */
[----:B------:R-:W-:Y:S01]  /*c290*/  CS2R R28, SRZ ;  /* 0x00000000001c7805 */ /* 0x000fe2000001ff00 */
[----:B------:R-:W-:Y:S01]  /*c2a0*/  CS2R R38, SRZ ;  /* 0x0000000000267805 */ /* 0x000fe2000001ff00 */
[----:B------:R-:W-:Y:S01]  /*c2b0*/  CS2R R36, SRZ ;  /* 0x0000000000247805 */ /* 0x000fe2000001ff00 */
[----:B---34-:R-:W-:Y:S01]  /*c2c0*/  CS2R R18, SRZ ;  /* 0x0000000000127805 */ /* 0x018fe2000001ff00 */
[----:B------:R-:W-:Y:S01]  /*c2d0*/  CS2R R26, SRZ ;  /* 0x00000000001a7805 */ /* 0x000fe2000001ff00 */
[----:B------:R-:W-:Y:S01]  /*c2e0*/  CS2R R24, SRZ ;  /* 0x0000000000187805 */ /* 0x000fe2000001ff00 */
[----:B------:R-:W-:Y:S01]  /*c2f0*/  CS2R R34, SRZ ;  /* 0x0000000000227805 */ /* 0x000fe2000001ff00 */
[----:B------:R-:W-:Y:S01]  /*c300*/  CS2R R32, SRZ ;  /* 0x0000000000207805 */ /* 0x000fe2000001ff00 */
[----:B------:R-:W-:Y:S01]  /*c310*/  CS2R R16, SRZ ;  /* 0x0000000000107805 */ /* 0x000fe2000001ff00 */
        /* <DEDUP_REMOVED lines=17> */
[C-C-:B------:R-:W-:Y:S01]  /*c430*/  @!P4 IMAD.WIDE R10, R9.reuse, 0x2, R14.reuse ;  /* 0x00000002090ac825 */ /* 0x140fe200078e020e */
[----:B------:R-:W-:Y:S01]  /*c440*/  CS2R R32, SRZ ;  /* 0x0000000000207805 */ /* 0x000fe2000001ff00 */
[----:B------:R-:W-:Y:S01]  /*c450*/  CS2R R30, SRZ ;  /* 0x00000000001e7805 */ /* 0x000fe2000001ff00 */
[----:B------:R-:W-:Y:S01]  /*c460*/  CS2R R28, SRZ ;  /* 0x00000000001c7805 */ /* 0x000fe2000001ff00 */
[C---:B------:R-:W-:Y:S01]  /*c470*/  @!P0 IMAD.WIDE R14, R8.reuse, 0x2, R14 ;  /* 0x00000002080e8825 */ /* 0x040fe200078e020e */
[----:B------:R-:W-:Y:S01]  /*c480*/  CS2R R26, SRZ ;  /* 0x00000000001a7805 */ /* 0x000fe2000001ff00 */
[----:B------:R-:W-:Y:S01]  /*c490*/  CS2R R24, SRZ ;  /* 0x0000000000187805 */ /* 0x000fe2000001ff00 */
[----:B------:R-:W-:Y:S01]  /*c4a0*/  CS2R R22, SRZ ;  /* 0x0000000000167805 */ /* 0x000fe2000001ff00 */
[--C-:B------:R-:W-:Y:S01]  /*c4b0*/  @!P4 IMAD.WIDE R52, R9, 0x2, R12.reuse ;  /* 0x000000020934c825 */ /* 0x100fe200078e020c */
[----:B------:R-:W-:Y:S01]  /*c4c0*/  CS2R R20, SRZ ;  /* 0x0000000000147805 */ /* 0x000fe2000001ff00 */
[----:B------:R-:W-:Y:S01]  /*c4d0*/  CS2R R18, SRZ ;  /* 0x0000000000127805 */ /* 0x000fe2000001ff00 */
[----:B------:R2:W5:Y:S01]  /*c4e0*/  @!P4 LD.E.128 R28, [R10.64] ;  /* 0x0000001c0a1cc980 */ /* 0x000562000c101d00 */
[----:B------:R-:W-:-:S03]  /*c4f0*/  @!P0 IMAD.WIDE R8, R8, 0x2, R12 ;  /* 0x0000000208088825 */ /* 0x000fc600078e020c */
[----:B------:R2:W5:Y:S01]  /*c500*/  @!P4 LD.E.128 R24, [R52.64] ;  /* 0x0000001c3418c980 */ /* 0x000562000c101d00 */
[----:B------:R-:W-:-:S03]  /*c510*/  @!P5 IMAD.WIDE R12, R60, 0x2, R12 ;  /* 0x000000023c0cd825 */ /* 0x000fc600078e020c */
[----:B------:R2:W5:Y:S01]  /*c520*/  @!P0 LD.E.128 R20, [R14.64] ;  /* 0x0000001c0e148980 */ /* 0x000562000c101d00 */
[----:B-1----:R-:W-:-:S03]  /*c530*/  CS2R R16, SRZ ;  /* 0x0000000000107805 */ /* 0x002fc6000001ff00 */
[----:B------:R2:W5:Y:S04]  /*c540*/  @!P5 LD.E.128 R32, [R12.64] ;  /* 0x0000001c0c20d980 */ /* 0x000568000c101d00 */
[----:B------:R2:W5:Y:S02]  /*c550*/  @!P0 LD.E.128 R16, [R8.64] ;  /* 0x0000001c08108980 */ /* 0x000564000c101d00 */
.L_x_374:
[----:B--2---:R-:W-:Y:S05]  /*c560*/  BSYNC B0 ;  /* 0x0000000000007941 */ /* 0x004fea0003800000 */
.L_x_373:
        /* <DEDUP_REMOVED lines=22> */
[----:B------:R-:W-:Y:S01]  /*c6d0*/  USEL UR4, UR4, 0x80, UP0 ;  /* 0x0000008004047887 */ /* 0x000fe20008000000 */
        /* <DEDUP_REMOVED lines=9> */
[----:B------:R-:W-:Y:S01]  /*c770*/  BAR.SYNC.DEFER_BLOCKING 0x0 ;  /* 0x0000000000007b1d */ /* 0x000fe20000010000 */
[----:B------:R-:W-:-:S02]  /*c780*/  ISETP.GE.AND P0, PT, R77, UR4, PT ;  /* 0x000000044d007c0c */ /* 0x000fc4000bf06270 */
        /* <DEDUP_REMOVED lines=16> */
[----:B------:R-:W-:Y:S01]  /*c890*/  BSSY B1, `(.L_x_375) ;  /* 0x000016c000017945 */ /* 0x000fe20003800000 */
[----:B------:R-:W-:-:S02]  /*c8a0*/  PRMT R92, R11, 0x7610, R92 ;  /* 0x000076100b5c7816 */ /* 0x000fc4000000005c */
[----:B------:R-:W-:Y:S02]  /*c8b0*/  PRMT R82, R10, 0x7610, R82 ;  /* 0x000076100a527816 */ /* 0x000fe40000000052 */
[----:B------:R-:W-:Y:S02]  /*c8c0*/  PRMT R79, R9, 0x7610, R79 ;  /* 0x00007610094f7816 */ /* 0x000fe4000000004f */
[----:B------:R-:W-:Y:S01]  /*c8d0*/  PRMT R78, R8, 0x7610, R78 ;  /* 0x00007610084e7816 */ /* 0x000fe2000000004e */
[----:B------:R-:W-:Y:S05]  /*c8e0*/  @P0 BRA `(.L_x_376) ;  /* 0x0000166000000947 */ /* 0x000fea0003800000 */
[----:B------:R-:W-:Y:S01]  /*c8f0*/  ISETP.GE.AND P0, PT, R60, c[0x0][0x27c], PT ;  /* 0x00009f003c007a0c */ /* 0x000fe20003f06270 */
[----:B------:R-:W-:-:S12]  /*c900*/  BSSY B0, `(.L_x_377) ;  /* 0x0000070000007945 */ /* 0x000fd80003800000 */
[----:B------:R-:W-:Y:S05]  /*c910*/  @P0 BRA `(.L_x_378) ;  /* 0x000006e000000947 */ /* 0x000fea0003800000 */
[----:B-1----:R-:W-:Y:S01]  /*c920*/  IMAD.MOV.U32 R12, RZ, RZ, c[0x0][0x27c] ;  /* 0x00009f00ff0c7624 */ /* 0x002fe200078e00ff */
[--C-:B------:R-:W-:Y:S01]  /*c930*/  SHF.R.U64 R84, R84, 0x10, R85.reuse ;  /* 0x0000001054547819 */ /* 0x100fe20000001255 */
[----:B------:R-:W-:Y:S01]  /*c940*/  IMAD.SHL.U32 R15, R77, 0x40, RZ ;  /* 0x000000404d0f7824 */ /* 0x000fe200078e00ff */
[----:B------:R-:W-:Y:S01]  /*c950*/  SHF.R.U32.HI R85, RZ, 0x10, R85 ;  /* 0x00000010ff557819 */ /* 0x000fe20000011655 */
[----:B------:R-:W-:Y:S01]  /*c960*/  IMAD.SHL.U32 R8, R81, 0x200, RZ ;  /* 0x0000020051087824 */ /* 0x000fe200078e00ff */
[----:B------:R-:W-:Y:S02]  /*c970*/  LEA.HI R12, R12, R97, RZ, 0x1d ;  /* 0x000000610c0c7211 */ /* 0x000fe400078fe8ff */
[----:B------:R-:W-:Y:S02]  /*c980*/  LOP3.LUT R15, R15, 0x1c0, RZ, 0xc0, !PT ;  /* 0x000001c00f0f7812 */ /* 0x000fe400078ec0ff */
[----:B------:R-:W-:Y:S01]  /*c990*/  SHF.R.S32.HI R9, RZ, 0x1f, R12 ;  /* 0x0000001fff097819 */ /* 0x000fe2000001140c */
[----:B------:R-:W-:Y:S01]  /*c9a0*/  IMAD.SHL.U32 R10, R12, 0x8, RZ ;  /* 0x000000080c0a7824 */ /* 0x000fe200078e00ff */
[----:B------:R-:W-:-:S02]  /*c9b0*/  LOP3.LUT R13, R15, 0x38, R60, 0xf8, !PT ;  /* 0x000000380f0d7812 */ /* 0x000fc400078ef83c */
[----:B------:R-:W-:Y:S02]  /*c9c0*/  LEA.HI R9, R9, R12, RZ, 0x3 ;  /* 0x0000000c09097211 */ /* 0x000fe400078f18ff */
[----:B------:R-:W-:Y:S02]  /*c9d0*/  SHF.R.U32.HI R11, RZ, 0x3, R15 ;  /* 0x00000003ff0b7819 */ /* 0x000fe4000001160f */
[----:B------:R-:W-:Y:S01]  /*c9e0*/  LOP3.LUT R10, R15, 0x38, R10, 0xf8, !PT ;  /* 0x000000380f0a7812 */ /* 0x000fe200078ef80a */
[----:B------:R-:W-:Y:S01]  /*c9f0*/  IMAD.SHL.U32 R9, R9, 0x400, RZ ;  /* 0x0000040009097824 */ /* 0x000fe200078e00ff */
[----:B------:R-:W-:Y:S02]  /*ca00*/  LOP3.LUT R13, R8, R13, R11, 0xf6, !PT ;  /* 0x0000000d080d7212 */ /* 0x000fe400078ef60b */
[----:B------:R-:W-:Y:S02]  /*ca10*/  LOP3.LUT R11, R10, R11, RZ, 0x3c, !PT ;  /* 0x0000000b0a0b7212 */ /* 0x000fe400078e3cff */
[----:B------:R-:W-:Y:S01]  /*ca20*/  LOP3.LUT R9, R9, 0x7fffe000, RZ, 0xc0, !PT ;  /* 0x7fffe00009097812 */ /* 0x000fe200078ec0ff */
[----:B------:R-:W-:Y:S01]  /*ca30*/  IMAD.SHL.U32 R115, R13, 0x2, RZ ;  /* 0x000000020d737824 */ /* 0x000fe200078e00ff */
[----:B------:R-:W-:-:S02]  /*ca40*/  SHF.R.U64 R86, R86, 0x10, R87 ;  /* 0x0000001056567819 */ /* 0x000fc40000001257 */
[----:B------:R-:W-:Y:S02]  /*ca50*/  IADD3 R114, R11, R9, R8 ;  /* 0x000000090b727210 */ /* 0x000fe40007ffe008 */
[----:B------:R-:W1:Y:S01]  /*ca60*/  LDS.128 R12, [R115+0xc100] ;  /* 0x00c10000730c7984 */ /* 0x000e620000000c00 */
[----:B------:R-:W-:Y:S02]  /*ca70*/  SHF.R.U64 R88, R88, 0x10, R89 ;  /* 0x0000001058587819 */ /* 0x000fe40000001259 */
[----:B------:R-:W-:Y:S01]  /*ca80*/  IMAD.SHL.U32 R114, R114, 0x2, RZ ;  /* 0x0000000272727824 */ /* 0x000fe200078e00ff */
[----:B------:R-:W-:Y:S02]  /*ca90*/  SHF.R.U32.HI R87, RZ, 0x10, R87 ;  /* 0x00000010ff577819 */ /* 0x000fe40000011657 */
[----:B------:R-:W-:Y:S02]  /*caa0*/  SHF.R.U32.HI R89, RZ, 0x10, R89 ;  /* 0x00000010ff597819 */ /* 0x000fe40000011659 */
[----:B------:R-:W2:Y:S01]  /*cab0*/  LDS.128 R8, [R114+0xc100] ;  /* 0x00c1000072087984 */ /* 0x000ea20000000c00 */
[----:B------:R-:W-:-:S02]  /*cac0*/  PRMT R117, R117, 0x5410, R84 ;  /* 0x0000541075757816 */ /* 0x000fc40000000054 */
[----:B------:R-:W-:Y:S02]  /*cad0*/  PRMT R116, R116, 0x5410, R85 ;  /* 0x0000541074747816 */ /* 0x000fe40000000055 */
[----:B------:R-:W-:Y:S02]  /*cae0*/  PRMT R118, R118, 0x5410, R87 ;  /* 0x0000541076767816 */ /* 0x000fe40000000057 */
[----:B------:R-:W-:Y:S02]  /*caf0*/  SHF.R.U64 R90, R90, 0x10, R91 ;  /* 0x000000105a5a7819 */ /* 0x000fe4000000125b */
[----:B------:R-:W-:Y:S02]  /*cb00*/  PRMT R120, R120, 0x5410, R89 ;  /* 0x0000541078787816 */ /* 0x000fe40000000059 */
[----:B------:R-:W-:Y:S02]  /*cb10*/  SHF.R.U32.HI R91, RZ, 0x10, R91 ;  /* 0x00000010ff5b7819 */ /* 0x000fe4000001165b */
[----:B------:R-:W-:-:S02]  /*cb20*/  PRMT R121, R121, 0x5410, R88 ;  /* 0x0000541079797816 */ /* 0x000fc40000000058 */
[----:B------:R-:W-:Y:S02]  /*cb30*/  PRMT R122, R122, 0x5410, R91 ;  /* 0x000054107a7a7816 */ /* 0x000fe4000000005b */
[C---:B------:R-:W-:Y:S01]  /*cb40*/  LOP3.LUT R128, R121.reuse, 0xffff0000, RZ, 0xc0, !PT ;  /* 0xffff000079807812 */ /* 0x040fe200078ec0ff */
[----:B------:R-:W-:Y:S01]  /*cb50*/  IMAD.U32 R91, R121, 0x10000, RZ ;  /* 0x00010000795b7824 */ /* 0x000fe200078e00ff */
[----:B------:R-:W-:Y:S01]  /*cb60*/  PRMT R123, R123, 0x5410, R90 ;  /* 0x000054107b7b7816 */ /* 0x000fe2000000005a */
[----:B------:R-:W-:Y:S01]  /*cb70*/  IMAD.U32 R121, R116, 0x10000, RZ ;  /* 0x0001000074797824 */ /* 0x000fe200078e00ff */
[----:B------:R-:W-:Y:S02]  /*cb80*/  SHF.L.U32 R127, R118, 0x10, RZ ;  /* 0x00000010767f7819 */ /* 0x000fe400000006ff */
[----:B------:R-:W-:Y:S02]  /*cb90*/  PRMT R119, R119, 0x5410, R86 ;  /* 0x0000541077777816 */ /* 0x000fe40000000056 */
[----:B------:R-:W-:-:S02]  /*cba0*/  LOP3.LUT R116, R116, 0xffff0000, RZ, 0xc0, !PT ;  /* 0xffff000074747812 */ /* 0x000fc400078ec0ff */
[----:B------:R-:W-:Y:S02]  /*cbb0*/  LOP3.LUT R118, R118, 0xffff0000, RZ, 0xc0, !PT ;  /* 0xffff000076767812 */ /* 0x000fe400078ec0ff */
[----:B-1----:R-:W-:Y:S01]  /*cbc0*/  SHF.L.U32 R85, R12, 0x10, RZ ;  /* 0x000000100c557819 */ /* 0x002fe200000006ff */
[----:B------:R-:W-:Y:S01]  /*cbd0*/  IMAD.U32 R86, R14, 0x10000, RZ ;  /* 0x000100000e567824 */ /* 0x000fe200078e00ff */
[----:B------:R-:W-:Y:S01]  /*cbe0*/  LOP3.LUT R84, R12, 0xffff0000, RZ, 0xc0, !PT ;  /* 0xffff00000c547812 */ /* 0x000fe200078ec0ff */
[C---:B------:R-:W-:Y:S01]  /*cbf0*/  IMAD.U32 R12, R13.reuse, 0x10000, RZ ;  /* 0x000100000d0c7824 */ /* 0x040fe200078e00ff */
[----:B------:R-:W-:Y:S01]  /*cc00*/  LOP3.LUT R87, R13, 0xffff0000, RZ, 0xc0, !PT ;  /* 0xffff00000d577812 */ /* 0x000fe200078ec0ff */
[C---:B------:R-:W-:Y:S01]  /*cc10*/  IMAD.U32 R13, R15.reuse, 0x10000, RZ ;  /* 0x000100000f0d7824 */ /* 0x040fe200078e00ff */
[----:B------:R-:W-:Y:S01]  /*cc20*/  LOP3.LUT R89, R15, 0xffff0000, RZ, 0xc0, !PT ;  /* 0xffff00000f597812 */ /* 0x000fe200078ec0ff */
[C---:B--2---:R-:W-:Y:S01]  /*cc30*/  IMAD.U32 R88, R8.reuse, 0x10000, RZ ;  /* 0x0001000008587824 */ /* 0x044fe200078e00ff */
[----:B------:R-:W-:Y:S01]  /*cc40*/  LOP3.LUT R15, R8, 0xffff0000, RZ, 0xc0, !PT ;  /* 0xffff0000080f7812 */ /* 0x000fe200078ec0ff */
[C---:B------:R-:W-:Y:S01]  /*cc50*/  IMAD.U32 R8, R9.reuse, 0x10000, RZ ;  /* 0x0001000009087824 */ /* 0x040fe200078e00ff */
[----:B------:R-:W-:Y:S01]  /*cc60*/  LOP3.LUT R126, R9, 0xffff0000, RZ, 0xc0, !PT ;  /* 0xffff0000097e7812 */ /* 0x000fe200078ec0ff */
[C---:B------:R-:W-:Y:S01]  /*cc70*/  IMAD.U32 R125, R10.reuse, 0x10000, RZ ;  /* 0x000100000a7d7824 */ /* 0x040fe200078e00ff */
[----:B------:R-:W-:Y:S01]  /*cc80*/  SHF.L.U32 R9, R117, 0x10, RZ ;  /* 0x0000001075097819 */ /* 0x000fe200000006ff */
[----:B------:R-:W-:Y:S01]  /*cc90*/  IMAD.U32 R90, R11, 0x10000, RZ ;  /* 0x000100000b5a7824 */ /* 0x000fe200078e00ff */
[----:B------:R-:W-:-:S02]  /*cca0*/  LOP3.LUT R124, R10, 0xffff0000, RZ, 0xc0, !PT ;  /* 0xffff00000a7c7812 */ /* 0x000fc400078ec0ff */
[----:B------:R-:W-:Y:S01]  /*ccb0*/  LOP3.LUT R117, R117, 0xffff0000, RZ, 0xc0, !PT ;  /* 0xffff000075757812 */ /* 0x000fe200078ec0ff */
[C---:B------:R-:W-:Y:S01]  /*ccc0*/  FMUL.FTZ R10, R88.reuse, R9 ;  /* 0x00000009580a7220 */ /* 0x040fe20000410000 */
[----:B------:R-:W-:Y:S01]  /*ccd0*/  LOP3.LUT R11, R11, 0xffff0000, RZ, 0xc0, !PT ;  /* 0xffff00000b0b7812 */ /* 0x000fe200078ec0ff */
[-C--:B------:R-:W-:Y:S01]  /*cce0*/  FMUL.FTZ R88, R88, R91.reuse ;  /* 0x0000005b58587220 */ /* 0x080fe20000410000 */
[----:B------:R-:W-:Y:S01]  /*ccf0*/  LOP3.LUT R14, R14, 0xffff0000, RZ, 0xc0, !PT ;  /* 0xffff00000e0e7812 */ /* 0x000fe200078ec0ff */
[C---:B------:R-:W-:Y:S02]  /*cd00*/  FFMA.FTZ R10, R85.reuse, R91, -R10 ;  /* 0x0000005b550a7223 */ /* 0x040fe4000001080a */
[----:B------:R-:W-:Y:S02]  /*cd10*/  FFMA.FTZ R88, R85, R9, R88 ;  /* 0x0000000955587223 */ /* 0x000fe40000010058 */
[C---:B------:R-:W-:Y:S02]  /*cd20*/  FMUL.FTZ R91, R15.reuse, R117 ;  /* 0x000000750f5b7220 */ /* 0x040fe40000410000 */
[C---:B------:R-:W-:Y:S01]  /*cd30*/  IMAD.U32 R9, R120.reuse, 0x10000, RZ ;  /* 0x0001000078097824 */ /* 0x040fe200078e00ff */
[----:B------:R-:W-:Y:S01]  /*cd40*/  LOP3.LUT R120, R120, 0xffff0000, RZ, 0xc0, !PT ;  /* 0xffff000078787812 */ /* 0x000fe200078ec0ff */
[----:B------:R-:W-:-:S02]  /*cd50*/  FMUL.FTZ R15, R15, R128 ;  /* 0x000000800f0f7220 */ /* 0x000fc40000410000 */
[C---:B------:R-:W-:Y:S02]  /*cd60*/  FMUL.FTZ R85, R8.reuse, R121 ;  /* 0x0000007908557220 */ /* 0x040fe40000410000 */
[----:B------:R-:W-:Y:S02]  /*cd70*/  FMUL.FTZ R8, R8, R9 ;  /* 0x0000000908087220 */ /* 0x000fe40000410000 */
[C---:B------:R-:W-:Y:S02]  /*cd80*/  FFMA.FTZ R91, R84.reuse, R128, -R91 ;  /* 0x00000080545b7223 */ /* 0x040fe4000001085b */
[----:B------:R-:W-:Y:S02]  /*cd90*/  FFMA.FTZ R15, R84, R117, R15 ;  /* 0x00000075540f7223 */ /* 0x000fe4000001000f */
[C---:B------:R-:W-:Y:S01]  /*cda0*/  IMAD.U32 R84, R122.reuse, 0x10000, RZ ;  /* 0x000100007a547824 */ /* 0x040fe200078e00ff */
[----:B------:R-:W-:Y:S01]  /*cdb0*/  LOP3.LUT R122, R122, 0xffff0000, RZ, 0xc0, !PT ;  /* 0xffff00007a7a7812 */ /* 0x000fe200078ec0ff */
[----:B------:R-:W-:-:S02]  /*cdc0*/  FFMA.FTZ R85, R12, R9, -R85 ;  /* 0x000000090c557223 */ /* 0x000fc40000010855 */
[----:B------:R-:W-:Y:S02]  /*cdd0*/  FFMA.FTZ R9, R12, R121, R8 ;  /* 0x000000790c097223 */ /* 0x000fe40000010008 */
[C---:B------:R-:W-:Y:S02]  /*cde0*/  FMUL.FTZ R8, R90.reuse, R127 ;  /* 0x0000007f5a087220 */ /* 0x040fe40000410000 */
[-C--:B------:R-:W-:Y:S02]  /*cdf0*/  FMUL.FTZ R90, R90, R84.reuse ;  /* 0x000000545a5a7220 */ /* 0x080fe40000410000 */
[C---:B------:R-:W-:Y:S01]  /*ce00*/  IMAD.U32 R12, R119.reuse, 0x10000, RZ ;  /* 0x00010000770c7824 */ /* 0x040fe200078e00ff */
[----:B------:R-:W-:Y:S01]  /*ce10*/  LOP3.LUT R119, R119, 0xffff0000, RZ, 0xc0, !PT ;  /* 0xffff000077777812 */ /* 0x000fe200078ec0ff */
[C---:B------:R-:W-:Y:S01]  /*ce20*/  IMAD.U32 R117, R123.reuse, 0x10000, RZ ;  /* 0x000100007b757824 */ /* 0x040fe200078e00ff */
[----:B------:R-:W-:Y:S01]  /*ce30*/  LOP3.LUT R123, R123, 0xffff0000, RZ, 0xc0, !PT ;  /* 0xffff00007b7b7812 */ /* 0x000fe200078ec0ff */
[----:B------:R-:W-:-:S02]  /*ce40*/  FFMA.FTZ R84, R13, R84, -R8 ;  /* 0x000000540d547223 */ /* 0x000fc40000010808 */
[----:B------:R-:W-:Y:S02]  /*ce50*/  FFMA.FTZ R127, R13, R127, R90 ;  /* 0x0000007f0d7f7223 */ /* 0x000fe4000001005a */
[C---:B------:R-:W-:Y:S02]  /*ce60*/  FMUL.FTZ R13, R125.reuse, R12 ;  /* 0x0000000c7d0d7220 */ /* 0x040fe40000410000 */
[-C--:B------:R-:W-:Y:S02]  /*ce70*/  FMUL.FTZ R125, R125, R117.reuse ;  /* 0x000000757d7d7220 */ /* 0x080fe40000410000 */
[C---:B------:R-:W-:Y:S02]  /*ce80*/  FMUL.FTZ R8, R126.reuse, R116 ;  /* 0x000000747e087220 */ /* 0x040fe40000410000 */
[----:B------:R-:W-:Y:S02]  /*ce90*/  FMUL.FTZ R126, R126, R120 ;  /* 0x000000787e7e7220 */ /* 0x000fe40000410000 */
[----:B------:R-:W-:-:S02]  /*cea0*/  FFMA.FTZ R117, R86, R117, -R13 ;  /* 0x0000007556757223 */ /* 0x000fc4000001080d */
[----:B------:R-:W-:Y:S02]  /*ceb0*/  FFMA.FTZ R125, R86, R12, R125 ;  /* 0x0000000c567d7223 */ /* 0x000fe4000001007d */
[----:B------:R-:W-:Y:S02]  /*cec0*/  FFMA.FTZ R120, R87, R120, -R8 ;  /* 0x0000007857787223 */ /* 0x000fe40000010808 */
[----:B------:R-:W-:Y:S02]  /*ced0*/  FMUL.FTZ R86, R124, R119 ;  /* 0x000000777c567220 */ /* 0x000fe40000410000 */
[C---:B------:R-:W-:Y:S01]  /*cee0*/  FMUL.FTZ R12, R11.reuse, R118 ;  /* 0x000000760b0c7220 */ /* 0x040fe20000410000 */
[----:B------:R-:W-:Y:S01]  /*cef0*/  F2FP.BF16.PACK_AB R13, R120, R85 ;  /* 0x00000055780d723e */ /* 0x000fe200000010ff */
[----:B------:R-:W-:Y:S02]  /*cf00*/  FMUL.FTZ R90, R124, R123 ;  /* 0x0000007b7c5a7220 */ /* 0x000fe40000410000 */
[----:B------:R-:W-:-:S02]  /*cf10*/  FMUL.FTZ R8, R11, R122 ;  /* 0x0000007a0b087220 */ /* 0x000fc40000410000 */
[C---:B------:R-:W-:Y:S02]  /*cf20*/  FFMA.FTZ R86, R14.reuse, R123, -R86 ;  /* 0x0000007b0e567223 */ /* 0x040fe40000010856 */
[----:B------:R-:W-:Y:S01]  /*cf30*/  FFMA.FTZ R11, R89, R122, -R12 ;  /* 0x0000007a590b7223 */ /* 0x000fe2000001080c */
[----:B------:R-:W-:Y:S01]  /*cf40*/  F2FP.BF16.PACK_AB R12, R91, R10 ;  /* 0x0000000a5b0c723e */ /* 0x000fe200000010ff */
[----:B------:R-:W-:Y:S02]  /*cf50*/  FFMA.FTZ R126, R87, R116, R126 ;  /* 0x00000074577e7223 */ /* 0x000fe4000001007e */
[----:B------:R-:W-:Y:S01]  /*cf60*/  FFMA.FTZ R90, R14, R119, R90 ;  /* 0x000000770e5a7223 */ /* 0x000fe2000001005a */
[----:B------:R-:W-:Y:S01]  /*cf70*/  F2FP.BF16.PACK_AB R14, R86, R117 ;  /* 0x00000075560e723e */ /* 0x000fe200000010ff */
[----:B------:R-:W-:Y:S01]  /*cf80*/  FFMA.FTZ R118, R89, R118, R8 ;  /* 0x0000007659767223 */ /* 0x000fe20000010008 */
[----:B------:R-:W-:Y:S02]  /*cf90*/  F2FP.BF16.PACK_AB R8, R15, R88 ;  /* 0x000000580f08723e */ /* 0x000fe400000010ff */
[----:B------:R-:W-:-:S02]  /*cfa0*/  F2FP.BF16.PACK_AB R15, R11, R84 ;  /* 0x000000540b0f723e */ /* 0x000fc400000010ff */
[----:B------:R-:W-:Y:S02]  /*cfb0*/  F2FP.BF16.PACK_AB R9, R126, R9 ;  /* 0x000000097e09723e */ /* 0x000fe400000010ff */
[----:B------:R-:W-:Y:S01]  /*cfc0*/  F2FP.BF16.PACK_AB R10, R90, R125 ;  /* 0x0000007d5a0a723e */ /* 0x000fe200000010ff */
[----:B------:R1:W-:Y:S01]  /*cfd0*/  STS.128 [R115+0xc100], R12 ;  /* 0x00c1000c73007388 */ /* 0x0003e20000000c00 */
[----:B------:R-:W-:-:S05]  /*cfe0*/  F2FP.BF16.PACK_AB R11, R118, R127 ;  /* 0x0000007f760b723e */ /* 0x000fca00000010ff */
[----:B------:R1:W-:Y:S02]  /*cff0*/  STS.128 [R114+0xc100], R8 ;  /* 0x00c1000872007388 */ /* 0x0003e40000000c00 */
.L_x_378:
[----:B------:R-:W-:Y:S05]  /*d000*/  BSYNC B0 ;  /* 0x0000000000007941 */ /* 0x000fea0003800000 */
.L_x_377:
[----:B-1----:R-:W-:Y:S01]  /*d010*/  IADD3 R12, R60, 0x20, RZ ;  /* 0x000000203c0c7810 */ /* 0x002fe20007ffe0ff */
[----:B------:R-:W-:Y:S03]  /*d020*/  BSSY B0, `(.L_x_379) ;  /* 0x0000079000007945 */ /* 0x000fe60003800000 */
[----:B------:R-:W-:-:S13]  /*d030*/  ISETP.GE.AND P0, PT, R12, c[0x0][0x27c], PT ;  /* 0x00009f000c007a0c */ /* 0x000fda0003f06270 */
[----:B------:R-:W-:Y:S05]  /*d040*/  @P0 BRA `(.L_x_380) ;  /* 0x0000076000000947 */ /* 0x000fea0003800000 */
[----:B------:R-:W-:Y:S01]  /*d050*/  SHF.R.S32.HI R11, RZ, 0x1f, R12 ;  /* 0x0000001fff0b7819 */ /* 0x000fe2000001140c */
[----:B------:R-:W-:Y:S01]  /*d060*/  IMAD.MOV.U32 R8, RZ, RZ, c[0x0][0x27c] ;  /* 0x00009f00ff087624 */ /* 0x000fe200078e00ff */
[----:B------:R-:W-:Y:S01]  /*d070*/  SHF.R.U64 R64, R64, 0x10, R65 ;  /* 0x0000001040407819 */ /* 0x000fe20000001241 */
[----:B------:R-:W-:Y:S01]  /*d080*/  IMAD.SHL.U32 R9, R77, 0x40, RZ ;  /* 0x000000404d097824 */ /* 0x000fe200078e00ff */
[CC--:B------:R-:W-:Y:S02]  /*d090*/  LEA.HI R10, R11.reuse, R12.reuse, RZ, 0x3 ;  /* 0x0000000c0b0a7211 */ /* 0x0c0fe400078f18ff */
[----:B------:R-:W-:Y:S02]  /*d0a0*/  LEA.HI R11, R11, R12, RZ, 0x6 ;  /* 0x0000000c0b0b7211 */ /* 0x000fe400078f30ff */
[----:B------:R-:W-:Y:S02]  /*d0b0*/  SHF.R.S32.HI R13, RZ, 0x3, R10 ;  /* 0x00000003ff0d7819 */ /* 0x000fe4000001140a */
[----:B------:R-:W-:Y:S01]  /*d0c0*/  LOP3.LUT R9, R9, 0x1c0, RZ, 0xc0, !PT ;  /* 0x000001c009097812 */ /* 0x000fe200078ec0ff */
[----:B------:R-:W-:Y:S01]  /*d0d0*/  IMAD.SHL.U32 R11, R11, 0x80, RZ ;  /* 0x000000800b0b7824 */ /* 0x000fe200078e00ff */
[----:B------:R-:W-:-:S02]  /*d0e0*/  LEA.HI R8, R8, R13, RZ, 0x1d ;  /* 0x0000000d08087211 */ /* 0x000fc400078fe8ff */
[----:B------:R-:W-:Y:S02]  /*d0f0*/  LOP3.LUT R15, R9, 0x38, R10, 0xf8, !PT ;  /* 0x00000038090f7812 */ /* 0x000fe400078ef80a */
[----:B------:R-:W-:Y:S02]  /*d100*/  SHF.R.S32.HI R13, RZ, 0x1f, R8 ;  /* 0x0000001fff0d7819 */ /* 0x000fe40000011408 */
[----:B------:R-:W-:Y:S02]  /*d110*/  SHF.R.U32.HI R10, RZ, 0x3, R9 ;  /* 0x00000003ff0a7819 */ /* 0x000fe40000011609 */
[----:B------:R-:W-:Y:S01]  /*d120*/  LEA.HI R13, R13, R8, RZ, 0x3 ;  /* 0x000000080d0d7211 */ /* 0x000fe200078f18ff */
[----:B------:R-:W-:Y:S01]  /*d130*/  IMAD.SHL.U32 R8, R8, 0x8, RZ ;  /* 0x0000000808087824 */ /* 0x000fe200078e00ff */
[----:B------:R-:W-:Y:S02]  /*d140*/  LOP3.LUT R12, R11, 0x7fffe000, RZ, 0xc0, !PT ;  /* 0x7fffe0000b0c7812 */ /* 0x000fe400078ec0ff */
[----:B------:R-:W-:Y:S01]  /*d150*/  LOP3.LUT R15, R15, R10, RZ, 0x3c, !PT ;  /* 0x0000000a0f0f7212 */ /* 0x000fe200078e3cff */
[----:B------:R-:W-:Y:S01]  /*d160*/  IMAD.SHL.U32 R13, R13, 0x400, RZ ;  /* 0x000004000d0d7824 */ /* 0x000fe200078e00ff */
[----:B------:R-:W-:Y:S01]  /*d170*/  LOP3.LUT R9, R9, 0x38, R8, 0xf8, !PT ;  /* 0x0000003809097812 */ /* 0x000fe200078ef808 */
[----:B------:R-:W-:Y:S01]  /*d180*/  IMAD R12, R81, 0x200, R12 ;  /* 0x00000200510c7824 */ /* 0x000fe200078e020c */
[----:B------:R-:W-:-:S02]  /*d190*/  SHF.R.U32.HI R65, RZ, 0x10, R65 ;  /* 0x00000010ff417819 */ /* 0x000fc40000011641 */
[----:B------:R-:W-:Y:S01]  /*d1a0*/  LOP3.LUT R8, R13, 0x7fffe000, RZ, 0xc0, !PT ;  /* 0x7fffe0000d087812 */ /* 0x000fe200078ec0ff */
[----:B------:R-:W-:Y:S01]  /*d1b0*/  IMAD.IADD R12, R12, 0x1, R15 ;  /* 0x000000010c0c7824 */ /* 0x000fe200078e020f */
[----:B------:R-:W-:Y:S02]  /*d1c0*/  LOP3.LUT R9, R9, R10, RZ, 0x3c, !PT ;  /* 0x0000000a09097212 */ /* 0x000fe400078e3cff */
[----:B------:R-:W-:Y:S01]  /*d1d0*/  SHF.R.U64 R66, R66, 0x10, R67 ;  /* 0x0000001042427819 */ /* 0x000fe20000001243 */
[----:B------:R-:W-:Y:S01]  /*d1e0*/  IMAD R8, R81, 0x200, R8 ;  /* 0x0000020051087824 */ /* 0x000fe200078e0208 */
[----:B------:R-:W-:Y:S01]  /*d1f0*/  SHF.R.U64 R68, R68, 0x10, R69 ;  /* 0x0000001044447819 */ /* 0x000fe20000001245 */
[----:B------:R-:W-:Y:S01]  /*d200*/  IMAD.SHL.U32 R85, R12, 0x2, RZ ;  /* 0x000000020c557824 */ /* 0x000fe200078e00ff */
[----:B------:R-:W-:Y:S02]  /*d210*/  SHF.R.U32.HI R67, RZ, 0x10, R67 ;  /* 0x00000010ff437819 */ /* 0x000fe40000011643 */
[----:B------:R-:W-:-:S02]  /*d220*/  IADD3 R84, R8, R9, RZ ;  /* 0x0000000908547210 */ /* 0x000fc40007ffe0ff */
[----:B------:R-:W1:Y:S01]  /*d230*/  LDS.128 R12, [R85+0xc100] ;  /* 0x00c10000550c7984 */ /* 0x000e620000000c00 */
[----:B------:R-:W-:Y:S02]  /*d240*/  SHF.R.U32.HI R69, RZ, 0x10, R69 ;  /* 0x00000010ff457819 */ /* 0x000fe40000011645 */
[----:B------:R-:W-:Y:S01]  /*d250*/  IMAD.SHL.U32 R84, R84, 0x2, RZ ;  /* 0x0000000254547824 */ /* 0x000fe200078e00ff */
[----:B------:R-:W-:Y:S02]  /*d260*/  PRMT R107, R107, 0x5410, R64 ;  /* 0x000054106b6b7816 */ /* 0x000fe40000000040 */
[----:B------:R-:W-:Y:S02]  /*d270*/  PRMT R106, R106, 0x5410, R65 ;  /* 0x000054106a6a7816 */ /* 0x000fe40000000041 */
[----:B------:R-:W2:Y:S01]  /*d280*/  LDS.128 R8, [R84+0xc100] ;  /* 0x00c1000054087984 */ /* 0x000ea20000000c00 */
[----:B------:R-:W-:Y:S02]  /*d290*/  SHF.R.U64 R70, R70, 0x10, R71 ;  /* 0x0000001046467819 */ /* 0x000fe40000001247 */
[----:B------:R-:W-:Y:S01]  /*d2a0*/  PRMT R108, R108, 0x5410, R67 ;  /* 0x000054106c6c7816 */ /* 0x000fe20000000043 */
[----:B------:R-:W-:Y:S01]  /*d2b0*/  IMAD.U32 R89, R106, 0x10000, RZ ;  /* 0x000100006a597824 */ /* 0x000fe200078e00ff */
[----:B------:R-:W-:-:S02]  /*d2c0*/  SHF.R.U32.HI R71, RZ, 0x10, R71 ;  /* 0x00000010ff477819 */ /* 0x000fc40000011647 */
[----:B------:R-:W-:Y:S02]  /*d2d0*/  PRMT R111, R111, 0x5410, R68 ;  /* 0x000054106f6f7816 */ /* 0x000fe40000000044 */
[----:B------:R-:W-:Y:S02]  /*d2e0*/  PRMT R110, R110, 0x5410, R69 ;  /* 0x000054106e6e7816 */ /* 0x000fe40000000045 */
[----:B------:R-:W-:Y:S01]  /*d2f0*/  PRMT R112, R112, 0x5410, R71 ;  /* 0x0000541070707816 */ /* 0x000fe20000000047 */
[C---:B------:R-:W-:Y:S01]  /*d300*/  IMAD.U32 R71, R111.reuse, 0x10000, RZ ;  /* 0x000100006f477824 */ /* 0x040fe200078e00ff */
[----:B------:R-:W-:Y:S02]  /*d310*/  LOP3.LUT R90, R111, 0xffff0000, RZ, 0xc0, !PT ;  /* 0xffff00006f5a7812 */ /* 0x000fe400078ec0ff */
[----:B------:R-:W-:Y:S02]  /*d320*/  PRMT R113, R113, 0x5410, R70 ;  /* 0x0000541071717816 */ /* 0x000fe40000000046 */
[----:B------:R-:W-:-:S02]  /*d330*/  PRMT R109, R109, 0x5410, R66 ;  /* 0x000054106d6d7816 */ /* 0x000fc40000000042 */
[----:B------:R-:W-:Y:S01]  /*d340*/  LOP3.LUT R106, R106, 0xffff0000, RZ, 0xc0, !PT ;  /* 0xffff00006a6a7812 */ /* 0x000fe200078ec0ff */
[C---:B-1----:R-:W-:Y:S01]  /*d350*/  IMAD.U32 R65, R12.reuse, 0x10000, RZ ;  /* 0x000100000c417824 */ /* 0x042fe200078e00ff */
[----:B------:R-:W-:Y:S01]  /*d360*/  LOP3.LUT R64, R12, 0xffff0000, RZ, 0xc0, !PT ;  /* 0xffff00000c407812 */ /* 0x000fe200078ec0ff */
[C---:B------:R-:W-:Y:S01]  /*d370*/  IMAD.U32 R12, R13.reuse, 0x10000, RZ ;  /* 0x000100000d0c7824 */ /* 0x040fe200078e00ff */
        /* <DEDUP_REMOVED lines=8> */
[----:B------:R-:W-:Y:S01]  /*d400*/  SHF.L.U32 R8, R9, 0x10, RZ ;  /* 0x0000001009087819 */ /* 0x000fe200000006ff */
[----:B------:R-:W-:Y:S01]  /*d410*/  IMAD.U32 R70, R11, 0x10000, RZ ;  /* 0x000100000b467824 */ /* 0x000fe200078e00ff */
[----:B------:R-:W-:Y:S01]  /*d420*/  LOP3.LUT R88, R9, 0xffff0000, RZ, 0xc0, !PT ;  /* 0xffff000009587812 */ /* 0x000fe200078ec0ff */
[----:B------:R-:W-:Y:S01]  /*d430*/  IMAD.U32 R9, R107, 0x10000, RZ ;  /* 0x000100006b097824 */ /* 0x000fe200078e00ff */
[----:B------:R-:W-:-:S02]  /*d440*/  LOP3.LUT R86, R10, 0xffff0000, RZ, 0xc0, !PT ;  /* 0xffff00000a567812 */ /* 0x000fc400078ec0ff */
[----:B------:R-:W-:Y:S01]  /*d450*/  LOP3.LUT R107, R107, 0xffff0000, RZ, 0xc0, !PT ;  /* 0xffff00006b6b7812 */ /* 0x000fe200078ec0ff */
[C---:B------:R-:W-:Y:S01]  /*d460*/  FMUL.FTZ R10, R68.reuse, R9 ;  /* 0x00000009440a7220 */ /* 0x040fe20000410000 */
[----:B------:R-:W-:Y:S01]  /*d470*/  LOP3.LUT R11, R11, 0xffff0000, RZ, 0xc0, !PT ;  /* 0xffff00000b0b7812 */ /* 0x000fe200078ec0ff */
[-C--:B------:R-:W-:Y:S02]  /*d480*/  FMUL.FTZ R68, R68, R71.reuse ;  /* 0x0000004744447220 */ /* 0x080fe40000410000 */
[C---:B------:R-:W-:Y:S02]  /*d490*/  FFMA.FTZ R10, R65.reuse, R71, -R10 ;  /* 0x00000047410a7223 */ /* 0x040fe4000001080a */
[----:B------:R-:W-:Y:S01]  /*d4a0*/  FFMA.FTZ R68, R65, R9, R68 ;  /* 0x0000000941447223 */ /* 0x000fe20000010044 */
[C---:B------:R-:W-:Y:S01]  /*d4b0*/  SHF.L.U32 R9, R110.reuse, 0x10, RZ ;  /* 0x000000106e097819 */ /* 0x040fe200000006ff */
[C---:B------:R-:W-:Y:S01]  /*d4c0*/  FMUL.FTZ R71, R15.reuse, R107 ;  /* 0x0000006b0f477220 */ /* 0x040fe20000410000 */
[----:B------:R-:W-:Y:S01]  /*d4d0*/  LOP3.LUT R110, R110, 0xffff0000, RZ, 0xc0, !PT ;  /* 0xffff00006e6e7812 */ /* 0x000fe200078ec0ff */
[----:B------:R-:W-:-:S02]  /*d4e0*/  FMUL.FTZ R15, R15, R90 ;  /* 0x0000005a0f0f7220 */ /* 0x000fc40000410000 */
[----:B------:R-:W-:Y:S02]  /*d4f0*/  FMUL.FTZ R65, R8, R89 ;  /* 0x0000005908417220 */ /* 0x000fe40000410000 */
[----:B------:R-:W-:Y:S02]  /*d500*/  FFMA.FTZ R71, R64, R90, -R71 ;  /* 0x0000005a40477223 */ /* 0x000fe40000010847 */
[----:B------:R-:W-:Y:S02]  /*d510*/  FMUL.FTZ R8, R8, R9 ;  /* 0x0000000908087220 */ /* 0x000fe40000410000 */
[C---:B------:R-:W-:Y:S01]  /*d520*/  IMAD.U32 R90, R108.reuse, 0x10000, RZ ;  /* 0x000100006c5a7824 */ /* 0x040fe200078e00ff */
[----:B------:R-:W-:Y:S01]  /*d530*/  LOP3.LUT R108, R108, 0xffff0000, RZ, 0xc0, !PT ;  /* 0xffff00006c6c7812 */ /* 0x000fe200078ec0ff */
        /* <DEDUP_REMOVED lines=39> */
.L_x_380:
[----:B------:R-:W-:Y:S05]  /*d7b0*/  BSYNC B0 ;  /* 0x0000000000007941 */ /* 0x000fea0003800000 */
.L_x_379:
[----:B-1----:R-:W-:-:S04]  /*d7c0*/  IADD3 R12, R60, 0x40, RZ ;  /* 0x000000403c0c7810 */ /* 0x002fc80007ffe0ff */
        /* <DEDUP_REMOVED lines=120> */
.L_x_376:
[----:B------:R-:W-:Y:S05]  /*df50*/  BSYNC B1 ;  /* 0x0000000000017941 */ /* 0x000fea0003800000 */
.L_x_375:
[----:B------:R-:W-:-:S04]  /*df60*/  IADD3 R40, R77, 0x40, RZ ;  /* 0x000000404d287810 */ /* 0x000fc80007ffe0ff */
[----:B------:R-:W-:-:S13]  /*df70*/  ISETP.GE.AND P0, PT, R40, UR4, PT ;  /* 0x0000000428007c0c */ /* 0x000fda000bf06270 */
[----:B------:R-:W-:Y:S05]  /*df80*/  @P0 BRA `(.L_x_360) ;  /* 0x000016d000000947 */ /* 0x000fea0003800000 */
[----:B------:R-:W-:Y:S01]  /*df90*/  ISETP.GE.AND P0, PT, R60, c[0x0][0x27c], PT ;  /* 0x00009f003c007a0c */ /* 0x000fe20003f06270 */
[----:B------:R-:W-:-:S12]  /*dfa0*/  BSSY B0, `(.L_x_381) ;  /* 0x0000073000007945 */ /* 0x000fd80003800000 */
[----:B------:R-:W-:Y:S05]  /*dfb0*/  @P0 BRA `(.L_x_382) ;  /* 0x0000071000000947 */ /* 0x000fea0003800000 */
[----:B-1----:R-:W-:Y:S01]  /*dfc0*/  IMAD.MOV.U32 R10, RZ, RZ, c[0x0][0x27c] ;  /* 0x00009f00ff0a7624 */ /* 0x002fe200078e00ff */
[----:B------:R-:W-:Y:S01]  /*dfd0*/  SHF.R.S32.HI R11, RZ, 0x1f, R40 ;  /* 0x0000001fff0b7819 */ /* 0x000fe20000011428 */
[----:B------:R-:W-:Y:S01]  /*dfe0*/  IMAD.SHL.U32 R9, R40, 0x40, RZ ;  /* 0x0000004028097824 */ /* 0x000fe200078e00ff */
[----:B------:R-:W-:Y:S02]  /*dff0*/  SHF.R.U64 R43, R36, 0x10, R37 ;  /* 0x00000010242b7819 */ /* 0x000fe40000001225 */
[----:B------:R-:W-:Y:S02]  /*e000*/  LEA.HI R97, R10, R97, RZ, 0x1d ;  /* 0x000000610a617211 */ /* 0x000fe400078fe8ff */
[----:B------:R-:W-:Y:S02]  /*e010*/  LEA.HI R8, R11, R40, RZ, 0x3 ;  /* 0x000000280b087211 */ /* 0x000fe400078f18ff */
[----:B------:R-:W-:Y:S01]  /*e020*/  SHF.R.S32.HI R10, RZ, 0x1f, R97 ;  /* 0x0000001fff0a7819 */ /* 0x000fe20000011461 */
[----:B------:R-:W-:Y:S01]  /*e030*/  IMAD.SHL.U32 R12, R97, 0x8, RZ ;  /* 0x00000008610c7824 */ /* 0x000fe200078e00ff */
[----:B------:R-:W-:Y:S01]  /*e040*/  LOP3.LUT R9, R9, 0x1c0, RZ, 0xc0, !PT ;  /* 0x000001c009097812 */ /* 0x000fe200078ec0ff */
[----:B------:R-:W-:Y:S01]  /*e050*/  IMAD.SHL.U32 R8, R8, 0x40, RZ ;  /* 0x0000004008087824 */ /* 0x000fe200078e00ff */
[----:B------:R-:W-:-:S02]  /*e060*/  LEA.HI R10, R10, R97, RZ, 0x3 ;  /* 0x000000610a0a7211 */ /* 0x000fc400078f18ff */
[----:B------:R-:W-:Y:S02]  /*e070*/  SHF.R.U32.HI R11, RZ, 0x3, R9 ;  /* 0x00000003ff0b7819 */ /* 0x000fe40000011609 */
[C---:B------:R-:W-:Y:S01]  /*e080*/  LOP3.LUT R12, R9.reuse, 0x38, R12, 0xf8, !PT ;  /* 0x00000038090c7812 */ /* 0x040fe200078ef80c */
[----:B------:R-:W-:Y:S01]  /*e090*/  IMAD.SHL.U32 R10, R10, 0x400, RZ ;  /* 0x000004000a0a7824 */ /* 0x000fe200078e00ff */
[----:B------:R-:W-:Y:S02]  /*e0a0*/  LOP3.LUT R13, R9, 0x38, R60, 0xf8, !PT ;  /* 0x00000038090d7812 */ /* 0x000fe400078ef83c */
[----:B------:R-:W-:Y:S02]  /*e0b0*/  LOP3.LUT R8, R8, 0xfffffe00, RZ, 0xc0, !PT ;  /* 0xfffffe0008087812 */ /* 0x000fe400078ec0ff */
[----:B------:R-:W-:Y:S02]  /*e0c0*/  LOP3.LUT R41, R12, R11, RZ, 0x3c, !PT ;  /* 0x0000000b0c297212 */ /* 0x000fe400078e3cff */
[----:B------:R-:W-:-:S02]  /*e0d0*/  LOP3.LUT R10, R10, 0x7fffe000, RZ, 0xc0, !PT ;  /* 0x7fffe0000a0a7812 */ /* 0x000fc400078ec0ff */
[----:B------:R-:W-:Y:S02]  /*e0e0*/  LOP3.LUT R13, R8, R13, R11, 0xf6, !PT ;  /* 0x0000000d080d7212 */ /* 0x000fe400078ef60b */
[----:B------:R-:W-:Y:S02]  /*e0f0*/  IADD3 R41, R41, R10, R8 ;  /* 0x0000000a29297210 */ /* 0x000fe40007ffe008 */
[----:B------:R-:W-:Y:S01]  /*e100*/  SHF.R.U32.HI R36, RZ, 0x10, R37 ;  /* 0x00000010ff247819 */ /* 0x000fe20000011625 */
[----:B------:R-:W-:Y:S01]  /*e110*/  IMAD.SHL.U32 R42, R13, 0x2, RZ ;  /* 0x000000020d2a7824 */ /* 0x000fe200078e00ff */
[--C-:B------:R-:W-:Y:S01]  /*e120*/  SHF.R.U64 R37, R38, 0x10, R39.reuse ;  /* 0x0000001026257819 */ /* 0x100fe20000001227 */
[----:B------:R-:W-:Y:S01]  /*e130*/  IMAD.SHL.U32 R41, R41, 0x2, RZ ;  /* 0x0000000229297824 */ /* 0x000fe200078e00ff */
[----:B------:R-:W-:Y:S02]  /*e140*/  SHF.R.U32.HI R38, RZ, 0x10, R39 ;  /* 0x00000010ff267819 */ /* 0x000fe40000011627 */
[----:B------:R-:W1:Y:S01]  /*e150*/  LDS.128 R12, [R42+0xc100] ;  /* 0x00c100002a0c7984 */ /* 0x000e620000000c00 */
[----:B------:R-:W-:-:S02]  /*e160*/  SHF.R.U64 R32, R32, 0x10, R33 ;  /* 0x0000001020207819 */ /* 0x000fc40000001221 */
[----:B------:R-:W-:Y:S01]  /*e170*/  SHF.R.U32.HI R33, RZ, 0x10, R33 ;  /* 0x00000010ff217819 */ /* 0x000fe20000011621 */
[----:B------:R-:W2:Y:S01]  /*e180*/  LDS.128 R8, [R41+0xc100] ;  /* 0x00c1000029087984 */ /* 0x000ea20000000c00 */
[--C-:B------:R-:W-:Y:S02]  /*e190*/  SHF.R.U64 R39, R34, 0x10, R35.reuse ;  /* 0x0000001022277819 */ /* 0x100fe40000001223 */
[----:B------:R-:W-:Y:S02]  /*e1a0*/  SHF.R.U32.HI R35, RZ, 0x10, R35 ;  /* 0x00000010ff237819 */ /* 0x000fe40000011623 */
[----:B------:R-:W-:Y:S02]  /*e1b0*/  PRMT R79, R79, 0x5410, R32 ;  /* 0x000054104f4f7816 */ /* 0x000fe40000000020 */
[----:B------:R-:W-:Y:S02]  /*e1c0*/  PRMT R78, R78, 0x5410, R33 ;  /* 0x000054104e4e7816 */ /* 0x000fe40000000021 */
[----:B------:R-:W-:-:S02]  /*e1d0*/  PRMT R82, R82, 0x5410, R35 ;  /* 0x0000541052527816 */ /* 0x000fc40000000023 */
[----:B------:R-:W-:Y:S01]  /*e1e0*/  PRMT R94, R94, 0x5410, R43 ;  /* 0x000054105e5e7816 */ /* 0x000fe2000000002b */
[----:B------:R-:W-:Y:S01]  /*e1f0*/  IMAD.U32 R51, R78, 0x10000, RZ ;  /* 0x000100004e337824 */ /* 0x000fe200078e00ff */
[----:B------:R-:W-:Y:S01]  /*e200*/  PRMT R96, R96, 0x5410, R37 ;  /* 0x0000541060607816 */ /* 0x000fe20000000025 */
[----:B------:R-:W-:Y:S01]  /*e210*/  IMAD.U32 R50, R82, 0x10000, RZ ;  /* 0x0001000052327824 */ /* 0x000fe200078e00ff */
[----:B------:R-:W-:Y:S02]  /*e220*/  PRMT R93, R93, 0x5410, R36 ;  /* 0x000054105d5d7816 */ /* 0x000fe40000000024 */
[----:B------:R-:W-:Y:S01]  /*e230*/  PRMT R92, R92, 0x5410, R39 ;  /* 0x000054105c5c7816 */ /* 0x000fe20000000027 */
[C---:B------:R-:W-:Y:S01]  /*e240*/  IMAD.U32 R39, R94.reuse, 0x10000, RZ ;  /* 0x000100005e277824 */ /* 0x040fe200078e00ff */
[----:B------:R-:W-:Y:S01]  /*e250*/  LOP3.LUT R94, R94, 0xffff0000, RZ, 0xc0, !PT ;  /* 0xffff00005e5e7812 */ /* 0x000fe200078ec0ff */
[----:B------:R-:W-:Y:S01]  /*e260*/  IMAD.U32 R65, R96, 0x10000, RZ ;  /* 0x0001000060417824 */ /* 0x000fe200078e00ff */
[----:B------:R-:W-:-:S02]  /*e270*/  PRMT R95, R95, 0x5410, R38 ;  /* 0x000054105f5f7816 */ /* 0x000fc40000000026 */
[----:B------:R-:W-:Y:S02]  /*e280*/  LOP3.LUT R78, R78, 0xffff0000, RZ, 0xc0, !PT ;  /* 0xffff00004e4e7812 */ /* 0x000fe400078ec0ff */
[----:B------:R-:W-:Y:S02]  /*e290*/  LOP3.LUT R82, R82, 0xffff0000, RZ, 0xc0, !PT ;  /* 0xffff000052527812 */ /* 0x000fe400078ec0ff */
[----:B------:R-:W-:Y:S01]  /*e2a0*/  LOP3.LUT R96, R96, 0xffff0000, RZ, 0xc0, !PT ;  /* 0xffff000060607812 */ /* 0x000fe200078ec0ff */
[C---:B-1----:R-:W-:Y:S01]  /*e2b0*/  IMAD.U32 R33, R12.reuse, 0x10000, RZ ;  /* 0x000100000c217824 */ /* 0x042fe200078e00ff */
[----:B------:R-:W-:Y:S01]  /*e2c0*/  LOP3.LUT R32, R12, 0xffff0000, RZ, 0xc0, !PT ;  /* 0xffff00000c207812 */ /* 0x000fe200078ec0ff */
[C---:B------:R-:W-:Y:S01]  /*e2d0*/  IMAD.U32 R12, R13.reuse, 0x10000, RZ ;  /* 0x000100000d0c7824 */ /* 0x040fe200078e00ff */
[----:B------:R-:W-:Y:S01]  /*e2e0*/  LOP3.LUT R35, R13, 0xffff0000, RZ, 0xc0, !PT ;  /* 0xffff00000d237812 */ /* 0x000fe200078ec0ff */
[C---:B------:R-:W-:Y:S01]  /*e2f0*/  IMAD.U32 R13, R15.reuse, 0x10000, RZ ;  /* 0x000100000f0d7824 */ /* 0x040fe200078e00ff */
[----:B------:R-:W-:Y:S01]  /*e300*/  LOP3.LUT R37, R15, 0xffff0000, RZ, 0xc0, !PT ;  /* 0xffff00000f257812 */ /* 0x000fe200078ec0ff */
[----:B--2---:R-:W-:Y:S01]  /*e310*/  IMAD.U32 R48, R10, 0x10000, RZ ;  /* 0x000100000a307824 */ /* 0x004fe200078e00ff */
[C---:B------:R-:W-:Y:S01]  /*e320*/  SHF.L.U32 R36, R8.reuse, 0x10, RZ ;  /* 0x0000001008247819 */ /* 0x040fe200000006ff */
[----:B------:R-:W-:Y:S01]  /*e330*/  IMAD.U32 R38, R11, 0x10000, RZ ;  /* 0x000100000b267824 */ /* 0x000fe200078e00ff */
[----:B------:R-:W-:Y:S01]  /*e340*/  LOP3.LUT R15, R8, 0xffff0000, RZ, 0xc0, !PT ;  /* 0xffff0000080f7812 */ /* 0x000fe200078ec0ff */
[C---:B------:R-:W-:Y:S01]  /*e350*/  IMAD.U32 R8, R9.reuse, 0x10000, RZ ;  /* 0x0001000009087824 */ /* 0x040fe200078e00ff */
[----:B------:R-:W-:Y:S01]  /*e360*/  LOP3.LUT R49, R9, 0xffff0000, RZ, 0xc0, !PT ;  /* 0xffff000009317812 */ /* 0x000fe200078ec0ff */
[C---:B------:R-:W-:Y:S01]  /*e370*/  IMAD.U32 R9, R79.reuse, 0x10000, RZ ;  /* 0x000100004f097824 */ /* 0x040fe200078e00ff */
[----:B------:R-:W-:Y:S01]  /*e380*/  LOP3.LUT R43, R10, 0xffff0000, RZ, 0xc0, !PT ;  /* 0xffff00000a2b7812 */ /* 0x000fe200078ec0ff */
[----:B------:R-:W-:Y:S01]  /*e390*/  IMAD.U32 R34, R14, 0x10000, RZ ;  /* 0x000100000e227824 */ /* 0x000fe200078e00ff */
[----:B------:R-:W-:Y:S01]  /*e3a0*/  LOP3.LUT R79, R79, 0xffff0000, RZ, 0xc0, !PT ;  /* 0xffff00004f4f7812 */ /* 0x000fe200078ec0ff */
[C---:B------:R-:W-:Y:S01]  /*e3b0*/  FMUL.FTZ R10, R36.reuse, R9 ;  /* 0x00000009240a7220 */ /* 0x040fe20000410000 */
[----:B------:R-:W-:Y:S01]  /*e3c0*/  LOP3.LUT R11, R11, 0xffff0000, RZ, 0xc0, !PT ;  /* 0xffff00000b0b7812 */ /* 0x000fe200078ec0ff */
[-C--:B------:R-:W-:Y:S01]  /*e3d0*/  FMUL.FTZ R36, R36, R39.reuse ;  /* 0x0000002724247220 */ /* 0x080fe20000410000 */
[----:B------:R-:W-:Y:S01]  /*e3e0*/  LOP3.LUT R14, R14, 0xffff0000, RZ, 0xc0, !PT ;  /* 0xffff00000e0e7812 */ /* 0x000fe200078ec0ff */
[----:B------:R-:W-:-:S02]  /*e3f0*/  FFMA.FTZ R10, R33, R39, -R10 ;  /* 0x00000027210a7223 */ /* 0x000fc4000001080a */
[----:B------:R-:W-:Y:S01]  /*e400*/  FFMA.FTZ R36, R33, R9, R36 ;  /* 0x0000000921247223 */ /* 0x000fe20000010024 */
[----:B------:R-:W-:Y:S01]  /*e410*/  SHF.L.U32 R9, R93, 0x10, RZ ;  /* 0x000000105d097819 */ /* 0x000fe200000006ff */
[C---:B------:R-:W-:Y:S02]  /*e420*/  FMUL.FTZ R39, R15.reuse, R79 ;  /* 0x0000004f0f277220 */ /* 0x040fe40000410000 */
[-C--:B------:R-:W-:Y:S02]  /*e430*/  FMUL.FTZ R15, R15, R94.reuse ;  /* 0x0000005e0f0f7220 */ /* 0x080fe40000410000 */
[C---:B------:R-:W-:Y:S02]  /*e440*/  FMUL.FTZ R33, R8.reuse, R51 ;  /* 0x0000003308217220 */ /* 0x040fe40000410000 */
[----:B------:R-:W-:Y:S02]  /*e450*/  FMUL.FTZ R8, R8, R9 ;  /* 0x0000000908087220 */ /* 0x000fe40000410000 */
[----:B------:R-:W-:-:S02]  /*e460*/  FFMA.FTZ R39, R32, R94, -R39 ;  /* 0x0000005e20277223 */ /* 0x000fc40000010827 */
[----:B------:R-:W-:Y:S02]  /*e470*/  FFMA.FTZ R15, R32, R79, R15 ;  /* 0x0000004f200f7223 */ /* 0x000fe4000001000f */
[C---:B------:R-:W-:Y:S02]  /*e480*/  FFMA.FTZ R33, R12.reuse, R9, -R33 ;  /* 0x000000090c217223 */ /* 0x040fe40000010821 */
[----:B------:R-:W-:Y:S02]  /*e490*/  IMAD.U32 R32, R95, 0x10000, RZ ;  /* 0x000100005f207824 */ /* 0x000fe400078e00ff */
[----:B------:R-:W-:Y:S01]  /*e4a0*/  FFMA.FTZ R9, R12, R51, R8 ;  /* 0x000000330c097223 */ /* 0x000fe20000010008 */
[----:B------:R-:W-:Y:S01]  /*e4b0*/  LOP3.LUT R8, R93, 0xffff0000, RZ, 0xc0, !PT ;  /* 0xffff00005d087812 */ /* 0x000fe200078ec0ff */
[C---:B------:R-:W-:Y:S02]  /*e4c0*/  FMUL.FTZ R12, R38.reuse, R50 ;  /* 0x00000032260c7220 */ /* 0x040fe40000410000 */
[----:B------:R-:W-:-:S02]  /*e4d0*/  FMUL.FTZ R38, R38, R32 ;  /* 0x0000002026267220 */ /* 0x000fc40000410000 */
[----:B------:R-:W-:Y:S02]  /*e4e0*/  FFMA.FTZ R32, R13, R32, -R12 ;  /* 0x000000200d207223 */ /* 0x000fe4000001080c */
[C---:B------:R-:W-:Y:S01]  /*e4f0*/  IMAD.U32 R51, R92.reuse, 0x10000, RZ ;  /* 0x000100005c337824 */ /* 0x040fe200078e00ff */
[----:B------:R-:W-:Y:S01]  /*e500*/  LOP3.LUT R92, R92, 0xffff0000, RZ, 0xc0, !PT ;  /* 0xffff00005c5c7812 */ /* 0x000fe200078ec0ff */
[----:B------:R-:W-:Y:S02]  /*e510*/  FMUL.FTZ R12, R49, R78 ;  /* 0x0000004e310c7220 */ /* 0x000fe40000410000 */
[----:B------:R-:W-:Y:S02]  /*e520*/  FFMA.FTZ R50, R13, R50, R38 ;  /* 0x000000320d327223 */ /* 0x000fe40000010026 */
[----:B------:R-:W-:Y:S02]  /*e530*/  FMUL.FTZ R49, R49, R8 ;  /* 0x0000000831317220 */ /* 0x000fe40000410000 */
[----:B------:R-:W-:-:S02]  /*e540*/  FMUL.FTZ R13, R48, R51 ;  /* 0x00000033300d7220 */ /* 0x000fc40000410000 */
[----:B------:R-:W-:Y:S01]  /*e550*/  FFMA.FTZ R38, R35, R8, -R12 ;  /* 0x0000000823267223 */ /* 0x000fe2000001080c */
[----:B------:R-:W-:Y:S01]  /*e560*/  LOP3.LUT R8, R95, 0xffff0000, RZ, 0xc0, !PT ;  /* 0xffff00005f087812 */ /* 0x000fe200078ec0ff */
[-C--:B------:R-:W-:Y:S02]  /*e570*/  FMUL.FTZ R48, R48, R65.reuse ;  /* 0x0000004130307220 */ /* 0x080fe40000410000 */
[----:B------:R-:W-:Y:S02]  /*e580*/  FFMA.FTZ R78, R35, R78, R49 ;  /* 0x0000004e234e7223 */ /* 0x000fe40000010031 */
[----:B------:R-:W-:Y:S02]  /*e590*/  FFMA.FTZ R65, R34, R65, -R13 ;  /* 0x0000004122417223 */ /* 0x000fe4000001080d */
[----:B------:R-:W-:Y:S01]  /*e5a0*/  FMUL.FTZ R49, R43, R92 ;  /* 0x0000005c2b317220 */ /* 0x000fe20000410000 */
[----:B------:R-:W-:Y:S01]  /*e5b0*/  F2FP.BF16.PACK_AB R9, R78, R9 ;  /* 0x000000094e09723e */ /* 0x000fe200000010ff */
[----:B------:R-:W-:-:S02]  /*e5c0*/  FMUL.FTZ R13, R11, R82 ;  /* 0x000000520b0d7220 */ /* 0x000fc40000410000 */
[----:B------:R-:W-:Y:S02]  /*e5d0*/  FMUL.FTZ R35, R43, R96 ;  /* 0x000000602b237220 */ /* 0x000fe40000410000 */
[----:B------:R-:W-:Y:S02]  /*e5e0*/  FMUL.FTZ R12, R11, R8 ;  /* 0x000000080b0c7220 */ /* 0x000fe40000410000 */
[----:B------:R-:W-:Y:S02]  /*e5f0*/  FFMA.FTZ R96, R14, R96, -R49 ;  /* 0x000000600e607223 */ /* 0x000fe40000010831 */
[----:B------:R-:W-:Y:S01]  /*e600*/  FFMA.FTZ R11, R37, R8, -R13 ;  /* 0x00000008250b7223 */ /* 0x000fe2000001080d */
[----:B------:R-:W-:Y:S01]  /*e610*/  F2FP.BF16.PACK_AB R8, R15, R36 ;  /* 0x000000240f08723e */ /* 0x000fe200000010ff */
[----:B------:R-:W-:Y:S01]  /*e620*/  FFMA.FTZ R48, R34, R51, R48 ;  /* 0x0000003322307223 */ /* 0x000fe20000010030 */
[----:B------:R-:W-:Y:S01]  /*e630*/  F2FP.BF16.PACK_AB R13, R38, R33 ;  /* 0x00000021260d723e */ /* 0x000fe200000010ff */
[----:B------:R-:W-:Y:S01]  /*e640*/  FFMA.FTZ R35, R14, R92, R35 ;  /* 0x0000005c0e237223 */ /* 0x000fe20000010023 */
[----:B------:R-:W-:Y:S01]  /*e650*/  F2FP.BF16.PACK_AB R14, R96, R65 ;  /* 0x00000041600e723e */ /* 0x000fe200000010ff */
[----:B------:R-:W-:Y:S01]  /*e660*/  FFMA.FTZ R37, R37, R82, R12 ;  /* 0x0000005225257223 */ /* 0x000fe2000001000c */
[----:B------:R-:W-:-:S02]  /*e670*/  F2FP.BF16.PACK_AB R12, R39, R10 ;  /* 0x0000000a270c723e */ /* 0x000fc400000010ff */
[----:B------:R-:W-:Y:S02]  /*e680*/  F2FP.BF16.PACK_AB R15, R11, R32 ;  /* 0x000000200b0f723e */ /* 0x000fe400000010ff */
[----:B------:R-:W-:Y:S02]  /*e690*/  F2FP.BF16.PACK_AB R10, R35, R48 ;  /* 0x00000030230a723e */ /* 0x000fe400000010ff */
[----:B------:R-:W-:Y:S01]  /*e6a0*/  F2FP.BF16.PACK_AB R11, R37, R50 ;  /* 0x00000032250b723e */ /* 0x000fe200000010ff */
[----:B------:R1:W-:Y:S04]  /*e6b0*/  STS.128 [R42+0xc100], R12 ;  /* 0x00c1000c2a007388 */ /* 0x0003e80000000c00 */
[----:B------:R1:W-:Y:S02]  /*e6c0*/  STS.128 [R41+0xc100], R8 ;  /* 0x00c1000829007388 */ /* 0x0003e40000000c00 */
.L_x_382:
[----:B------:R-:W-:Y:S05]  /*e6d0*/  BSYNC B0 ;  /* 0x0000000000007941 */ /* 0x000fea0003800000 */
.L_x_381:
        /* <DEDUP_REMOVED lines=8> */
[CC--:B------:R-:W-:Y:S02]  /*e760*/  LEA.HI R15, R12.reuse, R11.reuse, RZ, 0x3 ;  /* 0x0000000b0c0f7211 */ /* 0x0c0fe400078f18ff */
[----:B------:R-:W-:Y:S02]  /*e770*/  LEA.HI R12, R12, R11, RZ, 0x6 ;  /* 0x0000000b0c0c7211 */ /* 0x000fe400078f30ff */
[----:B------:R-:W-:Y:S02]  /*e780*/  SHF.R.S32.HI R8, RZ, 0x3, R15 ;  /* 0x00000003ff087819 */ /* 0x000fe4000001140f */
[----:B------:R-:W-:Y:S01]  /*e790*/  LEA.HI R9, R9, R40, RZ, 0x3 ;  /* 0x0000002809097211 */ /* 0x000fe200078f18ff */
[----:B------:R-:W-:Y:S01]  /*e7a0*/  IMAD.SHL.U32 R12, R12, 0x80, RZ ;  /* 0x000000800c0c7824 */ /* 0x000fe200078e00ff */
[----:B------:R-:W-:-:S02]  /*e7b0*/  LEA.HI R13, R13, R8, RZ, 0x1d ;  /* 0x000000080d0d7211 */ /* 0x000fc400078fe8ff */
[----:B------:R-:W-:Y:S01]  /*e7c0*/  LOP3.LUT R14, R14, 0x1c0, RZ, 0xc0, !PT ;  /* 0x000001c00e0e7812 */ /* 0x000fe200078ec0ff */
[----:B------:R-:W-:Y:S01]  /*e7d0*/  IMAD.SHL.U32 R9, R9, 0x40, RZ ;  /* 0x0000004009097824 */ /* 0x000fe200078e00ff */
[----:B------:R-:W-:Y:S01]  /*e7e0*/  SHF.R.S32.HI R10, RZ, 0x1f, R13 ;  /* 0x0000001fff0a7819 */ /* 0x000fe2000001140d */
[----:B------:R-:W-:Y:S01]  /*e7f0*/  IMAD.SHL.U32 R11, R13, 0x8, RZ ;  /* 0x000000080d0b7824 */ /* 0x000fe200078e00ff */
[----:B------:R-:W-:Y:S02]  /*e800*/  LOP3.LUT R15, R14, 0x38, R15, 0xf8, !PT ;  /* 0x000000380e0f7812 */ /* 0x000fe400078ef80f */
[----:B------:R-:W-:Y:S02]  /*e810*/  LEA.HI R10, R10, R13, RZ, 0x3 ;  /* 0x0000000d0a0a7211 */ /* 0x000fe400078f18ff */
[----:B------:R-:W-:Y:S02]  /*e820*/  SHF.R.U32.HI R8, RZ, 0x3, R14 ;  /* 0x00000003ff087819 */ /* 0x000fe4000001160e */
[----:B------:R-:W-:Y:S01]  /*e830*/  LOP3.LUT R11, R14, 0x38, R11, 0xf8, !PT ;  /* 0x000000380e0b7812 */ /* 0x000fe200078ef80b */
[----:B------:R-:W-:Y:S01]  /*e840*/  IMAD.SHL.U32 R10, R10, 0x400, RZ ;  /* 0x000004000a0a7824 */ /* 0x000fe200078e00ff */
[----:B------:R-:W-:-:S02]  /*e850*/  LOP3.LUT R12, R12, 0x7fffe000, RZ, 0xc0, !PT ;  /* 0x7fffe0000c0c7812 */ /* 0x000fc400078ec0ff */
[-C--:B------:R-:W-:Y:S02]  /*e860*/  LOP3.LUT R15, R15, R8.reuse, RZ, 0x3c, !PT ;  /* 0x000000080f0f7212 */ /* 0x080fe400078e3cff */
[----:B------:R-:W-:Y:S02]  /*e870*/  LOP3.LUT R9, R9, 0xfffffe00, RZ, 0xc0, !PT ;  /* 0xfffffe0009097812 */ /* 0x000fe400078ec0ff */
[----:B------:R-:W-:Y:S02]  /*e880*/  LOP3.LUT R32, R11, R8, RZ, 0x3c, !PT ;  /* 0x000000080b207212 */ /* 0x000fe400078e3cff */
[----:B------:R-:W-:Y:S02]  /*e890*/  LOP3.LUT R10, R10, 0x7fffe000, RZ, 0xc0, !PT ;  /* 0x7fffe0000a0a7812 */ /* 0x000fe400078ec0ff */
[--C-:B------:R-:W-:Y:S02]  /*e8a0*/  IADD3 R12, R15, R12, R9.reuse ;  /* 0x0000000c0f0c7210 */ /* 0x100fe40007ffe009 */
[----:B------:R-:W-:-:S02]  /*e8b0*/  IADD3 R32, R32, R10, R9 ;  /* 0x0000000a20207210 */ /* 0x000fc40007ffe009 */
[--C-:B------:R-:W-:Y:S01]  /*e8c0*/  SHF.R.U64 R35, R28, 0x10, R29.reuse ;  /* 0x000000101c237819 */ /* 0x100fe2000000121d */
[----:B------:R-:W-:Y:S01]  /*e8d0*/  IMAD.SHL.U32 R33, R12, 0x2, RZ ;  /* 0x000000020c217824 */ /* 0x000fe200078e00ff */
[----:B------:R-:W-:Y:S01]  /*e8e0*/  SHF.R.U32.HI R28, RZ, 0x10, R29 ;  /* 0x00000010ff1c7819 */ /* 0x000fe2000001161d */
[----:B------:R-:W-:Y:S01]  /*e8f0*/  IMAD.SHL.U32 R32, R32, 0x2, RZ ;  /* 0x0000000220207824 */ /* 0x000fe200078e00ff */
[--C-:B------:R-:W-:Y:S02]  /*e900*/  SHF.R.U64 R29, R30, 0x10, R31.reuse ;  /* 0x000000101e1d7819 */ /* 0x100fe4000000121f */
[----:B------:R-:W1:Y:S01]  /*e910*/  LDS.128 R12, [R33+0xc100] ;  /* 0x00c10000210c7984 */ /* 0x000e620000000c00 */
[----:B------:R-:W-:Y:S02]  /*e920*/  SHF.R.U32.HI R30, RZ, 0x10, R31 ;  /* 0x00000010ff1e7819 */ /* 0x000fe4000001161f */
[--C-:B------:R-:W-:Y:S01]  /*e930*/  SHF.R.U64 R31, R24, 0x10, R25.reuse ;  /* 0x00000010181f7819 */ /* 0x100fe20000001219 */
[----:B------:R-:W2:Y:S01]  /*e940*/  LDS.128 R8, [R32+0xc100] ;  /* 0x00c1000020087984 */ /* 0x000ea20000000c00 */
[----:B------:R-:W-:-:S02]  /*e950*/  SHF.R.U32.HI R24, RZ, 0x10, R25 ;  /* 0x00000010ff187819 */ /* 0x000fc40000011619 */
[----:B------:R-:W-:Y:S02]  /*e960*/  SHF.R.U64 R25, R26, 0x10, R27 ;  /* 0x000000101a197819 */ /* 0x000fe4000000121b */
[----:B------:R-:W-:Y:S02]  /*e970*/  PRMT R61, R61, 0x5410, R24 ;  /* 0x000054103d3d7816 */ /* 0x000fe40000000018 */
[----:B------:R-:W-:Y:S02]  /*e980*/  PRMT R72, R72, 0x5410, R25 ;  /* 0x0000541048487816 */ /* 0x000fe40000000019 */
[----:B------:R-:W-:Y:S01]  /*e990*/  SHF.R.U32.HI R26, RZ, 0x10, R27 ;  /* 0x00000010ff1a7819 */ /* 0x000fe2000001161b */
[----:B------:R-:W-:Y:S01]  /*e9a0*/  IMAD.U32 R37, R61, 0x10000, RZ ;  /* 0x000100003d257824 */ /* 0x000fe200078e00ff */
[----:B------:R-:W-:Y:S02]  /*e9b0*/  PRMT R62, R62, 0x5410, R31 ;  /* 0x000054103e3e7816 */ /* 0x000fe4000000001f */
[----:B------:R-:W-:-:S02]  /*e9c0*/  PRMT R74, R74, 0x5410, R35 ;  /* 0x000054104a4a7816 */ /* 0x000fc40000000023 */
[----:B------:R-:W-:Y:S02]  /*e9d0*/  PRMT R76, R76, 0x5410, R29 ;  /* 0x000054104c4c7816 */ /* 0x000fe4000000001d */
[----:B------:R-:W-:Y:S01]  /*e9e0*/  PRMT R73, R73, 0x5410, R28 ;  /* 0x0000541049497816 */ /* 0x000fe2000000001c */
[C---:B------:R-:W-:Y:S01]  /*e9f0*/  IMAD.U32 R31, R74.reuse, 0x10000, RZ ;  /* 0x000100004a1f7824 */ /* 0x040fe200078e00ff */
[----:B------:R-:W-:Y:S02]  /*ea00*/  LOP3.LUT R74, R74, 0xffff0000, RZ, 0xc0, !PT ;  /* 0xffff00004a4a7812 */ /* 0x000fe400078ec0ff */
[----:B------:R-:W-:Y:S02]  /*ea10*/  PRMT R63, R63, 0x5410, R26 ;  /* 0x000054103f3f7816 */ /* 0x000fe4000000001a */
[----:B------:R-:W-:Y:S02]  /*ea20*/  PRMT R75, R75, 0x5410, R30 ;  /* 0x000054104b4b7816 */ /* 0x000fe4000000001e */
[----:B------:R-:W-:Y:S01]  /*ea30*/  LOP3.LUT R61, R61, 0xffff0000, RZ, 0xc0, !PT ;  /* 0xffff00003d3d7812 */ /* 0x000fe200078ec0ff */
[----:B------:R-:W-:Y:S01]  /*ea40*/  IMAD.U32 R38, R63, 0x10000, RZ ;  /* 0x000100003f267824 */ /* 0x000fe200078e00ff */
[----:B------:R-:W-:Y:S01]  /*ea50*/  LOP3.LUT R42, R75, 0xffff0000, RZ, 0xc0, !PT ;  /* 0xffff00004b2a7812 */ /* 0x000fe200078ec0ff */
[C---:B-1----:R-:W-:Y:S01]  /*ea60*/  IMAD.U32 R25, R12.reuse, 0x10000, RZ ;  /* 0x000100000c197824 */ /* 0x042fe200078e00ff */
        /* <DEDUP_REMOVED lines=9> */
[----:B------:R-:W-:Y:S01]  /*eb00*/  IMAD.U32 R9, R62, 0x10000, RZ ;  /* 0x000100003e097824 */ /* 0x000fe200078e00ff */
[C---:B------:R-:W-:Y:S01]  /*eb10*/  LOP3.LUT R34, R10.reuse, 0xffff0000, RZ, 0xc0, !PT ;  /* 0xffff00000a227812 */ /* 0x040fe200078ec0ff */
[----:B------:R-:W-:Y:S01]  /*eb20*/  IMAD.U32 R35, R10, 0x10000, RZ ;  /* 0x000100000a237824 */ /* 0x000fe200078e00ff */
[----:B------:R-:W-:Y:S01]  /*eb30*/  LOP3.LUT R62, R62, 0xffff0000, RZ, 0xc0, !PT ;  /* 0xffff00003e3e7812 */ /* 0x000fe200078ec0ff */
[----:B------:R-:W-:-:S02]  /*eb40*/  FMUL.FTZ R10, R28, R9 ;  /* 0x000000091c0a7220 */ /* 0x000fc40000410000 */
[-C--:B------:R-:W-:Y:S02]  /*eb50*/  FMUL.FTZ R28, R28, R31.reuse ;  /* 0x0000001f1c1c7220 */ /* 0x080fe40000410000 */
[C---:B------:R-:W-:Y:S02]  /*eb60*/  FFMA.FTZ R10, R25.reuse, R31, -R10 ;  /* 0x0000001f190a7223 */ /* 0x040fe4000001080a */
[----:B------:R-:W-:Y:S02]  /*eb70*/  FFMA.FTZ R28, R25, R9, R28 ;  /* 0x00000009191c7223 */ /* 0x000fe4000001001c */
[----:B------:R-:W-:Y:S02]  /*eb80*/  FMUL.FTZ R31, R15, R62 ;  /* 0x0000003e0f1f7220 */ /* 0x000fe40000410000 */
[C---:B------:R-:W-:Y:S01]  /*eb90*/  IMAD.U32 R9, R73.reuse, 0x10000, RZ ;  /* 0x0001000049097824 */ /* 0x040fe200078e00ff */
[----:B------:R-:W-:Y:S01]  /*eba0*/  LOP3.LUT R73, R73, 0xffff0000, RZ, 0xc0, !PT ;  /* 0xffff000049497812 */ /* 0x000fe200078ec0ff */
[----:B------:R-:W-:-:S02]  /*ebb0*/  FMUL.FTZ R15, R15, R74 ;  /* 0x0000004a0f0f7220 */ /* 0x000fc40000410000 */
[C---:B------:R-:W-:Y:S02]  /*ebc0*/  FMUL.FTZ R25, R8.reuse, R37 ;  /* 0x0000002508197220 */ /* 0x040fe40000410000 */
[----:B------:R-:W-:Y:S02]  /*ebd0*/  FMUL.FTZ R8, R8, R9 ;  /* 0x0000000908087220 */ /* 0x000fe40000410000 */
[C---:B------:R-:W-:Y:S01]  /*ebe0*/  IMAD.U32 R30, R11.reuse, 0x10000, RZ ;  /* 0x000100000b1e7824 */ /* 0x040fe200078e00ff */
[----:B------:R-:W-:Y:S01]  /*ebf0*/  LOP3.LUT R11, R11, 0xffff0000, RZ, 0xc0, !PT ;  /* 0xffff00000b0b7812 */ /* 0x000fe200078ec0ff */
[C---:B------:R-:W-:Y:S02]  /*ec00*/  FFMA.FTZ R31, R24.reuse, R74, -R31 ;  /* 0x0000004a181f7223 */ /* 0x040fe4000001081f */
[----:B------:R-:W-:Y:S02]  /*ec10*/  FFMA.FTZ R15, R24, R62, R15 ;  /* 0x0000003e180f7223 */ /* 0x000fe4000001000f */
[----:B------:R-:W-:-:S02]  /*ec20*/  IMAD.U32 R24, R75, 0x10000, RZ ;  /* 0x000100004b187824 */ /* 0x000fc400078e00ff */
[C---:B------:R-:W-:Y:S02]  /*ec30*/  FFMA.FTZ R25, R12.reuse, R9, -R25 ;  /* 0x000000090c197223 */ /* 0x040fe40000010819 */
[----:B------:R-:W-:Y:S02]  /*ec40*/  FFMA.FTZ R9, R12, R37, R8 ;  /* 0x000000250c097223 */ /* 0x000fe40000010008 */
[C---:B------:R-:W-:Y:S02]  /*ec50*/  FMUL.FTZ R8, R30.reuse, R38 ;  /* 0x000000261e087220 */ /* 0x040fe40000410000 */
[-C--:B------:R-:W-:Y:S02]  /*ec60*/  FMUL.FTZ R30, R30, R24.reuse ;  /* 0x000000181e1e7220 */ /* 0x080fe40000410000 */
[----:B------:R-:W-:Y:S02]  /*ec70*/  IMAD.U32 R12, R72, 0x10000, RZ ;  /* 0x00010000480c7824 */ /* 0x000fe400078e00ff */
[----:B------:R-:W-:-:S02]  /*ec80*/  FFMA.FTZ R24, R13, R24, -R8 ;  /* 0x000000180d187223 */ /* 0x000fc40000010808 */
[----:B------:R-:W-:Y:S02]  /*ec90*/  IMAD.U32 R37, R76, 0x10000, RZ ;  /* 0x000100004c257824 */ /* 0x000fe400078e00ff */
[----:B------:R-:W-:Y:S02]  /*eca0*/  FFMA.FTZ R38, R13, R38, R30 ;  /* 0x000000260d267223 */ /* 0x000fe4000001001e */
[C---:B------:R-:W-:Y:S01]  /*ecb0*/  IMAD.U32 R26, R14.reuse, 0x10000, RZ ;  /* 0x000100000e1a7824 */ /* 0x040fe200078e00ff */
[----:B------:R-:W-:Y:S01]  /*ecc0*/  LOP3.LUT R14, R14, 0xffff0000, RZ, 0xc0, !PT ;  /* 0xffff00000e0e7812 */ /* 0x000fe200078ec0ff */
[C---:B------:R-:W-:Y:S02]  /*ecd0*/  FMUL.FTZ R8, R36.reuse, R61 ;  /* 0x0000003d24087220 */ /* 0x040fe40000410000 */
[----:B------:R-:W-:Y:S02]  /*ece0*/  FMUL.FTZ R13, R35, R12 ;  /* 0x0000000c230d7220 */ /* 0x000fe40000410000 */
[----:B------:R-:W-:-:S02]  /*ecf0*/  FMUL.FTZ R36, R36, R73 ;  /* 0x0000004924247220 */ /* 0x000fc40000410000 */
[----:B------:R-:W-:Y:S02]  /*ed00*/  FMUL.FTZ R35, R35, R37 ;  /* 0x0000002523237220 */ /* 0x000fe40000410000 */
[----:B------:R-:W-:Y:S01]  /*ed10*/  FFMA.FTZ R30, R27, R73, -R8 ;  /* 0x000000491b1e7223 */ /* 0x000fe20000010808 */
[----:B------:R-:W-:Y:S01]  /*ed20*/  LOP3.LUT R8, R63, 0xffff0000, RZ, 0xc0, !PT ;  /* 0xffff00003f087812 */ /* 0x000fe200078ec0ff */
[----:B------:R-:W-:Y:S01]  /*ed30*/  FFMA.FTZ R37, R26, R37, -R13 ;  /* 0x000000251a257223 */ /* 0x000fe2000001080d */
[----:B------:R-:W-:Y:S01]  /*ed40*/  LOP3.LUT R13, R72, 0xffff0000, RZ, 0xc0, !PT ;  /* 0xffff0000480d7812 */ /* 0x000fe200078ec0ff */
[----:B------:R-:W-:Y:S01]  /*ed50*/  FFMA.FTZ R36, R27, R61, R36 ;  /* 0x0000003d1b247223 */ /* 0x000fe20000010024 */
[----:B------:R-:W-:Y:S01]  /*ed60*/  LOP3.LUT R27, R76, 0xffff0000, RZ, 0xc0, !PT ;  /* 0xffff00004c1b7812 */ /* 0x000fe200078ec0ff */
[----:B------:R-:W-:Y:S02]  /*ed70*/  FFMA.FTZ R35, R26, R12, R35 ;  /* 0x0000000c1a237223 */ /* 0x000fe40000010023 */
[----:B------:R-:W-:Y:S01]  /*ed80*/  FMUL.FTZ R26, R34, R13 ;  /* 0x0000000d221a7220 */ /* 0x000fe20000410000 */
[----:B------:R-:W-:Y:S01]  /*ed90*/  F2FP.BF16.PACK_AB R9, R36, R9 ;  /* 0x000000092409723e */ /* 0x000fe200000010ff */
[----:B------:R-:W-:-:S02]  /*eda0*/  FMUL.FTZ R39, R11, R8 ;  /* 0x000000080b277220 */ /* 0x000fc40000410000 */
[-C--:B------:R-:W-:Y:S02]  /*edb0*/  FMUL.FTZ R34, R34, R27.reuse ;  /* 0x0000001b22227220 */ /* 0x080fe40000410000 */
[-C--:B------:R-:W-:Y:S02]  /*edc0*/  FMUL.FTZ R12, R11, R42.reuse ;  /* 0x0000002a0b0c7220 */ /* 0x080fe40000410000 */
[C---:B------:R-:W-:Y:S02]  /*edd0*/  FFMA.FTZ R26, R14.reuse, R27, -R26 ;  /* 0x0000001b0e1a7223 */ /* 0x040fe4000001081a */
[C---:B------:R-:W-:Y:S02]  /*ede0*/  FFMA.FTZ R11, R29.reuse, R42, -R39 ;  /* 0x0000002a1d0b7223 */ /* 0x040fe40000010827 */
[----:B------:R-:W-:Y:S01]  /*edf0*/  FFMA.FTZ R34, R14, R13, R34 ;  /* 0x0000000d0e227223 */ /* 0x000fe20000010022 */
[----:B------:R-:W-:Y:S01]  /*ee00*/  F2FP.BF16.PACK_AB R13, R30, R25 ;  /* 0x000000191e0d723e */ /* 0x000fe200000010ff */
[----:B------:R-:W-:Y:S01]  /*ee10*/  FFMA.FTZ R29, R29, R8, R12 ;  /* 0x000000081d1d7223 */ /* 0x000fe2000001000c */
[----:B------:R-:W-:-:S02]  /*ee20*/  F2FP.BF16.PACK_AB R8, R15, R28 ;  /* 0x0000001c0f08723e */ /* 0x000fc400000010ff */
[----:B------:R-:W-:Y:S02]  /*ee30*/  F2FP.BF16.PACK_AB R12, R31, R10 ;  /* 0x0000000a1f0c723e */ /* 0x000fe400000010ff */
[----:B------:R-:W-:Y:S02]  /*ee40*/  F2FP.BF16.PACK_AB R14, R26, R37 ;  /* 0x000000251a0e723e */ /* 0x000fe400000010ff */
[----:B------:R-:W-:Y:S02]  /*ee50*/  F2FP.BF16.PACK_AB R15, R11, R24 ;  /* 0x000000180b0f723e */ /* 0x000fe400000010ff */
[----:B------:R-:W-:Y:S02]  /*ee60*/  F2FP.BF16.PACK_AB R10, R34, R35 ;  /* 0x00000023220a723e */ /* 0x000fe400000010ff */
[----:B------:R-:W-:Y:S01]  /*ee70*/  F2FP.BF16.PACK_AB R11, R29, R38 ;  /* 0x000000261d0b723e */ /* 0x000fe200000010ff */
[----:B------:R1:W-:Y:S04]  /*ee80*/  STS.128 [R33+0xc100], R12 ;  /* 0x00c1000c21007388 */ /* 0x0003e80000000c00 */
[----:B------:R1:W-:Y:S02]  /*ee90*/  STS.128 [R32+0xc100], R8 ;  /* 0x00c1000820007388 */ /* 0x0003e40000000c00 */
.L_x_384:
[----:B------:R-:W-:Y:S05]  /*eea0*/  BSYNC B0 ;  /* 0x0000000000007941 */ /* 0x000fea0003800000 */
.L_x_383:
[----:B-1----:R-:W-:-:S04]  /*eeb0*/  IADD3 R15, R60, 0x40, RZ ;  /* 0x000000403c0f7810 */ /* 0x002fc80007ffe0ff */
        /* <DEDUP_REMOVED lines=16> */
[C---:B------:R-:W-:Y:S02]  /*efc0*/  LOP3.LUT R15, R13.reuse, 0x38, R8, 0xf8, !PT ;  /* 0x000000380d0f7812 */ /* 0x040fe400078ef808 */
[----:B------:R-:W-:Y:S02]  /*efd0*/  LEA.HI R10, R10, R11, RZ, 0x3 ;  /* 0x0000000b0a0a7211 */ /* 0x000fe400078f18ff */
[----:B------:R-:W-:Y:S02]  /*efe0*/  SHF.R.U32.HI R8, RZ, 0x3, R13 ;  /* 0x00000003ff087819 */ /* 0x000fe4000001160d */
[----:B------:R-:W-:Y:S01]  /*eff0*/  LOP3.LUT R13, R13, 0x38, R14, 0xf8, !PT ;  /* 0x000000380d0d7812 */ /* 0x000fe200078ef80e */
[----:B------:R-:W-:Y:S01]  /*f000*/  IMAD.SHL.U32 R10, R10, 0x400, RZ ;  /* 0x000004000a0a7824 */ /* 0x000fe200078e00ff */
[----:B------:R-:W-:-:S02]  /*f010*/  LOP3.LUT R12, R12, 0x7fffe000, RZ, 0xc0, !PT ;  /* 0x7fffe0000c0c7812 */ /* 0x000fc400078ec0ff */
[----:B------:R-:W-:Y:S02]  /*f020*/  LOP3.LUT R9, R9, 0xfffffe00, RZ, 0xc0, !PT ;  /* 0xfffffe0009097812 */ /* 0x000fe400078ec0ff */
[-C--:B------:R-:W-:Y:S02]  /*f030*/  LOP3.LUT R15, R15, R8.reuse, RZ, 0x3c, !PT ;  /* 0x000000080f0f7212 */ /* 0x080fe400078e3cff */
        /* <DEDUP_REMOVED lines=8> */
[----:B------:R-:W-:Y:S02]  /*f0c0*/  SHF.R.U64 R18, R18, 0x10, R19 ;  /* 0x0000001012127819 */ /* 0x000fe40000001213 */
[----:B------:R-:W1:Y:S01]  /*f0d0*/  LDS.128 R12, [R25+0xc100] ;  /* 0x00c10000190c7984 */ /* 0x000e620000000c00 */
[----:B------:R-:W-:Y:S02]  /*f0e0*/  SHF.R.U64 R20, R20, 0x10, R21 ;  /* 0x0000001014147819 */ /* 0x000fe40000001215 */
[----:B------:R-:W-:Y:S01]  /*f0f0*/  SHF.R.U32.HI R19, RZ, 0x10, R19 ;  /* 0x00000010ff137819 */ /* 0x000fe20000011613 */
[----:B------:R-:W2:Y:S01]  /*f100*/  LDS.128 R8, [R24+0xc100] ;  /* 0x00c1000018087984 */ /* 0x000ea20000000c00 */
[----:B------:R-:W-:-:S02]  /*f110*/  SHF.R.U32.HI R21, RZ, 0x10, R21 ;  /* 0x00000010ff157819 */ /* 0x000fc40000011615 */
[----:B------:R-:W-:Y:S02]  /*f120*/  PRMT R53, R53, 0x5410, R16 ;  /* 0x0000541035357816 */ /* 0x000fe40000000010 */
[----:B------:R-:W-:Y:S02]  /*f130*/  PRMT R52, R52, 0x5410, R17 ;  /* 0x0000541034347816 */ /* 0x000fe40000000011 */
[----:B------:R-:W-:Y:S02]  /*f140*/  SHF.R.U64 R22, R22, 0x10, R23 ;  /* 0x0000001016167819 */ /* 0x000fe40000001217 */
[----:B------:R-:W-:Y:S01]  /*f150*/  PRMT R54, R54, 0x5410, R19 ;  /* 0x0000541036367816 */ /* 0x000fe20000000013 */
[----:B------:R-:W-:Y:S01]  /*f160*/  IMAD.U32 R29, R52, 0x10000, RZ ;  /* 0x00010000341d7824 */ /* 0x000fe200078e00ff */
[----:B------:R-:W-:Y:S02]  /*f170*/  SHF.R.U32.HI R23, RZ, 0x10, R23 ;  /* 0x00000010ff177819 */ /* 0x000fe40000011617 */
        /* <DEDUP_REMOVED lines=19> */
[C---:B------:R-:W-:Y:S01]  /*f2b0*/  LOP3.LUT R26, R10.reuse, 0xffff0000, RZ, 0xc0, !PT ;  /* 0xffff00000a1a7812 */ /* 0x040fe200078ec0ff */
[----:B------:R-:W-:Y:S01]  /*f2c0*/  IMAD.U32 R27, R10, 0x10000, RZ ;  /* 0x000100000a1b7824 */ /* 0x000fe200078e00ff */
[----:B------:R-:W-:Y:S01]  /*f2d0*/  LOP3.LUT R53, R53, 0xffff0000, RZ, 0xc0, !PT ;  /* 0xffff000035357812 */ /* 0x000fe200078ec0ff */
[----:B------:R-:W-:-:S02]  /*f2e0*/  FMUL.FTZ R10, R20, R9 ;  /* 0x00000009140a7220 */ /* 0x000fc40000410000 */
[-C--:B------:R-:W-:Y:S02]  /*f2f0*/  FMUL.FTZ R20, R20, R23.reuse ;  /* 0x0000001714147220 */ /* 0x080fe40000410000 */
[C---:B------:R-:W-:Y:S02]  /*f300*/  FFMA.FTZ R10, R17.reuse, R23, -R10 ;  /* 0x00000017110a7223 */ /* 0x040fe4000001080a */
[----:B------:R-:W-:Y:S02]  /*f310*/  FFMA.FTZ R20, R17, R9, R20 ;  /* 0x0000000911147223 */ /* 0x000fe40000010014 */
[C---:B------:R-:W-:Y:S02]  /*f320*/  FMUL.FTZ R23, R15.reuse, R53 ;  /* 0x000000350f177220 */ /* 0x040fe40000410000 */
[C---:B------:R-:W-:Y:S01]  /*f330*/  IMAD.U32 R9, R56.reuse, 0x10000, RZ ;  /* 0x0001000038097824 */ /* 0x040fe200078e00ff */
[----:B------:R-:W-:Y:S01]  /*f340*/  LOP3.LUT R56, R56, 0xffff0000, RZ, 0xc0, !PT ;  /* 0xffff000038387812 */ /* 0x000fe200078ec0ff */
[----:B------:R-:W-:-:S02]  /*f350*/  FMUL.FTZ R15, R15, R30 ;  /* 0x0000001e0f0f7220 */ /* 0x000fc40000410000 */
[----:B------:R-:W-:Y:S02]  /*f360*/  FMUL.FTZ R17, R8, R29 ;  /* 0x0000001d08117220 */ /* 0x000fe40000410000 */
[----:B------:R-:W-:Y:S02]  /*f370*/  FFMA.FTZ R23, R16, R30, -R23 ;  /* 0x0000001e10177223 */ /* 0x000fe40000010817 */
[----:B------:R-:W-:Y:S02]  /*f380*/  FMUL.FTZ R8, R8, R9 ;  /* 0x0000000908087220 */ /* 0x000fe40000410000 */
[C---:B------:R-:W-:Y:S01]  /*f390*/  IMAD.U32 R22, R11.reuse, 0x10000, RZ ;  /* 0x000100000b167824 */ /* 0x040fe200078e00ff */
[----:B------:R-:W-:Y:S01]  /*f3a0*/  LOP3.LUT R11, R11, 0xffff0000, RZ, 0xc0, !PT ;  /* 0xffff00000b0b7812 */ /* 0x000fe200078ec0ff */
[C---:B------:R-:W-:Y:S01]  /*f3b0*/  IMAD.U32 R30, R54.reuse, 0x10000, RZ ;  /* 0x00010000361e7824 */ /* 0x040fe200078e00ff */
[----:B------:R-:W-:Y:S01]  /*f3c0*/  LOP3.LUT R54, R54, 0xffff0000, RZ, 0xc0, !PT ;  /* 0xffff000036367812 */ /* 0x000fe200078ec0ff */
[----:B------:R-:W-:-:S02]  /*f3d0*/  FFMA.FTZ R15, R16, R53, R15 ;  /* 0x00000035100f7223 */ /* 0x000fc4000001000f */
[C---:B------:R-:W-:Y:S01]  /*f3e0*/  IMAD.U32 R16, R58.reuse, 0x10000, RZ ;  /* 0x000100003a107824 */ /* 0x040fe200078e00ff */
[----:B------:R-:W-:Y:S01]  /*f3f0*/  LOP3.LUT R58, R58, 0xffff0000, RZ, 0xc0, !PT ;  /* 0xffff00003a3a7812 */ /* 0x000fe200078ec0ff */
[C---:B------:R-:W-:Y:S02]  /*f400*/  FFMA.FTZ R17, R12.reuse, R9, -R17 ;  /* 0x000000090c117223 */ /* 0x040fe40000010811 */
        /* <DEDUP_REMOVED lines=10> */
[C---:B------:R-:W-:Y:S01]  /*f4b0*/  IMAD.U32 R18, R14.reuse, 0x10000, RZ ;  /* 0x000100000e127824 */ /* 0x040fe200078e00ff */
[----:B------:R-:W-:Y:S01]  /*f4c0*/  LOP3.LUT R14, R14, 0xffff0000, RZ, 0xc0, !PT ;  /* 0xffff00000e0e7812 */ /* 0x000fe200078ec0ff */
[----:B------:R-:W-:Y:S02]  /*f4d0*/  FMUL.FTZ R27, R27, R29 ;  /* 0x0000001d1b1b7220 */ /* 0x000fe40000410000 */
[C---:B------:R-:W-:Y:S02]  /*f4e0*/  FMUL.FTZ R8, R28.reuse, R52 ;  /* 0x000000341c087220 */ /* 0x040fe40000410000 */
[----:B------:R-:W-:-:S02]  /*f4f0*/  FMUL.FTZ R28, R28, R56 ;  /* 0x000000381c1c7220 */ /* 0x000fc40000410000 */
[C---:B------:R-:W-:Y:S02]  /*f500*/  FFMA.FTZ R29, R18.reuse, R29, -R13 ;  /* 0x0000001d121d7223 */ /* 0x040fe4000001080d */
[----:B------:R-:W-:Y:S02]  /*f510*/  FFMA.FTZ R27, R18, R12, R27 ;  /* 0x0000000c121b7223 */ /* 0x000fe4000001001b */
[----:B------:R-:W-:Y:S02]  /*f520*/  FFMA.FTZ R56, R19, R56, -R8 ;  /* 0x0000003813387223 */ /* 0x000fe40000010808 */
[----:B------:R-:W-:Y:S02]  /*f530*/  FMUL.FTZ R18, R26, R55 ;  /* 0x000000371a127220 */ /* 0x000fe40000410000 */
[----:B------:R-:W-:Y:S01]  /*f540*/  FMUL.FTZ R12, R11, R54 ;  /* 0x000000360b0c7220 */ /* 0x000fe20000410000 */
[----:B------:R-:W-:Y:S01]  /*f550*/  F2FP.BF16.PACK_AB R13, R56, R17 ;  /* 0x00000011380d723e */ /* 0x000fe200000010ff */
[----:B------:R-:W-:-:S02]  /*f560*/  FMUL.FTZ R22, R26, R59 ;  /* 0x0000003b1a167220 */ /* 0x000fc40000410000 */
[-C--:B------:R-:W-:Y:S02]  /*f570*/  FMUL.FTZ R8, R11, R58.reuse ;  /* 0x0000003a0b087220 */ /* 0x080fe40000410000 */
[C---:B------:R-:W-:Y:S02]  /*f580*/  FFMA.FTZ R18, R14.reuse, R59, -R18 ;  /* 0x0000003b0e127223 */ /* 0x040fe40000010812 */
[----:B------:R-:W-:Y:S01]  /*f590*/  FFMA.FTZ R11, R21, R58, -R12 ;  /* 0x0000003a150b7223 */ /* 0x000fe2000001080c */
[----:B------:R-:W-:Y:S01]  /*f5a0*/  F2FP.BF16.PACK_AB R12, R23, R10 ;  /* 0x0000000a170c723e */ /* 0x000fe200000010ff */
[----:B------:R-:W-:Y:S02]  /*f5b0*/  FFMA.FTZ R28, R19, R52, R28 ;  /* 0x00000034131c7223 */ /* 0x000fe4000001001c */
[----:B------:R-:W-:Y:S01]  /*f5c0*/  FFMA.FTZ R22, R14, R55, R22 ;  /* 0x000000370e167223 */ /* 0x000fe20000010016 */
[----:B------:R-:W-:Y:S01]  /*f5d0*/  F2FP.BF16.PACK_AB R14, R18, R29 ;  /* 0x0000001d120e723e */ /* 0x000fe200000010ff */
[----:B------:R-:W-:Y:S01]  /*f5e0*/  FFMA.FTZ R21, R21, R54, R8 ;  /* 0x0000003615157223 */ /* 0x000fe20000010008 */
[----:B------:R-:W-:-:S02]  /*f5f0*/  F2FP.BF16.PACK_AB R8, R15, R20 ;  /* 0x000000140f08723e */ /* 0x000fc400000010ff */
[----:B------:R-:W-:Y:S02]  /*f600*/  F2FP.BF16.PACK_AB R15, R11, R16 ;  /* 0x000000100b0f723e */ /* 0x000fe400000010ff */
[----:B------:R-:W-:Y:S02]  /*f610*/  F2FP.BF16.PACK_AB R9, R28, R9 ;  /* 0x000000091c09723e */ /* 0x000fe400000010ff */
[----:B------:R-:W-:Y:S01]  /*f620*/  F2FP.BF16.PACK_AB R10, R22, R27 ;  /* 0x0000001b160a723e */ /* 0x000fe200000010ff */
[----:B------:R1:W-:Y:S01]  /*f630*/  STS.128 [R25+0xc100], R12 ;  /* 0x00c1000c19007388 */ /* 0x0003e20000000c00 */
[----:B------:R-:W-:-:S05]  /*f640*/  F2FP.BF16.PACK_AB R11, R21, R30 ;  /* 0x0000001e150b723e */ /* 0x000fca00000010ff */
[----:B------:R1:W-:Y:S02]  /*f650*/  STS.128 [R24+0xc100], R8 ;  /* 0x00c1000818007388 */ /* 0x0003e40000000c00 */
.L_x_360:
[----:B------:R-:W-:Y:S05]  /*f660*/  BSYNC B2 ;  /* 0x0000000000027941 */ /* 0x000fea0003800000 */
.L_x_342:
[----:B-12---:R-:W-:Y:S01]  /*f670*/  IMAD.SHL.U32 R8, R0, 0x40, RZ ;  /* 0x0000004000087824 */ /* 0x006fe200078e00ff */
[----:B------:R-:W-:-:S04]  /*f680*/  DEPBAR.LE SB0, 0x0 ;  /* 0x000080000000791a */ /* 0x000fc80000000000 */
[----:B------:R-:W-:Y:S01]  /*f690*/  IMAD.SHL.U32 R11, R45, 0x8, RZ ;  /* 0x000000082d0b7824 */ /* 0x000fe200078e00ff */
[----:B------:R-:W-:Y:S01]  /*f6a0*/  LOP3.LUT R8, R8, 0x1c0, RZ, 0xc0, !PT ;  /* 0x000001c008087812 */ /* 0x000fe200078ec0ff */
[----:B------:R-:W-:Y:S01]  /*f6b0*/  ULDC.64 UR4, c[0x0][0x208] ;  /* 0x0000820000047ab9 */ /* 0x000fe20000000a00 */
[----:B------:R-:W-:Y:S01]  /*f6c0*/  IMAD R206, R81, 0x400, R4 ;  /* 0x0000040051ce7824 */ /* 0x000fe200078e0204 */
[----:B------:R-:W-:Y:S01]  /*f6d0*/  UIMAD UR20, UR20, UR4, URZ ;  /* 0x00000004141472a4 */ /* 0x000fe2000f8e023f */
[----:B------:R-:W-:Y:S01]  /*f6e0*/  LOP3.LUT R11, R8, 0x8, R11, 0xf8, !PT ;  /* 0x00000008080b7812 */ /* 0x000fe200078ef80b */
[----:B------:R-:W-:Y:S01]  /*f6f0*/  UIMAD.WIDE.U32 UR26, UR19, UR4, URZ ;  /* 0x00000004131a72a5 */ /* 0x000fe2000f8e003f */
[----:B------:R-:W-:Y:S01]  /*f700*/  SHF.R.U32.HI R8, RZ, 0x3, R8 ;  /* 0x00000003ff087819 */ /* 0x000fe20000011608 */
[----:B------:R-:W-:Y:S01]  /*f710*/  UIMAD UR20, UR19, UR5, UR20 ;  /* 0x00000005131472a4 */ /* 0x000fe2000f8e0214 */
[----:B------:R-:W-:Y:S01]  /*f720*/  IMAD.SHL.U32 R206, R206, 0x2, RZ ;  /* 0x00000002cece7824 */ /* 0x000fe200078e00ff */
[----:B------:R-:W-:Y:S01]  /*f730*/  BAR.SYNC.DEFER_BLOCKING 0x0 ;  /* 0x0000000000007b1d */ /* 0x000fe20000010000 */
[----:B------:R-:W-:Y:S01]  /*f740*/  LOP3.LUT R8, R11, R8, RZ, 0x3c, !PT ;  /* 0x000000080b087212 */ /* 0x000fe200078e3cff */
[----:B------:R-:W-:Y:S01]  /*f750*/  UIADD3 UR20, UR27, UR20, URZ ;  /* 0x000000141b147290 */ /* 0x000fe2000fffe03f */
[----:B------:R-:W-:Y:S01]  /*f760*/  SEL R10, RZ, 0x2, P2 ;  /* 0x00000002ff0a7807 */ /* 0x000fe20001000000 */
[----:B------:R-:W-:Y:S01]  /*f770*/  IMAD R202, R2, 0x2, R206 ;  /* 0x0000000202ca7824 */ /* 0x000fe200078e02ce */
[----:B------:R-:W-:Y:S01]  /*f780*/  SEL R9, RZ, 0x4, P1 ;  /* 0x00000004ff097807 */ /* 0x000fe20000800000 */
[----:B------:R-:W-:Y:S01]  /*f790*/  IMAD R205, R47, 0x200, R8 ;  /* 0x000002002fcd7824 */ /* 0x000fe200078e0208 */
[----:B------:R-:W-:Y:S01]  /*f7a0*/  LOP3.LUT P4, RZ, R0, 0x2, RZ, 0xc0, !PT ;  /* 0x0000000200ff7812 */ /* 0x000fe2000788c0ff */
[----:B------:R-:W-:Y:S01]  /*f7b0*/  IMAD.U32 R8, RZ, RZ, UR26 ;  /* 0x0000001aff087e24 */ /* 0x000fe2000f8e00ff */
[----:B------:R-:W-:Y:S01]  /*f7c0*/  IADD3 R16, -R45, UR12, -R6 ;  /* 0x0000000c2d107c10 */ /* 0x000fe2000fffe906 */
[----:B------:R-:W-:Y:S01]  /*f7d0*/  IMAD.SHL.U32 R205, R205, 0x2, RZ ;  /* 0x00000002cdcd7824 */ /* 0x000fe200078e00ff */
[----:B------:R-:W-:Y:S01]  /*f7e0*/  IADD3 R46, R9, R10, R46 ;  /* 0x0000000a092e7210 */ /* 0x000fe20007ffe02e */
[----:B------:R-:W-:Y:S01]  /*f7f0*/  IMAD.U32 R9, RZ, RZ, UR27 ;  /* 0x0000001bff097e24 */ /* 0x000fe2000f8e00ff */
[----:B------:R-:W-:Y:S01]  /*f800*/  LEA R9, P0, R8, R208, 0x6 ;  /* 0x000000d008097211 */ /* 0x000fe200078030ff */
[----:B------:R-:W-:Y:S01]  /*f810*/  IMAD.U32 R11, RZ, RZ, UR20 ;  /* 0x00000014ff0b7e24 */ /* 0x000fe2000f8e00ff */
[----:B------:R-:W-:Y:S01]  /*f820*/  ISETP.LT.OR P6, PT, R16, 0x1, P3 ;  /* 0x000000011000780c */ /* 0x000fe20001fc1670 */
[----:B------:R-:W-:Y:S01]  /*f830*/  IMAD.SHL.U32 R207, R44, 0x2, RZ ;  /* 0x000000022ccf7824 */ /* 0x000fe200078e00ff */
[----:B------:R-:W-:Y:S01]  /*f840*/  IADD3 R10, R205, 0x6100, RZ ;  /* 0x00006100cd0a7810 */ /* 0x000fe20007ffe0ff */
[----:B------:R-:W-:Y:S01]  /*f850*/  USHF.L.U32 UR20, UR4, 0x6, URZ ;  /* 0x0000000604147899 */ /* 0x000fe2000800063f */
[----:B------:R-:W-:Y:S01]  /*f860*/  LEA.HI.X R8, R8, R215, R11, 0x6, P0 ;  /* 0x000000d708087211 */ /* 0x000fe200000f340b */
[----:B------:R-:W-:Y:S01]  /*f870*/  USHF.L.U64.HI UR11, UR4, UR11, UR5 ;  /* 0x0000000b040b7299 */ /* 0x000fe20008010205 */
[----:B------:R-:W-:Y:S01]  /*f880*/  LEA R18, P0, R9, c[0x0][0x1f8], 0x1 ;  /* 0x00007e0009127a11 */ /* 0x000fe200078008ff */
[----:B------:R-:W-:Y:S01]  /*f890*/  IMAD R201, R3, 0x2, R206 ;  /* 0x0000000203c97824 */ /* 0x000fe200078e02ce */
[----:B------:R-:W-:Y:S01]  /*f8a0*/  LOP3.LUT P5, RZ, R46, 0x2, RZ, 0xc0, !PT ;  /* 0x000000022eff7812 */ /* 0x000fe200078ac0ff */
[----:B------:R-:W-:Y:S01]  /*f8b0*/  LDSM.16.M88.4 R12, [R206+0xc100] ;  /* 0x00c10000ce0c783b */ /* 0x000fe20000000200 */
[----:B------:R-:W-:Y:S01]  /*f8c0*/  IADD3 R204, R205, 0x6120, RZ ;  /* 0x00006120cdcc7810 */ /* 0x000fe20007ffe0ff */
[----:B------:R-:W-:Y:S01]  /*f8d0*/  IMAD R199, R3, 0x2, R202 ;  /* 0x0000000203c77824 */ /* 0x000fe200078e02ca */
[----:B------:R-:W-:Y:S01]  /*f8e0*/  @P4 IADD3 R204, R10, -0x20, RZ ;  /* 0xffffffe00acc4810 */ /* 0x000fe20007ffe0ff */
[----:B------:R-:W1:Y:S01]  /*f8f0*/  LDSM.16.M88.4 R40, [R205+0x6100] ;  /* 0x00610000cd28783b */ /* 0x000e620000000200 */
[----:B------:R-:W-:Y:S01]  /*f900*/  LEA.HI.X R19, R9, c[0x0][0x1fc], R8, 0x1, P0 ;  /* 0x00007f0009137a11 */ /* 0x000fe200000f0c08 */
[----:B------:R-:W-:Y:S01]  /*f910*/  UISETP.GT.AND UP0, UPT, UR19, UR8, UPT ;  /* 0x000000081300728c */ /* 0x000fe2000bf04270 */
[----:B------:R-:W-:Y:S01]  /*f920*/  ISETP.LT.OR P0, PT, R16, 0x1, !P5 ;  /* 0x000000011000780c */ /* 0x000fe20006f01670 */
[----:B------:R-:W2:Y:S01]  /*f930*/  LDSM.16.M88.4 R32, [R205+0x6900] ;  /* 0x00690000cd20783b */ /* 0x000ea20000000200 */
[----:B------:R-:W-:Y:S01]  /*f940*/  LOP3.LUT P4, RZ, R46, 0x4, RZ, 0xc0, !PT ;  /* 0x000000042eff7812 */ /* 0x000fe2000788c0ff */
[----:B------:R-:W-:Y:S01]  /*f950*/  UIADD3 UR17, UR12, 0x1, -UR17 ;  /* 0x000000010c117890 */ /* 0x000fe2000fffe811 */
[----:B------:R-:W-:Y:S01]  /*f960*/  ISETP.LT.OR P5, PT, R16, 0x21, !P5 ;  /* 0x000000211000780c */ /* 0x000fe20006fa1670 */
[----:B------:R-:W-:Y:S01]  /*f970*/  LDSM.16.M88.4 R48, [R202+0xc100] ;  /* 0x00c10000ca30783b */ /* 0x000fe20000000200 */
[----:B------:R-:W-:-:S02]  /*f980*/  IADD3 R195, R204, 0x800, RZ ;  /* 0x00000800ccc37810 */ /* 0x000fc40007ffe0ff */
[C---:B------:R-:W-:Y:S01]  /*f990*/  IADD3 R194, R204.reuse, 0x1000, RZ ;  /* 0x00001000ccc27810 */ /* 0x040fe20007ffe0ff */
[----:B------:R-:W3:Y:S01]  /*f9a0*/  LDSM.16.M88.4 R24, [R205+0x7100] ;  /* 0x00710000cd18783b */ /* 0x000ee20000000200 */
[----:B------:R-:W-:Y:S01]  /*f9b0*/  @UP0 UIADD3 UR5, UR9, -0x2, URZ ;  /* 0xfffffffe09050890 */ /* 0x000fe2000fffe03f */
[C---:B------:R-:W-:Y:S02]  /*f9c0*/  IADD3 R193, R204.reuse, 0x1800, RZ ;  /* 0x00001800ccc17810 */ /* 0x040fe40007ffe0ff */
[----:B------:R-:W4:Y:S01]  /*f9d0*/  LDSM.16.M88.4 R20, [R205+0x7900] ;  /* 0x00790000cd14783b */ /* 0x000f220000000200 */
[----:B------:R-:W-:Y:S01]  /*f9e0*/  @UP0 USHF.R.S32.HI UR4, URZ, 0x1f, UR5 ;  /* 0x0000001f3f040899 */ /* 0x000fe20008011405 */
[C---:B------:R-:W-:Y:S02]  /*f9f0*/  IADD3 R191, R204.reuse, 0x2000, RZ ;  /* 0x00002000ccbf7810 */ /* 0x040fe40007ffe0ff */
[----:B------:R-:W5:Y:S01]  /*fa00*/  LDSM.16.M88.4 R8, [R204] ;  /* 0x00000000cc08783b */ /* 0x000f620000000200 */
[----:B------:R-:W-:-:S02]  /*fa10*/  IADD3 R190, R204, 0x2800, RZ ;  /* 0x00002800ccbe7810 */ /* 0x000fc40007ffe0ff */
[C---:B------:R-:W-:Y:S01]  /*fa20*/  IADD3 R189, R204.reuse, 0x3000, RZ ;  /* 0x00003000ccbd7810 */ /* 0x040fe20007ffe0ff */
[----:B------:R-:W3:Y:S01]  /*fa30*/  LDSM.16.M88.4 R84, [R204+0x800] ;  /* 0x00080000cc54783b */ /* 0x000ee20000000200 */
[C---:B------:R-:W-:Y:S02]  /*fa40*/  IADD3 R188, R204.reuse, 0x3800, RZ ;  /* 0x00003800ccbc7810 */ /* 0x040fe40007ffe0ff */
[C---:B------:R-:W-:Y:S01]  /*fa50*/  IADD3 R187, R204.reuse, 0x4000, RZ ;  /* 0x00004000ccbb7810 */ /* 0x040fe20007ffe0ff */
[----:B------:R-:W3:Y:S01]  /*fa60*/  LDSM.16.M88.4 R56, [R204+0x1000] ;  /* 0x00100000cc38783b */ /* 0x000ee20000000200 */
[C---:B------:R-:W-:Y:S02]  /*fa70*/  IADD3 R186, R204.reuse, 0x4800, RZ ;  /* 0x00004800ccba7810 */ /* 0x040fe40007ffe0ff */
[C---:B------:R-:W-:Y:S01]  /*fa80*/  IADD3 R185, R204.reuse, 0x5000, RZ ;  /* 0x00005000ccb97810 */ /* 0x040fe20007ffe0ff */
[----:B------:R-:W3:Y:S01]  /*fa90*/  LDSM.16.M88.4 R52, [R204+0x1800] ;  /* 0x00180000cc34783b */ /* 0x000ee20000000200 */
[----:B------:R-:W-:-:S03]  /*faa0*/  IADD3 R184, R204, 0x5800, RZ ;  /* 0x00005800ccb87810 */ /* 0x000fc60007ffe0ff */
[----:B------:R-:W-:Y:S01]  /*fab0*/  @!PT LDS RZ, [RZ] ;  /* 0x00000000fffff984 */ /* 0x000fe20000000800 */
[----:B------:R-:W-:Y:S01]  /*fac0*/  @!PT LDS RZ, [RZ] ;  /* 0x00000000fffff984 */ /* 0x000fe20000000800 */
[----:B------:R-:W-:Y:S01]  /*fad0*/  @!PT LDS RZ, [RZ] ;  /* 0x00000000fffff984 */ /* 0x000fe20000000800 */
[----:B------:R3:W-:Y:S01]  /*fae0*/  LDGSTS.E.BYPASS.LTC128B.128 [R207+0x100], [R18.64], !P6 ;  /* 0x0010000012cf7fae */ /* 0x0007e2000f101d5c */
[C---:B------:R-:W-:Y:S02]  /*faf0*/  ISETP.LT.OR P6, PT, R16.reuse, 0x1, !P4 ;  /* 0x000000011000780c */ /* 0x040fe400067c1670 */
[----:B------:R-:W-:Y:S01]  /*fb00*/  ISETP.LT.OR P4, PT, R16, 0x21, !P4 ;  /* 0x000000211000780c */ /* 0x000fe20006781670 */
[----:B------:R3:W-:Y:S01]  /*fb10*/  LDGSTS.E.BYPASS.LTC128B.128 [R207+0x2100], [R18.64+0x80], !P0 ;  /* 0x0210008012cf7fae */ /* 0x0007e2000c101d5c */
[----:B------:R-:W-:Y:S01]  /*fb20*/  IADD3 R60, P0, R18, UR20, RZ ;  /* 0x00000014123c7c10 */ /* 0x000fe2000ff1e0ff */
[----:B-1----:R-:W-:Y:S03]  /*fb30*/  HMMA.16816.F32.BF16 R44, R12, R40, RZ ;  /* 0x000000280c2c723c */ /* 0x002fe600000418ff */
[----:B------:R-:W-:Y:S02]  /*fb40*/  IADD3.X R61, R19, UR11, RZ, P0, !PT ;  /* 0x0000000b133d7c10 */ /* 0x000fe400087fe4ff */
[----:B------:R-:W-:-:S03]  /*fb50*/  ISETP.LT.OR P0, PT, R16, 0x21, P3 ;  /* 0x000000211000780c */ /* 0x000fc60001f01670 */
[----:B------:R1:W-:Y:S01]  /*fb60*/  LDGSTS.E.BYPASS.LTC128B.128 [R207+0x4100], [R18.64+0x100], !P6 ;  /* 0x0410010012cf7fae */ /* 0x0003e2000f101d5c */
[----:B------:R-:W-:Y:S01]  /*fb70*/  LOP3.LUT P6, RZ, R0, 0x4, RZ, 0xc0, !PT ;  /* 0x0000000400ff7812 */ /* 0x000fe200078cc0ff */
[----:B------:R-:W-:Y:S01]  /*fb80*/  IMAD.MOV.U32 R0, RZ, RZ, 0x40 ;  /* 0x00000040ff007424 */ /* 0x000fe200078e00ff */
[----:B------:R-:W-:Y:S04]  /*fb90*/  HMMA.16816.F32.BF16 R40, R12, R42, RZ ;  /* 0x0000002a0c28723c */ /* 0x000fe800000418ff */
[----:B------:R-:W-:-:S03]  /*fba0*/  SEL R0, R0, 0xffffffc0, !P6 ;  /* 0xffffffc000007807 */ /* 0x000fc60007000000 */
[----:B------:R4:W-:Y:S01]  /*fbb0*/  LDGSTS.E.BYPASS.LTC128B.128 [R207+0x1100], [R60.64], !P0 ;  /* 0x011000003ccf7fae */ /* 0x0009e2000c101d5c */
[C---:B--2---:R-:W-:Y:S01]  /*fbc0*/  HMMA.16816.F32.BF16 R36, R12.reuse, R32, RZ ;  /* 0x000000200c24723c */ /* 0x044fe200000418ff */
[----:B------:R-:W-:Y:S02]  /*fbd0*/  IMAD.IADD R200, R205, 0x1, R0 ;  /* 0x00000001cdc87824 */ /* 0x000fe400078e0200 */
[----:B------:R2:W-:Y:S01]  /*fbe0*/  LDGSTS.E.BYPASS.LTC128B.128 [R207+0x3100], [R60.64+0x80], !P5 ;  /* 0x031000803ccf7fae */ /* 0x0005e2000e901d5c */
[----:B------:R-:W-:Y:S01]  /*fbf0*/  IMAD.IADD R192, R0, 0x1, R204 ;  /* 0x0000000100c07824 */ /* 0x000fe200078e02cc */
[----:B------:R-:W-:Y:S02]  /*fc00*/  PLOP3.LUT P5, PT, PT, PT, UP0, 0x80, 0x0 ;  /* 0x000000000000781c */ /* 0x000fe40003faf008 */
[----:B------:R2:W-:Y:S01]  /*fc10*/  LDGSTS.E.BYPASS.LTC128B.128 [R207+0x5100], [R60.64+0x100], !P4 ;  /* 0x051001003ccf7fae */ /* 0x0005e2000e101d5c */
[----:B------:R-:W-:Y:S01]  /*fc20*/  HMMA.16816.F32.BF16 R32, R12, R34, RZ ;  /* 0x000000220c20723c */ /* 0x000fe200000418ff */
[----:B------:R-:W-:-:S02]  /*fc30*/  PLOP3.LUT P4, PT, PT, PT, UP3, 0x80, 0x0 ;  /* 0x000000000000781c */ /* 0x000fc40003f8f038 */
[----:B------:R-:W-:Y:S04]  /*fc40*/  LDSM.16.M88.4 R68, [R201+0xc100] ;  /* 0x00c10000c944783b */ /* 0x000fe80000000200 */
[----:B------:R-:W-:Y:S01]  /*fc50*/  LDSM.16.M88.4 R76, [R200+0x6900] ;  /* 0x00690000c84c783b */ /* 0x000fe20000000200 */
[C---:B---3--:R-:W-:Y:S03]  /*fc60*/  HMMA.16816.F32.BF16 R28, R12.reuse, R24, RZ ;  /* 0x000000180c1c723c */ /* 0x048fe600000418ff */
[----:B-1----:R-:W1:Y:S04]  /*fc70*/  LDSM.16.M88.4 R16, [R200+0x6100] ;  /* 0x00610000c810783b */ /* 0x002e680000000200 */
[----:B------:R-:W3:Y:S01]  /*fc80*/  LDSM.16.M88.4 R64, [R200+0x7100] ;  /* 0x00710000c840783b */ /* 0x000ee20000000200 */
[C---:B------:R-:W-:Y:S03]  /*fc90*/  HMMA.16816.F32.BF16 R24, R12.reuse, R26, RZ ;  /* 0x0000001a0c18723c */ /* 0x040fe600000418ff */
[----:B------:R-:W0:Y:S05]  /*fca0*/  LDGDEPBAR ;  /* 0x00000000000079af */ /* 0x000e2a0000000000 */
[C---:B----4-:R-:W-:Y:S01]  /*fcb0*/  HMMA.16816.F32.BF16 R72, R12.reuse, R20, RZ ;  /* 0x000000140c48723c */ /* 0x050fe200000418ff */
[----:B--2---:R-:W2:Y:S07]  /*fcc0*/  LDSM.16.M88.4 R60, [R200+0x7900] ;  /* 0x00790000c83c783b */ /* 0x004eae0000000200 */
[----:B------:R-:W-:Y:S01]  /*fcd0*/  HMMA.16816.F32.BF16 R12, R12, R22, RZ ;  /* 0x000000160c0c723c */ /* 0x000fe200000418ff */
[----:B------:R-:W-:Y:S07]  /*fce0*/  LDSM.16.M88.4 R20, [R199+0xc100] ;  /* 0x00c10000c714783b */ /* 0x000fee0000000200 */
[C---:B-----5:R-:W-:Y:S08]  /*fcf0*/  HMMA.16816.F32.BF16 R44, R48.reuse, R8, R44 ;  /* 0x00000008302c723c */ /* 0x060ff0000004182c */
[C---:B------:R-:W-:Y:S01]  /*fd00*/  HMMA.16816.F32.BF16 R40, R48.reuse, R10, R40 ;  /* 0x0000000a3028723c */ /* 0x040fe20000041828 */
[----:B------:R-:W4:Y:S07]  /*fd10*/  LDSM.16.M88.4 R8, [R192] ;  /* 0x00000000c008783b */ /* 0x000f2e0000000200 */
[C---:B------:R-:W-:Y:S08]  /*fd20*/  HMMA.16816.F32.BF16 R36, R48.reuse, R84, R36 ;  /* 0x000000543024723c */ /* 0x040ff00000041824 */
[C---:B------:R-:W-:Y:S01]  /*fd30*/  HMMA.16816.F32.BF16 R32, R48.reuse, R86, R32 ;  /* 0x000000563020723c */ /* 0x040fe20000041820 */
[----:B------:R-:W-:Y:S07]  /*fd40*/  LDSM.16.M88.4 R84, [R206+0x10100] ;  /* 0x01010000ce54783b */ /* 0x000fee0000000200 */
[C---:B------:R-:W-:Y:S08]  /*fd50*/  HMMA.16816.F32.BF16 R28, R48.reuse, R56, R28 ;  /* 0x00000038301c723c */ /* 0x040ff0000004181c */
[C---:B------:R-:W-:Y:S01]  /*fd60*/  HMMA.16816.F32.BF16 R24, R48.reuse, R58, R24 ;  /* 0x0000003a3018723c */ /* 0x040fe20000041818 */
[----:B------:R-:W5:Y:S07]  /*fd70*/  LDSM.16.M88.4 R56, [R192+0x800] ;  /* 0x00080000c038783b */ /* 0x000f6e0000000200 */
[C---:B------:R-:W-:Y:S08]  /*fd80*/  HMMA.16816.F32.BF16 R72, R48.reuse, R52, R72 ;  /* 0x000000343048723c */ /* 0x040ff00000041848 */
[----:B------:R-:W-:Y:S01]  /*fd90*/  HMMA.16816.F32.BF16 R12, R48, R54, R12 ;  /* 0x00000036300c723c */ /* 0x000fe2000004180c */
[----:B------:R-:W2:Y:S04]  /*fda0*/  LDSM.16.M88.4 R52, [R192+0x1000] ;  /* 0x00100000c034783b */ /* 0x000ea80000000200 */
[----:B------:R-:W2:Y:S03]  /*fdb0*/  LDSM.16.M88.4 R48, [R192+0x1800] ;  /* 0x00180000c030783b */ /* 0x000ea60000000200 */
[C---:B-1----:R-:W-:Y:S08]  /*fdc0*/  HMMA.16816.F32.BF16 R44, R68.reuse, R16, R44 ;  /* 0x00000010442c723c */ /* 0x042ff0000004182c */
[C---:B------:R-:W-:Y:S01]  /*fdd0*/  HMMA.16816.F32.BF16 R40, R68.reuse, R18, R40 ;  /* 0x000000124428723c */ /* 0x040fe20000041828 */
[----:B------:R-:W1:Y:S07]  /*fde0*/  LDSM.16.M88.4 R16, [R205+0x8100] ;  /* 0x00810000cd10783b */ /* 0x000e6e0000000200 */
[C---:B------:R-:W-:Y:S08]  /*fdf0*/  HMMA.16816.F32.BF16 R36, R68.reuse, R76, R36 ;  /* 0x0000004c4424723c */ /* 0x040ff00000041824 */
[C---:B------:R-:W-:Y:S01]  /*fe00*/  HMMA.16816.F32.BF16 R32, R68.reuse, R78, R32 ;  /* 0x0000004e4420723c */ /* 0x040fe20000041820 */
[----:B------:R-:W-:Y:S07]  /*fe10*/  LDSM.16.M88.4 R76, [R205+0x9900] ;  /* 0x00990000cd4c783b */ /* 0x000fee0000000200 */
[C---:B---3--:R-:W-:Y:S08]  /*fe20*/  HMMA.16816.F32.BF16 R28, R68.reuse, R64, R28 ;  /* 0x00000040441c723c */ /* 0x048ff0000004181c */
[C---:B------:R-:W-:Y:S01]  /*fe30*/  HMMA.16816.F32.BF16 R24, R68.reuse, R66, R24 ;  /* 0x000000424418723c */ /* 0x040fe20000041818 */
[----:B------:R-:W-:Y:S07]  /*fe40*/  LDSM.16.M88.4 R64, [R202+0x10100] ;  /* 0x01010000ca40783b */ /* 0x000fee0000000200 */
[C---:B--2---:R-:W-:Y:S08]  /*fe50*/  HMMA.16816.F32.BF16 R72, R68.reuse, R60, R72 ;  /* 0x0000003c4448723c */ /* 0x044ff00000041848 */
[----:B------:R-:W-:Y:S01]  /*fe60*/  HMMA.16816.F32.BF16 R68, R68, R62, R12 ;  /* 0x0000003e4444723c */ /* 0x000fe2000004180c */
[----:B------:R-:W2:Y:S04]  /*fe70*/  LDSM.16.M88.4 R12, [R205+0x8900] ;  /* 0x00890000cd0c783b */ /* 0x000ea80000000200 */
[----:B------:R-:W-:Y:S03]  /*fe80*/  LDSM.16.M88.4 R60, [R204+0x2000] ;  /* 0x00200000cc3c783b */ /* 0x000fe60000000200 */
[C---:B----4-:R-:W-:Y:S08]  /*fe90*/  HMMA.16816.F32.BF16 R44, R20.reuse, R8, R44 ;  /* 0x00000008142c723c */ /* 0x050ff0000004182c */
[C---:B------:R-:W-:Y:S01]  /*fea0*/  HMMA.16816.F32.BF16 R40, R20.reuse, R10, R40 ;  /* 0x0000000a1428723c */ /* 0x040fe20000041828 */
[----:B------:R-:W3:Y:S07]  /*feb0*/  LDSM.16.M88.4 R8, [R205+0x9100] ;  /* 0x00910000cd08783b */ /* 0x000eee0000000200 */
[C---:B-----5:R-:W-:Y:S08]  /*fec0*/  HMMA.16816.F32.BF16 R36, R20.reuse, R56, R36 ;  /* 0x000000381424723c */ /* 0x060ff00000041824 */
[C---:B------:R-:W-:Y:S01]  /*fed0*/  HMMA.16816.F32.BF16 R32, R20.reuse, R58, R32 ;  /* 0x0000003a1420723c */ /* 0x040fe20000041820 */
[----:B------:R-:W4:Y:S07]  /*fee0*/  LDSM.16.M88.4 R56, [R204+0x2800] ;  /* 0x00280000cc38783b */ /* 0x000f2e0000000200 */
[C---:B------:R-:W-:Y:S08]  /*fef0*/  HMMA.16816.F32.BF16 R28, R20.reuse, R52, R28 ;  /* 0x00000034141c723c */ /* 0x040ff0000004181c */
[C---:B------:R-:W-:Y:S01]  /*ff00*/  HMMA.16816.F32.BF16 R24, R20.reuse, R54, R24 ;  /* 0x000000361418723c */ /* 0x040fe20000041818 */
[----:B------:R-:W5:Y:S07]  /*ff10*/  LDSM.16.M88.4 R52, [R204+0x3000] ;  /* 0x00300000cc34783b */ /* 0x000f6e0000000200 */
[C---:B------:R-:W-:Y:S08]  /*ff20*/  HMMA.16816.F32.BF16 R72, R20.reuse, R48, R72 ;  /* 0x000000301448723c */ /* 0x040ff00000041848 */
[----:B------:R-:W-:Y:S01]  /*ff30*/  HMMA.16816.F32.BF16 R68, R20, R50, R68 ;  /* 0x000000321444723c */ /* 0x000fe20000041844 */
[----:B------:R-:W4:Y:S04]  /*ff40*/  LDSM.16.M88.4 R48, [R204+0x3800] ;  /* 0x00380000cc30783b */ /* 0x000f280000000200 */
[----:B------:R-:W-:Y:S03]  /*ff50*/  LDSM.16.M88.4 R20, [R201+0x10100] ;  /* 0x01010000c914783b */ /* 0x000fe60000000200 */
[C---:B-1----:R-:W-:Y:S08]  /*ff60*/  HMMA.16816.F32.BF16 R44, R84.reuse, R16, R44 ;  /* 0x00000010542c723c */ /* 0x042ff0000004182c */
[C---:B------:R-:W-:Y:S01]  /*ff70*/  HMMA.16816.F32.BF16 R40, R84.reuse, R18, R40 ;  /* 0x000000125428723c */ /* 0x040fe20000041828 */
[----:B------:R-:W1:Y:S07]  /*ff80*/  LDSM.16.M88.4 R16, [R200+0x8100] ;  /* 0x00810000c810783b */ /* 0x000e6e0000000200 */
[C---:B--2---:R-:W-:Y:S08]  /*ff90*/  HMMA.16816.F32.BF16 R36, R84.reuse, R12, R36 ;  /* 0x0000000c5424723c */ /* 0x044ff00000041824 */
[C---:B------:R-:W-:Y:S01]  /*ffa0*/  HMMA.16816.F32.BF16 R32, R84.reuse, R14, R32 ;  /* 0x0000000e5420723c */ /* 0x040fe20000041820 */
[----:B------:R-:W2:Y:S07]  /*ffb0*/  LDSM.16.M88.4 R12, [R200+0x8900] ;  /* 0x00890000c80c783b */ /* 0x000eae0000000200 */
[C---:B---3--:R-:W-:Y:S08]  /*ffc0*/  HMMA.16816.F32.BF16 R28, R84.reuse, R8, R28 ;  /* 0x00000008541c723c */ /* 0x048ff0000004181c */
[C---:B------:R-:W-:Y:S01]  /*ffd0*/  HMMA.16816.F32.BF16 R24, R84.reuse, R10, R24 ;  /* 0x0000000a5418723c */ /* 0x040fe20000041818 */
[----:B------:R-:W3:Y:S07]  /*ffe0*/  LDSM.16.M88.4 R8, [R200+0x9100] ;  /* 0x00910000c808783b */ /* 0x000eee0000000200 */
[----:B------:R-:W-:Y:S08]  /*fff0*/  HMMA.16816.F32.BF16 R72, R84, R76, R72 ;  /* 0x0000004c5448723c */ /* 0x000ff00000041848 */
[C---:B------:R-:W-:Y:S08]  /*10000*/  HMMA.16816.F32.BF16 R44, R64.reuse, R60, R44 ;  /* 0x0000003c402c723c */ /* 0x040ff0000004182c */
[----:B------:R-:W-:Y:S01]  /*10010*/  HMMA.16816.F32.BF16 R40, R64, R62, R40 ;  /* 0x0000003e4028723c */ /* 0x000fe20000041828 */
[----:B------:R-:W-:Y:S07]  /*10020*/  LDSM.16.M88.4 R60, [R200+0x9900] ;  /* 0x00990000c83c783b */ /* 0x000fee0000000200 */
[----:B------:R-:W-:Y:S08]  /*10030*/  HMMA.16816.F32.BF16 R68, R84, R78, R68 ;  /* 0x0000004e5444723c */ /* 0x000ff00000041844 */
[C---:B----4-:R-:W-:Y:S08]  /*10040*/  HMMA.16816.F32.BF16 R36, R64.reuse, R56, R36 ;  /* 0x000000384024723c */ /* 0x050ff00000041824 */
[C---:B------:R-:W-:Y:S08]  /*10050*/  HMMA.16816.F32.BF16 R32, R64.reuse, R58, R32 ;  /* 0x0000003a4020723c */ /* 0x040ff00000041820 */
[C---:B-----5:R-:W-:Y:S08]  /*10060*/  HMMA.16816.F32.BF16 R28, R64.reuse, R52, R28 ;  /* 0x00000034401c723c */ /* 0x060ff0000004181c */
[C---:B------:R-:W-:Y:S01]  /*10070*/  HMMA.16816.F32.BF16 R56, R64.reuse, R54, R24 ;  /* 0x000000364038723c */ /* 0x040fe20000041818 */
[----:B------:R-:W-:Y:S04]  /*10080*/  LDSM.16.M88.4 R52, [R199+0x10100] ;  /* 0x01010000c734783b */ /* 0x000fe80000000200 */
[----:B------:R-:W4:Y:S03]  /*10090*/  LDSM.16.M88.4 R24, [R192+0x2000] ;  /* 0x00200000c018783b */ /* 0x000f260000000200 */
[----:B------:R-:W-:Y:S01]  /*100a0*/  HMMA.16816.F32.BF16 R76, R64, R48, R72 ;  /* 0x00000030404c723c */ /* 0x000fe20000041848 */
[----:B------:R-:W5:Y:S07]  /*100b0*/  LDSM.16.M88.4 R72, [R192+0x2800] ;  /* 0x00280000c048783b */ /* 0x000f6e0000000200 */
[C---:B-1----:R-:W-:Y:S08]  /*100c0*/  HMMA.16816.F32.BF16 R44, R20.reuse, R16, R44 ;  /* 0x00000010142c723c */ /* 0x042ff0000004182c */
[----:B------:R-:W-:Y:S01]  /*100d0*/  HMMA.16816.F32.BF16 R40, R20, R18, R40 ;  /* 0x000000121428723c */ /* 0x000fe20000041828 */
[----:B------:R-:W-:Y:S07]  /*100e0*/  LDSM.16.M88.4 R16, [R205+0xa100] ;  /* 0x00a10000cd10783b */ /* 0x000fee0000000200 */
[----:B------:R-:W-:Y:S01]  /*100f0*/  HMMA.16816.F32.BF16 R68, R64, R50, R68 ;  /* 0x000000324044723c */ /* 0x000fe20000041844 */
[----:B------:R-:W-:Y:S07]  /*10100*/  LDSM.16.M88.4 R64, [R192+0x3800] ;  /* 0x00380000c040783b */ /* 0x000fee0000000200 */
[C---:B--2---:R-:W-:Y:S08]  /*10110*/  HMMA.16816.F32.BF16 R36, R20.reuse, R12, R36 ;  /* 0x0000000c1424723c */ /* 0x044ff00000041824 */
[C---:B---3--:R-:W-:Y:S01]  /*10120*/  HMMA.16816.F32.BF16 R48, R20.reuse, R8, R28 ;  /* 0x000000081430723c */ /* 0x048fe2000004181c */
[----:B------:R-:W1:Y:S07]  /*10130*/  LDSM.16.M88.4 R28, [R206+0x14100] ;  /* 0x01410000ce1c783b */ /* 0x000e6e0000000200 */
[----:B------:R-:W-:Y:S01]  /*10140*/  HMMA.16816.F32.BF16 R32, R20, R14, R32 ;  /* 0x0000000e1420723c */ /* 0x000fe20000041820 */
[----:B------:R-:W2:Y:S07]  /*10150*/  LDSM.16.M88.4 R12, [R192+0x3000] ;  /* 0x00300000c00c783b */ /* 0x000eae0000000200 */
[C---:B----4-:R-:W-:Y:S08]  /*10160*/  HMMA.16816.F32.BF16 R44, R52.reuse, R24, R44 ;  /* 0x00000018342c723c */ /* 0x050ff0000004182c */
[----:B------:R-:W-:Y:S01]  /*10170*/  HMMA.16816.F32.BF16 R40, R52, R26, R40 ;  /* 0x0000001a3428723c */ /* 0x000fe20000041828 */
[----:B------:R-:W-:Y:S07]  /*10180*/  LDSM.16.M88.4 R24, [R205+0xb100] ;  /* 0x00b10000cd18783b */ /* 0x000fee0000000200 */
[C---:B------:R-:W-:Y:S01]  /*10190*/  HMMA.16816.F32.BF16 R56, R20.reuse, R10, R56 ;  /* 0x0000000a1438723c */ /* 0x040fe20000041838 */
[----:B------:R-:W-:Y:S07]  /*101a0*/  LDSM.16.M88.4 R8, [R205+0xa900] ;  /* 0x00a90000cd08783b */ /* 0x000fee0000000200 */
[C---:B------:R-:W-:Y:S08]  /*101b0*/  HMMA.16816.F32.BF16 R76, R20.reuse, R60, R76 ;  /* 0x0000003c144c723c */ /* 0x040ff0000004184c */
[----:B------:R-:W-:Y:S01]  /*101c0*/  HMMA.16816.F32.BF16 R68, R20, R62, R68 ;  /* 0x0000003e1444723c */ /* 0x000fe20000041844 */
[----:B------:R-:W-:Y:S04]  /*101d0*/  LDSM.16.M88.4 R60, [R202+0x14100] ;  /* 0x01410000ca3c783b */ /* 0x000fe80000000200 */
[----:B------:R-:W-:Y:S03]  /*101e0*/  LDSM.16.M88.4 R20, [R205+0xb900] ;  /* 0x00b90000cd14783b */ /* 0x000fe60000000200 */
[----:B-----5:R-:W-:Y:S01]  /*101f0*/  HMMA.16816.F32.BF16 R84, R52, R72, R36 ;  /* 0x000000483454723c */ /* 0x020fe20000041824 */
[----:B------:R-:W3:Y:S07]  /*10200*/  LDSM.16.M88.4 R36, [R204+0x4000] ;  /* 0x00400000cc24783b */ /* 0x000eee0000000200 */
[C---:B-1----:R-:W-:Y:S08]  /*10210*/  HMMA.16816.F32.BF16 R44, R28.reuse, R16, R44 ;  /* 0x000000101c2c723c */ /* 0x042ff0000004182c */
[----:B------:R-:W-:Y:S01]  /*10220*/  HMMA.16816.F32.BF16 R40, R28, R18, R40 ;  /* 0x000000121c28723c */ /* 0x000fe20000041828 */
[----:B------:R-:W-:Y:S07]  /*10230*/  LDSM.16.M88.4 R16, [R201+0x14100] ;  /* 0x01410000c910783b */ /* 0x000fee0000000200 */
[C---:B------:R-:W-:Y:S08]  /*10240*/  HMMA.16816.F32.BF16 R32, R52.reuse, R74, R32 ;  /* 0x0000004a3420723c */ /* 0x040ff00000041820 */
[C---:B--2---:R-:W-:Y:S08]  /*10250*/  HMMA.16816.F32.BF16 R48, R52.reuse, R12, R48 ;  /* 0x0000000c3430723c */ /* 0x044ff00000041830 */
[C---:B------:R-:W-:Y:S01]  /*10260*/  HMMA.16816.F32.BF16 R56, R52.reuse, R14, R56 ;  /* 0x0000000e3438723c */ /* 0x040fe20000041838 */
[----:B------:R-:W1:Y:S07]  /*10270*/  LDSM.16.M88.4 R12, [R200+0xa100] ;  /* 0x00a10000c80c783b */ /* 0x000e6e0000000200 */
[C---:B------:R-:W-:Y:S08]  /*10280*/  HMMA.16816.F32.BF16 R76, R52.reuse, R64, R76 ;  /* 0x00000040344c723c */ /* 0x040ff0000004184c */
[----:B------:R-:W-:Y:S01]  /*10290*/  HMMA.16816.F32.BF16 R68, R52, R66, R68 ;  /* 0x000000423444723c */ /* 0x000fe20000041844 */
[----:B------:R-:W2:Y:S04]  /*102a0*/  LDSM.16.M88.4 R64, [R204+0x4800] ;  /* 0x00480000cc40783b */ /* 0x000ea80000000200 */
[----:B------:R-:W4:Y:S03]  /*102b0*/  LDSM.16.M88.4 R52, [R204+0x5000] ;  /* 0x00500000cc34783b */ /* 0x000f260000000200 */
[C---:B---3--:R-:W-:Y:S08]  /*102c0*/  HMMA.16816.F32.BF16 R44, R60.reuse, R36, R44 ;  /* 0x000000243c2c723c */ /* 0x048ff0000004182c */
[----:B------:R-:W-:Y:S01]  /*102d0*/  HMMA.16816.F32.BF16 R40, R60, R38, R40 ;  /* 0x000000263c28723c */ /* 0x000fe20000041828 */
[----:B------:R-:W-:Y:S07]  /*102e0*/  LDSM.16.M88.4 R36, [R200+0xb100] ;  /* 0x00b10000c824783b */ /* 0x000fee0000000200 */
[C---:B------:R-:W-:Y:S08]  /*102f0*/  HMMA.16816.F32.BF16 R32, R28.reuse, R10, R32 ;  /* 0x0000000a1c20723c */ /* 0x040ff00000041820 */
[C---:B------:R-:W-:Y:S08]  /*10300*/  HMMA.16816.F32.BF16 R48, R28.reuse, R24, R48 ;  /* 0x000000181c30723c */ /* 0x040ff00000041830 */
[C---:B------:R-:W-:Y:S01]  /*10310*/  HMMA.16816.F32.BF16 R56, R28.reuse, R26, R56 ;  /* 0x0000001a1c38723c */ /* 0x040fe20000041838 */
[----:B------:R-:W-:Y:S07]  /*10320*/  LDSM.16.M88.4 R24, [R192+0x4000] ;  /* 0x00400000c018783b */ /* 0x000fee0000000200 */
[C---:B------:R-:W-:Y:S08]  /*10330*/  HMMA.16816.F32.BF16 R76, R28.reuse, R20, R76 ;  /* 0x000000141c4c723c */ /* 0x040ff0000004184c */
[C---:B------:R-:W-:Y:S01]  /*10340*/  HMMA.16816.F32.BF16 R68, R28.reuse, R22, R68 ;  /* 0x000000161c44723c */ /* 0x040fe20000041844 */
[----:B------:R-:W3:Y:S07]  /*10350*/  LDSM.16.M88.4 R20, [R199+0x14100] ;  /* 0x01410000c714783b */ /* 0x000eee0000000200 */
[----:B------:R-:W-:Y:S01]  /*10360*/  HMMA.16816.F32.BF16 R84, R28, R8, R84 ;  /* 0x000000081c54723c */ /* 0x000fe20000041854 */
[----:B------:R-:W5:Y:S04]  /*10370*/  LDSM.16.M88.4 R28, [R200+0xa900] ;  /* 0x00a90000c81c783b */ /* 0x000f680000000200 */
[----:B------:R-:W3:Y:S03]  /*10380*/  LDSM.16.M88.4 R8, [R204+0x5800] ;  /* 0x00580000cc08783b */ /* 0x000ee60000000200 */
[C---:B-1----:R-:W-:Y:S08]  /*10390*/  HMMA.16816.F32.BF16 R44, R16.reuse, R12, R44 ;  /* 0x0000000c102c723c */ /* 0x042ff0000004182c */
[----:B------:R-:W-:Y:S01]  /*103a0*/  HMMA.16816.F32.BF16 R40, R16, R14, R40 ;  /* 0x0000000e1028723c */ /* 0x000fe20000041828 */
[----:B------:R-:W-:Y:S07]  /*103b0*/  LDSM.16.M88.4 R12, [R192+0x5000] ;  /* 0x00500000c00c783b */ /* 0x000fee0000000200 */
[C---:B--2---:R-:W-:Y:S08]  /*103c0*/  HMMA.16816.F32.BF16 R32, R60.reuse, R66, R32 ;  /* 0x000000423c20723c */ /* 0x044ff00000041820 */
[C---:B----4-:R-:W-:Y:S08]  /*103d0*/  HMMA.16816.F32.BF16 R48, R60.reuse, R52, R48 ;  /* 0x000000343c30723c */ /* 0x050ff00000041830 */
[----:B------:R-:W-:Y:S01]  /*103e0*/  HMMA.16816.F32.BF16 R56, R60, R54, R56 ;  /* 0x000000363c38723c */ /* 0x000fe20000041838 */
[----:B------:R-:W1:Y:S07]  /*103f0*/  LDSM.16.M88.4 R52, [R192+0x4800] ;  /* 0x00480000c034783b */ /* 0x000e6e0000000200 */
[C---:B---3--:R-:W-:Y:S08]  /*10400*/  HMMA.16816.F32.BF16 R44, R20.reuse, R24, R44 ;  /* 0x00000018142c723c */ /* 0x048ff0000004182c */
[----:B------:R-:W-:Y:S01]  /*10410*/  HMMA.16816.F32.BF16 R40, R20, R26, R40 ;  /* 0x0000001a1428723c */ /* 0x000fe20000041828 */
[----:B------:R-:W2:Y:S07]  /*10420*/  LDSM.16.M88.4 R24, [R200+0xb900] ;  /* 0x00b90000c818783b */ /* 0x000eae0000000200 */
[C---:B-----5:R-:W-:Y:S08]  /*10430*/  HMMA.16816.F32.BF16 R32, R16.reuse, R30, R32 ;  /* 0x0000001e1020723c */ /* 0x060ff00000041820 */
[----:B------:R-:W-:Y:S01]  /*10440*/  HMMA.16816.F32.BF16 R48, R16, R36, R48 ;  /* 0x000000241030723c */ /* 0x000fe20000041830 */
[----:B------:R-:W-:-:S06]  /*10450*/  FMUL.FTZ R0, R44, c[0x0][0x320] ;  /* 0x0000c8002c007a20 */ /* 0x000fcc0000410000 */
[----:B------:R-:W-:Y:S01]  /*10460*/  @P5 IMAD.WIDE.U32 R36, R5, UR5, R216 ;  /* 0x0000000505245c25 */ /* 0x000fe2000f8e00d8 */
[----:B------:R-:W-:Y:S01]  /*10470*/  HMMA.16816.F32.BF16 R76, R60, R8, R76 ;  /* 0x000000083c4c723c */ /* 0x000fe2000004184c */
[----:B------:R-:W-:Y:S01]  /*10480*/  @UP0 UIMAD UR5, UR14, UR5, URZ ;  /* 0x000000050e0502a4 */ /* 0x000fe2000f8e023f */
[----:B------:R-:W3:Y:S01]  /*10490*/  MUFU.TANH R0, R0 ;  /* 0x0000000000007308 */ /* 0x000ee20000002400 */
[----:B------:R-:W-:Y:S02]  /*104a0*/  FMUL.FTZ R30, R41, c[0x0][0x320] ;  /* 0x0000c800291e7a20 */ /* 0x000fe40000410000 */
[----:B------:R-:W-:-:S03]  /*104b0*/  @UP0 UIMAD UR4, UR4, UR13, UR5 ;  /* 0x0000000d040402a4 */ /* 0x000fc6000f8e0205 */
[C---:B------:R-:W-:Y:S02]  /*104c0*/  HMMA.16816.F32.BF16 R84, R60.reuse, R64, R84 ;  /* 0x000000403c54723c */ /* 0x040fe40000041854 */
[----:B------:R-:W4:Y:S06]  /*104d0*/  MUFU.TANH R30, R30 ;  /* 0x0000001e001e7308 */ /* 0x000f2c0000002400 */
[----:B------:R-:W-:Y:S01]  /*104e0*/  HMMA.16816.F32.BF16 R68, R60, R10, R68 ;  /* 0x0000000a3c44723c */ /* 0x000fe20000041844 */
[----:B------:R-:W5:Y:S01]  /*104f0*/  LDSM.16.M88.4 R8, [R192+0x5800] ;  /* 0x00580000c008783b */ /* 0x000f620000000200 */
[----:B------:R-:W-:-:S06]  /*10500*/  DEPBAR.LE SB0, 0x0 ;  /* 0x000080000000791a */ /* 0x000fcc0000000000 */
[----:B------:R-:W-:Y:S07]  /*10510*/  HMMA.16816.F32.BF16 R56, R16, R38, R56 ;  /* 0x000000261038723c */ /* 0x000fee0000041838 */
[----:B------:R-:W-:Y:S01]  /*10520*/  FMUL.FTZ R39, R40, c[0x0][0x320] ;  /* 0x0000c80028277a20 */ /* 0x000fe20000410000 */
[C---:B-1----:R-:W-:Y:S01]  /*10530*/  HMMA.16816.F32.BF16 R32, R20.reuse, R54, R32 ;  /* 0x000000361420723c */ /* 0x042fe20000041820 */
[----:B------:R-:W-:Y:S02]  /*10540*/  LOP3.LUT R40, R7, 0xffffffe0, RZ, 0xc0, !PT ;  /* 0xffffffe007287812 */ /* 0x000fe400078ec0ff */
[----:B------:R-:W-:Y:S01]  /*10550*/  LEA.HI R38, R80, R83, RZ, 0x2 ;  /* 0x0000005350267211 */ /* 0x000fe200078f10ff */
[----:B------:R1:W1:Y:S02]  /*10560*/  MUFU.TANH R5, R39 ;  /* 0x0000002700057308 */ /* 0x0002640000002400 */
[C---:B------:R-:W-:Y:S01]  /*10570*/  IMAD.IADD R31, R83.reuse, 0x1, -R40 ;  /* 0x00000001531f7824 */ /* 0x040fe200078e0a28 */
[----:B------:R-:W-:Y:S01]  /*10580*/  LOP3.LUT R38, R38, 0xfffffffc, RZ, 0xc0, !PT ;  /* 0xfffffffc26267812 */ /* 0x000fe200078ec0ff */
[----:B------:R-:W-:Y:S04]  /*10590*/  HMMA.16816.F32.BF16 R48, R20, R12, R48 ;  /* 0x0000000c1430723c */ /* 0x000fe80000041830 */
[----:B------:R-:W-:-:S03]  /*105a0*/  IMAD.IADD R83, R83, 0x1, -R38 ;  /* 0x0000000153537824 */ /* 0x000fc600078e0a26 */
[----:B------:R-:W-:Y:S01]  /*105b0*/  SHF.R.S32.HI R12, RZ, 0x1f, R81 ;  /* 0x0000001fff0c7819 */ /* 0x000fe20000011451 */
[C---:B--2---:R-:W-:Y:S01]  /*105c0*/  HMMA.16816.F32.BF16 R76, R16.reuse, R24, R76 ;  /* 0x00000018104c723c */ /* 0x044fe2000004184c */
[C---:B------:R-:W-:Y:S02]  /*105d0*/  LEA.HI R38, R83.reuse, R83, RZ, 0x1 ;  /* 0x0000005353267211 */ /* 0x040fe400078f08ff */
[----:B------:R-:W-:Y:S02]  /*105e0*/  LEA.HI R12, R12, R81, RZ, 0x3 ;  /* 0x000000510c0c7211 */ /* 0x000fe400078f18ff */
[----:B------:R-:W-:Y:S02]  /*105f0*/  LOP3.LUT R38, R38, 0x1ffffffe, RZ, 0xc0, !PT ;  /* 0x1ffffffe26267812 */ /* 0x000fe400078ec0ff */
[----:B------:R-:W-:Y:S01]  /*10600*/  SHF.R.S32.HI R24, RZ, 0x1f, R31 ;  /* 0x0000001fff187819 */ /* 0x000fe2000001141f */
[----:B------:R-:W-:Y:S01]  /*10610*/  HMMA.16816.F32.BF16 R84, R16, R28, R84 ;  /* 0x0000001c1054723c */ /* 0x000fe20000041854 */
[----:B------:R-:W-:Y:S01]  /*10620*/  LOP3.LUT R12, R12, 0xffffff8, RZ, 0xc0, !PT ;  /* 0x0ffffff80c0c7812 */ /* 0x000fe200078ec0ff */
[----:B------:R-:W-:Y:S01]  /*10630*/  FMUL.FTZ R13, R32, c[0x0][0x320] ;  /* 0x0000c800200d7a20 */ /* 0x000fe20000410000 */
[----:B------:R-:W-:Y:S01]  /*10640*/  LEA.HI R24, R24, R31, RZ, 0x2 ;  /* 0x0000001f18187211 */ /* 0x000fe200078f10ff */
[----:B------:R-:W-:Y:S01]  /*10650*/  IMAD.IADD R83, R83, 0x1, -R38 ;  /* 0x0000000153537824 */ /* 0x000fe200078e0a26 */
[----:B------:R-:W-:Y:S01]  /*10660*/  @P5 LEA R32, P0, R36, c[0x0][0x1c8], 0x1 ;  /* 0x0000720024205a11 */ /* 0x000fe200078008ff */
[----:B------:R-:W-:-:S02]  /*10670*/  IMAD.IADD R212, R81, 0x1, -R12 ;  /* 0x0000000151d47824 */ /* 0x000fc400078e0a0c */
[----:B------:R-:W-:Y:S01]  /*10680*/  HMMA.16816.F32.BF16 R68, R16, R26, R68 ;  /* 0x0000001a1044723c */ /* 0x000fe20000041844 */
[----:B------:R-:W-:Y:S01]  /*10690*/  FMUL.FTZ R29, R45, c[0x0][0x320] ;  /* 0x0000c8002d1d7a20 */ /* 0x000fe20000410000 */
[----:B------:R-:W2:Y:S01]  /*106a0*/  MUFU.TANH R13, R13 ;  /* 0x0000000d000d7308 */ /* 0x000ea20000002400 */
[----:B------:R-:W-:Y:S02]  /*106b0*/  FMUL.FTZ R28, R46, c[0x0][0x320] ;  /* 0x0000c8002e1c7a20 */ /* 0x000fe40000410000 */
[----:B------:R-:W-:Y:S02]  /*106c0*/  FMUL.FTZ R48, R48, c[0x0][0x320] ;  /* 0x0000c80030307a20 */ /* 0x000fe40000410000 */
[----:B------:R-:W-:Y:S01]  /*106d0*/  IMAD.U32 R17, RZ, RZ, UR6 ;  /* 0x00000006ff117e24 */ /* 0x000fe2000f8e00ff */
[----:B------:R-:W-:Y:S01]  /*106e0*/  HMMA.16816.F32.BF16 R56, R20, R14, R56 ;  /* 0x0000000e1438723c */ /* 0x000fe20000041838 */
[----:B------:R-:W-:Y:S01]  /*106f0*/  FMUL.FTZ R49, R49, c[0x0][0x320] ;  /* 0x0000c80031317a20 */ /* 0x000fe20000410000 */
[----:B------:R-:W1:Y:S02]  /*10700*/  MUFU.TANH R29, R29 ;  /* 0x0000001d001d7308 */ /* 0x000e640000002400 */
[----:B------:R-:W-:-:S03]  /*10710*/  @P5 LEA R16, P6, R17, R32, 0x1 ;  /* 0x0000002011105211 */ /* 0x000fc600078c08ff */
[C---:B------:R-:W-:Y:S01]  /*10720*/  LEA.HI.SX32 R15, R24.reuse, UR18, 0x1e ;  /* 0x00000012180f7c11 */ /* 0x040fe2000f8ff2ff */
[----:B------:R-:W-:Y:S01]  /*10730*/  FMUL.FTZ R14, R33, c[0x0][0x320] ;  /* 0x0000c800210e7a20 */ /* 0x000fe20000410000 */
[C---:B------:R-:W-:Y:S01]  /*10740*/  HMMA.16816.F32.BF16 R84, R20.reuse, R52, R84 ;  /* 0x000000341454723c */ /* 0x040fe20000041854 */
[----:B------:R-:W-:Y:S01]  /*10750*/  LOP3.LUT R24, R24, 0x7ffffffc, RZ, 0xc0, !PT ;  /* 0x7ffffffc18187812 */ /* 0x000fe200078ec0ff */
[----:B------:R-:W1:Y:S01]  /*10760*/  MUFU.TANH R28, R28 ;  /* 0x0000001c001c7308 */ /* 0x000e620000002400 */
[----:B------:R-:W-:Y:S01]  /*10770*/  IMAD R212, R212, 0x10, R15 ;  /* 0x00000010d4d47824 */ /* 0x000fe200078e020f */
[----:B------:R-:W-:Y:S01]  /*10780*/  @P5 IADD3 R15, R37, UR4, RZ ;  /* 0x00000004250f5c10 */ /* 0x000fe2000fffe0ff */
[----:B------:R-:W-:Y:S01]  /*10790*/  ULDC UR4, c[0x0][0x324] ;  /* 0x0000c90000047ab9 */ /* 0x000fe20000000800 */
[----:B------:R-:W-:Y:S01]  /*107a0*/  IMAD.IADD R213, R31, 0x1, -R24 ;  /* 0x000000011fd57824 */ /* 0x000fe200078e0a18 */
[----:B------:R-:W-:Y:S01]  /*107b0*/  ULOP3.LUT UR4, URZ, UR4, URZ, 0x33, !UPT ;  /* 0x000000043f047292 */ /* 0x000fe2000f8e333f */
[----:B------:R-:W-:Y:S01]  /*107c0*/  @P5 LEA.HI.X R33, R36, c[0x0][0x1cc], R15, 0x1, P0 ;  /* 0x0000730024215a11 */ /* 0x000fe200000f0c0f */
[----:B------:R-:W-:Y:S01]  /*107d0*/  IMAD R212, R83, 0x8, R212 ;  /* 0x0000000853d47824 */ /* 0x000fe200078e02d4 */
[----:B------:R-:W-:Y:S01]  /*107e0*/  PLOP3.LUT P0, PT, PT, PT, UP3, 0x80, 0x0 ;  /* 0x000000000000781c */ /* 0x000fe20003f0f038 */
[----:B-----5:R-:W-:Y:S01]  /*107f0*/  HMMA.16816.F32.BF16 R76, R20, R8, R76 ;  /* 0x00000008144c723c */ /* 0x020fe2000004184c */
[----:B------:R-:W-:Y:S01]  /*10800*/  IMAD.U32 R15, RZ, RZ, UR7 ;  /* 0x00000007ff0f7e24 */ /* 0x000fe2000f8e00ff */
[----:B------:R-:W-:Y:S01]  /*10810*/  BAR.SYNC.DEFER_BLOCKING 0x0 ;  /* 0x0000000000007b1d */ /* 0x000fe20000010000 */
[----:B------:R-:W-:-:S04]  /*10820*/  @P4 IMAD.HI.U32 R18, R212, c[0x0][0x2c8], RZ ;  /* 0x0000b200d4124a27 */ /* 0x000fc800078e00ff */
[----:B------:R-:W-:Y:S01]  /*10830*/  IMAD.U32 R9, RZ, RZ, UR6 ;  /* 0x00000006ff097e24 */ /* 0x000fe2000f8e00ff */
[----:B------:R-:W-:Y:S01]  /*10840*/  HMMA.16816.F32.BF16 R68, R20, R10, R68 ;  /* 0x0000000a1444723c */ /* 0x000fe20000041844 */
[----:B------:R-:W-:Y:S01]  /*10850*/  IMAD.MOV.U32 R8, RZ, RZ, R212 ;  /* 0x000000ffff087224 */ /* 0x000fe200078e00d4 */
[----:B------:R-:W1:Y:S01]  /*10860*/  MUFU.TANH R14, R14 ;  /* 0x0000000e000e7308 */ /* 0x000e620000002400 */
[----:B------:R-:W-:Y:S01]  /*10870*/  IMAD.SHL.U32 R213, R213, 0x2, RZ ;  /* 0x00000002d5d57824 */ /* 0x000fe200078e00ff */
[----:B------:R-:W-:Y:S01]  /*10880*/  @P0 SHF.R.U32.HI R8, RZ, c[0x0][0x2cc], R18 ;  /* 0x0000b300ff080a19 */ /* 0x000fe20000011612 */
[----:B------:R-:W-:Y:S01]  /*10890*/  FMUL.FTZ R84, R84, c[0x0][0x320] ;  /* 0x0000c80054547a20 */ /* 0x000fe20000410000 */
[----:B------:R-:W-:Y:S01]  /*108a0*/  @P5 LEA.HI.X R17, R9, R33, R15, 0x1, P6 ;  /* 0x0000002109115211 */ /* 0x000fe200030f0c0f */
[----:B------:R-:W-:Y:S01]  /*108b0*/  IMAD.U32 R10, RZ, RZ, UR17 ;  /* 0x00000011ff0a7e24 */ /* 0x000fe2000f8e00ff */
[----:B------:R-:W-:Y:S01]  /*108c0*/  PLOP3.LUT P0, PT, PT, PT, UP2, 0x40, 0x0 ;  /* 0x000000000000781c */ /* 0x000fe20003f0e828 */
[----:B------:R-:W5:Y:S01]  /*108d0*/  SHFL.IDX PT, R9, R8, RZ, 0x1c1f ;  /* 0x001c1fff08097589 */ /* 0x000f6200000e0000 */
[----:B------:R-:W-:Y:S01]  /*108e0*/  FMUL.FTZ R85, R85, c[0x0][0x320] ;  /* 0x0000c80055557a20 */ /* 0x000fe20000410000 */
[----:B------:R1:W1:Y:S01]  /*108f0*/  MUFU.TANH R7, R84 ;  /* 0x0000005400077308 */ /* 0x0002620000002400 */
[----:B------:R-:W-:Y:S01]  /*10900*/  FMUL.FTZ R56, R56, c[0x0][0x320] ;  /* 0x0000c80038387a20 */ /* 0x000fe20000410000 */
[----:B------:R-:W-:Y:S01]  /*10910*/  IADD3 R21, R10, -UR23, -R213 ;  /* 0x800000170a157c10 */ /* 0x000fe2000fffe8d5 */
[----:B------:R-:W-:-:S02]  /*10920*/  FMUL.FTZ R57, R57, c[0x0][0x320] ;  /* 0x0000c80039397a20 */ /* 0x000fc40000410000 */
[----:B------:R-:W-:Y:S01]  /*10930*/  FMUL.FTZ R76, R76, c[0x0][0x320] ;  /* 0x0000c8004c4c7a20 */ /* 0x000fe20000410000 */
[----:B------:R-:W-:Y:S01]  /*10940*/  IADD3 R22, R21, c[0x0][0x328], RZ ;  /* 0x0000ca0015167a10 */ /* 0x000fe20007ffe0ff */
[----:B------:R-:W-:Y:S01]  /*10950*/  FMUL.FTZ R77, R77, c[0x0][0x320] ;  /* 0x0000c8004d4d7a20 */ /* 0x000fe20000410000 */
[----:B------:R1:W1:Y:S01]  /*10960*/  MUFU.TANH R12, R85 ;  /* 0x00000055000c7308 */ /* 0x0002620000002400 */
[----:B------:R-:W-:Y:S01]  /*10970*/  @!PT LDS RZ, [RZ] ;  /* 0x00000000fffff984 */ /* 0x000fe20000000800 */
[----:B------:R-:W-:Y:S01]  /*10980*/  @!PT LDS RZ, [RZ] ;  /* 0x00000000fffff984 */ /* 0x000fe20000000800 */
[----:B------:R1:W-:Y:S01]  /*10990*/  @P5 LDGSTS.E.BYPASS.LTC128B.128 [R207+0x6100], [R32.64], !P3 ;  /* 0x0610000020cf5fae */ /* 0x0003e2000d901d5c */
[----:B------:R-:W-:-:S03]  /*109a0*/  IADD3 R21, R21, UR4, RZ ;  /* 0x0000000415157c10 */ /* 0x000fc6000fffe0ff */
[----:B------:R-:W-:Y:S01]  /*109b0*/  FMUL.FTZ R68, R68, c[0x0][0x320] ;  /* 0x0000c80044447a20 */ /* 0x000fe20000410000 */
[----:B------:R1:W-:Y:S01]  /*109c0*/  @P5 LDGSTS.E.BYPASS.LTC128B.128 [R207+0x8100], [R32.64+0x80], !P2 ;  /* 0x0810008020cf5fae */ /* 0x0003e2000d101d5c */
[----:B------:R-:W-:Y:S01]  /*109d0*/  FMUL.FTZ R69, R69, c[0x0][0x320] ;  /* 0x0000c80045457a20 */ /* 0x000fe20000410000 */
[----:B------:R1:W1:Y:S02]  /*109e0*/  MUFU.TANH R155, R48 ;  /* 0x00000030009b7308 */ /* 0x0002640000002400 */
[----:B------:R1:W-:Y:S04]  /*109f0*/  @P5 LDGSTS.E.BYPASS.LTC128B.128 [R207+0xa100], [R32.64+0x100], !P1 ;  /* 0x0a10010020cf5fae */ /* 0x0003e8000c901d5c */
[----:B------:R1:W-:Y:S01]  /*10a00*/  @P5 LDGSTS.E.BYPASS.LTC128B.128 [R207+0x7100], [R16.64], !P3 ;  /* 0x0710000010cf5fae */ /* 0x0003e2000d901d5c */
[--C-:B-----5:R-:W-:Y:S01]  /*10a10*/  IMAD.IADD R11, R22, 0x1, R9.reuse ;  /* 0x00000001160b7824 */ /* 0x120fe200078e0209 */
[----:B------:R1:W1:Y:S01]  /*10a20*/  MUFU.TANH R163, R49 ;  /* 0x0000003100a37308 */ /* 0x0002620000002400 */
[----:B------:R-:W-:Y:S01]  /*10a30*/  IMAD.IADD R23, R21, 0x1, R9 ;  /* 0x0000000115177824 */ /* 0x000fe200078e0209 */
[----:B------:R1:W-:Y:S04]  /*10a40*/  @P5 LDGSTS.E.BYPASS.LTC128B.128 [R207+0x9100], [R16.64+0x80], !P2 ;  /* 0x0910008010cf5fae */ /* 0x0003e8000d101d5c */
[----:B------:R1:W-:Y:S02]  /*10a50*/  @P5 LDGSTS.E.BYPASS.LTC128B.128 [R207+0xb100], [R16.64+0x100], !P1 ;  /* 0x0b10010010cf5fae */ /* 0x0003e4000c901d5c */
[----:B------:R1:W1:Y:S02]  /*10a60*/  MUFU.TANH R161, R56 ;  /* 0x0000003800a17308 */ /* 0x0002640000002400 */
[----:B------:R-:W0:Y:S06]  /*10a70*/  LDGDEPBAR ;  /* 0x00000000000079af */ /* 0x000e2c0000000000 */
[----:B------:R1:W1:Y:S08]  /*10a80*/  MUFU.TANH R157, R57 ;  /* 0x00000039009d7308 */ /* 0x0002700000002400 */
[----:B------:R2:W2:Y:S08]  /*10a90*/  MUFU.TANH R167, R76 ;  /* 0x0000004c00a77308 */ /* 0x0004b00000002400 */
[----:B------:R2:W2:Y:S01]  /*10aa0*/  MUFU.TANH R165, R77 ;  /* 0x0000004d00a57308 */ /* 0x0004a20000002400 */
[----:B-1----:R-:W-:-:S04]  /*10ab0*/  IADD3 R16, -R213, UR12, -R6 ;  /* 0x0000000cd5107c10 */ /* 0x002fc8000fffe906 */
[----:B------:R-:W-:-:S03]  /*10ac0*/  IMNMX R24, R11, R16, PT ;  /* 0x000000100b187217 */ /* 0x000fc60003800200 */
[----:B------:R1:W1:Y:S08]  /*10ad0*/  MUFU.TANH R143, R68 ;  /* 0x00000044008f7308 */ /* 0x0002700000002400 */
[----:B------:R1:W1:Y:S01]  /*10ae0*/  MUFU.TANH R141, R69 ;  /* 0x00000045008d7308 */ /* 0x0002620000002400 */
[----:B------:R-:W-:Y:S05]  /*10af0*/  @P0 BRA `(.L_x_385) ;  /* 0x0000016000000947 */ /* 0x000fea0003800000 */
[----:B--234-:R-:W-:Y:S01]  /*10b00*/  IMAD.U32 R10, RZ, RZ, UR23 ;  /* 0x00000017ff0a7e24 */ /* 0x01cfe2000f8e00ff */
        /* <DEDUP_REMOVED lines=11> */
.L_x_387:
[----:B------:R-:W-:-:S04]  /*10bc0*/  MOV R9, c[0x0][0x32c] ;  /* 0x0000cb0000097a02 */ /* 0x000fc80000000f00 */
[----:B------:R-:W-:-:S13]  /*10bd0*/  ISETP.NE.AND P0, PT, R9, 0x1, PT ;  /* 0x000000010900780c */ /* 0x000fda0003f05270 */
[----:B------:R-:W-:-:S05]  /*10be0*/  @P0 IMAD.HI.U32 R9, R11, c[0x0][0x330], RZ ;  /* 0x0000cc000b090a27 */ /* 0x000fca00078e00ff */
[----:B------:R-:W-:Y:S02]  /*10bf0*/  @P0 SHF.R.U32.HI R11, RZ, c[0x0][0x334], R9 ;  /* 0x0000cd00ff0b0a19 */ /* 0x000fe40000011609 */
.L_x_388:
[----:B------:R-:W-:Y:S05]  /*10c00*/  BSYNC B0 ;  /* 0x0000000000007941 */ /* 0x000fea0003800000 */
.L_x_386:
[----:B------:R-:W-:-:S04]  /*10c10*/  IMAD R10, R11, c[0x0][0x32c], -R6 ;  /* 0x0000cb000b0a7a24 */ /* 0x000fc800078e0a06 */
[----:B------:R-:W-:-:S05]  /*10c20*/  IMAD.IADD R10, R10, 0x1, -R213 ;  /* 0x000000010a0a7824 */ /* 0x000fca00078e0ad5 */
[----:B------:R-:W-:Y:S02]  /*10c30*/  IADD3 R9, R10, c[0x0][0x32c], RZ ;  /* 0x0000cb000a097a10 */ /* 0x000fe40007ffe0ff */
[----:B------:R-:W-:Y:S02]  /*10c40*/  IMNMX R23, R23, R10, !PT ;  /* 0x0000000a17177217 */ /* 0x000fe40007800200 */
[----:B------:R-:W-:Y:S02]  /*10c50*/  IMNMX R24, R24, R9, PT ;  /* 0x0000000918187217 */ /* 0x000fe40003800200 */
.L_x_385:
        /* <DEDUP_REMOVED lines=19> */
[----:B------:R-:W-:Y:S01]  /*10d90*/  ISETP.GT.AND P6, PT, R23, 0x8, P0 ;  /* 0x000000081700780c */ /* 0x000fe200007c4270 */
        /* <DEDUP_REMOVED lines=12> */
[----:B------:R-:W3:Y:S01]  /*10e60*/  MUFU.TANH R19, R19 ;  /* 0x0000001300137308 */ /* 0x000ee20000002400 */
[----:B------:R-:W-:Y:S01]  /*10e70*/  FSEL R17, R5, -INF , !P6 ;  /* 0xff80000005117808 */ /* 0x000fe20007000000 */
[----:B--2---:R-:W-:Y:S01]  /*10e80*/  IMAD.IADD R21, R21, 0x1, R8 ;  /* 0x0000000115157824 */ /* 0x004fe200078e0208 */
[----:B------:R-:W-:-:S02]  /*10e90*/  FSEL R15, R30, -INF , !P5 ;  /* 0xff8000001e0f7808 */ /* 0x000fc40006800000 */
[C---:B------:R-:W-:Y:S02]  /*10ea0*/  ISETP.GT.AND P6, PT, R23.reuse, 0x11, P0 ;  /* 0x000000111700780c */ /* 0x040fe400007c4270 */
[C---:B------:R-:W-:Y:S01]  /*10eb0*/  ISETP.GT.AND P5, PT, R23.reuse, 0x18, P0 ;  /* 0x000000181700780c */ /* 0x040fe200007a4270 */
[----:B------:R2:W4:Y:S01]  /*10ec0*/  MUFU.TANH R170, R58 ;  /* 0x0000003a00aa7308 */ /* 0x0005220000002400 */
[----:B------:R-:W-:Y:S02]  /*10ed0*/  FSEL R5, R14, -INF , !P4 ;  /* 0xff8000000e057808 */ /* 0x000fe40006000000 */
[----:B------:R-:W-:Y:S02]  /*10ee0*/  ISETP.GT.AND P4, PT, R23, 0x28, P0 ;  /* 0x000000281700780c */ /* 0x000fe40000784270 */
[C---:B------:R-:W-:Y:S02]  /*10ef0*/  ISETP.LT.OR P6, PT, R24.reuse, 0x12, P6 ;  /* 0x000000121800780c */ /* 0x040fe400037c1670 */
[C---:B------:R-:W-:Y:S01]  /*10f00*/  ISETP.LT.OR P5, PT, R24.reuse, 0x19, P5 ;  /* 0x000000191800780c */ /* 0x040fe20002fa1670 */
[----:B------:R2:W1:Y:S01]  /*10f10*/  MUFU.TANH R166, R59 ;  /* 0x0000003b00a67308 */ /* 0x0004620000002400 */
[----:B------:R-:W-:-:S02]  /*10f20*/  ISETP.LT.OR P4, PT, R24, 0x29, P4 ;  /* 0x000000291800780c */ /* 0x000fc40002781670 */
[----:B------:R-:W-:Y:S02]  /*10f30*/  FSEL R9, R12, -INF , !P6 ;  /* 0xff8000000c097808 */ /* 0x000fe40007000000 */
[----:B------:R-:W-:Y:S01]  /*10f40*/  FSEL R7, R13, -INF , !P5 ;  /* 0xff8000000d077808 */ /* 0x000fe20006800000 */
[----:B------:R-:W-:Y:S01]  /*10f50*/  IMAD.IADD R13, R22, 0x1, R8 ;  /* 0x00000001160d7824 */ /* 0x000fe200078e0208 */
[C---:B------:R-:W-:Y:S01]  /*10f60*/  ISETP.GT.AND P6, PT, R23.reuse, 0x20, P0 ;  /* 0x000000201700780c */ /* 0x040fe200007c4270 */
[----:B------:R-:W1:Y:S01]  /*10f70*/  MUFU.TANH R10, R10 ;  /* 0x0000000a000a7308 */ /* 0x000e620000002400 */
[----:B------:R-:W-:Y:S02]  /*10f80*/  ISETP.GT.AND P5, PT, R23, 0x21, P0 ;  /* 0x000000211700780c */ /* 0x000fe400007a4270 */
[----:B------:R-:W-:Y:S02]  /*10f90*/  FSEL R161, R161, -INF , !P4 ;  /* 0xff800000a1a17808 */ /* 0x000fe40006000000 */
[----:B------:R-:W-:-:S02]  /*10fa0*/  ISETP.GT.AND P4, PT, R23, 0x31, P0 ;  /* 0x000000311700780c */ /* 0x000fc40000784270 */
[C---:B------:R-:W-:Y:S01]  /*10fb0*/  ISETP.LT.OR P6, PT, R24.reuse, 0x21, P6 ;  /* 0x000000211800780c */ /* 0x040fe200037c1670 */
[----:B------:R-:W1:Y:S01]  /*10fc0*/  MUFU.TANH R18, R18 ;  /* 0x0000001200127308 */ /* 0x000e620000002400 */
[C---:B------:R-:W-:Y:S02]  /*10fd0*/  ISETP.LT.OR P5, PT, R24.reuse, 0x22, P5 ;  /* 0x000000221800780c */ /* 0x040fe40002fa1670 */
[----:B------:R-:W-:Y:S02]  /*10fe0*/  ISETP.LT.OR P4, PT, R24, 0x32, P4 ;  /* 0x000000321800780c */ /* 0x000fe40002781670 */
[----:B------:R-:W-:Y:S02]  /*10ff0*/  FSEL R155, R155, -INF , !P6 ;  /* 0xff8000009b9b7808 */ /* 0x000fe40007000000 */
[----:B------:R-:W-:Y:S01]  /*11000*/  FSEL R163, R163, -INF , !P5 ;  /* 0xff800000a3a37808 */ /* 0x000fe20006800000 */
[----:B------:R2:W1:Y:S01]  /*11010*/  MUFU.TANH R164, R78 ;  /* 0x0000004e00a47308 */ /* 0x0004620000002400 */
[----:B------:R-:W-:-:S02]  /*11020*/  ISETP.GT.AND P6, PT, R23, 0x29, P0 ;  /* 0x000000291700780c */ /* 0x000fc400007c4270 */
[----:B------:R-:W-:Y:S02]  /*11030*/  ISETP.GT.AND P5, PT, R23, 0x30, P0 ;  /* 0x000000301700780c */ /* 0x000fe400007a4270 */
[----:B------:R-:W-:Y:S02]  /*11040*/  FSEL R165, R165, -INF , !P4 ;  /* 0xff800000a5a57808 */ /* 0x000fe40006000000 */
[----:B------:R-:W-:Y:S01]  /*11050*/  PLOP3.LUT P4, PT, PT, PT, UP2, 0x40, 0x0 ;  /* 0x000000000000781c */ /* 0x000fe20003f8e828 */
[----:B------:R2:W1:Y:S01]  /*11060*/  MUFU.TANH R142, R79 ;  /* 0x0000004f008e7308 */ /* 0x0004620000002400 */
[C---:B------:R-:W-:Y:S02]  /*11070*/  ISETP.LT.OR P6, PT, R24.reuse, 0x2a, P6 ;  /* 0x0000002a1800780c */ /* 0x040fe400037c1670 */
[----:B------:R-:W-:Y:S02]  /*11080*/  ISETP.LT.OR P5, PT, R24, 0x31, P5 ;  /* 0x000000311800780c */ /* 0x000fe40002fa1670 */
[----:B------:R-:W-:-:S02]  /*11090*/  FSEL R157, R157, -INF , !P6 ;  /* 0xff8000009d9d7808 */ /* 0x000fc40007000000 */
[----:B------:R-:W-:Y:S01]  /*110a0*/  FSEL R167, R167, -INF , !P5 ;  /* 0xff800000a7a77808 */ /* 0x000fe20006800000 */
[----:B------:R-:W1:Y:S01]  /*110b0*/  MUFU.TANH R26, R26 ;  /* 0x0000001a001a7308 */ /* 0x000e620000002400 */
[C---:B------:R-:W-:Y:S02]  /*110c0*/  ISETP.GT.AND P6, PT, R23.reuse, 0x38, P0 ;  /* 0x000000381700780c */ /* 0x040fe400007c4270 */
[----:B------:R-:W-:Y:S02]  /*110d0*/  ISETP.GT.AND P5, PT, R23, 0x39, P0 ;  /* 0x000000391700780c */ /* 0x000fe400007a4270 */
[C---:B------:R-:W-:Y:S02]  /*110e0*/  ISETP.LT.OR P6, PT, R24.reuse, 0x39, P6 ;  /* 0x000000391800780c */ /* 0x040fe400037c1670 */
[----:B------:R-:W-:Y:S01]  /*110f0*/  ISETP.LT.OR P5, PT, R24, 0x3a, P5 ;  /* 0x0000003a1800780c */ /* 0x000fe20002fa1670 */
[----:B------:R-:W1:Y:S01]  /*11100*/  MUFU.TANH R25, R25 ;  /* 0x0000001900197308 */ /* 0x000e620000002400 */
[----:B------:R-:W-:-:S02]  /*11110*/  IMNMX R0, R13, R16, PT ;  /* 0x000000100d007217 */ /* 0x000fc40003800200 */
[----:B-1----:R-:W-:Y:S02]  /*11120*/  FSEL R143, R143, -INF , !P6 ;  /* 0xff8000008f8f7808 */ /* 0x002fe40007000000 */
[----:B------:R-:W-:-:S03]  /*11130*/  FSEL R141, R141, -INF , !P5 ;  /* 0xff8000008d8d7808 */ /* 0x000fc60006800000 */
[----:B------:R2:W1:Y:S08]  /*11140*/  MUFU.TANH R140, R70 ;  /* 0x00000046008c7308 */ /* 0x0004700000002400 */
[----:B------:R2:W1:Y:S08]  /*11150*/  MUFU.TANH R160, R71 ;  /* 0x0000004700a07308 */ /* 0x0004700000002400 */
[----:B------:R2:W1:Y:S08]  /*11160*/  MUFU.TANH R172, R50 ;  /* 0x0000003200ac7308 */ /* 0x0004700000002400 */
[----:B------:R2:W1:Y:S08]  /*11170*/  MUFU.TANH R12, R47 ;  /* 0x0000002f000c7308 */ /* 0x0004700000002400 */
[----:B------:R-:W1:Y:S08]  /*11180*/  MUFU.TANH R42, R42 ;  /* 0x0000002a002a7308 */ /* 0x000e700000002400 */
        /* <DEDUP_REMOVED lines=14> */
.L_x_391:
[----:B------:R-:W-:-:S04]  /*11270*/  MOV R8, c[0x0][0x32c] ;  /* 0x0000cb0000087a02 */ /* 0x000fc80000000f00 */
[----:B------:R-:W-:-:S13]  /*11280*/  ISETP.NE.AND P4, PT, R8, 0x1, PT ;  /* 0x000000010800780c */ /* 0x000fda0003f85270 */
[----:B------:R-:W-:-:S05]  /*11290*/  @P4 IMAD.HI.U32 R8, R13, c[0x0][0x330], RZ ;  /* 0x0000cc000d084a27 */ /* 0x000fca00078e00ff */
[----:B------:R-:W-:Y:S02]  /*112a0*/  @P4 SHF.R.U32.HI R13, RZ, c[0x0][0x334], R8 ;  /* 0x0000cd00ff0d4a19 */ /* 0x000fe40000011608 */
.L_x_392:
[----:B------:R-:W-:Y:S05]  /*112b0*/  BSYNC B0 ;  /* 0x0000000000007941 */ /* 0x000fea0003800000 */
.L_x_390:
[----:B------:R-:W-:-:S04]  /*112c0*/  IMAD R6, R13, c[0x0][0x32c], -R6 ;  /* 0x0000cb000d067a24 */ /* 0x000fc800078e0a06 */
[----:B------:R-:W-:-:S05]  /*112d0*/  IMAD.IADD R6, R6, 0x1, -R213 ;  /* 0x0000000106067824 */ /* 0x000fca00078e0ad5 */
[----:B------:R-:W-:Y:S02]  /*112e0*/  IADD3 R13, R6, c[0x0][0x32c], RZ ;  /* 0x0000cb00060d7a10 */ /* 0x000fe40007ffe0ff */
[----:B------:R-:W-:Y:S02]  /*112f0*/  IMNMX R21, R21, R6, !PT ;  /* 0x0000000615157217 */ /* 0x000fe40007800200 */
[----:B------:R-:W-:Y:S02]  /*11300*/  IMNMX R0, R0, R13, PT ;  /* 0x0000000d00007217 */ /* 0x000fe40003800200 */
.L_x_389:
[----:B---34-:R-:W-:Y:S01]  /*11310*/  FMNMX.FTZ R8, R20, R29, !PT ;  /* 0x0000001d14087209 */ /* 0x018fe20007810000 */
[----:B------:R-:W-:Y:S01]  /*11320*/  IMAD.SHL.U32 R203, R4, 0x2, RZ ;  /* 0x0000000204cb7824 */ /* 0x000fe200078e00ff */
[----:B------:R-:W-:Y:S01]  /*11330*/  ISETP.GT.AND P5, PT, R21, 0x9, P0 ;  /* 0x000000091500780c */ /* 0x000fe200007a4270 */
[----:B------:R-:W-:Y:S01]  /*11340*/  @UP3 USHF.L.U32 UR16, UR16, 0x7, URZ ;  /* 0x0000000710103899 */ /* 0x000fe2000800063f */
[----:B------:R-:W-:Y:S01]  /*11350*/  FMNMX.FTZ R8, R17, R8, !PT ;  /* 0x0000000811087209 */ /* 0x000fe20007810000 */
[--C-:B------:R-:W-:Y:S01]  /*11360*/  IMAD R197, R3, 0x2, R203.reuse ;  /* 0x0000000203c57824 */ /* 0x100fe200078e02cb */
[----:B------:R-:W-:Y:S01]  /*11370*/  ISETP.LT.OR P5, PT, R0, 0xa, P5 ;  /* 0x0000000a0000780c */ /* 0x000fe20002fa1670 */
[----:B------:R-:W-:Y:S01]  /*11380*/  IMAD R198, R2, 0x2, R203 ;  /* 0x0000000202c67824 */ /* 0x000fe200078e02cb */
[----:B------:R-:W-:Y:S01]  /*11390*/  FMNMX.FTZ R8, R15, R8, !PT ;  /* 0x000000080f087209 */ /* 0x000fe20007810000 */
[----:B------:R-:W-:Y:S01]  /*113a0*/  LDSM.16.MT88.4 R124, [R203+0x100] ;  /* 0x00010000cb7c783b */ /* 0x000fe20000004200 */
[----:B------:R-:W-:Y:S01]  /*113b0*/  FSEL R6, R19, -INF , !P5 ;  /* 0xff80000013067808 */ /* 0x000fe20006800000 */
[----:B------:R-:W-:Y:S01]  /*113c0*/  IMAD R196, R3, 0x2, R198 ;  /* 0x0000000203c47824 */ /* 0x000fe200078e02c6 */
[----:B------:R-:W-:Y:S01]  /*113d0*/  FMNMX.FTZ R8, R11, R8, !PT ;  /* 0x000000080b087209 */ /* 0x000fe20007810000 */
[----:B--2---:R-:W-:Y:S01]  /*113e0*/  LDSM.16.MT88.4 R56, [R197+0x2100] ;  /* 0x00210000c538783b */ /* 0x004fe20000004200 */
[C---:B------:R-:W-:Y:S01]  /*113f0*/  ISETP.GT.AND P6, PT, R21.reuse, 0x1, P0 ;  /* 0x000000011500780c */ /* 0x040fe200007c4270 */
[----:B------:R-:W-:Y:S01]  /*11400*/  ULDC.64 UR4, c[0x0][0x2c8] ;  /* 0x0000b20000047ab9 */ /* 0x000fe20000000a00 */
[----:B------:R-:W-:Y:S01]  /*11410*/  ISETP.GT.AND P5, PT, R21, RZ, P0 ;  /* 0x000000ff1500720c */ /* 0x000fe200007a4270 */
[----:B------:R-:W-:Y:S01]  /*11420*/  LDSM.16.MT88.4 R64, [R196+0x2100] ;  /* 0x00210000c440783b */ /* 0x000fe20000004200 */
[----:B------:R-:W-:Y:S01]  /*11430*/  FMNMX.FTZ R8, R9, R8, !PT ;  /* 0x0000000809087209 */ /* 0x000fe20007810000 */
[----:B------:R-:W-:Y:S01]  /*11440*/  UIMAD.WIDE.U32 UR16, UR16, UR4, URZ ;  /* 0x00000004101072a5 */ /* 0x000fe2000f8e003f */
[----:B------:R-:W-:Y:S01]  /*11450*/  ISETP.GT.AND P4, PT, R21, 0x8, P0 ;  /* 0x000000081500780c */ /* 0x000fe20000784270 */
[----:B------:R-:W-:Y:S01]  /*11460*/  LDSM.16.MT88.4 R116, [R198+0x100] ;  /* 0x00010000c674783b */ /* 0x000fe20000004200 */
[C---:B------:R-:W-:Y:S01]  /*11470*/  ISETP.LT.OR P6, PT, R0.reuse, 0x2, P6 ;  /* 0x000000020000780c */ /* 0x040fe200037c1670 */
[----:B------:R-:W-:Y:S01]  /*11480*/  UIADD3 UR9, UR9, -0x2, URZ ;  /* 0xfffffffe09097890 */ /* 0x000fe2000fffe03f */
[C---:B------:R-:W-:Y:S01]  /*11490*/  ISETP.LT.OR P5, PT, R0.reuse, 0x1, P5 ;  /* 0x000000010000780c */ /* 0x040fe20002fa1670 */
[----:B------:R-:W-:Y:S01]  /*114a0*/  LDSM.16.MT88.4 R108, [R197+0x100] ;  /* 0x00010000c56c783b */ /* 0x000fe20000004200 */
[----:B------:R-:W-:Y:S01]  /*114b0*/  FMNMX.FTZ R8, R7, R8, !PT ;  /* 0x0000000807087209 */ /* 0x000fe20007810000 */
[----:B------:R-:W-:Y:S01]  /*114c0*/  @UP3 UMOV UR13, UR17 ;  /* 0x00000011000d3c82 */ /* 0x000fe20008000000 */
[----:B------:R-:W-:Y:S01]  /*114d0*/  ISETP.LT.OR P4, PT, R0, 0x9, P4 ;  /* 0x000000090000780c */ /* 0x000fe20002781670 */
[----:B------:R-:W-:Y:S01]  /*114e0*/  LDSM.16.MT88.4 R100, [R196+0x100] ;  /* 0x00010000c464783b */ /* 0x000fe20000004200 */
[----:B-1----:R-:W-:Y:S01]  /*114f0*/  FSEL R22, R12, -INF , !P6 ;  /* 0xff8000000c167808 */ /* 0x002fe20007000000 */
[----:B------:R-:W-:Y:S01]  /*11500*/  @UP3 USHF.R.U32.HI UR18, URZ, UR5, UR13 ;  /* 0x000000053f123299 */ /* 0x000fe2000801160d */
[----:B------:R-:W-:Y:S01]  /*11510*/  FSEL R28, R28, -INF , !P5 ;  /* 0xff8000001c1c7808 */ /* 0x000fe20006800000 */
[----:B------:R-:W-:Y:S01]  /*11520*/  LDSM.16.MT88.4 R48, [R198+0x2100] ;  /* 0x00210000c630783b */ /* 0x000fe20000004200 */
[----:B------:R-:W-:Y:S01]  /*11530*/  ISETP.GT.AND P6, PT, R21, 0x10, P0 ;  /* 0x000000101500780c */ /* 0x000fe200007c4270 */
[----:B------:R-:W-:Y:S01]  /*11540*/  UIADD3 UR18, UR10, UR18, URZ ;  /* 0x000000120a127290 */ /* 0x000fe2000fffe03f */
[----:B------:R-:W-:Y:S01]  /*11550*/  FMNMX.FTZ R24, R5, R8, !PT ;  /* 0x0000000805187209 */ /* 0x000fe20007810000 */
[----:B------:R-:W-:Y:S01]  /*11560*/  LDSM.16.MT88.4 R72, [R203+0x4100] ;  /* 0x00410000cb48783b */ /* 0x000fe20000004200 */
[----:B------:R-:W-:Y:S01]  /*11570*/  FSEL R16, R42, -INF , !P4 ;  /* 0xff8000002a107808 */ /* 0x000fe20006000000 */
[----:B------:R-:W-:Y:S01]  /*11580*/  ULDC UR10, c[0x0][0x328] ;  /* 0x0000ca00000a7ab9 */ /* 0x000fe20000000800 */
[----:B------:R-:W-:Y:S01]  /*11590*/  FMNMX.FTZ R13, R28, R22, !PT ;  /* 0x000000161c0d7209 */ /* 0x000fe20007810000 */
[----:B------:R-:W-:Y:S01]  /*115a0*/  LDSM.16.MT88.4 R40, [R203+0x2100] ;  /* 0x00210000cb28783b */ /* 0x000fe20000004200 */
[----:B------:R-:W-:Y:S01]  /*115b0*/  ISETP.GT.AND P5, PT, R21, 0x19, P0 ;  /* 0x000000191500780c */ /* 0x000fe200007a4270 */
[----:B------:R-:W-:Y:S01]  /*115c0*/  UIADD3 UR10, UR18, UR10, URZ ;  /* 0x0000000a120a7290 */ /* 0x000fe2000fffe03f */
[----:B------:R-:W-:Y:S01]  /*115d0*/  ISETP.LT.OR P6, PT, R0, 0x11, P6 ;  /* 0x000000110000780c */ /* 0x000fe200037c1670 */
[----:B------:R-:W-:Y:S01]  /*115e0*/  LDSM.16.MT88.4 R80, [R198+0x4100] ;  /* 0x00410000c650783b */ /* 0x000fe20000004200 */
[----:B------:R-:W-:Y:S01]  /*115f0*/  FMNMX.FTZ R24, R155, R24, !PT ;  /* 0x000000189b187209 */ /* 0x000fe20007810000 */
[----:B------:R-:W-:Y:S01]  /*11600*/  IMAD.U32 R181, RZ, RZ, UR9 ;  /* 0x00000009ffb57e24 */ /* 0x000fe2000f8e00ff */
[----:B------:R-:W-:Y:S01]  /*11610*/  ISETP.GT.AND P4, PT, R21, 0x11, P0 ;  /* 0x000000111500780c */ /* 0x000fe20000784270 */
[----:B------:R-:W-:Y:S01]  /*11620*/  LDSM.16.MT88.4 R88, [R197+0x4100] ;  /* 0x00410000c558783b */ /* 0x000fe20000004200 */
[----:B------:R-:W-:-:S02]  /*11630*/  FMNMX.FTZ R13, R16, R13, !PT ;  /* 0x0000000d100d7209 */ /* 0x000fc40007810000 */
[----:B------:R-:W-:Y:S01]  /*11640*/  ISETP.LT.OR P5, PT, R0, 0x1a, P5 ;  /* 0x0000001a0000780c */ /* 0x000fe20002fa1670 */
[----:B------:R-:W-:Y:S01]  /*11650*/  LDSM.16.MT88.4 R136, [R198+0x900] ;  /* 0x00090000c688783b */ /* 0x000fe20000004200 */
[----:B------:R-:W-:Y:S02]  /*11660*/  FSEL R14, R26, -INF , !P6 ;  /* 0xff8000001a0e7808 */ /* 0x000fe40007000000 */
[----:B------:R-:W-:Y:S01]  /*11670*/  FMNMX.FTZ R24, R163, R24, !PT ;  /* 0x00000018a3187209 */ /* 0x000fe20007810000 */
[----:B------:R-:W-:Y:S01]  /*11680*/  LDSM.16.MT88.4 R32, [R197+0x900] ;  /* 0x00090000c520783b */ /* 0x000fe20000004200 */
[----:B------:R-:W-:Y:S02]  /*11690*/  ISETP.LT.OR P4, PT, R0, 0x12, P4 ;  /* 0x000000120000780c */ /* 0x000fe40002781670 */
[----:B------:R-:W-:Y:S02]  /*116a0*/  ISETP.GT.AND P6, PT, R21, 0x18, P0 ;  /* 0x000000181500780c */ /* 0x000fe400007c4270 */
[----:B------:R-:W-:-:S02]  /*116b0*/  FMNMX.FTZ R13, R6, R13, !PT ;  /* 0x0000000d060d7209 */ /* 0x000fc40007810000 */
[----:B------:R-:W-:Y:S02]  /*116c0*/  FSEL R8, R18, -INF , !P5 ;  /* 0xff80000012087808 */ /* 0x000fe40006800000 */
[----:B------:R-:W-:Y:S02]  /*116d0*/  FMNMX.FTZ R18, R161, R24, !PT ;  /* 0x00000018a1127209 */ /* 0x000fe40007810000 */
[----:B------:R-:W-:Y:S02]  /*116e0*/  FSEL R12, R25, -INF , !P4 ;  /* 0xff800000190c7808 */ /* 0x000fe40006000000 */
[----:B------:R-:W-:Y:S01]  /*116f0*/  ISETP.LT.OR P6, PT, R0, 0x19, P6 ;  /* 0x000000190000780c */ /* 0x000fe200037c1670 */
[----:B------:R-:W-:Y:S01]  /*11700*/  LDSM.16.MT88.4 R24, [R198+0x2900] ;  /* 0x00290000c618783b */ /* 0x000fe20000004200 */
[----:B------:R-:W-:Y:S02]  /*11710*/  FMNMX.FTZ R13, R14, R13, !PT ;  /* 0x0000000d0e0d7209 */ /* 0x000fe40007810000 */
[----:B------:R-:W-:-:S02]  /*11720*/  FMNMX.FTZ R18, R157, R18, !PT ;  /* 0x000000129d127209 */ /* 0x000fc40007810000 */
[----:B------:R-:W-:Y:S02]  /*11730*/  ISETP.GT.AND P4, PT, R21, 0x20, P0 ;  /* 0x000000201500780c */ /* 0x000fe40000784270 */
[----:B------:R-:W-:Y:S02]  /*11740*/  FSEL R10, R10, -INF , !P6 ;  /* 0xff8000000a0a7808 */ /* 0x000fe40007000000 */
[----:B------:R-:W-:Y:S02]  /*11750*/  FMNMX.FTZ R13, R12, R13, !PT ;  /* 0x0000000d0c0d7209 */ /* 0x000fe40007810000 */
[----:B------:R-:W-:Y:S02]  /*11760*/  FMNMX.FTZ R18, R167, R18, !PT ;  /* 0x00000012a7127209 */ /* 0x000fe40007810000 */
[----:B------:R-:W-:Y:S02]  /*11770*/  ISETP.GT.AND P6, PT, R21, 0x21, P0 ;  /* 0x000000211500780c */ /* 0x000fe400007c4270 */
        /* <DEDUP_REMOVED lines=13> */
[C---:B------:R-:W-:Y:S02]  /*11850*/  ISETP.GT.AND P6, PT, R21.reuse, 0x30, P0 ;  /* 0x000000301500780c */ /* 0x040fe400007c4270 */
[----:B------:R-:W-:Y:S01]  /*11860*/  ISETP.LT.OR P4, PT, R0, 0x2a, P4 ;  /* 0x0000002a0000780c */ /* 0x000fe20002781670 */
[----:B------:R-:W1:Y:S01]  /*11870*/  SHFL.BFLY PT, R18, R13, 0x2, 0x1f ;  /* 0x0c401f000d127f89 */ /* 0x000e6200000e0000 */
[----:B------:R-:W-:Y:S02]  /*11880*/  FSEL R170, R170, -INF , !P5 ;  /* 0xff800000aaaa7808 */ /* 0x000fe40006800000 */
[----:B------:R-:W-:Y:S02]  /*11890*/  FMNMX.FTZ R19, R162, R19, !PT ;  /* 0x00000013a2137209 */ /* 0x000fe40007810000 */
[----:B------:R-:W-:Y:S02]  /*118a0*/  ISETP.GT.AND P5, PT, R21, 0x31, P0 ;  /* 0x000000311500780c */ /* 0x000fe400007a4270 */
[----:B------:R-:W-:-:S02]  /*118b0*/  ISETP.LT.OR P6, PT, R0, 0x31, P6 ;  /* 0x000000310000780c */ /* 0x000fc400037c1670 */
[----:B------:R-:W-:Y:S02]  /*118c0*/  FSEL R166, R166, -INF , !P4 ;  /* 0xff800000a6a67808 */ /* 0x000fe40006000000 */
[----:B------:R-:W-:Y:S02]  /*118d0*/  FMNMX.FTZ R19, R170, R19, !PT ;  /* 0x00000013aa137209 */ /* 0x000fe40007810000 */
[----:B------:R-:W-:Y:S02]  /*118e0*/  ISETP.GT.AND P4, PT, R21, 0x38, P0 ;  /* 0x000000381500780c */ /* 0x000fe40000784270 */
[----:B------:R-:W-:Y:S02]  /*118f0*/  ISETP.LT.OR P5, PT, R0, 0x32, P5 ;  /* 0x000000320000780c */ /* 0x000fe40002fa1670 */
[----:B------:R-:W-:Y:S02]  /*11900*/  FSEL R164, R164, -INF , !P6 ;  /* 0xff800000a4a47808 */ /* 0x000fe40007000000 */
[----:B------:R-:W-:-:S02]  /*11910*/  FMNMX.FTZ R19, R166, R19, !PT ;  /* 0x00000013a6137209 */ /* 0x000fc40007810000 */
[----:B------:R-:W-:Y:S02]  /*11920*/  ISETP.GT.AND P0, PT, R21, 0x39, P0 ;  /* 0x000000391500780c */ /* 0x000fe40000704270 */
[----:B------:R-:W-:Y:S02]  /*11930*/  ISETP.LT.OR P4, PT, R0, 0x39, P4 ;  /* 0x000000390000780c */ /* 0x000fe40002781670 */
[----:B------:R-:W-:Y:S02]  /*11940*/  FSEL R142, R142, -INF , !P5 ;  /* 0xff8000008e8e7808 */ /* 0x000fe40006800000 */
[----:B------:R-:W-:Y:S02]  /*11950*/  FMNMX.FTZ R19, R164, R19, !PT ;  /* 0x00000013a4137209 */ /* 0x000fe40007810000 */
[----:B------:R-:W-:Y:S02]  /*11960*/  ISETP.LT.OR P0, PT, R0, 0x3a, P0 ;  /* 0x0000003a0000780c */ /* 0x000fe40000701670 */
[----:B------:R-:W-:-:S02]  /*11970*/  FSEL R140, R140, -INF , !P4 ;  /* 0xff8000008c8c7808 */ /* 0x000fc40006000000 */
[----:B------:R-:W-:Y:S02]  /*11980*/  FMNMX.FTZ R19, R142, R19, !PT ;  /* 0x000000138e137209 */ /* 0x000fe40007810000 */
[----:B------:R-:W-:Y:S02]  /*11990*/  FSEL R160, R160, -INF , !P0 ;  /* 0xff800000a0a07808 */ /* 0x000fe40004000000 */
[----:B------:R-:W-:Y:S02]  /*119a0*/  FMNMX.FTZ R19, R140, R19, !PT ;  /* 0x000000138c137209 */ /* 0x000fe40007810000 */
[----:B-1----:R-:W-:Y:S02]  /*119b0*/  FMNMX.FTZ R21, R13, R18, !PT ;  /* 0x000000120d157209 */ /* 0x002fe40007810000 */
[----:B------:R-:W-:-:S03]  /*119c0*/  FMNMX.FTZ R19, R160, R19, !PT ;  /* 0x00000013a0137209 */ /* 0x000fc60007810000 */
[----:B------:R-:W1:Y:S04]  /*119d0*/  SHFL.BFLY PT, R0, R21, 0x1, 0x1f ;  /* 0x0c201f0015007f89 */ /* 0x000e6800000e0000 */
[----:B------:R-:W2:Y:S01]  /*119e0*/  SHFL.BFLY PT, R18, R19, 0x2, 0x1f ;  /* 0x0c401f0013127f89 */ /* 0x000ea200000e0000 */
[----:B-1----:R-:W-:Y:S02]  /*119f0*/  FMNMX.FTZ R0, R21, R0, !PT ;  /* 0x0000000015007209 */ /* 0x002fe40007810000 */
[----:B--2---:R-:W-:-:S03]  /*11a00*/  FMNMX.FTZ R13, R19, R18, !PT ;  /* 0x00000012130d7209 */ /* 0x004fc60007810000 */
[C---:B------:R-:W-:Y:S01]  /*11a10*/  FMUL.FTZ R168, R0.reuse, c[0x0][0x2d0] ;  /* 0x0000b40000a87a20 */ /* 0x040fe20000410000 */
[----:B------:R-:W-:Y:S01]  /*11a20*/  FSETP.NEU.FTZ.AND P0, PT, R0, -INF , PT ;  /* 0xff8000000000780b */ /* 0x000fe20003f1d000 */
[----:B------:R-:W1:Y:S03]  /*11a30*/  SHFL.BFLY PT, R132, R13, 0x1, 0x1f ;  /* 0x0c201f000d847f89 */ /* 0x000e6600000e0000 */
[----:B------:R-:W-:-:S05]  /*11a40*/  FSEL R168, R168, RZ, P0 ;  /* 0x000000ffa8a87208 */ /* 0x000fca0000000000 */
[--C-:B------:R-:W-:Y:S02]  /*11a50*/  FFMA.FTZ R152, R20, c[0x0][0x2d0], -R168.reuse ;  /* 0x0000b40014987a23 */ /* 0x100fe400000108a8 */
[--C-:B------:R-:W-:Y:S02]  /*11a60*/  FFMA.FTZ R151, R29, c[0x0][0x2d0], -R168.reuse ;  /* 0x0000b4001d977a23 */ /* 0x100fe400000108a8 */
[--C-:B------:R-:W-:Y:S02]  /*11a70*/  FFMA.FTZ R149, R17, c[0x0][0x2d0], -R168.reuse ;  /* 0x0000b40011957a23 */ /* 0x100fe400000108a8 */
[--C-:B------:R-:W-:Y:S01]  /*11a80*/  FFMA.FTZ R146, R15, c[0x0][0x2d0], -R168.reuse ;  /* 0x0000b4000f927a23 */ /* 0x100fe200000108a8 */
[----:B------:R-:W-:Y:S01]  /*11a90*/  MUFU.EX2 R152, R152 ;  /* 0x0000009800987308 */ /* 0x000fe20000000800 */
[--C-:B------:R-:W-:Y:S02]  /*11aa0*/  FFMA.FTZ R144, R7, c[0x0][0x2d0], -R168.reuse ;  /* 0x0000b40007907a23 */ /* 0x100fe400000108a8 */
[----:B------:R-:W-:-:S02]  /*11ab0*/  FFMA.FTZ R133, R5, c[0x0][0x2d0], -R168 ;  /* 0x0000b40005857a23 */ /* 0x000fc400000108a8 */
[--C-:B------:R-:W-:Y:S02]  /*11ac0*/  FFMA.FTZ R150, R11, c[0x0][0x2d0], -R168.reuse ;  /* 0x0000b4000b967a23 */ /* 0x100fe400000108a8 */
[--C-:B------:R-:W-:Y:S01]  /*11ad0*/  FFMA.FTZ R145, R9, c[0x0][0x2d0], -R168.reuse ;  /* 0x0000b40009917a23 */ /* 0x100fe200000108a8 */
[----:B------:R-:W2:Y:S01]  /*11ae0*/  MUFU.EX2 R151, R151 ;  /* 0x0000009700977308 */ /* 0x000ea20000000800 */
[--C-:B------:R-:W-:Y:S01]  /*11af0*/  FFMA.FTZ R158, R163, c[0x0][0x2d0], -R168.reuse ;  /* 0x0000b400a39e7a23 */ /* 0x100fe200000108a8 */
[----:B-1----:R-:W-:Y:S01]  /*11b00*/  FMNMX.FTZ R132, R13, R132, !PT ;  /* 0x000000840d847209 */ /* 0x002fe20007810000 */
[--C-:B------:R-:W-:Y:S02]  /*11b10*/  FFMA.FTZ R156, R161, c[0x0][0x2d0], -R168.reuse ;  /* 0x0000b400a19c7a23 */ /* 0x100fe400000108a8 */
[--C-:B------:R-:W-:Y:S01]  /*11b20*/  FFMA.FTZ R155, R155, c[0x0][0x2d0], -R168.reuse ;  /* 0x0000b4009b9b7a23 */ /* 0x100fe200000108a8 */
[C---:B------:R-:W-:Y:S01]  /*11b30*/  FSETP.NEU.FTZ.AND P0, PT, R132.reuse, -INF , PT ;  /* 0xff8000008400780b */ /* 0x040fe20003f1d000 */
[----:B------:R-:W-:Y:S01]  /*11b40*/  FMUL.FTZ R159, R132, c[0x0][0x2d0] ;  /* 0x0000b400849f7a20 */ /* 0x000fe20000410000 */
[----:B------:R-:W-:Y:S01]  /*11b50*/  MUFU.EX2 R149, R149 ;  /* 0x0000009500957308 */ /* 0x000fe20000000800 */
[----:B------:R-:W-:-:S02]  /*11b60*/  FFMA.FTZ R157, R157, c[0x0][0x2d0], -R168 ;  /* 0x0000b4009d9d7a23 */ /* 0x000fc400000108a8 */
[--C-:B------:R-:W-:Y:S01]  /*11b70*/  FFMA.FTZ R167, R167, c[0x0][0x2d0], -R168.reuse ;  /* 0x0000b400a7a77a23 */ /* 0x100fe200000108a8 */
[----:B------:R-:W-:Y:S01]  /*11b80*/  FSEL R159, R159, RZ, P0 ;  /* 0x000000ff9f9f7208 */ /* 0x000fe20000000000 */
[----:B------:R-:W-:Y:S01]  /*11b90*/  FFMA.FTZ R218, R141, c[0x0][0x2d0], -R168 ;  /* 0x0000b4008dda7a23 */ /* 0x000fe200000108a8 */
[----:B------:R-:W-:Y:S02]  /*11ba0*/  PLOP3.LUT P0, PT, PT, PT, UP2, 0x40, 0x0 ;  /* 0x000000000000781c */ /* 0x000fe40003f0e828 */
[----:B------:R-:W1:Y:S01]  /*11bb0*/  MUFU.EX2 R146, R146 ;  /* 0x0000009200927308 */ /* 0x000e620000000800 */
[--C-:B------:R-:W-:Y:S01]  /*11bc0*/  FFMA.FTZ R153, R28, c[0x0][0x2d0], -R159.reuse ;  /* 0x0000b4001c997a23 */ /* 0x100fe2000001089f */
[----:B--2---:R-:W-:Y:S01]  /*11bd0*/  F2FP.BF16.PACK_AB R96, R151, R152 ;  /* 0x000000989760723e */ /* 0x004fe200000010ff */
[--C-:B------:R-:W-:Y:S01]  /*11be0*/  FFMA.FTZ R154, R22, c[0x0][0x2d0], -R159.reuse ;  /* 0x0000b400169a7a23 */ /* 0x100fe2000001089f */
[----:B------:R-:W-:Y:S01]  /*11bf0*/  LDSM.16.MT88.4 R28, [R196+0x900] ;  /* 0x00090000c41c783b */ /* 0x000fe20000004200 */
[----:B------:R-:W-:-:S02]  /*11c00*/  FFMA.FTZ R148, R16, c[0x0][0x2d0], -R159 ;  /* 0x0000b40010947a23 */ /* 0x000fc4000001089f */
[--C-:B------:R-:W-:Y:S01]  /*11c10*/  FFMA.FTZ R147, R6, c[0x0][0x2d0], -R159.reuse ;  /* 0x0000b40006937a23 */ /* 0x100fe2000001089f */
[----:B------:R-:W-:Y:S01]  /*11c20*/  MUFU.EX2 R153, R153 ;  /* 0x0000009900997308 */ /* 0x000fe20000000800 */
[----:B------:R-:W2:Y:S01]  /*11c30*/  LDSM.16.MT88.4 R4, [R196+0x4100] ;  /* 0x00410000c404783b */ /* 0x000ea20000004200 */
[--C-:B------:R-:W-:Y:S02]  /*11c40*/  FFMA.FTZ R3, R10, c[0x0][0x2d0], -R159.reuse ;  /* 0x0000b4000a037a23 */ /* 0x100fe4000001089f */
[--C-:B------:R-:W-:Y:S01]  /*11c50*/  FFMA.FTZ R2, R8, c[0x0][0x2d0], -R159.reuse ;  /* 0x0000b40008027a23 */ /* 0x100fe2000001089f */
[----:B------:R-:W-:Y:S01]  /*11c60*/  LDSM.16.MT88.4 R16, [R197+0x2900] ;  /* 0x00290000c510783b */ /* 0x000fe20000004200 */
[--C-:B------:R-:W-:Y:S02]  /*11c70*/  FFMA.FTZ R135, R14, c[0x0][0x2d0], -R159.reuse ;  /* 0x0000b4000e877a23 */ /* 0x100fe4000001089f */
[----:B------:R-:W3:Y:S01]  /*11c80*/  MUFU.EX2 R154, R154 ;  /* 0x0000009a009a7308 */ /* 0x000ee20000000800 */
[----:B------:R-:W4:Y:S01]  /*11c90*/  LDSM.16.MT88.4 R8, [R203+0x2900] ;  /* 0x00290000cb08783b */ /* 0x000f220000004200 */
[--C-:B------:R-:W-:Y:S01]  /*11ca0*/  FFMA.FTZ R134, R12, c[0x0][0x2d0], -R159.reuse ;  /* 0x0000b4000c867a23 */ /* 0x100fe2000001089f */
[----:B-1----:R-:W-:Y:S01]  /*11cb0*/  F2FP.BF16.PACK_AB R98, R146, R149 ;  /* 0x000000959262723e */ /* 0x002fe200000010ff */
[--C-:B------:R-:W-:Y:S01]  /*11cc0*/  FFMA.FTZ R161, R172, c[0x0][0x2d0], -R159.reuse ;  /* 0x0000b400aca17a23 */ /* 0x100fe2000001089f */
[----:B------:R-:W1:Y:S01]  /*11cd0*/  LDSM.16.MT88.4 R12, [R196+0x2900] ;  /* 0x00290000c40c783b */ /* 0x000e620000004200 */
[----:B------:R-:W-:-:S02]  /*11ce0*/  FFMA.FTZ R162, R162, c[0x0][0x2d0], -R159 ;  /* 0x0000b400a2a27a23 */ /* 0x000fc4000001089f */
[----:B------:R-:W-:Y:S01]  /*11cf0*/  MUFU.EX2 R148, R148 ;  /* 0x0000009400947308 */ /* 0x000fe20000000800 */
[----:B------:R-:W5:Y:S01]  /*11d00*/  LDSM.16.MT88.4 R20, [R203+0x900] ;  /* 0x00090000cb14783b */ /* 0x000f620000004200 */
[--C-:B------:R-:W-:Y:S02]  /*11d10*/  FFMA.FTZ R163, R170, c[0x0][0x2d0], -R159.reuse ;  /* 0x0000b400aaa37a23 */ /* 0x100fe4000001089f */
[----:B------:R-:W-:Y:S02]  /*11d20*/  FFMA.FTZ R166, R166, c[0x0][0x2d0], -R159 ;  /* 0x0000b400a6a67a23 */ /* 0x000fe4000001089f */
[--C-:B------:R-:W-:Y:S02]  /*11d30*/  FFMA.FTZ R170, R165, c[0x0][0x2d0], -R168.reuse ;  /* 0x0000b400a5aa7a23 */ /* 0x100fe400000108a8 */
[----:B------:R-:W2:Y:S01]  /*11d40*/  MUFU.EX2 R147, R147 ;  /* 0x0000009300937308 */ /* 0x000ea20000000800 */
[----:B---3--:R-:W-:Y:S01]  /*11d50*/  F2FP.BF16.PACK_AB R97, R154, R153 ;  /* 0x000000999a61723e */ /* 0x008fe200000010ff */
[----:B------:R-:W-:-:S02]  /*11d60*/  FFMA.FTZ R165, R143, c[0x0][0x2d0], -R168 ;  /* 0x0000b4008fa57a23 */ /* 0x000fc400000108a8 */
[--C-:B------:R-:W-:Y:S02]  /*11d70*/  FFMA.FTZ R164, R164, c[0x0][0x2d0], -R159.reuse ;  /* 0x0000b400a4a47a23 */ /* 0x100fe4000001089f */
[--C-:B------:R-:W-:Y:S02]  /*11d80*/  FFMA.FTZ R169, R142, c[0x0][0x2d0], -R159.reuse ;  /* 0x0000b4008ea97a23 */ /* 0x100fe4000001089f */
[----:B------:R-:W-:Y:S01]  /*11d90*/  MUFU.EX2 R150, R150 ;  /* 0x0000009600967308 */ /* 0x000fe20000000800 */
[--C-:B------:R-:W-:Y:S02]  /*11da0*/  FFMA.FTZ R168, R140, c[0x0][0x2d0], -R159.reuse ;  /* 0x0000b4008ca87a23 */ /* 0x100fe4000001089f */
[----:B------:R-:W-:Y:S01]  /*11db0*/  FFMA.FTZ R219, R160, c[0x0][0x2d0], -R159 ;  /* 0x0000b400a0db7a23 */ /* 0x000fe2000001089f */
[----:B------:R-:W-:Y:S01]  /*11dc0*/  LDSM.16.MT88.4 R140, [R198+0x1900] ;  /* 0x00190000c68c783b */ /* 0x000fe20000004200 */
[----:B------:R-:W-:Y:S02]  /*11dd0*/  FADD.FTZ R152, R152, R151 ;  /* 0x0000009798987221 */ /* 0x000fe40000010000 */
[----:B------:R-:W-:Y:S01]  /*11de0*/  FADD.FTZ R153, R153, R154 ;  /* 0x0000009a99997221 */ /* 0x000fe20000010000 */
[----:B--2---:R-:W-:Y:S01]  /*11df0*/  F2FP.BF16.PACK_AB R99, R147, R148 ;  /* 0x000000949363723e */ /* 0x004fe200000010ff */
[----:B------:R-:W2:Y:S01]  /*11e00*/  MUFU.EX2 R145, R145 ;  /* 0x0000009100917308 */ /* 0x000ea20000000800 */
        /* <DEDUP_REMOVED lines=9> */
[----:B------:R-:W3:Y:S06]  /*11ea0*/  MUFU.EX2 R134, R134 ;  /* 0x0000008600867308 */ /* 0x000eec0000000800 */
        /* <DEDUP_REMOVED lines=39> */
[----:B---3--:R-:W-:Y:S01]  /*12120*/  F2FP.BF16.PACK_AB R5, R134, R135 ;  /* 0x000000878605723e */ /* 0x008fe200000010ff */
[----:B------:R-:W-:-:S04]  /*12130*/  FADD.FTZ R150, R150, R149 ;  /* 0x0000009596967221 */ /* 0x000fc80000010000 */
[----:B------:R-:W-:Y:S01]  /*12140*/  FADD.FTZ R145, R145, R150 ;  /* 0x0000009691917221 */ /* 0x000fe20000010000 */
[----:B------:R-:W-:Y:S02]  /*12150*/  F2FP.BF16.PACK_AB R6, R133, R144 ;  /* 0x000000908506723e */ /* 0x000fe400000010ff */
[----:B-1----:R-:W-:Y:S01]  /*12160*/  F2FP.BF16.PACK_AB R7, R2, R3 ;  /* 0x000000030207723e */ /* 0x002fe200000010ff */
[----:B------:R-:W-:-:S04]  /*12170*/  FADD.FTZ R144, R144, R145 ;  /* 0x0000009190907221 */ /* 0x000fc80000010000 */
[----:B------:R-:W-:Y:S02]  /*12180*/  FADD.FTZ R144, R133, R144 ;  /* 0x0000009085907221 */ /* 0x000fe40000010000 */
[C---:B----4-:R-:W-:Y:S08]  /*12190*/  HMMA.16816.F32.BF16 R36, R4.reuse, R8, R36 ;  /* 0x000000080424723c */ /* 0x050ff00000041824 */
        /* <DEDUP_REMOVED lines=8> */
[C---:B-----5:R-:W-:Y:S08]  /*12220*/  HMMA.16816.F32.BF16 R128, R4.reuse, R20, R128 ;  /* 0x000000140480723c */ /* 0x060ff00000041880 */
        /* <DEDUP_REMOVED lines=12> */
[C---:B------:R-:W-:Y:S01]  /*122f0*/  HMMA.16816.F32.BF16 R116, R4.reuse, R138, R116 ;  /* 0x0000008a0474723c */ /* 0x040fe20000041874 */
[----:B------:R-:W-:Y:S07]  /*12300*/  LDSM.16.MT88.4 R136, [R197+0x1900] ;  /* 0x00190000c588783b */ /* 0x000fee0000004200 */
[C---:B------:R-:W-:Y:S08]  /*12310*/  HMMA.16816.F32.BF16 R112, R4.reuse, R32, R112 ;  /* 0x000000200470723c */ /* 0x040ff00000041870 */
[C---:B------:R-:W-:Y:S01]  /*12320*/  HMMA.16816.F32.BF16 R108, R4.reuse, R34, R108 ;  /* 0x00000022046c723c */ /* 0x040fe2000004186c */
[----:B------:R-:W5:Y:S07]  /*12330*/  LDSM.16.MT88.4 R32, [R197+0x1100] ;  /* 0x00110000c520783b */ /* 0x000f6e0000004200 */
[C---:B------:R-:W-:Y:S08]  /*12340*/  HMMA.16816.F32.BF16 R104, R4.reuse, R28, R104 ;  /* 0x0000001c0468723c */ /* 0x040ff00000041868 */
[C---:B------:R-:W-:Y:S01]  /*12350*/  HMMA.16816.F32.BF16 R100, R4.reuse, R30, R100 ;  /* 0x0000001e0464723c */ /* 0x040fe20000041864 */
[----:B------:R-:W-:Y:S07]  /*12360*/  LDSM.16.MT88.4 R28, [R196+0x1100] ;  /* 0x00110000c41c783b */ /* 0x000fee0000004200 */
[C---:B------:R-:W-:Y:S08]  /*12370*/  HMMA.16816.F32.BF16 R44, R4.reuse, R24, R44 ;  /* 0x00000018042c723c */ /* 0x040ff0000004182c */
[C---:B------:R-:W-:Y:S01]  /*12380*/  HMMA.16816.F32.BF16 R48, R4.reuse, R26, R48 ;  /* 0x0000001a0430723c */ /* 0x040fe20000041830 */
[----:B------:R-:W-:Y:S07]  /*12390*/  LDSM.16.MT88.4 R24, [R198+0x3100] ;  /* 0x00310000c618783b */ /* 0x000fee0000004200 */
[C---:B----4-:R-:W-:Y:S08]  /*123a0*/  HMMA.16816.F32.BF16 R68, R4.reuse, R20, R68 ;  /* 0x000000140444723c */ /* 0x050ff00000041844 */
[----:B------:R-:W-:Y:S01]  /*123b0*/  HMMA.16816.F32.BF16 R72, R4, R22, R72 ;  /* 0x000000160448723c */ /* 0x000fe20000041848 */
[----:B------:R-:W-:Y:S06]  /*123c0*/  LDSM.16.MT88.4 R20, [R203+0x5100] ;  /* 0x00510000cb14783b */ /* 0x000fec0000004200 */
[----:B------:R-:W-:Y:S01]  /*123d0*/  F2FP.BF16.PACK_AB R4, R158, R155 ;  /* 0x0000009b9e04723e */ /* 0x000fe200000010ff */
[----:B------:R-:W-:Y:S01]  /*123e0*/  FADD.FTZ R155, R155, R144 ;  /* 0x000000909b9b7221 */ /* 0x000fe20000010000 */
[----:B------:R-:W-:-:S02]  /*123f0*/  F2FP.BF16.PACK_AB R6, R157, R156 ;  /* 0x0000009c9d06723e */ /* 0x000fc400000010ff */
[----:B------:R-:W-:Y:S01]  /*12400*/  F2FP.BF16.PACK_AB R5, R162, R161 ;  /* 0x000000a1a205723e */ /* 0x000fe200000010ff */
[----:B------:R-:W-:Y:S01]  /*12410*/  FADD.FTZ R155, R158, R155 ;  /* 0x0000009b9e9b7221 */ /* 0x000fe20000010000 */
[----:B------:R-:W-:-:S03]  /*12420*/  F2FP.BF16.PACK_AB R7, R166, R163 ;  /* 0x000000a3a607723e */ /* 0x000fc600000010ff */
[----:B------:R-:W-:-:S04]  /*12430*/  FADD.FTZ R156, R156, R155 ;  /* 0x0000009b9c9c7221 */ /* 0x000fc80000010000 */
[----:B-1----:R-:W-:Y:S01]  /*12440*/  HMMA.16816.F32.BF16 R128, R4, R8, R128 ;  /* 0x000000080480723c */ /* 0x002fe20000041880 */
[----:B------:R-:W-:-:S07]  /*12450*/  FADD.FTZ R156, R157, R156 ;  /* 0x0000009c9d9c7221 */ /* 0x000fce0000010000 */
        /* <DEDUP_REMOVED lines=8> */
[C---:B-----5:R-:W-:Y:S08]  /*124e0*/  HMMA.16816.F32.BF16 R112, R4.reuse, R32, R112 ;  /* 0x000000200470723c */ /* 0x060ff00000041870 */
        /* <DEDUP_REMOVED lines=20> */
[C---:B-1----:R-:W-:Y:S08]  /*12630*/  HMMA.16816.F32.BF16 R84, R4.reuse, R8, R84 ;  /* 0x000000080454723c */ /* 0x042ff00000041854 */
[C---:B------:R-:W-:Y:S01]  /*12640*/  HMMA.16816.F32.BF16 R88, R4.reuse, R10, R88 ;  /* 0x0000000a0458723c */ /* 0x040fe20000041858 */
[----:B------:R-:W1:Y:S07]  /*12650*/  LDSM.16.MT88.4 R8, [R203+0x3900] ;  /* 0x00390000cb08783b */ /* 0x000e6e0000004200 */
[C---:B--2---:R-:W-:Y:S08]  /*12660*/  HMMA.16816.F32.BF16 R92, R4.reuse, R16, R92 ;  /* 0x00000010045c723c */ /* 0x044ff0000004185c */
[----:B------:R-:W-:Y:S01]  /*12670*/  HMMA.16816.F32.BF16 R96, R4, R18, R96 ;  /* 0x000000120460723c */ /* 0x000fe20000041860 */
[----:B------:R-:W2:Y:S06]  /*12680*/  LDSM.16.MT88.4 R16, [R203+0x5900] ;  /* 0x00590000cb10783b */ /* 0x000eac0000004200 */
[----:B------:R-:W-:Y:S01]  /*12690*/  F2FP.BF16.PACK_AB R4, R170, R167 ;  /* 0x000000a7aa04723e */ /* 0x000fe200000010ff */
[----:B------:R-:W-:Y:S01]  /*126a0*/  FADD.FTZ R167, R167, R156 ;  /* 0x0000009ca7a77221 */ /* 0x000fe20000010000 */
[----:B------:R-:W-:-:S02]  /*126b0*/  F2FP.BF16.PACK_AB R6, R218, R165 ;  /* 0x000000a5da06723e */ /* 0x000fc400000010ff */
[----:B------:R-:W-:Y:S01]  /*126c0*/  F2FP.BF16.PACK_AB R5, R169, R164 ;  /* 0x000000a4a905723e */ /* 0x000fe200000010ff */
[----:B------:R-:W-:Y:S01]  /*126d0*/  FADD.FTZ R170, R170, R167 ;  /* 0x000000a7aaaa7221 */ /* 0x000fe20000010000 */
[----:B------:R-:W-:-:S03]  /*126e0*/  F2FP.BF16.PACK_AB R7, R219, R168 ;  /* 0x000000a8db07723e */ /* 0x000fc600000010ff */
[----:B------:R-:W-:-:S04]  /*126f0*/  FADD.FTZ R165, R165, R170 ;  /* 0x000000aaa5a57221 */ /* 0x000fc80000010000 */
[----:B---3--:R-:W-:Y:S01]  /*12700*/  HMMA.16816.F32.BF16 R128, R4, R12, R128 ;  /* 0x0000000c0480723c */ /* 0x008fe20000041880 */
[----:B------:R-:W-:-:S07]  /*12710*/  FADD.FTZ R218, R218, R165 ;  /* 0x000000a5dada7221 */ /* 0x000fce0000010000 */
        /* <DEDUP_REMOVED lines=9> */
[C---:B---3--:R-:W-:Y:S07]  /*127b0*/  HMMA.16816.F32.BF16 R76, R4.reuse, R12, R76 ;  /* 0x0000000c044c723c */ /* 0x048fee000004184c */
[----:B------:R-:W-:Y:S01]  /*127c0*/  FADD.FTZ R12, R148, R153 ;  /* 0x00000099940c7221 */ /* 0x000fe20000010000 */
[----:B------:R-:W-:Y:S03]  /*127d0*/  HMMA.16816.F32.BF16 R116, R4, R142, R116 ;  /* 0x0000008e0474723c */ /* 0x000fe60000041874 */
[----:B------:R-:W-:-:S04]  /*127e0*/  FADD.FTZ R12, R147, R12 ;  /* 0x0000000c930c7221 */ /* 0x000fc80000010000 */
        /* <DEDUP_REMOVED lines=17> */
[----:B------:R-:W-:-:S05]  /*12900*/  FADD.FTZ R219, R219, R168 ;  /* 0x000000a8dbdb7221 */ /* 0x000fca0000010000 */
[C---:B------:R-:W-:Y:S08]  /*12910*/  HMMA.16816.F32.BF16 R52, R4.reuse, R24, R52 ;  /* 0x000000180434723c */ /* 0x040ff00000041834 */
[C---:B------:R-:W-:Y:S08]  /*12920*/  HMMA.16816.F32.BF16 R56, R4.reuse, R26, R56 ;  /* 0x0000001a0438723c */ /* 0x040ff00000041838 */
[C---:B------:R-:W-:Y:S08]  /*12930*/  HMMA.16816.F32.BF16 R60, R4.reuse, R20, R60 ;  /* 0x00000014043c723c */ /* 0x040ff0000004183c */
[C---:B------:R-:W-:Y:S08]  /*12940*/  HMMA.16816.F32.BF16 R64, R4.reuse, R22, R64 ;  /* 0x000000160440723c */ /* 0x040ff00000041840 */
        /* <DEDUP_REMOVED lines=17> */
.L_x_394:
[----:B------:R-:W-:Y:S02]  /*12a60*/  UISETP.NE.AND UP0, UPT, UR9, 0x1, UPT ;  /* 0x000000010900788c */ /* 0x000fe4000bf05270 */
[----:B------:R-:W-:Y:S02]  /*12a70*/  ULDC.64 UR4, c[0x0][0x330] ;  /* 0x0000cc0000047ab9 */ /* 0x000fe40000000a00 */
[----:B------:R-:W-:-:S07]  /*12a80*/  UIMAD.WIDE.U32 UR16, UR13, UR4, URZ ;  /* 0x000000040d1072a5 */ /* 0x000fce000f8e003f */
[----:B------:R-:W-:Y:S02]  /*12a90*/  @UP0 USHF.R.U32.HI UR13, URZ, UR5, UR17 ;  /* 0x000000053f0d0299 */ /* 0x000fe40008011611 */
.L_x_395:
[----:B------:R-:W-:Y:S02]  /*12aa0*/  ULDC UR4, c[0x0][0x32c] ;  /* 0x0000cb0000047ab9 */ /* 0x000fe40000000800 */
[----:B------:R-:W-:-:S04]  /*12ab0*/  UIMAD UR4, UR13, UR9, UR4 ;  /* 0x000000090d0472a4 */ /* 0x000fc8000f8e0204 */
[----:B------:R-:W-:-:S04]  /*12ac0*/  UISETP.LT.AND UP0, UPT, UR10, UR4, UPT ;  /* 0x000000040a00728c */ /* 0x000fc8000bf01270 */
[----:B------:R-:W-:-:S04]  /*12ad0*/  USEL UR10, UR10, UR4, UP0 ;  /* 0x000000040a0a7287 */ /* 0x000fc80008000000 */
.L_x_393:
[----:B------:R-:W-:-:S04]  /*12ae0*/  USHF.R.S32.HI UR4, URZ, 0x1f, UR10 ;  /* 0x0000001f3f047899 */ /* 0x000fc8000801140a */
[----:B------:R-:W-:-:S04]  /*12af0*/  ULEA.HI UR4, UR4, UR10, URZ, 0x6 ;  /* 0x0000000a04047291 */ /* 0x000fc8000f8f303f */
[----:B------:R-:W-:-:S04]  /*12b00*/  USHF.R.S32.HI UR5, URZ, 0x6, UR4 ;  /* 0x000000063f057899 */ /* 0x000fc80008011404 */
[----:B------:R-:W-:-:S04]  /*12b10*/  UISETP.LT.AND UP0, UPT, UR8, UR5, UPT ;  /* 0x000000050800728c */ /* 0x000fc8000bf01270 */
[----:B------:R-:W-:-:S06]  /*12b20*/  USEL UR5, UR8, UR5, !UP0 ;  /* 0x0000000508057287 */ /* 0x000fcc000c000000 */
[----:B------:R-:W-:-:S13]  /*12b30*/  ISETP.GE.AND P0, PT, R181, UR5, PT ;  /* 0x00000005b5007c0c */ /* 0x000fda000bf06270 */
[----:B------:R-:W-:Y:S05]  /*12b40*/  @!P0 BRA `(.L_x_396) ;  /* 0x0000393000008947 */ /* 0x000fea0003800000 */
[----:B------:R-:W-:Y:S01]  /*12b50*/  PLOP3.LUT P4, PT, PT, PT, UP3, 0x80, 0x0 ;  /* 0x000000000000781c */ /* 0x000fe20003f8f038 */
[----:B------:R-:W-:Y:S01]  /*12b60*/  IMAD.MOV.U32 R2, RZ, RZ, R132 ;  /* 0x000000ffff027224 */ /* 0x000fe200078e0084 */
[----:B------:R-:W-:Y:S01]  /*12b70*/  PLOP3.LUT P0, PT, PT, PT, UP3, 0x80, 0x0 ;  /* 0x000000000000781c */ /* 0x000fe20003f0f038 */
[----:B------:R-:W-:Y:S01]  /*12b80*/  IMAD.MOV.U32 R3, RZ, RZ, R0 ;  /* 0x000000ffff037224 */ /* 0x000fe200078e0000 */
[C---:B------:R-:W-:Y:S01]  /*12b90*/  IADD3 RZ, P6, R208.reuse, 0x40, RZ ;  /* 0x00000040d0ff7810 */ /* 0x040fe20007fde0ff */
[----:B------:R-:W-:Y:S01]  /*12ba0*/  IMAD.MOV.U32 R228, RZ, RZ, R181 ;  /* 0x000000ffffe47224 */ /* 0x000fe200078e00b5 */
[C---:B------:R-:W-:Y:S01]  /*12bb0*/  IADD3 RZ, P5, R208.reuse, 0x80, RZ ;  /* 0x00000080d0ff7810 */ /* 0x040fe20007fbe0ff */
[----:B------:R-:W-:Y:S01]  /*12bc0*/  IMAD.MOV.U32 R222, RZ, RZ, c[0x0][0x208] ;  /* 0x00008200ffde7624 */ /* 0x000fe200078e00ff */
[----:B------:R-:W-:Y:S01]  /*12bd0*/  IADD3 R220, R208, 0x40, RZ ;  /* 0x00000040d0dc7810 */ /* 0x000fe20007ffe0ff */
[--C-:B------:R-:W-:Y:S01]  /*12be0*/  IMAD.X R226, RZ, RZ, R215.reuse, P6 ;  /* 0x000000ffffe27224 */ /* 0x100fe200030e06d7 */
[----:B------:R-:W-:Y:S01]  /*12bf0*/  IADD3 RZ, P6, R210, 0x80, RZ ;  /* 0x00000080d2ff7810 */ /* 0x000fe20007fde0ff */
[----:B------:R-:W-:Y:S01]  /*12c00*/  IMAD.X R225, RZ, RZ, R215, P5 ;  /* 0x000000ffffe17224 */ /* 0x000fe200028e06d7 */
[----:B------:R-:W-:Y:S01]  /*12c10*/  IADD3 R183, R208, 0x80, RZ ;  /* 0x00000080d0b77810 */ /* 0x000fe20007ffe0ff */
[----:B------:R-:W-:Y:S01]  /*12c20*/  @P4 IMAD.HI.U32 R221, R212, c[0x0][0x2c8], RZ ;  /* 0x0000b200d4dd4a27 */ /* 0x000fe200078e00ff */
[C---:B------:R-:W-:Y:S01]  /*12c30*/  IADD3 RZ, P4, R210.reuse, 0x40, RZ ;  /* 0x00000040d2ff7810 */ /* 0x040fe20007f9e0ff */
[----:B------:R-:W-:Y:S01]  /*12c40*/  ULDC UR4, c[0x0][0x324] ;  /* 0x0000c90000047ab9 */ /* 0x000fe20000000800 */
[C---:B------:R-:W-:Y:S01]  /*12c50*/  IADD3 R182, R210.reuse, 0x40, RZ ;  /* 0x00000040d2b67810 */ /* 0x040fe20007ffe0ff */
[----:B------:R-:W-:Y:S01]  /*12c60*/  IMAD.X R223, RZ, RZ, R217, P6 ;  /* 0x000000ffffdf7224 */ /* 0x000fe200030e06d9 */
[----:B------:R-:W-:Y:S01]  /*12c70*/  @P0 SHF.R.U32.HI R221, RZ, c[0x0][0x2cc], R221 ;  /* 0x0000b300ffdd0a19 */ /* 0x000fe200000116dd */
[----:B------:R-:W-:Y:S01]  /*12c80*/  IMAD.X R224, RZ, RZ, R217, P4 ;  /* 0x000000ffffe07224 */ /* 0x000fe200020e06d9 */
[----:B------:R-:W-:Y:S01]  /*12c90*/  IADD3 R180, R210, 0x80, RZ ;  /* 0x00000080d2b47810 */ /* 0x000fe20007ffe0ff */
[----:B------:R-:W-:Y:S01]  /*12ca0*/  IMAD.MOV.U32 R227, RZ, RZ, c[0x0][0x20c] ;  /* 0x00008300ffe37624 */ /* 0x000fe200078e00ff */
[----:B------:R-:W-:-:S02]  /*12cb0*/  ULOP3.LUT UR4, URZ, UR4, URZ, 0x33, !UPT ;  /* 0x000000043f047292 */ /* 0x000fc4000f8e333f */
.L_x_405:
[----:B------:R-:W-:Y:S04]  /*12cc0*/  DEPBAR.LE SB0, 0x0 ;  /* 0x000080000000791a */ /* 0x000fe80000000000 */
[----:B------:R-:W-:Y:S01]  /*12cd0*/  BAR.SYNC.DEFER_BLOCKING 0x0 ;  /* 0x0000000000007b1d */ /* 0x000fe20000010000 */
[C---:B------:R-:W-:Y:S11]  /*12ce0*/  ISETP.LT.AND P6, PT, R228.reuse, UR8, PT ;  /* 0x00000008e4007c0c */ /* 0x040ff6000bfc1270 */
[----:B------:R-:W-:Y:S02]  /*12cf0*/  @!UPT UIADD3 URZ, URZ, URZ, URZ ;  /* 0x0000003f3f3ff290 */ /* 0x000fe4000fffe03f */
[----:B------:R-:W-:Y:S01]  /*12d00*/  @!P6 SHF.R.S32.HI R15, RZ, 0x1f, R228 ;  /* 0x0000001fff0fe819 */ /* 0x000fe200000114e4 */
[----:B------:R-:W-:Y:S04]  /*12d10*/  @!P6 IMAD.WIDE.U32 R8, R228, c[0x0][0x208], RZ ;  /* 0x00008200e408ea25 */ /* 0x000fe800078e00ff */
[----:B------:R-:W-:Y:S02]  /*12d20*/  @!P6 IMAD R15, R15, c[0x0][0x208], RZ ;  /* 0x000082000f0fea24 */ /* 0x000fe400078e02ff */
[----:B------:R-:W-:Y:S02]  /*12d30*/  @!P6 IMAD.SHL.U32 R13, R8, 0x40, RZ ;  /* 0x00000040080de824 */ /* 0x000fe400078e00ff */
[----:B------:R-:W-:Y:S01]  /*12d40*/  @!P6 IMAD R15, R228, c[0x0][0x20c], R15 ;  /* 0x00008300e40fea24 */ /* 0x000fe200078e020f */
[----:B------:R-:W-:Y:S02]  /*12d50*/  LDSM.16.M88.4 R132, [R206+0xc100] ;  /* 0x00c10000ce84783b */ /* 0x000fe40000000200 */
[----:B------:R-:W-:Y:S01]  /*12d60*/  @!P6 IADD3 R19, P0, R13, R183, RZ ;  /* 0x000000b70d13e210 */ /* 0x000fe20007f1e0ff */
[----:B------:R-:W-:Y:S01]  /*12d70*/  @!P6 IMAD.IADD R15, R9, 0x1, R15 ;  /* 0x00000001090fe824 */ /* 0x000fe200078e020f */
[C---:B------:R-:W-:Y:S02]  /*12d80*/  @!P6 IADD3 R9, P5, R13.reuse, R208, RZ ;  /* 0x000000d00d09e210 */ /* 0x040fe40007fbe0ff */
[----:B------:R-:W-:Y:S01]  /*12d90*/  @!P6 IADD3 R11, P4, R13, R220, RZ ;  /* 0x000000dc0d0be210 */ /* 0x000fe20007f9e0ff */
[----:B------:R-:W1:Y:S01]  /*12da0*/  LDSM.16.M88.4 R136, [R205+0x6100] ;  /* 0x00610000cd88783b */ /* 0x000e620000000200 */
[----:B------:R-:W-:Y:S04]  /*12db0*/  @!P6 SHF.L.U64.HI R15, R8, 0x6, R15 ;  /* 0x00000006080fe819 */ /* 0x000fe8000001020f */
[C---:B------:R-:W-:Y:S01]  /*12dc0*/  @!P6 IADD3.X R10, R15.reuse, R225, RZ, P0, !PT ;  /* 0x000000e10f0ae210 */ /* 0x040fe200007fe4ff */
[----:B------:R-:W-:Y:S01]  /*12dd0*/  @!P6 IMAD.X R0, R15, 0x1, R215, P5 ;  /* 0x000000010f00e824 */ /* 0x000fe200028e06d7 */
[----:B------:R-:W2:Y:S01]  /*12de0*/  LDSM.16.M88.4 R140, [R205+0x6900] ;  /* 0x00690000cd8c783b */ /* 0x000ea20000000200 */
[----:B------:R-:W-:Y:S01]  /*12df0*/  @!P6 LEA R16, P5, R9, c[0x0][0x1f8], 0x1 ;  /* 0x00007e000910ea11 */ /* 0x000fe200078a08ff */
[----:B------:R-:W-:Y:S01]  /*12e00*/  @!P6 IMAD.X R8, R15, 0x1, R226, P4 ;  /* 0x000000010f08e824 */ /* 0x000fe200020e06e2 */
[----:B------:R-:W-:Y:S02]  /*12e10*/  @!P6 LEA R24, P0, R19, c[0x0][0x1f8], 0x1 ;  /* 0x00007e001318ea11 */ /* 0x000fe400078008ff */
[----:B------:R-:W-:Y:S02]  /*12e20*/  @!P6 LEA R20, P4, R11, c[0x0][0x1f8], 0x1 ;  /* 0x00007e000b14ea11 */ /* 0x000fe400078808ff */
[----:B------:R-:W3:Y:S01]  /*12e30*/  LDSM.16.M88.4 R144, [R205+0x7100] ;  /* 0x00710000cd90783b */ /* 0x000ee20000000200 */
[----:B------:R-:W-:Y:S02]  /*12e40*/  @!P6 LEA.HI.X R17, R9, c[0x0][0x1fc], R0, 0x1, P5 ;  /* 0x00007f000911ea11 */ /* 0x000fe400028f0c00 */
[----:B------:R-:W-:Y:S02]  /*12e50*/  @!P6 LEA.HI.X R25, R19, c[0x0][0x1fc], R10, 0x1, P0 ;  /* 0x00007f001319ea11 */ /* 0x000fe400000f0c0a */
[C---:B------:R-:W-:Y:S02]  /*12e60*/  @!P6 LEA R13, P0, R222.reuse, R13, 0x5 ;  /* 0x0000000dde0de211 */ /* 0x040fe400078028ff */
[----:B------:R-:W4:Y:S01]  /*12e70*/  LDSM.16.M88.4 R148, [R205+0x7900] ;  /* 0x00790000cd94783b */ /* 0x000f220000000200 */
[----:B------:R-:W-:Y:S02]  /*12e80*/  @!P6 LEA.HI.X R21, R11, c[0x0][0x1fc], R8, 0x1, P4 ;  /* 0x00007f000b15ea11 */ /* 0x000fe400020f0c08 */
[C---:B------:R-:W-:Y:S02]  /*12e90*/  @!P6 IADD3 R9, P5, R13.reuse, R208, RZ ;  /* 0x000000d00d09e210 */ /* 0x040fe40007fbe0ff */
[----:B------:R-:W-:Y:S02]  /*12ea0*/  @!P6 LEA.HI.X R15, R222, R15, R227, 0x5, P0 ;  /* 0x0000000fde0fe211 */ /* 0x000fe400000f2ce3 */
[----:B------:R-:W-:Y:S01]  /*12eb0*/  LDSM.16.M88.4 R152, [R202+0xc100] ;  /* 0x00c10000ca98783b */ /* 0x000fe20000000200 */
[C---:B------:R-:W-:Y:S02]  /*12ec0*/  @!P6 IADD3 R11, P4, R13.reuse, R220, RZ ;  /* 0x000000dc0d0be210 */ /* 0x040fe40007f9e0ff */
[----:B------:R-:W-:Y:S01]  /*12ed0*/  @!P6 IADD3 R13, P0, R13, R183, RZ ;  /* 0x000000b70d0de210 */ /* 0x000fe20007f1e0ff */
[----:B------:R-:W-:Y:S01]  /*12ee0*/  @!P6 IMAD.X R0, R15, 0x1, R215, P5 ;  /* 0x000000010f00e824 */ /* 0x000fe200028e06d7 */
[----:B------:R-:W-:Y:S01]  /*12ef0*/  @!P6 LEA R32, P5, R9, c[0x0][0x1f8], 0x1 ;  /* 0x00007e000920ea11 */ /* 0x000fe200078a08ff */
[----:B------:R-:W-:Y:S01]  /*12f00*/  @!P6 IMAD.X R8, R15, 0x1, R226, P4 ;  /* 0x000000010f08e824 */ /* 0x000fe200020e06e2 */
[----:B------:R-:W5:Y:S01]  /*12f10*/  LDSM.16.M88.4 R156, [R204] ;  /* 0x00000000cc9c783b */ /* 0x000f620000000200 */
[----:B------:R-:W-:Y:S01]  /*12f20*/  @!P6 LEA R232, P4, R11, c[0x0][0x1f8], 0x1 ;  /* 0x00007e000be8ea11 */ /* 0x000fe200078808ff */
[----:B------:R-:W-:Y:S01]  /*12f30*/  @!P6 IMAD.X R10, R15, 0x1, R225, P0 ;  /* 0x000000010f0ae824 */ /* 0x000fe200000e06e1 */
[----:B------:R-:W-:Y:S01]  /*12f40*/  @!P6 LEA R230, P0, R13, c[0x0][0x1f8], 0x1 ;  /* 0x00007e000de6ea11 */ /* 0x000fe200078008ff */
[C---:B-1----:R-:W-:Y:S03]  /*12f50*/  HMMA.16816.F32.BF16 R4, R132.reuse, R136, RZ ;  /* 0x000000888404723c */ /* 0x042fe600000418ff */
[----:B------:R-:W1:Y:S01]  /*12f60*/  LDSM.16.M88.4 R160, [R195] ;  /* 0x00000000c3a0783b */ /* 0x000e620000000200 */
[----:B------:R-:W-:Y:S02]  /*12f70*/  @!P6 LEA.HI.X R33, R9, c[0x0][0x1fc], R0, 0x1, P5 ;  /* 0x00007f000921ea11 */ /* 0x000fe400028f0c00 */
[----:B------:R-:W-:Y:S02]  /*12f80*/  @!P6 LEA.HI.X R233, R11, c[0x0][0x1fc], R8, 0x1, P4 ;  /* 0x00007f000be9ea11 */ /* 0x000fe400020f0c08 */
[----:B------:R-:W-:Y:S02]  /*12f90*/  @!P6 LEA.HI.X R231, R13, c[0x0][0x1fc], R10, 0x1, P0 ;  /* 0x00007f000de7ea11 */ /* 0x000fe400000f0c0a */
[C---:B------:R-:W-:Y:S01]  /*12fa0*/  HMMA.16816.F32.BF16 R8, R132.reuse, R138, RZ ;  /* 0x0000008a8408723c */ /* 0x040fe200000418ff */
[----:B------:R-:W1:Y:S07]  /*12fb0*/  LDSM.16.M88.4 R164, [R194] ;  /* 0x00000000c2a4783b */ /* 0x000e6e0000000200 */
[C---:B--2---:R-:W-:Y:S01]  /*12fc0*/  HMMA.16816.F32.BF16 R12, R132.reuse, R140, RZ ;  /* 0x0000008c840c723c */ /* 0x044fe200000418ff */
[----:B------:R-:W2:Y:S07]  /*12fd0*/  LDSM.16.M88.4 R168, [R193] ;  /* 0x00000000c1a8783b */ /* 0x000eae0000000200 */
[----:B------:R-:W-:Y:S01]  /*12fe0*/  @!PT LDS RZ, [RZ] ;  /* 0x00000000fffff984 */ /* 0x000fe20000000800 */
[----:B------:R-:W-:Y:S01]  /*12ff0*/  @!PT LDS RZ, [RZ] ;  /* 0x00000000fffff984 */ /* 0x000fe20000000800 */
[----:B------:R-:W-:Y:S01]  /*13000*/  @!PT LDS RZ, [RZ] ;  /* 0x00000000fffff984 */ /* 0x000fe20000000800 */
[----:B------:R1:W-:Y:S07]  /*13010*/  @!P6 LDGSTS.E.BYPASS.LTC128B.128 [R207+0x100], [R16.64], !P3 ;  /* 0x0010000010cfefae */ /* 0x0003ee000d901d5c */
[----:B------:R3:W-:Y:S07]  /*13020*/  @!P6 LDGSTS.E.BYPASS.LTC128B.128 [R207+0x2100], [R20.64], !P2 ;  /* 0x0210000014cfefae */ /* 0x0007ee000d101d5c */
[----:B------:R2:W-:Y:S07]  /*13030*/  @!P6 LDGSTS.E.BYPASS.LTC128B.128 [R207+0x4100], [R24.64], !P1 ;  /* 0x0410000018cfefae */ /* 0x0005ee000c901d5c */
[----:B------:R4:W-:Y:S01]  /*13040*/  @!P6 LDGSTS.E.BYPASS.LTC128B.128 [R207+0x1100], [R32.64], !P3 ;  /* 0x0110000020cfefae */ /* 0x0009e2000d901d5c */
[C---:B-1----:R-:W-:Y:S06]  /*13050*/  HMMA.16816.F32.BF16 R16, R132.reuse, R142, RZ ;  /* 0x0000008e8410723c */ /* 0x042fec00000418ff */
[----:B------:R1:W-:Y:S02]  /*13060*/  @!P6 LDGSTS.E.BYPASS.LTC128B.128 [R207+0x3100], [R232.64], !P2 ;  /* 0x03100000e8cfefae */ /* 0x0003e4000d101d5c */
[C---:B---3--:R-:W-:Y:S05]  /*13070*/  HMMA.16816.F32.BF16 R20, R132.reuse, R144, RZ ;  /* 0x000000908414723c */ /* 0x048fea00000418ff */
[----:B------:R3:W-:Y:S01]  /*13080*/  @!P6 LDGSTS.E.BYPASS.LTC128B.128 [R207+0x5100], [R230.64], !P1 ;  /* 0x05100000e6cfefae */ /* 0x0007e2000c901d5c */
[----:B------:R-:W-:Y:S02]  /*13090*/  ISETP.GT.AND P6, PT, R228, UR8, PT ;  /* 0x00000008e4007c0c */ /* 0x000fe4000bfc4270 */
[C---:B--2---:R-:W-:Y:S04]  /*130a0*/  HMMA.16816.F32.BF16 R24, R132.reuse, R146, RZ ;  /* 0x000000928418723c */ /* 0x044fe800000418ff */
[----:B------:R-:W-:Y:S04]  /*130b0*/  LDSM.16.M88.4 R172, [R201+0xc100] ;  /* 0x00c10000c9ac783b */ /* 0x000fe80000000200 */
[C---:B----4-:R-:W-:Y:S03]  /*130c0*/  HMMA.16816.F32.BF16 R28, R132.reuse, R148, RZ ;  /* 0x00000094841c723c */ /* 0x050fe600000418ff */
[----:B------:R-:W0:Y:S05]  /*130d0*/  LDGDEPBAR ;  /* 0x00000000000079af */ /* 0x000e2a0000000000 */
[----:B------:R-:W-:Y:S02]  /*130e0*/  HMMA.16816.F32.BF16 R32, R132, R150, RZ ;  /* 0x000000968420723c */ /* 0x000fe400000418ff */
[----:B------:R-:W2:Y:S06]  /*130f0*/  LDSM.16.M88.4 R176, [R200+0x6100] ;  /* 0x00610000c8b0783b */ /* 0x000eac0000000200 */
[C---:B-----5:R-:W-:Y:S01]  /*13100*/  HMMA.16816.F32.BF16 R4, R152.reuse, R156, R4 ;  /* 0x0000009c9804723c */ /* 0x060fe20000041804 */
[----:B------:R-:W4:Y:S07]  /*13110*/  LDSM.16.M88.4 R132, [R200+0x6900] ;  /* 0x00690000c884783b */ /* 0x000f2e0000000200 */
[C---:B------:R-:W-:Y:S01]  /*13120*/  HMMA.16816.F32.BF16 R8, R152.reuse, R158, R8 ;  /* 0x0000009e9808723c */ /* 0x040fe20000041808 */
[----:B------:R-:W5:Y:S07]  /*13130*/  LDSM.16.M88.4 R136, [R200+0x7100] ;  /* 0x00710000c888783b */ /* 0x000f6e0000000200 */
[C---:B------:R-:W-:Y:S01]  /*13140*/  HMMA.16816.F32.BF16 R12, R152.reuse, R160, R12 ;  /* 0x000000a0980c723c */ /* 0x040fe2000004180c */
[----:B------:R-:W1:Y:S07]  /*13150*/  LDSM.16.M88.4 R140, [R200+0x7900] ;  /* 0x00790000c88c783b */ /* 0x000e6e0000000200 */
[C---:B------:R-:W-:Y:S01]  /*13160*/  HMMA.16816.F32.BF16 R16, R152.reuse, R162, R16 ;  /* 0x000000a29810723c */ /* 0x040fe20000041810 */
[----:B------:R-:W-:Y:S07]  /*13170*/  LDSM.16.M88.4 R144, [R199+0xc100] ;  /* 0x00c10000c790783b */ /* 0x000fee0000000200 */
[C---:B------:R-:W-:Y:S01]  /*13180*/  HMMA.16816.F32.BF16 R20, R152.reuse, R164, R20 ;  /* 0x000000a49814723c */ /* 0x040fe20000041814 */
[----:B------:R-:W1:Y:S07]  /*13190*/  LDSM.16.M88.4 R148, [R192] ;  /* 0x00000000c094783b */ /* 0x000e6e0000000200 */
[C---:B------:R-:W-:Y:S01]  /*131a0*/  HMMA.16816.F32.BF16 R24, R152.reuse, R166, R24 ;  /* 0x000000a69818723c */ /* 0x040fe20000041818 */
[----:B------:R-:W-:Y:S07]  /*131b0*/  LDSM.16.M88.4 R156, [R192+0x1000] ;  /* 0x00100000c09c783b */ /* 0x000fee0000000200 */
[C---:B------:R-:W-:Y:S01]  /*131c0*/  HMMA.16816.F32.BF16 R28, R152.reuse, R168, R28 ;  /* 0x000000a8981c723c */ /* 0x040fe2000004181c */
[----:B------:R-:W-:Y:S07]  /*131d0*/  LDSM.16.M88.4 R160, [R192+0x1800] ;  /* 0x00180000c0a0783b */ /* 0x000fee0000000200 */
[----:B------:R-:W-:Y:S01]  /*131e0*/  HMMA.16816.F32.BF16 R32, R152, R170, R32 ;  /* 0x000000aa9820723c */ /* 0x000fe20000041820 */
[----:B------:R-:W1:Y:S07]  /*131f0*/  LDSM.16.M88.4 R152, [R192+0x800] ;  /* 0x00080000c098783b */ /* 0x000e6e0000000200 */
[C---:B--2---:R-:W-:Y:S01]  /*13200*/  HMMA.16816.F32.BF16 R4, R172.reuse, R176, R4 ;  /* 0x000000b0ac04723c */ /* 0x044fe20000041804 */
[----:B------:R-:W-:Y:S07]  /*13210*/  LDSM.16.M88.4 R164, [R206+0x10100] ;  /* 0x01010000cea4783b */ /* 0x000fee0000000200 */
[C---:B------:R-:W-:Y:S01]  /*13220*/  HMMA.16816.F32.BF16 R8, R172.reuse, R178, R8 ;  /* 0x000000b2ac08723c */ /* 0x040fe20000041808 */
[----:B------:R-:W2:Y:S07]  /*13230*/  LDSM.16.M88.4 R168, [R205+0x8100] ;  /* 0x00810000cda8783b */ /* 0x000eae0000000200 */
[C---:B----4-:R-:W-:Y:S01]  /*13240*/  HMMA.16816.F32.BF16 R12, R172.reuse, R132, R12 ;  /* 0x00000084ac0c723c */ /* 0x050fe2000004180c */
[----:B------:R-:W-:Y:S07]  /*13250*/  LDSM.16.M88.4 R176, [R191] ;  /* 0x00000000bfb0783b */ /* 0x000fee0000000200 */
[C---:B------:R-:W-:Y:S01]  /*13260*/  HMMA.16816.F32.BF16 R16, R172.reuse, R134, R16 ;  /* 0x00000086ac10723c */ /* 0x040fe20000041810 */
[----:B------:R-:W4:Y:S07]  /*13270*/  LDSM.16.M88.4 R132, [R205+0x8900] ;  /* 0x00890000cd84783b */ /* 0x000f2e0000000200 */
[C---:B-----5:R-:W-:Y:S08]  /*13280*/  HMMA.16816.F32.BF16 R20, R172.reuse, R136, R20 ;  /* 0x00000088ac14723c */ /* 0x060ff00000041814 */
[C---:B------:R-:W-:Y:S01]  /*13290*/  HMMA.16816.F32.BF16 R24, R172.reuse, R138, R24 ;  /* 0x0000008aac18723c */ /* 0x040fe20000041818 */
[----:B------:R-:W5:Y:S07]  /*132a0*/  LDSM.16.M88.4 R136, [R205+0x9100] ;  /* 0x00910000cd88783b */ /* 0x000f6e0000000200 */
[C---:B-1----:R-:W-:Y:S08]  /*132b0*/  HMMA.16816.F32.BF16 R28, R172.reuse, R140, R28 ;  /* 0x0000008cac1c723c */ /* 0x042ff0000004181c */
[----:B------:R-:W-:Y:S01]  /*132c0*/  HMMA.16816.F32.BF16 R32, R172, R142, R32 ;  /* 0x0000008eac20723c */ /* 0x000fe20000041820 */
[----:B------:R-:W1:Y:S07]  /*132d0*/  LDSM.16.M88.4 R140, [R205+0x9900] ;  /* 0x00990000cd8c783b */ /* 0x000e6e0000000200 */
[C---:B------:R-:W-:Y:S01]  /*132e0*/  HMMA.16816.F32.BF16 R4, R144.reuse, R148, R4 ;  /* 0x000000949004723c */ /* 0x040fe20000041804 */
[----:B------:R-:W1:Y:S07]  /*132f0*/  LDSM.16.M88.4 R172, [R202+0x10100] ;  /* 0x01010000caac783b */ /* 0x000e6e0000000200 */
        /* <DEDUP_REMOVED lines=10> */
[----:B------:R-:W1:Y:S07]  /*133a0*/  LDSM.16.M88.4 R144, [R190] ;  /* 0x00000000be90783b */ /* 0x000e6e0000000200 */
[C---:B--2---:R-:W-:Y:S01]  /*133b0*/  HMMA.16816.F32.BF16 R4, R164.reuse, R168, R4 ;  /* 0x000000a8a404723c */ /* 0x044fe20000041804 */
[----:B------:R-:W2:Y:S07]  /*133c0*/  LDSM.16.M88.4 R160, [R200+0x8100] ;  /* 0x00810000c8a0783b */ /* 0x000eae0000000200 */
[C---:B------:R-:W-:Y:S01]  /*133d0*/  HMMA.16816.F32.BF16 R8, R164.reuse, R170, R8 ;  /* 0x000000aaa408723c */ /* 0x040fe20000041808 */
[----:B------:R-:W-:Y:S07]  /*133e0*/  LDSM.16.M88.4 R168, [R192+0x2000] ;  /* 0x00200000c0a8783b */ /* 0x000fee0000000200 */
[C---:B----4-:R-:W-:Y:S08]  /*133f0*/  HMMA.16816.F32.BF16 R12, R164.reuse, R132, R12 ;  /* 0x00000084a40c723c */ /* 0x050ff0000004180c */
        /* <DEDUP_REMOVED lines=11> */
[----:B------:R-:W-:Y:S07]  /*134b0*/  LDSM.16.M88.4 R176, [R205+0xa100] ;  /* 0x00a10000cdb0783b */ /* 0x000fee0000000200 */
[C---:B------:R-:W-:Y:S08]  /*134c0*/  HMMA.16816.F32.BF16 R12, R172.reuse, R144, R12 ;  /* 0x00000090ac0c723c */ /* 0x040ff0000004180c */
        /* <DEDUP_REMOVED lines=8> */
[C---:B--2---:R-:W-:Y:S01]  /*13550*/  HMMA.16816.F32.BF16 R4, R156.reuse, R160, R4 ;  /* 0x000000a09c04723c */ /* 0x044fe20000041804 */
[----:B------:R-:W2:Y:S07]  /*13560*/  LDSM.16.M88.4 R172, [R206+0x14100] ;  /* 0x01410000ceac783b */ /* 0x000eae0000000200 */
[C---:B------:R-:W-:Y:S01]  /*13570*/  HMMA.16816.F32.BF16 R8, R156.reuse, R162, R8 ;  /* 0x000000a29c08723c */ /* 0x040fe20000041808 */
[----:B------:R-:W-:Y:S07]  /*13580*/  LDSM.16.M88.4 R160, [R187] ;  /* 0x00000000bba0783b */ /* 0x000fee0000000200 */
        /* <DEDUP_REMOVED lines=37> */
[C---:B------:R-:W-:Y:S08]  /*137e0*/  HMMA.16816.F32.BF16 R8, R156.reuse, R162, R8 ;  /* 0x000000a29c08723c */ /* 0x040ff00000041808 */
[C---:B------:R-:W-:Y:S08]  /*137f0*/  HMMA.16816.F32.BF16 R12, R156.reuse, R144, R12 ;  /* 0x000000909c0c723c */ /* 0x040ff0000004180c */
[C---:B------:R-:W-:Y:S08]  /*13800*/  HMMA.16816.F32.BF16 R16, R156.reuse, R146, R16 ;  /* 0x000000929c10723c */ /* 0x040ff00000041810 */
[C---:B------:R-:W-:Y:S08]  /*13810*/  HMMA.16816.F32.BF16 R20, R156.reuse, R148, R20 ;  /* 0x000000949c14723c */ /* 0x040ff00000041814 */
[C---:B------:R-:W-:Y:S08]  /*13820*/  HMMA.16816.F32.BF16 R24, R156.reuse, R150, R24 ;  /* 0x000000969c18723c */ /* 0x040ff00000041818 */
[C---:B------:R-:W-:Y:S08]  /*13830*/  HMMA.16816.F32.BF16 R28, R156.reuse, R152, R28 ;  /* 0x000000989c1c723c */ /* 0x040ff0000004181c */
[----:B------:R-:W-:Y:S08]  /*13840*/  HMMA.16816.F32.BF16 R32, R156, R154, R32 ;  /* 0x0000009a9c20723c */ /* 0x000ff00000041820 */
[C---:B--2---:R-:W-:Y:S08]  /*13850*/  HMMA.16816.F32.BF16 R4, R164.reuse, R168, R4 ;  /* 0x000000a8a404723c */ /* 0x044ff00000041804 */
[C---:B------:R-:W-:Y:S08]  /*13860*/  HMMA.16816.F32.BF16 R8, R164.reuse, R170, R8 ;  /* 0x000000aaa408723c */ /* 0x040ff00000041808 */
[C---:B----4-:R-:W-:Y:S08]  /*13870*/  HMMA.16816.F32.BF16 R12, R164.reuse, R132, R12 ;  /* 0x00000084a40c723c */ /* 0x050ff0000004180c */
[C---:B------:R-:W-:Y:S01]  /*13880*/  HMMA.16816.F32.BF16 R16, R164.reuse, R134, R16 ;  /* 0x00000086a410723c */ /* 0x040fe20000041810 */
[----:B------:R-:W2:Y:S07]  /*13890*/  LDSM.16.M88.4 R132, [R192+0x4800] ;  /* 0x00480000c084783b */ /* 0x000eae0000000200 */
[C---:B-----5:R-:W-:Y:S08]  /*138a0*/  HMMA.16816.F32.BF16 R20, R164.reuse, R136, R20 ;  /* 0x00000088a414723c */ /* 0x060ff00000041814 */
[C---:B------:R-:W-:Y:S01]  /*138b0*/  HMMA.16816.F32.BF16 R24, R164.reuse, R138, R24 ;  /* 0x0000008aa418723c */ /* 0x040fe20000041818 */
[----:B------:R-:W4:Y:S07]  /*138c0*/  LDSM.16.M88.4 R136, [R192+0x5000] ;  /* 0x00500000c088783b */ /* 0x000f2e0000000200 */
[C---:B-1----:R-:W-:Y:S08]  /*138d0*/  HMMA.16816.F32.BF16 R28, R164.reuse, R140, R28 ;  /* 0x0000008ca41c723c */ /* 0x042ff0000004181c */
[----:B------:R-:W-:Y:S08]  /*138e0*/  HMMA.16816.F32.BF16 R32, R164, R142, R32 ;  /* 0x0000008ea420723c */ /* 0x000ff00000041820 */
[C---:B------:R-:W-:Y:S08]  /*138f0*/  HMMA.16816.F32.BF16 R4, R172.reuse, R176, R4 ;  /* 0x000000b0ac04723c */ /* 0x040ff00000041804 */
[C---:B------:R-:W-:Y:S08]  /*13900*/  HMMA.16816.F32.BF16 R8, R172.reuse, R178, R8 ;  /* 0x000000b2ac08723c */ /* 0x040ff00000041808 */
[C---:B--2---:R-:W-:Y:S08]  /*13910*/  HMMA.16816.F32.BF16 R12, R172.reuse, R132, R12 ;  /* 0x00000084ac0c723c */ /* 0x044ff0000004180c */
[C---:B------:R-:W-:Y:S04]  /*13920*/  HMMA.16816.F32.BF16 R16, R172.reuse, R134, R16 ;  /* 0x00000086ac10723c */ /* 0x040fe80000041810 */
[----:B------:R-:W-:Y:S02]  /*13930*/  FMUL.FTZ R178, R4, c[0x0][0x320] ;  /* 0x0000c80004b27a20 */ /* 0x000fe40000410000 */
[----:B------:R-:W-:Y:S02]  /*13940*/  FMUL.FTZ R181, R5, c[0x0][0x320] ;  /* 0x0000c80005b57a20 */ /* 0x000fe40000410000 */
[----:B------:R-:W-:Y:S01]  /*13950*/  FMUL.FTZ R9, R9, c[0x0][0x320] ;  /* 0x0000c80009097a20 */ /* 0x000fe20000410000 */
[C---:B----4-:R-:W-:Y:S01]  /*13960*/  HMMA.16816.F32.BF16 R20, R172.reuse, R136, R20 ;  /* 0x00000088ac14723c */ /* 0x050fe20000041814 */
[----:B------:R-:W1:Y:S02]  /*13970*/  MUFU.TANH R178, R178 ;  /* 0x000000b200b27308 */ /* 0x000e640000002400 */
[----:B------:R-:W-:Y:S02]  /*13980*/  FMUL.FTZ R10, R10, c[0x0][0x320] ;  /* 0x0000c8000a0a7a20 */ /* 0x000fe40000410000 */
[----:B------:R-:W-:Y:S02]  /*13990*/  FMUL.FTZ R11, R11, c[0x0][0x320] ;  /* 0x0000c8000b0b7a20 */ /* 0x000fe40000410000 */
[----:B------:R-:W-:Y:S01]  /*139a0*/  FMUL.FTZ R229, R8, c[0x0][0x320] ;  /* 0x0000c80008e57a20 */ /* 0x000fe20000410000 */
[C---:B------:R-:W-:Y:S03]  /*139b0*/  HMMA.16816.F32.BF16 R24, R172.reuse, R138, R24 ;  /* 0x0000008aac18723c */ /* 0x040fe60000041818 */
[----:B---3--:R-:W2:Y:S01]  /*139c0*/  MUFU.TANH R230, R9 ;  /* 0x0000000900e67308 */ /* 0x008ea20000002400 */
[----:B------:R-:W-:Y:S02]  /*139d0*/  FMUL.FTZ R232, R12, c[0x0][0x320] ;  /* 0x0000c8000ce87a20 */ /* 0x000fe40000410000 */
[----:B------:R-:W-:Y:S02]  /*139e0*/  FMUL.FTZ R12, R15, c[0x0][0x320] ;  /* 0x0000c8000f0c7a20 */ /* 0x000fe40000410000 */
[----:B------:R-:W-:Y:S04]  /*139f0*/  FMUL.FTZ R17, R17, c[0x0][0x320] ;  /* 0x0000c80011117a20 */ /* 0x000fe80000410000 */
[----:B------:R-:W-:Y:S01]  /*13a00*/  FMUL.FTZ R15, R18, c[0x0][0x320] ;  /* 0x0000c800120f7a20 */ /* 0x000fe20000410000 */
[----:B------:R-:W3:Y:S01]  /*13a10*/  MUFU.TANH R177, R10 ;  /* 0x0000000a00b17308 */ /* 0x000ee20000002400 */
[----:B------:R-:W-:Y:S02]  /*13a20*/  FMUL.FTZ R231, R13, c[0x0][0x320] ;  /* 0x0000c8000de77a20 */ /* 0x000fe40000410000 */
[----:B------:R-:W-:Y:S02]  /*13a30*/  FMUL.FTZ R18, R22, c[0x0][0x320] ;  /* 0x0000c80016127a20 */ /* 0x000fe40000410000 */
[----:B------:R-:W-:Y:S02]  /*13a40*/  FMUL.FTZ R13, R14, c[0x0][0x320] ;  /* 0x0000c8000e0d7a20 */ /* 0x000fe40000410000 */
[----:B------:R-:W-:Y:S02]  /*13a50*/  FMUL.FTZ R14, R19, c[0x0][0x320] ;  /* 0x0000c800130e7a20 */ /* 0x000fe40000410000 */
[----:B------:R-:W-:Y:S01]  /*13a60*/  FMUL.FTZ R19, R21, c[0x0][0x320] ;  /* 0x0000c80015137a20 */ /* 0x000fe20000410000 */
[----:B------:R4:W1:Y:S01]  /*13a70*/  MUFU.TANH R179, R11 ;  /* 0x0000000b00b37308 */ /* 0x0008620000002400 */
[----:B------:R-:W-:Y:S01]  /*13a80*/  FMUL.FTZ R22, R24, c[0x0][0x320] ;  /* 0x0000c80018167a20 */ /* 0x000fe20000410000 */
[----:B------:R-:W-:Y:S01]  /*13a90*/  @P6 IADD3 R24, R228, -0x1, RZ ;  /* 0xffffffffe4186810 */ /* 0x000fe20007ffe0ff */
[----:B------:R-:W-:Y:S02]  /*13aa0*/  FMUL.FTZ R21, R25, c[0x0][0x320] ;  /* 0x0000c80019157a20 */ /* 0x000fe40000410000 */
[----:B------:R-:W-:Y:S02]  /*13ab0*/  FMUL.FTZ R234, R20, c[0x0][0x320] ;  /* 0x0000c80014ea7a20 */ /* 0x000fe40000410000 */
[----:B------:R-:W-:Y:S02]  /*13ac0*/  FMUL.FTZ R0, R6, c[0x0][0x320] ;  /* 0x0000c80006007a20 */ /* 0x000fe40000410000 */
[----:B------:R-:W-:Y:S01]  /*13ad0*/  FMUL.FTZ R176, R7, c[0x0][0x320] ;  /* 0x0000c80007b07a20 */ /* 0x000fe20000410000 */
[----:B------:R5:W1:Y:S01]  /*13ae0*/  MUFU.TANH R233, R17 ;  /* 0x0000001100e97308 */ /* 0x000a620000002400 */
[----:B------:R-:W-:Y:S09]  /*13af0*/  FMUL.FTZ R235, R16, c[0x0][0x320] ;  /* 0x0000c80010eb7a20 */ /* 0x000ff20000410000 */
[----:B------:R1:W1:Y:S01]  /*13b00*/  MUFU.TANH R20, R234 ;  /* 0x000000ea00147308 */ /* 0x0002620000002400 */
[----:B----4-:R-:W4:Y:S01]  /*13b10*/  LDSM.16.M88.4 R8, [R192+0x5800] ;  /* 0x00580000c008783b */ /* 0x010f220000000200 */
[----:B------:R-:W-:Y:S08]  /*13b20*/  DEPBAR.LE SB0, 0x0 ;  /* 0x000080000000791a */ /* 0x000ff00000000000 */
[----:B------:R-:W2:Y:S01]  /*13b30*/  MUFU.TANH R181, R181 ;  /* 0x000000b500b57308 */ /* 0x000ea20000002400 */
[----:B------:R-:W-:Y:S01]  /*13b40*/  BAR.SYNC.DEFER_BLOCKING 0x0 ;  /* 0x0000000000007b1d */ /* 0x000fe20000010000 */
[----:B-----5:R-:W-:Y:S01]  /*13b50*/  FMUL.FTZ R17, R23, c[0x0][0x320] ;  /* 0x0000c80017117a20 */ /* 0x020fe20000410000 */
[----:B------:R-:W-:Y:S07]  /*13b60*/  @P6 SHF.R.S32.HI R23, RZ, 0x1f, R24 ;  /* 0x0000001fff176819 */ /* 0x000fee0000011418 */
[----:B------:R-:W2:Y:S01]  /*13b70*/  MUFU.TANH R0, R0 ;  /* 0x0000000000007308 */ /* 0x000ea20000002400 */
[----:B------:R-:W-:Y:S01]  /*13b80*/  @P6 IMAD R23, R23, c[0x0][0x1e0], RZ ;  /* 0x0000780017176a24 */ /* 0x000fe200078e02ff */
[----:B-1----:R-:W-:Y:S03]  /*13b90*/  MOV R234, R212 ;  /* 0x000000d400ea7202 */ /* 0x002fe60000000f00 */
[----:B------:R-:W-:Y:S05]  /*13ba0*/  @P6 IMAD R23, R24, c[0x0][0x1e4], R23 ;  /* 0x0000790018176a24 */ /* 0x000fea00078e0217 */
[----:B------:R-:W1:Y:S10]  /*13bb0*/  MUFU.TANH R176, R176 ;  /* 0x000000b000b07308 */ /* 0x000e740000002400 */
[----:B------:R-:W1:Y:S01]  /*13bc0*/  MUFU.TANH R229, R229 ;  /* 0x000000e500e57308 */ /* 0x000e620000002400 */
[C---:B----4-:R-:W-:Y:S09]  /*13bd0*/  HMMA.16816.F32.BF16 R28, R172.reuse, R8, R28 ;  /* 0x00000008ac1c723c */ /* 0x050ff2000004181c */
[----:B------:R-:W4:Y:S03]  /*13be0*/  MUFU.TANH R232, R232 ;  /* 0x000000e800e87308 */ /* 0x000f260000002400 */
[----:B------:R-:W-:Y:S01]  /*13bf0*/  FMUL.FTZ R9, R26, c[0x0][0x320] ;  /* 0x0000c8001a097a20 */ /* 0x000fe20000410000 */
[----:B------:R-:W-:Y:S03]  /*13c00*/  HMMA.16816.F32.BF16 R32, R172, R10, R32 ;  /* 0x0000000aac20723c */ /* 0x000fe60000041820 */
[----:B------:R-:W-:Y:S02]  /*13c10*/  FMUL.FTZ R8, R27, c[0x0][0x320] ;  /* 0x0000c8001b087a20 */ /* 0x000fe40000410000 */
[----:B------:R-:W-:Y:S01]  /*13c20*/  @P6 IMAD.WIDE.U32 R26, R24, c[0x0][0x1e0], RZ ;  /* 0x00007800181a6a25 */ /* 0x000fe200078e00ff */
[----:B------:R-:W1:Y:S06]  /*13c30*/  MUFU.TANH R231, R231 ;  /* 0x000000e700e77308 */ /* 0x000e6c0000002400 */
[C---:B------:R-:W-:Y:S01]  /*13c40*/  @P6 SHF.L.U32 R25, R26.reuse, 0x6, RZ ;  /* 0x000000061a196819 */ /* 0x040fe200000006ff */
[----:B------:R-:W-:Y:S03]  /*13c50*/  @P6 IMAD.IADD R23, R27, 0x1, R23 ;  /* 0x000000011b176824 */ /* 0x000fe600078e0217 */
[----:B------:R-:W-:Y:S01]  /*13c60*/  @P6 IADD3 R24, P4, R25, R210, RZ ;  /* 0x000000d219186210 */ /* 0x000fe20007f9e0ff */
[----:B------:R-:W-:Y:S01]  /*13c70*/  FMUL.FTZ R27, R29, c[0x0][0x320] ;  /* 0x0000c8001d1b7a20 */ /* 0x000fe20000410000 */
[----:B------:R-:W1:Y:S01]  /*13c80*/  MUFU.TANH R13, R13 ;  /* 0x0000000d000d7308 */ /* 0x000e620000002400 */
[----:B------:R-:W-:Y:S01]  /*13c90*/  @P6 SHF.L.U64.HI R23, R26, 0x6, R23 ;  /* 0x000000061a176819 */ /* 0x000fe20000010217 */
[----:B------:R-:W-:Y:S01]  /*13ca0*/  FMUL.FTZ R31, R31, c[0x0][0x320] ;  /* 0x0000c8001f1f7a20 */ /* 0x000fe20000410000 */
[----:B------:R-:W-:Y:S01]  /*13cb0*/  @P6 LEA R236, P0, R24, c[0x0][0x1c8], 0x1 ;  /* 0x0000720018ec6a11 */ /* 0x000fe200078008ff */
[----:B------:R-:W-:Y:S02]  /*13cc0*/  FMUL.FTZ R28, R28, c[0x0][0x320] ;  /* 0x0000c8001c1c7a20 */ /* 0x000fe40000410000 */
[----:B------:R-:W-:Y:S01]  /*13cd0*/  @P6 IMAD.X R29, R23, 0x1, R217, P4 ;  /* 0x00000001171d6824 */ /* 0x000fe200020e06d9 */
[----:B------:R-:W-:Y:S01]  /*13ce0*/  @P6 IADD3 R26, P4, R25, R182, RZ ;  /* 0x000000b6191a6210 */ /* 0x000fe20007f9e0ff */
[----:B------:R-:W-:Y:S02]  /*13cf0*/  FMUL.FTZ R32, R32, c[0x0][0x320] ;  /* 0x0000c80020207a20 */ /* 0x000fe40000410000 */
[----:B------:R-:W1:Y:S01]  /*13d00*/  MUFU.TANH R12, R12 ;  /* 0x0000000c000c7308 */ /* 0x000e620000002400 */
[----:B------:R-:W-:Y:S01]  /*13d10*/  @P6 LEA.HI.X R237, R24, c[0x0][0x1cc], R29, 0x1, P0 ;  /* 0x0000730018ed6a11 */ /* 0x000fe200000f0c1d */
[--C-:B------:R-:W-:Y:S01]  /*13d20*/  @P6 IMAD.X R29, R23, 0x1, R224.reuse, P4 ;  /* 0x00000001171d6824 */ /* 0x100fe200020e06e0 */
[----:B------:R-:W-:Y:S01]  /*13d30*/  @P6 LEA R238, P5, R26, c[0x0][0x1c8], 0x1 ;  /* 0x000072001aee6a11 */ /* 0x000fe200078a08ff */
[----:B------:R-:W-:Y:S01]  /*13d40*/  FMUL.FTZ R24, R30, c[0x0][0x320] ;  /* 0x0000c8001e187a20 */ /* 0x000fe20000410000 */
[----:B------:R-:W-:Y:S01]  /*13d50*/  @P6 IADD3 R10, P0, R25, R180, RZ ;  /* 0x000000b4190a6210 */ /* 0x000fe20007f1e0ff */
[----:B------:R-:W-:Y:S01]  /*13d60*/  @!PT LDS RZ, [RZ] ;  /* 0x00000000fffff984 */ /* 0x000fe20000000800 */
[----:B------:R-:W-:Y:S01]  /*13d70*/  @!PT LDS RZ, [RZ] ;  /* 0x00000000fffff984 */ /* 0x000fe20000000800 */
[----:B------:R-:W-:Y:S01]  /*13d80*/  @!PT LDS RZ, [RZ] ;  /* 0x00000000fffff984 */ /* 0x000fe20000000800 */
[----:B------:R1:W-:Y:S01]  /*13d90*/  @P6 LDGSTS.E.BYPASS.LTC128B.128 [R207+0x6100], [R236.64], !P3 ;  /* 0x06100000eccf6fae */ /* 0x0003e2000d901d5c */
[----:B------:R-:W-:Y:S02]  /*13da0*/  @P6 LEA.HI.X R239, R26, c[0x0][0x1cc], R29, 0x1, P5 ;  /* 0x000073001aef6a11 */ /* 0x000fe400028f0c1d */
[C---:B------:R-:W-:Y:S01]  /*13db0*/  @P6 LEA R240, P4, R10.reuse, c[0x0][0x1c8], 0x1 ;  /* 0x000072000af06a11 */ /* 0x040fe200078808ff */
[----:B------:R-:W1:Y:S01]  /*13dc0*/  MUFU.TANH R16, R235 ;  /* 0x000000eb00107308 */ /* 0x000e620000002400 */
[----:B------:R-:W-:Y:S02]  /*13dd0*/  @P6 IADD3.X R11, R23, R223, RZ, P0, !PT ;  /* 0x000000df170b6210 */ /* 0x000fe400007fe4ff */
[----:B------:R1:W-:Y:S01]  /*13de0*/  @P6 LDGSTS.E.BYPASS.LTC128B.128 [R207+0x8100], [R238.64], !P2 ;  /* 0x08100000eecf6fae */ /* 0x0003e2000d101d5c */
[----:B------:R-:W-:Y:S02]  /*13df0*/  @P6 IADD3 R25, P0, R25, UR6, RZ ;  /* 0x0000000619196c10 */ /* 0x000fe4000ff1e0ff */
[----:B------:R-:W-:Y:S02]  /*13e00*/  @P6 LEA.HI.X R241, R10, c[0x0][0x1cc], R11, 0x1, P4 ;  /* 0x000073000af16a11 */ /* 0x000fe400020f0c0b */
[C---:B------:R-:W-:Y:S02]  /*13e10*/  @P6 IADD3 R10, P5, R25.reuse, R210, RZ ;  /* 0x000000d2190a6210 */ /* 0x040fe40007fbe0ff */
[----:B------:R-:W1:Y:S01]  /*13e20*/  MUFU.TANH R15, R15 ;  /* 0x0000000f000f7308 */ /* 0x000e620000002400 */
[----:B------:R1:W-:Y:S01]  /*13e30*/  @P6 LDGSTS.E.BYPASS.LTC128B.128 [R207+0xa100], [R240.64], !P1 ;  /* 0x0a100000f0cf6fae */ /* 0x0003e2000c901d5c */
[----:B------:R-:W-:Y:S02]  /*13e40*/  @P6 IADD3 R30, P4, R25, R182, RZ ;  /* 0x000000b6191e6210 */ /* 0x000fe40007f9e0ff */
[----:B------:R-:W-:Y:S02]  /*13e50*/  @P6 IADD3.X R11, R23, UR7, RZ, P0, !PT ;  /* 0x00000007170b6c10 */ /* 0x000fe400087fe4ff */
[----:B------:R-:W-:Y:S03]  /*13e60*/  @P6 IADD3 R26, P0, R25, R180, RZ ;  /* 0x000000b4191a6210 */ /* 0x000fe60007f1e0ff */
[C---:B------:R-:W-:Y:S01]  /*13e70*/  @P6 IMAD.X R25, R11.reuse, 0x1, R217, P5 ;  /* 0x000000010b196824 */ /* 0x040fe200028e06d9 */
[----:B------:R5:W1:Y:S01]  /*13e80*/  MUFU.TANH R23, R31 ;  /* 0x0000001f00177308 */ /* 0x000a620000002400 */
[----:B------:R-:W-:Y:S01]  /*13e90*/  @P6 LEA R244, P5, R10, c[0x0][0x1c8], 0x1 ;  /* 0x000072000af46a11 */ /* 0x000fe200078a08ff */
[C---:B------:R-:W-:Y:S01]  /*13ea0*/  @P6 IMAD.X R29, R11.reuse, 0x1, R224, P4 ;  /* 0x000000010b1d6824 */ /* 0x040fe200020e06e0 */
[----:B------:R-:W-:Y:S01]  /*13eb0*/  @P6 LEA R242, P4, R30, c[0x0][0x1c8], 0x1 ;  /* 0x000072001ef26a11 */ /* 0x000fe200078808ff */
[----:B------:R-:W-:Y:S01]  /*13ec0*/  @P6 IMAD.X R11, R11, 0x1, R223, P0 ;  /* 0x000000010b0b6824 */ /* 0x000fe200000e06df */
[----:B------:R-:W-:Y:S02]  /*13ed0*/  @P6 LEA R246, P0, R26, c[0x0][0x1c8], 0x1 ;  /* 0x000072001af66a11 */ /* 0x000fe400078008ff */
[----:B------:R-:W-:Y:S01]  /*13ee0*/  @P6 LEA.HI.X R245, R10, c[0x0][0x1cc], R25, 0x1, P5 ;  /* 0x000073000af56a11 */ /* 0x000fe200028f0c19 */
[----:B------:R-:W-:Y:S01]  /*13ef0*/  FMUL.FTZ R25, R35, c[0x0][0x320] ;  /* 0x0000c80023197a20 */ /* 0x000fe20000410000 */
[----:B------:R-:W-:Y:S01]  /*13f00*/  @P6 LEA.HI.X R247, R26, c[0x0][0x1cc], R11, 0x1, P0 ;  /* 0x000073001af76a11 */ /* 0x000fe200000f0c0b */
[----:B------:R-:W1:Y:S01]  /*13f10*/  MUFU.TANH R14, R14 ;  /* 0x0000000e000e7308 */ /* 0x000e620000002400 */
[----:B------:R-:W-:Y:S01]  /*13f20*/  @P6 LEA.HI.X R243, R30, c[0x0][0x1cc], R29, 0x1, P4 ;  /* 0x000073001ef36a11 */ /* 0x000fe200020f0c1d */
[----:B------:R1:W-:Y:S01]  /*13f30*/  @P6 LDGSTS.E.BYPASS.LTC128B.128 [R207+0x7100], [R244.64], !P3 ;  /* 0x07100000f4cf6fae */ /* 0x0003e2000d901d5c */
[----:B------:R-:W-:Y:S01]  /*13f40*/  PLOP3.LUT P0, PT, PT, PT, UP3, 0x80, 0x0 ;  /* 0x000000000000781c */ /* 0x000fe20003f0f038 */
[----:B------:R-:W-:Y:S02]  /*13f50*/  FMUL.FTZ R11, R33, c[0x0][0x320] ;  /* 0x0000c800210b7a20 */ /* 0x000fe40000410000 */
[----:B------:R-:W-:Y:S02]  /*13f60*/  FMUL.FTZ R26, R34, c[0x0][0x320] ;  /* 0x0000c800221a7a20 */ /* 0x000fe40000410000 */
[----:B------:R-:W-:Y:S01]  /*13f70*/  IMAD.SHL.U32 R30, R228, 0x40, RZ ;  /* 0x00000040e41e7824 */ /* 0x000fe200078e00ff */
[----:B------:R1:W-:Y:S01]  /*13f80*/  @P6 LDGSTS.E.BYPASS.LTC128B.128 [R207+0x9100], [R242.64], !P2 ;  /* 0x09100000f2cf6fae */ /* 0x0003e2000d101d5c */
[----:B------:R2:W1:Y:S01]  /*13f90*/  MUFU.TANH R29, R32 ;  /* 0x00000020001d7308 */ /* 0x0004620000002400 */
[----:B-----5:R-:W-:Y:S05]  /*13fa0*/  IMAD.U32 R31, RZ, RZ, UR23 ;  /* 0x00000017ff1f7e24 */ /* 0x020fea000f8e00ff */
[----:B------:R1:W-:Y:S01]  /*13fb0*/  @P6 LDGSTS.E.BYPASS.LTC128B.128 [R207+0xb100], [R246.64], !P1 ;  /* 0x0b100000f6cf6fae */ /* 0x0003e2000c901d5c */
[----:B------:R-:W-:Y:S01]  /*13fc0*/  @P0 IMAD.MOV.U32 R234, RZ, RZ, R221 ;  /* 0x000000ffffea0224 */ /* 0x000fe200078e00dd */
[----:B------:R-:W-:Y:S02]  /*13fd0*/  PLOP3.LUT P0, PT, PT, PT, UP2, 0x40, 0x0 ;  /* 0x000000000000781c */ /* 0x000fe40003f0e828 */
[----:B------:R-:W1:Y:S03]  /*13fe0*/  MUFU.TANH R19, R19 ;  /* 0x0000001300137308 */ /* 0x000e660000002400 */
[----:B------:R-:W0:Y:S07]  /*13ff0*/  LDGDEPBAR ;  /* 0x00000000000079af */ /* 0x000e2e0000000000 */
[----:B------:R-:W1:Y:S01]  /*14000*/  MUFU.TANH R18, R18 ;  /* 0x0000001200127308 */ /* 0x000e620000002400 */
[----:B------:R-:W5:Y:S01]  /*14010*/  SHFL.IDX PT, R10, R234, RZ, 0x1c1f ;  /* 0x001c1fffea0a7589 */ /* 0x000f6200000e0000 */
[----:B--2---:R-:W-:Y:S04]  /*14020*/  IADD3 R32, -R213, 0x1, -R30 ;  /* 0x00000001d5207810 */ /* 0x004fe80007ffe91e */
[----:B------:R-:W-:Y:S04]  /*14030*/  IADD3 R31, -R31, UR12, R32 ;  /* 0x0000000c1f1f7c10 */ /* 0x000fe8000fffe120 */
[----:B------:R-:W2:Y:S01]  /*14040*/  MUFU.TANH R17, R17 ;  /* 0x0000001100117308 */ /* 0x000ea20000002400 */
[C---:B------:R-:W-:Y:S02]  /*14050*/  IADD3 R32, R31.reuse, c[0x0][0x328], RZ ;  /* 0x0000ca001f207a10 */ /* 0x040fe40007ffe0ff */
[----:B------:R-:W-:Y:S07]  /*14060*/  IADD3 R31, R31, UR4, RZ ;  /* 0x000000041f1f7c10 */ /* 0x000fee000fffe0ff */
[----:B------:R-:W1:Y:S01]  /*14070*/  MUFU.TANH R22, R22 ;  /* 0x0000001600167308 */ /* 0x000e620000002400 */
[----:B-----5:R-:W-:Y:S01]  /*14080*/  IADD3 R34, R32, R10, RZ ;  /* 0x0000000a20227210 */ /* 0x020fe20007ffe0ff */
[----:B------:R-:W-:Y:S08]  /*14090*/  IMAD.IADD R33, R31, 0x1, R10 ;  /* 0x000000011f217824 */ /* 0x000ff000078e020a */
        /* <DEDUP_REMOVED lines=24> */
.L_x_399:
[----:B------:R-:W-:Y:S04]  /*14220*/  MOV R4, c[0x0][0x32c] ;  /* 0x0000cb0000047a02 */ /* 0x000fe80000000f00 */
[----:B------:R-:W-:Y:S11]  /*14230*/  ISETP.NE.AND P0, PT, R4, 0x1, PT ;  /* 0x000000010400780c */ /* 0x000ff60003f05270 */
[----:B------:R-:W-:Y:S02]  /*14240*/  @!UPT UIADD3 URZ, URZ, URZ, URZ ;  /* 0x0000003f3f3ff290 */ /* 0x000fe4000fffe03f */
[----:B------:R-:W-:Y:S05]  /*14250*/  @P0 IMAD.HI.U32 R4, R5, c[0x0][0x330], RZ ;  /* 0x0000cc0005040a27 */ /* 0x000fea00078e00ff */
[----:B------:R-:W-:Y:S02]  /*14260*/  @P0 SHF.R.U32.HI R5, RZ, c[0x0][0x334], R4 ;  /* 0x0000cd00ff050a19 */ /* 0x000fe40000011604 */
.L_x_400:
[----:B------:R-:W-:Y:S05]  /*14270*/  BSYNC B0 ;  /* 0x0000000000007941 */ /* 0x000fea0003800000 */
.L_x_398:
[----:B------:R-:W-:Y:S04]  /*14280*/  IMAD R4, R5, c[0x0][0x32c], -R30 ;  /* 0x0000cb0005047a24 */ /* 0x000fe800078e0a1e */
[----:B------:R-:W-:Y:S05]  /*14290*/  IMAD.IADD R4, R4, 0x1, -R213 ;  /* 0x0000000104047824 */ /* 0x000fea00078e0ad5 */
[----:B------:R-:W-:Y:S02]  /*142a0*/  IADD3 R5, R4, c[0x0][0x32c], RZ ;  /* 0x0000cb0004057a10 */ /* 0x000fe40007ffe0ff */
[----:B------:R-:W-:Y:S02]  /*142b0*/  IMNMX R33, R33, R4, !PT ;  /* 0x0000000421217217 */ /* 0x000fe40007800200 */
[----:B------:R-:W-:Y:S02]  /*142c0*/  IMNMX R34, R34, R5, PT ;  /* 0x0000000522227217 */ /* 0x000fe40003800200 */
.L_x_397:
[----:B--234-:R-:W-:Y:S01]  /*142d0*/  ISETP.GT.AND P0, PT, R228, -0x1, PT ;  /* 0xffffffffe400780c */ /* 0x01cfe20003f04270 */
[----:B------:R-:W2:Y:S03]  /*142e0*/  SHFL.IDX PT, R7, R234, 0x1, 0x1c1f ;  /* 0x003c1f00ea077f89 */ /* 0x000ea600000e0000 */
[C---:B------:R-:W-:Y:S02]  /*142f0*/  ISETP.GT.AND P4, PT, R33.reuse, 0x1, P0 ;  /* 0x000000012100780c */ /* 0x040fe40000784270 */
[----:B------:R-:W-:Y:S02]  /*14300*/  ISETP.GT.AND P5, PT, R33, RZ, P0 ;  /* 0x000000ff2100720c */ /* 0x000fe400007a4270 */
[C---:B------:R-:W-:Y:S02]  /*14310*/  ISETP.LT.OR P4, PT, R34.reuse, 0x2, P4 ;  /* 0x000000022200780c */ /* 0x040fe40002781670 */
[C---:B------:R-:W-:Y:S02]  /*14320*/  ISETP.LT.OR P5, PT, R34.reuse, 0x1, P5 ;  /* 0x000000012200780c */ /* 0x040fe40002fa1670 */
[----:B------:R-:W-:Y:S02]  /*14330*/  FSEL R10, R181, -INF , !P4 ;  /* 0xff800000b50a7808 */ /* 0x000fe40006000000 */
[C---:B------:R-:W-:Y:S02]  /*14340*/  ISETP.GT.AND P4, PT, R33.reuse, 0x10, P0 ;  /* 0x000000102100780c */ /* 0x040fe40000784270 */
[C---:B------:R-:W-:Y:S02]  /*14350*/  ISETP.GT.AND P6, PT, R33.reuse, 0x8, P0 ;  /* 0x000000082100780c */ /* 0x040fe400007c4270 */
[----:B------:R-:W-:Y:S02]  /*14360*/  ISETP.LT.OR P4, PT, R34, 0x11, P4 ;  /* 0x000000112200780c */ /* 0x000fe40002781670 */
[----:B------:R-:W-:Y:S02]  /*14370*/  FSEL R178, R178, -INF , !P5 ;  /* 0xff800000b2b27808 */ /* 0x000fe40006800000 */
[C---:B------:R-:W-:Y:S02]  /*14380*/  ISETP.GT.AND P5, PT, R33.reuse, 0x9, P0 ;  /* 0x000000092100780c */ /* 0x040fe400007a4270 */
[----:B------:R-:W-:Y:S01]  /*14390*/  FSEL R164, R232, -INF , !P4 ;  /* 0xff800000e8a47808 */ /* 0x000fe20006000000 */
[--C-:B--2---:R-:W-:Y:S01]  /*143a0*/  IMAD.IADD R4, R32, 0x1, R7.reuse ;  /* 0x0000000120047824 */ /* 0x104fe200078e0207 */
[----:B------:R-:W-:Y:S01]  /*143b0*/  ISETP.GT.AND P4, PT, R33, 0x19, P0 ;  /* 0x000000192100780c */ /* 0x000fe20000784270 */
[----:B------:R-:W-:Y:S01]  /*143c0*/  IMAD.IADD R5, R31, 0x1, R7 ;  /* 0x000000011f057824 */ /* 0x000fe200078e0207 */
        /* <DEDUP_REMOVED lines=52> */
.L_x_403:
[----:B------:R-:W-:Y:S04]  /*14710*/  MOV R7, c[0x0][0x32c] ;  /* 0x0000cb0000077a02 */ /* 0x000fe80000000f00 */
[----:B------:R-:W-:Y:S11]  /*14720*/  ISETP.NE.AND P4, PT, R7, 0x1, PT ;  /* 0x000000010700780c */ /* 0x000ff60003f85270 */
[----:B------:R-:W-:Y:S02]  /*14730*/  @!UPT UIADD3 URZ, URZ, URZ, URZ ;  /* 0x0000003f3f3ff290 */ /* 0x000fe4000fffe03f */
[----:B------:R-:W-:Y:S05]  /*14740*/  @P4 IMAD.HI.U32 R7, R11, c[0x0][0x330], RZ ;  /* 0x0000cc000b074a27 */ /* 0x000fea00078e00ff */
[----:B------:R-:W-:Y:S02]  /*14750*/  @P4 SHF.R.U32.HI R11, RZ, c[0x0][0x334], R7 ;  /* 0x0000cd00ff0b4a19 */ /* 0x000fe40000011607 */
.L_x_404:
[----:B------:R-:W-:Y:S05]  /*14760*/  BSYNC B0 ;  /* 0x0000000000007941 */ /* 0x000fea0003800000 */
.L_x_402:
[----:B------:R-:W-:Y:S04]  /*14770*/  IMAD R30, R11, c[0x0][0x32c], -R30 ;  /* 0x0000cb000b1e7a24 */ /* 0x000fe800078e0a1e */
[----:B------:R-:W-:Y:S05]  /*14780*/  IMAD.IADD R30, R30, 0x1, -R213 ;  /* 0x000000011e1e7824 */ /* 0x000fea00078e0ad5 */
[----:B------:R-:W-:Y:S02]  /*14790*/  IADD3 R7, R30, c[0x0][0x32c], RZ ;  /* 0x0000cb001e077a10 */ /* 0x000fe40007ffe0ff */
[----:B------:R-:W-:Y:S02]  /*147a0*/  IMNMX R5, R5, R30, !PT ;  /* 0x0000001e05057217 */ /* 0x000fe40007800200 */
[----:B------:R-:W-:Y:S02]  /*147b0*/  IMNMX R4, R4, R7, PT ;  /* 0x0000000704047217 */ /* 0x000fe40003800200 */
.L_x_401:
[----:B------:R-:W-:Y:S01]  /*147c0*/  FMNMX.FTZ R7, R178, R3, !PT ;  /* 0x00000003b2077209 */ /* 0x000fe20007810000 */
[----:B------:R-:W-:Y:S01]  /*147d0*/  LDSM.16.MT88.4 R28, [R197+0x100] ;  /* 0x00010000c51c783b */ /* 0x000fe20000004200 */
[C---:B------:R-:W-:Y:S02]  /*147e0*/  ISETP.GT.AND P6, PT, R5.reuse, RZ, P0 ;  /* 0x000000ff0500720c */ /* 0x040fe400007c4270 */
[----:B------:R-:W-:Y:S02]  /*147f0*/  FMNMX.FTZ R7, R10, R7, !PT ;  /* 0x000000070a077209 */ /* 0x000fe40007810000 */
[C---:B------:R-:W-:Y:S02]  /*14800*/  ISETP.GT.AND P5, PT, R5.reuse, 0x1, P0 ;  /* 0x000000010500780c */ /* 0x040fe400007a4270 */
[----:B------:R-:W-:Y:S02]  /*14810*/  FMNMX.FTZ R7, R6, R7, !PT ;  /* 0x0000000706077209 */ /* 0x000fe40007810000 */
        /* <DEDUP_REMOVED lines=67> */
[----:B------:R-:W-:Y:S01]  /*14c50*/  FMNMX.FTZ R12, R149, R12, !PT ;  /* 0x0000000c950c7209 */ /* 0x000fe20007810000 */
[----:B------:R-:W-:Y:S01]  /*14c60*/  LDSM.16.MT88.4 R20, [R198+0x100] ;  /* 0x00010000c614783b */ /* 0x000fe20000004200 */
[----:B------:R-:W-:Y:S02]  /*14c70*/  ISETP.LT.OR P4, PT, R4, 0x39, P4 ;  /* 0x000000390400780c */ /* 0x000fe40002781670 */
[----:B------:R-:W-:Y:S02]  /*14c80*/  ISETP.GT.AND P0, PT, R5, 0x39, P0 ;  /* 0x000000390500780c */ /* 0x000fe40000704270 */
[----:B------:R-:W-:Y:S02]  /*14c90*/  FSEL R145, R26, -INF , !P4 ;  /* 0xff8000001a917808 */ /* 0x000fe40006000000 */
[----:B------:R-:W-:Y:S04]  /*14ca0*/  ISETP.LT.OR P0, PT, R4, 0x3a, P0 ;  /* 0x0000003a0400780c */ /* 0x000fe80000701670 */
[----:B------:R-:W-:Y:S02]  /*14cb0*/  FSEL R133, R25, -INF , !P0 ;  /* 0xff80000019857808 */ /* 0x000fe40004000000 */
[----:B-1----:R-:W-:Y:S02]  /*14cc0*/  FMNMX.FTZ R8, R7, R0, !PT ;  /* 0x0000000007087209 */ /* 0x002fe40007810000 */
[----:B------:R-:W-:Y:S02]  /*14cd0*/  FMNMX.FTZ R0, R147, R12, !PT ;  /* 0x0000000c93007209 */ /* 0x000fe40007810000 */
[----:B------:R-:W-:Y:S02]  /*14ce0*/  LDSM.16.MT88.4 R12, [R203+0x100] ;  /* 0x00010000cb0c783b */ /* 0x000fe40000004200 */
[----:B------:R-:W-:Y:S04]  /*14cf0*/  FMNMX.FTZ R0, R145, R0, !PT ;  /* 0x0000000091007209 */ /* 0x000fe80007810000 */
[----:B------:R-:W-:Y:S02]  /*14d00*/  FMNMX.FTZ R7, R133, R0, !PT ;  /* 0x0000000085077209 */ /* 0x000fe40007810000 */
[----:B------:R-:W1:Y:S08]  /*14d10*/  SHFL.BFLY PT, R9, R8, 0x1, 0x1f ;  /* 0x0c201f0008097f89 */ /* 0x000e7000000e0000 */
[----:B------:R-:W2:Y:S01]  /*14d20*/  SHFL.BFLY PT, R4, R7, 0x2, 0x1f ;  /* 0x0c401f0007047f89 */ /* 0x000ea200000e0000 */
[----:B-1----:R-:W-:Y:S04]  /*14d30*/  FMNMX.FTZ R0, R8, R9, !PT ;  /* 0x0000000908007209 */ /* 0x002fe80007810000 */
[C---:B------:R-:W-:Y:S01]  /*14d40*/  FSETP.NEU.FTZ.AND P0, PT, R0.reuse, -INF , PT ;  /* 0xff8000000000780b */ /* 0x040fe20003f1d000 */
[C---:B------:R-:W-:Y:S01]  /*14d50*/  FMUL.FTZ R151, R0.reuse, c[0x0][0x2d0] ;  /* 0x0000b40000977a20 */ /* 0x040fe20000410000 */
[----:B--2---:R-:W-:Y:S04]  /*14d60*/  FMNMX.FTZ R5, R7, R4, !PT ;  /* 0x0000000407057209 */ /* 0x004fe80007810000 */
[----:B------:R-:W-:Y:S02]  /*14d70*/  FSEL R151, R151, RZ, P0 ;  /* 0x000000ff97977208 */ /* 0x000fe40000000000 */
[----:B------:R-:W-:Y:S01]  /*14d80*/  FSEL R4, R0, RZ, P0 ;  /* 0x000000ff00047208 */ /* 0x000fe20000000000 */
[----:B------:R-:W1:Y:S02]  /*14d90*/  SHFL.BFLY PT, R132, R5, 0x1, 0x1f ;  /* 0x0c201f0005847f89 */ /* 0x000e6400000e0000 */
[----:B------:R-:W-:Y:S02]  /*14da0*/  FFMA.FTZ R168, R178, c[0x0][0x2d0], -R151 ;  /* 0x0000b400b2a87a23 */ /* 0x000fe40000010897 */
[----:B------:R-:W-:Y:S02]  /*14db0*/  FADD.FTZ R3, -R4, R3 ;  /* 0x0000000304037221 */ /* 0x000fe40000010100 */
[--C-:B------:R-:W-:Y:S02]  /*14dc0*/  FFMA.FTZ R135, R10, c[0x0][0x2d0], -R151.reuse ;  /* 0x0000b4000a877a23 */ /* 0x100fe40000010897 */
[--C-:B------:R-:W-:Y:S01]  /*14dd0*/  FFMA.FTZ R134, R6, c[0x0][0x2d0], -R151.reuse ;  /* 0x0000b40006867a23 */ /* 0x100fe20000010897 */
[----:B------:R-:W-:Y:S01]  /*14de0*/  MUFU.EX2 R168, R168 ;  /* 0x000000a800a87308 */ /* 0x000fe20000000800 */
[--C-:B------:R-:W-:Y:S02]  /*14df0*/  FFMA.FTZ R169, R230, c[0x0][0x2d0], -R151.reuse ;  /* 0x0000b400e6a97a23 */ /* 0x100fe40000010897 */
[----:B------:R-:W-:Y:S02]  /*14e00*/  FMUL.FTZ R6, R3, c[0x0][0x2d0] ;  /* 0x0000b40003067a20 */ /* 0x000fe40000410000 */
[--C-:B------:R-:W-:Y:S02]  /*14e10*/  FFMA.FTZ R174, R164, c[0x0][0x2d0], -R151.reuse ;  /* 0x0000b400a4ae7a23 */ /* 0x100fe40000010897 */
[----:B------:R-:W-:Y:S01]  /*14e20*/  LDSM.16.MT88.4 R164, [R203+0x5900] ;  /* 0x00590000cba4783b */ /* 0x000fe20000004200 */
[--C-:B------:R-:W-:Y:S02]  /*14e30*/  FFMA.FTZ R175, R162, c[0x0][0x2d0], -R151.reuse ;  /* 0x0000b400a2af7a23 */ /* 0x100fe40000010897 */
[----:B------:R-:W2:Y:S01]  /*14e40*/  MUFU.EX2 R135, R135 ;  /* 0x0000008700877308 */ /* 0x000ea20000000800 */
[--C-:B------:R-:W-:Y:S02]  /*14e50*/  FFMA.FTZ R176, R142, c[0x0][0x2d0], -R151.reuse ;  /* 0x0000b4008eb07a23 */ /* 0x100fe40000010897 */
[--C-:B------:R-:W-:Y:S01]  /*14e60*/  FFMA.FTZ R229, R160, c[0x0][0x2d0], -R151.reuse ;  /* 0x0000b400a0e57a23 */ /* 0x100fe20000010897 */
[----:B-1----:R-:W-:Y:S01]  /*14e70*/  FMNMX.FTZ R132, R5, R132, !PT ;  /* 0x0000008405847209 */ /* 0x002fe20007810000 */
[--C-:B------:R-:W-:Y:S02]  /*14e80*/  FFMA.FTZ R232, R158, c[0x0][0x2d0], -R151.reuse ;  /* 0x0000b4009ee87a23 */ /* 0x100fe40000010897 */
[--C-:B------:R-:W-:Y:S01]  /*14e90*/  FFMA.FTZ R231, R156, c[0x0][0x2d0], -R151.reuse ;  /* 0x0000b4009ce77a23 */ /* 0x100fe20000010897 */
[C---:B------:R-:W-:Y:S01]  /*14ea0*/  FSETP.NEU.FTZ.AND P0, PT, R132.reuse, -INF , PT ;  /* 0xff8000008400780b */ /* 0x040fe20003f1d000 */
[----:B------:R-:W-:Y:S01]  /*14eb0*/  FMUL.FTZ R144, R132, c[0x0][0x2d0] ;  /* 0x0000b40084907a20 */ /* 0x000fe20000410000 */
[----:B------:R-:W-:Y:S01]  /*14ec0*/  MUFU.EX2 R134, R134 ;  /* 0x0000008600867308 */ /* 0x000fe20000000800 */
[--C-:B------:R-:W-:Y:S01]  /*14ed0*/  FFMA.FTZ R234, R154, c[0x0][0x2d0], -R151.reuse ;  /* 0x0000b4009aea7a23 */ /* 0x100fe20000010897 */
[----:B------:R-:W-:Y:S01]  /*14ee0*/  FSEL R5, R132, RZ, P0 ;  /* 0x000000ff84057208 */ /* 0x000fe20000000000 */
[--C-:B------:R-:W-:Y:S01]  /*14ef0*/  FFMA.FTZ R237, R152, c[0x0][0x2d0], -R151.reuse ;  /* 0x0000b40098ed7a23 */ /* 0x100fe20000010897 */
[----:B------:R-:W-:Y:S01]  /*14f00*/  FSEL R144, R144, RZ, P0 ;  /* 0x000000ff90907208 */ /* 0x000fe20000000000 */
[--C-:B------:R-:W-:Y:S01]  /*14f10*/  FFMA.FTZ R240, R150, c[0x0][0x2d0], -R151.reuse ;  /* 0x0000b40096f07a23 */ /* 0x100fe20000010897 */
[----:B------:R-:W-:Y:S01]  /*14f20*/  ISETP.GT.AND P0, PT, R228, UR5, PT ;  /* 0x00000005e4007c0c */ /* 0x000fe2000bf04270 */
[----:B------:R-:W-:Y:S02]  /*14f30*/  FADD.FTZ R5, -R5, R2 ;  /* 0x0000000205057221 */ /* 0x000fe40000010100 */
[--C-:B------:R-:W-:Y:S01]  /*14f40*/  FFMA.FTZ R173, R19, c[0x0][0x2d0], -R144.reuse ;  /* 0x0000b40013ad7a23 */ /* 0x100fe20000010890 */
[----:B------:R-:W1:Y:S01]  /*14f50*/  MUFU.EX2 R169, R169 ;  /* 0x000000a900a97308 */ /* 0x000e620000000800 */
[--C-:B------:R-:W-:Y:S02]  /*14f60*/  FFMA.FTZ R172, R11, c[0x0][0x2d0], -R144.reuse ;  /* 0x0000b4000bac7a23 */ /* 0x100fe40000010890 */
[--C-:B------:R-:W-:Y:S01]  /*14f70*/  FFMA.FTZ R171, R177, c[0x0][0x2d0], -R144.reuse ;  /* 0x0000b400b1ab7a23 */ /* 0x100fe20000010890 */
[----:B--2---:R-:W-:Y:S01]  /*14f80*/  F2FP.BF16.PACK_AB R136, R135, R168 ;  /* 0x000000a88788723e */ /* 0x004fe200000010ff */
[--C-:B------:R-:W-:Y:S02]  /*14f90*/  FFMA.FTZ R170, R179, c[0x0][0x2d0], -R144.reuse ;  /* 0x0000b400b3aa7a23 */ /* 0x100fe40000010890 */
[----:B------:R-:W-:Y:S02]  /*14fa0*/  FMUL.FTZ R2, R5, c[0x0][0x2d0] ;  /* 0x0000b40005027a20 */ /* 0x000fe40000410000 */
[--C-:B------:R-:W-:Y:S01]  /*14fb0*/  FFMA.FTZ R177, R140, c[0x0][0x2d0], -R151.reuse ;  /* 0x0000b4008cb17a23 */ /* 0x100fe20000010897 */
[----:B------:R-:W2:Y:S01]  /*14fc0*/  MUFU.EX2 R3, R6 ;  /* 0x0000000600037308 */ /* 0x000ea20000000800 */
[--C-:B------:R-:W-:Y:S02]  /*14fd0*/  FFMA.FTZ R178, R163, c[0x0][0x2d0], -R144.reuse ;  /* 0x0000b400a3b27a23 */ /* 0x100fe40000010890 */
[--C-:B------:R-:W-:Y:S02]  /*14fe0*/  FFMA.FTZ R179, R161, c[0x0][0x2d0], -R144.reuse ;  /* 0x0000b400a1b37a23 */ /* 0x100fe40000010890 */
[----:B------:R-:W-:Y:S01]  /*14ff0*/  LDSM.16.MT88.4 R160, [R196+0x3900] ;  /* 0x00390000c4a0783b */ /* 0x000fe20000004200 */
[--C-:B------:R-:W-:Y:S02]  /*15000*/  FFMA.FTZ R181, R143, c[0x0][0x2d0], -R144.reuse ;  /* 0x0000b4008fb57a23 */ /* 0x100fe40000010890 */
[--C-:B------:R-:W-:Y:S02]  /*15010*/  FFMA.FTZ R230, R141, c[0x0][0x2d0], -R144.reuse ;  /* 0x0000b4008de67a23 */ /* 0x100fe40000010890 */
[----:B------:R-:W-:Y:S01]  /*15020*/  MUFU.EX2 R173, R173 ;  /* 0x000000ad00ad7308 */ /* 0x000fe20000000800 */
[--C-:B------:R-:W-:Y:S02]  /*15030*/  FFMA.FTZ R233, R159, c[0x0][0x2d0], -R144.reuse ;  /* 0x0000b4009fe97a23 */ /* 0x100fe40000010890 */
[----:B------:R-:W-:Y:S01]  /*15040*/  LDSM.16.MT88.4 R140, [R197+0x2900] ;  /* 0x00290000c58c783b */ /* 0x000fe20000004200 */
[----:B-1----:R-:W-:Y:S01]  /*15050*/  F2FP.BF16.PACK_AB R138, R169, R134 ;  /* 0x00000086a98a723e */ /* 0x002fe200000010ff */
[--C-:B------:R-:W-:Y:S02]  /*15060*/  FFMA.FTZ R236, R157, c[0x0][0x2d0], -R144.reuse ;  /* 0x0000b4009dec7a23 */ /* 0x100fe40000010890 */
[--C-:B------:R-:W-:Y:S02]  /*15070*/  FFMA.FTZ R235, R155, c[0x0][0x2d0], -R144.reuse ;  /* 0x0000b4009beb7a23 */ /* 0x100fe40000010890 */
[--C-:B------:R-:W-:Y:S01]  /*15080*/  FFMA.FTZ R238, R153, c[0x0][0x2d0], -R144.reuse ;  /* 0x0000b40099ee7a23 */ /* 0x100fe20000010890 */
[----:B------:R-:W1:Y:S01]  /*15090*/  MUFU.EX2 R172, R172 ;  /* 0x000000ac00ac7308 */ /* 0x000e620000000800 */
[----:B------:R-:W-:Y:S01]  /*150a0*/  LDSM.16.MT88.4 R152, [R198+0x3900] ;  /* 0x00390000c698783b */ /* 0x000fe20000004200 */
[--C-:B------:R-:W-:Y:S02]  /*150b0*/  FFMA.FTZ R239, R148, c[0x0][0x2d0], -R151.reuse ;  /* 0x0000b40094ef7a23 */ /* 0x100fe40000010897 */
[C---:B--2---:R-:W-:Y:S02]  /*150c0*/  FMUL.FTZ R4, R3.reuse, R128 ;  /* 0x0000008003047220 */ /* 0x044fe40000410000 */
[C---:B------:R-:W-:Y:S02]  /*150d0*/  FMUL.FTZ R5, R3.reuse, R129 ;  /* 0x0000008103057220 */ /* 0x040fe40000410000 */
[C---:B------:R-:W-:Y:S01]  /*150e0*/  FMUL.FTZ R8, R3.reuse, R124 ;  /* 0x0000007c03087220 */ /* 0x040fe20000410000 */
[----:B------:R-:W-:Y:S01]  /*150f0*/  LDSM.16.MT88.4 R156, [R197+0x3900] ;  /* 0x00390000c59c783b */ /* 0x000fe20000004200 */
        /* <DEDUP_REMOVED lines=11> */
[--C-:B------:R-:W-:Y:S02]  /*151b0*/  FFMA.FTZ R244, R147, c[0x0][0x2d0], -R144.reuse ;  /* 0x0000b40093f47a23 */ /* 0x100fe40000010890 */
[--C-:B------:R-:W-:Y:S01]  /*151c0*/  FFMA.FTZ R243, R145, c[0x0][0x2d0], -R144.reuse ;  /* 0x0000b40091f37a23 */ /* 0x100fe20000010890 */
[----:B------:R-:W1:Y:S01]  /*151d0*/  MUFU.EX2 R2, R2 ;  /* 0x0000000200027308 */ /* 0x000e620000000800 */
[----:B------:R-:W-:Y:S02]  /*151e0*/  FFMA.FTZ R151, R146, c[0x0][0x2d0], -R151 ;  /* 0x0000b40092977a23 */ /* 0x000fe40000010897 */
[----:B------:R-:W-:Y:S02]  /*151f0*/  FFMA.FTZ R144, R133, c[0x0][0x2d0], -R144 ;  /* 0x0000b40085907a23 */ /* 0x000fe40000010890 */
[C---:B------:R-:W-:Y:S02]  /*15200*/  FMUL.FTZ R36, R3.reuse, R36 ;  /* 0x0000002403247220 */ /* 0x040fe40000410000 */
[C---:B------:R-:W-:Y:S02]  /*15210*/  FMUL.FTZ R37, R3.reuse, R37 ;  /* 0x0000002503257220 */ /* 0x040fe40000410000 */
        /* <DEDUP_REMOVED lines=125> */
[----:B------:R-:W-:Y:S02]  /*159f0*/  FMUL.FTZ R85, R3, R85 ;  /* 0x0000005503557220 */ /* 0x000fe40000410000 */
[C---:B------:R-:W-:Y:S01]  /*15a00*/  FMUL.FTZ R86, R2.reuse, R86 ;  /* 0x0000005602567220 */ /* 0x040fe20000410000 */
[----:B------:R-:W-:Y:S01]  /*15a10*/  F2FP.BF16.PACK_AB R100, R175, R174 ;  /* 0x000000aeaf64723e */ /* 0x000fe200000010ff */
[C---:B------:R-:W-:Y:S01]  /*15a20*/  HMMA.16816.F32.BF16 R80, R136.reuse, R102, R80 ;  /* 0x000000668850723c */ /* 0x040fe20000041850 */
[----:B------:R-:W-:Y:S03]  /*15a30*/  MUFU.EX2 R239, R239 ;  /* 0x000000ef00ef7308 */ /* 0x000fe60000000800 */
[----:B------:R-:W-:Y:S01]  /*15a40*/  FMUL.FTZ R87, R2, R87 ;  /* 0x0000005702577220 */ /* 0x000fe20000410000 */
[----:B----4-:R-:W-:Y:S01]  /*15a50*/  F2FP.BF16.PACK_AB R101, R179, R178 ;  /* 0x000000b2b365723e */ /* 0x010fe200000010ff */
[----:B------:R-:W-:Y:S01]  /*15a60*/  FMUL.FTZ R88, R3, R88 ;  /* 0x0000005803587220 */ /* 0x000fe20000410000 */
[----:B------:R-:W-:Y:S01]  /*15a70*/  F2FP.BF16.PACK_AB R102, R177, R176 ;  /* 0x000000b0b166723e */ /* 0x000fe200000010ff */
[C---:B------:R-:W-:Y:S01]  /*15a80*/  FMUL.FTZ R89, R3.reuse, R89 ;  /* 0x0000005903597220 */ /* 0x040fe20000410000 */
[----:B-----5:R-:W-:Y:S02]  /*15a90*/  F2FP.BF16.PACK_AB R103, R230, R181 ;  /* 0x000000b5e667723e */ /* 0x020fe400000010ff */
[C---:B--2---:R-:W-:Y:S01]  /*15aa0*/  HMMA.16816.F32.BF16 R84, R136.reuse, R108, R84 ;  /* 0x0000006c8854723c */ /* 0x044fe20000041854 */
[----:B------:R-:W-:Y:S02]  /*15ab0*/  MUFU.EX2 R241, R241 ;  /* 0x000000f100f17308 */ /* 0x000fe40000000800 */
[C---:B------:R-:W-:Y:S02]  /*15ac0*/  FMUL.FTZ R90, R2.reuse, R90 ;  /* 0x0000005a025a7220 */ /* 0x040fe40000410000 */
[C---:B------:R-:W-:Y:S02]  /*15ad0*/  FMUL.FTZ R91, R2.reuse, R91 ;  /* 0x0000005b025b7220 */ /* 0x040fe40000410000 */
[C---:B------:R-:W-:Y:S02]  /*15ae0*/  FMUL.FTZ R92, R3.reuse, R92 ;  /* 0x0000005c035c7220 */ /* 0x040fe40000410000 */
[C---:B------:R-:W-:Y:S02]  /*15af0*/  FMUL.FTZ R93, R3.reuse, R93 ;  /* 0x0000005d035d7220 */ /* 0x040fe40000410000 */
[----:B------:R-:W1:Y:S01]  /*15b00*/  MUFU.EX2 R244, R244 ;  /* 0x000000f400f47308 */ /* 0x000e620000000800 */
[C---:B------:R-:W-:Y:S01]  /*15b10*/  HMMA.16816.F32.BF16 R88, R136.reuse, R110, R88 ;  /* 0x0000006e8858723c */ /* 0x040fe20000041858 */
[----:B------:R-:W2:Y:S02]  /*15b20*/  LDSM.16.MT88.4 R108, [R197+0x900] ;  /* 0x00090000c56c783b */ /* 0x000ea40000004200 */
[C---:B------:R-:W-:Y:S02]  /*15b30*/  FMUL.FTZ R94, R2.reuse, R94 ;  /* 0x0000005e025e7220 */ /* 0x040fe40000410000 */
[C---:B------:R-:W-:Y:S02]  /*15b40*/  FMUL.FTZ R95, R2.reuse, R95 ;  /* 0x0000005f025f7220 */ /* 0x040fe40000410000 */
[C---:B------:R-:W-:Y:S02]  /*15b50*/  FMUL.FTZ R96, R3.reuse, R96 ;  /* 0x0000006003607220 */ /* 0x040fe40000410000 */
[C---:B------:R-:W-:Y:S01]  /*15b60*/  FMUL.FTZ R97, R3.reuse, R97 ;  /* 0x0000006103617220 */ /* 0x040fe20000410000 */
[----:B------:R-:W4:Y:S02]  /*15b70*/  MUFU.EX2 R243, R243 ;  /* 0x000000f300f37308 */ /* 0x000f240000000800 */
        /* <DEDUP_REMOVED lines=131> */
[----:B------:R-:W-:Y:S01]  /*163b0*/  FADD.FTZ R230, R230, R181 ;  /* 0x000000b5e6e67221 */ /* 0x000fe20000010000 */
[----:B------:R-:W-:Y:S03]  /*163c0*/  IADD3 R181, R228, -0x1, RZ ;  /* 0xffffffffe4b57810 */ /* 0x000fe60007ffe0ff */
[----:B------:R-:W-:Y:S01]  /*163d0*/  FADD.FTZ R233, R233, R230 ;  /* 0x000000e6e9e97221 */ /* 0x000fe20000010000 */
[----:B------:R-:W-:Y:S04]  /*163e0*/  HMMA.16816.F32.BF16 R96, R136, R14, R96 ;  /* 0x0000000e8860723c */ /* 0x000fe80000041860 */
[----:B------:R-:W-:Y:S01]  /*163f0*/  FADD.FTZ R236, R236, R233 ;  /* 0x000000e9ecec7221 */ /* 0x000fe20000010000 */
[----:B------:R-:W-:Y:S03]  /*16400*/  MOV R228, R181 ;  /* 0x000000b500e47202 */ /* 0x000fe60000000f00 */
[----:B------:R-:W-:Y:S04]  /*16410*/  FADD.FTZ R235, R235, R236 ;  /* 0x000000ecebeb7221 */ /* 0x000fe80000010000 */
[----:B------:R-:W-:Y:S04]  /*16420*/  FADD.FTZ R238, R238, R235 ;  /* 0x000000ebeeee7221 */ /* 0x000fe80000010000 */
[----:B------:R-:W-:Y:S04]  /*16430*/  FADD.FTZ R241, R241, R238 ;  /* 0x000000eef1f17221 */ /* 0x000fe80000010000 */
[----:B------:R-:W-:Y:S04]  /*16440*/  FADD.FTZ R244, R244, R241 ;  /* 0x000000f1f4f47221 */ /* 0x000fe80000010000 */
[----:B------:R-:W-:Y:S04]  /*16450*/  FADD.FTZ R219, R243, R244 ;  /* 0x000000f4f3db7221 */ /* 0x000fe80000010000 */
[----:B------:R-:W-:Y:S01]  /*16460*/  FADD.FTZ R219, R246, R219 ;  /* 0x000000dbf6db7221 */ /* 0x000fe20000010000 */
[----:B------:R-:W-:-:S05]  /*16470*/  @P0 BRA `(.L_x_405) ;  /* 0xffffc84000000947 */ /* 0x000fca000383ffff */
.L_x_396:
        /* <DEDUP_REMOVED lines=23> */
.L_x_407:
[----:B------:R-:W-:Y:S02]  /*165f0*/  ULDC UR4, c[0x0][0x32c] ;  /* 0x0000cb0000047ab9 */ /* 0x000fe40000000800 */
[----:B------:R-:W-:-:S03]  /*16600*/  UISETP.NE.AND UP0, UPT, UR4, 0x1, UPT ;  /* 0x000000010400788c */ /* 0x000fc6000bf05270 */
[----:B------:R-:W-:Y:S02]  /*16610*/  ULDC.64 UR4, c[0x0][0x330] ;  /* 0x0000cc0000047ab9 */ /* 0x000fe40000000a00 */
[----:B------:R-:W-:-:S07]  /*16620*/  UIMAD.WIDE.U32 UR16, UR10, UR4, URZ ;  /* 0x000000040a1072a5 */ /* 0x000fce000f8e003f */
[----:B------:R-:W-:Y:S02]  /*16630*/  @UP0 UMOV UR13, UR17 ;  /* 0x00000011000d0c82 */ /* 0x000fe40008000000 */
[----:B------:R-:W-:Y:S02]  /*16640*/  @UP0 USHF.R.U32.HI UR10, URZ, UR5, UR13 ;  /* 0x000000053f0a0299 */ /* 0x000fe4000801160d */
.L_x_408:
[----:B------:R-:W-:Y:S02]  /*16650*/  ULDC UR4, c[0x0][0x32c] ;  /* 0x0000cb0000047ab9 */ /* 0x000fe40000000800 */
[----:B------:R-:W-:-:S04]  /*16660*/  UIMAD UR4, UR10, UR4, URZ ;  /* 0x000000040a0472a4 */ /* 0x000fc8000f8e023f */
[----:B------:R-:W-:-:S04]  /*16670*/  UISETP.LT.AND UP0, UPT, UR9, UR4, UPT ;  /* 0x000000040900728c */ /* 0x000fc8000bf01270 */
[----:B------:R-:W-:-:S04]  /*16680*/  USEL UR9, UR9, UR4, !UP0 ;  /* 0x0000000409097287 */ /* 0x000fc8000c000000 */
.L_x_406:
[----:B------:R-:W-:-:S04]  /*16690*/  UIADD3 UR9, UR9, 0x3f, URZ ;  /* 0x0000003f09097890 */ /* 0x000fc8000fffe03f */
[----:B------:R-:W-:-:S04]  /*166a0*/  USHF.R.S32.HI UR4, URZ, 0x1f, UR9 ;  /* 0x0000001f3f047899 */ /* 0x000fc80008011409 */
[----:B------:R-:W-:-:S04]  /*166b0*/  ULEA.HI UR4, UR4, UR9, URZ, 0x6 ;  /* 0x0000000904047291 */ /* 0x000fc8000f8f303f */
[----:B------:R-:W-:-:S04]  /*166c0*/  USHF.R.S32.HI UR4, URZ, 0x6, UR4 ;  /* 0x000000063f047899 */ /* 0x000fc80008011404 */
[----:B------:R-:W-:-:S04]  /*166d0*/  UISETP.LT.AND UP0, UPT, UR8, UR4, UPT ;  /* 0x000000040800728c */ /* 0x000fc8000bf01270 */
[----:B------:R-:W-:-:S06]  /*166e0*/  USEL UR4, UR8, UR4, !UP0 ;  /* 0x0000000408047287 */ /* 0x000fcc000c000000 */
[----:B------:R-:W-:-:S13]  /*166f0*/  ISETP.GE.AND P0, PT, R181, UR4, PT ;  /* 0x00000004b5007c0c */ /* 0x000fda000bf06270 */
[----:B------:R-:W-:Y:S05]  /*16700*/  @!P0 BRA `(.L_x_409) ;  /* 0x00002dd000008947 */ /* 0x000fea0003800000 */
[----:B------:R-:W-:Y:S01]  /*16710*/  IADD3 RZ, P6, R208, 0x40, RZ ;  /* 0x00000040d0ff7810 */ /* 0x000fe20007fde0ff */
[----:B------:R-:W-:Y:S01]  /*16720*/  IMAD.MOV.U32 R135, RZ, RZ, R132 ;  /* 0x000000ffff877224 */ /* 0x000fe200078e0084 */
[C---:B------:R-:W-:Y:S01]  /*16730*/  IADD3 RZ, P4, R210.reuse, 0x40, RZ ;  /* 0x00000040d2ff7810 */ /* 0x040fe20007f9e0ff */
[----:B------:R-:W-:Y:S01]  /*16740*/  IMAD.MOV.U32 R3, RZ, RZ, R0 ;  /* 0x000000ffff037224 */ /* 0x000fe200078e0000 */
[----:B------:R-:W-:Y:S01]  /*16750*/  IADD3 RZ, P0, R210, 0x80, RZ ;  /* 0x00000080d2ff7810 */ /* 0x000fe20007f1e0ff */
[----:B------:R-:W-:Y:S01]  /*16760*/  IMAD.MOV.U32 R230, RZ, RZ, R181 ;  /* 0x000000ffffe67224 */ /* 0x000fe200078e00b5 */
[C---:B------:R-:W-:Y:S01]  /*16770*/  IADD3 RZ, P5, R208.reuse, 0x80, RZ ;  /* 0x00000080d0ff7810 */ /* 0x040fe20007fbe0ff */
[----:B------:R-:W-:Y:S01]  /*16780*/  IMAD.X R229, RZ, RZ, R215, P6 ;  /* 0x000000ffffe57224 */ /* 0x000fe200030e06d7 */
[C---:B------:R-:W-:Y:S01]  /*16790*/  IADD3 R223, R208.reuse, 0x40, RZ ;  /* 0x00000040d0df7810 */ /* 0x040fe20007ffe0ff */
[--C-:B------:R-:W-:Y:S01]  /*167a0*/  IMAD.X R227, RZ, RZ, R217.reuse, P4 ;  /* 0x000000ffffe37224 */ /* 0x100fe200020e06d9 */
[----:B------:R-:W-:Y:S01]  /*167b0*/  IADD3.X R228, RZ, R215, RZ, P5, !PT ;  /* 0x000000d7ffe47210 */ /* 0x000fe20002ffe4ff */
[----:B------:R-:W-:Y:S01]  /*167c0*/  IMAD.X R226, RZ, RZ, R217, P0 ;  /* 0x000000ffffe27224 */ /* 0x000fe200000e06d9 */
[----:B------:R-:W-:Y:S01]  /*167d0*/  IADD3 R222, R208, 0x80, RZ ;  /* 0x00000080d0de7810 */ /* 0x000fe20007ffe0ff */
[----:B------:R-:W-:Y:S01]  /*167e0*/  IMAD.MOV.U32 R224, RZ, RZ, c[0x0][0x20c] ;  /* 0x00008300ffe07624 */ /* 0x000fe200078e00ff */
[----:B------:R-:W-:-:S02]  /*167f0*/  IADD3 R221, R210, 0x40, RZ ;  /* 0x00000040d2dd7810 */ /* 0x000fc40007ffe0ff */
[----:B------:R-:W-:Y:S02]  /*16800*/  IADD3 R220, R210, 0x80, RZ ;  /* 0x00000080d2dc7810 */ /* 0x000fe40007ffe0ff */
[----:B------:R-:W-:Y:S02]  /*16810*/  MOV R225, c[0x0][0x208] ;  /* 0x0000820000e17a02 */ /* 0x000fe40000000f00 */
.L_x_410:
[C---:B------:R-:W-:Y:S01]  /*16820*/  ISETP.LT.AND P6, PT, R230.reuse, UR8, PT ;  /* 0x00000008e6007c0c */ /* 0x040fe2000bfc1270 */
[----:B------:R-:W-:Y:S04]  /*16830*/  DEPBAR.LE SB0, 0x0 ;  /* 0x000080000000791a */ /* 0x000fe80000000000 */
[----:B------:R-:W-:Y:S08]  /*16840*/  BAR.SYNC.DEFER_BLOCKING 0x0 ;  /* 0x0000000000007b1d */ /* 0x000ff00000010000 */
[----:B------:R-:W-:Y:S01]  /*16850*/  @!P6 SHF.R.S32.HI R15, RZ, 0x1f, R230 ;  /* 0x0000001fff0fe819 */ /* 0x000fe200000114e6 */
[----:B------:R-:W-:Y:S04]  /*16860*/  @!P6 IMAD.WIDE.U32 R4, R230, c[0x0][0x208], RZ ;  /* 0x00008200e604ea25 */ /* 0x000fe800078e00ff */
[----:B------:R-:W-:Y:S01]  /*16870*/  @!P6 IMAD R15, R15, c[0x0][0x208], RZ ;  /* 0x000082000f0fea24 */ /* 0x000fe200078e02ff */
[----:B------:R-:W-:Y:S03]  /*16880*/  @!P6 SHF.L.U32 R13, R4, 0x6, RZ ;  /* 0x00000006040de819 */ /* 0x000fe600000006ff */
[----:B------:R-:W-:Y:S01]  /*16890*/  @!P6 IMAD R15, R230, c[0x0][0x20c], R15 ;  /* 0x00008300e60fea24 */ /* 0x000fe200078e020f */
[C---:B------:R-:W-:Y:S02]  /*168a0*/  @!P6 IADD3 R17, P0, R13.reuse, R222, RZ ;  /* 0x000000de0d11e210 */ /* 0x040fe40007f1e0ff */
[----:B------:R-:W-:Y:S02]  /*168b0*/  @!P6 IADD3 R7, P4, R13, R223, RZ ;  /* 0x000000df0d07e210 */ /* 0x000fe40007f9e0ff */
[----:B------:R-:W-:Y:S01]  /*168c0*/  @!P6 IADD3 R15, R5, R15, RZ ;  /* 0x0000000f050fe210 */ /* 0x000fe20007ffe0ff */
[----:B------:R-:W-:Y:S01]  /*168d0*/  LDSM.16.M88.4 R32, [R206+0xc100] ;  /* 0x00c10000ce20783b */ /* 0x000fe20000000200 */
[----:B------:R-:W-:Y:S02]  /*168e0*/  @!P6 IADD3 R5, P5, R13, R208, RZ ;  /* 0x000000d00d05e210 */ /* 0x000fe40007fbe0ff */
[----:B------:R-:W-:Y:S04]  /*168f0*/  @!P6 SHF.L.U64.HI R15, R4, 0x6, R15 ;  /* 0x00000006040fe819 */ /* 0x000fe8000001020f */
[----:B------:R-:W-:Y:S01]  /*16900*/  @!P6 IADD3.X R4, R15, R228, RZ, P0, !PT ;  /* 0x000000e40f04e210 */ /* 0x000fe200007fe4ff */
[----:B------:R-:W1:Y:S01]  /*16910*/  LDSM.16.M88.4 R8, [R205+0x6100] ;  /* 0x00610000cd08783b */ /* 0x000e620000000200 */
[----:B------:R-:W-:Y:S02]  /*16920*/  @!P6 LEA R28, P0, R17, c[0x0][0x1f8], 0x1 ;  /* 0x00007e00111cea11 */ /* 0x000fe400078008ff */
[----:B------:R-:W-:Y:S02]  /*16930*/  @!P6 IADD3.X R0, R15, R215, RZ, P5, !PT ;  /* 0x000000d70f00e210 */ /* 0x000fe40002ffe4ff */
[----:B------:R-:W-:Y:S02]  /*16940*/  @!P6 LEA.HI.X R29, R17, c[0x0][0x1fc], R4, 0x1, P0 ;  /* 0x00007f00111dea11 */ /* 0x000fe400000f0c04 */
[----:B------:R-:W-:Y:S01]  /*16950*/  @!P6 LEA R22, P5, R5, c[0x0][0x1f8], 0x1 ;  /* 0x00007e000516ea11 */ /* 0x000fe200078a08ff */
[----:B------:R-:W2:Y:S01]  /*16960*/  LDSM.16.M88.4 R16, [R205+0x6900] ;  /* 0x00690000cd10783b */ /* 0x000ea20000000200 */
[----:B------:R-:W-:Y:S02]  /*16970*/  @!P6 IADD3.X R2, R15, R229, RZ, P4, !PT ;  /* 0x000000e50f02e210 */ /* 0x000fe400027fe4ff */
[----:B------:R-:W-:Y:S02]  /*16980*/  @!P6 LEA R20, P4, R7, c[0x0][0x1f8], 0x1 ;  /* 0x00007e000714ea11 */ /* 0x000fe400078808ff */
[----:B------:R-:W-:Y:S02]  /*16990*/  @!P6 LEA R13, P0, R225, R13, 0x5 ;  /* 0x0000000de10de211 */ /* 0x000fe400078028ff */
[----:B------:R-:W-:Y:S01]  /*169a0*/  @!P6 LEA.HI.X R23, R5, c[0x0][0x1fc], R0, 0x1, P5 ;  /* 0x00007f000517ea11 */ /* 0x000fe200028f0c00 */
[----:B------:R-:W3:Y:S01]  /*169b0*/  LDSM.16.M88.4 R24, [R205+0x7100] ;  /* 0x00710000cd18783b */ /* 0x000ee20000000200 */
[----:B------:R-:W-:Y:S02]  /*169c0*/  @!P6 LEA.HI.X R21, R7, c[0x0][0x1fc], R2, 0x1, P4 ;  /* 0x00007f000715ea11 */ /* 0x000fe400020f0c02 */
[----:B------:R-:W-:Y:S02]  /*169d0*/  @!P6 IADD3 R5, P5, R13, R208, RZ ;  /* 0x000000d00d05e210 */ /* 0x000fe40007fbe0ff */
[----:B------:R-:W-:Y:S02]  /*169e0*/  @!P6 LEA.HI.X R15, R225, R15, R224, 0x5, P0 ;  /* 0x0000000fe10fe211 */ /* 0x000fe400000f2ce0 */
[C---:B------:R-:W-:Y:S01]  /*169f0*/  @!P6 IADD3 R7, P4, R13.reuse, R223, RZ ;  /* 0x000000df0d07e210 */ /* 0x040fe20007f9e0ff */
[----:B------:R-:W4:Y:S01]  /*16a00*/  LDSM.16.M88.4 R136, [R205+0x7900] ;  /* 0x00790000cd88783b */ /* 0x000f220000000200 */
[----:B------:R-:W-:Y:S02]  /*16a10*/  @!P6 IADD3 R13, P0, R13, R222, RZ ;  /* 0x000000de0d0de210 */ /* 0x000fe40007f1e0ff */
[----:B------:R-:W-:Y:S02]  /*16a20*/  @!P6 IADD3.X R0, R15, R215, RZ, P5, !PT ;  /* 0x000000d70f00e210 */ /* 0x000fe40002ffe4ff */
[----:B------:R-:W-:Y:S02]  /*16a30*/  @!P6 LEA R170, P5, R5, c[0x0][0x1f8], 0x1 ;  /* 0x00007e0005aaea11 */ /* 0x000fe400078a08ff */
[----:B------:R-:W-:Y:S01]  /*16a40*/  @!P6 IADD3.X R2, R15, R229, RZ, P4, !PT ;  /* 0x000000e50f02e210 */ /* 0x000fe200027fe4ff */
[----:B------:R-:W-:Y:S01]  /*16a50*/  LDSM.16.M88.4 R140, [R202+0xc100] ;  /* 0x00c10000ca8c783b */ /* 0x000fe20000000200 */
[----:B------:R-:W-:Y:S02]  /*16a60*/  @!P6 LEA R168, P4, R7, c[0x0][0x1f8], 0x1 ;  /* 0x00007e0007a8ea11 */ /* 0x000fe400078808ff */
[----:B------:R-:W-:Y:S02]  /*16a70*/  @!P6 IADD3.X R4, R15, R228, RZ, P0, !PT ;  /* 0x000000e40f04e210 */ /* 0x000fe400007fe4ff */
[----:B------:R-:W-:Y:S02]  /*16a80*/  @!P6 LEA R132, P0, R13, c[0x0][0x1f8], 0x1 ;  /* 0x00007e000d84ea11 */ /* 0x000fe400078008ff */
[----:B------:R-:W-:Y:S01]  /*16a90*/  @!P6 LEA.HI.X R171, R5, c[0x0][0x1fc], R0, 0x1, P5 ;  /* 0x00007f0005abea11 */ /* 0x000fe200028f0c00 */
[----:B------:R-:W5:Y:S01]  /*16aa0*/  LDSM.16.M88.4 R144, [R204] ;  /* 0x00000000cc90783b */ /* 0x000f620000000200 */
[----:B------:R-:W-:Y:S02]  /*16ab0*/  @!P6 LEA.HI.X R169, R7, c[0x0][0x1fc], R2, 0x1, P4 ;  /* 0x00007f0007a9ea11 */ /* 0x000fe400020f0c02 */
[----:B------:R-:W-:Y:S02]  /*16ac0*/  @!P6 LEA.HI.X R133, R13, c[0x0][0x1fc], R4, 0x1, P0 ;  /* 0x00007f000d85ea11 */ /* 0x000fe400000f0c04 */
[C---:B-1----:R-:W-:Y:S03]  /*16ad0*/  HMMA.16816.F32.BF16 R4, R32.reuse, R8, RZ ;  /* 0x000000082004723c */ /* 0x042fe600000418ff */
[----:B------:R-:W1:Y:S05]  /*16ae0*/  LDSM.16.M88.4 R148, [R195] ;  /* 0x00000000c394783b */ /* 0x000e6a0000000200 */
[C---:B------:R-:W-:Y:S03]  /*16af0*/  HMMA.16816.F32.BF16 R8, R32.reuse, R10, RZ ;  /* 0x0000000a2008723c */ /* 0x040fe600000418ff */
[----:B------:R-:W1:Y:S05]  /*16b00*/  LDSM.16.M88.4 R152, [R194] ;  /* 0x00000000c298783b */ /* 0x000e6a0000000200 */
[C---:B--2---:R-:W-:Y:S03]  /*16b10*/  HMMA.16816.F32.BF16 R12, R32.reuse, R16, RZ ;  /* 0x00000010200c723c */ /* 0x044fe600000418ff */
        /* <DEDUP_REMOVED lines=12> */
[C---:B------:R-:W-:Y:S01]  /*16be0*/  ISETP.GT.AND P6, PT, R230.reuse, UR8, PT ;  /* 0x00000008e6007c0c */ /* 0x040fe2000bfc4270 */
        /* <DEDUP_REMOVED lines=115> */
[----:B------:R-:W1:Y:S06]  /*17320*/  LDSM.16.M88.4 R168, [R199+0x14100] ;  /* 0x01410000c7a8783b */ /* 0x000e6c0000000200 */
[----:B------:R-:W-:Y:S01]  /*17330*/  IADD3 R181, R230, -0x1, RZ ;  /* 0xffffffffe6b57810 */ /* 0x000fe20007ffe0ff */
        /* <DEDUP_REMOVED lines=49> */
[----:B-1----:R-:W-:Y:S02]  /*17650*/  FMNMX.FTZ R5, R174, R3, !PT ;  /* 0x00000003ae057209 */ /* 0x002fe40007810000 */
[----:B------:R-:W-:Y:S09]  /*17660*/  @P6 SHF.R.S32.HI R6, RZ, 0x1f, R181 ;  /* 0x0000001fff066819 */ /* 0x000ff200000114b5 */
[----:B------:R-:W-:Y:S02]  /*17670*/  FMUL.FTZ R22, R22, c[0x0][0x320] ;  /* 0x0000c80016167a20 */ /* 0x000fe40000410000 */
[----:B------:R-:W-:Y:S02]  /*17680*/  FMUL.FTZ R23, R23, c[0x0][0x320] ;  /* 0x0000c80017177a20 */ /* 0x000fe40000410000 */
[----:B------:R-:W-:Y:S02]  /*17690*/  FMUL.FTZ R20, R20, c[0x0][0x320] ;  /* 0x0000c80014147a20 */ /* 0x000fe40000410000 */
[----:B------:R-:W-:Y:S02]  /*176a0*/  FMUL.FTZ R21, R21, c[0x0][0x320] ;  /* 0x0000c80015157a20 */ /* 0x000fe40000410000 */
[----:B------:R-:W-:Y:S02]  /*176b0*/  FMUL.FTZ R24, R24, c[0x0][0x320] ;  /* 0x0000c80018187a20 */ /* 0x000fe40000410000 */
[----:B------:R-:W-:Y:S01]  /*176c0*/  FMUL.FTZ R25, R25, c[0x0][0x320] ;  /* 0x0000c80019197a20 */ /* 0x000fe20000410000 */
[----:B------:R-:W1:Y:S01]  /*176d0*/  MUFU.TANH R172, R172 ;  /* 0x000000ac00ac7308 */ /* 0x000e620000002400 */
[----:B------:R-:W-:Y:S02]  /*176e0*/  FMUL.FTZ R26, R26, c[0x0][0x320] ;  /* 0x0000c8001a1a7a20 */ /* 0x000fe40000410000 */
[----:B------:R-:W-:Y:S01]  /*176f0*/  FMUL.FTZ R27, R27, c[0x0][0x320] ;  /* 0x0000c8001b1b7a20 */ /* 0x000fe20000410000 */
[C---:B--2---:R-:W-:Y:S06]  /*17700*/  HMMA.16816.F32.BF16 R28, R168.reuse, R8, R28 ;  /* 0x00000008a81c723c */ /* 0x044fec000004181c */
[----:B------:R-:W2:Y:S01]  /*17710*/  MUFU.TANH R232, R232 ;  /* 0x000000e800e87308 */ /* 0x000ea20000002400 */
[----:B----4-:R-:W-:Y:S01]  /*17720*/  FMNMX.FTZ R9, R234, R135, !PT ;  /* 0x00000087ea097209 */ /* 0x010fe20007810000 */
        /* <DEDUP_REMOVED lines=64> */
[----:B--2---:R-:W-:Y:S01]  /*17b30*/  FMNMX.FTZ R11, R4, R9, !PT ;  /* 0x00000009040b7209 */ /* 0x004fe20007810000 */
[----:B------:R-:W-:Y:S06]  /*17b40*/  @P6 IMAD.WIDE.U32 R8, R181, c[0x0][0x1e0], RZ ;  /* 0x00007800b5086a25 */ /* 0x000fec00078e00ff */
[----:B------:R-:W2:Y:S01]  /*17b50*/  SHFL.BFLY PT, R2, R11, 0x1, 0x1f ;  /* 0x0c201f000b027f89 */ /* 0x000ea200000e0000 */
[----:B-1----:R-:W-:Y:S02]  /*17b60*/  FMNMX.FTZ R5, R7, R0, !PT ;  /* 0x0000000007057209 */ /* 0x002fe40007810000 */
[----:B------:R-:W-:Y:S05]  /*17b70*/  @P6 SHF.L.U32 R7, R8, 0x6, RZ ;  /* 0x0000000608076819 */ /* 0x000fea00000006ff */
[----:B------:R-:W1:Y:S01]  /*17b80*/  SHFL.BFLY PT, R132, R5, 0x1, 0x1f ;  /* 0x0c201f0005847f89 */ /* 0x000e6200000e0000 */
[----:B--2---:R-:W-:Y:S05]  /*17b90*/  FMNMX.FTZ R0, R11, R2, !PT ;  /* 0x000000020b007209 */ /* 0x004fea0007810000 */
[C---:B------:R-:W-:Y:S02]  /*17ba0*/  FADD.FTZ R2, -R0.reuse, R3 ;  /* 0x0000000300027221 */ /* 0x040fe40000010100 */
[----:B------:R-:W-:Y:S02]  /*17bb0*/  FMUL.FTZ R151, R0, c[0x0][0x2d0] ;  /* 0x0000b40000977a20 */ /* 0x000fe40000410000 */
[----:B------:R-:W-:Y:S02]  /*17bc0*/  FMUL.FTZ R3, R2, c[0x0][0x2d0] ;  /* 0x0000b40002037a20 */ /* 0x000fe40000410000 */
[--C-:B------:R-:W-:Y:S01]  /*17bd0*/  FFMA.FTZ R174, R174, c[0x0][0x2d0], -R151.reuse ;  /* 0x0000b400aeae7a23 */ /* 0x100fe20000010897 */
[----:B-1----:R-:W-:Y:S01]  /*17be0*/  FMNMX.FTZ R132, R5, R132, !PT ;  /* 0x0000008405847209 */ /* 0x002fe20007810000 */
[----:B------:R-:W-:Y:S01]  /*17bf0*/  @P6 IMAD R5, R6, c[0x0][0x1e0], RZ ;  /* 0x0000780006056a24 */ /* 0x000fe200078e02ff */
[----:B------:R-:W-:Y:S01]  /*17c00*/  @P6 IADD3 R6, P4, R7, R210, RZ ;  /* 0x000000d207066210 */ /* 0x000fe20007f9e0ff */
[----:B------:R-:W-:Y:S01]  /*17c10*/  FFMA.FTZ R173, R172, c[0x0][0x2d0], -R151 ;  /* 0x0000b400acad7a23 */ /* 0x000fe20000010897 */
[----:B------:R-:W1:Y:S01]  /*17c20*/  MUFU.EX2 R3, R3 ;  /* 0x0000000300037308 */ /* 0x000e620000000800 */
[----:B------:R-:W-:Y:S01]  /*17c30*/  FADD.FTZ R2, -R132, R135 ;  /* 0x0000008784027221 */ /* 0x000fe20000010100 */
[----:B------:R-:W-:Y:S01]  /*17c40*/  @P6 LEA R18, P5, R6, c[0x0][0x1c8], 0x1 ;  /* 0x0000720006126a11 */ /* 0x000fe200078a08ff */
[----:B------:R-:W-:Y:S02]  /*17c50*/  @P6 IMAD R5, R181, c[0x0][0x1e4], R5 ;  /* 0x00007900b5056a24 */ /* 0x000fe400078e0205 */
[----:B------:R-:W-:Y:S02]  /*17c60*/  FMUL.FTZ R4, R2, c[0x0][0x2d0] ;  /* 0x0000b40002047a20 */ /* 0x000fe40000410000 */
[----:B------:R-:W-:Y:S01]  /*17c70*/  FMUL.FTZ R145, R132, c[0x0][0x2d0] ;  /* 0x0000b40084917a20 */ /* 0x000fe20000410000 */
[----:B------:R-:W-:Y:S01]  /*17c80*/  @P6 IADD3 R5, R9, R5, RZ ;  /* 0x0000000509056210 */ /* 0x000fe20007ffe0ff */
[--C-:B------:R-:W-:Y:S01]  /*17c90*/  FFMA.FTZ R172, R238, c[0x0][0x2d0], -R151.reuse ;  /* 0x0000b400eeac7a23 */ /* 0x100fe20000010897 */
[----:B------:R2:W3:Y:S01]  /*17ca0*/  MUFU.EX2 R2, R4 ;  /* 0x0000000400027308 */ /* 0x0004e20000000800 */
[----:B------:R-:W-:Y:S01]  /*17cb0*/  FFMA.FTZ R171, R242, c[0x0][0x2d0], -R151 ;  /* 0x0000b400f2ab7a23 */ /* 0x000fe20000010897 */
[----:B------:R-:W-:Y:S01]  /*17cc0*/  @P6 SHF.L.U64.HI R5, R8, 0x6, R5 ;  /* 0x0000000608056819 */ /* 0x000fe20000010205 */
[--C-:B------:R-:W-:Y:S01]  /*17cd0*/  FFMA.FTZ R170, R234, c[0x0][0x2d0], -R145.reuse ;  /* 0x0000b400eaaa7a23 */ /* 0x100fe20000010891 */
[----:B------:R-:W-:Y:S01]  /*17ce0*/  @P6 IADD3 R8, P0, R7, R221, RZ ;  /* 0x000000dd07086210 */ /* 0x000fe20007f1e0ff */
[--C-:B------:R-:W-:Y:S01]  /*17cf0*/  FFMA.FTZ R169, R232, c[0x0][0x2d0], -R145.reuse ;  /* 0x0000b400e8a97a23 */ /* 0x100fe20000010891 */
[C---:B------:R-:W-:Y:S01]  /*17d00*/  @P6 IADD3.X R9, R5.reuse, R217, RZ, P4, !PT ;  /* 0x000000d905096210 */ /* 0x040fe200027fe4ff */
[--C-:B------:R-:W-:Y:S01]  /*17d10*/  FFMA.FTZ R168, R240, c[0x0][0x2d0], -R145.reuse ;  /* 0x0000b400f0a87a23 */ /* 0x100fe20000010891 */
[----:B------:R-:W-:Y:S01]  /*17d20*/  @P6 LEA R20, P4, R8, c[0x0][0x1c8], 0x1 ;  /* 0x0000720008146a11 */ /* 0x000fe200078808ff */
[----:B------:R-:W-:Y:S01]  /*17d30*/  FFMA.FTZ R135, R236, c[0x0][0x2d0], -R145 ;  /* 0x0000b400ec877a23 */ /* 0x000fe20000010891 */
[----:B------:R-:W-:Y:S01]  /*17d40*/  @P6 LEA.HI.X R19, R6, c[0x0][0x1cc], R9, 0x1, P5 ;  /* 0x0000730006136a11 */ /* 0x000fe200028f0c09 */
[----:B------:R-:W-:Y:S01]  /*17d50*/  MUFU.EX2 R174, R174 ;  /* 0x000000ae00ae7308 */ /* 0x000fe20000000800 */
[----:B------:R-:W-:Y:S01]  /*17d60*/  @P6 IADD3.X R11, R5, R227, RZ, P0, !PT ;  /* 0x000000e3050b6210 */ /* 0x000fe200007fe4ff */
[----:B------:R-:W-:Y:S02]  /*17d70*/  FFMA.FTZ R179, R142, c[0x0][0x2d0], -R145 ;  /* 0x0000b4008eb37a23 */ /* 0x000fe40000010891 */
[----:B------:R4:W-:Y:S01]  /*17d80*/  @P6 LDGSTS.E.BYPASS.LTC128B.128 [R207+0x6100], [R18.64], !P3 ;  /* 0x0610000012cf6fae */ /* 0x0009e2000d901d5c */
[----:B------:R-:W-:Y:S01]  /*17d90*/  @P6 LEA.HI.X R21, R8, c[0x0][0x1cc], R11, 0x1, P4 ;  /* 0x0000730008156a11 */ /* 0x000fe200020f0c0b */
[C---:B-1----:R-:W-:Y:S02]  /*17da0*/  FMUL.FTZ R32, R3.reuse, R100 ;  /* 0x0000006403207220 */ /* 0x042fe40000410000 */
[----:B------:R-:W-:Y:S02]  /*17db0*/  FMUL.FTZ R33, R3, R101 ;  /* 0x0000006503217220 */ /* 0x000fe40000410000 */
[----:B------:R-:W1:Y:S01]  /*17dc0*/  MUFU.EX2 R173, R173 ;  /* 0x000000ad00ad7308 */ /* 0x000e620000000800 */
[----:B------:R-:W-:Y:S01]  /*17dd0*/  FFMA.FTZ R183, R136, c[0x0][0x2d0], -R145 ;  /* 0x0000b40088b77a23 */ /* 0x000fe20000010891 */
[----:B------:R5:W-:Y:S01]  /*17de0*/  @P6 LDGSTS.E.BYPASS.LTC128B.128 [R207+0x8100], [R20.64], !P2 ;  /* 0x0810000014cf6fae */ /* 0x000be2000d101d5c */
[----:B--2---:R-:W-:Y:S01]  /*17df0*/  @P6 IADD3 R4, P0, R7, R220, RZ ;  /* 0x000000dc07046210 */ /* 0x004fe20007f1e0ff */
[C---:B---3--:R-:W-:Y:S02]  /*17e00*/  FMUL.FTZ R34, R2.reuse, R102 ;  /* 0x0000006602227220 */ /* 0x048fe40000410000 */
[----:B------:R-:W-:Y:S01]  /*17e10*/  FMUL.FTZ R35, R2, R103 ;  /* 0x0000006702237220 */ /* 0x000fe20000410000 */
[----:B------:R-:W-:Y:S01]  /*17e20*/  @P6 LEA R16, P4, R4, c[0x0][0x1c8], 0x1 ;  /* 0x0000720004106a11 */ /* 0x000fe200078808ff */
[--C-:B------:R-:W-:Y:S01]  /*17e30*/  FFMA.FTZ R231, R166, c[0x0][0x2d0], -R151.reuse ;  /* 0x0000b400a6e77a23 */ /* 0x100fe20000010897 */
[----:B------:R-:W-:Y:S01]  /*17e40*/  @P6 IADD3.X R9, R5, R226, RZ, P0, !PT ;  /* 0x000000e205096210 */ /* 0x000fe200007fe4ff */
[----:B------:R-:W-:Y:S01]  /*17e50*/  MUFU.EX2 R172, R172 ;  /* 0x000000ac00ac7308 */ /* 0x000fe20000000800 */
[----:B------:R-:W-:Y:S01]  /*17e60*/  @P6 IADD3 R7, P0, R7, UR6, RZ ;  /* 0x0000000607076c10 */ /* 0x000fe2000ff1e0ff */
[----:B------:R-:W-:Y:S01]  /*17e70*/  FFMA.FTZ R232, R162, c[0x0][0x2d0], -R151 ;  /* 0x0000b400a2e87a23 */ /* 0x000fe20000010897 */
[----:B------:R-:W-:Y:S01]  /*17e80*/  @P6 LEA.HI.X R17, R4, c[0x0][0x1cc], R9, 0x1, P4 ;  /* 0x0000730004116a11 */ /* 0x000fe200020f0c09 */
[--C-:B------:R-:W-:Y:S01]  /*17e90*/  FFMA.FTZ R233, R164, c[0x0][0x2d0], -R151.reuse ;  /* 0x0000b400a4e97a23 */ /* 0x100fe20000010897 */
[----:B------:R-:W-:Y:S01]  /*17ea0*/  @P6 IADD3 R4, P5, R7, R210, RZ ;  /* 0x000000d207046210 */ /* 0x000fe20007fbe0ff */
[----:B------:R-:W-:Y:S01]  /*17eb0*/  FFMA.FTZ R234, R160, c[0x0][0x2d0], -R151 ;  /* 0x0000b400a0ea7a23 */ /* 0x000fe20000010897 */
[----:B------:R-:W-:Y:S01]  /*17ec0*/  @P6 IADD3.X R5, R5, UR7, RZ, P0, !PT ;  /* 0x0000000705056c10 */ /* 0x000fe200087fe4ff */
[----:B------:R2:W-:Y:S01]  /*17ed0*/  @P6 LDGSTS.E.BYPASS.LTC128B.128 [R207+0xa100], [R16.64], !P1 ;  /* 0x0a10000010cf6fae */ /* 0x0005e2000c901d5c */
[----:B------:R-:W-:Y:S01]  /*17ee0*/  @P6 IADD3 R6, P4, R7, R221, RZ ;  /* 0x000000dd07066210 */ /* 0x000fe20007f9e0ff */
[----:B------:R-:W3:Y:S01]  /*17ef0*/  MUFU.EX2 R171, R171 ;  /* 0x000000ab00ab7308 */ /* 0x000ee20000000800 */
[C---:B------:R-:W-:Y:S01]  /*17f00*/  @P6 IADD3.X R9, R5.reuse, R217, RZ, P5, !PT ;  /* 0x000000d905096210 */ /* 0x040fe20002ffe4ff */
[----:B----4-:R-:W-:Y:S01]  /*17f10*/  FMUL.FTZ R18, R2, R118 ;  /* 0x0000007602127220 */ /* 0x010fe20000410000 */
[----:B------:R-:W-:Y:S01]  /*17f20*/  @P6 LEA R24, P5, R4, c[0x0][0x1c8], 0x1 ;  /* 0x0000720004186a11 */ /* 0x000fe200078a08ff */
[----:B------:R-:W-:Y:S01]  /*17f30*/  FMUL.FTZ R19, R2, R119 ;  /* 0x0000007702137220 */ /* 0x000fe20000410000 */
[----:B------:R-:W-:Y:S01]  /*17f40*/  @P6 IADD3.X R11, R5, R227, RZ, P4, !PT ;  /* 0x000000e3050b6210 */ /* 0x000fe200027fe4ff */
[----:B------:R-:W-:Y:S01]  /*17f50*/  FFMA.FTZ R235, R156, c[0x0][0x2d0], -R145 ;  /* 0x0000b4009ceb7a23 */ /* 0x000fe20000010891 */
[----:B------:R-:W-:Y:S01]  /*17f60*/  @P6 LEA.HI.X R25, R4, c[0x0][0x1cc], R9, 0x1, P5 ;  /* 0x0000730004196a11 */ /* 0x000fe200028f0c09 */
[----:B------:R-:W-:Y:S01]  /*17f70*/  FMUL.FTZ R4, R3, R128 ;  /* 0x0000008003047220 */ /* 0x000fe20000410000 */
[C---:B------:R-:W-:Y:S01]  /*17f80*/  @P6 LEA R10, P4, R6.reuse, c[0x0][0x1c8], 0x1 ;  /* 0x00007200060a6a11 */ /* 0x040fe200078808ff */
[----:B------:R-:W-:Y:S01]  /*17f90*/  MUFU.EX2 R170, R170 ;  /* 0x000000aa00aa7308 */ /* 0x000fe20000000800 */
[----:B------:R-:W-:Y:S01]  /*17fa0*/  @P6 IADD3 R7, P0, R7, R220, RZ ;  /* 0x000000dc07076210 */ /* 0x000fe20007f1e0ff */
[----:B------:R4:W-:Y:S01]  /*17fb0*/  @P6 LDGSTS.E.BYPASS.LTC128B.128 [R207+0x7100], [R24.64], !P3 ;  /* 0x0710000018cf6fae */ /* 0x0009e2000d901d5c */
[----:B------:R-:W-:Y:S01]  /*17fc0*/  @P6 LEA.HI.X R11, R6, c[0x0][0x1cc], R11, 0x1, P4 ;  /* 0x00007300060b6a11 */ /* 0x000fe200020f0c0b */
[C---:B------:R-:W-:Y:S01]  /*17fd0*/  FMUL.FTZ R6, R2.reuse, R130 ;  /* 0x0000008202067220 */ /* 0x040fe20000410000 */
[----:B------:R-:W-:Y:S01]  /*17fe0*/  @P6 IADD3.X R8, R5, R226, RZ, P0, !PT ;  /* 0x000000e205086210 */ /* 0x000fe200007fe4ff */
[----:B------:R-:W-:Y:S01]  /*17ff0*/  FMUL.FTZ R5, R3, R129 ;  /* 0x0000008103057220 */ /* 0x000fe20000410000 */
[----:B------:R-:W-:Y:S01]  /*18000*/  @P6 LEA R26, P0, R7, c[0x0][0x1c8], 0x1 ;  /* 0x00007200071a6a11 */ /* 0x000fe200078008ff */
[----:B------:R-:W-:Y:S01]  /*18010*/  FMUL.FTZ R9, R3, R125 ;  /* 0x0000007d03097220 */ /* 0x000fe20000410000 */
[----:B-1----:R-:W-:Y:S01]  /*18020*/  F2FP.BF16.PACK_AB R128, R173, R174 ;  /* 0x000000aead80723e */ /* 0x002fe200000010ff */
[----:B------:R1:W-:Y:S01]  /*18030*/  @P6 LDGSTS.E.BYPASS.LTC128B.128 [R207+0x9100], [R10.64], !P2 ;  /* 0x091000000acf6fae */ /* 0x0003e2000d101d5c */
[----:B------:R-:W-:Y:S01]  /*18040*/  @P6 LEA.HI.X R27, R7, c[0x0][0x1cc], R8, 0x1, P0 ;  /* 0x00007300071b6a11 */ /* 0x000fe200000f0c08 */
[----:B------:R-:W1:Y:S01]  /*18050*/  MUFU.EX2 R169, R169 ;  /* 0x000000a900a97308 */ /* 0x000e620000000800 */
[----:B------:R-:W-:Y:S01]  /*18060*/  FMUL.FTZ R7, R2, R131 ;  /* 0x0000008302077220 */ /* 0x000fe20000410000 */
[----:B---3--:R-:W-:Y:S01]  /*18070*/  F2FP.BF16.PACK_AB R130, R171, R172 ;  /* 0x000000acab82723e */ /* 0x008fe200000010ff */
[C---:B------:R-:W-:Y:S01]  /*18080*/  FMUL.FTZ R8, R3.reuse, R124 ;  /* 0x0000007c03087220 */ /* 0x040fe20000410000 */
[----:B------:R-:W-:Y:S01]  /*18090*/  ISETP.GT.AND P0, PT, R230, UR4, PT ;  /* 0x00000004e6007c0c */ /* 0x000fe2000bf04270 */
[C---:B--2---:R-:W-:Y:S01]  /*180a0*/  FMUL.FTZ R16, R3.reuse, R116 ;  /* 0x0000007403107220 */ /* 0x044fe20000410000 */
[----:B------:R2:W-:Y:S01]  /*180b0*/  @P6 LDGSTS.E.BYPASS.LTC128B.128 [R207+0xb100], [R26.64], !P1 ;  /* 0x0b1000001acf6fae */ /* 0x0005e2000c901d5c */
[C---:B------:R-:W-:Y:S02]  /*180c0*/  FMUL.FTZ R17, R3.reuse, R117 ;  /* 0x0000007503117220 */ /* 0x040fe40000410000 */
[--C-:B------:R-:W-:Y:S01]  /*180d0*/  FFMA.FTZ R236, R154, c[0x0][0x2d0], -R145.reuse ;  /* 0x0000b4009aec7a23 */ /* 0x100fe20000010891 */
[----:B------:R-:W-:Y:S01]  /*180e0*/  MUFU.EX2 R168, R168 ;  /* 0x000000a800a87308 */ /* 0x000fe20000000800 */
[--C-:B------:R-:W-:Y:S02]  /*180f0*/  FFMA.FTZ R237, R158, c[0x0][0x2d0], -R145.reuse ;  /* 0x0000b4009eed7a23 */ /* 0x100fe40000010891 */
[----:B------:R-:W-:Y:S01]  /*18100*/  FFMA.FTZ R238, R152, c[0x0][0x2d0], -R145 ;  /* 0x0000b40098ee7a23 */ /* 0x000fe20000010891 */
[----:B------:R-:W3:Y:S01]  /*18110*/  LDSM.16.MT88.4 R12, [R203+0x100] ;  /* 0x00010000cb0c783b */ /* 0x000ee20000004200 */
[--C-:B------:R-:W-:Y:S02]  /*18120*/  FFMA.FTZ R239, R150, c[0x0][0x2d0], -R151.reuse ;  /* 0x0000b40096ef7a23 */ /* 0x100fe40000010897 */
[C---:B----4-:R-:W-:Y:S02]  /*18130*/  FMUL.FTZ R24, R3.reuse, R108 ;  /* 0x0000006c03187220 */ /* 0x050fe40000410000 */
[----:B------:R-:W-:Y:S01]  /*18140*/  FMUL.FTZ R25, R3, R109 ;  /* 0x0000006d03197220 */ /* 0x000fe20000410000 */
[----:B------:R-:W4:Y:S01]  /*18150*/  MUFU.EX2 R135, R135 ;  /* 0x0000008700877308 */ /* 0x000f220000000800 */
[--C-:B------:R-:W-:Y:S01]  /*18160*/  FFMA.FTZ R240, R149, c[0x0][0x2d0], -R151.reuse ;  /* 0x0000b40095f07a23 */ /* 0x100fe20000010897 */
[----:B-----5:R-:W5:Y:S01]  /*18170*/  LDSM.16.MT88.4 R20, [R198+0x100] ;  /* 0x00010000c614783b */ /* 0x020f620000004200 */
[----:B------:R-:W-:Y:S01]  /*18180*/  FFMA.FTZ R241, R148, c[0x0][0x2d0], -R151 ;  /* 0x0000b40094f17a23 */ /* 0x000fe20000010897 */
[----:B-1----:R-:W-:Y:S01]  /*18190*/  F2FP.BF16.PACK_AB R129, R169, R170 ;  /* 0x000000aaa981723e */ /* 0x002fe200000010ff */
[C---:B------:R-:W-:Y:S02]  /*181a0*/  FMUL.FTZ R10, R2.reuse, R126 ;  /* 0x0000007e020a7220 */ /* 0x040fe40000410000 */
[----:B------:R-:W-:Y:S02]  /*181b0*/  FMUL.FTZ R11, R2, R127 ;  /* 0x0000007f020b7220 */ /* 0x000fe40000410000 */
[--C-:B------:R-:W-:Y:S01]  /*181c0*/  FFMA.FTZ R243, R146, c[0x0][0x2d0], -R145.reuse ;  /* 0x0000b40092f37a23 */ /* 0x100fe20000010891 */
[----:B------:R-:W1:Y:S01]  /*181d0*/  LDSM.16.MT88.4 R28, [R197+0x100] ;  /* 0x00010000c51c783b */ /* 0x000e620000004200 */
[----:B------:R-:W-:Y:S01]  /*181e0*/  FFMA.FTZ R244, R144, c[0x0][0x2d0], -R145 ;  /* 0x0000b40090f47a23 */ /* 0x000fe20000010891 */
[----:B------:R-:W-:Y:S01]  /*181f0*/  MUFU.EX2 R179, R179 ;  /* 0x000000b300b37308 */ /* 0x000fe20000000800 */
[C---:B--2---:R-:W-:Y:S02]  /*18200*/  FMUL.FTZ R26, R2.reuse, R110 ;  /* 0x0000006e021a7220 */ /* 0x044fe40000410000 */
[C---:B------:R-:W-:Y:S02]  /*18210*/  FMUL.FTZ R27, R2.reuse, R111 ;  /* 0x0000006f021b7220 */ /* 0x040fe40000410000 */
[C---:B------:R-:W-:Y:S01]  /*18220*/  FMUL.FTZ R36, R3.reuse, R36 ;  /* 0x0000002403247220 */ /* 0x040fe20000410000 */
[----:B------:R-:W-:Y:S01]  /*18230*/  LDSM.16.MT88.4 R100, [R197+0x2100] ;  /* 0x00210000c564783b */ /* 0x000fe20000004200 */
[----:B------:R-:W-:Y:S02]  /*18240*/  FMUL.FTZ R37, R3, R37 ;  /* 0x0000002503257220 */ /* 0x000fe40000410000 */
[C---:B------:R-:W-:Y:S01]  /*18250*/  FMUL.FTZ R38, R2.reuse, R38 ;  /* 0x0000002602267220 */ /* 0x040fe20000410000 */
[----:B------:R-:W-:Y:S01]  /*18260*/  MUFU.EX2 R183, R183 ;  /* 0x000000b700b77308 */ /* 0x000fe20000000800 */
[C---:B------:R-:W-:Y:S01]  /*18270*/  FMUL.FTZ R39, R2.reuse, R39 ;  /* 0x0000002702277220 */ /* 0x040fe20000410000 */
[----:B----4-:R-:W-:Y:S01]  /*18280*/  F2FP.BF16.PACK_AB R131, R135, R168 ;  /* 0x000000a88783723e */ /* 0x010fe200000010ff */
[C---:B------:R-:W-:Y:S01]  /*18290*/  FMUL.FTZ R40, R3.reuse, R40 ;  /* 0x0000002803287220 */ /* 0x040fe20000410000 */
[----:B------:R-:W-:Y:S01]  /*182a0*/  LDSM.16.MT88.4 R108, [R196+0x2100] ;  /* 0x00210000c46c783b */ /* 0x000fe20000004200 */
[C---:B------:R-:W-:Y:S02]  /*182b0*/  FMUL.FTZ R41, R3.reuse, R41 ;  /* 0x0000002903297220 */ /* 0x040fe40000410000 */
[C---:B------:R-:W-:Y:S02]  /*182c0*/  FMUL.FTZ R42, R2.reuse, R42 ;  /* 0x0000002a022a7220 */ /* 0x040fe40000410000 */
[C---:B------:R-:W-:Y:S01]  /*182d0*/  FMUL.FTZ R43, R2.reuse, R43 ;  /* 0x0000002b022b7220 */ /* 0x040fe20000410000 */
[----:B------:R-:W-:Y:S01]  /*182e0*/  MUFU.EX2 R231, R231 ;  /* 0x000000e700e77308 */ /* 0x000fe20000000800 */
[C---:B------:R-:W-:Y:S01]  /*182f0*/  FMUL.FTZ R44, R3.reuse, R44 ;  /* 0x0000002c032c7220 */ /* 0x040fe20000410000 */
[C---:B---3--:R-:W-:Y:S01]  /*18300*/  HMMA.16816.F32.BF16 R4, R128.reuse, R12, R4 ;  /* 0x0000000c8004723c */ /* 0x048fe20000041804 */
[----:B------:R-:W-:Y:S04]  /*18310*/  LDSM.16.MT88.4 R116, [R198+0x900] ;  /* 0x00090000c674783b */ /* 0x000fe80000004200 */
[C---:B------:R-:W-:Y:S02]  /*18320*/  FMUL.FTZ R45, R3.reuse, R45 ;  /* 0x0000002d032d7220 */ /* 0x040fe40000410000 */
[C---:B------:R-:W-:Y:S01]  /*18330*/  FMUL.FTZ R12, R3.reuse, R120 ;  /* 0x00000078030c7220 */ /* 0x040fe20000410000 */
[C---:B------:R-:W-:Y:S01]  /*18340*/  HMMA.16816.F32.BF16 R8, R128.reuse, R14, R8 ;  /* 0x0000000e8008723c */ /* 0x040fe20000041808 */
[----:B------:R-:W-:Y:S01]  /*18350*/  LDSM.16.MT88.4 R124, [R203+0x2900] ;  /* 0x00290000cb7c783b */ /* 0x000fe20000004200 */
[----:B------:R-:W-:Y:S02]  /*18360*/  MUFU.EX2 R232, R232 ;  /* 0x000000e800e87308 */ /* 0x000fe40000000800 */
[C---:B------:R-:W-:Y:S02]  /*18370*/  FMUL.FTZ R13, R3.reuse, R121 ;  /* 0x00000079030d7220 */ /* 0x040fe40000410000 */
[C---:B------:R-:W-:Y:S02]  /*18380*/  FMUL.FTZ R46, R2.reuse, R46 ;  /* 0x0000002e022e7220 */ /* 0x040fe40000410000 */
[C---:B------:R-:W-:Y:S01]  /*18390*/  FMUL.FTZ R14, R2.reuse, R122 ;  /* 0x0000007a020e7220 */ /* 0x040fe20000410000 */
[----:B------:R-:W-:Y:S03]  /*183a0*/  LDSM.16.MT88.4 R152, [R198+0x3900] ;  /* 0x00390000c698783b */ /* 0x000fe60000004200 */
[C---:B------:R-:W-:Y:S01]  /*183b0*/  FMUL.FTZ R15, R2.reuse, R123 ;  /* 0x0000007b020f7220 */ /* 0x040fe20000410000 */
[----:B------:R-:W-:Y:S01]  /*183c0*/  MUFU.EX2 R233, R233 ;  /* 0x000000e900e97308 */ /* 0x000fe20000000800 */
[C---:B------:R-:W-:Y:S02]  /*183d0*/  FMUL.FTZ R47, R2.reuse, R47 ;  /* 0x0000002f022f7220 */ /* 0x040fe40000410000 */
[C---:B------:R-:W-:Y:S01]  /*183e0*/  FMUL.FTZ R48, R3.reuse, R48 ;  /* 0x0000003003307220 */ /* 0x040fe20000410000 */
[----:B------:R-:W2:Y:S01]  /*183f0*/  LDSM.16.MT88.4 R120, [R196+0x100] ;  /* 0x00010000c478783b */ /* 0x000ea20000004200 */
[C---:B------:R-:W-:Y:S01]  /*18400*/  FMUL.FTZ R49, R3.reuse, R49 ;  /* 0x0000003103317220 */ /* 0x040fe20000410000 */
[C---:B-----5:R-:W-:Y:S03]  /*18410*/  HMMA.16816.F32.BF16 R12, R128.reuse, R20, R12 ;  /* 0x00000014800c723c */ /* 0x060fe6000004180c */
[C---:B------:R-:W-:Y:S01]  /*18420*/  FMUL.FTZ R50, R2.reuse, R50 ;  /* 0x0000003202327220 */ /* 0x040fe20000410000 */
[----:B------:R-:W-:Y:S01]  /*18430*/  MUFU.EX2 R234, R234 ;  /* 0x000000ea00ea7308 */ /* 0x000fe20000000800 */
[C---:B------:R-:W-:Y:S01]  /*18440*/  FMUL.FTZ R51, R2.reuse, R51 ;  /* 0x0000003302337220 */ /* 0x040fe20000410000 */
[----:B------:R-:W-:Y:S01]  /*18450*/  LDSM.16.MT88.4 R156, [R197+0x3900] ;  /* 0x00390000c59c783b */ /* 0x000fe20000004200 */
[C---:B------:R-:W-:Y:S01]  /*18460*/  FMUL.FTZ R20, R3.reuse, R112 ;  /* 0x0000007003147220 */ /* 0x040fe20000410000 */
[C---:B------:R-:W-:Y:S04]  /*18470*/  HMMA.16816.F32.BF16 R16, R128.reuse, R22, R16 ;  /* 0x000000168010723c */ /* 0x040fe80000041810 */
[C---:B------:R-:W-:Y:S02]  /*18480*/  FMUL.FTZ R21, R3.reuse, R113 ;  /* 0x0000007103157220 */ /* 0x040fe40000410000 */
[----:B------:R-:W-:Y:S01]  /*18490*/  LDSM.16.MT88.4 R160, [R196+0x3900] ;  /* 0x00390000c4a0783b */ /* 0x000fe20000004200 */
[C---:B------:R-:W-:Y:S01]  /*184a0*/  FMUL.FTZ R22, R2.reuse, R114 ;  /* 0x0000007202167220 */ /* 0x040fe20000410000 */
[----:B------:R-:W-:Y:S01]  /*184b0*/  MUFU.EX2 R235, R235 ;  /* 0x000000eb00eb7308 */ /* 0x000fe20000000800 */
[C---:B------:R-:W-:Y:S03]  /*184c0*/  FMUL.FTZ R23, R2.reuse, R115 ;  /* 0x0000007302177220 */ /* 0x040fe60000410000 */
[C---:B------:R-:W-:Y:S02]  /*184d0*/  FMUL.FTZ R52, R3.reuse, R52 ;  /* 0x0000003403347220 */ /* 0x040fe40000410000 */
[----:B------:R-:W3:Y:S01]  /*184e0*/  LDSM.16.MT88.4 R112, [R203+0x2100] ;  /* 0x00210000cb70783b */ /* 0x000ee20000004200 */
[C---:B------:R-:W-:Y:S01]  /*184f0*/  FMUL.FTZ R53, R3.reuse, R53 ;  /* 0x0000003503357220 */ /* 0x040fe20000410000 */
[C---:B-1----:R-:W-:Y:S02]  /*18500*/  HMMA.16816.F32.BF16 R20, R128.reuse, R28, R20 ;  /* 0x0000001c8014723c */ /* 0x042fe40000041814 */
[----:B------:R-:W-:Y:S01]  /*18510*/  MUFU.EX2 R236, R236 ;  /* 0x000000ec00ec7308 */ /* 0x000fe20000000800 */
[C---:B------:R-:W-:Y:S02]  /*18520*/  FMUL.FTZ R54, R2.reuse, R54 ;  /* 0x0000003602367220 */ /* 0x040fe40000410000 */
[C---:B------:R-:W-:Y:S01]  /*18530*/  FMUL.FTZ R55, R2.reuse, R55 ;  /* 0x0000003702377220 */ /* 0x040fe20000410000 */
[----:B------:R-:W-:Y:S01]  /*18540*/  LDSM.16.MT88.4 R164, [R203+0x5900] ;  /* 0x00590000cba4783b */ /* 0x000fe20000004200 */
[C---:B------:R-:W-:Y:S01]  /*18550*/  FMUL.FTZ R28, R3.reuse, R104 ;  /* 0x00000068031c7220 */ /* 0x040fe20000410000 */
[C---:B------:R-:W-:Y:S04]  /*18560*/  HMMA.16816.F32.BF16 R24, R128.reuse, R30, R24 ;  /* 0x0000001e8018723c */ /* 0x040fe80000041818 */
[C---:B------:R-:W-:Y:S01]  /*18570*/  FMUL.FTZ R29, R3.reuse, R105 ;  /* 0x00000069031d7220 */ /* 0x040fe20000410000 */
[----:B------:R-:W-:Y:S01]  /*18580*/  MUFU.EX2 R237, R237 ;  /* 0x000000ed00ed7308 */ /* 0x000fe20000000800 */
[----:B------:R-:W0:Y:S01]  /*18590*/  LDGDEPBAR ;  /* 0x00000000000079af */ /* 0x000e220000000000 */
[C---:B------:R-:W-:Y:S02]  /*185a0*/  FMUL.FTZ R30, R2.reuse, R106 ;  /* 0x0000006a021e7220 */ /* 0x040fe40000410000 */
[C---:B------:R-:W-:Y:S03]  /*185b0*/  FMUL.FTZ R31, R2.reuse, R107 ;  /* 0x0000006b021f7220 */ /* 0x040fe60000410000 */
[C---:B------:R-:W-:Y:S02]  /*185c0*/  FMUL.FTZ R56, R3.reuse, R56 ;  /* 0x0000003803387220 */ /* 0x040fe40000410000 */
[----:B------:R-:W1:Y:S01]  /*185d0*/  LDSM.16.MT88.4 R104, [R198+0x2100] ;  /* 0x00210000c668783b */ /* 0x000e620000004200 */
[C---:B------:R-:W-:Y:S01]  /*185e0*/  FMUL.FTZ R57, R3.reuse, R57 ;  /* 0x0000003903397220 */ /* 0x040fe20000410000 */
[C---:B--2---:R-:W-:Y:S01]  /*185f0*/  HMMA.16816.F32.BF16 R28, R128.reuse, R120, R28 ;  /* 0x00000078801c723c */ /* 0x044fe2000004181c */
[----:B------:R-:W-:Y:S02]  /*18600*/  MUFU.EX2 R238, R238 ;  /* 0x000000ee00ee7308 */ /* 0x000fe40000000800 */
[C---:B------:R-:W-:Y:S02]  /*18610*/  FMUL.FTZ R58, R2.reuse, R58 ;  /* 0x0000003a023a7220 */ /* 0x040fe40000410000 */
[C---:B------:R-:W-:Y:S02]  /*18620*/  FMUL.FTZ R59, R2.reuse, R59 ;  /* 0x0000003b023b7220 */ /* 0x040fe40000410000 */
[C---:B------:R-:W-:Y:S01]  /*18630*/  FMUL.FTZ R60, R3.reuse, R60 ;  /* 0x0000003c033c7220 */ /* 0x040fe20000410000 */
[C---:B------:R-:W-:Y:S01]  /*18640*/  HMMA.16816.F32.BF16 R32, R128.reuse, R122, R32 ;  /* 0x0000007a8020723c */ /* 0x040fe20000041820 */
[----:B------:R-:W-:Y:S02]  /*18650*/  LDSM.16.MT88.4 R120, [R196+0x900] ;  /* 0x00090000c478783b */ /* 0x000fe40000004200 */
[----:B------:R-:W-:Y:S01]  /*18660*/  MUFU.EX2 R239, R239 ;  /* 0x000000ef00ef7308 */ /* 0x000fe20000000800 */
[C---:B------:R-:W-:Y:S02]  /*18670*/  FMUL.FTZ R61, R3.reuse, R61 ;  /* 0x0000003d033d7220 */ /* 0x040fe40000410000 */
[C---:B------:R-:W-:Y:S02]  /*18680*/  FMUL.FTZ R62, R2.reuse, R62 ;  /* 0x0000003e023e7220 */ /* 0x040fe40000410000 */
[C---:B---3--:R-:W-:Y:S04]  /*18690*/  HMMA.16816.F32.BF16 R36, R128.reuse, R112, R36 ;  /* 0x000000708024723c */ /* 0x048fe80000041824 */
[C---:B------:R-:W-:Y:S01]  /*186a0*/  FMUL.FTZ R63, R2.reuse, R63 ;  /* 0x0000003f023f7220 */ /* 0x040fe20000410000 */
[----:B------:R-:W-:Y:S01]  /*186b0*/  MUFU.EX2 R240, R240 ;  /* 0x000000f000f07308 */ /* 0x000fe20000000800 */
[C---:B------:R-:W-:Y:S02]  /*186c0*/  FMUL.FTZ R64, R3.reuse, R64 ;  /* 0x0000004003407220 */ /* 0x040fe40000410000 */
[C---:B------:R-:W-:Y:S01]  /*186d0*/  HMMA.16816.F32.BF16 R40, R128.reuse, R114, R40 ;  /* 0x000000728028723c */ /* 0x040fe20000041828 */
[----:B------:R-:W-:Y:S03]  /*186e0*/  LDSM.16.MT88.4 R112, [R203+0x900] ;  /* 0x00090000cb70783b */ /* 0x000fe60000004200 */
[C---:B------:R-:W-:Y:S02]  /*186f0*/  FMUL.FTZ R65, R3.reuse, R65 ;  /* 0x0000004103417220 */ /* 0x040fe40000410000 */
[C---:B------:R-:W-:Y:S01]  /*18700*/  FMUL.FTZ R66, R2.reuse, R66 ;  /* 0x0000004202427220 */ /* 0x040fe20000410000 */
[----:B------:R-:W-:Y:S01]  /*18710*/  MUFU.EX2 R241, R241 ;  /* 0x000000f100f17308 */ /* 0x000fe20000000800 */
[C---:B------:R-:W-:Y:S04]  /*18720*/  FMUL.FTZ R67, R2.reuse, R67 ;  /* 0x0000004302437220 */ /* 0x040fe80000410000 */
[C---:B------:R-:W-:Y:S01]  /*18730*/  FMUL.FTZ R68, R3.reuse, R68 ;  /* 0x0000004403447220 */ /* 0x040fe20000410000 */
[C---:B-1----:R-:W-:Y:S03]  /*18740*/  HMMA.16816.F32.BF16 R44, R128.reuse, R104, R44 ;  /* 0x00000068802c723c */ /* 0x042fe6000004182c */
[C---:B------:R-:W-:Y:S01]  /*18750*/  FMUL.FTZ R69, R3.reuse, R69 ;  /* 0x0000004503457220 */ /* 0x040fe20000410000 */
[----:B------:R-:W-:Y:S01]  /*18760*/  MUFU.EX2 R243, R243 ;  /* 0x000000f300f37308 */ /* 0x000fe20000000800 */
[C---:B------:R-:W-:Y:S02]  /*18770*/  FMUL.FTZ R70, R2.reuse, R70 ;  /* 0x0000004602467220 */ /* 0x040fe40000410000 */
[C---:B------:R-:W-:Y:S01]  /*18780*/  FMUL.FTZ R71, R2.reuse, R71 ;  /* 0x0000004702477220 */ /* 0x040fe20000410000 */
[C---:B------:R-:W-:Y:S01]  /*18790*/  HMMA.16816.F32.BF16 R48, R128.reuse, R106, R48 ;  /* 0x0000006a8030723c */ /* 0x040fe20000041830 */
[----:B------:R-:W1:Y:S03]  /*187a0*/  LDSM.16.MT88.4 R104, [R203+0x4100] ;  /* 0x00410000cb68783b */ /* 0x000e660000004200 */
[C---:B------:R-:W-:Y:S02]  /*187b0*/  FMUL.FTZ R72, R3.reuse, R72 ;  /* 0x0000004803487220 */ /* 0x040fe40000410000 */
[C---:B------:R-:W-:Y:S01]  /*187c0*/  FMUL.FTZ R73, R3.reuse, R73 ;  /* 0x0000004903497220 */ /* 0x040fe20000410000 */
[----:B------:R-:W-:Y:S01]  /*187d0*/  MUFU.EX2 R244, R244 ;  /* 0x000000f400f47308 */ /* 0x000fe20000000800 */
[C---:B------:R-:W-:Y:S04]  /*187e0*/  HMMA.16816.F32.BF16 R52, R128.reuse, R100, R52 ;  /* 0x000000648034723c */ /* 0x040fe80000041834 */
[C---:B------:R-:W-:Y:S02]  /*187f0*/  FMUL.FTZ R74, R2.reuse, R74 ;  /* 0x0000004a024a7220 */ /* 0x040fe40000410000 */
        /* <DEDUP_REMOVED lines=20> */
[----:B------:R-:W-:Y:S02]  /*18940*/  FMUL.FTZ R87, R2, R87 ;  /* 0x0000005702577220 */ /* 0x000fe40000410000 */
[C---:B--2---:R-:W-:Y:S04]  /*18950*/  HMMA.16816.F32.BF16 R76, R128.reuse, R100, R76 ;  /* 0x00000064804c723c */ /* 0x044fe8000004184c */
[----:B------:R-:W-:Y:S02]  /*18960*/  FFMA.FTZ R175, R182, c[0x0][0x2d0], -R151 ;  /* 0x0000b400b6af7a23 */ /* 0x000fe40000010897 */
[----:B------:R-:W-:Y:S02]  /*18970*/  FFMA.FTZ R182, R138, c[0x0][0x2d0], -R145 ;  /* 0x0000b4008ab67a23 */ /* 0x000fe40000010891 */
[C---:B------:R-:W-:Y:S01]  /*18980*/  HMMA.16816.F32.BF16 R80, R128.reuse, R102, R80 ;  /* 0x000000668050723c */ /* 0x040fe20000041850 */
[----:B------:R-:W-:Y:S01]  /*18990*/  LDSM.16.MT88.4 R136, [R198+0x2900] ;  /* 0x00290000c688783b */ /* 0x000fe20000004200 */
[----:B------:R-:W-:Y:S02]  /*189a0*/  MUFU.EX2 R175, R175 ;  /* 0x000000af00af7308 */ /* 0x000fe40000000800 */
[--C-:B------:R-:W-:Y:S02]  /*189b0*/  FFMA.FTZ R176, R176, c[0x0][0x2d0], -R151.reuse ;  /* 0x0000b400b0b07a23 */ /* 0x100fe40000010897 */
[----:B------:R-:W-:Y:S02]  /*189c0*/  FFMA.FTZ R177, R180, c[0x0][0x2d0], -R151 ;  /* 0x0000b400b4b17a23 */ /* 0x000fe40000010897 */
[C---:B---3--:R-:W-:Y:S04]  /*189d0*/  HMMA.16816.F32.BF16 R84, R128.reuse, R108, R84 ;  /* 0x0000006c8054723c */ /* 0x048fe80000041854 */
[----:B------:R-:W-:Y:S01]  /*189e0*/  FFMA.FTZ R180, R140, c[0x0][0x2d0], -R145 ;  /* 0x0000b4008cb47a23 */ /* 0x000fe20000010891 */
[----:B------:R-:W2:Y:S01]  /*189f0*/  MUFU.EX2 R176, R176 ;  /* 0x000000b000b07308 */ /* 0x000ea20000000800 */
[--C-:B------:R-:W-:Y:S01]  /*18a00*/  FFMA.FTZ R178, R178, c[0x0][0x2d0], -R151.reuse ;  /* 0x0000b400b2b27a23 */ /* 0x100fe20000010897 */
[----:B------:R-:W-:Y:S01]  /*18a10*/  LDSM.16.MT88.4 R140, [R197+0x2900] ;  /* 0x00290000c58c783b */ /* 0x000fe20000004200 */
[C---:B------:R-:W-:Y:S04]  /*18a20*/  FMUL.FTZ R88, R3.reuse, R88 ;  /* 0x0000005803587220 */ /* 0x040fe80000410000 */
[----:B------:R-:W-:Y:S02]  /*18a30*/  FMUL.FTZ R89, R3, R89 ;  /* 0x0000005903597220 */ /* 0x000fe40000410000 */
[C---:B------:R-:W-:Y:S01]  /*18a40*/  FMUL.FTZ R90, R2.reuse, R90 ;  /* 0x0000005a025a7220 */ /* 0x040fe20000410000 */
[----:B------:R-:W-:Y:S01]  /*18a50*/  MUFU.EX2 R177, R177 ;  /* 0x000000b100b17308 */ /* 0x000fe20000000800 */
[C---:B------:R-:W-:Y:S02]  /*18a60*/  FMUL.FTZ R91, R2.reuse, R91 ;  /* 0x0000005b025b7220 */ /* 0x040fe40000410000 */
[----:B------:R-:W-:Y:S02]  /*18a70*/  FFMA.FTZ R151, R147, c[0x0][0x2d0], -R151 ;  /* 0x0000b40093977a23 */ /* 0x000fe40000010897 */
[C---:B------:R-:W-:Y:S02]  /*18a80*/  FMUL.FTZ R92, R3.reuse, R92 ;  /* 0x0000005c035c7220 */ /* 0x040fe40000410000 */
[C---:B------:R-:W-:Y:S01]  /*18a90*/  FMUL.FTZ R93, R3.reuse, R93 ;  /* 0x0000005d035d7220 */ /* 0x040fe20000410000 */
[C---:B------:R-:W-:Y:S01]  /*18aa0*/  HMMA.16816.F32.BF16 R88, R128.reuse, R110, R88 ;  /* 0x0000006e8058723c */ /* 0x040fe20000041858 */
[----:B------:R-:W3:Y:S01]  /*18ab0*/  LDSM.16.MT88.4 R108, [R197+0x900] ;  /* 0x00090000c56c783b */ /* 0x000ee20000004200 */
[----:B------:R-:W4:Y:S01]  /*18ac0*/  MUFU.EX2 R178, R178 ;  /* 0x000000b200b27308 */ /* 0x000f220000000800 */
[C---:B------:R-:W-:Y:S02]  /*18ad0*/  FMUL.FTZ R94, R2.reuse, R94 ;  /* 0x0000005e025e7220 */ /* 0x040fe40000410000 */
[----:B------:R-:W-:Y:S01]  /*18ae0*/  FMUL.FTZ R95, R2, R95 ;  /* 0x0000005f025f7220 */ /* 0x000fe20000410000 */
[----:B--2---:R-:W-:Y:S01]  /*18af0*/  F2FP.BF16.PACK_AB R100, R176, R175 ;  /* 0x000000afb064723e */ /* 0x004fe200000010ff */
[C---:B------:R-:W-:Y:S02]  /*18b00*/  FMUL.FTZ R96, R3.reuse, R96 ;  /* 0x0000006003607220 */ /* 0x040fe40000410000 */
[----:B------:R-:W-:Y:S03]  /*18b10*/  FMUL.FTZ R97, R3, R97 ;  /* 0x0000006103617220 */ /* 0x000fe60000410000 */
[C---:B-1----:R-:W-:Y:S01]  /*18b20*/  HMMA.16816.F32.BF16 R92, R128.reuse, R104, R92 ;  /* 0x00000068805c723c */ /* 0x042fe2000004185c */
[----:B------:R-:W1:Y:S02]  /*18b30*/  MUFU.EX2 R180, R180 ;  /* 0x000000b400b47308 */ /* 0x000e640000000800 */
[C---:B------:R-:W-:Y:S02]  /*18b40*/  FMUL.FTZ R98, R2.reuse, R98 ;  /* 0x0000006202627220 */ /* 0x040fe40000410000 */
[----:B------:R-:W-:Y:S02]  /*18b50*/  FMUL.FTZ R99, R2, R99 ;  /* 0x0000006302637220 */ /* 0x000fe40000410000 */
[--C-:B------:R-:W-:Y:S02]  /*18b60*/  FFMA.FTZ R134, R134, c[0x0][0x2d0], -R145.reuse ;  /* 0x0000b40086867a23 */ /* 0x100fe40000010891 */
[----:B------:R-:W-:Y:S02]  /*18b70*/  FFMA.FTZ R145, R133, c[0x0][0x2d0], -R145 ;  /* 0x0000b40085917a23 */ /* 0x000fe40000010891 */
[----:B------:R-:W2:Y:S01]  /*18b80*/  MUFU.EX2 R182, R182 ;  /* 0x000000b600b67308 */ /* 0x000ea20000000800 */
[----:B------:R-:W-:Y:S01]  /*18b90*/  HMMA.16816.F32.BF16 R96, R128, R106, R96 ;  /* 0x0000006a8060723c */ /* 0x000fe20000041860 */
[----:B------:R-:W5:Y:S02]  /*18ba0*/  LDSM.16.MT88.4 R104, [R196+0x2900] ;  /* 0x00290000c468783b */ /* 0x000f640000004200 */
[----:B----4-:R-:W-:Y:S01]  /*18bb0*/  F2FP.BF16.PACK_AB R102, R178, R177 ;  /* 0x000000b1b266723e */ /* 0x010fe200000010ff */
[----:B------:R-:W-:Y:S02]  /*18bc0*/  FFMA.FTZ R174, R3, R218, R174 ;  /* 0x000000da03ae7223 */ /* 0x000fe400000100ae */
[----:B------:R-:W-:Y:S02]  /*18bd0*/  FFMA.FTZ R170, R2, R219, R170 ;  /* 0x000000db02aa7223 */ /* 0x000fe400000100aa */
[----:B------:R-:W-:Y:S01]  /*18be0*/  FADD.FTZ R173, R173, R174 ;  /* 0x000000aeadad7221 */ /* 0x000fe20000010000 */
[----:B------:R-:W-:Y:S01]  /*18bf0*/  LDSM.16.MT88.4 R128, [R198+0x3100] ;  /* 0x00310000c680783b */ /* 0x000fe20000004200 */
[----:B------:R4:W3:Y:S02]  /*18c00*/  MUFU.EX2 R242, R151 ;  /* 0x0000009700f27308 */ /* 0x0008e40000000800 */
[----:B------:R-:W-:Y:S01]  /*18c10*/  FADD.FTZ R169, R169, R170 ;  /* 0x000000aaa9a97221 */ /* 0x000fe20000010000 */
[----:B-1----:R-:W-:Y:S01]  /*18c20*/  F2FP.BF16.PACK_AB R101, R180, R179 ;  /* 0x000000b3b465723e */ /* 0x002fe200000010ff */
[----:B------:R-:W-:Y:S02]  /*18c30*/  FADD.FTZ R172, R172, R173 ;  /* 0x000000adacac7221 */ /* 0x000fe40000010000 */
[----:B------:R-:W-:Y:S02]  /*18c40*/  FADD.FTZ R2, R168, R169 ;  /* 0x000000a9a8027221 */ /* 0x000fe40000010000 */
[----:B------:R-:W-:Y:S02]  /*18c50*/  FADD.FTZ R172, R171, R172 ;  /* 0x000000acabac7221 */ /* 0x000fe40000010000 */
[----:B------:R1:W-:Y:S01]  /*18c60*/  MUFU.EX2 R133, R145 ;  /* 0x0000009100857308 */ /* 0x0003e20000000800 */
[----:B------:R-:W-:Y:S01]  /*18c70*/  FADD.FTZ R2, R135, R2 ;  /* 0x0000000287027221 */ /* 0x000fe20000010000 */
[----:B------:R-:W-:Y:S01]  /*18c80*/  MOV R135, R132 ;  /* 0x0000008400877202 */ /* 0x000fe20000000f00 */
[----:B------:R-:W-:Y:S01]  /*18c90*/  FADD.FTZ R175, R175, R172 ;  /* 0x000000acafaf7221 */ /* 0x000fe20000010000 */
[----:B--2---:R-:W-:Y:S01]  /*18ca0*/  F2FP.BF16.PACK_AB R103, R183, R182 ;  /* 0x000000b6b767723e */ /* 0x004fe200000010ff */
[----:B------:R-:W-:Y:S02]  /*18cb0*/  FADD.FTZ R3, R179, R2 ;  /* 0x00000002b3037221 */ /* 0x000fe40000010000 */
[----:B------:R-:W-:Y:S02]  /*18cc0*/  FADD.FTZ R176, R176, R175 ;  /* 0x000000afb0b07221 */ /* 0x000fe40000010000 */
[----:B------:R-:W-:Y:S01]  /*18cd0*/  FADD.FTZ R3, R180, R3 ;  /* 0x00000003b4037221 */ /* 0x000fe20000010000 */
[----:B------:R-:W2:Y:S01]  /*18ce0*/  MUFU.EX2 R134, R134 ;  /* 0x0000008600867308 */ /* 0x000ea20000000800 */
[C---:B------:R-:W-:Y:S01]  /*18cf0*/  HMMA.16816.F32.BF16 R4, R100.reuse, R112, R4 ;  /* 0x000000706404723c */ /* 0x040fe20000041804 */
[----:B----4-:R-:W-:Y:S04]  /*18d00*/  LDSM.16.MT88.4 R148, [R203+0x3900] ;  /* 0x00390000cb94783b */ /* 0x010fe80000004200 */
[----:B------:R-:W-:Y:S02]  /*18d10*/  FADD.FTZ R177, R177, R176 ;  /* 0x000000b0b1b17221 */ /* 0x000fe40000010000 */
[----:B------:R-:W-:Y:S01]  /*18d20*/  FADD.FTZ R2, R182, R3 ;  /* 0x00000003b6027221 */ /* 0x000fe20000010000 */
[C---:B------:R-:W-:Y:S01]  /*18d30*/  HMMA.16816.F32.BF16 R8, R100.reuse, R114, R8 ;  /* 0x000000726408723c */ /* 0x040fe20000041808 */
[----:B------:R-:W-:Y:S03]  /*18d40*/  LDSM.16.MT88.4 R112, [R198+0x4900] ;  /* 0x00490000c670783b */ /* 0x000fe60000004200 */
[----:B------:R-:W-:Y:S01]  /*18d50*/  MOV R3, R0 ;  /* 0x0000000000037202 */ /* 0x000fe20000000f00 */
[----:B------:R-:W-:Y:S02]  /*18d60*/  FADD.FTZ R178, R178, R177 ;  /* 0x000000b1b2b27221 */ /* 0x000fe40000010000 */
[----:B------:R-:W-:Y:S01]  /*18d70*/  FADD.FTZ R2, R183, R2 ;  /* 0x00000002b7027221 */ /* 0x000fe20000010000 */
        /* <DEDUP_REMOVED lines=19> */
[C---:B-----5:R-:W-:Y:S08]  /*18eb0*/  HMMA.16816.F32.BF16 R60, R100.reuse, R104, R60 ;  /* 0x00000068643c723c */ /* 0x060ff0000004183c */
[C---:B------:R-:W-:Y:S01]  /*18ec0*/  HMMA.16816.F32.BF16 R64, R100.reuse, R106, R64 ;  /* 0x0000006a6440723c */ /* 0x040fe20000041840 */
[----:B------:R-:W3:Y:S07]  /*18ed0*/  LDSM.16.MT88.4 R104, [R196+0x4900] ;  /* 0x00490000c468783b */ /* 0x000eee0000004200 */
[C---:B-1----:R-:W-:Y:S08]  /*18ee0*/  HMMA.16816.F32.BF16 R68, R100.reuse, R108, R68 ;  /* 0x0000006c6444723c */ /* 0x042ff00000041844 */
[C---:B------:R-:W-:Y:S01]  /*18ef0*/  HMMA.16816.F32.BF16 R72, R100.reuse, R110, R72 ;  /* 0x0000006e6448723c */ /* 0x040fe20000041848 */
[----:B------:R-:W1:Y:S07]  /*18f00*/  LDSM.16.MT88.4 R108, [R203+0x1100] ;  /* 0x00110000cb6c783b */ /* 0x000e6e0000004200 */
[C---:B------:R-:W-:Y:S08]  /*18f10*/  HMMA.16816.F32.BF16 R76, R100.reuse, R112, R76 ;  /* 0x00000070644c723c */ /* 0x040ff0000004184c */
[C---:B------:R-:W-:Y:S01]  /*18f20*/  HMMA.16816.F32.BF16 R80, R100.reuse, R114, R80 ;  /* 0x000000726450723c */ /* 0x040fe20000041850 */
[----:B------:R-:W4:Y:S07]  /*18f30*/  LDSM.16.MT88.4 R112, [R197+0x1100] ;  /* 0x00110000c570783b */ /* 0x000f2e0000004200 */
[C---:B------:R-:W-:Y:S08]  /*18f40*/  HMMA.16816.F32.BF16 R84, R100.reuse, R116, R84 ;  /* 0x000000746454723c */ /* 0x040ff00000041854 */
[C---:B------:R-:W-:Y:S01]  /*18f50*/  HMMA.16816.F32.BF16 R88, R100.reuse, R118, R88 ;  /* 0x000000766458723c */ /* 0x040fe20000041858 */
[----:B------:R-:W5:Y:S07]  /*18f60*/  LDSM.16.MT88.4 R116, [R203+0x3100] ;  /* 0x00310000cb74783b */ /* 0x000f6e0000004200 */
        /* <DEDUP_REMOVED lines=8> */
[----:B------:R-:W-:Y:S01]  /*18ff0*/  F2FP.BF16.PACK_AB R103, R238, R237 ;  /* 0x000000edee67723e */ /* 0x000fe200000010ff */
[----:B------:R-:W-:Y:S01]  /*19000*/  FADD.FTZ R232, R232, R231 ;  /* 0x000000e7e8e87221 */ /* 0x000fe20000010000 */
[----:B------:R-:W-:Y:S01]  /*19010*/  IADD3 R2, R230, -0x1, RZ ;  /* 0xffffffffe6027810 */ /* 0x000fe20007ffe0ff */
[----:B------:R-:W-:Y:S02]  /*19020*/  FADD.FTZ R236, R236, R235 ;  /* 0x000000ebecec7221 */ /* 0x000fe40000010000 */
[----:B------:R-:W-:Y:S01]  /*19030*/  FADD.FTZ R233, R233, R232 ;  /* 0x000000e8e9e97221 */ /* 0x000fe20000010000 */
[----:B------:R-:W-:Y:S01]  /*19040*/  MOV R230, R2 ;  /* 0x0000000200e67202 */ /* 0x000fe20000000f00 */
        /* <DEDUP_REMOVED lines=8> */
[C---:B----4-:R-:W-:Y:S08]  /*190d0*/  HMMA.16816.F32.BF16 R20, R100.reuse, R112, R20 ;  /* 0x000000706414723c */ /* 0x050ff00000041814 */
[C---:B------:R-:W-:Y:S01]  /*190e0*/  HMMA.16816.F32.BF16 R24, R100.reuse, R114, R24 ;  /* 0x000000726418723c */ /* 0x040fe20000041818 */
[----:B------:R-:W4:Y:S07]  /*190f0*/  LDSM.16.MT88.4 R112, [R198+0x5100] ;  /* 0x00510000c670783b */ /* 0x000f2e0000004200 */
[C---:B------:R-:W-:Y:S08]  /*19100*/  HMMA.16816.F32.BF16 R28, R100.reuse, R124, R28 ;  /* 0x0000007c641c723c */ /* 0x040ff0000004181c */
[C---:B------:R-:W-:Y:S01]  /*19110*/  HMMA.16816.F32.BF16 R32, R100.reuse, R126, R32 ;  /* 0x0000007e6420723c */ /* 0x040fe20000041820 */
[----:B------:R-:W-:Y:S07]  /*19120*/  LDSM.16.MT88.4 R124, [R203+0x1900] ;  /* 0x00190000cb7c783b */ /* 0x000fee0000004200 */
[C---:B-----5:R-:W-:Y:S08]  /*19130*/  HMMA.16816.F32.BF16 R36, R100.reuse, R116, R36 ;  /* 0x000000746424723c */ /* 0x060ff00000041824 */
[C---:B------:R-:W-:Y:S01]  /*19140*/  HMMA.16816.F32.BF16 R40, R100.reuse, R118, R40 ;  /* 0x000000766428723c */ /* 0x040fe20000041828 */
[----:B------:R-:W5:Y:S07]  /*19150*/  LDSM.16.MT88.4 R116, [R197+0x5100] ;  /* 0x00510000c574783b */ /* 0x000f6e0000004200 */
        /* <DEDUP_REMOVED lines=9> */
[----:B--2---:R-:W-:Y:S01]  /*191f0*/  F2FP.BF16.PACK_AB R139, R133, R134 ;  /* 0x00000086858b723e */ /* 0x004fe200000010ff */
        /* <DEDUP_REMOVED lines=12> */
[C---:B----4-:R-:W-:Y:S08]  /*192c0*/  HMMA.16816.F32.BF16 R76, R100.reuse, R112, R76 ;  /* 0x00000070644c723c */ /* 0x050ff0000004184c */
[C---:B------:R-:W-:Y:S08]  /*192d0*/  HMMA.16816.F32.BF16 R80, R100.reuse, R114, R80 ;  /* 0x000000726450723c */ /* 0x040ff00000041850 */
[C---:B-----5:R-:W-:Y:S08]  /*192e0*/  HMMA.16816.F32.BF16 R84, R100.reuse, R116, R84 ;  /* 0x000000746454723c */ /* 0x060ff00000041854 */
        /* <DEDUP_REMOVED lines=31> */
.L_x_409:
[----:B------:R-:W-:-:S13]  /*194e0*/  ISETP.GE.AND P0, PT, R181, UR8, PT ;  /* 0x00000008b5007c0c */ /* 0x000fda000bf06270 */
[----:B------:R-:W-:Y:S05]  /*194f0*/  @!P0 BRA `(.L_x_411) ;  /* 0x0000390000008947 */ /* 0x000fea0003800000 */
[C---:B------:R-:W-:Y:S01]  /*19500*/  IADD3 RZ, P6, R208.reuse, 0x40, RZ ;  /* 0x00000040d0ff7810 */ /* 0x040fe20007fde0ff */
[----:B------:R-:W-:Y:S01]  /*19510*/  ULDC.64 UR4, c[0x0][0x208] ;  /* 0x0000820000047ab9 */ /* 0x000fe20000000a00 */
[----:B------:R-:W-:Y:S01]  /*19520*/  IADD3 RZ, P5, R208, 0x80, RZ ;  /* 0x00000080d0ff7810 */ /* 0x000fe20007fbe0ff */
[----:B------:R-:W-:Y:S01]  /*19530*/  USHF.L.U64.HI UR5, UR4, 0x5, UR5 ;  /* 0x0000000504057899 */ /* 0x000fe20008010205 */
[C---:B------:R-:W-:Y:S01]  /*19540*/  IADD3 RZ, P4, R210.reuse, 0x40, RZ ;  /* 0x00000040d2ff7810 */ /* 0x040fe20007f9e0ff */
[----:B------:R-:W-:Y:S01]  /*19550*/  USHF.L.U32 UR10, UR4, 0x5, URZ ;  /* 0x00000005040a7899 */ /* 0x000fe2000800063f */
[C---:B------:R-:W-:Y:S01]  /*19560*/  IADD3 RZ, P0, R210.reuse, 0x80, RZ ;  /* 0x00000080d2ff7810 */ /* 0x040fe20007f1e0ff */
[----:B------:R-:W-:Y:S01]  /*19570*/  IMAD.MOV.U32 R2, RZ, RZ, R132 ;  /* 0x000000ffff027224 */ /* 0x000fe200078e0084 */
[C---:B------:R-:W-:Y:S01]  /*19580*/  IADD3 R182, R210.reuse, 0x40, RZ ;  /* 0x00000040d2b67810 */ /* 0x040fe20007ffe0ff */
[----:B------:R-:W-:Y:S01]  /*19590*/  IMAD.MOV.U32 R3, RZ, RZ, R0 ;  /* 0x000000ffff037224 */ /* 0x000fe200078e0000 */
[----:B------:R-:W-:Y:S01]  /*195a0*/  IADD3 R180, R210, 0x80, RZ ;  /* 0x00000080d2b47810 */ /* 0x000fe20007ffe0ff */
[--C-:B------:R-:W-:Y:S01]  /*195b0*/  IMAD.X R225, RZ, RZ, R215.reuse, P6 ;  /* 0x000000ffffe17224 */ /* 0x100fe200030e06d7 */
[C---:B------:R-:W-:Y:S01]  /*195c0*/  IADD3 R222, R208.reuse, 0x80, RZ ;  /* 0x00000080d0de7810 */ /* 0x040fe20007ffe0ff */
[----:B------:R-:W-:Y:S01]  /*195d0*/  IMAD.X R223, RZ, RZ, R215, P5 ;  /* 0x000000ffffdf7224 */ /* 0x000fe200028e06d7 */
[----:B------:R-:W-:Y:S01]  /*195e0*/  IADD3 R224, R208, 0x40, RZ ;  /* 0x00000040d0e07810 */ /* 0x000fe20007ffe0ff */
[--C-:B------:R-:W-:Y:S01]  /*195f0*/  IMAD.X R220, RZ, RZ, R217.reuse, P4 ;  /* 0x000000ffffdc7224 */ /* 0x100fe200020e06d9 */
[----:B------:R-:W-:Y:S01]  /*19600*/  ULDC UR9, c[0x0][0x208] ;  /* 0x0000820000097ab9 */ /* 0x000fe20000000800 */
[----:B------:R-:W-:Y:S01]  /*19610*/  IMAD.X R183, RZ, RZ, R217, P0 ;  /* 0x000000ffffb77224 */ /* 0x000fe200000e06d9 */
[----:B------:R-:W-:Y:S01]  /*19620*/  ULDC UR4, c[0x0][0x324] ;  /* 0x0000c90000047ab9 */ /* 0x000fe20000000800 */
[----:B------:R-:W-:Y:S01]  /*19630*/  IMAD.MOV.U32 R214, RZ, RZ, R208 ;  /* 0x000000ffffd67224 */ /* 0x000fe200078e00d0 */
[----:B------:R-:W-:-:S02]  /*19640*/  USHF.L.U32 UR9, UR9, 0x6, URZ ;  /* 0x0000000609097899 */ /* 0x000fc4000800063f */
[----:B------:R-:W-:Y:S02]  /*19650*/  ULOP3.LUT UR4, URZ, UR4, URZ, 0x33, !UPT ;  /* 0x000000043f047292 */ /* 0x000fe4000f8e333f */
.L_x_420:
[----:B------:R-:W-:Y:S04]  /*19660*/  DEPBAR.LE SB0, 0x0 ;  /* 0x000080000000791a */ /* 0x000fe80000000000 */
[----:B------:R-:W-:Y:S01]  /*19670*/  BAR.SYNC.DEFER_BLOCKING 0x0 ;  /* 0x0000000000007b1d */ /* 0x000fe20000010000 */
[----:B------:R-:W-:Y:S01]  /*19680*/  SHF.R.S32.HI R0, RZ, 0x1f, R181 ;  /* 0x0000001fff007819 */ /* 0x000fe200000114b5 */
[C---:B------:R-:W-:Y:S01]  /*19690*/  IMAD R15, R181.reuse, UR11, RZ ;  /* 0x0000000bb50f7c24 */ /* 0x040fe2000f8e02ff */
[C---:B------:R-:W-:Y:S01]  /*196a0*/  ISETP.GT.AND P6, PT, R181.reuse, UR8, PT ;  /* 0x00000008b5007c0c */ /* 0x040fe2000bfc4270 */
[C---:B------:R-:W-:Y:S04]  /*196b0*/  IMAD.WIDE.U32 R18, R181.reuse, UR9, R214 ;  /* 0x00000009b5127c25 */ /* 0x040fe8000f8e00d6 */
[C---:B------:R-:W-:Y:S01]  /*196c0*/  IMAD.WIDE.U32 R16, R181.reuse, UR9, R224 ;  /* 0x00000009b5107c25 */ /* 0x040fe2000f8e00e0 */
[----:B------:R-:W-:Y:S03]  /*196d0*/  LEA R22, P5, R18, c[0x0][0x1f8], 0x1 ;  /* 0x00007e0012167a11 */ /* 0x000fe600078a08ff */
[----:B------:R-:W-:Y:S01]  /*196e0*/  IMAD R15, R0, UR9, R15 ;  /* 0x00000009000f7c24 */ /* 0x000fe2000f8e020f */
[----:B------:R-:W-:Y:S01]  /*196f0*/  LEA R20, P4, R16, c[0x0][0x1f8], 0x1 ;  /* 0x00007e0010147a11 */ /* 0x000fe200078808ff */
[----:B------:R-:W-:Y:S03]  /*19700*/  IMAD.WIDE.U32 R12, R181, UR9, R222 ;  /* 0x00000009b50c7c25 */ /* 0x000fe6000f8e00de */
[----:B------:R-:W-:Y:S01]  /*19710*/  IADD3 R0, R19, R15, RZ ;  /* 0x0000000f13007210 */ /* 0x000fe20007ffe0ff */
[C---:B------:R-:W-:Y:S01]  /*19720*/  IMAD.IADD R4, R15.reuse, 0x1, R17 ;  /* 0x000000010f047824 */ /* 0x040fe200078e0211 */
[----:B------:R-:W-:Y:S01]  /*19730*/  LEA R28, P0, R12, c[0x0][0x1f8], 0x1 ;  /* 0x00007e000c1c7a11 */ /* 0x000fe200078008ff */
[----:B------:R-:W-:Y:S01]  /*19740*/  IMAD.U32 R6, RZ, RZ, UR10 ;  /* 0x0000000aff067e24 */ /* 0x000fe2000f8e00ff */
[----:B------:R-:W-:Y:S01]  /*19750*/  LEA.HI.X R23, R18, c[0x0][0x1fc], R0, 0x1, P5 ;  /* 0x00007f0012177a11 */ /* 0x000fe200028f0c00 */
[----:B------:R-:W-:Y:S01]  /*19760*/  IMAD.U32 R7, RZ, RZ, UR5 ;  /* 0x00000005ff077e24 */ /* 0x000fe2000f8e00ff */
[----:B------:R-:W-:Y:S01]  /*19770*/  LEA.HI.X R21, R16, c[0x0][0x1fc], R4, 0x1, P4 ;  /* 0x00007f0010157a11 */ /* 0x000fe200020f0c04 */
[----:B------:R-:W-:Y:S01]  /*19780*/  LDSM.16.M88.4 R32, [R206+0xc100] ;  /* 0x00c10000ce20783b */ /* 0x000fe20000000200 */
[----:B------:R-:W-:Y:S02]  /*19790*/  IMAD.IADD R5, R15, 0x1, R13 ;  /* 0x000000010f057824 */ /* 0x000fe400078e020d */
[----:B------:R-:W-:Y:S03]  /*197a0*/  IMAD.WIDE.U32 R6, R181, UR9, R6 ;  /* 0x00000009b5067c25 */ /* 0x000fe6000f8e0006 */
[----:B------:R-:W-:Y:S01]  /*197b0*/  LEA.HI.X R29, R12, c[0x0][0x1fc], R5, 0x1, P0 ;  /* 0x00007f000c1d7a11 */ /* 0x000fe200000f0c05 */
[----:B------:R-:W1:Y:S01]  /*197c0*/  LDSM.16.M88.4 R8, [R205+0x6100] ;  /* 0x00610000cd08783b */ /* 0x000e620000000200 */
[-C--:B------:R-:W-:Y:S02]  /*197d0*/  IADD3 R5, P5, R208, R6.reuse, RZ ;  /* 0x00000006d0057210 */ /* 0x080fe40007fbe0ff */
[----:B------:R-:W-:Y:S02]  /*197e0*/  IADD3 R15, R15, R7, RZ ;  /* 0x000000070f0f7210 */ /* 0x000fe40007ffe0ff */
[-C--:B------:R-:W-:Y:S02]  /*197f0*/  IADD3 R7, P4, R224, R6.reuse, RZ ;  /* 0x00000006e0077210 */ /* 0x080fe40007f9e0ff */
[----:B------:R-:W2:Y:S01]  /*19800*/  LDSM.16.M88.4 R16, [R205+0x6900] ;  /* 0x00690000cd10783b */ /* 0x000ea20000000200 */
[----:B------:R-:W-:Y:S01]  /*19810*/  IADD3 R13, P0, R222, R6, RZ ;  /* 0x00000006de0d7210 */ /* 0x000fe20007f1e0ff */
[----:B------:R-:W-:Y:S01]  /*19820*/  IMAD.X R0, R15, 0x1, R215, P5 ;  /* 0x000000010f007824 */ /* 0x000fe200028e06d7 */
[----:B------:R-:W-:Y:S01]  /*19830*/  LEA R168, P5, R5, c[0x0][0x1f8], 0x1 ;  /* 0x00007e0005a87a11 */ /* 0x000fe200078a08ff */
[----:B------:R-:W-:Y:S01]  /*19840*/  IMAD.X R4, R15, 0x1, R225, P4 ;  /* 0x000000010f047824 */ /* 0x000fe200020e06e1 */
[----:B------:R-:W-:Y:S02]  /*19850*/  LEA R166, P4, R7, c[0x0][0x1f8], 0x1 ;  /* 0x00007e0007a67a11 */ /* 0x000fe400078808ff */
[----:B------:R-:W3:Y:S01]  /*19860*/  LDSM.16.M88.4 R24, [R205+0x7100] ;  /* 0x00710000cd18783b */ /* 0x000ee20000000200 */
[----:B------:R-:W-:Y:S02]  /*19870*/  IADD3.X R6, R15, R223, RZ, P0, !PT ;  /* 0x000000df0f067210 */ /* 0x000fe400007fe4ff */
[----:B------:R-:W-:Y:S02]  /*19880*/  LEA R164, P0, R13, c[0x0][0x1f8], 0x1 ;  /* 0x00007e000da47a11 */ /* 0x000fe400078008ff */
[----:B------:R-:W-:Y:S02]  /*19890*/  LEA.HI.X R169, R5, c[0x0][0x1fc], R0, 0x1, P5 ;  /* 0x00007f0005a97a11 */ /* 0x000fe400028f0c00 */
[----:B------:R-:W4:Y:S01]  /*198a0*/  LDSM.16.M88.4 R132, [R205+0x7900] ;  /* 0x00790000cd84783b */ /* 0x000f220000000200 */
[----:B------:R-:W-:Y:S02]  /*198b0*/  LEA.HI.X R167, R7, c[0x0][0x1fc], R4, 0x1, P4 ;  /* 0x00007f0007a77a11 */ /* 0x000fe400020f0c04 */
[----:B------:R-:W-:Y:S02]  /*198c0*/  LEA.HI.X R165, R13, c[0x0][0x1fc], R6, 0x1, P0 ;  /* 0x00007f000da57a11 */ /* 0x000fe400000f0c06 */
[----:B------:R-:W-:Y:S02]  /*198d0*/  PLOP3.LUT P4, PT, PT, PT, UP3, 0x80, 0x0 ;  /* 0x000000000000781c */ /* 0x000fe40003f8f038 */
[----:B------:R-:W-:Y:S01]  /*198e0*/  LDSM.16.M88.4 R136, [R202+0xc100] ;  /* 0x00c10000ca88783b */ /* 0x000fe20000000200 */
[----:B------:R-:W-:Y:S06]  /*198f0*/  PLOP3.LUT P0, PT, PT, PT, UP3, 0x80, 0x0 ;  /* 0x000000000000781c */ /* 0x000fec0003f0f038 */
[----:B------:R-:W5:Y:S01]  /*19900*/  LDSM.16.M88.4 R140, [R204] ;  /* 0x00000000cc8c783b */ /* 0x000f620000000200 */
[C---:B-1----:R-:W-:Y:S06]  /*19910*/  HMMA.16816.F32.BF16 R4, R32.reuse, R8, RZ ;  /* 0x000000082004723c */ /* 0x042fec00000418ff */
[----:B------:R-:W1:Y:S02]  /*19920*/  LDSM.16.M88.4 R144, [R195] ;  /* 0x00000000c390783b */ /* 0x000e640000000200 */
[C---:B------:R-:W-:Y:S05]  /*19930*/  HMMA.16816.F32.BF16 R8, R32.reuse, R10, RZ ;  /* 0x0000000a2008723c */ /* 0x040fea00000418ff */
[----:B------:R-:W1:Y:S03]  /*19940*/  LDSM.16.M88.4 R148, [R194] ;  /* 0x00000000c294783b */ /* 0x000e660000000200 */
[C---:B--2---:R-:W-:Y:S04]  /*19950*/  HMMA.16816.F32.BF16 R12, R32.reuse, R16, RZ ;  /* 0x00000010200c723c */ /* 0x044fe800000418ff */
[----:B------:R-:W2:Y:S04]  /*19960*/  LDSM.16.M88.4 R152, [R193] ;  /* 0x00000000c198783b */ /* 0x000ea80000000200 */
[C---:B------:R-:W-:Y:S03]  /*19970*/  HMMA.16816.F32.BF16 R16, R32.reuse, R18, RZ ;  /* 0x000000122010723c */ /* 0x040fe600000418ff */
        /* <DEDUP_REMOVED lines=164> */
[----:B------:R-:W-:Y:S03]  /*1a3c0*/  FMUL.FTZ R13, R13, c[0x0][0x320] ;  /* 0x0000c8000d0d7a20 */ /* 0x000fe60000410000 */
[----:B------:R-:W1:Y:S10]  /*1a3d0*/  MUFU.TANH R132, R10 ;  /* 0x0000000a00847308 */ /* 0x000e740000002400 */
[----:B------:R-:W1:Y:S01]  /*1a3e0*/  MUFU.TANH R133, R11 ;  /* 0x0000000b00857308 */ /* 0x000e620000002400 */
[C---:B--2---:R-:W-:Y:S09]  /*1a3f0*/  HMMA.16816.F32.BF16 R20, R164.reuse, R4, R20 ;  /* 0x00000004a414723c */ /* 0x044ff20000041814 */
[----:B------:R2:W1:Y:S03]  /*1a400*/  MUFU.TANH R12, R8 ;  /* 0x00000008000c7308 */ /* 0x0004660000002400 */
[----:B------:R-:W-:Y:S01]  /*1a410*/  FMUL.FTZ R4, R17, c[0x0][0x320] ;  /* 0x0000c80011047a20 */ /* 0x000fe20000410000 */
[C---:B------:R-:W-:Y:S06]  /*1a420*/  HMMA.16816.F32.BF16 R24, R164.reuse, R6, R24 ;  /* 0x00000006a418723c */ /* 0x040fec0000041818 */
[----:B------:R5:W1:Y:S01]  /*1a430*/  MUFU.TANH R161, R15 ;  /* 0x0000000f00a17308 */ /* 0x000a620000002400 */
[----:B------:R-:W-:Y:S05]  /*1a440*/  @P6 IADD3 R6, R181, -0x1, RZ ;  /* 0xffffffffb5066810 */ /* 0x000fea0007ffe0ff */
[----:B------:R-:W-:Y:S01]  /*1a450*/  @P6 SHF.R.S32.HI R5, RZ, 0x1f, R6 ;  /* 0x0000001fff056819 */ /* 0x000fe20000011406 */
[----:B------:R-:W-:Y:S03]  /*1a460*/  FMUL.FTZ R21, R21, c[0x0][0x320] ;  /* 0x0000c80015157a20 */ /* 0x000fe60000410000 */
[----:B------:R1:W1:Y:S01]  /*1a470*/  MUFU.TANH R143, R18 ;  /* 0x00000012008f7308 */ /* 0x0002620000002400 */
[----:B------:R-:W-:Y:S02]  /*1a480*/  FMUL.FTZ R22, R22, c[0x0][0x320] ;  /* 0x0000c80016167a20 */ /* 0x000fe40000410000 */
[----:B------:R-:W-:Y:S01]  /*1a490*/  FMUL.FTZ R23, R23, c[0x0][0x320] ;  /* 0x0000c80017177a20 */ /* 0x000fe20000410000 */
[----:B--2---:R-:W2:Y:S01]  /*1a4a0*/  LDSM.16.M88.4 R8, [R192+0x5800] ;  /* 0x00580000c008783b */ /* 0x004ea20000000200 */
[----:B------:R-:W-:Y:S04]  /*1a4b0*/  DEPBAR.LE SB0, 0x0 ;  /* 0x000080000000791a */ /* 0x000fe80000000000 */
[----:B------:R-:W-:Y:S01]  /*1a4c0*/  FMUL.FTZ R25, R25, c[0x0][0x320] ;  /* 0x0000c80019197a20 */ /* 0x000fe20000410000 */
[----:B------:R1:W1:Y:S01]  /*1a4d0*/  MUFU.TANH R158, R21 ;  /* 0x00000015009e7308 */ /* 0x0002620000002400 */
[----:B------:R-:W-:Y:S01]  /*1a4e0*/  BAR.SYNC.DEFER_BLOCKING 0x0 ;  /* 0x0000000000007b1d */ /* 0x000fe20000010000 */
[----:B------:R-:W-:Y:S02]  /*1a4f0*/  FMUL.FTZ R160, R20, c[0x0][0x320] ;  /* 0x0000c80014a07a20 */ /* 0x000fe40000410000 */
[----:B------:R-:W-:Y:S01]  /*1a500*/  FMUL.FTZ R26, R26, c[0x0][0x320] ;  /* 0x0000c8001a1a7a20 */ /* 0x000fe20000410000 */
[----:B-----5:R-:W-:Y:S01]  /*1a510*/  MOV R15, R212 ;  /* 0x000000d4000f7202 */ /* 0x020fe20000000f00 */
[----:B------:R-:W-:Y:S02]  /*1a520*/  FMUL.FTZ R27, R27, c[0x0][0x320] ;  /* 0x0000c8001b1b7a20 */ /* 0x000fe40000410000 */
[----:B------:R-:W-:Y:S02]  /*1a530*/  FMUL.FTZ R156, R24, c[0x0][0x320] ;  /* 0x0000c800189c7a20 */ /* 0x000fe40000410000 */
[----:B------:R5:W1:Y:S01]  /*1a540*/  MUFU.TANH R141, R19 ;  /* 0x00000013008d7308 */ /* 0x000a620000002400 */
[----:B------:R-:W-:Y:S04]  /*1a550*/  @P6 IMAD R5, R5, c[0x0][0x1e0], RZ ;  /* 0x0000780005056a24 */ /* 0x000fe800078e02ff */
[C---:B------:R-:W-:Y:S02]  /*1a560*/  @P6 IMAD R5, R6.reuse, c[0x0][0x1e4], R5 ;  /* 0x0000790006056a24 */ /* 0x040fe400078e0205 */
[----:B------:R-:W-:Y:S03]  /*1a570*/  @P6 IMAD.WIDE.U32 R6, R6, c[0x0][0x1e0], RZ ;  /* 0x0000780006066a25 */ /* 0x000fe600078e00ff */
[----:B------:R1:W1:Y:S01]  /*1a580*/  MUFU.TANH R159, R22 ;  /* 0x00000016009f7308 */ /* 0x0002620000002400 */
[----:B------:R-:W-:Y:S02]  /*1a590*/  @P6 IMAD.IADD R5, R7, 0x1, R5 ;  /* 0x0000000107056824 */ /* 0x000fe400078e0205 */
[C---:B------:R-:W-:Y:S03]  /*1a5a0*/  @P6 IMAD.SHL.U32 R7, R6.reuse, 0x40, RZ ;  /* 0x0000004006076824 */ /* 0x040fe600078e00ff */
[----:B------:R-:W-:Y:S02]  /*1a5b0*/  @P6 SHF.L.U64.HI R5, R6, 0x6, R5 ;  /* 0x0000000606056819 */ /* 0x000fe40000010205 */
[----:B------:R-:W-:Y:S02]  /*1a5c0*/  @P6 IADD3 R6, P5, R7, R210, RZ ;  /* 0x000000d207066210 */ /* 0x000fe40007fbe0ff */
[----:B------:R1:W1:Y:S01]  /*1a5d0*/  MUFU.TANH R157, R23 ;  /* 0x00000017009d7308 */ /* 0x0002620000002400 */
[C---:B--2---:R-:W-:Y:S09]  /*1a5e0*/  HMMA.16816.F32.BF16 R28, R164.reuse, R8, R28 ;  /* 0x00000008a41c723c */ /* 0x044ff2000004181c */
[----:B------:R2:W1:Y:S03]  /*1a5f0*/  MUFU.TANH R154, R25 ;  /* 0x00000019009a7308 */ /* 0x0004660000002400 */
[----:B------:R-:W-:Y:S01]  /*1a600*/  @P6 IMAD.X R9, R5, 0x1, R217, P5 ;  /* 0x0000000105096824 */ /* 0x000fe200028e06d9 */
[----:B------:R-:W-:Y:S03]  /*1a610*/  HMMA.16816.F32.BF16 R32, R164, R10, R32 ;  /* 0x0000000aa420723c */ /* 0x000fe60000041820 */
[----:B------:R-:W-:Y:S01]  /*1a620*/  @P4 IMAD.HI.U32 R8, R212, c[0x0][0x2c8], RZ ;  /* 0x0000b200d4084a27 */ /* 0x000fe200078e00ff */
[C---:B------:R-:W-:Y:S02]  /*1a630*/  @P6 LEA R16, P4, R6.reuse, c[0x0][0x1c8], 0x1 ;  /* 0x0000720006106a11 */ /* 0x040fe400078808ff */
[----:B------:R2:W2:Y:S02]  /*1a640*/  MUFU.TANH R155, R26 ;  /* 0x0000001a009b7308 */ /* 0x0004a40000002400 */
[----:B------:R-:W-:Y:S04]  /*1a650*/  @P6 LEA.HI.X R17, R6, c[0x0][0x1cc], R9, 0x1, P4 ;  /* 0x0000730006116a11 */ /* 0x000fe800020f0c09 */
[C---:B------:R-:W-:Y:S01]  /*1a660*/  @P6 IADD3 R6, P5, R7.reuse, R182, RZ ;  /* 0x000000b607066210 */ /* 0x040fe20007fbe0ff */
[----:B------:R-:W-:Y:S01]  /*1a670*/  @!PT LDS RZ, [RZ] ;  /* 0x00000000fffff984 */ /* 0x000fe20000000800 */
[----:B------:R-:W-:Y:S01]  /*1a680*/  @!PT LDS RZ, [RZ] ;  /* 0x00000000fffff984 */ /* 0x000fe20000000800 */
[----:B------:R-:W-:Y:S01]  /*1a690*/  @!PT LDS RZ, [RZ] ;  /* 0x00000000fffff984 */ /* 0x000fe20000000800 */
[----:B------:R2:W-:Y:S01]  /*1a6a0*/  @P6 LDGSTS.E.BYPASS.LTC128B.128 [R207+0x6100], [R16.64], !P3 ;  /* 0x0610000010cf6fae */ /* 0x0005e2000d901d5c */
[----:B------:R-:W-:Y:S01]  /*1a6b0*/  @P0 SHF.R.U32.HI R15, RZ, c[0x0][0x2cc], R8 ;  /* 0x0000b300ff0f0a19 */ /* 0x000fe20000011608 */
[----:B------:R-:W-:Y:S01]  /*1a6c0*/  FMUL.FTZ R28, R28, c[0x0][0x320] ;  /* 0x0000c8001c1c7a20 */ /* 0x000fe20000410000 */
[C---:B------:R-:W-:Y:S01]  /*1a6d0*/  @P6 IADD3 R8, P4, R7.reuse, R180, RZ ;  /* 0x000000b407086210 */ /* 0x040fe20007f9e0ff */
[----:B------:R-:W2:Y:S01]  /*1a6e0*/  MUFU.TANH R153, R27 ;  /* 0x0000001b00997308 */ /* 0x000ea20000002400 */
[----:B------:R-:W-:Y:S01]  /*1a6f0*/  @P6 IADD3 R11, P0, R7, UR6, RZ ;  /* 0x00000006070b6c10 */ /* 0x000fe2000ff1e0ff */
[----:B------:R-:W-:Y:S01]  /*1a700*/  FMUL.FTZ R29, R29, c[0x0][0x320] ;  /* 0x0000c8001d1d7a20 */ /* 0x000fe20000410000 */
[C---:B------:R-:W-:Y:S01]  /*1a710*/  @P6 IADD3.X R7, R5.reuse, R220, RZ, P5, !PT ;  /* 0x000000dc05076210 */ /* 0x040fe20002ffe4ff */
[----:B------:R-:W-:Y:S01]  /*1a720*/  @P6 IMAD.X R9, R5, 0x1, R183, P4 ;  /* 0x0000000105096824 */ /* 0x000fe200020e06b7 */
[----:B------:R-:W-:Y:S01]  /*1a730*/  @P6 LEA R20, P5, R6, c[0x0][0x1c8], 0x1 ;  /* 0x0000720006146a11 */ /* 0x000fe200078a08ff */
[----:B------:R-:W-:Y:S01]  /*1a740*/  FMUL.FTZ R30, R30, c[0x0][0x320] ;  /* 0x0000c8001e1e7a20 */ /* 0x000fe20000410000 */
[----:B-1----:R-:W-:Y:S01]  /*1a750*/  @P6 LEA R18, P4, R8, c[0x0][0x1c8], 0x1 ;  /* 0x0000720008126a11 */ /* 0x002fe200078808ff */
[----:B------:R-:W-:Y:S01]  /*1a760*/  FMUL.FTZ R31, R31, c[0x0][0x320] ;  /* 0x0000c8001f1f7a20 */ /* 0x000fe20000410000 */
[----:B------:R-:W-:Y:S01]  /*1a770*/  @P6 LEA.HI.X R21, R6, c[0x0][0x1cc], R7, 0x1, P5 ;  /* 0x0000730006156a11 */ /* 0x000fe200028f0c07 */
[----:B------:R1:W1:Y:S01]  /*1a780*/  MUFU.TANH R163, R14 ;  /* 0x0000000e00a37308 */ /* 0x0002620000002400 */
[----:B-----5:R-:W-:Y:S01]  /*1a790*/  @P6 LEA.HI.X R19, R8, c[0x0][0x1cc], R9, 0x1, P4 ;  /* 0x0000730008136a11 */ /* 0x020fe200020f0c09 */
[----:B------:R-:W-:Y:S01]  /*1a7a0*/  FMUL.FTZ R32, R32, c[0x0][0x320] ;  /* 0x0000c80020207a20 */ /* 0x000fe20000410000 */
[C---:B------:R-:W-:Y:S01]  /*1a7b0*/  @P6 IADD3 R6, P5, R11.reuse, R210, RZ ;  /* 0x000000d20b066210 */ /* 0x040fe20007fbe0ff */
[----:B------:R3:W-:Y:S01]  /*1a7c0*/  @P6 LDGSTS.E.BYPASS.LTC128B.128 [R207+0x8100], [R20.64], !P2 ;  /* 0x0810000014cf6fae */ /* 0x0007e2000d101d5c */
[----:B------:R-:W-:Y:S01]  /*1a7d0*/  @P6 IADD3 R7, P4, R11, R182, RZ ;  /* 0x000000b60b076210 */ /* 0x000fe20007f9e0ff */
[----:B------:R-:W-:Y:S01]  /*1a7e0*/  FMUL.FTZ R33, R33, c[0x0][0x320] ;  /* 0x0000c80021217a20 */ /* 0x000fe20000410000 */
[----:B------:R-:W-:Y:S01]  /*1a7f0*/  @P6 IADD3.X R5, R5, UR7, RZ, P0, !PT ;  /* 0x0000000705056c10 */ /* 0x000fe200087fe4ff */
[----:B------:R-:W-:Y:S01]  /*1a800*/  FMUL.FTZ R34, R34, c[0x0][0x320] ;  /* 0x0000c80022227a20 */ /* 0x000fe20000410000 */
[----:B------:R-:W-:Y:S01]  /*1a810*/  @P6 IADD3 R11, P0, R11, R180, RZ ;  /* 0x000000b40b0b6210 */ /* 0x000fe20007f1e0ff */
[----:B------:R5:W3:Y:S01]  /*1a820*/  MUFU.TANH R162, R13 ;  /* 0x0000000d00a27308 */ /* 0x000ae20000002400 */
[----:B------:R3:W-:Y:S01]  /*1a830*/  @P6 LDGSTS.E.BYPASS.LTC128B.128 [R207+0xa100], [R18.64], !P1 ;  /* 0x0a10000012cf6fae */ /* 0x0007e2000c901d5c */
[C---:B------:R-:W-:Y:S01]  /*1a840*/  @P6 IADD3.X R9, R5.reuse, R217, RZ, P5, !PT ;  /* 0x000000d905096210 */ /* 0x040fe20002ffe4ff */
[----:B------:R-:W-:Y:S01]  /*1a850*/  @P6 IMAD.X R8, R5, 0x1, R220, P4 ;  /* 0x0000000105086824 */ /* 0x000fe200020e06dc */
[C---:B------:R-:W-:Y:S02]  /*1a860*/  @P6 LEA R22, P5, R6.reuse, c[0x0][0x1c8], 0x1 ;  /* 0x0000720006166a11 */ /* 0x040fe400078a08ff */
[C---:B------:R-:W-:Y:S02]  /*1a870*/  @P6 LEA R24, P4, R7.reuse, c[0x0][0x1c8], 0x1 ;  /* 0x0000720007186a11 */ /* 0x040fe400078808ff */
[----:B------:R-:W-:Y:S02]  /*1a880*/  @P6 LEA.HI.X R23, R6, c[0x0][0x1cc], R9, 0x1, P5 ;  /* 0x0000730006176a11 */ /* 0x000fe400028f0c09 */
[----:B------:R-:W3:Y:S01]  /*1a890*/  MUFU.TANH R0, R0 ;  /* 0x0000000000007308 */ /* 0x000ee20000002400 */
[----:B--2---:R-:W-:Y:S01]  /*1a8a0*/  @P6 LEA.HI.X R25, R7, c[0x0][0x1cc], R8, 0x1, P4 ;  /* 0x0000730007196a11 */ /* 0x004fe200020f0c08 */
[----:B------:R-:W5:Y:S01]  /*1a8b0*/  SHFL.IDX PT, R6, R15, RZ, 0x1c1f ;  /* 0x001c1fff0f067589 */ /* 0x000f6200000e0000 */
[----:B------:R-:W-:Y:S01]  /*1a8c0*/  @P6 IADD3.X R10, R5, R183, RZ, P0, !PT ;  /* 0x000000b7050a6210 */ /* 0x000fe200007fe4ff */
[----:B------:R-:W-:Y:S01]  /*1a8d0*/  FMUL.FTZ R5, R35, c[0x0][0x320] ;  /* 0x0000c80023057a20 */ /* 0x000fe20000410000 */
[----:B------:R-:W-:Y:S01]  /*1a8e0*/  @P6 LEA R26, P0, R11, c[0x0][0x1c8], 0x1 ;  /* 0x000072000b1a6a11 */ /* 0x000fe200078008ff */
[----:B-1----:R-:W-:Y:S01]  /*1a8f0*/  IMAD.SHL.U32 R14, R181, 0x40, RZ ;  /* 0x00000040b50e7824 */ /* 0x002fe200078e00ff */
[----:B------:R-:W-:Y:S02]  /*1a900*/  MOV R7, UR23 ;  /* 0x0000001700077c02 */ /* 0x000fe40008000f00 */
[----:B------:R1:W-:Y:S01]  /*1a910*/  @P6 LDGSTS.E.BYPASS.LTC128B.128 [R207+0x7100], [R22.64], !P3 ;  /* 0x0710000016cf6fae */ /* 0x0003e2000d901d5c */
[----:B------:R-:W2:Y:S01]  /*1a920*/  MUFU.TANH R136, R136 ;  /* 0x0000008800887308 */ /* 0x000ea20000002400 */
[----:B------:R-:W-:Y:S02]  /*1a930*/  @P6 LEA.HI.X R27, R11, c[0x0][0x1cc], R10, 0x1, P0 ;  /* 0x000073000b1b6a11 */ /* 0x000fe400000f0c0a */
[----:B------:R-:W-:Y:S02]  /*1a940*/  PLOP3.LUT P0, PT, PT, PT, UP2, 0x40, 0x0 ;  /* 0x000000000000781c */ /* 0x000fe40003f0e828 */
[----:B------:R-:W-:Y:S01]  /*1a950*/  IADD3 R8, -R213, 0x1, -R14 ;  /* 0x00000001d5087810 */ /* 0x000fe20007ffe90e */
[----:B------:R1:W-:Y:S03]  /*1a960*/  @P6 LDGSTS.E.BYPASS.LTC128B.128 [R207+0x9100], [R24.64], !P2 ;  /* 0x0910000018cf6fae */ /* 0x0003e6000d101d5c */
[----:B------:R-:W-:Y:S01]  /*1a970*/  IADD3 R7, -R7, UR12, R8 ;  /* 0x0000000c07077c10 */ /* 0x000fe2000fffe108 */
[----:B------:R-:W1:Y:S03]  /*1a980*/  MUFU.TANH R139, R139 ;  /* 0x0000008b008b7308 */ /* 0x000e660000002400 */
[----:B------:R1:W-:Y:S01]  /*1a990*/  @P6 LDGSTS.E.BYPASS.LTC128B.128 [R207+0xb100], [R26.64], !P1 ;  /* 0x0b1000001acf6fae */ /* 0x0003e2000c901d5c */
[C---:B------:R-:W-:Y:S02]  /*1a9a0*/  IADD3 R9, R7.reuse, c[0x0][0x328], RZ ;  /* 0x0000ca0007097a10 */ /* 0x040fe40007ffe0ff */
[----:B------:R-:W-:Y:S03]  /*1a9b0*/  IADD3 R7, R7, UR4, RZ ;  /* 0x0000000407077c10 */ /* 0x000fe6000fffe0ff */
[----:B-----5:R-:W-:Y:S01]  /*1a9c0*/  IMAD.IADD R13, R9, 0x1, R6 ;  /* 0x00000001090d7824 */ /* 0x020fe200078e0206 */
[----:B------:R-:W1:Y:S01]  /*1a9d0*/  MUFU.TANH R142, R142 ;  /* 0x0000008e008e7308 */ /* 0x000e620000002400 */
[----:B------:R-:W0:Y:S01]  /*1a9e0*/  LDGDEPBAR ;  /* 0x00000000000079af */ /* 0x000e220000000000 */
[----:B------:R-:W-:Y:S08]  /*1a9f0*/  IADD3 R11, R7, R6, RZ ;  /* 0x00000006070b7210 */ /* 0x000ff00007ffe0ff */
[----:B------:R-:W1:Y:S10]  /*1aa00*/  MUFU.TANH R4, R4 ;  /* 0x0000000400047308 */ /* 0x000e740000002400 */
[----:B------:R-:W1:Y:S10]  /*1aa10*/  MUFU.TANH R160, R160 ;  /* 0x000000a000a07308 */ /* 0x000e740000002400 */
[----:B------:R-:W1:Y:S10]  /*1aa20*/  MUFU.TANH R156, R156 ;  /* 0x0000009c009c7308 */ /* 0x000e740000002400 */
        /* <DEDUP_REMOVED lines=23> */
.L_x_414:
[----:B------:R-:W-:Y:S04]  /*1aba0*/  MOV R6, c[0x0][0x32c] ;  /* 0x0000cb0000067a02 */ /* 0x000fe80000000f00 */
[----:B------:R-:W-:Y:S11]  /*1abb0*/  ISETP.NE.AND P0, PT, R6, 0x1, PT ;  /* 0x000000010600780c */ /* 0x000ff60003f05270 */
[----:B------:R-:W-:Y:S02]  /*1abc0*/  @!UPT UIADD3 URZ, URZ, URZ, URZ ;  /* 0x0000003f3f3ff290 */ /* 0x000fe4000fffe03f */
[----:B------:R-:W-:Y:S05]  /*1abd0*/  @P0 IMAD.HI.U32 R6, R17, c[0x0][0x330], RZ ;  /* 0x0000cc0011060a27 */ /* 0x000fea00078e00ff */
[----:B------:R-:W-:Y:S02]  /*1abe0*/  @P0 SHF.R.U32.HI R17, RZ, c[0x0][0x334], R6 ;  /* 0x0000cd00ff110a19 */ /* 0x000fe40000011606 */
.L_x_415:
[----:B------:R-:W-:Y:S05]  /*1abf0*/  BSYNC B0 ;  /* 0x0000000000007941 */ /* 0x000fea0003800000 */
.L_x_413:
[----:B------:R-:W-:Y:S04]  /*1ac00*/  IMAD R8, R17, c[0x0][0x32c], -R14 ;  /* 0x0000cb0011087a24 */ /* 0x000fe800078e0a0e */
[----:B------:R-:W-:Y:S05]  /*1ac10*/  IMAD.IADD R8, R8, 0x1, -R213 ;  /* 0x0000000108087824 */ /* 0x000fea00078e0ad5 */
[----:B------:R-:W-:Y:S02]  /*1ac20*/  IADD3 R6, R8, c[0x0][0x32c], RZ ;  /* 0x0000cb0008067a10 */ /* 0x000fe40007ffe0ff */
[----:B------:R-:W-:Y:S02]  /*1ac30*/  IMNMX R11, R11, R8, !PT ;  /* 0x000000080b0b7217 */ /* 0x000fe40007800200 */
[----:B------:R-:W-:Y:S02]  /*1ac40*/  IMNMX R13, R13, R6, PT ;  /* 0x000000060d0d7217 */ /* 0x000fe40003800200 */
.L_x_412:
[----:B--234-:R-:W-:Y:S04]  /*1ac50*/  ISETP.GT.AND P0, PT, R181, -0x1, PT ;  /* 0xffffffffb500780c */ /* 0x01cfe80003f04270 */
[C---:B------:R-:W-:Y:S02]  /*1ac60*/  ISETP.GT.AND P4, PT, R11.reuse, 0x1, P0 ;  /* 0x000000010b00780c */ /* 0x040fe40000784270 */
[----:B------:R-:W-:Y:S02]  /*1ac70*/  ISETP.GT.AND P5, PT, R11, RZ, P0 ;  /* 0x000000ff0b00720c */ /* 0x000fe400007a4270 */
        /* <DEDUP_REMOVED lines=17> */
[C---:B------:R-:W-:Y:S02]  /*1ad90*/  ISETP.GT.AND P5, PT, R11.reuse, 0x18, P0 ;  /* 0x000000180b00780c */ /* 0x040fe400007a4270 */
        /* <DEDUP_REMOVED lines=47> */
.L_x_418:
[----:B------:R-:W-:Y:S04]  /*1b090*/  MOV R9, c[0x0][0x32c] ;  /* 0x0000cb0000097a02 */ /* 0x000fe80000000f00 */
[----:B------:R-:W-:Y:S11]  /*1b0a0*/  ISETP.NE.AND P4, PT, R9, 0x1, PT ;  /* 0x000000010900780c */ /* 0x000ff60003f85270 */
[----:B------:R-:W-:Y:S02]  /*1b0b0*/  @!UPT UIADD3 URZ, URZ, URZ, URZ ;  /* 0x0000003f3f3ff290 */ /* 0x000fe4000fffe03f */
[----:B------:R-:W-:Y:S05]  /*1b0c0*/  @P4 IMAD.HI.U32 R9, R11, c[0x0][0x330], RZ ;  /* 0x0000cc000b094a27 */ /* 0x000fea00078e00ff */
[----:B------:R-:W-:Y:S02]  /*1b0d0*/  @P4 SHF.R.U32.HI R11, RZ, c[0x0][0x334], R9 ;  /* 0x0000cd00ff0b4a19 */ /* 0x000fe40000011609 */
.L_x_419:
[----:B------:R-:W-:Y:S05]  /*1b0e0*/  BSYNC B0 ;  /* 0x0000000000007941 */ /* 0x000fea0003800000 */
.L_x_417:
[----:B------:R-:W-:Y:S04]  /*1b0f0*/  IMAD R14, R11, c[0x0][0x32c], -R14 ;  /* 0x0000cb000b0e7a24 */ /* 0x000fe800078e0a0e */
[----:B------:R-:W-:Y:S05]  /*1b100*/  IMAD.IADD R14, R14, 0x1, -R213 ;  /* 0x000000010e0e7824 */ /* 0x000fea00078e0ad5 */
[----:B------:R-:W-:Y:S02]  /*1b110*/  IADD3 R9, R14, c[0x0][0x32c], RZ ;  /* 0x0000cb000e097a10 */ /* 0x000fe40007ffe0ff */
[----:B------:R-:W-:Y:S02]  /*1b120*/  IMNMX R7, R7, R14, !PT ;  /* 0x0000000e07077217 */ /* 0x000fe40007800200 */
[----:B------:R-:W-:Y:S02]  /*1b130*/  IMNMX R4, R4, R9, PT ;  /* 0x0000000904047217 */ /* 0x000fe40003800200 */
.L_x_416:
[----:B------:R-:W-:Y:S01]  /*1b140*/  FMNMX.FTZ R17, R10, R3, !PT ;  /* 0x000000030a117209 */ /* 0x000fe20007810000 */
[----:B------:R-:W-:Y:S01]  /*1b150*/  LDSM.16.MT88.4 R20, [R198+0x100] ;  /* 0x00010000c614783b */ /* 0x000fe20000004200 */
[C---:B------:R-:W-:Y:S02]  /*1b160*/  ISETP.GT.AND P6, PT, R7.reuse, RZ, P0 ;  /* 0x000000ff0700720c */ /* 0x040fe400007c4270 */
[----:B------:R-:W-:Y:S02]  /*1b170*/  FMNMX.FTZ R17, R138, R17, !PT ;  /* 0x000000118a117209 */ /* 0x000fe40007810000 */
[----:B------:R-:W-:Y:S02]  /*1b180*/  ISETP.LT.OR P6, PT, R4, 0x1, P6 ;  /* 0x000000010400780c */ /* 0x000fe400037c1670 */
[----:B------:R-:W-:Y:S01]  /*1b190*/  FMNMX.FTZ R17, R8, R17, !PT ;  /* 0x0000001108117209 */ /* 0x000fe20007810000 */
[----:B------:R-:W-:Y:S01]  /*1b1a0*/  LDSM.16.MT88.4 R28, [R197+0x100] ;  /* 0x00010000c51c783b */ /* 0x000fe20000004200 */
[C---:B------:R-:W-:Y:S02]  /*1b1b0*/  ISETP.GT.AND P5, PT, R7.reuse, 0x1, P0 ;  /* 0x000000010700780c */ /* 0x040fe400007a4270 */
        /* <DEDUP_REMOVED lines=111> */
[----:B------:R-:W-:Y:S01]  /*1b8b0*/  ISETP.GT.AND P0, PT, R181, UR8, PT ;  /* 0x00000008b5007c0c */ /* 0x000fe2000bf04270 */
        /* <DEDUP_REMOVED lines=325> */
[----:B------:R-:W-:Y:S01]  /*1cd10*/  IADD3 R2, R181, -0x1, RZ ;  /* 0xffffffffb5027810 */ /* 0x000fe20007ffe0ff */
[C---:B--2---:R-:W-:Y:S03]  /*1cd20*/  HMMA.16816.F32.BF16 R92, R136.reuse, R12, R92 ;  /* 0x0000000c885c723c */ /* 0x044fe6000004185c */
[----:B------:R-:W-:Y:S01]  /*1cd30*/  FADD.FTZ R226, R226, R221 ;  /* 0x000000dde2e27221 */ /* 0x000fe20000010000 */
[----:B------:R-:W-:Y:S02]  /*1cd40*/  MOV R181, R2 ;  /* 0x0000000200b57202 */ /* 0x000fe40000000f00 */
[----:B------:R-:W-:Y:S01]  /*1cd50*/  MOV R2, R132 ;  /* 0x0000008400027202 */ /* 0x000fe20000000f00 */
        /* <DEDUP_REMOVED lines=10> */
.L_x_411:
[----:B------:R-:W1:Y:S01]  /*1ce00*/  SHFL.BFLY PT, R3, R218, 0x2, 0x1f ;  /* 0x0c401f00da037f89 */ /* 0x000e6200000e0000 */
[----:B------:R-:W-:-:S02]  /*1ce10*/  MOV R4, RZ ;  /* 0x000000ff00047202 */ /* 0x000fc40000000f00 */
[----:B------:R-:W-:Y:S01]  /*1ce20*/  MOV R8, 0xff800000 ;  /* 0xff80000000087802 */ /* 0x000fe20000000f00 */
[----:B------:R-:W2:Y:S01]  /*1ce30*/  SHFL.BFLY PT, R2, R219, 0x2, 0x1f ;  /* 0x0c401f00db027f89 */ /* 0x000ea200000e0000 */
[----:B------:R-:W-:Y:S01]  /*1ce40*/  PLOP3.LUT P2, PT, PT, PT, PT, 0x8, 0x0 ;  /* 0x000000000000781c */ /* 0x000fe20003f4e170 */
        /* <DEDUP_REMOVED lines=11> */
[----:B------:R-:W-:-:S03]  /*1cf00*/  @P0 MOV R9, 0x3f317218 ;  /* 0x3f31721800090802 */ /* 0x000fc60000000f00 */
        /* <DEDUP_REMOVED lines=106> */
.L_x_334:
[----:B------:R-:W-:Y:S01]  /*1d5b0*/  USHF.R.S32.HI UR8, URZ, 0x1f, UR15 ;  /* 0x0000001f3f087899 */ /* 0x000fe2000801140f */
[----:B------:R-:W-:Y:S05]  /*1d5c0*/  @P2 BRA `(.L_x_421) ;  /* 0x000017e000002947 */ /* 0x000fea0003800000 */
[----:B------:R-:W1:Y:S01]  /*1d5d0*/  S2R R0, SR_TID.X ;  /* 0x0000000000007919 */ /* 0x000e620000002100 */
[----:B------:R-:W-:Y:S01]  /*1d5e0*/  F2FP.BF16.PACK_AB R128, R129, R128 ;  /* 0x000000808180723e */ /* 0x000fe200000010ff */
[----:B------:R-:W-:Y:S01]  /*1d5f0*/  ULDC.64 UR4, c[0x0][0x500] ;  /* 0x0001400000047ab9 */ /* 0x000fe20000000a00 */
[----:B------:R-:W-:Y:S01]  /*1d600*/  F2FP.BF16.PACK_AB R130, R131, R130 ;  /* 0x000000828382723e */ /* 0x000fe200000010ff */
[----:B------:R-:W-:Y:S01]  /*1d610*/  UISETP.NE.U32.AND UP1, UPT, URZ, UR4, UPT ;  /* 0x000000043f00728c */ /* 0x000fe2000bf25070 */
[----:B------:R-:W-:Y:S01]  /*1d620*/  F2FP.BF16.PACK_AB R124, R125, R124 ;  /* 0x0000007c7d7c723e */ /* 0x000fe200000010ff */
[----:B------:R-:W-:Y:S01]  /*1d630*/  UMOV UR6, 0x4 ;  /* 0x0000000400067882 */ /* 0x000fe20000000000 */
[----:B------:R-:W-:Y:S01]  /*1d640*/  F2FP.BF16.PACK_AB R126, R127, R126 ;  /* 0x0000007e7f7e723e */ /* 0x000fe200000010ff */
[----:B------:R-:W-:Y:S01]  /*1d650*/  UISETP.NE.AND.EX UP1, UPT, URZ, UR5, UPT, UP1 ;  /* 0x000000053f00728c */ /* 0x000fe2000bf25310 */
[----:B------:R-:W-:-:S02]  /*1d660*/  F2FP.BF16.PACK_AB R120, R121, R120 ;  /* 0x000000787978723e */ /* 0x000fc400000010ff */
[----:B------:R-:W-:Y:S01]  /*1d670*/  F2FP.BF16.PACK_AB R122, R123, R122 ;  /* 0x0000007a7b7a723e */ /* 0x000fe200000010ff */
[----:B------:R-:W-:Y:S01]  /*1d680*/  ULDC.64 UR4, c[0x0][0x500] ;  /* 0x0001400000047ab9 */ /* 0x000fe20000000a00 */
[----:B------:R-:W-:Y:S01]  /*1d690*/  F2FP.BF16.PACK_AB R116, R117, R116 ;  /* 0x000000747574723e */ /* 0x000fe200000010ff */
[----:B------:R-:W-:Y:S01]  /*1d6a0*/  UIMAD.WIDE UR4, UR24, UR6, UR4 ;  /* 0x00000006180472a5 */ /* 0x000fe2000f8e0204 */
[----:B------:R-:W-:Y:S02]  /*1d6b0*/  F2FP.BF16.PACK_AB R118, R119, R118 ;  /* 0x000000767776723e */ /* 0x000fe400000010ff */
[----:B------:R-:W-:Y:S02]  /*1d6c0*/  F2FP.BF16.PACK_AB R112, R113, R112 ;  /* 0x000000707170723e */ /* 0x000fe400000010ff */
[----:B------:R-:W-:Y:S02]  /*1d6d0*/  F2FP.BF16.PACK_AB R114, R115, R114 ;  /* 0x000000727372723e */ /* 0x000fe400000010ff */
[----:B------:R-:W-:-:S02]  /*1d6e0*/  F2FP.BF16.PACK_AB R108, R109, R108 ;  /* 0x0000006c6d6c723e */ /* 0x000fc400000010ff */
[----:B------:R-:W-:Y:S02]  /*1d6f0*/  F2FP.BF16.PACK_AB R110, R111, R110 ;  /* 0x0000006e6f6e723e */ /* 0x000fe400000010ff */
[----:B-1----:R-:W-:Y:S02]  /*1d700*/  SHF.R.S32.HI R5, RZ, 0x1f, R0 ;  /* 0x0000001fff057819 */ /* 0x002fe40000011400 */
[----:B------:R-:W-:Y:S02]  /*1d710*/  F2FP.BF16.PACK_AB R104, R105, R104 ;  /* 0x000000686968723e */ /* 0x000fe400000010ff */
[----:B------:R-:W-:Y:S02]  /*1d720*/  LEA.HI R2, R5, R0, RZ, 0x2 ;  /* 0x0000000005027211 */ /* 0x000fe400078f10ff */
[----:B------:R-:W-:Y:S02]  /*1d730*/  F2FP.BF16.PACK_AB R106, R107, R106 ;  /* 0x0000006a6b6a723e */ /* 0x000fe400000010ff */
[----:B------:R-:W-:-:S02]  /*1d740*/  SHF.R.S32.HI R10, RZ, 0x2, R2 ;  /* 0x00000002ff0a7819 */ /* 0x000fc40000011402 */
[----:B------:R-:W-:Y:S02]  /*1d750*/  SHF.R.S32.HI R9, RZ, 0x1f, R2 ;  /* 0x0000001fff097819 */ /* 0x000fe40000011402 */
[----:B------:R-:W-:Y:S02]  /*1d760*/  LOP3.LUT R11, R2, 0xfffffffc, RZ, 0xc0, !PT ;  /* 0xfffffffc020b7812 */ /* 0x000fe400078ec0ff */
[----:B------:R-:W-:Y:S02]  /*1d770*/  LEA.HI R9, R9, R10, RZ, 0x3 ;  /* 0x0000000a09097211 */ /* 0x000fe400078f18ff */
[----:B------:R-:W-:Y:S01]  /*1d780*/  F2FP.BF16.PACK_AB R100, R101, R100 ;  /* 0x000000646564723e */ /* 0x000fe200000010ff */
[----:B------:R-:W-:Y:S01]  /*1d790*/  IMAD.IADD R11, R0, 0x1, -R11 ;  /* 0x00000001000b7824 */ /* 0x000fe200078e0a0b */
[----:B------:R-:W-:Y:S02]  /*1d7a0*/  LOP3.LUT R9, R9, 0xfffffff8, RZ, 0xc0, !PT ;  /* 0xfffffff809097812 */ /* 0x000fe400078ec0ff */
[----:B------:R-:W-:-:S02]  /*1d7b0*/  F2FP.BF16.PACK_AB R102, R103, R102 ;  /* 0x000000666766723e */ /* 0x000fc400000010ff */
[----:B------:R-:W-:Y:S01]  /*1d7c0*/  F2FP.BF16.PACK_AB R36, R37, R36 ;  /* 0x000000242524723e */ /* 0x000fe200000010ff */
[----:B------:R-:W-:Y:S01]  /*1d7d0*/  IMAD.IADD R10, R10, 0x1, -R9 ;  /* 0x000000010a0a7824 */ /* 0x000fe200078e0a09 */
[----:B------:R-:W-:Y:S02]  /*1d7e0*/  LEA.HI R9, R5, R0, RZ, 0x5 ;  /* 0x0000000005097211 */ /* 0x000fe400078f28ff */
[----:B------:R-:W-:Y:S01]  /*1d7f0*/  F2FP.BF16.PACK_AB R38, R39, R38 ;  /* 0x000000262726723e */ /* 0x000fe200000010ff */
[C---:B------:R-:W-:Y:S01]  /*1d800*/  IMAD.SHL.U32 R12, R10.reuse, 0x40, RZ ;  /* 0x000000400a0c7824 */ /* 0x040fe200078e00ff */
[----:B------:R-:W-:Y:S02]  /*1d810*/  SHF.R.S32.HI R2, RZ, 0x5, R9 ;  /* 0x00000005ff027819 */ /* 0x000fe40000011409 */
[----:B------:R-:W-:Y:S02]  /*1d820*/  LOP3.LUT R14, R10, 0x1, RZ, 0xc0, !PT ;  /* 0x000000010a0e7812 */ /* 0x000fe400078ec0ff */
[----:B------:R-:W-:Y:S01]  /*1d830*/  LOP3.LUT R12, R12, 0x1c0, RZ, 0xc0, !PT ;  /* 0x000001c00c0c7812 */ /* 0x000fe200078ec0ff */
[----:B------:R-:W-:Y:S01]  /*1d840*/  IMAD R13, R2, 0x200, R11 ;  /* 0x00000200020d7824 */ /* 0x000fe200078e020b */
[----:B------:R-:W-:-:S02]  /*1d850*/  ISETP.NE.U32.AND P0, PT, R14, 0x1, PT ;  /* 0x000000010e00780c */ /* 0x000fc40003f05070 */
[----:B------:R-:W-:Y:S02]  /*1d860*/  LEA.HI R12, R12, R12, RZ, 0x1d ;  /* 0x0000000c0c0c7211 */ /* 0x000fe400078fe8ff */
        /* <DEDUP_REMOVED lines=8> */
[----:B------:R-:W-:-:S02]  /*1d8f0*/  F2FP.BF16.PACK_AB R44, R45, R44 ;  /* 0x0000002c2d2c723e */ /* 0x000fc400000010ff */
[C---:B------:R-:W-:Y:S01]  /*1d900*/  IMAD.IADD R17, R13.reuse, 0x1, R10 ;  /* 0x000000010d117824 */ /* 0x040fe200078e020a */
[C---:B------:R-:W-:Y:S02]  /*1d910*/  IADD3 R12, R13.reuse, 0x80, RZ ;  /* 0x000000800d0c7810 */ /* 0x040fe40007ffe0ff */
[----:B------:R-:W-:Y:S02]  /*1d920*/  IADD3 R15, R13, 0x70, RZ ;  /* 0x000000700d0f7810 */ /* 0x000fe40007ffe0ff */
[----:B------:R-:W-:Y:S01]  /*1d930*/  @P0 IADD3 R15, R12, 0x10, RZ ;  /* 0x000000100c0f0810 */ /* 0x000fe20007ffe0ff */
[----:B------:R-:W-:Y:S01]  /*1d940*/  IMAD.MOV.U32 R12, RZ, RZ, 0x40 ;  /* 0x00000040ff0c7424 */ /* 0x000fe200078e00ff */
[----:B------:R-:W-:Y:S02]  /*1d950*/  F2FP.BF16.PACK_AB R46, R47, R46 ;  /* 0x0000002e2f2e723e */ /* 0x000fe400000010ff */
[----:B------:R-:W-:Y:S01]  /*1d960*/  F2FP.BF16.PACK_AB R48, R49, R48 ;  /* 0x000000303130723e */ /* 0x000fe200000010ff */
[----:B------:R-:W-:Y:S01]  /*1d970*/  IMAD.IADD R19, R10, 0x1, R15 ;  /* 0x000000010a137824 */ /* 0x000fe200078e020f */
[----:B------:R-:W-:-:S02]  /*1d980*/  SEL R12, R12, 0xffffffc0, !P2 ;  /* 0xffffffc00c0c7807 */ /* 0x000fc40005000000 */
[----:B------:R-:W-:Y:S02]  /*1d990*/  F2FP.BF16.PACK_AB R50, R51, R50 ;  /* 0x000000323332723e */ /* 0x000fe400000010ff */
[----:B------:R-:W-:Y:S01]  /*1d9a0*/  F2FP.BF16.PACK_AB R52, R53, R52 ;  /* 0x000000343534723e */ /* 0x000fe200000010ff */
[--C-:B------:R-:W-:Y:S01]  /*1d9b0*/  IMAD.IADD R21, R13, 0x1, R12.reuse ;  /* 0x000000010d157824 */ /* 0x100fe200078e020c */
[----:B------:R-:W-:Y:S01]  /*1d9c0*/  F2FP.BF16.PACK_AB R54, R55, R54 ;  /* 0x000000363736723e */ /* 0x000fe200000010ff */
[C---:B------:R-:W-:Y:S01]  /*1d9d0*/  IMAD.IADD R23, R12.reuse, 0x1, R15 ;  /* 0x000000010c177824 */ /* 0x040fe200078e020f */
[----:B------:R-:W-:Y:S01]  /*1d9e0*/  F2FP.BF16.PACK_AB R56, R57, R56 ;  /* 0x000000383938723e */ /* 0x000fe200000010ff */
[----:B------:R-:W-:Y:S01]  /*1d9f0*/  IMAD.IADD R25, R12, 0x1, R17 ;  /* 0x000000010c197824 */ /* 0x000fe200078e0211 */
[----:B------:R-:W-:Y:S01]  /*1da00*/  STS [R13+0x80], R128 ;  /* 0x000080800d007388 */ /* 0x000fe20000000800 */
[----:B------:R-:W-:Y:S01]  /*1da10*/  IMAD.IADD R27, R19, 0x1, R12 ;  /* 0x00000001131b7824 */ /* 0x000fe200078e020c */
[----:B------:R-:W-:Y:S01]  /*1da20*/  F2FP.BF16.PACK_AB R58, R59, R58 ;  /* 0x0000003a3b3a723e */ /* 0x000fe200000010ff */
[----:B------:R-:W-:Y:S01]  /*1da30*/  IMAD.U32 R12, RZ, RZ, UR4 ;  /* 0x00000004ff0c7e24 */ /* 0x000fe2000f8e00ff */
        /* <DEDUP_REMOVED lines=31> */
[----:B------:R-:W-:-:S03]  /*1dc30*/  PLOP3.LUT P1, PT, PT, PT, UP1, 0x80, 0x0 ;  /* 0x000000000000781c */ /* 0x000fc60003f2f018 */
        /* <DEDUP_REMOVED lines=27> */
[----:B------:R2:W-:Y:S01]  /*1ddf0*/  STS [R19+0x8400], R7 ;  /* 0x0084000713007388 */ /* 0x0005e20000000800 */
[----:B-1----:R-:W-:Y:S01]  /*1de00*/  IMAD.U32 R13, RZ, RZ, UR5 ;  /* 0x00000005ff0d7e24 */ /* 0x002fe2000f8e00ff */
[----:B------:R-:W-:-:S02]  /*1de10*/  ULDC.64 UR4, c[0x0][0x508] ;  /* 0x0001420000047ab9 */ /* 0x000fc40000000a00 */
[----:B------:R1:W-:Y:S04]  /*1de20*/  STS [R21+0x8080], R6 ;  /* 0x0080800615007388 */ /* 0x0003e80000000800 */
[----:B------:R1:W-:Y:S04]  /*1de30*/  STS [R21+0x8480], R86 ;  /* 0x0084805615007388 */ /* 0x0003e80000000800 */
[----:B------:R1:W-:Y:S04]  /*1de40*/  STS [R23+0x8000], R88 ;  /* 0x0080005817007388 */ /* 0x0003e80000000800 */
[----:B------:R1:W-:Y:S04]  /*1de50*/  STS [R23+0x8400], R90 ;  /* 0x0084005a17007388 */ /* 0x0003e80000000800 */
[----:B------:R1:W-:Y:S04]  /*1de60*/  STS [R25+0x8080], R92 ;  /* 0x0080805c19007388 */ /* 0x0003e80000000800 */
[----:B------:R1:W-:Y:S04]  /*1de70*/  STS [R25+0x8480], R94 ;  /* 0x0084805e19007388 */ /* 0x0003e80000000800 */
[----:B------:R1:W-:Y:S04]  /*1de80*/  STS [R27+0x8000], R96 ;  /* 0x008000601b007388 */ /* 0x0003e80000000800 */
[----:B------:R1:W-:Y:S04]  /*1de90*/  STS [R27+0x8400], R3 ;  /* 0x008400031b007388 */ /* 0x0003e80000000800 */
[----:B------:R-:W-:Y:S01]  /*1dea0*/  BAR.SYNC.DEFER_BLOCKING 0x1, 0x100 ;  /* 0x0044000000007b1d */ /* 0x000fe20000010000 */
[----:B------:R-:W-:-:S04]  /*1deb0*/  UISETP.NE.U32.AND UP0, UPT, URZ, UR4, UPT ;  /* 0x000000043f00728c */ /* 0x000fc8000bf05070 */
[----:B------:R-:W-:Y:S01]  /*1dec0*/  UISETP.NE.AND.EX UP0, UPT, URZ, UR5, UPT, UP0 ;  /* 0x000000053f00728c */ /* 0x000fe2000bf05300 */
[----:B------:R-:W3:Y:S02]  /*1ded0*/  @P1 LDG.E R10, [R12.64] ;  /* 0x0000001c0c0a1981 */ /* 0x000ee4000c1e1900 */
[----:B------:R-:W-:-:S03]  /*1dee0*/  ULDC.64 UR4, c[0x0][0x508] ;  /* 0x0001420000047ab9 */ /* 0x000fc60000000a00 */
[----:B------:R-:W-:-:S05]  /*1def0*/  PLOP3.LUT P0, PT, PT, PT, UP0, 0x80, 0x0 ;  /* 0x000000000000781c */ /* 0x000fca0003f0f008 */
[----:B------:R-:W-:Y:S01]  /*1df00*/  @UP0 UIMAD.WIDE UR4, UR24, UR6, UR4 ;  /* 0x00000006180402a5 */ /* 0x000fe2000f8e0204 */
[----:B--2---:R-:W-:-:S05]  /*1df10*/  IMAD.MOV.U32 R7, RZ, RZ, c[0x0][0x388] ;  /* 0x0000e200ff077624 */ /* 0x004fca00078e00ff */
[----:B------:R-:W-:Y:S02]  /*1df20*/  IMAD.U32 R14, RZ, RZ, UR4 ;  /* 0x00000004ff0e7e24 */ /* 0x000fe4000f8e00ff */
[----:B------:R-:W-:-:S05]  /*1df30*/  IMAD.U32 R15, RZ, RZ, UR5 ;  /* 0x00000005ff0f7e24 */ /* 0x000fca000f8e00ff */
[----:B------:R1:W5:Y:S01]  /*1df40*/  @P0 LDG.E R7, [R14.64] ;  /* 0x0000001c0e070981 */ /* 0x000362000c1e1900 */
[----:B------:R-:W-:Y:S02]  /*1df50*/  UMOV UR12, URZ ;  /* 0x0000003f000c7c82 */ /* 0x000fe40008000000 */
[----:B------:R-:W-:Y:S01]  /*1df60*/  UMOV UR13, URZ ;  /* 0x0000003f000d7c82 */ /* 0x000fe20008000000 */
[----:B---3--:R-:W2:Y:S02]  /*1df70*/  @P1 R2UR UR5, R10 ;  /* 0x000000000a0513c2 */ /* 0x008ea400000e0000 */
[----:B--2---:R-:W-:Y:S02]  /*1df80*/  @UP1 USHF.R.S32.HI UR4, URZ, 0x1f, UR5 ;  /* 0x0000001f3f041899 */ /* 0x004fe40008011405 */
[----:B------:R-:W-:-:S05]  /*1df90*/  @UP1 UMOV UR12, UR5 ;  /* 0x00000005000c1c82 */ /* 0x000fca0008000000 */
[----:B------:R-:W-:Y:S01]  /*1dfa0*/  @UP1 UMOV UR13, UR4 ;  /* 0x00000004000d1c82 */ /* 0x000fe20008000000 */
[----:B------:R-:W-:Y:S05]  /*1dfb0*/  @P0 BRA `(.L_x_422) ;  /* 0x0000004000000947 */ /* 0x000fea0003800000 */
[----:B-1----:R-:W-:Y:S05]  /*1dfc0*/  @!P1 BRA `(.L_x_422) ;  /* 0x0000003000009947 */ /* 0x002fea0003800000 */
[----:B-----5:R-:W2:Y:S04]  /*1dfd0*/  LDG.E R7, [R12.64] ;  /* 0x0000001c0c077981 */ /* 0x020ea8000c1e1900 */
[----:B------:R-:W2:Y:S02]  /*1dfe0*/  LDG.E R6, [R12.64+0x4] ;  /* 0x0000041c0c067981 */ /* 0x000ea4000c1e1900 */
[----:B--2---:R-:W-:Y:S02]  /*1dff0*/  IADD3 R7, -R7, R6, RZ ;  /* 0x0000000607077210 */ /* 0x004fe40007ffe1ff */
.L_x_422:
[----:B-1----:R-:W-:Y:S01]  /*1e000*/  SHF.R.S32.HI R3, RZ, 0x1f, R2 ;  /* 0x0000001fff037819 */ /* 0x002fe20000011402 */
[----:B------:R-:W1:Y:S01]  /*1e010*/  S2R R57, SR_CTAID.X ;  /* 0x0000000000397919 */ /* 0x000e620000002500 */
[----:B------:R-:W-:Y:S01]  /*1e020*/  LOP3.LUT R13, R9, 0xffffffe0, RZ, 0xc0, !PT ;  /* 0xffffffe0090d7812 */ /* 0x000fe200078ec0ff */
[----:B------:R-:W-:Y:S01]  /*1e030*/  IMAD.MOV.U32 R6, RZ, RZ, c[0x0][0x4e8] ;  /* 0x00013a00ff067624 */ /* 0x000fe200078e00ff */
[----:B------:R-:W-:Y:S01]  /*1e040*/  LEA.HI R3, R3, R2, RZ, 0x3 ;  /* 0x0000000203037211 */ /* 0x000fe200078f18ff */
[----:B------:R-:W-:Y:S01]  /*1e050*/  ULDC.64 UR4, c[0x0][0x3a0] ;  /* 0x0000e80000047ab9 */ /* 0x000fe20000000a00 */
[----:B------:R-:W-:Y:S01]  /*1e060*/  BSSY B0, `(.L_x_423) ;  /* 0x000008c000007945 */ /* 0x000fe20003800000 */
[----:B------:R-:W-:Y:S01]  /*1e070*/  UMOV UR11, UR13 ;  /* 0x0000000d000b7c82 */ /* 0x000fe20008000000 */
[----:B------:R-:W-:Y:S01]  /*1e080*/  LOP3.LUT R9, R3, 0xffffff8, RZ, 0xc0, !PT ;  /* 0x0ffffff803097812 */ /* 0x000fe200078ec0ff */
[----:B------:R-:W-:Y:S01]  /*1e090*/  IMAD.IADD R3, R0, 0x1, -R13 ;  /* 0x0000000100037824 */ /* 0x000fe200078e0a0d */
[----:B------:R-:W-:Y:S01]  /*1e0a0*/  ISETP.NE.AND P1, PT, R6, 0x1, PT ;  /* 0x000000010600780c */ /* 0x000fe20003f25270 */
[----:B------:R-:W-:Y:S01]  /*1e0b0*/  UIMAD UR13, UR13, UR4, URZ ;  /* 0x000000040d0d72a4 */ /* 0x000fe2000f8e023f */
[----:B------:R-:W-:Y:S01]  /*1e0c0*/  LEA.HI R6, R11, R11, RZ, 0x1 ;  /* 0x0000000b0b067211 */ /* 0x000fe200078f08ff */
[----:B------:R-:W-:Y:S01]  /*1e0d0*/  IMAD.IADD R2, R2, 0x1, -R9 ;  /* 0x0000000102027824 */ /* 0x000fe200078e0a09 */
[----:B------:R-:W-:Y:S01]  /*1e0e0*/  SHF.R.S32.HI R10, RZ, 0x1f, R3 ;  /* 0x0000001fff0a7819 */ /* 0x000fe20000011403 */
[----:B------:R-:W-:Y:S01]  /*1e0f0*/  UMOV UR10, UR12 ;  /* 0x0000000c000a7c82 */ /* 0x000fe20008000000 */
[----:B------:R-:W-:Y:S01]  /*1e100*/  LOP3.LUT R6, R6, 0x1ffffffe, RZ, 0xc0, !PT ;  /* 0x1ffffffe06067812 */ /* 0x000fe200078ec0ff */
[----:B------:R-:W-:Y:S01]  /*1e110*/  ULDC.64 UR6, c[0x0][0x490] ;  /* 0x0001240000067ab9 */ /* 0x000fe20000000a00 */
[----:B------:R-:W-:Y:S01]  /*1e120*/  LEA.HI R9, R10, R3, RZ, 0x2 ;  /* 0x000000030a097211 */ /* 0x000fe200078f10ff */
[----:B------:R-:W-:Y:S01]  /*1e130*/  UIMAD.WIDE.U32 UR16, UR12, UR4, URZ ;  /* 0x000000040c1072a5 */ /* 0x000fe2000f8e003f */
[----:B------:R-:W-:Y:S01]  /*1e140*/  LOP3.LUT P2, RZ, R3, 0x3, RZ, 0xc0, !PT ;  /* 0x0000000303ff7812 */ /* 0x000fe2000784c0ff */
[----:B------:R-:W-:Y:S01]  /*1e150*/  IMAD.IADD R11, R11, 0x1, -R6 ;  /* 0x000000010b0b7824 */ /* 0x000fe200078e0a06 */
[----:B------:R-:W-:Y:S01]  /*1e160*/  SHF.R.S32.HI R9, RZ, 0x2, R9 ;  /* 0x00000002ff097819 */ /* 0x000fe20000011409 */
[----:B------:R-:W-:-:S02]  /*1e170*/  UIMAD UR13, UR12, UR5, UR13 ;  /* 0x000000050c0d72a4 */ /* 0x000fc4000f8e020d */
[----:B------:R-:W-:Y:S02]  /*1e180*/  USHF.R.S32.HI UR12, URZ, 0x1f, UR24 ;  /* 0x0000001f3f0c7899 */ /* 0x000fe40008011418 */
[----:B------:R-:W-:Y:S01]  /*1e190*/  IMAD R2, R2, 0x10, R9 ;  /* 0x0000001002027824 */ /* 0x000fe200078e0209 */
[----:B------:R-:W-:Y:S02]  /*1e1a0*/  UIMAD UR9, UR8, UR6, URZ ;  /* 0x00000006080972a4 */ /* 0x000fe4000f8e023f */
[----:B------:R-:W-:Y:S01]  /*1e1b0*/  USEL UR12, UR12, URZ, !UP1 ;  /* 0x0000003f0c0c7287 */ /* 0x000fe2000c800000 */
[----:B------:R-:W-:Y:S01]  /*1e1c0*/  IMAD R6, R11, 0x8, R2 ;  /* 0x000000080b067824 */ /* 0x000fe200078e0202 */
[----:B------:R-:W-:Y:S02]  /*1e1d0*/  UIMAD.WIDE.U32 UR10, UR15, UR6, UR10 ;  /* 0x000000060f0a72a5 */ /* 0x000fe4000f8e000a */
[----:B------:R-:W-:Y:S02]  /*1e1e0*/  UIMAD UR9, UR15, UR7, UR9 ;  /* 0x000000070f0972a4 */ /* 0x000fe4000f8e0209 */
[----:B-1----:R-:W-:Y:S01]  /*1e1f0*/  LEA R9, R57, R6, 0x7 ;  /* 0x0000000639097211 */ /* 0x002fe200078e38ff */
[----:B------:R-:W-:Y:S01]  /*1e200*/  ULDC.64 UR6, c[0x0][0x498] ;  /* 0x0001260000067ab9 */ /* 0x000fe20000000a00 */
[CC--:B------:R-:W-:Y:S01]  /*1e210*/  LEA.HI R6, R5.reuse, R0.reuse, RZ, 0x3 ;  /* 0x0000000005067211 */ /* 0x0c0fe200078f18ff */
[----:B------:R-:W-:Y:S01]  /*1e220*/  USEL UR24, UR24, URZ, !UP1 ;  /* 0x0000003f18187287 */ /* 0x000fe2000c800000 */
[----:B------:R-:W-:Y:S01]  /*1e230*/  LEA.HI R5, R5, R0, RZ, 0x6 ;  /* 0x0000000005057211 */ /* 0x000fe200078f30ff */
[----:B------:R-:W-:Y:S01]  /*1e240*/  @P1 IMAD.HI.U32 R3, R9, c[0x0][0x4ec], RZ ;  /* 0x00013b0009031a27 */ /* 0x000fe200078e00ff */
[----:B------:R-:W-:-:S02]  /*1e250*/  UIMAD UR14, UR12, UR6, URZ ;  /* 0x000000060c0e72a4 */ /* 0x000fc4000f8e023f */
[----:B------:R-:W-:Y:S01]  /*1e260*/  UIADD3 UR11, UR11, UR9, URZ ;  /* 0x000000090b0b7290 */ /* 0x000fe2000fffe03f */
[----:B------:R-:W-:Y:S01]  /*1e270*/  IMAD.MOV.U32 R14, RZ, RZ, R9 ;  /* 0x000000ffff0e7224 */ /* 0x000fe200078e0009 */
[----:B------:R-:W-:Y:S01]  /*1e280*/  @P1 SHF.R.U32.HI R14, RZ, c[0x0][0x4f0], R3 ;  /* 0x00013c00ff0e1a19 */ /* 0x000fe20000011603 */
[----:B------:R-:W-:Y:S01]  /*1e290*/  UIMAD UR7, UR24, UR7, UR14 ;  /* 0x00000007180772a4 */ /* 0x000fe2000f8e020e */
[----:B------:R-:W-:Y:S01]  /*1e2a0*/  LOP3.LUT R3, R6, 0xfffffff8, RZ, 0xc0, !PT ;  /* 0xfffffff806037812 */ /* 0x000fe200078ec0ff */
[----:B------:R-:W-:Y:S01]  /*1e2b0*/  UIMAD.WIDE.U32 UR10, UR24, UR6, UR10 ;  /* 0x00000006180a72a5 */ /* 0x000fe2000f8e000a */
[----:B------:R-:W-:Y:S01]  /*1e2c0*/  SHF.R.S32.HI R6, RZ, 0x3, R6 ;  /* 0x00000003ff067819 */ /* 0x000fe20000011406 */
[--C-:B------:R-:W-:Y:S01]  /*1e2d0*/  IMAD.MOV R10, RZ, RZ, -R14.reuse ;  /* 0x000000ffff0a7224 */ /* 0x100fe200078e0a0e */
[----:B------:R-:W-:Y:S01]  /*1e2e0*/  ULDC.64 UR4, c[0x0][0x3e8] ;  /* 0x0000fa0000047ab9 */ /* 0x000fe20000000a00 */
[----:B------:R-:W-:Y:S01]  /*1e2f0*/  IMAD.IADD R3, R0, 0x1, -R3 ;  /* 0x0000000100037824 */ /* 0x000fe200078e0a03 */
[----:B------:R-:W-:Y:S01]  /*1e300*/  UIMAD UR8, UR8, UR4, URZ ;  /* 0x00000004080872a4 */ /* 0x000fe2000f8e023f */
[----:B------:R-:W-:Y:S01]  /*1e310*/  IMAD R10, R10, c[0x0][0x4e8], R9 ;  /* 0x00013a000a0a7a24 */ /* 0x000fe200078e0209 */
[----:B------:R-:W-:Y:S01]  /*1e320*/  SHF.R.S32.HI R9, RZ, 0x1f, R14 ;  /* 0x0000001fff097819 */ /* 0x000fe2000001140e */
[----:B------:R-:W-:Y:S01]  /*1e330*/  IMAD.U32 R0, RZ, RZ, UR7 ;  /* 0x00000007ff007e24 */ /* 0x000fe2000f8e00ff */
[----:B------:R-:W-:Y:S01]  /*1e340*/  IADD3 R14, P0, R14, UR10, RZ ;  /* 0x0000000a0e0e7c10 */ /* 0x000fe2000ff1e0ff */
[----:B------:R-:W-:Y:S01]  /*1e350*/  IMAD.SHL.U32 R19, R6, 0x40, RZ ;  /* 0x0000004006137824 */ /* 0x000fe200078e00ff */
[----:B------:R-:W-:Y:S01]  /*1e360*/  SHF.R.S32.HI R17, RZ, 0x1f, R10 ;  /* 0x0000001fff117819 */ /* 0x000fe2000001140a */
[----:B------:R-:W-:Y:S01]  /*1e370*/  UIADD3 UR17, UR17, UR13, URZ ;  /* 0x0000000d11117290 */ /* 0x000fe2000fffe03f */
[----:B------:R-:W-:Y:S01]  /*1e380*/  IADD3.X R15, R9, UR11, R0, P0, !PT ;  /* 0x0000000b090f7c10 */ /* 0x000fe200087fe400 */
[----:B------:R-:W-:Y:S01]  /*1e390*/  UIMAD UR5, UR15, UR5, UR8 ;  /* 0x000000050f0572a4 */ /* 0x000fe2000f8e0208 */
[----:B------:R-:W-:Y:S01]  /*1e3a0*/  LEA R0, R3, R6, 0x5 ;  /* 0x0000000603007211 */ /* 0x000fe200078e28ff */
[----:B------:R-:W-:Y:S01]  /*1e3b0*/  IMAD R17, R17, c[0x0][0x488], RZ ;  /* 0x0001220011117a24 */ /* 0x000fe200078e02ff */
[----:B------:R-:W-:Y:S01]  /*1e3c0*/  LOP3.LUT R19, R19, 0x1c0, RZ, 0xc0, !PT ;  /* 0x000001c013137812 */ /* 0x000fe200078ec0ff */
[----:B------:R-:W-:Y:S01]  /*1e3d0*/  IMAD.WIDE.U32 R14, R10, c[0x0][0x488], R14 ;  /* 0x000122000a0e7a25 */ /* 0x000fe200078e000e */
[----:B------:R-:W-:-:S02]  /*1e3e0*/  UIMAD.WIDE.U32 UR16, UR15, UR4, UR16 ;  /* 0x000000040f1072a5 */ /* 0x000fc4000f8e0010 */
[----:B------:R-:W-:Y:S01]  /*1e3f0*/  ULDC.64 UR6, c[0x0][0x3f0] ;  /* 0x0000fc0000067ab9 */ /* 0x000fe20000000a00 */
[----:B------:R-:W-:Y:S01]  /*1e400*/  IMAD R13, R57, 0x80, R0 ;  /* 0x00000080390d7824 */ /* 0x000fe200078e0200 */
[----:B------:R-:W-:Y:S01]  /*1e410*/  LEA R16, P0, R14, c[0x0][0x450], 0x2 ;  /* 0x000114000e107a11 */ /* 0x000fe200078010ff */
[----:B------:R-:W-:Y:S01]  /*1e420*/  IMAD R17, R10, c[0x0][0x48c], R17 ;  /* 0x000123000a117a24 */ /* 0x000fe200078e0211 */
[----:B------:R-:W-:Y:S01]  /*1e430*/  UIMAD UR12, UR12, UR6, URZ ;  /* 0x000000060c0c72a4 */ /* 0x000fe2000f8e023f */
[----:B------:R-:W-:Y:S01]  /*1e440*/  IMAD.SHL.U32 R0, R3, 0x8, RZ ;  /* 0x0000000803007824 */ /* 0x000fe200078e00ff */
[----:B------:R-:W-:Y:S01]  /*1e450*/  SHF.R.U32.HI R3, RZ, 0x3, R19 ;  /* 0x00000003ff037819 */ /* 0x000fe20000011613 */
[----:B------:R-:W-:Y:S01]  /*1e460*/  @P1 IMAD.HI.U32 R11, R13, c[0x0][0x4ec], RZ ;  /* 0x00013b000d0b1a27 */ /* 0x000fe200078e00ff */
[----:B------:R-:W-:Y:S01]  /*1e470*/  UIADD3 UR17, UR17, UR5, URZ ;  /* 0x0000000511117290 */ /* 0x000fe2000fffe03f */
[----:B------:R-:W-:Y:S01]  /*1e480*/  SHFL.IDX PT, R50, R16, RZ, 0x1c1f ;  /* 0x001c1fff10327589 */ /* 0x000fe200000e0000 */
[----:B------:R-:W-:Y:S01]  /*1e490*/  LOP3.LUT R10, R19, 0x38, R0, 0xf8, !PT ;  /* 0x00000038130a7812 */ /* 0x000fe200078ef800 */
[----:B------:R-:W-:Y:S01]  /*1e4a0*/  IMAD.IADD R12, R15, 0x1, R17 ;  /* 0x000000010f0c7824 */ /* 0x000fe200078e0211 */
[----:B------:R-:W-:Y:S01]  /*1e4b0*/  UIMAD UR7, UR24, UR7, UR12 ;  /* 0x00000007180772a4 */ /* 0x000fe2000f8e020c */
[----:B------:R-:W-:Y:S01]  /*1e4c0*/  IMAD.MOV.U32 R9, RZ, RZ, R13 ;  /* 0x000000ffff097224 */ /* 0x000fe200078e000d */
[----:B------:R-:W-:Y:S01]  /*1e4d0*/  @P1 SHF.R.U32.HI R9, RZ, c[0x0][0x4f0], R11 ;  /* 0x00013c00ff091a19 */ /* 0x000fe2000001160b */
[----:B------:R-:W-:Y:S01]  /*1e4e0*/  UIMAD.WIDE.U32 UR16, UR24, UR6, UR16 ;  /* 0x00000006181072a5 */ /* 0x000fe2000f8e0010 */
[----:B------:R-:W-:Y:S01]  /*1e4f0*/  LEA.HI.X R12, R14, c[0x0][0x454], R12, 0x2, P0 ;  /* 0x000115000e0c7a11 */ /* 0x000fe200000f140c */
[----:B------:R-:W-:Y:S01]  /*1e500*/  SHFL.IDX PT, R48, R16, 0x1, 0x1c1f ;  /* 0x003c1f0010307f89 */ /* 0x000fe200000e0000 */
[----:B------:R-:W-:Y:S01]  /*1e510*/  LOP3.LUT R3, R10, R3, RZ, 0x3c, !PT ;  /* 0x000000030a037212 */ /* 0x000fe200078e3cff */
[--C-:B------:R-:W-:Y:S01]  /*1e520*/  IMAD.MOV R10, RZ, RZ, -R9.reuse ;  /* 0x000000ffff0a7224 */ /* 0x100fe200078e0a09 */
[----:B------:R-:W-:Y:S01]  /*1e530*/  UIADD3 UR7, UR17, UR7, URZ ;  /* 0x0000000711077290 */ /* 0x000fe2000fffe03f */
[----:B------:R-:W1:Y:S01]  /*1e540*/  SHFL.IDX PT, R51, R12, RZ, 0x1c1f ;  /* 0x001c1fff0c337589 */ /* 0x000e6200000e0000 */
[----:B------:R-:W-:Y:S01]  /*1e550*/  SHF.R.S32.HI R11, RZ, 0x1f, R9 ;  /* 0x0000001fff0b7819 */ /* 0x000fe20000011409 */
[----:B------:R-:W-:Y:S01]  /*1e560*/  IMAD R10, R10, c[0x0][0x4e8], R13 ;  /* 0x00013a000a0a7a24 */ /* 0x000fe200078e020d */
[----:B------:R-:W-:Y:S01]  /*1e570*/  MOV R14, UR16 ;  /* 0x00000010000e7c02 */ /* 0x000fe20008000f00 */
[----:B------:R2:W3:Y:S01]  /*1e580*/  SHFL.IDX PT, R49, R12, 0x1, 0x1c1f ;  /* 0x003c1f000c317f89 */ /* 0x0004e200000e0000 */
[----:B------:R-:W-:-:S02]  /*1e590*/  IMAD R13, R57, 0x80, R2 ;  /* 0x00000080390d7824 */ /* 0x000fc400078e0202 */
[----:B-----5:R-:W-:Y:S02]  /*1e5a0*/  IMAD R2, R7, c[0x0][0x4e8], RZ ;  /* 0x00013a0007027a24 */ /* 0x020fe400078e02ff */
[----:B------:R-:W-:Y:S01]  /*1e5b0*/  IMAD.U32 R15, RZ, RZ, UR17 ;  /* 0x00000011ff0f7e24 */ /* 0x000fe2000f8e00ff */
[C---:B------:R-:W-:Y:S01]  /*1e5c0*/  IADD3 R7, R13.reuse, 0x8, RZ ;  /* 0x000000080d077810 */ /* 0x040fe20007ffe0ff */
[----:B------:R-:W-:Y:S01]  /*1e5d0*/  IMAD.U32 R15, RZ, RZ, UR7 ;  /* 0x00000007ff0f7e24 */ /* 0x000fe2000f8e00ff */
[-C--:B------:R-:W-:Y:S01]  /*1e5e0*/  ISETP.GE.OR P0, PT, R13, R2.reuse, P2 ;  /* 0x000000020d00720c */ /* 0x080fe20001706670 */
[----:B------:R-:W-:Y:S01]  /*1e5f0*/  IMAD R18, R11, c[0x0][0x3e0], RZ ;  /* 0x0000f8000b127a24 */ /* 0x000fe200078e02ff */
[----:B------:R-:W-:Y:S01]  /*1e600*/  ISETP.GE.OR P2, PT, R7, R2, P2 ;  /* 0x000000020700720c */ /* 0x000fe20001746670 */
[----:B------:R-:W-:-:S04]  /*1e610*/  IMAD.WIDE.U32 R14, R9, c[0x0][0x3e0], R14 ;  /* 0x0000f800090e7a25 */ /* 0x000fc800078e000e */
[----:B------:R-:W-:Y:S01]  /*1e620*/  IMAD R18, R9, c[0x0][0x3e4], R18 ;  /* 0x0000f90009127a24 */ /* 0x000fe200078e0212 */
[----:B------:R-:W-:Y:S01]  /*1e630*/  SHF.R.S32.HI R9, RZ, 0x1f, R10 ;  /* 0x0000001fff097819 */ /* 0x000fe2000001140a */
[----:B------:R-:W-:-:S03]  /*1e640*/  IMAD R57, R57, 0x80, R6 ;  /* 0x0000008039397824 */ /* 0x000fc600078e0206 */
[----:B------:R-:W-:Y:S01]  /*1e650*/  IADD3 R15, R15, R18, RZ ;  /* 0x000000120f0f7210 */ /* 0x000fe20007ffe0ff */
[----:B------:R-:W-:Y:S01]  /*1e660*/  IMAD R9, R9, c[0x0][0x3d8], RZ ;  /* 0x0000f60009097a24 */ /* 0x000fe200078e02ff */
[----:B-1----:R1:W-:Y:S01]  /*1e670*/  @!P0 ST.E [R50.64], R4 ;  /* 0x0000000432008985 */ /* 0x0023e2000c10191c */
[----:B--2---:R-:W-:-:S03]  /*1e680*/  IMAD.SHL.U32 R12, R5, 0x8, RZ ;  /* 0x00000008050c7824 */ /* 0x004fc600078e00ff */
[----:B---3--:R1:W-:Y:S02]  /*1e690*/  @!P2 ST.E [R48.64], R8 ;  /* 0x000000083000a985 */ /* 0x0083e4000c10191c */
[----:B------:R-:W-:Y:S01]  /*1e6a0*/  LOP3.LUT R12, R3, 0x7ffffe00, R12, 0xf8, !PT ;  /* 0x7ffffe00030c7812 */ /* 0x000fe200078ef80c */
[C---:B------:R-:W-:Y:S02]  /*1e6b0*/  IMAD R3, R10.reuse, c[0x0][0x3dc], R9 ;  /* 0x0000f7000a037a24 */ /* 0x040fe400078e0209 */
[----:B------:R-:W-:-:S04]  /*1e6c0*/  IMAD.WIDE.U32 R10, R10, c[0x0][0x3d8], R14 ;  /* 0x0000f6000a0a7a25 */ /* 0x000fc800078e000e */
[----:B------:R-:W-:Y:S01]  /*1e6d0*/  IMAD.SHL.U32 R58, R12, 0x2, RZ ;  /* 0x000000020c3a7824 */ /* 0x000fe200078e00ff */
[----:B------:R-:W-:Y:S01]  /*1e6e0*/  LEA R56, P0, R10, c[0x0][0x380], 0x1 ;  /* 0x0000e0000a387a11 */ /* 0x000fe200078008ff */
[----:B------:R-:W-:-:S03]  /*1e6f0*/  IMAD.IADD R3, R11, 0x1, R3 ;  /* 0x000000010b037824 */ /* 0x000fc600078e0203 */
[----:B------:R1:W2:Y:S02]  /*1e700*/  LDS.128 R44, [R58+0x1080] ;  /* 0x001080003a2c7984 */ /* 0x0002a40000000c00 */
[----:B------:R-:W-:Y:S02]  /*1e710*/  LEA.HI.X R55, R10, c[0x0][0x384], R3, 0x1, P0 ;  /* 0x0000e1000a377a11 */ /* 0x000fe400000f0c03 */
        /* <DEDUP_REMOVED lines=32> */
.L_x_424:
[----:B--2---:R-:W-:Y:S05]  /*1e920*/  BSYNC B0 ;  /* 0x0000000000007941 */ /* 0x004fea0003800000 */
.L_x_423:
        /* <DEDUP_REMOVED lines=23> */
.L_x_426:
[----:B------:R-:W-:Y:S05]  /*1eaa0*/  BSYNC B0 ;  /* 0x0000000000007941 */ /* 0x000fea0003800000 */
.L_x_425:
        /* <DEDUP_REMOVED lines=23> */
.L_x_428:
[----:B------:R-:W-:Y:S05]  /*1ec20*/  BSYNC B0 ;  /* 0x0000000000007941 */ /* 0x000fea0003800000 */
.L_x_427:
        /* <DEDUP_REMOVED lines=24> */
.L_x_421:
[----:B------:R-:W-:Y:S02]  /*1edb0*/  ULDC.64 UR4, c[0x0][0x500] ;  /* 0x0001400000047ab9 */ /* 0x000fe40000000a00 */
[----:B------:R-:W-:Y:S02]  /*1edc0*/  UISETP.NE.U32.AND UP1, UPT, URZ, UR4, UPT ;  /* 0x000000043f00728c */ /* 0x000fe4000bf25070 */
[----:B------:R-:W-:Y:S02]  /*1edd0*/  UMOV UR6, 0x4 ;  /* 0x0000000400067882 */ /* 0x000fe40000000000 */
[----:B------:R-:W-:-:S03]  /*1ede0*/  UISETP.NE.AND.EX UP1, UPT, URZ, UR5, UPT, UP1 ;  /* 0x000000053f00728c */ /* 0x000fc6000bf25310 */
[----:B------:R-:W-:Y:S02]  /*1edf0*/  ULDC.64 UR4, c[0x0][0x500] ;  /* 0x0001400000047ab9 */ /* 0x000fe40000000a00 */
[----:B------:R-:W-:Y:S01]  /*1ee00*/  UIMAD.WIDE UR4, UR24, UR6, UR4 ;  /* 0x00000006180472a5 */ /* 0x000fe2000f8e0204 */
[----:B------:R-:W-:-:S05]  /*1ee10*/  PLOP3.LUT P1, PT, PT, PT, UP1, 0x80, 0x0 ;  /* 0x000000000000781c */ /* 0x000fca0003f2f018 */
[----:B------:R-:W-:Y:S01]  /*1ee20*/  IMAD.U32 R6, RZ, RZ, UR4 ;  /* 0x00000004ff067e24 */ /* 0x000fe2000f8e00ff */
[----:B------:R-:W-:Y:S01]  /*1ee30*/  MOV R7, UR5 ;  /* 0x0000000500077c02 */ /* 0x000fe20008000f00 */
[----:B------:R-:W-:-:S06]  /*1ee40*/  ULDC.64 UR4, c[0x0][0x508] ;  /* 0x0001420000047ab9 */ /* 0x000fcc0000000a00 */
[----:B------:R-:W2:Y:S01]  /*1ee50*/  @P1 LDG.E R0, [R6.64] ;  /* 0x0000001c06001981 */ /* 0x000ea2000c1e1900 */
[----:B------:R-:W-:Y:S01]  /*1ee60*/  UISETP.NE.U32.AND UP0, UPT, URZ, UR4, UPT ;  /* 0x000000043f00728c */ /* 0x000fe2000bf05070 */
[----:B------:R-:W-:-:S03]  /*1ee70*/  IMAD.MOV.U32 R3, RZ, RZ, c[0x0][0x388] ;  /* 0x0000e200ff037624 */ /* 0x000fc600078e00ff */
[----:B------:R-:W-:-:S03]  /*1ee80*/  UISETP.NE.AND.EX UP0, UPT, URZ, UR5, UPT, UP0 ;  /* 0x000000053f00728c */ /* 0x000fc6000bf05300 */
[----:B------:R-:W-:-:S03]  /*1ee90*/  ULDC.64 UR4, c[0x0][0x508] ;  /* 0x0001420000047ab9 */ /* 0x000fc60000000a00 */
[----:B------:R-:W-:-:S05]  /*1eea0*/  PLOP3.LUT P0, PT, PT, PT, UP0, 0x80, 0x0 ;  /* 0x000000000000781c */ /* 0x000fca0003f0f008 */
[----:B------:R-:W-:-:S06]  /*1eeb0*/  @UP0 UIMAD.WIDE UR4, UR24, UR6, UR4 ;  /* 0x00000006180402a5 */ /* 0x000fcc000f8e0204 */
[----:B------:R-:W-:Y:S01]  /*1eec0*/  MOV R4, UR4 ;  /* 0x0000000400047c02 */ /* 0x000fe20008000f00 */
[----:B------:R-:W-:-:S05]  /*1eed0*/  IMAD.U32 R5, RZ, RZ, UR5 ;  /* 0x00000005ff057e24 */ /* 0x000fca000f8e00ff */
[----:B------:R1:W5:Y:S01]  /*1eee0*/  @P0 LDG.E R3, [R4.64] ;  /* 0x0000001c04030981 */ /* 0x000362000c1e1900 */
[----:B------:R-:W-:Y:S02]  /*1eef0*/  UMOV UR10, URZ ;  /* 0x0000003f000a7c82 */ /* 0x000fe40008000000 */
[----:B------:R-:W-:Y:S01]  /*1ef00*/  UMOV UR11, URZ ;  /* 0x0000003f000b7c82 */ /* 0x000fe20008000000 */
[----:B--2---:R-:W2:Y:S02]  /*1ef10*/  @P1 R2UR UR5, R0 ;  /* 0x00000000000513c2 */ /* 0x004ea400000e0000 */
        /* <DEDUP_REMOVED lines=8> */
.L_x_429:
[----:B-1----:R-:W1:Y:S01]  /*1efa0*/  S2R R7, SR_TID.X ;  /* 0x0000000000077919 */ /* 0x002e620000002100 */
[----:B------:R-:W-:Y:S01]  /*1efb0*/  USHF.R.S32.HI UR6, URZ, 0x1f, UR24 ;  /* 0x0000001f3f067899 */ /* 0x000fe20008011418 */
[----:B------:R-:W-:Y:S01]  /*1efc0*/  BSSY B0, `(.L_x_430) ;  /* 0x0000029000007945 */ /* 0x000fe20003800000 */
[----:B------:R-:W-:-:S02]  /*1efd0*/  USEL UR24, UR24, URZ, !UP1 ;  /* 0x0000003f18187287 */ /* 0x000fc4000c800000 */
[----:B------:R-:W-:Y:S01]  /*1efe0*/  USEL UR6, UR6, URZ, !UP1 ;  /* 0x0000003f06067287 */ /* 0x000fe2000c800000 */
[----:B-1----:R-:W-:-:S13]  /*1eff0*/  ISETP.GT.AND P0, PT, R7, 0x7f, PT ;  /* 0x0000007f0700780c */ /* 0x002fda0003f04270 */
[----:B------:R-:W-:Y:S05]  /*1f000*/  @P0 BRA `(.L_x_431) ;  /* 0x0000024000000947 */ /* 0x000fea0003800000 */
[----:B------:R-:W1:Y:S01]  /*1f010*/  S2R R2, SR_CTAID.X ;  /* 0x0000000000027919 */ /* 0x000e620000002500 */
[----:B-----5:R-:W-:Y:S01]  /*1f020*/  IMAD R0, R3, c[0x0][0x4e8], RZ ;  /* 0x00013a0003007a24 */ /* 0x020fe200078e02ff */
[----:B-1----:R-:W-:-:S04]  /*1f030*/  LEA R5, R2, R7, 0x7 ;  /* 0x0000000702057211 */ /* 0x002fc800078e38ff */
[----:B------:R-:W-:-:S13]  /*1f040*/  ISETP.GE.AND P0, PT, R5, R0, PT ;  /* 0x000000000500720c */ /* 0x000fda0003f06270 */
[----:B------:R-:W-:Y:S05]  /*1f050*/  @P0 BRA `(.L_x_431) ;  /* 0x000001f000000947 */ /* 0x000fea0003800000 */
[----:B------:R-:W-:Y:S01]  /*1f060*/  IMAD.MOV.U32 R0, RZ, RZ, c[0x0][0x4e8] ;  /* 0x00013a00ff007624 */ /* 0x000fe200078e00ff */
[----:B------:R-:W-:Y:S01]  /*1f070*/  ULDC.64 UR4, c[0x0][0x490] ;  /* 0x0001240000047ab9 */ /* 0x000fe20000000a00 */
[----:B------:R-:W-:Y:S01]  /*1f080*/  IMAD.MOV.U32 R8, RZ, RZ, R5 ;  /* 0x000000ffff087224 */ /* 0x000fe200078e0005 */
[----:B------:R-:W-:Y:S02]  /*1f090*/  UIMAD UR7, UR8, UR4, URZ ;  /* 0x00000004080772a4 */ /* 0x000fe4000f8e023f */
[----:B------:R-:W-:Y:S01]  /*1f0a0*/  ISETP.NE.AND P0, PT, R0, 0x1, PT ;  /* 0x000000010000780c */ /* 0x000fe20003f05270 */
[----:B------:R-:W-:Y:S02]  /*1f0b0*/  UMOV UR12, UR10 ;  /* 0x0000000a000c7c82 */ /* 0x000fe40008000000 */
[----:B------:R-:W-:Y:S02]  /*1f0c0*/  UMOV UR13, UR11 ;  /* 0x0000000b000d7c82 */ /* 0x000fe40008000000 */
[----:B------:R-:W-:-:S02]  /*1f0d0*/  UIMAD.WIDE.U32 UR12, UR15, UR4, UR12 ;  /* 0x000000040f0c72a5 */ /* 0x000fc4000f8e000c */
[----:B------:R-:W-:-:S03]  /*1f0e0*/  UIMAD UR7, UR15, UR5, UR7 ;  /* 0x000000050f0772a4 */ /* 0x000fc6000f8e0207 */
[----:B------:R-:W-:Y:S02]  /*1f0f0*/  ULDC.64 UR4, c[0x0][0x498] ;  /* 0x0001260000047ab9 */ /* 0x000fe40000000a00 */
[----:B------:R-:W-:Y:S01]  /*1f100*/  UIADD3 UR13, UR7, UR13, URZ ;  /* 0x0000000d070d7290 */ /* 0x000fe2000fffe03f */
[----:B------:R-:W-:Y:S01]  /*1f110*/  @P0 IMAD.HI.U32 R0, R5, c[0x0][0x4ec], RZ ;  /* 0x00013b0005000a27 */ /* 0x000fe200078e00ff */
[----:B------:R-:W-:Y:S02]  /*1f120*/  UIMAD UR7, UR6, UR4, URZ ;  /* 0x00000004060772a4 */ /* 0x000fe4000f8e023f */
[----:B------:R-:W-:Y:S02]  /*1f130*/  UIMAD.WIDE.U32 UR12, UR24, UR4, UR12 ;  /* 0x00000004180c72a5 */ /* 0x000fe4000f8e000c */
[----:B------:R-:W-:Y:S01]  /*1f140*/  @P0 SHF.R.U32.HI R8, RZ, c[0x0][0x4f0], R0 ;  /* 0x00013c00ff080a19 */ /* 0x000fe20000011600 */
[----:B------:R-:W-:-:S03]  /*1f150*/  UIMAD UR5, UR24, UR5, UR7 ;  /* 0x00000005180572a4 */ /* 0x000fc6000f8e0207 */
[----:B------:R-:W-:-:S03]  /*1f160*/  IADD3 R4, -R8, RZ, RZ ;  /* 0x000000ff08047210 */ /* 0x000fc60007ffe1ff */
[----:B------:R-:W-:Y:S02]  /*1f170*/  IMAD.U32 R0, RZ, RZ, UR5 ;  /* 0x00000005ff007e24 */ /* 0x000fe4000f8e00ff */
[----:B------:R-:W-:Y:S01]  /*1f180*/  IMAD R4, R4, c[0x0][0x4e8], R5 ;  /* 0x00013a0004047a24 */ /* 0x000fe200078e0205 */
[----:B------:R-:W-:Y:S02]  /*1f190*/  SHF.R.S32.HI R5, RZ, 0x1f, R8 ;  /* 0x0000001fff057819 */ /* 0x000fe40000011408 */
[----:B------:R-:W-:Y:S02]  /*1f1a0*/  IADD3 R8, P0, R8, UR12, RZ ;  /* 0x0000000c08087c10 */ /* 0x000fe4000ff1e0ff */
[----:B------:R-:W-:Y:S02]  /*1f1b0*/  SHF.R.S32.HI R2, RZ, 0x1f, R4 ;  /* 0x0000001fff027819 */ /* 0x000fe40000011404 */
[----:B------:R-:W-:-:S03]  /*1f1c0*/  IADD3.X R9, R5, UR13, R0, P0, !PT ;  /* 0x0000000d05097c10 */ /* 0x000fc600087fe400 */
[----:B------:R-:W-:Y:S02]  /*1f1d0*/  IMAD R5, R2, c[0x0][0x488], RZ ;  /* 0x0001220002057a24 */ /* 0x000fe400078e02ff */
[----:B------:R-:W-:-:S04]  /*1f1e0*/  IMAD.WIDE.U32 R8, R4, c[0x0][0x488], R8 ;  /* 0x0001220004087a25 */ /* 0x000fc800078e0008 */
[----:B------:R-:W-:Y:S01]  /*1f1f0*/  IMAD R0, R4, c[0x0][0x48c], R5 ;  /* 0x0001230004007a24 */ /* 0x000fe200078e0205 */
[----:B------:R-:W-:-:S04]  /*1f200*/  LEA R4, P0, R8, c[0x0][0x450], 0x2 ;  /* 0x0001140008047a11 */ /* 0x000fc800078010ff */
[----:B------:R-:W-:Y:S01]  /*1f210*/  IADD3 R5, R9, R0, RZ ;  /* 0x0000000009057210 */ /* 0x000fe20007ffe0ff */
[----:B------:R-:W-:-:S03]  /*1f220*/  IMAD.MOV.U32 R9, RZ, RZ, -0x800000 ;  /* 0xff800000ff097424 */ /* 0x000fc600078e00ff */
[----:B------:R-:W-:-:S05]  /*1f230*/  LEA.HI.X R5, R8, c[0x0][0x454], R5, 0x2, P0 ;  /* 0x0001150008057a11 */ /* 0x000fca00000f1405 */
[----:B------:R1:W-:Y:S02]  /*1f240*/  STG.E [R4.64], R9 ;  /* 0x0000000904007986 */ /* 0x0003e4000c10191c */
.L_x_431:
[----:B------:R-:W-:Y:S05]  /*1f250*/  BSYNC B0 ;  /* 0x0000000000007941 */ /* 0x000fea0003800000 */
.L_x_430:
[----:B-1----:R-:W1:Y:S01]  /*1f260*/  S2R R5, SR_CTAID.X ;  /* 0x0000000000057919 */ /* 0x002e620000002500 */
[----:B------:R-:W-:Y:S01]  /*1f270*/  SHF.R.S32.HI R4, RZ, 0x1f, R7 ;  /* 0x0000001fff047819 */ /* 0x000fe20000011407 */
[----:B------:R-:W-:Y:S01]  /*1f280*/  IMAD.MOV.U32 R0, RZ, RZ, c[0x0][0x4e8] ;  /* 0x00013a00ff007624 */ /* 0x000fe200078e00ff */
[----:B------:R-:W-:Y:S01]  /*1f290*/  ULDC.64 UR4, c[0x0][0x3a0] ;  /* 0x0000e80000047ab9 */ /* 0x000fe20000000a00 */
[----:B-----5:R-:W-:Y:S01]  /*1f2a0*/  IMAD R3, R3, c[0x0][0x4e8], RZ ;  /* 0x00013a0003037a24 */ /* 0x020fe200078e02ff */
[----:B------:R-:W-:Y:S01]  /*1f2b0*/  LEA.HI R4, R4, R7, RZ, 0x3 ;  /* 0x0000000704047211 */ /* 0x000fe200078f18ff */
[----:B------:R-:W-:Y:S01]  /*1f2c0*/  UIMAD UR7, UR11, UR4, URZ ;  /* 0x000000040b0772a4 */ /* 0x000fe2000f8e023f */
[----:B------:R-:W-:Y:S01]  /*1f2d0*/  ISETP.NE.AND P0, PT, R0, 0x1, PT ;  /* 0x000000010000780c */ /* 0x000fe20003f05270 */
[----:B------:R-:W-:Y:S01]  /*1f2e0*/  UIMAD.WIDE.U32 UR12, UR10, UR4, URZ ;  /* 0x000000040a0c72a5 */ /* 0x000fe2000f8e003f */
[----:B------:R-:W-:Y:S01]  /*1f2f0*/  LOP3.LUT R2, R4, 0xfffffff8, RZ, 0xc0, !PT ;  /* 0xfffffff804027812 */ /* 0x000fe200078ec0ff */
[----:B------:R-:W-:Y:S01]  /*1f300*/  UIMAD UR7, UR10, UR5, UR7 ;  /* 0x000000050a0772a4 */ /* 0x000fe2000f8e0207 */
[----:B------:R-:W-:Y:S01]  /*1f310*/  SHF.R.S32.HI R4, RZ, 0x3, R4 ;  /* 0x00000003ff047819 */ /* 0x000fe20000011404 */
[----:B------:R-:W-:Y:S01]  /*1f320*/  BSSY B0, `(.L_x_432) ;  /* 0x000003a000007945 */ /* 0x000fe20003800000 */
[----:B------:R-:W-:Y:S01]  /*1f330*/  ULDC.64 UR4, c[0x0][0x3e8] ;  /* 0x0000fa0000047ab9 */ /* 0x000fe20000000a00 */
[----:B------:R-:W-:Y:S01]  /*1f340*/  IMAD.IADD R7, R7, 0x1, -R2 ;  /* 0x0000000107077824 */ /* 0x000fe200078e0a02 */
[----:B------:R-:W-:-:S02]  /*1f350*/  UIADD3 UR13, UR13, UR7, URZ ;  /* 0x000000070d0d7290 */ /* 0x000fc4000fffe03f */
[----:B------:R-:W-:Y:S02]  /*1f360*/  UIMAD UR7, UR8, UR4, URZ ;  /* 0x00000004080772a4 */ /* 0x000fe4000f8e023f */
[C---:B------:R-:W-:Y:S01]  /*1f370*/  LEA R0, R7.reuse, R4, 0x5 ;  /* 0x0000000407007211 */ /* 0x040fe200078e28ff */
[----:B------:R-:W-:Y:S01]  /*1f380*/  UIMAD.WIDE.U32 UR12, UR15, UR4, UR12 ;  /* 0x000000040f0c72a5 */ /* 0x000fe2000f8e000c */
[----:B------:R-:W-:Y:S01]  /*1f390*/  SHF.L.U32 R7, R7, 0x3, RZ ;  /* 0x0000000307077819 */ /* 0x000fe200000006ff */
[----:B------:R-:W-:Y:S02]  /*1f3a0*/  UIMAD UR7, UR15, UR5, UR7 ;  /* 0x000000050f0772a4 */ /* 0x000fe4000f8e0207 */
[C---:B-1----:R-:W-:Y:S01]  /*1f3b0*/  IMAD R0, R5.reuse, 0x80, R0 ;  /* 0x0000008005007824 */ /* 0x042fe200078e0200 */
[----:B------:R-:W-:Y:S01]  /*1f3c0*/  ULDC.64 UR4, c[0x0][0x3f0] ;  /* 0x0000fc0000047ab9 */ /* 0x000fe20000000a00 */
[----:B------:R-:W-:Y:S01]  /*1f3d0*/  IMAD R4, R5, 0x80, R4 ;  /* 0x0000008005047824 */ /* 0x000fe200078e0204 */
[----:B------:R-:W-:Y:S01]  /*1f3e0*/  UIMAD UR6, UR6, UR4, URZ ;  /* 0x00000004060672a4 */ /* 0x000fe2000f8e023f */
[----:B------:R-:W-:Y:S01]  /*1f3f0*/  @P0 IMAD.HI.U32 R2, R0, c[0x0][0x4ec], RZ ;  /* 0x00013b0000020a27 */ /* 0x000fe200078e00ff */
[----:B------:R-:W-:Y:S01]  /*1f400*/  UIADD3 UR13, UR7, UR13, URZ ;  /* 0x0000000d070d7290 */ /* 0x000fe2000fffe03f */
[----:B------:R-:W-:Y:S01]  /*1f410*/  MOV R8, R0 ;  /* 0x0000000000087202 */ /* 0x000fe20000000f00 */
[----:B------:R-:W-:Y:S01]  /*1f420*/  UIMAD UR5, UR24, UR5, UR6 ;  /* 0x00000005180572a4 */ /* 0x000fe2000f8e0206 */
[----:B------:R-:W-:Y:S01]  /*1f430*/  IADD3 R5, R7, 0x80, RZ ;  /* 0x0000008007057810 */ /* 0x000fe20007ffe0ff */
[----:B------:R-:W-:Y:S01]  /*1f440*/  UIMAD.WIDE.U32 UR12, UR24, UR4, UR12 ;  /* 0x00000004180c72a5 */ /* 0x000fe2000f8e000c */
[----:B------:R-:W-:-:S03]  /*1f450*/  @P0 SHF.R.U32.HI R8, RZ, c[0x0][0x4f0], R2 ;  /* 0x00013c00ff080a19 */ /* 0x000fc60000011602 */
[----:B------:R-:W-:Y:S01]  /*1f460*/  UIADD3 UR5, UR13, UR5, URZ ;  /* 0x000000050d057290 */ /* 0x000fe2000fffe03f */
[--C-:B------:R-:W-:Y:S01]  /*1f470*/  SHF.R.S32.HI R9, RZ, 0x1f, R8.reuse ;  /* 0x0000001fff097819 */ /* 0x100fe20000011408 */
[----:B------:R-:W-:Y:S01]  /*1f480*/  IMAD.MOV R11, RZ, RZ, -R8 ;  /* 0x000000ffff0b7224 */ /* 0x000fe200078e0a08 */
[----:B------:R-:W-:-:S03]  /*1f490*/  MOV R10, UR12 ;  /* 0x0000000c000a7c02 */ /* 0x000fc60008000f00 */
[----:B------:R-:W-:Y:S02]  /*1f4a0*/  IMAD R6, R11, c[0x0][0x4e8], R0 ;  /* 0x00013a000b067a24 */ /* 0x000fe400078e0200 */
[----:B------:R-:W-:Y:S01]  /*1f4b0*/  IMAD.U32 R11, RZ, RZ, UR13 ;  /* 0x0000000dff0b7e24 */ /* 0x000fe2000f8e00ff */
[----:B------:R-:W-:Y:S01]  /*1f4c0*/  MOV R11, UR5 ;  /* 0x00000005000b7c02 */ /* 0x000fe20008000f00 */
[----:B------:R-:W-:Y:S01]  /*1f4d0*/  IMAD R9, R9, c[0x0][0x3e0], RZ ;  /* 0x0000f80009097a24 */ /* 0x000fe200078e02ff */
[----:B------:R-:W-:-:S03]  /*1f4e0*/  SHF.R.S32.HI R2, RZ, 0x1f, R6 ;  /* 0x0000001fff027819 */ /* 0x000fc60000011406 */
[C---:B------:R-:W-:Y:S02]  /*1f4f0*/  IMAD R0, R8.reuse, c[0x0][0x3e4], R9 ;  /* 0x0000f90008007a24 */ /* 0x040fe400078e0209 */
[----:B------:R-:W-:-:S04]  /*1f500*/  IMAD.WIDE.U32 R10, R8, c[0x0][0x3e0], R10 ;  /* 0x0000f800080a7a25 */ /* 0x000fc800078e000a */
[----:B------:R-:W-:Y:S02]  /*1f510*/  IMAD R9, R2, c[0x0][0x3d8], RZ ;  /* 0x0000f60002097a24 */ /* 0x000fe400078e02ff */
[----:B------:R-:W-:Y:S02]  /*1f520*/  IMAD.IADD R11, R11, 0x1, R0 ;  /* 0x000000010b0b7824 */ /* 0x000fe400078e0200 */
[C---:B------:R-:W-:Y:S02]  /*1f530*/  IMAD R9, R6.reuse, c[0x0][0x3dc], R9 ;  /* 0x0000f70006097a24 */ /* 0x040fe400078e0209 */
[----:B------:R-:W-:Y:S01]  /*1f540*/  IMAD.WIDE.U32 R10, R6, c[0x0][0x3d8], R10 ;  /* 0x0000f600060a7a25 */ /* 0x000fe200078e000a */
[----:B------:R-:W-:-:S04]  /*1f550*/  IADD3 R6, R7, 0x40, RZ ;  /* 0x0000004007067810 */ /* 0x000fc80007ffe0ff */
[----:B------:R-:W-:Y:S02]  /*1f560*/  IADD3 R11, R11, R9, RZ ;  /* 0x000000090b0b7210 */ /* 0x000fe40007ffe0ff */
[----:B------:R-:W-:-:S04]  /*1f570*/  LEA R9, P0, R10, c[0x0][0x380], 0x1 ;  /* 0x0000e0000a097a11 */ /* 0x000fc800078008ff */
[----:B------:R-:W-:Y:S02]  /*1f580*/  LEA.HI.X R8, R10, c[0x0][0x384], R11, 0x1, P0 ;  /* 0x0000e1000a087a11 */ /* 0x000fe400000f0c0b */
[----:B------:R-:W-:Y:S01]  /*1f590*/  ISETP.GE.AND P0, PT, R4, R3, PT ;  /* 0x000000030400720c */ /* 0x000fe20003f06270 */
[----:B------:R1:W2:Y:S04]  /*1f5a0*/  SHFL.IDX PT, R10, R9, RZ, 0x181f ;  /* 0x00181fff090a7589 */ /* 0x0002a800000e0000 */
        /* <DEDUP_REMOVED lines=17> */
.L_x_433:
[----:B------:R-:W-:Y:S05]  /*1f6c0*/  BSYNC B0 ;  /* 0x0000000000007941 */ /* 0x000fea0003800000 */
.L_x_432:
        /* <DEDUP_REMOVED lines=21> */
.L_x_435:
[----:B------:R-:W-:Y:S05]  /*1f820*/  BSYNC B0 ;  /* 0x0000000000007941 */ /* 0x000fea0003800000 */
.L_x_434:
        /* <DEDUP_REMOVED lines=21> */
.L_x_437:
[----:B------:R-:W-:Y:S05]  /*1f980*/  BSYNC B0 ;  /* 0x0000000000007941 */ /* 0x000fea0003800000 */
.L_x_436:
        /* <DEDUP_REMOVED lines=22> */
.L_x_438:
        /* <DEDUP_REMOVED lines=9> */
.L_x_1336:


//--------------------- .text._ZN7cutlass13device_kernelIN5flash19enable_sm80_to_sm89INS1_16FlashAttnFwdSm80INS1_25CollectiveMainloopFwdSm80ILi8ELi1ELb1EN4cute5tupleIJNS5_1CILi128EEENS7_ILi96EEENS7_ILi192EEEEEELi192ENS_10bfloat16_tEfNS_4arch4Sm80ELb1ELb0ELb1ELb0ELb0ELb0ELb1ELb0EEENS1_21CollectiveEpilogueFwdINS6_IJS8_SA_S9_EEENS6_IJNS7_ILi1EEESI_SI_EEESC_SE_Li256ELb0ELb1ELb0ELb0EEENS1_30DynamicPersistentTileSchedulerILi256ELi256ELb0ELb1ELb0EEEEEEEEEvNT_6ParamsE --------------------------
	.section	.text._ZN7cutlass13device_kernelIN5flash19enable_sm80_to_sm89INS1_16FlashAttnFwdSm80INS1_25CollectiveMainloopFwdSm80ILi8ELi1ELb1EN4cute5tupleIJNS5_1CILi128EEENS7_ILi96EEENS7_ILi192EEEEEELi192ENS_10bfloat16_tEfNS_4arch4Sm80ELb1ELb0ELb1ELb0ELb0ELb0ELb1ELb0EEENS1_21CollectiveEpilogueFwdINS6_IJS8_SA_S9_EEENS6_IJNS7_ILi1EEESI_SI_EEESC_SE_Li256ELb0ELb1ELb0ELb0EEENS1_30DynamicPersistentTileSchedulerILi256ELi256ELb0ELb1ELb0EEEEEEEEEvNT_6ParamsE,"ax",@progbits
	.sectioninfo	@"SHI_REGISTERS=255"
	.align	128
.text._ZN7cutlass13device_kernelIN5flash19enable_sm80_to_sm89INS1_16FlashAttnFwdSm80INS1_25CollectiveMainloopFwdSm80ILi8ELi1ELb1EN4cute5tupleIJNS5_1CILi128EEENS7_ILi96EEENS7_ILi192EEEEEELi192ENS_10bfloat16_tEfNS_4arch4Sm80ELb1ELb0ELb1ELb0ELb0ELb0ELb1ELb0EEENS1_21CollectiveEpilogueFwdINS6_IJS8_SA_S9_EEENS6_IJNS7_ILi1EEESI_SI_EEESC_SE_Li256ELb0ELb1ELb0ELb0EEENS1_30DynamicPersistentTileSchedulerILi256ELi256ELb0ELb1ELb0EEEEEEEEEvNT_6ParamsE:
        .type           _ZN7cutlass13device_kernelIN5flash19enable_sm80_to_sm89INS1_16FlashAttnFwdSm80INS1_25CollectiveMainloopFwdSm80ILi8ELi1ELb1EN4cute5tupleIJNS5_1CILi128EEENS7_ILi96EEENS7_ILi192EEEEEELi192ENS_10bfloat16_tEfNS_4arch4Sm80ELb1ELb0ELb1ELb0ELb0ELb0ELb1ELb0EEENS1_21CollectiveEpilogueFwdINS6_IJS8_SA_S9_EEENS6_IJNS7_ILi1EEESI_SI_EEESC_SE_Li256ELb0ELb1ELb0ELb0EEENS1_30DynamicPersistentTileSchedulerILi256ELi256ELb0ELb1ELb0EEEEEEEEEvNT_6ParamsE,@function
        .size           _ZN7cutlass13device_kernelIN5flash19enable_sm80_to_sm89INS1_16FlashAttnFwdSm80INS1_25CollectiveMainloopFwdSm80ILi8ELi1ELb1EN4cute5tupleIJNS5_1CILi128EEENS7_ILi96EEENS7_ILi192EEEEEELi192ENS_10bfloat16_tEfNS_4arch4Sm80ELb1ELb0ELb1ELb0ELb0ELb0ELb1ELb0EEENS1_21CollectiveEpilogueFwdINS6_IJS8_SA_S9_EEENS6_IJNS7_ILi1EEESI_SI_EEESC_SE_Li256ELb0ELb1ELb0ELb0EEENS1_30DynamicPersistentTileSchedulerILi256ELi256ELb0ELb1ELb0EEEEEEEEEvNT_6ParamsE,(.L_x_1337 - _ZN7cutlass13device_kernelIN5flash19enable_sm80_to_sm89INS1_16FlashAttnFwdSm80INS1_25CollectiveMainloopFwdSm80ILi8ELi1ELb1EN4cute5tupleIJNS5_1CILi128EEENS7_ILi96EEENS7_ILi192EEEEEELi192ENS_10bfloat16_tEfNS_4arch4Sm80ELb1ELb0ELb1ELb0ELb0ELb0ELb1ELb0EEENS1_21CollectiveEpilogueFwdINS6_IJS8_SA_S9_EEENS6_IJNS7_ILi1EEESI_SI_EEESC_SE_Li256ELb0ELb1ELb0ELb0EEENS1_30DynamicPersistentTileSchedulerILi256ELi256ELb0ELb1ELb0EEEEEEEEEvNT_6ParamsE)
        .other          _ZN7cutlass13device_kernelIN5flash19enable_sm80_to_sm89INS1_16FlashAttnFwdSm80INS1_25CollectiveMainloopFwdSm80ILi8ELi1ELb1EN4cute5tupleIJNS5_1CILi128EEENS7_ILi96EEENS7_ILi192EEEEEELi192ENS_10bfloat16_tEfNS_4arch4Sm80ELb1ELb0ELb1ELb0ELb0ELb0ELb1ELb0EEENS1_21CollectiveEpilogueFwdINS6_IJS8_SA_S9_EEENS6_IJNS7_ILi1EEESI_SI_EEESC_SE_Li256ELb0ELb1ELb0ELb0EEENS1_30DynamicPersistentTileSchedulerILi256ELi256ELb0ELb1ELb0EEEEEEEEEvNT_6ParamsE,@"STO_CUDA_ENTRY STV_DEFAULT"
_ZN7cutlass13device_kernelIN5flash19enable_sm80_to_sm89INS1_16FlashAttnFwdSm80INS1_25CollectiveMainloopFwdSm80ILi8ELi1ELb1EN4cute5tupleIJNS5_1CILi128EEENS7_ILi96EEENS7_ILi192EEEEEELi192ENS_10bfloat16_tEfNS_4arch4Sm80ELb1ELb0ELb1ELb0ELb0ELb0ELb1ELb0EEENS1_21CollectiveEpilogueFwdINS6_IJS8_SA_S9_EEENS6_IJNS7_ILi1EEESI_SI_EEESC_SE_Li256ELb0ELb1ELb0ELb0EEENS1_30DynamicPersistentTileSchedulerILi256ELi256ELb0ELb1ELb0EEEEEEEEEvNT_6ParamsE:
[----:B------:R-:W-:-:S03]  /*0000*/  MOV R1, c[0x0][0x28] ;  /* 0x00000a0000017a02 */ /* 0x000fc60000000f00 */
[----:B------:R-:W1:Y:S01]  /*0010*/  S2R R20, SR_TID.X ;  /* 0x0000000000147919 */ /* 0x000e620000002100 */
[----:B------:R-:W-:-:S03]  /*0020*/  IADD3 R1, R1, -0xd0, RZ ;  /* 0xffffff3001017810 */ /* 0x000fc60007ffe0ff */
[----:B------:R-:W2:Y:S01]  /*0030*/  S2R R14, SR_CTAID.X ;  /* 0x00000000000e7919 */ /* 0x000ea20000002500 */
[----:B-1----:R-:W-:-:S05]  /*0040*/  SHF.R.U32.HI R2, RZ, 0x5, R20 ;  /* 0x00000005ff027819 */ /* 0x002fca0000011614 */
[----:B------:R-:W1:Y:S02]  /*0050*/  SHFL.IDX PT, R0, R2, RZ, 0x1f ;  /* 0x00001fff02007589 */ /* 0x000e6400000e0000 */
[----:B-1----:R-:W-:Y:S02]  /*0060*/  ISETP.GE.AND P0, PT, R0, 0x1, PT ;  /* 0x000000010000780c */ /* 0x002fe40003f06270 */
[----:B------:R1:W-:Y:S11]  /*0070*/  STL [R1+0x90], R0 ;  /* 0x0000900001007387 */ /* 0x0003f60000100800 */
[----:B------:R-:W-:Y:S06]  /*0080*/  @P0 BAR.ARV 0x4, 0x100 ;  /* 0x0104000000000b1d */ /* 0x000fec0000002000 */
[----:B--2---:R-:W-:-:S13]  /*0090*/  ISETP.GE.AND P0, PT, R14, c[0x0][0x538], PT ;  /* 0x00014e000e007a0c */ /* 0x004fda0003f06270 */
[----:B------:R-:W-:Y:S05]  /*00a0*/  @P0 EXIT ;  /* 0x000000000000094d */ /* 0x000fea0003800000 */
[----:B-1----:R-:W-:Y:S01]  /*00b0*/  SHF.R.S32.HI R11, RZ, 0x1f, R20 ;  /* 0x0000001fff0b7819 */ /* 0x002fe20000011414 */
[----:B------:R-:W-:-:S03]  /*00c0*/  ULDC.64 UR6, c[0x0][0x118] ;  /* 0x0000460000067ab9 */ /* 0x000fc60000000a00 */
[CC--:B------:R-:W-:Y:S02]  /*00d0*/  LEA.HI R12, R11.reuse, R20.reuse, RZ, 0x3 ;  /* 0x000000140b0c7211 */ /* 0x0c0fe400078f18ff */
[CC--:B------:R-:W-:Y:S02]  /*00e0*/  LEA.HI R2, R11.reuse, R20.reuse, RZ, 0x4 ;  /* 0x000000140b027211 */ /* 0x0c0fe400078f20ff */
[----:B------:R-:W-:Y:S02]  /*00f0*/  LEA.HI R13, R11, R20, RZ, 0x2 ;  /* 0x000000140b0d7211 */ /* 0x000fe400078f10ff */
[----:B------:R-:W-:Y:S02]  /*0100*/  SHF.R.S32.HI R17, RZ, 0x3, R12 ;  /* 0x00000003ff117819 */ /* 0x000fe4000001140c */
[----:B------:R-:W-:Y:S02]  /*0110*/  SHF.R.S32.HI R5, RZ, 0x4, R2 ;  /* 0x00000004ff057819 */ /* 0x000fe40000011402 */
[----:B------:R-:W-:Y:S01]  /*0120*/  LOP3.LUT R0, R2, 0xfffffff0, RZ, 0xc0, !PT ;  /* 0xfffffff002007812 */ /* 0x000fe200078ec0ff */
[----:B------:R-:W-:Y:S01]  /*0130*/  IMAD.SHL.U32 R6, R17, 0x40, RZ ;  /* 0x0000004011067824 */ /* 0x000fe200078e00ff */
[----:B------:R-:W-:-:S02]  /*0140*/  LOP3.LUT R3, R12, 0xfffffff8, RZ, 0xc0, !PT ;  /* 0xfffffff80c037812 */ /* 0x000fc400078ec0ff */
[--C-:B------:R-:W-:Y:S01]  /*0150*/  SHF.R.S32.HI R8, RZ, 0x2, R13.reuse ;  /* 0x00000002ff087819 */ /* 0x100fe2000001140d */
[C---:B------:R-:W-:Y:S01]  /*0160*/  IMAD.IADD R0, R20.reuse, 0x1, -R0 ;  /* 0x0000000114007824 */ /* 0x040fe200078e0a00 */
[----:B------:R-:W-:Y:S01]  /*0170*/  SHF.R.S32.HI R4, RZ, 0x1f, R13 ;  /* 0x0000001fff047819 */ /* 0x000fe2000001140d */
[----:B------:R-:W-:Y:S01]  /*0180*/  IMAD.IADD R7, R20, 0x1, -R3 ;  /* 0x0000000114077824 */ /* 0x000fe200078e0a03 */
[----:B------:R-:W-:Y:S02]  /*0190*/  LEA.HI R2, R2, R5, RZ, 0x1 ;  /* 0x0000000502027211 */ /* 0x000fe400078f08ff */
[----:B------:R-:W-:Y:S01]  /*01a0*/  LEA.HI R3, R4, R8, RZ, 0x3 ;  /* 0x0000000804037211 */ /* 0x000fe200078f18ff */
[C---:B------:R-:W-:Y:S01]  /*01b0*/  IMAD.SHL.U32 R18, R7.reuse, 0x8, RZ ;  /* 0x0000000807127824 */ /* 0x040fe200078e00ff */
[----:B------:R-:W-:Y:S01]  /*01c0*/  LOP3.LUT R4, R2, 0xfffffffe, RZ, 0xc0, !PT ;  /* 0xfffffffe02047812 */ /* 0x000fe200078ec0ff */
[----:B------:R-:W-:Y:S01]  /*01d0*/  IMAD.SHL.U32 R9, R7, 0x40, RZ ;  /* 0x0000004007097824 */ /* 0x000fe200078e00ff */
[----:B------:R-:W-:-:S02]  /*01e0*/  LOP3.LUT R2, R6, 0x1c0, RZ, 0xc0, !PT ;  /* 0x000001c006027812 */ /* 0x000fc400078ec0ff */
[----:B------:R-:W-:Y:S01]  /*01f0*/  SHF.R.S32.HI R6, RZ, 0x1f, R0 ;  /* 0x0000001fff067819 */ /* 0x000fe20000011400 */
[----:B------:R-:W-:Y:S01]  /*0200*/  IMAD.IADD R225, R5, 0x1, -R4 ;  /* 0x0000000105e17824 */ /* 0x000fe200078e0a04 */
[----:B------:R-:W-:Y:S02]  /*0210*/  LOP3.LUT R3, R3, 0xfffffff8, RZ, 0xc0, !PT ;  /* 0xfffffff803037812 */ /* 0x000fe400078ec0ff */
[----:B------:R-:W-:Y:S02]  /*0220*/  LEA.HI R224, R6, R0, RZ, 0x3 ;  /* 0x0000000006e07211 */ /* 0x000fe400078f18ff */
[----:B------:R-:W-:Y:S01]  /*0230*/  LOP3.LUT R4, R2, 0x38, R18, 0xf8, !PT ;  /* 0x0000003802047812 */ /* 0x000fe200078ef812 */
[----:B------:R-:W-:Y:S01]  /*0240*/  IMAD.IADD R6, R8, 0x1, -R3 ;  /* 0x0000000108067824 */ /* 0x000fe200078e0a03 */
[----:B------:R-:W-:Y:S02]  /*0250*/  SHF.R.U32.HI R3, RZ, 0x3, R2 ;  /* 0x00000003ff037819 */ /* 0x000fe40000011602 */
[C---:B------:R-:W-:Y:S01]  /*0260*/  LOP3.LUT R2, R224.reuse, 0xfffffff8, RZ, 0xc0, !PT ;  /* 0xfffffff8e0027812 */ /* 0x040fe200078ec0ff */
[----:B------:R-:W-:Y:S01]  /*0270*/  IMAD.SHL.U32 R224, R224, 0x40, RZ ;  /* 0x00000040e0e07824 */ /* 0x000fe200078e00ff */
[----:B------:R-:W-:-:S02]  /*0280*/  LEA.HI R10, R11, R20, RZ, 0x5 ;  /* 0x000000140b0a7211 */ /* 0x000fc400078f28ff */
[----:B------:R-:W-:Y:S01]  /*0290*/  LOP3.LUT R8, R4, R3, RZ, 0x3c, !PT ;  /* 0x0000000304087212 */ /* 0x000fe200078e3cff */
[----:B------:R-:W-:Y:S01]  /*02a0*/  IMAD.IADD R5, R0, 0x1, -R2 ;  /* 0x0000000100057824 */ /* 0x000fe200078e0a02 */
[----:B------:R-:W-:Y:S02]  /*02b0*/  LOP3.LUT R2, R10, 0xffffffe0, RZ, 0xc0, !PT ;  /* 0xffffffe00a027812 */ /* 0x000fe400078ec0ff */
[----:B------:R-:W-:Y:S02]  /*02c0*/  LOP3.LUT R0, R9, 0x1c0, RZ, 0xc0, !PT ;  /* 0x000001c009007812 */ /* 0x000fe400078ec0ff */
[----:B------:R-:W-:Y:S01]  /*02d0*/  SHF.R.S32.HI R250, RZ, 0x5, R10 ;  /* 0x00000005fffa7819 */ /* 0x000fe2000001140a */
[----:B------:R-:W-:Y:S01]  /*02e0*/  IMAD.IADD R16, R20, 0x1, -R2 ;  /* 0x0000000114107824 */ /* 0x000fe200078e0a02 */
[----:B------:R-:W-:Y:S02]  /*02f0*/  SHF.R.S32.HI R3, RZ, 0x1f, R10 ;  /* 0x0000001fff037819 */ /* 0x000fe4000001140a */
[----:B------:R-:W-:Y:S01]  /*0300*/  LOP3.LUT R4, R0, 0x8, R12, 0xf8, !PT ;  /* 0x0000000800047812 */ /* 0x000fe200078ef80c */
[----:B------:R-:W-:Y:S01]  /*0310*/  IMAD.MOV.U32 R12, RZ, RZ, 0x10 ;  /* 0x00000010ff0c7424 */ /* 0x000fe200078e00ff */
[----:B------:R-:W-:-:S02]  /*0320*/  SHF.R.U32.HI R2, RZ, 0x3, R0 ;  /* 0x00000003ff027819 */ /* 0x000fc40000011600 */
[----:B------:R-:W-:Y:S01]  /*0330*/  LEA.HI R9, R11, R20, RZ, 0x6 ;  /* 0x000000140b097211 */ /* 0x000fe200078f30ff */
[----:B------:R-:W-:Y:S01]  /*0340*/  IMAD.MOV.U32 R11, RZ, RZ, 0x20 ;  /* 0x00000020ff0b7424 */ /* 0x000fe200078e00ff */
[----:B------:R-:W-:Y:S02]  /*0350*/  LEA.HI R0, R3, R250, RZ, 0x3 ;  /* 0x000000fa03007211 */ /* 0x000fe400078f18ff */
[----:B------:R-:W-:Y:S02]  /*0360*/  SHF.R.S32.HI R3, RZ, 0x1f, R16 ;  /* 0x0000001fff037819 */ /* 0x000fe40000011410 */
[----:B------:R-:W-:Y:S01]  /*0370*/  LOP3.LUT R10, R4, R2, RZ, 0x3c, !PT ;  /* 0x00000002040a7212 */ /* 0x000fe200078e3cff */
[----:B------:R-:W-:Y:S01]  /*0380*/  IMAD.SHL.U32 R2, R9, 0x8, RZ ;  /* 0x0000000809027824 */ /* 0x000fe200078e00ff */
[----:B------:R-:W-:Y:S02]  /*0390*/  LOP3.LUT R0, R0, 0xffffff8, RZ, 0xc0, !PT ;  /* 0x0ffffff800007812 */ /* 0x000fe400078ec0ff */
[----:B------:R-:W-:-:S02]  /*03a0*/  LEA.HI R9, R3, R16, RZ, 0x2 ;  /* 0x0000001003097211 */ /* 0x000fc400078f10ff */
[----:B------:R-:W-:Y:S02]  /*03b0*/  LOP3.LUT R3, R6, 0x1, RZ, 0xc0, !PT ;  /* 0x0000000106037812 */ /* 0x000fe400078ec0ff */
[----:B------:R-:W-:Y:S01]  /*03c0*/  LOP3.LUT R8, R8, 0x7ffffe00, R2, 0xf8, !PT ;  /* 0x7ffffe0008087812 */ /* 0x000fe200078ef802 */
[----:B------:R-:W-:Y:S01]  /*03d0*/  IMAD.IADD R2, R250, 0x1, -R0 ;  /* 0x00000001fa027824 */ /* 0x000fe200078e0a00 */
[----:B------:R-:W-:Y:S02]  /*03e0*/  SHF.R.S32.HI R0, RZ, 0x2, R9 ;  /* 0x00000002ff007819 */ /* 0x000fe40000011409 */
[----:B------:R-:W-:Y:S01]  /*03f0*/  ISETP.NE.U32.AND P0, PT, R3, 0x1, PT ;  /* 0x000000010300780c */ /* 0x000fe20003f05070 */
[----:B------:R-:W-:Y:S01]  /*0400*/  IMAD.SHL.U32 R3, R5, 0x40, RZ ;  /* 0x0000004005037824 */ /* 0x000fe200078e00ff */
[----:B------:R-:W-:Y:S01]  /*0410*/  LOP3.LUT R4, R13, 0xfffffffc, RZ, 0xc0, !PT ;  /* 0xfffffffc0d047812 */ /* 0x000fe200078ec0ff */
[----:B------:R-:W-:Y:S01]  /*0420*/  IMAD R15, R2, 0x10, R0 ;  /* 0x00000010020f7824 */ /* 0x000fe200078e0200 */
[----:B------:R-:W-:Y:S01]  /*0430*/  LOP3.LUT P4, RZ, R5, 0x2, RZ, 0xc0, !PT ;  /* 0x0000000205ff7812 */ /* 0x000fe2000788c0ff */
[----:B------:R-:W-:Y:S01]  /*0440*/  IMAD.SHL.U32 R2, R225, 0x8, RZ ;  /* 0x00000008e1027824 */ /* 0x000fe200078e00ff */
[----:B------:R-:W-:Y:S01]  /*0450*/  LOP3.LUT R0, R3, 0x1c0, RZ, 0xc0, !PT ;  /* 0x000001c003007812 */ /* 0x000fe200078ec0ff */
[----:B------:R-:W-:Y:S01]  /*0460*/  IMAD.IADD R3, R20, 0x1, -R4 ;  /* 0x0000000114037824 */ /* 0x000fe200078e0a04 */
[----:B------:R-:W-:Y:S01]  /*0470*/  LOP3.LUT P3, RZ, R5, 0x4, RZ, 0xc0, !PT ;  /* 0x0000000405ff7812 */ /* 0x000fe2000786c0ff */
[----:B------:R-:W-:Y:S01]  /*0480*/  IMAD.SHL.U32 R4, R6, 0x40, RZ ;  /* 0x0000004006047824 */ /* 0x000fe200078e00ff */
[----:B------:R-:W-:Y:S01]  /*0490*/  LOP3.LUT R5, R0, 0x8, R2, 0xf8, !PT ;  /* 0x0000000800057812 */ /* 0x000fe200078ef802 */
[----:B------:R-:W-:Y:S01]  /*04a0*/  STL [R1+0x94], R15 ;  /* 0x0000940f01007387 */ /* 0x000fe20000100800 */
[----:B------:R-:W-:Y:S01]  /*04b0*/  SHF.R.U32.HI R2, RZ, 0x3, R0 ;  /* 0x00000003ff027819 */ /* 0x000fe20000011600 */
[----:B------:R-:W-:Y:S01]  /*04c0*/  IMAD R225, R225, 0x200, R10 ;  /* 0x00000200e1e17824 */ /* 0x000fe200078e020a */
[----:B------:R-:W-:Y:S01]  /*04d0*/  LEA.HI R0, R3, R3, RZ, 0x1 ;  /* 0x0000000303007211 */ /* 0x000fe200078f08ff */
[----:B------:R-:W-:Y:S01]  /*04e0*/  STL [R1+0x64], R14 ;  /* 0x0000640e01007387 */ /* 0x000fe20000100800 */
[----:B------:R-:W-:Y:S01]  /*04f0*/  LOP3.LUT R5, R5, R2, RZ, 0x3c, !PT ;  /* 0x0000000205057212 */ /* 0x000fe200078e3cff */
[----:B------:R-:W-:Y:S01]  /*0500*/  IMAD.MOV.U32 R10, RZ, RZ, 0x40 ;  /* 0x00000040ff0a7424 */ /* 0x000fe200078e00ff */
[----:B------:R-:W-:-:S02]  /*0510*/  LOP3.LUT R0, R0, 0x1ffffffe, RZ, 0xc0, !PT ;  /* 0x1ffffffe00007812 */ /* 0x000fc400078ec0ff */
[----:B------:R-:W-:Y:S02]  /*0520*/  LOP3.LUT R2, R4, 0x1c0, RZ, 0xc0, !PT ;  /* 0x000001c004027812 */ /* 0x000fe400078ec0ff */
[----:B------:R-:W-:Y:S01]  /*0530*/  R2P PR, R6, 0x6 ;  /* 0x0000000606007804 */ /* 0x000fe20000000000 */
[----:B------:R-:W-:Y:S01]  /*0540*/  IMAD.IADD R6, R3, 0x1, -R0 ;  /* 0x0000000103067824 */ /* 0x000fe200078e0a00 */
[----:B------:R-:W-:Y:S01]  /*0550*/  LEA.HI R0, R2, R2, RZ, 0x1d ;  /* 0x0000000202007211 */ /* 0x000fe200078fe8ff */
[----:B------:R-:W-:Y:S01]  /*0560*/  IMAD R3, R250, 0x200, R3 ;  /* 0x00000200fa037824 */ /* 0x000fe200078e0203 */
[----:B------:R-:W-:Y:S02]  /*0570*/  SEL R2, R12, 0xfffffff0, !P4 ;  /* 0xfffffff00c027807 */ /* 0x000fe40006000000 */
[----:B------:R-:W-:Y:S01]  /*0580*/  SEL R249, R11, 0xffffffe0, !P3 ;  /* 0xffffffe00bf97807 */ /* 0x000fe20005800000 */
[----:B------:R-:W-:Y:S01]  /*0590*/  IMAD.U32 R4, R3, 0x2, R0 ;  /* 0x0000000203047824 */ /* 0x000fe200078e0000 */
[----:B------:R-:W-:Y:S01]  /*05a0*/  IADD3 R3, R18, 0x40, RZ ;  /* 0x0000004012037810 */ /* 0x000fe20007ffe0ff */
[----:B------:R-:W-:Y:S01]  /*05b0*/  IMAD R0, R7, 0x20, R17 ;  /* 0x0000002007007824 */ /* 0x000fe200078e0211 */
[----:B------:R-:W-:Y:S01]  /*05c0*/  SHF.R.S32.HI R19, RZ, 0x1f, R18 ;  /* 0x0000001fff137819 */ /* 0x000fe20000011412 */
[----:B------:R-:W-:Y:S01]  /*05d0*/  IMAD.IADD R249, R2, 0x1, R249 ;  /* 0x0000000102f97824 */ /* 0x000fe200078e02f9 */
[----:B------:R-:W-:-:S02]  /*05e0*/  IADD3 R2, R18, 0x80, RZ ;  /* 0x0000008012027810 */ /* 0x000fc40007ffe0ff */
[----:B------:R1:W-:Y:S01]  /*05f0*/  STL [R1+0x8c], R0 ;  /* 0x00008c0001007387 */ /* 0x0003e20000100800 */
[----:B------:R-:W-:Y:S02]  /*0600*/  LOP3.LUT R224, R5, 0x7ffffe00, R224, 0xf8, !PT ;  /* 0x7ffffe0005e07812 */ /* 0x000fe400078ef8e0 */
[C---:B------:R-:W-:Y:S01]  /*0610*/  LOP3.LUT P5, RZ, R7.reuse, 0x4, RZ, 0xc0, !PT ;  /* 0x0000000407ff7812 */ /* 0x040fe200078ac0ff */
[----:B------:R2:W-:Y:S01]  /*0620*/  STL [R1+0x44], R3 ;  /* 0x0000440301007387 */ /* 0x0005e20000100800 */
[----:B------:R-:W-:Y:S02]  /*0630*/  LOP3.LUT P6, RZ, R7, 0x2, RZ, 0xc0, !PT ;  /* 0x0000000207ff7812 */ /* 0x000fe400078cc0ff */
[----:B------:R-:W-:Y:S01]  /*0640*/  SEL R5, R11, 0xffffffe0, !P1 ;  /* 0xffffffe00b057807 */ /* 0x000fe20004800000 */
[----:B------:R3:W-:Y:S01]  /*0650*/  STL [R1+0x48], R2 ;  /* 0x0000480201007387 */ /* 0x0007e20000100800 */
[----:B------:R-:W-:Y:S02]  /*0660*/  LEA R4, R4, 0x80, 0x1 ;  /* 0x0000008004047811 */ /* 0x000fe400078e08ff */
[----:B------:R-:W-:Y:S01]  /*0670*/  LEA R224, R224, 0x100, 0x1 ;  /* 0x00000100e0e07811 */ /* 0x000fe200078e08ff */
[----:B------:R-:W-:Y:S01]  /*0680*/  STL.64 [R1+0x38], R18 ;  /* 0x0000381201007387 */ /* 0x000fe20000100a00 */
[----:B------:R-:W-:-:S02]  /*0690*/  LEA R225, R225, 0xc100, 0x1 ;  /* 0x0000c100e1e17811 */ /* 0x000fc400078e08ff */
[----:B------:R-:W-:Y:S01]  /*06a0*/  SEL R226, R10, 0xffffffc0, !P5 ;  /* 0xffffffc00ae27807 */ /* 0x000fe20006800000 */
[--C-:B------:R-:W-:Y:S01]  /*06b0*/  IMAD R250, R250, 0x800, R224.reuse ;  /* 0x00000800fafa7824 */ /* 0x100fe200078e02e0 */
[----:B------:R-:W-:Y:S01]  /*06c0*/  IADD3 R231, R225, 0x20, RZ ;  /* 0x00000020e1e77810 */ /* 0x000fe20007ffe0ff */
[----:B------:R-:W-:Y:S01]  /*06d0*/  IMAD R249, R249, 0x2, R224 ;  /* 0x00000002f9f97824 */ /* 0x000fe200078e02e0 */
[C---:B------:R-:W-:Y:S01]  /*06e0*/  @P6 IADD3 R231, R225.reuse, -0x20, RZ ;  /* 0xffffffe0e1e76810 */ /* 0x040fe20007ffe0ff */
[----:B------:R-:W-:-:S03]  /*06f0*/  IMAD.IADD R229, R225, 0x1, R226 ;  /* 0x00000001e1e57824 */ /* 0x000fc600078e02e2 */
[----:B------:R-:W-:Y:S01]  /*0700*/  IADD3 R248, R231, 0x800, RZ ;  /* 0x00000800e7f87810 */ /* 0x000fe20007ffe0ff */
[----:B------:R-:W-:Y:S01]  /*0710*/  IMAD.IADD R226, R226, 0x1, R231 ;  /* 0x00000001e2e27824 */ /* 0x000fe200078e02e7 */
[----:B-1----:R-:W-:Y:S02]  /*0720*/  LOP3.LUT R0, R9, 0x7ffffffc, RZ, 0xc0, !PT ;  /* 0x7ffffffc09007812 */ /* 0x002fe400078ec0ff */
[C---:B------:R-:W-:Y:S02]  /*0730*/  IADD3 R247, R231.reuse, 0x1000, RZ ;  /* 0x00001000e7f77810 */ /* 0x040fe40007ffe0ff */
[----:B--2---:R-:W-:Y:S01]  /*0740*/  SHF.R.S32.HI R3, RZ, 0x1f, R3 ;  /* 0x0000001fff037819 */ /* 0x004fe20000011403 */
[----:B------:R-:W-:Y:S01]  /*0750*/  IMAD.IADD R0, R16, 0x1, -R0 ;  /* 0x0000000110007824 */ /* 0x000fe200078e0a00 */
[C---:B------:R-:W-:Y:S02]  /*0760*/  IADD3 R246, R231.reuse, 0x1800, RZ ;  /* 0x00001800e7f67810 */ /* 0x040fe40007ffe0ff */
[----:B---3--:R-:W-:Y:S01]  /*0770*/  SHF.R.S32.HI R2, RZ, 0x1f, R2 ;  /* 0x0000001fff027819 */ /* 0x008fe20000011402 */
[----:B------:R1:W-:Y:S01]  /*0780*/  STL [R1+0x60], R3 ;  /* 0x0000600301007387 */ /* 0x0003e20000100800 */
[----:B------:R-:W-:Y:S01]  /*0790*/  IMAD.SHL.U32 R7, R0, 0x2, RZ ;  /* 0x0000000200077824 */ /* 0x000fe200078e00ff */
[C---:B------:R-:W-:Y:S01]  /*07a0*/  IADD3 R245, R231.reuse, 0x2000, RZ ;  /* 0x00002000e7f57810 */ /* 0x040fe20007ffe0ff */
[----:B------:R-:W-:Y:S01]  /*07b0*/  IMAD R0, R6, 0x8, R15 ;  /* 0x0000000806007824 */ /* 0x000fe200078e020f */
[----:B------:R2:W-:Y:S01]  /*07c0*/  STL [R1+0x5c], R2 ;  /* 0x00005c0201007387 */ /* 0x0005e20000100800 */
[----:B------:R-:W-:-:S02]  /*07d0*/  IADD3 R244, R231, 0x2800, RZ ;  /* 0x00002800e7f47810 */ /* 0x000fc40007ffe0ff */
        /* <DEDUP_REMOVED lines=8> */
[C---:B------:R-:W-:Y:S02]  /*0860*/  IADD3 R235, R231.reuse, 0x7000, RZ ;  /* 0x00007000e7eb7810 */ /* 0x040fe40007ffe0ff */
[----:B-1----:R-:W-:Y:S02]  /*0870*/  SEL R3, R10, 0xffffffc0, !P2 ;  /* 0xffffffc00a037807 */ /* 0x002fe40005000000 */
[C---:B------:R-:W-:Y:S01]  /*0880*/  IADD3 R234, R231.reuse, 0x7800, RZ ;  /* 0x00007800e7ea7810 */ /* 0x040fe20007ffe0ff */
[----:B--2---:R-:W-:Y:S01]  /*0890*/  IMAD.SHL.U32 R2, R8, 0x2, RZ ;  /* 0x0000000208027824 */ /* 0x004fe200078e00ff */
[C---:B------:R-:W-:Y:S01]  /*08a0*/  IADD3 R233, R231.reuse, 0x8000, RZ ;  /* 0x00008000e7e97810 */ /* 0x040fe20007ffe0ff */
[C---:B------:R-:W-:Y:S01]  /*08b0*/  IMAD.IADD R8, R4.reuse, 0x1, R5 ;  /* 0x0000000104087824 */ /* 0x040fe200078e0205 */
[----:B------:R-:W-:Y:S01]  /*08c0*/  IADD3 R232, R231, 0x8800, RZ ;  /* 0x00008800e7e87810 */ /* 0x000fe20007ffe0ff */
[----:B------:R-:W-:Y:S01]  /*08d0*/  IMAD.IADD R6, R4, 0x1, R3 ;  /* 0x0000000104067824 */ /* 0x000fe200078e0203 */
[----:B------:R1:W-:Y:S04]  /*08e0*/  STL [R1+0x4], R2 ;  /* 0x0000040201007387 */ /* 0x0003e80000100800 */
[----:B------:R2:W-:Y:S04]  /*08f0*/  STL [R1+0x54], R7 ;  /* 0x0000540701007387 */ /* 0x0005e80000100800 */
[----:B------:R3:W-:Y:S04]  /*0900*/  STL [R1+0x88], R0 ;  /* 0x0000880001007387 */ /* 0x0007e80000100800 */
[----:B------:R4:W-:Y:S04]  /*0910*/  STL [R1+0x68], R4 ;  /* 0x0000680401007387 */ /* 0x0009e80000100800 */
[----:B------:R-:W-:Y:S04]  /*0920*/  STL [R1+0x84], R6 ;  /* 0x0000840601007387 */ /* 0x000fe80000100800 */
[----:B------:R-:W-:Y:S01]  /*0930*/  STL [R1+0x74], R8 ;  /* 0x0000740801007387 */ /* 0x000fe20000100800 */
[----:B-1----:R-:W-:-:S02]  /*0940*/  SEL R2, R11, 0xffffffe0, !P4 ;  /* 0xffffffe00b027807 */ /* 0x002fc40006000000 */
[----:B--2---:R-:W-:-:S03]  /*0950*/  IADD3 R7, R4, -0x10, RZ ;  /* 0xfffffff004077810 */ /* 0x004fc60007ffe0ff */
[----:B------:R-:W-:Y:S01]  /*0960*/  IMAD.IADD R228, R224, 0x1, R2 ;  /* 0x00000001e0e47824 */ /* 0x000fe200078e0202 */
[----:B------:R-:W-:Y:S01]  /*0970*/  @P0 IADD3 R7, R4, 0x10, RZ ;  /* 0x0000001004070810 */ /* 0x000fe20007ffe0ff */
[----:B------:R-:W-:Y:S01]  /*0980*/  IMAD.IADD R251, R2, 0x1, R250 ;  /* 0x0000000102fb7824 */ /* 0x000fe200078e02fa */
[----:B---3--:R-:W-:Y:S01]  /*0990*/  SEL R0, R10, 0xffffffc0, !P3 ;  /* 0xffffffc00a007807 */ /* 0x008fe20005800000 */
[----:B----4-:R-:W-:-:S03]  /*09a0*/  IMAD.IADD R4, R8, 0x1, R3 ;  /* 0x0000000108047824 */ /* 0x010fc600078e0203 */
[C---:B------:R-:W-:Y:S01]  /*09b0*/  IADD3 R230, R0.reuse, R224, R2 ;  /* 0x000000e000e67210 */ /* 0x040fe20007ffe002 */
[----:B------:R-:W-:Y:S02]  /*09c0*/  IMAD.IADD R2, R0, 0x1, R250 ;  /* 0x0000000100027824 */ /* 0x000fe400078e02fa */
[----:B------:R-:W-:Y:S01]  /*09d0*/  IMAD.IADD R227, R224, 0x1, R0 ;  /* 0x00000001e0e37824 */ /* 0x000fe200078e0200 */
[----:B------:R1:W-:Y:S01]  /*09e0*/  STL [R1+0x80], R4 ;  /* 0x0000800401007387 */ /* 0x0003e20000100800 */
[----:B------:R-:W-:-:S03]  /*09f0*/  IMAD.IADD R252, R0, 0x1, R251 ;  /* 0x0000000100fc7824 */ /* 0x000fc600078e02fb */
[----:B------:R2:W-:Y:S01]  /*0a00*/  STL [R1+0x6c], R7 ;  /* 0x00006c0701007387 */ /* 0x0005e20000100800 */
[--C-:B-1----:R-:W-:Y:S02]  /*0a10*/  IMAD.IADD R4, R5, 0x1, R7.reuse ;  /* 0x0000000105047824 */ /* 0x102fe400078e0207 */
[----:B------:R-:W-:Y:S02]  /*0a20*/  IMAD.IADD R5, R3, 0x1, R7 ;  /* 0x0000000103057824 */ /* 0x000fe400078e0207 */
[----:B------:R-:W-:-:S03]  /*0a30*/  IMAD.IADD R3, R4, 0x1, R3 ;  /* 0x0000000104037824 */ /* 0x000fc600078e0203 */
[----:B------:R2:W-:Y:S04]  /*0a40*/  STL [R1+0x7c], R5 ;  /* 0x00007c0501007387 */ /* 0x0005e80000100800 */
[----:B------:R2:W-:Y:S04]  /*0a50*/  STL [R1+0x70], R4 ;  /* 0x0000700401007387 */ /* 0x0005e80000100800 */
[----:B------:R2:W-:Y:S04]  /*0a60*/  STL [R1+0x78], R3 ;  /* 0x0000780301007387 */ /* 0x0005e80000100800 */
[----:B------:R2:W-:Y:S02]  /*0a70*/  STL [R1], R2 ;  /* 0x0000000201007387 */ /* 0x0005e40000100800 */
.L_x_480:
[----:B--2---:R-:W2:Y:S01]  /*0a80*/  LDL R4, [R1+0x64] ;  /* 0x0000640001047983 */ /* 0x004ea20000100800 */
[----:B------:R-:W-:Y:S01]  /*0a90*/  IMAD.MOV.U32 R0, RZ, RZ, c[0x0][0x560] ;  /* 0x00015800ff007624 */ /* 0x000fe200078e00ff */
[----:B------:R-:W-:Y:S01]  /*0aa0*/  YIELD ;  /* 0x0000000000007946 */ /* 0x000fe20003800000 */
[----:B------:R-:W-:Y:S03]  /*0ab0*/  BSSY B0, `(.L_x_439) ;  /* 0x0000016000007945 */ /* 0x000fe60003800000 */
[----:B------:R-:W-:-:S13]  /*0ac0*/  ISETP.NE.AND P0, PT, R0, 0x1, PT ;  /* 0x000000010000780c */ /* 0x000fda0003f05270 */
[----:B--2---:R-:W-:Y:S01]  /*0ad0*/  @P0 IMAD.HI.U32 R0, R4, c[0x0][0x564], RZ ;  /* 0x0001590004000a27 */ /* 0x004fe200078e00ff */
[----:B------:R-:W-:-:S04]  /*0ae0*/  MOV R3, R4 ;  /* 0x0000000400037202 */ /* 0x000fc80000000f00 */
[----:B------:R-:W-:-:S04]  /*0af0*/  @P0 SHF.R.U32.HI R3, RZ, c[0x0][0x568], R0 ;  /* 0x00015a00ff030a19 */ /* 0x000fc80000011600 */
[----:B------:R-:W-:Y:S01]  /*0b00*/  ISETP.GE.AND P0, PT, R3, c[0x0][0x578], PT ;  /* 0x00015e0003007a0c */ /* 0x000fe20003f06270 */
[----:B------:R-:W-:-:S04]  /*0b10*/  IMAD.MOV R2, RZ, RZ, -R3 ;  /* 0x000000ffff027224 */ /* 0x000fc800078e0a03 */
[----:B------:R-:W-:-:S08]  /*0b20*/  IMAD R2, R2, c[0x0][0x560], R4 ;  /* 0x0001580002027a24 */ /* 0x000fd000078e0204 */
[----:B------:R-:W-:Y:S05]  /*0b30*/  @!P0 BRA `(.L_x_440) ;  /* 0x0000007000008947 */ /* 0x000fea0003800000 */
[----:B------:R-:W-:-:S04]  /*0b40*/  MOV R0, c[0x0][0x56c] ;  /* 0x00015b0000007a02 */ /* 0x000fc80000000f00 */
[----:B------:R-:W-:Y:S02]  /*0b50*/  ISETP.NE.AND P0, PT, R0, 0x1, PT ;  /* 0x000000010000780c */ /* 0x000fe40003f05270 */
[----:B------:R-:W-:-:S11]  /*0b60*/  MOV R0, R2 ;  /* 0x0000000200007202 */ /* 0x000fd60000000f00 */
[----:B------:R-:W-:-:S05]  /*0b70*/  @P0 IMAD.HI.U32 R4, R2, c[0x0][0x570], RZ ;  /* 0x00015c0002040a27 */ /* 0x000fca00078e00ff */
[----:B------:R-:W-:-:S05]  /*0b80*/  @P0 SHF.R.U32.HI R0, RZ, c[0x0][0x574], R4 ;  /* 0x00015d00ff000a19 */ /* 0x000fca0000011604 */
[----:B------:R-:W-:Y:S01]  /*0b90*/  IMAD R4, R0, c[0x0][0x56c], RZ ;  /* 0x00015b0000047a24 */ /* 0x000fe200078e02ff */
[----:B------:R-:W-:Y:S05]  /*0ba0*/  BRA `(.L_x_441) ;  /* 0x0000006000007947 */ /* 0x000fea0003800000 */
.L_x_440:
[----:B------:R-:W-:-:S04]  /*0bb0*/  MOV R0, c[0x0][0x554] ;  /* 0x0001550000007a02 */ /* 0x000fc80000000f00 */
[----:B------:R-:W-:Y:S02]  /*0bc0*/  ISETP.NE.AND P0, PT, R0, 0x1, PT ;  /* 0x000000010000780c */ /* 0x000fe40003f05270 */
[----:B------:R-:W-:-:S11]  /*0bd0*/  MOV R0, R2 ;  /* 0x0000000200007202 */ /* 0x000fd60000000f00 */
[----:B------:R-:W-:-:S05]  /*0be0*/  @P0 IMAD.HI.U32 R4, R2, c[0x0][0x558], RZ ;  /* 0x0001560002040a27 */ /* 0x000fca00078e00ff */
[----:B------:R-:W-:-:S05]  /*0bf0*/  @P0 SHF.R.U32.HI R0, RZ, c[0x0][0x55c], R4 ;  /* 0x00015700ff000a19 */ /* 0x000fca0000011604 */
[----:B------:R-:W-:Y:S02]  /*0c00*/  IMAD R4, R0, c[0x0][0x554], RZ ;  /* 0x0001550000047a24 */ /* 0x000fe400078e02ff */
.L_x_441:
[----:B------:R-:W-:Y:S05]  /*0c10*/  BSYNC B0 ;  /* 0x0000000000007941 */ /* 0x000fea0003800000 */
.L_x_439:
[----:B------:R-:W-:Y:S01]  /*0c20*/  LOP3.LUT R0, RZ, R0, RZ, 0x33, !PT ;  /* 0x00000000ff007212 */ /* 0x000fe200078e33ff */
[----:B------:R-:W-:Y:S01]  /*0c30*/  IMAD.MOV.U32 R51, RZ, RZ, c[0x0][0x2c4] ;  /* 0x0000b100ff337624 */ /* 0x000fe200078e00ff */
[----:B------:R-:W-:Y:S01]  /*0c40*/  MOV R5, c[0x0][0x548] ;  /* 0x0001520000057a02 */ /* 0x000fe20000000f00 */
[----:B------:R-:W-:Y:S01]  /*0c50*/  IMAD.IADD R2, R2, 0x1, -R4 ;  /* 0x0000000102027824 */ /* 0x000fe200078e0a04 */
[----:B------:R-:W-:Y:S01]  /*0c60*/  IADD3 R0, R0, c[0x0][0x53c], RZ ;  /* 0x00014f0000007a10 */ /* 0x000fe20007ffe0ff */
[----:B------:R-:W-:Y:S01]  /*0c70*/  IMAD.MOV.U32 R6, RZ, RZ, c[0x0][0x168] ;  /* 0x00005a00ff067624 */ /* 0x000fe200078e00ff */
[----:B------:R-:W-:Y:S01]  /*0c80*/  ISETP.NE.AND P1, PT, R51, 0x1, PT ;  /* 0x000000013300780c */ /* 0x000fe20003f25270 */
[----:B------:R-:W-:Y:S01]  /*0c90*/  IMAD R2, R3, c[0x0][0x554], R2 ;  /* 0x0001550003027a24 */ /* 0x000fe200078e0202 */
[----:B------:R-:W-:Y:S01]  /*0ca0*/  ISETP.NE.AND P0, PT, R5, 0x1, PT ;  /* 0x000000010500780c */ /* 0x000fe20003f05270 */
[----:B------:R-:W-:Y:S01]  /*0cb0*/  IMAD.SHL.U32 R133, R0, 0x80, RZ ;  /* 0x0000008000857824 */ /* 0x000fe200078e00ff */
[----:B------:R-:W-:Y:S01]  /*0cc0*/  ULDC UR4, c[0x0][0x1d0] ;  /* 0x0000740000047ab9 */ /* 0x000fe20000000800 */
[----:B------:R-:W-:Y:S01]  /*0cd0*/  CS2R R98, SRZ ;  /* 0x0000000000627805 */ /* 0x000fe2000001ff00 */
[----:B------:R-:W-:Y:S01]  /*0ce0*/  UIADD3 UR4, UR4, 0x5f, URZ ;  /* 0x0000005f04047890 */ /* 0x000fe2000fffe03f */
[----:B------:R-:W-:Y:S01]  /*0cf0*/  MOV R59, R2 ;  /* 0x00000002003b7202 */ /* 0x000fe20000000f00 */
[----:B------:R1:W-:Y:S01]  /*0d00*/  STL [R1+0x58], R133 ;  /* 0x0000588501007387 */ /* 0x0003e20000100800 */
[----:B------:R-:W-:Y:S01]  /*0d10*/  IADD3 R0, R133, 0x7f, RZ ;  /* 0x0000007f85007810 */ /* 0x000fe20007ffe0ff */
[----:B------:R-:W-:Y:S01]  /*0d20*/  UIMAD.WIDE UR4, UR4, 0x2aaaaaab, URZ ;  /* 0x2aaaaaab040478a5 */ /* 0x000fe2000f8e023f */
[----:B------:R-:W-:Y:S01]  /*0d30*/  CS2R R96, SRZ ;  /* 0x0000000000607805 */ /* 0x000fe2000001ff00 */
[----:B------:R-:W-:Y:S01]  /*0d40*/  CS2R R94, SRZ ;  /* 0x00000000005e7805 */ /* 0x000fe2000001ff00 */
[----:B------:R-:W-:Y:S01]  /*0d50*/  IMAD.MOV.U32 R92, RZ, RZ, RZ ;  /* 0x000000ffff5c7224 */ /* 0x000fe200078e00ff */
[----:B------:R-:W-:Y:S01]  /*0d60*/  USHF.R.U32.HI UR4, URZ, 0x1f, UR5 ;  /* 0x0000001f3f047899 */ /* 0x000fe20008011605 */
[----:B------:R-:W-:Y:S01]  /*0d70*/  @P1 IMAD.HI.U32 R4, R0, c[0x0][0x2c8], RZ ;  /* 0x0000b20000041a27 */ /* 0x000fe200078e00ff */
[----:B------:R-:W-:Y:S01]  /*0d80*/  MOV R90, RZ ;  /* 0x000000ff005a7202 */ /* 0x000fe20000000f00 */
[----:B------:R-:W-:Y:S01]  /*0d90*/  CS2R R8, SRZ ;  /* 0x0000000000087805 */ /* 0x000fe2000001ff00 */
[----:B------:R-:W-:Y:S01]  /*0da0*/  ULEA.HI.SX32 UR4, UR5, UR4, 0x1c ;  /* 0x0000000405047291 */ /* 0x000fe2000f8fe23f */
[----:B------:R-:W-:Y:S01]  /*0db0*/  @P0 IMAD.HI.U32 R3, R2, c[0x0][0x54c], RZ ;  /* 0x0001530002030a27 */ /* 0x000fe200078e00ff */
[----:B------:R-:W-:Y:S01]  /*0dc0*/  @P1 SHF.R.U32.HI R0, RZ, c[0x0][0x2cc], R4 ;  /* 0x0000b300ff001a19 */ /* 0x000fe20000011604 */
[----:B------:R-:W-:Y:S01]  /*0dd0*/  CS2R R10, SRZ ;  /* 0x00000000000a7805 */ /* 0x000fe2000001ff00 */
[----:B------:R-:W-:Y:S01]  /*0de0*/  IADD3 R4, -R6, 0x60, RZ ;  /* 0x0000006006047810 */ /* 0x000fe20007ffe1ff */
[----:B------:R-:W-:Y:S01]  /*0df0*/  IMAD.MOV.U32 R88, RZ, RZ, RZ ;  /* 0x000000ffff587224 */ /* 0x000fe200078e00ff */
[----:B------:R-:W-:Y:S01]  /*0e00*/  @P0 SHF.R.U32.HI R59, RZ, c[0x0][0x550], R3 ;  /* 0x00015400ff3b0a19 */ /* 0x000fe20000011603 */
[----:B------:R-:W-:Y:S01]  /*0e10*/  CS2R R6, SRZ ;  /* 0x0000000000067805 */ /* 0x000fe2000001ff00 */
[----:B------:R-:W-:Y:S01]  /*0e20*/  IADD3 R0, R0, c[0x0][0x1d0], R4 ;  /* 0x0000740000007a10 */ /* 0x000fe20007ffe004 */
[----:B------:R-:W-:Y:S01]  /*0e30*/  IMAD.MOV.U32 R86, RZ, RZ, RZ ;  /* 0x000000ffff567224 */ /* 0x000fe200078e00ff */
[----:B------:R-:W-:Y:S01]  /*0e40*/  MOV R84, RZ ;  /* 0x000000ff00547202 */ /* 0x000fe20000000f00 */
[----:B------:R1:W-:Y:S01]  /*0e50*/  STL [R1+0x50], R59 ;  /* 0x0000503b01007387 */ /* 0x0003e20000100800 */
[----:B------:R-:W-:Y:S01]  /*0e60*/  IMAD.MOV.U32 R82, RZ, RZ, RZ ;  /* 0x000000ffff527224 */ /* 0x000fe200078e00ff */
[----:B------:R-:W-:Y:S01]  /*0e70*/  MOV R78, RZ ;  /* 0x000000ff004e7202 */ /* 0x000fe20000000f00 */
[----:B------:R-:W-:Y:S01]  /*0e80*/  IMAD.HI R3, R0, 0x2aaaaaab, RZ ;  /* 0x2aaaaaab00037827 */ /* 0x000fe200078e02ff */
[----:B------:R-:W-:Y:S01]  /*0e90*/  CS2R R12, SRZ ;  /* 0x00000000000c7805 */ /* 0x000fe2000001ff00 */
[----:B------:R-:W-:Y:S01]  /*0ea0*/  CS2R R14, SRZ ;  /* 0x00000000000e7805 */ /* 0x000fe2000001ff00 */
[----:B------:R-:W-:Y:S01]  /*0eb0*/  MOV R72, RZ ;  /* 0x000000ff00487202 */ /* 0x000fe20000000f00 */
[----:B------:R-:W-:Y:S01]  /*0ec0*/  IMAD.MOV R0, RZ, RZ, -R59 ;  /* 0x000000ffff007224 */ /* 0x000fe200078e0a3b */
[----:B------:R-:W-:Y:S01]  /*0ed0*/  SHF.R.U32.HI R4, RZ, 0x1f, R3 ;  /* 0x0000001fff047819 */ /* 0x000fe20000011603 */
[----:B------:R-:W-:Y:S01]  /*0ee0*/  IMAD.MOV.U32 R80, RZ, RZ, RZ ;  /* 0x000000ffff507224 */ /* 0x000fe200078e00ff */
[----:B------:R-:W-:Y:S01]  /*0ef0*/  CS2R R16, SRZ ;  /* 0x0000000000107805 */ /* 0x000fe2000001ff00 */
[----:B------:R-:W-:Y:S01]  /*0f00*/  IMAD R61, R0, c[0x0][0x548], R2 ;  /* 0x00015200003d7a24 */ /* 0x000fe200078e0202 */
[----:B------:R-:W-:Y:S01]  /*0f10*/  LEA.HI.SX32 R3, R3, R4, 0x1c ;  /* 0x0000000403037211 */ /* 0x000fe200078fe2ff */
[----:B------:R-:W-:Y:S01]  /*0f20*/  IMAD.MOV.U32 R76, RZ, RZ, RZ ;  /* 0x000000ffff4c7224 */ /* 0x000fe200078e00ff */
[----:B------:R-:W-:Y:S01]  /*0f30*/  PRMT R0, RZ, 0x7610, R0 ;  /* 0x00007610ff007816 */ /* 0x000fe20000000000 */
[----:B------:R-:W-:Y:S01]  /*0f40*/  CS2R R4, SRZ ;  /* 0x0000000000047805 */ /* 0x000fe2000001ff00 */
[----:B------:R1:W-:Y:S01]  /*0f50*/  STL [R1+0x4c], R61 ;  /* 0x00004c3d01007387 */ /* 0x0003e20000100800 */
[----:B------:R-:W-:Y:S01]  /*0f60*/  IMNMX R135, R3, UR4, PT ;  /* 0x0000000403877c17 */ /* 0x000fe2000b800200 */
[----:B------:R-:W-:Y:S01]  /*0f70*/  IMAD.MOV.U32 R74, RZ, RZ, RZ ;  /* 0x000000ffff4a7224 */ /* 0x000fe200078e00ff */
[----:B------:R-:W-:Y:S01]  /*0f80*/  MOV R66, RZ ;  /* 0x000000ff00427202 */ /* 0x000fe20000000f00 */
[----:B------:R-:W-:Y:S01]  /*0f90*/  IMAD.MOV.U32 R70, RZ, RZ, RZ ;  /* 0x000000ffff467224 */ /* 0x000fe200078e00ff */
[----:B------:R-:W-:Y:S01]  /*0fa0*/  ISETP.GE.AND P0, PT, R135, 0x1, PT ;  /* 0x000000018700780c */ /* 0x000fe20003f06270 */
[----:B------:R-:W-:Y:S01]  /*0fb0*/  IMAD.MOV.U32 R68, RZ, RZ, RZ ;  /* 0x000000ffff447224 */ /* 0x000fe200078e00ff */
[----:B------:R-:W-:Y:S01]  /*0fc0*/  CS2R R18, SRZ ;  /* 0x0000000000127805 */ /* 0x000fe2000001ff00 */
[----:B------:R-:W-:Y:S01]  /*0fd0*/  IMAD.MOV.U32 R64, RZ, RZ, RZ ;  /* 0x000000ffff407224 */ /* 0x000fe200078e00ff */
[----:B------:R-:W-:Y:S01]  /*0fe0*/  MOV R62, RZ ;  /* 0x000000ff003e7202 */ /* 0x000fe20000000f00 */
        /* <DEDUP_REMOVED lines=45> */
[----:B------:R-:W-:Y:S05]  /*12c0*/  @!P0 BRA `(.L_x_442) ;  /* 0x0000e3b000008947 */ /* 0x000fea0003800000 */
[----:B-1----:R-:W-:Y:S01]  /*12d0*/  ISETP.NE.U32.AND P0, PT, RZ, c[0x0][0x340], PT ;  /* 0x0000d000ff007a0c */ /* 0x002fe20003f05070 */
[----:B------:R-:W2:Y:S03]  /*12e0*/  LDL.64 R100, [R1+0x38] ;  /* 0x0000380001647983 */ /* 0x000ea60000100a00 */
[----:B------:R-:W-:Y:S01]  /*12f0*/  ISETP.NE.AND.EX P0, PT, RZ, c[0x0][0x344], PT, P0 ;  /* 0x0000d100ff007a0c */ /* 0x000fe20003f05300 */
[----:B------:R-:W3:Y:S04]  /*1300*/  LDL R57, [R1+0x44] ;  /* 0x0000440001397983 */ /* 0x000ee80000100800 */
[----:B------:R-:W4:Y:S08]  /*1310*/  LDL R53, [R1+0x48] ;  /* 0x0000480001357983 */ /* 0x000f300000100800 */
[----:B------:R-:W-:-:S05]  /*1320*/  @P0 MOV R2, 0x4 ;  /* 0x0000000400020802 */ /* 0x000fca0000000f00 */
[----:B------:R-:W-:-:S05]  /*1330*/  @P0 IMAD.WIDE R2, R59, R2, c[0x0][0x340] ;  /* 0x0000d0003b020625 */ /* 0x000fca00078e0202 */
[----:B------:R1:W5:Y:S04]  /*1340*/  @P0 LDG.E R0, [R2.64] ;  /* 0x0000000602000981 */ /* 0x000368000c1e1900 */
[----:B------:R-:W1:Y:S02]  /*1350*/  S2R R63, SR_TID.X ;  /* 0x00000000003f7919 */ /* 0x000e640000002100 */
[----:B-1----:R-:W-:-:S04]  /*1360*/  SHF.R.S32.HI R55, RZ, 0x1f, R63 ;  /* 0x0000001fff377819 */ /* 0x002fc8000001143f */
[----:B------:R-:W-:-:S04]  /*1370*/  LEA.HI R55, R55, R63, RZ, 0x3 ;  /* 0x0000003f37377211 */ /* 0x000fc800078f18ff */
[----:B------:R-:W-:-:S04]  /*1380*/  SHF.R.S32.HI R55, RZ, 0x3, R55 ;  /* 0x00000003ff377819 */ /* 0x000fc80000011437 */
[----:B------:R-:W-:-:S05]  /*1390*/  SHF.R.S32.HI R7, RZ, 0x1f, R55 ;  /* 0x0000001fff077819 */ /* 0x000fca0000011437 */
[C---:B------:R-:W-:Y:S02]  /*13a0*/  IMAD R6, R7.reuse, c[0x0][0x1e0], RZ ;  /* 0x0000780007067a24 */ /* 0x040fe400078e02ff */
[----:B------:R-:W-:Y:S02]  /*13b0*/  IMAD R7, R7, c[0x0][0x208], RZ ;  /* 0x0000820007077a24 */ /* 0x000fe400078e02ff */
[C---:B------:R-:W-:Y:S01]  /*13c0*/  IMAD R6, R55.reuse, c[0x0][0x1e4], R6 ;  /* 0x0000790037067a24 */ /* 0x040fe200078e0206 */
[----:B------:R-:W-:Y:S01]  /*13d0*/  SHF.R.S32.HI R10, RZ, 0x1f, R61 ;  /* 0x0000001fff0a7819 */ /* 0x000fe2000001143d */
[----:B------:R-:W-:-:S04]  /*13e0*/  IMAD R7, R55, c[0x0][0x20c], R7 ;  /* 0x0000830037077a24 */ /* 0x000fc800078e0207 */
[----:B------:R-:W-:-:S04]  /*13f0*/  IMAD R9, R10, c[0x0][0x210], RZ ;  /* 0x000084000a097a24 */ /* 0x000fc800078e02ff */
[----:B------:R-:W-:Y:S01]  /*1400*/  IMAD R9, R61, c[0x0][0x214], R9 ;  /* 0x000085003d097a24 */ /* 0x000fe200078e0209 */
[----:B------:R-:W-:Y:S01]  /*1410*/  WARPSYNC 0xffffffff ;  /* 0xffffffff00007948 */ /* 0x000fe20003800000 */
[----:B--2---:R-:W-:Y:S01]  /*1420*/  IMAD.WIDE.U32 R4, R55, c[0x0][0x1e0], R100 ;  /* 0x0000780037047a25 */ /* 0x004fe200078e0064 */
[----:B---3--:R-:W-:-:S03]  /*1430*/  ISETP.GE.AND P3, PT, R57, c[0x0][0x1d4], PT ;  /* 0x0000750039007a0c */ /* 0x008fc60003f66270 */
[----:B------:R-:W-:Y:S01]  /*1440*/  IMAD.WIDE.U32 R2, R55, c[0x0][0x208], R100 ;  /* 0x0000820037027a25 */ /* 0x000fe200078e0064 */
[----:B------:R-:W-:-:S03]  /*1450*/  ISETP.GE.AND P4, PT, R100, c[0x0][0x1d4], PT ;  /* 0x0000750064007a0c */ /* 0x000fc60003f86270 */
[----:B------:R-:W-:Y:S01]  /*1460*/  IMAD.IADD R5, R5, 0x1, R6 ;  /* 0x0000000105057824 */ /* 0x000fe200078e0206 */
[----:B------:R-:W-:Y:S02]  /*1470*/  SEL R6, RZ, 0xffffffff, P3 ;  /* 0xffffffffff067807 */ /* 0x000fe40001800000 */
[----:B------:R-:W-:Y:S01]  /*1480*/  IADD3 R3, R3, R7, RZ ;  /* 0x0000000703037210 */ /* 0x000fe20007ffe0ff */
[----:B------:R-:W-:Y:S01]  /*1490*/  IMAD R7, R10, c[0x0][0x1e8], RZ ;  /* 0x00007a000a077a24 */ /* 0x000fe200078e02ff */
[----:B------:R-:W-:Y:S01]  /*14a0*/  SEL R8, RZ, 0x1, P4 ;  /* 0x00000001ff087807 */ /* 0x000fe20002000000 */
[----:B------:R-:W-:Y:S02]  /*14b0*/  IMAD.SHL.U32 R6, R6, 0x2, RZ ;  /* 0x0000000206067824 */ /* 0x000fe400078e00ff */
[C---:B------:R-:W-:Y:S02]  /*14c0*/  IMAD R7, R61.reuse, c[0x0][0x1ec], R7 ;  /* 0x00007b003d077a24 */ /* 0x040fe400078e0207 */
[----:B------:R-:W-:Y:S01]  /*14d0*/  IMAD.WIDE.U32 R4, R61, c[0x0][0x1e8], R4 ;  /* 0x00007a003d047a25 */ /* 0x000fe200078e0004 */
[----:B------:R-:W-:-:S02]  /*14e0*/  LOP3.LUT R11, R6, 0x2, R8, 0xe2, !PT ;  /* 0x00000002060b7812 */ /* 0x000fc400078ee208 */
[----:B------:R-:W-:Y:S01]  /*14f0*/  SHF.R.S32.HI R8, RZ, 0x1f, R59 ;  /* 0x0000001fff087819 */ /* 0x000fe2000001143b */
[----:B------:R-:W-:Y:S01]  /*1500*/  IMAD.WIDE.U32 R2, R61, c[0x0][0x210], R2 ;  /* 0x000084003d027a25 */ /* 0x000fe200078e0002 */
[----:B------:R-:W-:-:S03]  /*1510*/  IADD3 R7, R5, R7, RZ ;  /* 0x0000000705077210 */ /* 0x000fc60007ffe0ff */
[----:B------:R-:W-:Y:S01]  /*1520*/  IMAD.IADD R5, R3, 0x1, R9 ;  /* 0x0000000103057824 */ /* 0x000fe200078e0209 */
[----:B-----5:R-:W-:Y:S01]  /*1530*/  @P0 SHF.R.S32.HI R3, RZ, 0x1f, R0 ;  /* 0x0000001fff030819 */ /* 0x020fe20000011400 */
[----:B------:R-:W-:Y:S01]  /*1540*/  @!P0 IMAD.MOV.U32 R3, RZ, RZ, R8 ;  /* 0x000000ffff038224 */ /* 0x000fe200078e0008 */
[----:B------:R-:W-:Y:S01]  /*1550*/  MOV R6, R4 ;  /* 0x0000000400067202 */ /* 0x000fe20000000f00 */
[----:B------:R-:W-:Y:S01]  /*1560*/  IMAD.MOV.U32 R4, RZ, RZ, R2 ;  /* 0x000000ffff047224 */ /* 0x000fe200078e0002 */
[----:B------:R-:W-:Y:S01]  /*1570*/  @P0 MOV R2, R0 ;  /* 0x0000000000020202 */ /* 0x000fe20000000f00 */
[C---:B------:R-:W-:Y:S01]  /*1580*/  IMAD R0, R3.reuse, c[0x0][0x1f0], RZ ;  /* 0x00007c0003007a24 */ /* 0x040fe200078e02ff */
[----:B------:R-:W-:Y:S01]  /*1590*/  @!P0 MOV R2, R59 ;  /* 0x0000003b00028202 */ /* 0x000fe20000000f00 */
[----:B------:R-:W-:-:S04]  /*15a0*/  IMAD R3, R3, c[0x0][0x218], RZ ;  /* 0x0000860003037a24 */ /* 0x000fc800078e02ff */
[----:B------:R-:W-:-:S04]  /*15b0*/  IMAD.WIDE.U32 R26, R2, c[0x0][0x1f0], R6 ;  /* 0x00007c00021a7a25 */ /* 0x000fc800078e0006 */
[----:B------:R-:W-:-:S04]  /*15c0*/  IMAD.WIDE.U32 R22, R2, c[0x0][0x218], R4 ;  /* 0x0000860002167a25 */ /* 0x000fc800078e0004 */
[C---:B------:R-:W-:Y:S02]  /*15d0*/  IMAD R0, R2.reuse, c[0x0][0x1f4], R0 ;  /* 0x00007d0002007a24 */ /* 0x040fe400078e0200 */
[----:B------:R-:W-:Y:S01]  /*15e0*/  IMAD R2, R2, c[0x0][0x21c], R3 ;  /* 0x0000870002027a24 */ /* 0x000fe200078e0203 */
[----:B------:R1:W-:Y:S02]  /*15f0*/  STL.64 [R1+0x28], R26 ;  /* 0x0000281a01007387 */ /* 0x0003e40000100a00 */
[----:B------:R-:W-:Y:S02]  /*1600*/  IADD3 R25, R27, R0, RZ ;  /* 0x000000001b197210 */ /* 0x000fe40007ffe0ff */
[----:B------:R-:W-:Y:S01]  /*1610*/  IADD3 R24, R23, R2, RZ ;  /* 0x0000000217187210 */ /* 0x000fe20007ffe0ff */
[----:B------:R1:W-:Y:S04]  /*1620*/  STL.64 [R1+0x30], R22 ;  /* 0x0000301601007387 */ /* 0x0003e80000100a00 */
[----:B------:R1:W-:Y:S04]  /*1630*/  STL [R1+0x40], R24 ;  /* 0x0000401801007387 */ /* 0x0003e80000100800 */
[----:B------:R1:W-:Y:S01]  /*1640*/  STL [R1+0x20], R25 ;  /* 0x0000201901007387 */ /* 0x0003e20000100800 */
[----:B----4-:R-:W-:-:S04]  /*1650*/  ISETP.GE.AND P2, PT, R53, c[0x0][0x1d4], PT ;  /* 0x0000750035007a0c */ /* 0x010fc80003f46270 */
[----:B------:R-:W-:-:S04]  /*1660*/  SEL R9, RZ, 0x4, P2 ;  /* 0x00000004ff097807 */ /* 0x000fc80001000000 */
[----:B------:R-:W-:Y:S02]  /*1670*/  LOP3.LUT R20, R11, R9, RZ, 0xfc, !PT ;  /* 0x000000090b147212 */ /* 0x000fe400078efcff */
[----:B------:R-:W2:Y:S01]  /*1680*/  LDL R12, [R1+0x8c] ;  /* 0x00008c00010c7983 */ /* 0x000ea20000100800 */
[----:B------:R-:W-:Y:S01]  /*1690*/  IMAD R5, R10, c[0x0][0x1b8], RZ ;  /* 0x00006e000a057a24 */ /* 0x000fe200078e02ff */
[----:B------:R-:W-:Y:S01]  /*16a0*/  P2R R19, PR, RZ, 0x8 ;  /* 0x00000008ff137803 */ /* 0x000fe20000000000 */
[C---:B------:R-:W-:Y:S01]  /*16b0*/  IMAD.WIDE.U32 R2, R61.reuse, c[0x0][0x1b8], RZ ;  /* 0x00006e003d027a25 */ /* 0x040fe200078e00ff */
[----:B------:R-:W3:Y:S01]  /*16c0*/  LDL R29, [R1+0x60] ;  /* 0x00006000011d7983 */ /* 0x000ee20000100800 */
[----:B------:R-:W-:Y:S02]  /*16d0*/  P2R R18, PR, RZ, 0x4 ;  /* 0x00000004ff127803 */ /* 0x000fe40000000000 */
[----:B------:R-:W-:Y:S01]  /*16e0*/  IMAD R5, R61, c[0x0][0x1bc], R5 ;  /* 0x00006f003d057a24 */ /* 0x000fe200078e0205 */
[----:B------:R-:W4:Y:S01]  /*16f0*/  LDL R134, [R1+0x4] ;  /* 0x0000040001867983 */ /* 0x000f220000100800 */
[----:B------:R-:W-:Y:S02]  /*1700*/  IMAD R8, R8, c[0x0][0x1c0], RZ ;  /* 0x0000700008087a24 */ /* 0x000fe400078e02ff */
[----:B------:R-:W-:Y:S01]  /*1710*/  IMAD.IADD R3, R3, 0x1, R5 ;  /* 0x0000000103037824 */ /* 0x000fe200078e0205 */
[----:B------:R-:W5:Y:S01]  /*1720*/  LDL R28, [R1+0x5c] ;  /* 0x00005c00011c7983 */ /* 0x000f620000100800 */
[----:B------:R-:W-:-:S02]  /*1730*/  IMAD R8, R59, c[0x0][0x1c4], R8 ;  /* 0x000071003b087a24 */ /* 0x000fc400078e0208 */
[----:B------:R-:W-:Y:S01]  /*1740*/  IMAD.WIDE.U32 R2, R59, c[0x0][0x1c0], R2 ;  /* 0x000070003b027a25 */ /* 0x000fe200078e0002 */
[----:B------:R-:W-:Y:S03]  /*1750*/  BAR.SYNC.DEFER_BLOCKING 0x0 ;  /* 0x0000000000007b1d */ /* 0x000fe60000010000 */
[----:B------:R-:W-:Y:S02]  /*1760*/  IMAD.IADD R3, R3, 0x1, R8 ;  /* 0x0000000103037824 */ /* 0x000fe400078e0208 */
[----:B------:R-:W-:Y:S02]  /*1770*/  IMAD R21, R51, c[0x0][0x168], RZ ;  /* 0x00005a0033157a24 */ /* 0x000fe400078e02ff */
[----:B------:R-:W-:Y:S01]  /*1780*/  IMAD.IADD R7, R55, 0x1, R133 ;  /* 0x0000000137077824 */ /* 0x000fe200078e0285 */
[----:B------:R-:W-:Y:S02]  /*1790*/  ISETP.GE.AND P3, PT, R100, c[0x0][0x198], PT ;  /* 0x0000660064007a0c */ /* 0x000fe40003f66270 */
[----:B------:R-:W-:-:S02]  /*17a0*/  ISETP.GE.AND P2, PT, R57, c[0x0][0x198], PT ;  /* 0x0000660039007a0c */ /* 0x000fc40003f46270 */
[----:B------:R-:W-:-:S04]  /*17b0*/  IADD3 R8, R7, 0x20, RZ ;  /* 0x0000002007087810 */ /* 0x000fc80007ffe0ff */
[----:B------:R-:W-:Y:S01]  /*17c0*/  ISETP.GE.AND P5, PT, R8, R21, PT ;  /* 0x000000150800720c */ /* 0x000fe20003fa6270 */
[----:B--2---:R-:W-:-:S04]  /*17d0*/  IMAD.IADD R4, R12, 0x1, R133 ;  /* 0x000000010c047824 */ /* 0x004fc800078e0285 */
[----:B------:R-:W-:-:S04]  /*17e0*/  @P1 IMAD.HI.U32 R6, R4, c[0x0][0x2c8], RZ ;  /* 0x0000b20004061a27 */ /* 0x000fc800078e00ff */
[----:B------:R-:W-:Y:S01]  /*17f0*/  IMAD.MOV.U32 R0, RZ, RZ, R4 ;  /* 0x000000ffff007224 */ /* 0x000fe200078e0004 */
[----:B------:R-:W-:-:S04]  /*1800*/  @P1 SHF.R.U32.HI R0, RZ, c[0x0][0x2cc], R6 ;  /* 0x0000b300ff001a19 */ /* 0x000fc80000011606 */
[----:B------:R-:W-:Y:S02]  /*1810*/  IADD3 R5, -R0, RZ, RZ ;  /* 0x000000ff00057210 */ /* 0x000fe40007ffe1ff */
[----:B------:R-:W-:-:S03]  /*1820*/  SHF.R.S32.HI R6, RZ, 0x1f, R0 ;  /* 0x0000001fff067819 */ /* 0x000fc60000011400 */
[----:B------:R-:W-:Y:S02]  /*1830*/  IMAD R4, R5, c[0x0][0x2c4], R4 ;  /* 0x0000b10005047a24 */ /* 0x000fe400078e0204 */
[----:B------:R-:W-:-:S04]  /*1840*/  IMAD R5, R6, c[0x0][0x1b0], RZ ;  /* 0x00006c0006057a24 */ /* 0x000fc800078e02ff */
[C---:B------:R-:W-:Y:S01]  /*1850*/  IMAD R6, R0.reuse, c[0x0][0x1b4], R5 ;  /* 0x00006d0000067a24 */ /* 0x040fe200078e0205 */
[----:B------:R-:W-:Y:S01]  /*1860*/  SHF.R.S32.HI R5, RZ, 0x1f, R4 ;  /* 0x0000001fff057819 */ /* 0x000fe20000011404 */
[----:B------:R-:W-:-:S04]  /*1870*/  IMAD.WIDE.U32 R2, R0, c[0x0][0x1b0], R2 ;  /* 0x00006c0000027a25 */ /* 0x000fc800078e0002 */
[----:B------:R-:W-:Y:S02]  /*1880*/  IMAD R0, R5, c[0x0][0x1a8], RZ ;  /* 0x00006a0005007a24 */ /* 0x000fe400078e02ff */
[----:B------:R-:W-:Y:S02]  /*1890*/  IMAD.IADD R3, R3, 0x1, R6 ;  /* 0x0000000103037824 */ /* 0x000fe400078e0206 */
[C---:B------:R-:W-:Y:S02]  /*18a0*/  IMAD R0, R4.reuse, c[0x0][0x1ac], R0 ;  /* 0x00006b0004007a24 */ /* 0x040fe400078e0200 */
[----:B------:R-:W-:-:S05]  /*18b0*/  IMAD.WIDE.U32 R4, R4, c[0x0][0x1a8], R2 ;  /* 0x00006a0004047a25 */ /* 0x000fca00078e0002 */
[----:B------:R-:W-:Y:S02]  /*18c0*/  IADD3 R0, R5, R0, RZ ;  /* 0x0000000005007210 */ /* 0x000fe40007ffe0ff */
[----:B------:R-:W-:-:S04]  /*18d0*/  LEA R2, P0, R4, c[0x0][0x160], 0x1 ;  /* 0x0000580004027a11 */ /* 0x000fc800078008ff */
[----:B------:R-:W-:Y:S01]  /*18e0*/  LEA.HI.X R0, R4, c[0x0][0x164], R0, 0x1, P0 ;  /* 0x0000590004007a11 */ /* 0x000fe200000f0c00 */
[----:B------:R-:W2:Y:S04]  /*18f0*/  SHFL.IDX PT, R5, R2, RZ, 0x181f ;  /* 0x00181fff02057589 */ /* 0x000ea800000e0000 */
[----:B------:R-:W1:Y:S01]  /*1900*/  SHFL.IDX PT, R6, R0, RZ, 0x181f ;  /* 0x00181fff00067589 */ /* 0x000e6200000e0000 */
[----:B------:R-:W-:-:S03]  /*1910*/  ISETP.GE.AND P0, PT, R7, R21, PT ;  /* 0x000000150700720c */ /* 0x000fc60003f06270 */
[----:B------:R-:W3:Y:S04]  /*1920*/  SHFL.IDX PT, R3, R2, 0x1, 0x181f ;  /* 0x00381f0002037f89 */ /* 0x000ee800000e0000 */
[----:B------:R-:W5:Y:S06]  /*1930*/  SHFL.IDX PT, R4, R0, 0x1, 0x181f ;  /* 0x00381f0000047f89 */ /* 0x000f6c00000e0000 */
[----:B--2---:R-:W-:-:S04]  /*1940*/  @!P0 LEA R12, P6, R100, R5, 0x1 ;  /* 0x00000005640c8211 */ /* 0x004fc800078c08ff */
[----:B-1----:R-:W-:Y:S02]  /*1950*/  @!P0 LEA.HI.X R13, R100, R6, R101, 0x1, P6 ;  /* 0x00000006640d8211 */ /* 0x002fe400030f0c65 */
[----:B------:R-:W-:-:S03]  /*1960*/  @!P0 LEA R10, P6, R57, R5, 0x1 ;  /* 0x00000005390a8211 */ /* 0x000fc600078c08ff */
[----:B----4-:R1:W-:Y:S01]  /*1970*/  @!P0 LDGSTS.E.BYPASS.LTC128B.128 [R134+0x100], [R12.64], !P3 ;  /* 0x001000000c868fae */ /* 0x0103e2000d901d46 */
[----:B---3--:R-:W-:-:S05]  /*1980*/  @!P0 LEA.HI.X R11, R57, R6, R29, 0x1, P6 ;  /* 0x00000006390b8211 */ /* 0x008fca00030f0c1d */
[----:B------:R2:W-:Y:S01]  /*1990*/  @!P0 LDGSTS.E.BYPASS.LTC128B.128 [R134+0x4100], [R10.64], !P2 ;  /* 0x041000000a868fae */ /* 0x0005e2000d101d46 */
[C---:B------:R-:W-:Y:S02]  /*19a0*/  ISETP.GE.AND P2, PT, R53.reuse, c[0x0][0x198], PT ;  /* 0x0000660035007a0c */ /* 0x040fe40003f46270 */
[----:B------:R-:W-:-:S04]  /*19b0*/  @!P0 LEA R8, P6, R53, R5, 0x1 ;  /* 0x0000000535088211 */ /* 0x000fc800078c08ff */
[----:B-----5:R-:W-:Y:S02]  /*19c0*/  @!P0 LEA.HI.X R9, R53, R6, R28, 0x1, P6 ;  /* 0x0000000635098211 */ /* 0x020fe400030f0c1c */
[----:B------:R-:W-:-:S04]  /*19d0*/  @!P5 LEA R16, P6, R100, R3, 0x1 ;  /* 0x000000036410d211 */ /* 0x000fc800078c08ff */
[-C--:B------:R-:W-:Y:S01]  /*19e0*/  @!P5 LEA.HI.X R17, R100, R4.reuse, R101, 0x1, P6 ;  /* 0x000000046411d211 */ /* 0x080fe200030f0c65 */
[----:B------:R3:W-:Y:S01]  /*19f0*/  @!P0 LDGSTS.E.BYPASS.LTC128B.128 [R134+0x8100], [R8.64], !P2 ;  /* 0x0810000008868fae */ /* 0x0007e2000d101d46 */
[----:B------:R-:W-:Y:S02]  /*1a00*/  @!P5 LEA R14, P6, R57, R3, 0x1 ;  /* 0x00000003390ed211 */ /* 0x000fe400078c08ff */
[----:B------:R-:W-:Y:S01]  /*1a10*/  IADD3 R5, R7, 0x40, RZ ;  /* 0x0000004007057810 */ /* 0x000fe20007ffe0ff */
[----:B------:R4:W-:Y:S01]  /*1a20*/  @!P5 LDGSTS.E.BYPASS.LTC128B.128 [R134+0x1100], [R16.64], !P3 ;  /* 0x011000001086dfae */ /* 0x0009e2000d901d46 */
[----:B------:R-:W-:Y:S02]  /*1a30*/  @!P5 LEA.HI.X R15, R57, R4, R29, 0x1, P6 ;  /* 0x00000004390fd211 */ /* 0x000fe400030f0c1d */
[----:B------:R-:W-:Y:S02]  /*1a40*/  ISETP.GE.AND P6, PT, R5, R21, PT ;  /* 0x000000150500720c */ /* 0x000fe40003fc6270 */
[----:B---3--:R-:W-:-:S02]  /*1a50*/  @!P5 LEA R8, P0, R53, R3, 0x1 ;  /* 0x000000033508d211 */ /* 0x008fc400078008ff */
[----:B------:R-:W1:Y:S02]  /*1a60*/  SHFL.IDX PT, R3, R2, 0x2, 0x181f ;  /* 0x00581f0002037f89 */ /* 0x000e6400000e0000 */
[----:B------:R-:W-:Y:S02]  /*1a70*/  @!P5 LEA.HI.X R9, R53, R4, R28, 0x1, P0 ;  /* 0x000000043509d211 */ /* 0x000fe400000f0c1c */
[----:B------:R-:W3:Y:S05]  /*1a80*/  SHFL.IDX PT, R4, R0, 0x2, 0x181f ;  /* 0x00581f0000047f89 */ /* 0x000eea00000e0000 */
[----:B-1----:R-:W-:-:S04]  /*1a90*/  @!P6 LEA R12, P0, R100, R3, 0x1 ;  /* 0x00000003640ce211 */ /* 0x002fc800078008ff */
[----:B---3--:R-:W-:Y:S02]  /*1aa0*/  @!P6 LEA.HI.X R13, R100, R4, R101, 0x1, P0 ;  /* 0x00000004640de211 */ /* 0x008fe400000f0c65 */
[----:B--2---:R-:W-:-:S04]  /*1ab0*/  @!P6 LEA R10, P0, R57, R3, 0x1 ;  /* 0x00000003390ae211 */ /* 0x004fc800078008ff */
[C---:B------:R-:W-:Y:S02]  /*1ac0*/  @!P6 LEA.HI.X R11, R57.reuse, R4, R29, 0x1, P0 ;  /* 0x00000004390be211 */ /* 0x040fe400000f0c1d */
[----:B------:R-:W-:-:S13]  /*1ad0*/  ISETP.GE.AND P0, PT, R57, c[0x0][0x198], PT ;  /* 0x0000660039007a0c */ /* 0x000fda0003f06270 */
[----:B------:R1:W-:Y:S04]  /*1ae0*/  @!P5 LDGSTS.E.BYPASS.LTC128B.128 [R134+0x5100], [R14.64], !P0 ;  /* 0x051000000e86dfae */ /* 0x0003e8000c101d46 */
[----:B------:R2:W-:Y:S04]  /*1af0*/  @!P5 LDGSTS.E.BYPASS.LTC128B.128 [R134+0x9100], [R8.64], !P2 ;  /* 0x091000000886dfae */ /* 0x0005e8000d101d46 */
[----:B------:R3:W-:Y:S04]  /*1b00*/  @!P6 LDGSTS.E.BYPASS.LTC128B.128 [R134+0x2100], [R12.64], !P3 ;  /* 0x021000000c86efae */ /* 0x0007e8000d901d46 */
[----:B---3--:R-:W3:Y:S04]  /*1b10*/  LDL R13, [R1] ;  /* 0x00000000010d7983 */ /* 0x008ee80000100800 */
[----:B------:R-:W5:Y:S01]  /*1b20*/  SHFL.IDX PT, R2, R2, 0x3, 0x181f ;  /* 0x00781f0002027f89 */ /* 0x000f6200000e0000 */
[----:B------:R-:W-:-:S03]  /*1b30*/  IADD3 R7, R7, 0x60, RZ ;  /* 0x0000006007077810 */ /* 0x000fc60007ffe0ff */
[----:B------:R-:W1:Y:S01]  /*1b40*/  SHFL.IDX PT, R0, R0, 0x3, 0x181f ;  /* 0x00781f0000007f89 */ /* 0x000e6200000e0000 */
[----:B------:R-:W-:Y:S02]  /*1b50*/  ISETP.GE.AND P5, PT, R7, R21, PT ;  /* 0x000000150700720c */ /* 0x000fe40003fa6270 */
[----:B--2---:R-:W-:-:S04]  /*1b60*/  @!P6 LEA R8, P0, R53, R3, 0x1 ;  /* 0x000000033508e211 */ /* 0x004fc800078008ff */
[----:B------:R-:W-:-:S07]  /*1b70*/  @!P6 LEA.HI.X R9, R53, R4, R28, 0x1, P0 ;  /* 0x000000043509e211 */ /* 0x000fce00000f0c1c */
[----:B-----5:R-:W-:-:S04]  /*1b80*/  @!P5 LEA R6, P0, R100, R2, 0x1 ;  /* 0x000000026406d211 */ /* 0x020fc800078008ff */
[----:B-1----:R-:W-:Y:S02]  /*1b90*/  @!P5 LEA.HI.X R7, R100, R0, R101, 0x1, P0 ;  /* 0x000000006407d211 */ /* 0x002fe400000f0c65 */
[----:B------:R-:W-:-:S04]  /*1ba0*/  @!P5 LEA R4, P0, R57, R2, 0x1 ;  /* 0x000000023904d211 */ /* 0x000fc800078008ff */
[C---:B------:R-:W-:Y:S02]  /*1bb0*/  @!P5 LEA.HI.X R5, R57.reuse, R0, R29, 0x1, P0 ;  /* 0x000000003905d211 */ /* 0x040fe400000f0c1d */
[----:B------:R-:W-:Y:S01]  /*1bc0*/  ISETP.GE.AND P0, PT, R57, c[0x0][0x198], PT ;  /* 0x0000660039007a0c */ /* 0x000fe20003f06270 */
[----:B------:R-:W-:-:S12]  /*1bd0*/  IMAD.MOV.U32 R128, RZ, RZ, -0x60 ;  /* 0xffffffa0ff807424 */ /* 0x000fd800078e00ff */
[----:B------:R1:W-:Y:S04]  /*1be0*/  @!P6 LDGSTS.E.BYPASS.LTC128B.128 [R134+0x6100], [R10.64], !P0 ;  /* 0x061000000a86efae */ /* 0x0003e8000c101d46 */
[----:B------:R2:W-:Y:S01]  /*1bf0*/  @!P6 LDGSTS.E.BYPASS.LTC128B.128 [R134+0xa100], [R8.64], !P2 ;  /* 0x0a1000000886efae */ /* 0x0005e2000d101d46 */
[----:B------:R-:W-:Y:S01]  /*1c00*/  ISETP.GE.AND P6, PT, R100, c[0x0][0x198], PT ;  /* 0x0000660064007a0c */ /* 0x000fe20003fc6270 */
[----:B------:R-:W-:-:S12]  /*1c10*/  IMAD R128, R135, R128, 0x60 ;  /* 0x0000006087807424 */ /* 0x000fd800078e0280 */
[----:B------:R5:W-:Y:S04]  /*1c20*/  @!P5 LDGSTS.E.BYPASS.LTC128B.128 [R134+0x3100], [R6.64], !P6 ;  /* 0x031000000686dfae */ /* 0x000be8000f101d46 */
[----:B------:R1:W-:Y:S01]  /*1c30*/  @!P5 LDGSTS.E.BYPASS.LTC128B.128 [R134+0x7100], [R4.64], !P0 ;  /* 0x071000000486dfae */ /* 0x0003e2000c101d46 */
[----:B--2---:R-:W-:-:S04]  /*1c40*/  IADD3 R9, R135, -0x1, RZ ;  /* 0xffffffff87097810 */ /* 0x004fc80007ffe0ff */
[----:B------:R-:W-:Y:S02]  /*1c50*/  SHF.R.S32.HI R12, RZ, 0x1f, R9 ;  /* 0x0000001fff0c7819 */ /* 0x000fe40000011409 */
[----:B------:R-:W-:-:S03]  /*1c60*/  IADD3 R8, R128, c[0x0][0x1d0], -R55 ;  /* 0x0000740080087a10 */ /* 0x000fc60007ffe837 */
[----:B------:R-:W-:Y:S01]  /*1c70*/  IMAD R3, R12, c[0x0][0x1e0], RZ ;  /* 0x000078000c037a24 */ /* 0x000fe200078e02ff */
[----:B------:R-:W-:Y:S01]  /*1c80*/  ISETP.GE.AND P6, PT, R53, c[0x0][0x198], PT ;  /* 0x0000660035007a0c */ /* 0x000fe20003fc6270 */
[----:B-----5:R-:W-:Y:S01]  /*1c90*/  IMAD.WIDE.U32 R6, R9, c[0x0][0x1e0], RZ ;  /* 0x0000780009067a25 */ /* 0x020fe200078e00ff */
[----:B-1----:R-:W-:-:S03]  /*1ca0*/  @!P5 LEA R4, P0, R53, R2, 0x1 ;  /* 0x000000023504d211 */ /* 0x002fc600078008ff */
[----:B------:R-:W-:Y:S01]  /*1cb0*/  IMAD R2, R9, c[0x0][0x1e4], R3 ;  /* 0x0000790009027a24 */ /* 0x000fe200078e0203 */
[----:B------:R-:W-:Y:S02]  /*1cc0*/  @!P5 LEA.HI.X R5, R53, R0, R28, 0x1, P0 ;  /* 0x000000003505d211 */ /* 0x000fe400000f0c1c */
[----:B------:R-:W-:Y:S01]  /*1cd0*/  ISETP.GE.AND P0, PT, R8, 0x1, PT ;  /* 0x000000010800780c */ /* 0x000fe20003f06270 */
[----:B------:R-:W-:Y:S01]  /*1ce0*/  IMAD.MOV.U32 R130, RZ, RZ, R26 ;  /* 0x000000ffff827224 */ /* 0x000fe200078e001a */
[----:B------:R-:W-:Y:S01]  /*1cf0*/  IADD3 R0, R7, R2, RZ ;  /* 0x0000000207007210 */ /* 0x000fe20007ffe0ff */
[----:B------:R-:W-:Y:S01]  /*1d00*/  IMAD.MOV.U32 R131, RZ, RZ, R25 ;  /* 0x000000ffff837224 */ /* 0x000fe200078e0019 */
[----:B------:R-:W-:Y:S01]  /*1d10*/  ISETP.NE.AND P3, PT, R19, RZ, PT ;  /* 0x000000ff1300720c */ /* 0x000fe20003f65270 */
[----:B------:R1:W-:Y:S02]  /*1d20*/  @!P5 LDGSTS.E.BYPASS.LTC128B.128 [R134+0xb100], [R4.64], !P6 ;  /* 0x0b1000000486dfae */ /* 0x0003e4000f101d46 */
[----:B------:R-:W-:Y:S01]  /*1d30*/  IMAD.WIDE.U32 R2, R6, 0x60, R130 ;  /* 0x0000006006027825 */ /* 0x000fe200078e0082 */
[----:B------:R-:W-:Y:S01]  /*1d40*/  ISETP.NE.AND P2, PT, R18, RZ, PT ;  /* 0x000000ff1200720c */ /* 0x000fe20003f45270 */
[----:B------:R-:W0:Y:S02]  /*1d50*/  LDGDEPBAR ;  /* 0x00000000000079af */ /* 0x000e240000000000 */
[----:B------:R-:W-:Y:S01]  /*1d60*/  IMAD R0, R0, 0x60, RZ ;  /* 0x0000006000007824 */ /* 0x000fe200078e02ff */
[----:B------:R-:W-:-:S04]  /*1d70*/  ISETP.GE.AND P6, PT, R8, 0x21, PT ;  /* 0x000000210800780c */ /* 0x000fc80003fc6270 */
[----:B------:R-:W-:Y:S01]  /*1d80*/  IADD3 R0, R3, R0, RZ ;  /* 0x0000000003007210 */ /* 0x000fe20007ffe0ff */
[----:B------:R-:W-:Y:S02]  /*1d90*/  IMAD.MOV.U32 R129, RZ, RZ, c[0x0][0x1e0] ;  /* 0x00007800ff817624 */ /* 0x000fe400078e00ff */
[----:B------:R-:W-:Y:S01]  /*1da0*/  IMAD.MOV.U32 R132, RZ, RZ, c[0x0][0x1e4] ;  /* 0x00007900ff847624 */ /* 0x000fe200078e00ff */
[----:B-1----:R-:W-:-:S04]  /*1db0*/  @P0 LEA R4, P5, R2, c[0x0][0x1c8], 0x1 ;  /* 0x0000720002040a11 */ /* 0x002fc800078a08ff */
[----:B------:R-:W-:Y:S02]  /*1dc0*/  @P0 LEA.HI.X R5, R2, c[0x0][0x1cc], R0, 0x1, P5 ;  /* 0x0000730002050a11 */ /* 0x000fe400028f0c00 */
[----:B------:R-:W-:-:S03]  /*1dd0*/  ISETP.GE.AND P5, PT, R8, 0x41, PT ;  /* 0x000000410800780c */ /* 0x000fc60003fa6270 */
[----:B------:R1:W-:Y:S04]  /*1de0*/  @P0 LDGSTS.E.BYPASS.LTC128B.128 [R134+0xc100], [R4.64], !P4 ;  /* 0x0c10000004860fae */ /* 0x0003e8000e101d46 */
[----:B------:R1:W-:Y:S04]  /*1df0*/  @P0 LDGSTS.E.BYPASS.LTC128B.128 [R134+0xf100], [R4.64+0x80], !P3 ;  /* 0x0f10008004860fae */ /* 0x0003e8000d901d46 */
[----:B------:R1:W-:Y:S01]  /*1e00*/  @P0 LDGSTS.E.BYPASS.LTC128B.128 [R134+0x12100], [R4.64+0x100], !P2 ;  /* 0x1210010004860fae */ /* 0x0003e2000d101d46 */
[C---:B------:R-:W-:Y:S01]  /*1e10*/  @P6 LEA R3, P0, R129.reuse, R2, 0x5 ;  /* 0x0000000281036211 */ /* 0x040fe200078028ff */
[----:B------:R-:W-:-:S04]  /*1e20*/  IMAD.WIDE.U32 R6, R129, 0x40, RZ ;  /* 0x0000004081067825 */ /* 0x000fc800078e00ff */
[----:B------:R-:W-:Y:S02]  /*1e30*/  IMAD R12, R12, c[0x0][0x208], RZ ;  /* 0x000082000c0c7a24 */ /* 0x000fe400078e02ff */
[----:B------:R-:W-:-:S04]  /*1e40*/  IMAD.WIDE.U32 R10, R9, c[0x0][0x208], RZ ;  /* 0x00008200090a7a25 */ /* 0x000fc800078e00ff */
[----:B------:R-:W-:Y:S01]  /*1e50*/  IMAD R12, R9, c[0x0][0x20c], R12 ;  /* 0x00008300090c7a24 */ /* 0x000fe200078e020c */
[----:B-1----:R-:W-:Y:S02]  /*1e60*/  @P6 LEA.HI.X R5, R129, R0, R132, 0x5, P0 ;  /* 0x0000000081056211 */ /* 0x002fe400000f2c84 */
[----:B------:R-:W-:-:S04]  /*1e70*/  @P6 LEA R4, P0, R3, c[0x0][0x1c8], 0x1 ;  /* 0x0000720003046a11 */ /* 0x000fc800078008ff */
[----:B------:R-:W-:Y:S02]  /*1e80*/  @P6 LEA.HI.X R5, R3, c[0x0][0x1cc], R5, 0x1, P0 ;  /* 0x0000730003056a11 */ /* 0x000fe400000f0c05 */
[----:B------:R-:W-:Y:S02]  /*1e90*/  @P5 IADD3 R3, P0, R2, R6, RZ ;  /* 0x0000000602035210 */ /* 0x000fe40007f1e0ff */
[----:B------:R-:W-:Y:S01]  /*1ea0*/  SHF.L.U32 R2, R132, 0x6, RZ ;  /* 0x0000000684027819 */ /* 0x000fe200000006ff */
[----:B------:R1:W-:Y:S03]  /*1eb0*/  @P6 LDGSTS.E.BYPASS.LTC128B.128 [R134+0xd100], [R4.64], !P4 ;  /* 0x0d10000004866fae */ /* 0x0003e6000e101d46 */
[----:B------:R-:W-:Y:S01]  /*1ec0*/  @P5 IADD3.X R9, R0, R7, R2, P0, !PT ;  /* 0x0000000700095210 */ /* 0x000fe200007fe402 */
[----:B------:R1:W-:Y:S01]  /*1ed0*/  @P6 LDGSTS.E.BYPASS.LTC128B.128 [R134+0x10100], [R4.64+0x80], !P3 ;  /* 0x1010008004866fae */ /* 0x0003e2000d901d46 */
[----:B------:R-:W-:-:S03]  /*1ee0*/  @P5 LEA R2, P0, R3, c[0x0][0x1c8], 0x1 ;  /* 0x0000720003025a11 */ /* 0x000fc600078008ff */
[----:B------:R1:W-:Y:S01]  /*1ef0*/  @P6 LDGSTS.E.BYPASS.LTC128B.128 [R134+0x13100], [R4.64+0x100], !P2 ;  /* 0x1310010004866fae */ /* 0x0003e2000d101d46 */
[----:B------:R-:W-:-:S05]  /*1f00*/  @P5 LEA.HI.X R3, R3, c[0x0][0x1cc], R9, 0x1, P0 ;  /* 0x0000730003035a11 */ /* 0x000fca00000f0c09 */
[----:B------:R2:W-:Y:S04]  /*1f10*/  @P5 LDGSTS.E.BYPASS.LTC128B.128 [R134+0xe100], [R2.64], !P4 ;  /* 0x0e10000002865fae */ /* 0x0005e8000e101d46 */
[----:B------:R2:W-:Y:S04]  /*1f20*/  @P5 LDGSTS.E.BYPASS.LTC128B.128 [R134+0x11100], [R2.64+0x80], !P3 ;  /* 0x1110008002865fae */ /* 0x0005e8000d901d46 */
[----:B------:R2:W-:Y:S04]  /*1f30*/  @P5 LDGSTS.E.BYPASS.LTC128B.128 [R134+0x14100], [R2.64+0x100], !P2 ;  /* 0x1410010002865fae */ /* 0x0005e8000d101d46 */
[----:B------:R-:W0:Y:S01]  /*1f40*/  LDGDEPBAR ;  /* 0x00000000000079af */ /* 0x000e220000000000 */
[----:B------:R-:W-:-:S04]  /*1f50*/  DEPBAR.LE SB0, 0x1 ;  /* 0x000080400000791a */ /* 0x000fc80000000000 */
[----:B------:R-:W-:Y:S01]  /*1f60*/  BAR.SYNC.DEFER_BLOCKING 0x0 ;  /* 0x0000000000007b1d */ /* 0x000fe20000010000 */
[----:B------:R-:W-:Y:S01]  /*1f70*/  IADD3 R0, R11, R12, RZ ;  /* 0x0000000c0b007210 */ /* 0x000fe20007ffe0ff */
[----:B------:R-:W-:Y:S02]  /*1f80*/  IMAD.MOV.U32 R6, RZ, RZ, R22 ;  /* 0x000000ffff067224 */ /* 0x000fe400078e0016 */
[----:B------:R-:W-:Y:S02]  /*1f90*/  IMAD.MOV.U32 R7, RZ, RZ, R24 ;  /* 0x000000ffff077224 */ /* 0x000fe400078e0018 */
[----:B------:R-:W-:Y:S02]  /*1fa0*/  IMAD R0, R0, 0x60, RZ ;  /* 0x0000006000007824 */ /* 0x000fe400078e02ff */
[----:B------:R-:W-:Y:S01]  /*1fb0*/  IMAD.WIDE.U32 R6, R10, 0x60, R6 ;  /* 0x000000600a067825 */ /* 0x000fe200078e0006 */
[----:B------:R-:W-:Y:S04]  /*1fc0*/  LDSM.16.M88.4 R156, [R250] ;  /* 0x00000000fa9c783b */ /* 0x000fe80000000200 */
[----:B------:R-:W-:Y:S04]  /*1fd0*/  LDSM.16.M88.4 R160, [R251] ;  /* 0x00000000fba0783b */ /* 0x000fe80000000200 */
[----:B------:R-:W-:Y:S04]  /*1fe0*/  LDSM.16.M88.4 R172, [R252] ;  /* 0x00000000fcac783b */ /* 0x000fe80000000200 */
[----:B------:R-:W-:Y:S04]  /*1ff0*/  LDSM.16.M88.4 R176, [R250+0x4000] ;  /* 0x00400000fab0783b */ /* 0x000fe80000000200 */
[----:B------:R-:W-:Y:S04]  /*2000*/  LDSM.16.M88.4 R180, [R251+0x4000] ;  /* 0x00400000fbb4783b */ /* 0x000fe80000000200 */
[----:B------:R-:W-:Y:S04]  /*2010*/  LDSM.16.M88.4 R188, [R252+0x4000] ;  /* 0x00400000fcbc783b */ /* 0x000fe80000000200 */
[----:B------:R-:W-:Y:S04]  /*2020*/  LDSM.16.M88.4 R192, [R250+0x8000] ;  /* 0x00800000fac0783b */ /* 0x000fe80000000200 */
[----:B---3--:R-:W-:Y:S04]  /*2030*/  LDSM.16.M88.4 R168, [R13] ;  /* 0x000000000da8783b */ /* 0x008fe80000000200 */
[----:B------:R-:W-:Y:S04]  /*2040*/  LDSM.16.M88.4 R184, [R13+0x4000] ;  /* 0x004000000db8783b */ /* 0x000fe80000000200 */
[----:B------:R-:W-:Y:S04]  /*2050*/  LDSM.16.M88.4 R196, [R251+0x8000] ;  /* 0x00800000fbc4783b */ /* 0x000fe80000000200 */
[----:B------:R-:W-:Y:S04]  /*2060*/  LDSM.16.M88.4 R200, [R13+0x8000] ;  /* 0x008000000dc8783b */ /* 0x000fe80000000200 */
[----:B------:R-:W-:Y:S04]  /*2070*/  LDSM.16.M88.4 R204, [R252+0x8000] ;  /* 0x00800000fccc783b */ /* 0x000fe80000000200 */
[----:B------:R-:W-:Y:S01]  /*2080*/  BAR.SYNC.DEFER_BLOCKING 0x0 ;  /* 0x0000000000007b1d */ /* 0x000fe20000010000 */
[----:B-1----:R-:W-:-:S02]  /*2090*/  IMAD.MOV.U32 R5, RZ, RZ, c[0x0][0x208] ;  /* 0x00008200ff057624 */ /* 0x002fc400078e00ff */
[----:B--2---:R-:W-:Y:S01]  /*20a0*/  IMAD.MOV.U32 R3, RZ, RZ, 0x6 ;  /* 0x00000006ff037424 */ /* 0x004fe200078e00ff */
[C---:B------:R-:W-:Y:S01]  /*20b0*/  LEA R2, P0, R6.reuse, c[0x0][0x1f8], 0x1 ;  /* 0x00007e0006027a11 */ /* 0x040fe200078008ff */
[----:B------:R-:W-:Y:S01]  /*20c0*/  IMAD.SHL.U32 R4, R5, 0x40, RZ ;  /* 0x0000004005047824 */ /* 0x000fe200078e00ff */
[----:B------:R-:W-:Y:S02]  /*20d0*/  IADD3 R0, R7, R0, RZ ;  /* 0x0000000007007210 */ /* 0x000fe40007ffe0ff */
[----:B------:R-:W-:Y:S02]  /*20e0*/  SHF.L.U64.HI R5, R5, R3, c[0x0][0x20c] ;  /* 0x0000830005057619 */ /* 0x000fe40000010203 */
[----:B------:R-:W-:Y:S02]  /*20f0*/  LEA.HI.X R3, R6, c[0x0][0x1fc], R0, 0x1, P0 ;  /* 0x00007f0006037a11 */ /* 0x000fe400000f0c00 */
[----:B------:R-:W-:Y:S02]  /*2100*/  IADD3 R10, P5, P0, R4, 0x80, R2 ;  /* 0x00000080040a7810 */ /* 0x000fe400078be002 */
[----:B------:R-:W-:-:S02]  /*2110*/  LOP3.LUT R0, R20, 0x1, RZ, 0xc0, !PT ;  /* 0x0000000114007812 */ /* 0x000fc400078ec0ff */
[----:B------:R-:W-:Y:S02]  /*2120*/  IADD3.X R11, R5, RZ, R3, P5, P0 ;  /* 0x000000ff050b7210 */ /* 0x000fe40002fe0403 */
[----:B------:R-:W-:Y:S01]  /*2130*/  IADD3 R6, P5, P0, R4, 0x100, R2 ;  /* 0x0000010004067810 */ /* 0x000fe200078be002 */
[----:B------:R-:W-:-:S04]  /*2140*/  DEPBAR.LE SB0, 0x0 ;  /* 0x000080000000791a */ /* 0x000fc80000000000 */
[----:B------:R-:W-:Y:S01]  /*2150*/  BAR.SYNC.DEFER_BLOCKING 0x0 ;  /* 0x0000000000007b1d */ /* 0x000fe20000010000 */
[----:B------:R-:W-:Y:S02]  /*2160*/  IADD3.X R7, R5, RZ, R3, P5, P0 ;  /* 0x000000ff05077210 */ /* 0x000fe40002fe0403 */
[----:B------:R-:W-:-:S04]  /*2170*/  ISETP.NE.U32.AND P0, PT, R0, 0x1, PT ;  /* 0x000000010000780c */ /* 0x000fc80003f05070 */
[----:B------:R-:W-:Y:S02]  /*2180*/  ISETP.LT.OR P0, PT, R8, 0x1, P0 ;  /* 0x000000010800780c */ /* 0x000fe40000701670 */
[C---:B------:R-:W-:Y:S02]  /*2190*/  LOP3.LUT P6, RZ, R20.reuse, 0x2, RZ, 0xc0, !PT ;  /* 0x0000000214ff7812 */ /* 0x040fe400078cc0ff */
[----:B------:R-:W-:Y:S01]  /*21a0*/  LOP3.LUT P5, RZ, R20, 0x4, RZ, 0xc0, !PT ;  /* 0x0000000414ff7812 */ /* 0x000fe200078ac0ff */
[----:B----4-:R-:W1:Y:S04]  /*21b0*/  LDSM.16.M88.4 R16, [R225] ;  /* 0x00000000e110783b */ /* 0x010e680000000200 */
[----:B------:R-:W2:Y:S04]  /*21c0*/  LDSM.16.M88.4 R12, [R225+0x800] ;  /* 0x00080000e10c783b */ /* 0x000ea80000000200 */
[----:B------:R-:W-:Y:S04]  /*21d0*/  LDSM.16.M88.4 R40, [R225+0x1000] ;  /* 0x00100000e128783b */ /* 0x000fe80000000200 */
[----:B------:R-:W3:Y:S04]  /*21e0*/  LDSM.16.M88.4 R56, [R225+0x1800] ;  /* 0x00180000e138783b */ /* 0x000ee80000000200 */
[----:B------:R-:W-:Y:S04]  /*21f0*/  LDSM.16.M88.4 R60, [R225+0x2000] ;  /* 0x00200000e13c783b */ /* 0x000fe80000000200 */
[----:B------:R-:W-:Y:S04]  /*2200*/  LDSM.16.M88.4 R72, [R225+0x2800] ;  /* 0x00280000e148783b */ /* 0x000fe80000000200 */
[----:B------:R-:W4:Y:S04]  /*2210*/  LDSM.16.M88.4 R48, [R231] ;  /* 0x00000000e730783b */ /* 0x000f280000000200 */
[----:B------:R-:W-:Y:S04]  /*2220*/  LDSM.16.M88.4 R44, [R248] ;  /* 0x00000000f82c783b */ /* 0x000fe80000000200 */
[----:B------:R-:W-:Y:S04]  /*2230*/  LDSM.16.M88.4 R52, [R247] ;  /* 0x00000000f734783b */ /* 0x000fe80000000200 */
[----:B------:R-:W5:Y:S04]  /*2240*/  LDSM.16.M88.4 R64, [R246] ;  /* 0x00000000f640783b */ /* 0x000f680000000200 */
[----:B------:R-:W-:Y:S04]  /*2250*/  LDSM.16.M88.4 R80, [R245] ;  /* 0x00000000f550783b */ /* 0x000fe80000000200 */
[----:B------:R-:W-:Y:S04]  /*2260*/  LDSM.16.M88.4 R108, [R244] ;  /* 0x00000000f46c783b */ /* 0x000fe80000000200 */
[----:B------:R-:W-:Y:S01]  /*2270*/  @!PT LDS RZ, [RZ] ;  /* 0x00000000fffff984 */ /* 0x000fe20000000800 */
[----:B------:R-:W-:Y:S01]  /*2280*/  @!PT LDS RZ, [RZ] ;  /* 0x00000000fffff984 */ /* 0x000fe20000000800 */
[----:B------:R-:W-:Y:S01]  /*2290*/  @!PT LDS RZ, [RZ] ;  /* 0x00000000fffff984 */ /* 0x000fe20000000800 */
[----:B------:R1:W-:Y:S01]  /*22a0*/  LDGSTS.E.BYPASS.LTC128B.128 [R134+0x100], [R2.64], !P0 ;  /* 0x0010000002867fae */ /* 0x0003e2000c101d46 */
[----:B------:R-:W-:-:S13]  /*22b0*/  ISETP.LT.OR P0, PT, R8, 0x1, !P6 ;  /* 0x000000010800780c */ /* 0x000fda0007701670 */
[----:B------:R1:W-:Y:S01]  /*22c0*/  LDGSTS.E.BYPASS.LTC128B.128 [R134+0x3100], [R2.64+0x80], !P0 ;  /* 0x0310008002867fae */ /* 0x0003e2000c101d46 */
[----:B------:R-:W-:-:S13]  /*22d0*/  ISETP.LT.OR P0, PT, R8, 0x1, !P5 ;  /* 0x000000010800780c */ /* 0x000fda0006f01670 */
[----:B------:R1:W-:Y:S02]  /*22e0*/  LDGSTS.E.BYPASS.LTC128B.128 [R134+0x6100], [R2.64+0x100], !P0 ;  /* 0x0610010002867fae */ /* 0x0003e4000c101d46 */
[----:B-1----:R-:W-:-:S05]  /*22f0*/  IADD3 R2, P0, R4, R2, RZ ;  /* 0x0000000204027210 */ /* 0x002fca0007f1e0ff */
[----:B------:R-:W-:Y:S01]  /*2300*/  IMAD.X R3, R5, 0x1, R3, P0 ;  /* 0x0000000105037824 */ /* 0x000fe200000e0603 */
[----:B------:R-:W-:-:S04]  /*2310*/  IADD3 R4, P0, R2, R4, RZ ;  /* 0x0000000402047210 */ /* 0x000fc80007f1e0ff */
[----:B------:R-:W-:Y:S02]  /*2320*/  IADD3.X R5, R3, R5, RZ, P0, !PT ;  /* 0x0000000503057210 */ /* 0x000fe400007fe4ff */
[----:B------:R-:W-:-:S04]  /*2330*/  ISETP.NE.U32.AND P0, PT, R0, 0x1, PT ;  /* 0x000000010000780c */ /* 0x000fc80003f05070 */
[----:B------:R-:W-:-:S13]  /*2340*/  ISETP.LT.OR P0, PT, R8, 0x21, P0 ;  /* 0x000000210800780c */ /* 0x000fda0000701670 */
[----:B------:R1:W-:Y:S01]  /*2350*/  LDGSTS.E.BYPASS.LTC128B.128 [R134+0x1100], [R2.64], !P0 ;  /* 0x0110000002867fae */ /* 0x0003e2000c101d46 */
[C---:B------:R-:W-:Y:S01]  /*2360*/  ISETP.LT.OR P0, PT, R8.reuse, 0x21, !P6 ;  /* 0x000000210800780c */ /* 0x040fe20007701670 */
[C---:B------:R-:W-:Y:S11]  /*2370*/  HMMA.16816.F32.BF16 R36, R156.reuse, R16, RZ ;  /* 0x000000109c24723c */ /* 0x040ff600000418ff */
[----:B------:R-:W-:Y:S01]  /*2380*/  @!UPT UIADD3 URZ, URZ, URZ, URZ ;  /* 0x0000003f3f3ff290 */ /* 0x000fe2000fffe03f */
[----:B------:R1:W-:Y:S01]  /*2390*/  LDGSTS.E.BYPASS.LTC128B.128 [R134+0x4100], [R10.64], !P0 ;  /* 0x041000000a867fae */ /* 0x0003e2000c101d46 */
[----:B------:R-:W-:Y:S01]  /*23a0*/  ISETP.LT.OR P0, PT, R8, 0x21, !P5 ;  /* 0x000000210800780c */ /* 0x000fe20006f01670 */
[C---:B------:R-:W-:Y:S08]  /*23b0*/  HMMA.16816.F32.BF16 R32, R156.reuse, R18, RZ ;  /* 0x000000129c20723c */ /* 0x040ff000000418ff */
[C---:B--2---:R-:W-:Y:S04]  /*23c0*/  HMMA.16816.F32.BF16 R28, R156.reuse, R12, RZ ;  /* 0x0000000c9c1c723c */ /* 0x044fe800000418ff */
[----:B------:R2:W-:Y:S04]  /*23d0*/  LDGSTS.E.BYPASS.LTC128B.128 [R134+0x7100], [R6.64], !P0 ;  /* 0x0710000006867fae */ /* 0x0005e8000c101d46 */
[----:B------:R-:W-:Y:S01]  /*23e0*/  HMMA.16816.F32.BF16 R24, R156, R14, RZ ;  /* 0x0000000e9c18723c */ /* 0x000fe200000418ff */
[----:B------:R-:W-:-:S07]  /*23f0*/  ISETP.NE.U32.AND P0, PT, R0, 0x1, PT ;  /* 0x000000010000780c */ /* 0x000fce0003f05070 */
[----:B---3--:R-:W-:Y:S01]  /*2400*/  HMMA.16816.F32.BF16 R12, R156, R56, RZ ;  /* 0x000000389c0c723c */ /* 0x008fe200000418ff */
[C---:B------:R-:W-:Y:S02]  /*2410*/  ISETP.LT.OR P0, PT, R8.reuse, 0x41, P0 ;  /* 0x000000410800780c */ /* 0x040fe40000701670 */
[C---:B------:R-:W-:Y:S02]  /*2420*/  ISETP.LT.OR P6, PT, R8.reuse, 0x41, !P6 ;  /* 0x000000410800780c */ /* 0x040fe400077c1670 */
[----:B------:R-:W-:-:S03]  /*2430*/  ISETP.LT.OR P5, PT, R8, 0x41, !P5 ;  /* 0x000000410800780c */ /* 0x000fc60006fa1670 */
[C---:B------:R-:W-:Y:S06]  /*2440*/  HMMA.16816.F32.BF16 R20, R156.reuse, R40, RZ ;  /* 0x000000289c14723c */ /* 0x040fec00000418ff */
[----:B------:R2:W-:Y:S02]  /*2450*/  LDGSTS.E.BYPASS.LTC128B.128 [R134+0x2100], [R4.64], !P0 ;  /* 0x0210000004867fae */ /* 0x0005e4000c101d46 */
[----:B------:R-:W-:Y:S02]  /*2460*/  HMMA.16816.F32.BF16 R16, R156, R42, RZ ;  /* 0x0000002a9c10723c */ /* 0x000fe400000418ff */
[----:B------:R2:W-:Y:S04]  /*2470*/  LDGSTS.E.BYPASS.LTC128B.128 [R134+0x5100], [R4.64+0x80], !P6 ;  /* 0x0510008004867fae */ /* 0x0005e8000f101d46 */
[----:B------:R2:W-:Y:S02]  /*2480*/  LDGSTS.E.BYPASS.LTC128B.128 [R134+0x8100], [R4.64+0x100], !P5 ;  /* 0x0810010004867fae */ /* 0x0005e4000e901d46 */
[C---:B----4-:R-:W-:Y:S02]  /*2490*/  HMMA.16816.F32.BF16 R104, R160.reuse, R48, R36 ;  /* 0x00000030a068723c */ /* 0x050fe40000041824 */
[----:B-1----:R-:W-:Y:S04]  /*24a0*/  LDSM.16.M88.4 R8, [R229+0x800] ;  /* 0x00080000e508783b */ /* 0x002fe80000000200 */
[----:B------:R-:W-:Y:S02]  /*24b0*/  LDSM.16.M88.4 R40, [R229+0x1800] ;  /* 0x00180000e528783b */ /* 0x000fe40000000200 */
[C---:B------:R-:W-:Y:S02]  /*24c0*/  HMMA.16816.F32.BF16 R96, R160.reuse, R50, R32 ;  /* 0x00000032a060723c */ /* 0x040fe40000041820 */
[----:B------:R-:W-:Y:S04]  /*24d0*/  LDSM.16.M88.4 R88, [R226] ;  /* 0x00000000e258783b */ /* 0x000fe80000000200 */
[----:B------:R-:W-:Y:S02]  /*24e0*/  LDSM.16.M88.4 R92, [R229+0x2800] ;  /* 0x00280000e55c783b */ /* 0x000fe40000000200 */
[----:B-----5:R-:W-:Y:S02]  /*24f0*/  HMMA.16816.F32.BF16 R36, R160, R64, R12 ;  /* 0x00000040a024723c */ /* 0x020fe4000004180c */
[----:B------:R-:W1:Y:S04]  /*2500*/  LDSM.16.M88.4 R12, [R229] ;  /* 0x00000000e50c783b */ /* 0x000e680000000200 */
[----:B------:R-:W-:Y:S02]  /*2510*/  LDSM.16.M88.4 R100, [R229+0x2000] ;  /* 0x00200000e564783b */ /* 0x000fe40000000200 */
[----:B------:R-:W-:Y:S02]  /*2520*/  HMMA.16816.F32.BF16 R32, R156, R58, RZ ;  /* 0x0000003a9c20723c */ /* 0x000fe400000418ff */
[----:B--2---:R-:W2:Y:S04]  /*2530*/  LDSM.16.M88.4 R4, [R229+0x1000] ;  /* 0x00100000e504783b */ /* 0x004ea80000000200 */
[----:B------:R-:W-:Y:S02]  /*2540*/  LDSM.16.M88.4 R112, [R242] ;  /* 0x00000000f270783b */ /* 0x000fe40000000200 */
[C---:B------:R-:W-:Y:S02]  /*2550*/  HMMA.16816.F32.BF16 R68, R160.reuse, R44, R28 ;  /* 0x0000002ca044723c */ /* 0x040fe4000004181c */
[----:B------:R-:W-:Y:S04]  /*2560*/  LDSM.16.M88.4 R120, [R226+0x3000] ;  /* 0x00300000e278783b */ /* 0x000fe80000000200 */
[----:B------:R-:W-:Y:S02]  /*2570*/  LDSM.16.M88.4 R116, [R225+0x6000] ;  /* 0x00600000e174783b */ /* 0x000fe40000000200 */
[C---:B------:R-:W-:Y:S02]  /*2580*/  HMMA.16816.F32.BF16 R84, R160.reuse, R46, R24 ;  /* 0x0000002ea054723c */ /* 0x040fe40000041818 */
[----:B------:R-:W-:Y:S04]  /*2590*/  LDSM.16.M88.4 R124, [R229+0x6000] ;  /* 0x00600000e57c783b */ /* 0x000fe80000000200 */
[----:B------:R-:W0:Y:S02]  /*25a0*/  LDGDEPBAR ;  /* 0x00000000000079af */ /* 0x000e240000000000 */
[C---:B------:R-:W-:Y:S08]  /*25b0*/  HMMA.16816.F32.BF16 R48, R160.reuse, R52, R20 ;  /* 0x00000034a030723c */ /* 0x040ff00000041814 */
[----:B------:R-:W-:Y:S08]  /*25c0*/  HMMA.16816.F32.BF16 R44, R160, R54, R16 ;  /* 0x00000036a02c723c */ /* 0x000ff00000041810 */
[C---:B------:R-:W-:Y:S08]  /*25d0*/  HMMA.16816.F32.BF16 R20, R156.reuse, R72, RZ ;  /* 0x000000489c14723c */ /* 0x040ff000000418ff */
[----:B------:R-:W-:Y:S08]  /*25e0*/  HMMA.16816.F32.BF16 R16, R156, R74, RZ ;  /* 0x0000004a9c10723c */ /* 0x000ff000000418ff */
[----:B------:R-:W-:Y:S08]  /*25f0*/  HMMA.16816.F32.BF16 R32, R160, R66, R32 ;  /* 0x00000042a020723c */ /* 0x000ff00000041820 */
[C---:B------:R-:W-:Y:S08]  /*2600*/  HMMA.16816.F32.BF16 R28, R156.reuse, R60, RZ ;  /* 0x0000003c9c1c723c */ /* 0x040ff000000418ff */
[----:B------:R-:W-:Y:S08]  /*2610*/  HMMA.16816.F32.BF16 R24, R156, R62, RZ ;  /* 0x0000003e9c18723c */ /* 0x000ff000000418ff */
[C---:B-1----:R-:W-:Y:S01]  /*2620*/  HMMA.16816.F32.BF16 R52, R168.reuse, R12, R104 ;  /* 0x0000000ca834723c */ /* 0x042fe20000041868 */
[----:B------:R-:W-:Y:S07]  /*2630*/  LDSM.16.M88.4 R104, [R229+0x3800] ;  /* 0x00380000e568783b */ /* 0x000fee0000000200 */
[C---:B------:R-:W-:Y:S08]  /*2640*/  HMMA.16816.F32.BF16 R68, R168.reuse, R8, R68 ;  /* 0x00000008a844723c */ /* 0x040ff00000041844 */
[----:B------:R-:W-:Y:S08]  /*2650*/  HMMA.16816.F32.BF16 R56, R168, R10, R84 ;  /* 0x0000000aa838723c */ /* 0x000ff00000041854 */
[C---:B------:R-:W-:Y:S01]  /*2660*/  HMMA.16816.F32.BF16 R76, R160.reuse, R108, R20 ;  /* 0x0000006ca04c723c */ /* 0x040fe20000041814 */
[----:B------:R-:W-:Y:S07]  /*2670*/  LDSM.16.M88.4 R20, [R226+0x1800] ;  /* 0x00180000e214783b */ /* 0x000fee0000000200 */
[----:B------:R-:W-:Y:S01]  /*2680*/  HMMA.16816.F32.BF16 R72, R160, R110, R16 ;  /* 0x0000006ea048723c */ /* 0x000fe20000041810 */
[----:B------:R-:W-:Y:S07]  /*2690*/  LDSM.16.M88.4 R108, [R226+0x3800] ;  /* 0x00380000e26c783b */ /* 0x000fee0000000200 */
[----:B------:R-:W-:Y:S01]  /*26a0*/  HMMA.16816.F32.BF16 R8, R168, R42, R32 ;  /* 0x0000002aa808723c */ /* 0x000fe20000041820 */
[----:B------:R-:W1:Y:S07]  /*26b0*/  LDSM.16.M88.4 R32, [R225+0x3000] ;  /* 0x00300000e120783b */ /* 0x000e6e0000000200 */
[C---:B------:R-:W-:Y:S01]  /*26c0*/  HMMA.16816.F32.BF16 R64, R160.reuse, R80, R28 ;  /* 0x00000050a040723c */ /* 0x040fe2000004181c */
[----:B------:R-:W3:Y:S07]  /*26d0*/  LDSM.16.M88.4 R28, [R226+0x800] ;  /* 0x00080000e21c783b */ /* 0x000eee0000000200 */
[----:B------:R-:W-:Y:S01]  /*26e0*/  HMMA.16816.F32.BF16 R80, R160, R82, R24 ;  /* 0x00000052a050723c */ /* 0x000fe20000041818 */
[----:B------:R-:W4:Y:S07]  /*26f0*/  LDSM.16.M88.4 R24, [R226+0x1000] ;  /* 0x00100000e218783b */ /* 0x000f2e0000000200 */
[C---:B--2---:R-:W-:Y:S08]  /*2700*/  HMMA.16816.F32.BF16 R48, R168.reuse, R4, R48 ;  /* 0x00000004a830723c */ /* 0x044ff00000041830 */
[----:B------:R-:W-:Y:S01]  /*2710*/  HMMA.16816.F32.BF16 R16, R168, R6, R44 ;  /* 0x00000006a810723c */ /* 0x000fe2000004182c */
[----:B------:R-:W-:Y:S07]  /*2720*/  LDSM.16.M88.4 R44, [R225+0x5000] ;  /* 0x00500000e12c783b */ /* 0x000fee0000000200 */
[----:B------:R-:W-:Y:S01]  /*2730*/  HMMA.16816.F32.BF16 R4, R172, R88, R52 ;  /* 0x00000058ac04723c */ /* 0x000fe20000041834 */
[----:B------:R-:W-:Y:S07]  /*2740*/  LDSM.16.M88.4 R52, [R225+0x5800] ;  /* 0x00580000e134783b */ /* 0x000fee0000000200 */
[C---:B------:R-:W-:Y:S08]  /*2750*/  HMMA.16816.F32.BF16 R60, R168.reuse, R14, R96 ;  /* 0x0000000ea83c723c */ /* 0x040ff00000041860 */
[C---:B------:R-:W-:Y:S08]  /*2760*/  HMMA.16816.F32.BF16 R12, R168.reuse, R40, R36 ;  /* 0x00000028a80c723c */ /* 0x040ff00000041824 */
[C---:B------:R-:W-:Y:S08]  /*2770*/  HMMA.16816.F32.BF16 R96, R168.reuse, R92, R76 ;  /* 0x0000005ca860723c */ /* 0x040ff0000004184c */
[C---:B------:R-:W-:Y:S01]  /*2780*/  HMMA.16816.F32.BF16 R72, R168.reuse, R94, R72 ;  /* 0x0000005ea848723c */ /* 0x040fe20000041848 */
[----:B------:R-:W2:Y:S07]  /*2790*/  LDSM.16.M88.4 R92, [R243] ;  /* 0x00000000f35c783b */ /* 0x000eae0000000200 */
[----:B------:R-:W-:Y:S01]  /*27a0*/  HMMA.16816.F32.BF16 R40, R168, R100, R64 ;  /* 0x00000064a828723c */ /* 0x000fe20000041840 */
[----:B------:R-:W-:Y:S07]  /*27b0*/  LDSM.16.M88.4 R64, [R226+0x2000] ;  /* 0x00200000e240783b */ /* 0x000fee0000000200 */
[----:B-1----:R-:W-:Y:S08]  /*27c0*/  HMMA.16816.F32.BF16 R4, R176, R32, R4 ;  /* 0x00000020b004723c */ /* 0x002ff00000041804 */
[----:B------:R-:W-:Y:S08]  /*27d0*/  HMMA.16816.F32.BF16 R100, R168, R102, R80 ;  /* 0x00000066a864723c */ /* 0x000ff00000041850 */
[C---:B------:R-:W-:Y:S01]  /*27e0*/  HMMA.16816.F32.BF16 R36, R172.reuse, R90, R60 ;  /* 0x0000005aac24723c */ /* 0x040fe2000004183c */
[----:B------:R-:W-:Y:S07]  /*27f0*/  LDSM.16.M88.4 R60, [R229+0x3000] ;  /* 0x00300000e53c783b */ /* 0x000fee0000000200 */
[C---:B---3--:R-:W-:Y:S08]  /*2800*/  HMMA.16816.F32.BF16 R80, R172.reuse, R30, R56 ;  /* 0x0000001eac50723c */ /* 0x048ff00000041838 */
[C---:B----4-:R-:W-:Y:S08]  /*2810*/  HMMA.16816.F32.BF16 R56, R172.reuse, R24, R48 ;  /* 0x00000018ac38723c */ /* 0x050ff00000041830 */
[C---:B------:R-:W-:Y:S01]  /*2820*/  HMMA.16816.F32.BF16 R24, R172.reuse, R26, R16 ;  /* 0x0000001aac18723c */ /* 0x040fe20000041810 */
[----:B------:R-:W1:Y:S07]  /*2830*/  LDSM.16.M88.4 R16, [R225+0x3800] ;  /* 0x00380000e110783b */ /* 0x000e6e0000000200 */
[C---:B------:R-:W-:Y:S01]  /*2840*/  HMMA.16816.F32.BF16 R88, R172.reuse, R20, R12 ;  /* 0x00000014ac58723c */ /* 0x040fe2000004180c */
[----:B------:R-:W-:Y:S07]  /*2850*/  LDSM.16.M88.4 R12, [R225+0x4000] ;  /* 0x00400000e10c783b */ /* 0x000fee0000000200 */
[C---:B------:R-:W-:Y:S01]  /*2860*/  HMMA.16816.F32.BF16 R84, R172.reuse, R22, R8 ;  /* 0x00000016ac54723c */ /* 0x040fe20000041808 */
[----:B------:R-:W3:Y:S07]  /*2870*/  LDSM.16.M88.4 R20, [R226+0x2800] ;  /* 0x00280000e214783b */ /* 0x000eee0000000200 */
[----:B------:R-:W-:Y:S08]  /*2880*/  HMMA.16816.F32.BF16 R68, R172, R28, R68 ;  /* 0x0000001cac44723c */ /* 0x000ff00000041844 */
[----:B--2---:R-:W-:Y:S08]  /*2890*/  HMMA.16816.F32.BF16 R4, R180, R92, R4 ;  /* 0x0000005cb404723c */ /* 0x004ff00000041804 */
[C---:B------:R-:W-:Y:S01]  /*28a0*/  HMMA.16816.F32.BF16 R8, R176.reuse, R34, R36 ;  /* 0x00000022b008723c */ /* 0x040fe20000041824 */
[----:B------:R-:W2:Y:S07]  /*28b0*/  LDSM.16.M88.4 R32, [R225+0x4800] ;  /* 0x00480000e120783b */ /* 0x000eae0000000200 */
[----:B-1----:R-:W-:Y:S08]  /*28c0*/  HMMA.16816.F32.BF16 R28, R176, R16, R68 ;  /* 0x00000010b01c723c */ /* 0x002ff00000041844 */
[----:B------:R-:W-:Y:S08]  /*28d0*/  HMMA.16816.F32.BF16 R4, R184, R60, R4 ;  /* 0x0000003cb804723c */ /* 0x000ff00000041804 */
[----:B---3--:R-:W-:Y:S08]  /*28e0*/  HMMA.16816.F32.BF16 R36, R172, R22, R72 ;  /* 0x00000016ac24723c */ /* 0x008ff00000041848 */
[----:B------:R-:W-:Y:S08]  /*28f0*/  HMMA.16816.F32.BF16 R8, R180, R94, R8 ;  /* 0x0000005eb408723c */ /* 0x000ff00000041808 */
[C---:B------:R-:W-:Y:S08]  /*2900*/  HMMA.16816.F32.BF16 R76, R172.reuse, R64, R40 ;  /* 0x00000040ac4c723c */ /* 0x040ff00000041828 */
[----:B------:R-:W-:Y:S01]  /*2910*/  HMMA.16816.F32.BF16 R40, R172, R20, R96 ;  /* 0x00000014ac28723c */ /* 0x000fe20000041860 */
[----:B------:R-:W-:Y:S07]  /*2920*/  LDSM.16.M88.4 R96, [R229+0x5800] ;  /* 0x00580000e560783b */ /* 0x000fee0000000200 */
[----:B------:R-:W-:Y:S08]  /*2930*/  HMMA.16816.F32.BF16 R80, R176, R18, R80 ;  /* 0x00000012b050723c */ /* 0x000ff00000041850 */
[----:B------:R-:W-:Y:S01]  /*2940*/  HMMA.16816.F32.BF16 R48, R172, R66, R100 ;  /* 0x00000042ac30723c */ /* 0x000fe20000041864 */
[----:B------:R-:W-:Y:S04]  /*2950*/  LDSM.16.M88.4 R64, [R240] ;  /* 0x00000000f040783b */ /* 0x000fe80000000200 */
[----:B------:R-:W-:Y:S03]  /*2960*/  LDSM.16.M88.4 R100, [R239] ;  /* 0x00000000ef64783b */ /* 0x000fe60000000200 */
[C---:B------:R-:W-:Y:S01]  /*2970*/  HMMA.16816.F32.BF16 R72, R176.reuse, R12, R56 ;  /* 0x0000000cb048723c */ /* 0x040fe20000041838 */
[----:B------:R-:W1:Y:S07]  /*2980*/  LDSM.16.M88.4 R56, [R241] ;  /* 0x00000000f138783b */ /* 0x000e6e0000000200 */
[----:B------:R-:W-:Y:S08]  /*2990*/  HMMA.16816.F32.BF16 R68, R176, R14, R24 ;  /* 0x0000000eb044723c */ /* 0x000ff00000041818 */
[----:B------:R-:W-:Y:S01]  /*29a0*/  HMMA.16816.F32.BF16 R12, R180, R112, R28 ;  /* 0x00000070b40c723c */ /* 0x000fe2000004181c */
[----:B------:R-:W-:Y:S07]  /*29b0*/  LDSM.16.M88.4 R28, [R229+0x5000] ;  /* 0x00500000e51c783b */ /* 0x000fee0000000200 */
[C---:B--2---:R-:W-:Y:S08]  /*29c0*/  HMMA.16816.F32.BF16 R20, R176.reuse, R34, R84 ;  /* 0x00000022b014723c */ /* 0x044ff00000041854 */
[----:B------:R-:W-:Y:S01]  /*29d0*/  HMMA.16816.F32.BF16 R84, R176, R54, R36 ;  /* 0x00000036b054723c */ /* 0x000fe20000041824 */
[----:B------:R-:W2:Y:S07]  /*29e0*/  LDSM.16.M88.4 R36, [R238] ;  /* 0x00000000ee24783b */ /* 0x000eae0000000200 */
[----:B------:R-:W-:Y:S08]  /*29f0*/  HMMA.16816.F32.BF16 R4, R188, R120, R4 ;  /* 0x00000078bc04723c */ /* 0x000ff00000041804 */
[----:B------:R-:W-:Y:S08]  /*2a00*/  HMMA.16816.F32.BF16 R8, R184, R62, R8 ;  /* 0x0000003eb808723c */ /* 0x000ff00000041808 */
[C---:B------:R-:W-:Y:S01]  /*2a10*/  HMMA.16816.F32.BF16 R24, R176.reuse, R32, R88 ;  /* 0x00000020b018723c */ /* 0x040fe20000041858 */
[----:B------:R-:W-:Y:S07]  /*2a20*/  LDSM.16.M88.4 R32, [R229+0x4800] ;  /* 0x00480000e520783b */ /* 0x000fee0000000200 */
[----:B------:R-:W-:Y:S08]  /*2a30*/  HMMA.16816.F32.BF16 R88, R176, R52, R40 ;  /* 0x00000034b058723c */ /* 0x000ff00000041828 */
[----:B------:R-:W-:Y:S01]  /*2a40*/  HMMA.16816.F32.BF16 R40, R180, R114, R80 ;  /* 0x00000072b428723c */ /* 0x000fe20000041850 */
[----:B------:R-:W3:Y:S07]  /*2a50*/  LDSM.16.M88.4 R112, [R237] ;  /* 0x00000000ed70783b */ /* 0x000eee0000000200 */
[C---:B------:R-:W-:Y:S01]  /*2a60*/  HMMA.16816.F32.BF16 R16, R176.reuse, R44, R76 ;  /* 0x0000002cb010723c */ /* 0x040fe2000004184c */
[----:B------:R-:W4:Y:S07]  /*2a70*/  LDSM.16.M88.4 R76, [R229+0x4000] ;  /* 0x00400000e54c783b */ /* 0x000f2e0000000200 */
[----:B------:R-:W-:Y:S08]  /*2a80*/  HMMA.16816.F32.BF16 R92, R176, R46, R48 ;  /* 0x0000002eb05c723c */ /* 0x000ff00000041830 */
[----:B------:R-:W-:Y:S08]  /*2a90*/  HMMA.16816.F32.BF16 R12, R184, R104, R12 ;  /* 0x00000068b80c723c */ /* 0x000ff0000004180c */
[----:B------:R-:W-:Y:S08]  /*2aa0*/  HMMA.16816.F32.BF16 R4, R192, R116, R4 ;  /* 0x00000074c004723c */ /* 0x000ff00000041804 */
[----:B------:R-:W-:Y:S01]  /*2ab0*/  HMMA.16816.F32.BF16 R8, R188, R122, R8 ;  /* 0x0000007abc08723c */ /* 0x000fe20000041808 */
[----:B------:R-:W5:Y:S07]  /*2ac0*/  LDSM.16.M88.4 R120, [R225+0x6800] ;  /* 0x00680000e178783b */ /* 0x000f6e0000000200 */
[C---:B-1----:R-:W-:Y:S01]  /*2ad0*/  HMMA.16816.F32.BF16 R48, R180.reuse, R56, R72 ;  /* 0x00000038b430723c */ /* 0x042fe20000041848 */
[----:B------:R-:W-:Y:S07]  /*2ae0*/  LDSM.16.M88.4 R72, [R226+0x4800] ;  /* 0x00480000e248783b */ /* 0x000fee0000000200 */
[C---:B------:R-:W-:Y:S08]  /*2af0*/  HMMA.16816.F32.BF16 R52, R180.reuse, R66, R20 ;  /* 0x00000042b434723c */ /* 0x040ff00000041814 */
[C---:B------:R-:W-:Y:S08]  /*2b00*/  HMMA.16816.F32.BF16 R44, R180.reuse, R100, R16 ;  /* 0x00000064b42c723c */ /* 0x040ff00000041810 */
[----:B--2---:R-:W-:Y:S08]  /*2b10*/  HMMA.16816.F32.BF16 R20, R180, R36, R88 ;  /* 0x00000024b414723c */ /* 0x004ff00000041858 */
[----:B------:R-:W-:Y:S01]  /*2b20*/  HMMA.16816.F32.BF16 R16, R184, R106, R40 ;  /* 0x0000006ab810723c */ /* 0x000fe20000041828 */
[----:B------:R-:W-:Y:S07]  /*2b30*/  LDSM.16.M88.4 R104, [R226+0x6000] ;  /* 0x00600000e268783b */ /* 0x000fee0000000200 */
[C---:B------:R-:W-:Y:S01]  /*2b40*/  HMMA.16816.F32.BF16 R60, R180.reuse, R58, R68 ;  /* 0x0000003ab43c723c */ /* 0x040fe20000041844 */
[----:B------:R-:W-:Y:S07]  /*2b50*/  LDSM.16.M88.4 R68, [R225+0x7800] ;  /* 0x00780000e144783b */ /* 0x000fee0000000200 */
[C---:B------:R-:W-:Y:S01]  /*2b60*/  HMMA.16816.F32.BF16 R56, R180.reuse, R64, R24 ;  /* 0x00000040b438723c */ /* 0x040fe20000041818 */
[----:B------:R-:W1:Y:S07]  /*2b70*/  LDSM.16.M88.4 R64, [R226+0x4000] ;  /* 0x00400000e240783b */ /* 0x000e6e0000000200 */
[----:B------:R-:W-:Y:S01]  /*2b80*/  HMMA.16816.F32.BF16 R24, R180, R102, R92 ;  /* 0x00000066b418723c */ /* 0x000fe2000004185c */
[----:B------:R-:W-:Y:S04]  /*2b90*/  LDSM.16.M88.4 R100, [R236] ;  /* 0x00000000ec64783b */ /* 0x000fe80000000200 */
[----:B------:R-:W-:Y:S03]  /*2ba0*/  LDSM.16.M88.4 R92, [R226+0x5800] ;  /* 0x00580000e25c783b */ /* 0x000fe60000000200 */
[----:B------:R-:W-:Y:S08]  /*2bb0*/  HMMA.16816.F32.BF16 R12, R188, R108, R12 ;  /* 0x0000006cbc0c723c */ /* 0x000ff0000004180c */
[----:B---3--:R-:W-:Y:S08]  /*2bc0*/  HMMA.16816.F32.BF16 R4, R196, R112, R4 ;  /* 0x00000070c404723c */ /* 0x008ff00000041804 */
[----:B------:R-:W-:Y:S08]  /*2bd0*/  HMMA.16816.F32.BF16 R8, R192, R118, R8 ;  /* 0x00000076c008723c */ /* 0x000ff00000041808 */
[----:B------:R-:W-:Y:S01]  /*2be0*/  HMMA.16816.F32.BF16 R88, R180, R38, R84 ;  /* 0x00000026b458723c */ /* 0x000fe20000041854 */
[----:B------:R-:W2:Y:S07]  /*2bf0*/  LDSM.16.M88.4 R84, [R226+0x5000] ;  /* 0x00500000e254783b */ /* 0x000eae0000000200 */
[C---:B----4-:R-:W-:Y:S08]  /*2c00*/  HMMA.16816.F32.BF16 R80, R184.reuse, R76, R48 ;  /* 0x0000004cb850723c */ /* 0x050ff00000041830 */
[----:B------:R-:W-:Y:S08]  /*2c10*/  HMMA.16816.F32.BF16 R36, R184, R96, R20 ;  /* 0x00000060b824723c */ /* 0x000ff00000041814 */
[----:B------:R-:W-:Y:S08]  /*2c20*/  HMMA.16816.F32.BF16 R20, R188, R110, R16 ;  /* 0x0000006ebc14723c */ /* 0x000ff00000041810 */
[C---:B------:R-:W-:Y:S01]  /*2c30*/  HMMA.16816.F32.BF16 R60, R184.reuse, R78, R60 ;  /* 0x0000004eb83c723c */ /* 0x040fe2000004183c */
[----:B------:R-:W-:Y:S07]  /*2c40*/  LDSM.16.M88.4 R76, [R229+0x6800] ;  /* 0x00680000e54c783b */ /* 0x000fee0000000200 */
[C---:B------:R-:W-:Y:S08]  /*2c50*/  HMMA.16816.F32.BF16 R48, R184.reuse, R28, R44 ;  /* 0x0000001cb830723c */ /* 0x040ff0000004182c */
[----:B------:R-:W-:Y:S01]  /*2c60*/  HMMA.16816.F32.BF16 R40, R184, R30, R24 ;  /* 0x0000001eb828723c */ /* 0x000fe20000041818 */
[----:B------:R-:W3:Y:S07]  /*2c70*/  LDSM.16.M88.4 R28, [R225+0x7000] ;  /* 0x00700000e11c783b */ /* 0x000eee0000000200 */
[----:B-----5:R-:W-:Y:S08]  /*2c80*/  HMMA.16816.F32.BF16 R16, R192, R120, R12 ;  /* 0x00000078c010723c */ /* 0x020ff0000004180c */
[C---:B------:R-:W-:Y:S08]  /*2c90*/  HMMA.16816.F32.BF16 R56, R184.reuse, R32, R56 ;  /* 0x00000020b838723c */ /* 0x040ff00000041838 */
[----:B------:R-:W-:Y:S08]  /*2ca0*/  HMMA.16816.F32.BF16 R52, R184, R34, R52 ;  /* 0x00000022b834723c */ /* 0x000ff00000041834 */
[----:B------:R-:W-:Y:S08]  /*2cb0*/  HMMA.16816.F32.BF16 R4, R200, R124, R4 ;  /* 0x0000007cc804723c */ /* 0x000ff00000041804 */
[----:B------:R-:W-:Y:S08]  /*2cc0*/  HMMA.16816.F32.BF16 R8, R196, R114, R8 ;  /* 0x00000072c408723c */ /* 0x000ff00000041808 */
[----:B-1----:R-:W-:Y:S08]  /*2cd0*/  HMMA.16816.F32.BF16 R12, R188, R64, R80 ;  /* 0x00000040bc0c723c */ /* 0x002ff00000041850 */
[----:B------:R-:W-:Y:S08]  /*2ce0*/  HMMA.16816.F32.BF16 R20, R192, R122, R20 ;  /* 0x0000007ac014723c */ /* 0x000ff00000041814 */
[C---:B------:R-:W-:Y:S08]  /*2cf0*/  HMMA.16816.F32.BF16 R32, R188.reuse, R66, R60 ;  /* 0x00000042bc20723c */ /* 0x040ff0000004183c */
[C---:B--2---:R-:W-:Y:S01]  /*2d00*/  HMMA.16816.F32.BF16 R64, R188.reuse, R84, R48 ;  /* 0x00000054bc40723c */ /* 0x044fe20000041830 */
[----:B------:R-:W-:Y:S07]  /*2d10*/  LDSM.16.M88.4 R48, [R225+0x8000] ;  /* 0x00800000e130783b */ /* 0x000fee0000000200 */
[----:B------:R-:W-:Y:S01]  /*2d20*/  HMMA.16816.F32.BF16 R84, R188, R86, R40 ;  /* 0x00000056bc54723c */ /* 0x000fe20000041828 */
[----:B------:R-:W1:Y:S07]  /*2d30*/  LDSM.16.M88.4 R40, [R235] ;  /* 0x00000000eb28783b */ /* 0x000e6e0000000200 */
[----:B------:R-:W-:Y:S08]  /*2d40*/  HMMA.16816.F32.BF16 R16, R196, R100, R16 ;  /* 0x00000064c410723c */ /* 0x000ff00000041810 */
[C---:B------:R-:W-:Y:S08]  /*2d50*/  HMMA.16816.F32.BF16 R44, R188.reuse, R72, R56 ;  /* 0x00000048bc2c723c */ /* 0x040ff00000041838 */
[C---:B------:R-:W-:Y:S01]  /*2d60*/  HMMA.16816.F32.BF16 R60, R188.reuse, R74, R52 ;  /* 0x0000004abc3c723c */ /* 0x040fe20000041834 */
[----:B------:R-:W2:Y:S07]  /*2d70*/  LDSM.16.M88.4 R52, [R226+0x6800] ;  /* 0x00680000e234783b */ /* 0x000eae0000000200 */
[----:B------:R-:W-:Y:S08]  /*2d80*/  HMMA.16816.F32.BF16 R72, R188, R92, R36 ;  /* 0x0000005cbc48723c */ /* 0x000ff00000041824 */
[----:B------:R-:W-:Y:S08]  /*2d90*/  HMMA.16816.F32.BF16 R36, R204, R104, R4 ;  /* 0x00000068cc24723c */ /* 0x000ff00000041804 */
[----:B------:R-:W-:Y:S08]  /*2da0*/  HMMA.16816.F32.BF16 R4, R200, R126, R8 ;  /* 0x0000007ec804723c */ /* 0x000ff00000041808 */
[----:B---3--:R-:W-:Y:S08]  /*2db0*/  HMMA.16816.F32.BF16 R8, R192, R28, R12 ;  /* 0x0000001cc008723c */ /* 0x008ff0000004180c */
[----:B------:R-:W-:Y:S08]  /*2dc0*/  HMMA.16816.F32.BF16 R20, R196, R102, R20 ;  /* 0x00000066c414723c */ /* 0x000ff00000041814 */
[----:B------:R-:W-:Y:S08]  /*2dd0*/  HMMA.16816.F32.BF16 R24, R184, R98, R88 ;  /* 0x00000062b818723c */ /* 0x000ff00000041858 */
[----:B------:R-:W-:Y:S01]  /*2de0*/  HMMA.16816.F32.BF16 R32, R192, R30, R32 ;  /* 0x0000001ec020723c */ /* 0x000fe20000041820 */
[----:B------:R-:W3:Y:S07]  /*2df0*/  LDSM.16.M88.4 R28, [R229+0x7000] ;  /* 0x00700000e51c783b */ /* 0x000eee0000000200 */
[----:B------:R-:W-:Y:S01]  /*2e00*/  HMMA.16816.F32.BF16 R16, R200, R76, R16 ;  /* 0x0000004cc810723c */ /* 0x000fe20000041810 */
[----:B------:R-:W-:-:S07]  /*2e10*/  FMUL.FTZ R0, R36, c[0x0][0x320] ;  /* 0x0000c80024007a20 */ /* 0x000fce0000410000 */
[----:B------:R-:W-:Y:S01]  /*2e20*/  HMMA.16816.F32.BF16 R12, R204, R106, R4 ;  /* 0x0000006acc0c723c */ /* 0x000fe20000041804 */
[----:B------:R4:W2:Y:S07]  /*2e30*/  MUFU.TANH R90, R0 ;  /* 0x00000000005a7308 */ /* 0x0008ae0000002400 */
[----:B-1----:R-:W-:Y:S01]  /*2e40*/  HMMA.16816.F32.BF16 R8, R196, R40, R8 ;  /* 0x00000028c408723c */ /* 0x002fe20000041808 */
[----:B----4-:R-:W-:-:S07]  /*2e50*/  FMUL.FTZ R0, R37, c[0x0][0x320] ;  /* 0x0000c80025007a20 */ /* 0x010fce0000410000 */
[----:B------:R-:W-:Y:S01]  /*2e60*/  HMMA.16816.F32.BF16 R4, R200, R78, R20 ;  /* 0x0000004ec804723c */ /* 0x000fe20000041814 */
[----:B------:R1:W4:Y:S07]  /*2e70*/  MUFU.TANH R88, R0 ;  /* 0x0000000000587308 */ /* 0x00032e0000002400 */
[----:B------:R-:W-:Y:S01]  /*2e80*/  HMMA.16816.F32.BF16 R92, R188, R94, R24 ;  /* 0x0000005ebc5c723c */ /* 0x000fe20000041818 */
[----:B-1----:R-:W-:-:S07]  /*2e90*/  FMUL.FTZ R0, R38, c[0x0][0x320] ;  /* 0x0000c80026007a20 */ /* 0x002fce0000410000 */
[----:B------:R-:W-:Y:S01]  /*2ea0*/  HMMA.16816.F32.BF16 R56, R192, R68, R44 ;  /* 0x00000044c038723c */ /* 0x000fe2000004182c */
[----:B------:R-:W-:Y:S01]  /*2eb0*/  LDSM.16.M88.4 R44, [R226+0x7000] ;  /* 0x00700000e22c783b */ /* 0x000fe20000000200 */
[----:B------:R1:W1:Y:S06]  /*2ec0*/  MUFU.TANH R96, R0 ;  /* 0x0000000000607308 */ /* 0x00026c0000002400 */
[----:B--2---:R-:W-:Y:S01]  /*2ed0*/  HMMA.16816.F32.BF16 R24, R204, R52, R16 ;  /* 0x00000034cc18723c */ /* 0x004fe20000041810 */
[----:B-1----:R-:W-:Y:S02]  /*2ee0*/  FMUL.FTZ R0, R39, c[0x0][0x320] ;  /* 0x0000c80027007a20 */ /* 0x002fe40000410000 */
[----:B------:R-:W1:Y:S02]  /*2ef0*/  LDSM.16.M88.4 R36, [R234] ;  /* 0x00000000ea24783b */ /* 0x000e640000000200 */
[----:B------:R2:W1:Y:S03]  /*2f00*/  MUFU.TANH R89, R0 ;  /* 0x0000000000597308 */ /* 0x0004660000002400 */
[----:B------:R-:W-:Y:S01]  /*2f10*/  HMMA.16816.F32.BF16 R20, R196, R42, R32 ;  /* 0x0000002ac414723c */ /* 0x000fe20000041820 */
[----:B------:R-:W5:Y:S01]  /*2f20*/  LDSM.16.M88.4 R40, [R229+0x7800] ;  /* 0x00780000e528783b */ /* 0x000f620000000200 */
[----:B--2---:R-:W-:-:S04]  /*2f30*/  FMUL.FTZ R0, R12, c[0x0][0x320] ;  /* 0x0000c8000c007a20 */ /* 0x004fc80000410000 */
[----:B------:R2:W1:Y:S02]  /*2f40*/  MUFU.TANH R82, R0 ;  /* 0x0000000000527308 */ /* 0x0004640000002400 */
[----:B---3--:R-:W-:Y:S01]  /*2f50*/  HMMA.16816.F32.BF16 R16, R200, R28, R8 ;  /* 0x0000001cc810723c */ /* 0x008fe20000041808 */
[----:B--2---:R-:W-:-:S05]  /*2f60*/  FMUL.FTZ R0, R13, c[0x0][0x320] ;  /* 0x0000c8000d007a20 */ /* 0x004fca0000410000 */
[----:B------:R2:W3:Y:S02]  /*2f70*/  MUFU.TANH R80, R0 ;  /* 0x0000000000507308 */ /* 0x0004e40000002400 */
[----:B------:R-:W-:Y:S01]  /*2f80*/  HMMA.16816.F32.BF16 R4, R204, R54, R4 ;  /* 0x00000036cc04723c */ /* 0x000fe20000041804 */
[----:B--2---:R-:W-:-:S05]  /*2f90*/  FMUL.FTZ R0, R14, c[0x0][0x320] ;  /* 0x0000c8000e007a20 */ /* 0x004fca0000410000 */
[----:B------:R2:W1:Y:S02]  /*2fa0*/  MUFU.TANH R83, R0 ;  /* 0x0000000000537308 */ /* 0x0004640000002400 */
[----:B--2---:R-:W-:-:S06]  /*2fb0*/  FMUL.FTZ R0, R15, c[0x0][0x320] ;  /* 0x0000c8000f007a20 */ /* 0x004fcc0000410000 */
[----:B------:R2:W1:Y:S01]  /*2fc0*/  MUFU.TANH R81, R0 ;  /* 0x0000000000517308 */ /* 0x0004620000002400 */
[----:B------:R-:W-:Y:S01]  /*2fd0*/  HMMA.16816.F32.BF16 R8, R200, R30, R20 ;  /* 0x0000001ec808723c */ /* 0x000fe20000041814 */
[----:B------:R-:W3:Y:S01]  /*2fe0*/  LDSM.16.M88.4 R28, [R233] ;  /* 0x00000000e91c783b */ /* 0x000ee20000000200 */
[----:B--2---:R-:W-:-:S05]  /*2ff0*/  FMUL.FTZ R0, R24, c[0x0][0x320] ;  /* 0x0000c80018007a20 */ /* 0x004fca0000410000 */
[----:B------:R2:W1:Y:S01]  /*3000*/  MUFU.TANH R77, R0 ;  /* 0x00000000004d7308 */ /* 0x0004620000002400 */
[----:B------:R-:W-:Y:S01]  /*3010*/  HMMA.16816.F32.BF16 R60, R192, R70, R60 ;  /* 0x00000046c03c723c */ /* 0x000fe2000004183c */
[----:B--2---:R-:W-:-:S06]  /*3020*/  FMUL.FTZ R0, R25, c[0x0][0x320] ;  /* 0x0000c80019007a20 */ /* 0x004fcc0000410000 */
[----:B------:R2:W2:Y:S01]  /*3030*/  MUFU.TANH R76, R0 ;  /* 0x00000000004c7308 */ /* 0x0004a20000002400 */
[----:B-1----:R-:W-:Y:S01]  /*3040*/  HMMA.16816.F32.BF16 R12, R196, R36, R56 ;  /* 0x00000024c40c723c */ /* 0x002fe20000041838 */
[----:B------:R-:W1:Y:S01]  /*3050*/  LDSM.16.M88.4 R56, [R225+0x8800] ;  /* 0x00880000e138783b */ /* 0x000e620000000200 */
[----:B--2---:R-:W-:-:S05]  /*3060*/  FMUL.FTZ R0, R26, c[0x0][0x320] ;  /* 0x0000c8001a007a20 */ /* 0x004fca0000410000 */
[----:B------:R2:W1:Y:S01]  /*3070*/  MUFU.TANH R79, R0 ;  /* 0x00000000004f7308 */ /* 0x0004620000002400 */
[----:B------:R-:W-:Y:S01]  /*3080*/  HMMA.16816.F32.BF16 R64, R192, R48, R64 ;  /* 0x00000030c040723c */ /* 0x000fe20000041840 */
[----:B--2---:R-:W-:-:S07]  /*3090*/  FMUL.FTZ R0, R27, c[0x0][0x320] ;  /* 0x0000c8001b007a20 */ /* 0x004fce0000410000 */
[----:B------:R-:W-:Y:S01]  /*30a0*/  HMMA.16816.F32.BF16 R24, R204, R44, R16 ;  /* 0x0000002ccc18723c */ /* 0x000fe20000041810 */
[----:B------:R2:W1:Y:S02]  /*30b0*/  MUFU.TANH R78, R0 ;  /* 0x00000000004e7308 */ /* 0x0004640000002400 */
[----:B--2---:R-:W-:-:S06]  /*30c0*/  FMUL.FTZ R0, R4, c[0x0][0x320] ;  /* 0x0000c80004007a20 */ /* 0x004fcc0000410000 */
[----:B------:R2:W1:Y:S02]  /*30d0*/  MUFU.TANH R69, R0 ;  /* 0x0000000000457308 */ /* 0x0004640000002400 */
[----:B--2---:R-:W-:-:S06]  /*30e0*/  FMUL.FTZ R0, R5, c[0x0][0x320] ;  /* 0x0000c80005007a20 */ /* 0x004fcc0000410000 */
[----:B------:R2:W1:Y:S01]  /*30f0*/  MUFU.TANH R68, R0 ;  /* 0x0000000000447308 */ /* 0x0004620000002400 */
[----:B------:R-:W-:Y:S01]  /*3100*/  HMMA.16816.F32.BF16 R20, R196, R38, R60 ;  /* 0x00000026c414723c */ /* 0x000fe2000004183c */
[----:B------:R-:W-:Y:S01]  /*3110*/  LDSM.16.M88.4 R36, [R226+0x7800] ;  /* 0x00780000e224783b */ /* 0x000fe20000000200 */
[----:B--2---:R-:W-:-:S05]  /*3120*/  FMUL.FTZ R0, R6, c[0x0][0x320] ;  /* 0x0000c80006007a20 */ /* 0x004fca0000410000 */
[----:B------:R2:W1:Y:S02]  /*3130*/  MUFU.TANH R71, R0 ;  /* 0x0000000000477308 */ /* 0x0004640000002400 */
[----:B--2---:R-:W-:Y:S02]  /*3140*/  FMUL.FTZ R0, R7, c[0x0][0x320] ;  /* 0x0000c80007007a20 */ /* 0x004fe40000410000 */
[----:B------:R-:W-:Y:S01]  /*3150*/  HMMA.16816.F32.BF16 R4, R204, R46, R8 ;  /* 0x0000002ecc04723c */ /* 0x000fe20000041808 */
[----:B------:R-:W2:Y:S03]  /*3160*/  LDSM.16.M88.4 R44, [R229+0x8000] ;  /* 0x00800000e52c783b */ /* 0x000ea60000000200 */
[----:B------:R1:W1:Y:S02]  /*3170*/  MUFU.TANH R70, R0 ;  /* 0x0000000000467308 */ /* 0x0002640000002400 */
[----:B-1----:R-:W-:-:S06]  /*3180*/  FMUL.FTZ R0, R24, c[0x0][0x320] ;  /* 0x0000c80018007a20 */ /* 0x002fcc0000410000 */
[----:B------:R1:W1:Y:S01]  /*3190*/  MUFU.TANH R63, R0 ;  /* 0x00000000003f7308 */ /* 0x0002620000002400 */
[----:B-----5:R-:W-:Y:S01]  /*31a0*/  HMMA.16816.F32.BF16 R16, R200, R40, R12 ;  /* 0x00000028c810723c */ /* 0x020fe2000004180c */
[----:B-1----:R-:W-:-:S06]  /*31b0*/  FMUL.FTZ R0, R25, c[0x0][0x320] ;  /* 0x0000c80019007a20 */ /* 0x002fcc0000410000 */
[----:B------:R1:W1:Y:S01]  /*31c0*/  MUFU.TANH R61, R0 ;  /* 0x00000000003d7308 */ /* 0x0002620000002400 */
[----:B---3--:R-:W-:Y:S01]  /*31d0*/  HMMA.16816.F32.BF16 R12, R196, R28, R64 ;  /* 0x0000001cc40c723c */ /* 0x008fe20000041840 */
[----:B-1----:R-:W-:-:S06]  /*31e0*/  FMUL.FTZ R0, R26, c[0x0][0x320] ;  /* 0x0000c8001a007a20 */ /* 0x002fcc0000410000 */
[----:B------:R1:W3:Y:S01]  /*31f0*/  MUFU.TANH R65, R0 ;  /* 0x0000000000417308 */ /* 0x0002e20000002400 */
[----:B------:R-:W-:Y:S01]  /*3200*/  HMMA.16816.F32.BF16 R32, R192, R50, R84 ;  /* 0x00000032c020723c */ /* 0x000fe20000041854 */
[----:B------:R-:W5:Y:S01]  /*3210*/  LDSM.16.M88.4 R48, [R232] ;  /* 0x00000000e830783b */ /* 0x000f620000000200 */
[----:B-1----:R-:W-:-:S05]  /*3220*/  FMUL.FTZ R0, R27, c[0x0][0x320] ;  /* 0x0000c8001b007a20 */ /* 0x002fca0000410000 */
[----:B------:R1:W1:Y:S01]  /*3230*/  MUFU.TANH R64, R0 ;  /* 0x0000000000407308 */ /* 0x0002620000002400 */
[----:B------:R-:W-:Y:S01]  /*3240*/  HMMA.16816.F32.BF16 R52, R192, R56, R72 ;  /* 0x00000038c034723c */ /* 0x000fe20000041848 */
[----:B-1----:R-:W-:-:S06]  /*3250*/  FMUL.FTZ R0, R4, c[0x0][0x320] ;  /* 0x0000c80004007a20 */ /* 0x002fcc0000410000 */
[----:B------:R1:W1:Y:S02]  /*3260*/  MUFU.TANH R57, R0 ;  /* 0x0000000000397308 */ /* 0x0002640000002400 */
[----:B-1----:R-:W-:-:S06]  /*3270*/  FMUL.FTZ R0, R5, c[0x0][0x320] ;  /* 0x0000c80005007a20 */ /* 0x002fcc0000410000 */
[----:B------:R1:W1:Y:S01]  /*3280*/  MUFU.TANH R56, R0 ;  /* 0x0000000000387308 */ /* 0x0002620000002400 */
[----:B------:R-:W-:Y:S01]  /*3290*/  HMMA.16816.F32.BF16 R24, R196, R30, R32 ;  /* 0x0000001ec418723c */ /* 0x000fe20000041820 */
[----:B------:R-:W2:Y:S04]  /*32a0*/  LDSM.16.M88.4 R32, [R229+0x8800] ;  /* 0x00880000e520783b */ /* 0x000ea80000000200 */
[----:B------:R-:W2:Y:S01]  /*32b0*/  LDSM.16.M88.4 R28, [R226+0x8800] ;  /* 0x00880000e21c783b */ /* 0x000ea20000000200 */
[----:B-1----:R-:W-:-:S04]  /*32c0*/  FMUL.FTZ R0, R6, c[0x0][0x320] ;  /* 0x0000c80006007a20 */ /* 0x002fc80000410000 */
[----:B------:R1:W1:Y:S02]  /*32d0*/  MUFU.TANH R62, R0 ;  /* 0x00000000003e7308 */ /* 0x0002640000002400 */
[----:B-1----:R-:W-:Y:S02]  /*32e0*/  FMUL.FTZ R0, R7, c[0x0][0x320] ;  /* 0x0000c80007007a20 */ /* 0x002fe40000410000 */
[----:B------:R-:W-:Y:S08]  /*32f0*/  HMMA.16816.F32.BF16 R4, R192, R58, R92 ;  /* 0x0000003ac004723c */ /* 0x000ff0000004185c */
[C---:B------:R-:W-:Y:S01]  /*3300*/  HMMA.16816.F32.BF16 R8, R200.reuse, R42, R20 ;  /* 0x0000002ac808723c */ /* 0x040fe20000041814 */
[----:B------:R-:W1:Y:S07]  /*3310*/  LDSM.16.M88.4 R40, [R226+0x8000] ;  /* 0x00800000e228783b */ /* 0x000e6e0000000200 */
[----:B--2---:R-:W-:Y:S01]  /*3320*/  HMMA.16816.F32.BF16 R24, R200, R46, R24 ;  /* 0x0000002ec818723c */ /* 0x004fe20000041818 */
[----:B------:R2:W1:Y:S01]  /*3330*/  MUFU.TANH R60, R0 ;  /* 0x00000000003c7308 */ /* 0x0004620000002400 */
[----:B------:R-:W-:Y:S01]  /*3340*/  IMAD.MOV.U32 R109, RZ, RZ, R135 ;  /* 0x000000ffff6d7224 */ /* 0x000fe200078e0087 */
[----:B------:R-:W-:-:S05]  /*3350*/  DEPBAR.LE SB0, 0x0 ;  /* 0x000080000000791a */ /* 0x000fca0000000000 */
[----:B------:R-:W-:Y:S08]  /*3360*/  HMMA.16816.F32.BF16 R20, R204, R36, R16 ;  /* 0x00000024cc14723c */ /* 0x000ff00000041810 */
[----:B------:R-:W-:Y:S08]  /*3370*/  HMMA.16816.F32.BF16 R16, R200, R44, R12 ;  /* 0x0000002cc810723c */ /* 0x000ff0000004180c */
[C---:B-----5:R-:W-:Y:S08]  /*3380*/  HMMA.16816.F32.BF16 R12, R196.reuse, R48, R52 ;  /* 0x00000030c40c723c */ /* 0x060ff00000041834 */
[----:B------:R-:W-:Y:S08]  /*3390*/  HMMA.16816.F32.BF16 R4, R196, R50, R4 ;  /* 0x00000032c404723c */ /* 0x000ff00000041804 */
[----:B------:R-:W-:Y:S08]  /*33a0*/  HMMA.16816.F32.BF16 R8, R204, R38, R8 ;  /* 0x00000026cc08723c */ /* 0x000ff00000041808 */
[C---:B------:R-:W-:Y:S08]  /*33b0*/  HMMA.16816.F32.BF16 R12, R200.reuse, R32, R12 ;  /* 0x00000020c80c723c */ /* 0x040ff0000004180c */
[----:B------:R-:W-:Y:S01]  /*33c0*/  HMMA.16816.F32.BF16 R4, R200, R34, R4 ;  /* 0x00000022c804723c */ /* 0x000fe20000041804 */
[----:B------:R-:W-:-:S02]  /*33d0*/  FMUL.FTZ R21, R21, c[0x0][0x320] ;  /* 0x0000c80015157a20 */ /* 0x000fc40000410000 */
[----:B------:R-:W-:Y:S02]  /*33e0*/  FMUL.FTZ R22, R22, c[0x0][0x320] ;  /* 0x0000c80016167a20 */ /* 0x000fe40000410000 */
[----:B------:R-:W-:Y:S01]  /*33f0*/  FMUL.FTZ R23, R23, c[0x0][0x320] ;  /* 0x0000c80017177a20 */ /* 0x000fe20000410000 */
[----:B------:R-:W1:Y:S01]  /*3400*/  MUFU.TANH R44, R21 ;  /* 0x00000015002c7308 */ /* 0x000e620000002400 */
[----:B--2---:R-:W-:Y:S02]  /*3410*/  FMUL.FTZ R0, R20, c[0x0][0x320] ;  /* 0x0000c80014007a20 */ /* 0x004fe40000410000 */
[----:B------:R-:W-:Y:S02]  /*3420*/  FMUL.FTZ R8, R8, c[0x0][0x320] ;  /* 0x0000c80008087a20 */ /* 0x000fe40000410000 */
[----:B------:R-:W-:Y:S02]  /*3430*/  FMUL.FTZ R9, R9, c[0x0][0x320] ;  /* 0x0000c80009097a20 */ /* 0x000fe40000410000 */
[----:B------:R-:W-:Y:S01]  /*3440*/  FMUL.FTZ R10, R10, c[0x0][0x320] ;  /* 0x0000c8000a0a7a20 */ /* 0x000fe20000410000 */
[----:B------:R-:W2:Y:S01]  /*3450*/  MUFU.TANH R48, R22 ;  /* 0x0000001600307308 */ /* 0x000ea20000002400 */
[----:B------:R-:W-:-:S07]  /*3460*/  FMUL.FTZ R11, R11, c[0x0][0x320] ;  /* 0x0000c8000b0b7a20 */ /* 0x000fce0000410000 */
[----:B------:R1:W1:Y:S02]  /*3470*/  MUFU.TANH R46, R23 ;  /* 0x00000017002e7308 */ /* 0x0002640000002400 */
[C---:B------:R-:W-:Y:S06]  /*3480*/  HMMA.16816.F32.BF16 R4, R204.reuse, R30, R4 ;  /* 0x0000001ecc04723c */ /* 0x040fec0000041804 */
[----:B------:R-:W2:Y:S02]  /*3490*/  MUFU.TANH R37, R8 ;  /* 0x0000000800257308 */ /* 0x000ea40000002400 */
[C---:B-1----:R-:W-:Y:S06]  /*34a0*/  HMMA.16816.F32.BF16 R20, R204.reuse, R40, R16 ;  /* 0x00000028cc14723c */ /* 0x042fec0000041810 */
[----:B------:R-:W1:Y:S02]  /*34b0*/  MUFU.TANH R36, R9 ;  /* 0x0000000900247308 */ /* 0x000e640000002400 */
[C---:B------:R-:W-:Y:S06]  /*34c0*/  HMMA.16816.F32.BF16 R16, R204.reuse, R42, R24 ;  /* 0x0000002acc10723c */ /* 0x040fec0000041818 */
[----:B------:R-:W1:Y:S08]  /*34d0*/  MUFU.TANH R40, R10 ;  /* 0x0000000a00287308 */ /* 0x000e700000002400 */
[----:B------:R5:W1:Y:S02]  /*34e0*/  MUFU.TANH R39, R11 ;  /* 0x0000000b00277308 */ /* 0x000a640000002400 */
[----:B-----5:R-:W-:Y:S01]  /*34f0*/  HMMA.16816.F32.BF16 R8, R204, R28, R12 ;  /* 0x0000001ccc08723c */ /* 0x020fe2000004180c */
[----:B------:R-:W-:-:S02]  /*3500*/  FMUL.FTZ R21, R21, c[0x0][0x320] ;  /* 0x0000c80015157a20 */ /* 0x000fc40000410000 */
[----:B------:R-:W-:Y:S02]  /*3510*/  FMUL.FTZ R22, R22, c[0x0][0x320] ;  /* 0x0000c80016167a20 */ /* 0x000fe40000410000 */
[----:B------:R-:W-:-:S03]  /*3520*/  FMUL.FTZ R23, R23, c[0x0][0x320] ;  /* 0x0000c80017177a20 */ /* 0x000fc60000410000 */
[----:B------:R-:W-:Y:S02]  /*3530*/  FMUL.FTZ R16, R16, c[0x0][0x320] ;  /* 0x0000c80010107a20 */ /* 0x000fe40000410000 */
[----:B------:R-:W-:Y:S02]  /*3540*/  FMUL.FTZ R17, R17, c[0x0][0x320] ;  /* 0x0000c80011117a20 */ /* 0x000fe40000410000 */
[----:B------:R-:W-:Y:S01]  /*3550*/  FMUL.FTZ R18, R18, c[0x0][0x320] ;  /* 0x0000c80012127a20 */ /* 0x000fe20000410000 */
[----:B------:R-:W-:Y:S01]  /*3560*/  ISETP.GE.AND P0, PT, R109, 0x2, PT ;  /* 0x000000026d00780c */ /* 0x000fe20003f06270 */
[----:B------:R-:W-:Y:S02]  /*3570*/  FMUL.FTZ R20, R20, c[0x0][0x320] ;  /* 0x0000c80014147a20 */ /* 0x000fe40000410000 */
[----:B------:R-:W-:Y:S02]  /*3580*/  FMUL.FTZ R19, R19, c[0x0][0x320] ;  /* 0x0000c80013137a20 */ /* 0x000fe40000410000 */
[----:B------:R-:W-:-:S02]  /*3590*/  FMUL.FTZ R4, R4, c[0x0][0x320] ;  /* 0x0000c80004047a20 */ /* 0x000fc40000410000 */
[----:B------:R-:W-:Y:S02]  /*35a0*/  FMUL.FTZ R5, R5, c[0x0][0x320] ;  /* 0x0000c80005057a20 */ /* 0x000fe40000410000 */
[----:B------:R-:W-:Y:S02]  /*35b0*/  FMUL.FTZ R6, R6, c[0x0][0x320] ;  /* 0x0000c80006067a20 */ /* 0x000fe40000410000 */
[----:B------:R-:W-:Y:S02]  /*35c0*/  FMUL.FTZ R7, R7, c[0x0][0x320] ;  /* 0x0000c80007077a20 */ /* 0x000fe40000410000 */
[----:B------:R-:W-:Y:S02]  /*35d0*/  FMUL.FTZ R8, R8, c[0x0][0x320] ;  /* 0x0000c80008087a20 */ /* 0x000fe40000410000 */
[----:B------:R-:W-:Y:S02]  /*35e0*/  FMUL.FTZ R9, R9, c[0x0][0x320] ;  /* 0x0000c80009097a20 */ /* 0x000fe40000410000 */
[----:B------:R-:W-:-:S02]  /*35f0*/  FMUL.FTZ R10, R10, c[0x0][0x320] ;  /* 0x0000c8000a0a7a20 */ /* 0x000fc40000410000 */
[----:B------:R-:W-:Y:S01]  /*3600*/  FMUL.FTZ R11, R11, c[0x0][0x320] ;  /* 0x0000c8000b0b7a20 */ /* 0x000fe20000410000 */
[----:B------:R1:W1:Y:S08]  /*3610*/  MUFU.TANH R24, R21 ;  /* 0x0000001500187308 */ /* 0x0002700000002400 */
        /* <DEDUP_REMOVED lines=16> */
[----:B------:R-:W-:Y:S01]  /*3720*/  BSSY B0, `(.L_x_443) ;  /* 0x0000024000007945 */ /* 0x000fe20003800000 */
[----:B------:R-:W-:Y:S06]  /*3730*/  BAR.SYNC.DEFER_BLOCKING 0x0 ;  /* 0x0000000000007b1d */ /* 0x000fec0000010000 */
[----:B------:R-:W-:Y:S05]  /*3740*/  @!P0 BRA `(.L_x_444) ;  /* 0x0000021000008947 */ /* 0x000fea0003800000 */
[----:B-1234-:R-:W-:Y:S01]  /*3750*/  IADD3 R0, R109, -0x2, RZ ;  /* 0xfffffffe6d007810 */ /* 0x01efe20007ffe0ff */
[C---:B------:R-:W-:Y:S01]  /*3760*/  IMAD.SHL.U32 R6, R129.reuse, 0x40, RZ ;  /* 0x0000004081067824 */ /* 0x040fe200078e00ff */
[----:B------:R-:W-:-:S02]  /*3770*/  SHF.L.U64.HI R7, R129, 0x6, R132 ;  /* 0x0000000681077819 */ /* 0x000fc40000010284 */
[----:B------:R-:W-:Y:S01]  /*3780*/  SHF.R.S32.HI R2, RZ, 0x1f, R0 ;  /* 0x0000001fff027819 */ /* 0x000fe20000011400 */
[----:B------:R-:W-:-:S04]  /*3790*/  IMAD.WIDE.U32 R4, R0, c[0x0][0x1e0], RZ ;  /* 0x0000780000047a25 */ /* 0x000fc800078e00ff */
[----:B------:R-:W-:-:S04]  /*37a0*/  IMAD R2, R2, c[0x0][0x1e0], RZ ;  /* 0x0000780002027a24 */ /* 0x000fc800078e02ff */
[----:B------:R-:W-:-:S04]  /*37b0*/  IMAD R0, R0, c[0x0][0x1e4], R2 ;  /* 0x0000790000007a24 */ /* 0x000fc800078e0202 */
[----:B------:R-:W-:Y:S02]  /*37c0*/  IMAD.IADD R0, R5, 0x1, R0 ;  /* 0x0000000105007824 */ /* 0x000fe400078e0200 */
[----:B------:R-:W-:-:S04]  /*37d0*/  IMAD.WIDE.U32 R4, R4, 0x60, R130 ;  /* 0x0000006004047825 */ /* 0x000fc800078e0082 */
[----:B------:R-:W-:Y:S01]  /*37e0*/  IMAD R0, R0, 0x60, RZ ;  /* 0x0000006000007824 */ /* 0x000fe200078e02ff */
        /* <DEDUP_REMOVED lines=23> */
.L_x_444:
[----:B--234-:R-:W-:Y:S05]  /*3960*/  BSYNC B0 ;  /* 0x0000000000007941 */ /* 0x01cfea0003800000 */
.L_x_443:
[----:B-1----:R-:W2:Y:S04]  /*3970*/  LDL R0, [R1+0x88] ;  /* 0x0000880001007983 */ /* 0x002ea80000100800 */
[----:B------:R-:W3:Y:S04]  /*3980*/  LDL R5, [R1+0x54] ;  /* 0x0000540001057983 */ /* 0x000ee80000100800 */
[----:B------:R-:W-:Y:S04]  /*3990*/  LDSM.16.MT88.4 R52, [R224+0x3000] ;  /* 0x00300000e034783b */ /* 0x000fe80000004200 */
[----:B------:R-:W-:Y:S04]  /*39a0*/  LDSM.16.MT88.4 R72, [R230+0x800] ;  /* 0x00080000e648783b */ /* 0x000fe80000004200 */
[----:B------:R-:W-:Y:S04]  /*39b0*/  LDSM.16.MT88.4 R84, [R228+0x3000] ;  /* 0x00300000e454783b */ /* 0x000fe80000004200 */
[----:B------:R-:W0:Y:S01]  /*39c0*/  LDGDEPBAR ;  /* 0x00000000000079af */ /* 0x000e220000000000 */
[----:B--2---:R-:W-:-:S04]  /*39d0*/  IMAD.IADD R0, R0, 0x1, R133 ;  /* 0x0000000100007824 */ /* 0x004fc800078e0285 */
[----:B------:R-:W-:-:S05]  /*39e0*/  @P1 IMAD.HI.U32 R2, R0, c[0x0][0x2c8], RZ ;  /* 0x0000b20000021a27 */ /* 0x000fca00078e00ff */
[----:B------:R-:W-:-:S05]  /*39f0*/  @P1 SHF.R.U32.HI R0, RZ, c[0x0][0x2cc], R2 ;  /* 0x0000b300ff001a19 */ /* 0x000fca0000011602 */
[----:B------:R-:W1:Y:S04]  /*3a00*/  SHFL.IDX PT, R2, R0, RZ, 0x1c1f ;  /* 0x001c1fff00027589 */ /* 0x000e6800000e0000 */
[----:B------:R2:W4:Y:S02]  /*3a10*/  SHFL.IDX PT, R4, R0, 0x1, 0x1c1f ;  /* 0x003c1f0000047f89 */ /* 0x00052400000e0000 */
[----:B--2---:R-:W-:-:S04]  /*3a20*/  IADD3 R0, R128, c[0x0][0x1d0], RZ ;  /* 0x0000740080007a10 */ /* 0x004fc80007ffe0ff */
[----:B---3--:R-:W-:Y:S01]  /*3a30*/  IADD3 R3, -R5, 0x1, R0 ;  /* 0x0000000105037810 */ /* 0x008fe20007ffe100 */
[----:B------:R-:W-:-:S03]  /*3a40*/  IMAD.IADD R0, R0, 0x1, -R5 ;  /* 0x0000000100007824 */ /* 0x000fc600078e0a05 */
[----:B------:R-:W-:-:S05]  /*3a50*/  IADD3 R3, R3, -c[0x0][0x168], RZ ;  /* 0x80005a0003037a10 */ /* 0x000fca0007ffe0ff */
[C---:B-1----:R-:W-:Y:S02]  /*3a60*/  IMAD.IADD R2, R3.reuse, 0x1, R2 ;  /* 0x0000000103027824 */ /* 0x042fe400078e0202 */
[----:B----4-:R-:W-:-:S03]  /*3a70*/  IMAD.IADD R3, R3, 0x1, R4 ;  /* 0x0000000103037824 */ /* 0x010fc600078e0204 */
[C---:B------:R-:W-:Y:S02]  /*3a80*/  IMNMX R2, R0.reuse, R2, PT ;  /* 0x0000000200027217 */ /* 0x040fe40003800200 */
[----:B------:R-:W-:Y:S02]  /*3a90*/  IMNMX R0, R0, R3, PT ;  /* 0x0000000300007217 */ /* 0x000fe40003800200 */
[C---:B------:R-:W-:Y:S02]  /*3aa0*/  ISETP.GT.AND P6, PT, R2.reuse, RZ, PT ;  /* 0x000000ff0200720c */ /* 0x040fe40003fc4270 */
[C---:B------:R-:W-:Y:S02]  /*3ab0*/  ISETP.GT.AND P5, PT, R2.reuse, 0x1, PT ;  /* 0x000000010200780c */ /* 0x040fe40003fa4270 */
[----:B------:R-:W-:Y:S02]  /*3ac0*/  ISETP.GT.AND P0, PT, R2, 0x8, PT ;  /* 0x000000080200780c */ /* 0x000fe40003f04270 */
[----:B------:R-:W-:-:S02]  /*3ad0*/  FSEL R4, R90, -INF , P6 ;  /* 0xff8000005a047808 */ /* 0x000fc40003000000 */
[----:B------:R-:W-:Y:S02]  /*3ae0*/  FSEL R5, R88, -INF , P5 ;  /* 0xff80000058057808 */ /* 0x000fe40002800000 */
[C---:B------:R-:W-:Y:S02]  /*3af0*/  ISETP.GT.AND P6, PT, R2.reuse, 0x9, PT ;  /* 0x000000090200780c */ /* 0x040fe40003fc4270 */
[----:B------:R-:W-:Y:S02]  /*3b00*/  ISETP.GT.AND P5, PT, R2, 0x10, PT ;  /* 0x000000100200780c */ /* 0x000fe40003fa4270 */
[----:B------:R-:W-:Y:S02]  /*3b10*/  FSEL R6, R82, -INF , P0 ;  /* 0xff80000052067808 */ /* 0x000fe40000000000 */
        /* <DEDUP_REMOVED lines=11> */
[----:B------:R-:W-:Y:S02]  /*3bd0*/  FMNMX.FTZ R101, R4, R5, !PT ;  /* 0x0000000504657209 */ /* 0x000fe40007810000 */
[----:B------:R-:W-:Y:S02]  /*3be0*/  FSEL R90, R63, -INF , P0 ;  /* 0xff8000003f5a7808 */ /* 0x000fe40000000000 */
[----:B------:R-:W-:-:S02]  /*3bf0*/  ISETP.GT.AND P0, PT, R2, 0x29, PT ;  /* 0x000000290200780c */ /* 0x000fc40003f04270 */
[----:B------:R-:W-:Y:S02]  /*3c00*/  FSEL R91, R61, -INF , P6 ;  /* 0xff8000003d5b7808 */ /* 0x000fe40003000000 */
[----:B------:R-:W-:Y:S02]  /*3c10*/  FSEL R102, R57, -INF , P5 ;  /* 0xff80000039667808 */ /* 0x000fe40002800000 */
[C---:B------:R-:W-:Y:S02]  /*3c20*/  ISETP.GT.AND P6, PT, R2.reuse, 0x30, PT ;  /* 0x000000300200780c */ /* 0x040fe40003fc4270 */
[----:B------:R-:W-:Y:S02]  /*3c30*/  ISETP.GT.AND P5, PT, R2, 0x31, PT ;  /* 0x000000310200780c */ /* 0x000fe40003fa4270 */
[----:B------:R-:W-:Y:S02]  /*3c40*/  FMNMX.FTZ R101, R6, R101, !PT ;  /* 0x0000006506657209 */ /* 0x000fe40007810000 */
[----:B------:R-:W-:-:S02]  /*3c50*/  FSEL R103, R56, -INF , P0 ;  /* 0xff80000038677808 */ /* 0x000fc40000000000 */
[----:B------:R-:W-:Y:S02]  /*3c60*/  ISETP.GT.AND P0, PT, R2, 0x38, PT ;  /* 0x000000380200780c */ /* 0x000fe40003f04270 */
[----:B------:R-:W-:Y:S02]  /*3c70*/  FSEL R222, R45, -INF , P6 ;  /* 0xff8000002dde7808 */ /* 0x000fe40003000000 */
[----:B------:R-:W-:Y:S02]  /*3c80*/  FSEL R223, R44, -INF , P5 ;  /* 0xff8000002cdf7808 */ /* 0x000fe40002800000 */
[----:B------:R-:W-:Y:S02]  /*3c90*/  FMNMX.FTZ R101, R8, R101, !PT ;  /* 0x0000006508657209 */ /* 0x000fe40007810000 */
[C---:B------:R-:W-:Y:S02]  /*3ca0*/  ISETP.GT.AND P6, PT, R2.reuse, 0x39, PT ;  /* 0x000000390200780c */ /* 0x040fe40003fc4270 */
[----:B------:R-:W-:-:S02]  /*3cb0*/  ISETP.GT.AND P5, PT, R2, 0x40, PT ;  /* 0x000000400200780c */ /* 0x000fc40003fa4270 */
[----:B------:R-:W-:Y:S02]  /*3cc0*/  FSEL R114, R37, -INF , P0 ;  /* 0xff80000025727808 */ /* 0x000fe40000000000 */
[----:B------:R-:W-:Y:S02]  /*3cd0*/  FMNMX.FTZ R101, R12, R101, !PT ;  /* 0x000000650c657209 */ /* 0x000fe40007810000 */
[----:B------:R-:W-:Y:S02]  /*3ce0*/  ISETP.GT.AND P0, PT, R2, 0x41, PT ;  /* 0x000000410200780c */ /* 0x000fe40003f04270 */
[----:B------:R-:W-:Y:S02]  /*3cf0*/  FSEL R115, R36, -INF , P6 ;  /* 0xff80000024737808 */ /* 0x000fe40003000000 */
[----:B------:R-:W-:Y:S02]  /*3d00*/  FSEL R112, R25, -INF , P5 ;  /* 0xff80000019707808 */ /* 0x000fe40002800000 */
[----:B------:R-:W-:-:S02]  /*3d10*/  ISETP.GT.AND P6, PT, R2, 0x48, PT ;  /* 0x000000480200780c */ /* 0x000fc40003fc4270 */
[----:B------:R-:W-:Y:S02]  /*3d20*/  ISETP.GT.AND P5, PT, R2, 0x49, PT ;  /* 0x000000490200780c */ /* 0x000fe40003fa4270 */
[----:B------:R-:W-:Y:S02]  /*3d30*/  FMNMX.FTZ R101, R13, R101, !PT ;  /* 0x000000650d657209 */ /* 0x000fe40007810000 */
[----:B------:R-:W-:Y:S02]  /*3d40*/  FSEL R107, R24, -INF , P0 ;  /* 0xff800000186b7808 */ /* 0x000fe40000000000 */
[----:B------:R-:W-:Y:S02]  /*3d50*/  ISETP.GT.AND P0, PT, R2, 0x50, PT ;  /* 0x000000500200780c */ /* 0x000fe40003f04270 */
[----:B------:R-:W-:Y:S02]  /*3d60*/  FSEL R106, R22, -INF , P6 ;  /* 0xff800000166a7808 */ /* 0x000fe40003000000 */
[----:B------:R-:W-:-:S02]  /*3d70*/  FSEL R105, R21, -INF , P5 ;  /* 0xff80000015697808 */ /* 0x000fc40002800000 */
[C---:B------:R-:W-:Y:S02]  /*3d80*/  ISETP.GT.AND P6, PT, R2.reuse, 0x51, PT ;  /* 0x000000510200780c */ /* 0x040fe40003fc4270 */
[----:B------:R-:W-:Y:S02]  /*3d90*/  ISETP.GT.AND P5, PT, R2, 0x58, PT ;  /* 0x000000580200780c */ /* 0x000fe40003fa4270 */
[----:B------:R-:W-:Y:S02]  /*3da0*/  FMNMX.FTZ R101, R14, R101, !PT ;  /* 0x000000650e657209 */ /* 0x000fe40007810000 */
[----:B------:R-:W-:Y:S02]  /*3db0*/  FSEL R104, R18, -INF , P0 ;  /* 0xff80000012687808 */ /* 0x000fe40000000000 */
[----:B------:R-:W-:Y:S02]  /*3dc0*/  ISETP.GT.AND P0, PT, R2, 0x59, PT ;  /* 0x000000590200780c */ /* 0x000fe40003f04270 */
[----:B------:R-:W-:-:S02]  /*3dd0*/  FSEL R111, R17, -INF , P6 ;  /* 0xff800000116f7808 */ /* 0x000fc40003000000 */
[----:B------:R-:W-:Y:S02]  /*3de0*/  FSEL R110, R16, -INF , P5 ;  /* 0xff800000106e7808 */ /* 0x000fe40002800000 */
[C---:B------:R-:W-:Y:S02]  /*3df0*/  ISETP.GT.AND P6, PT, R0.reuse, RZ, PT ;  /* 0x000000ff0000720c */ /* 0x040fe40003fc4270 */
[----:B------:R-:W-:Y:S02]  /*3e00*/  ISETP.GT.AND P5, PT, R0, 0x1, PT ;  /* 0x000000010000780c */ /* 0x000fe40003fa4270 */
[----:B------:R-:W-:Y:S02]  /*3e10*/  FMNMX.FTZ R101, R20, R101, !PT ;  /* 0x0000006514657209 */ /* 0x000fe40007810000 */
[----:B------:R-:W-:Y:S02]  /*3e20*/  FSEL R108, R15, -INF , P0 ;  /* 0xff8000000f6c7808 */ /* 0x000fe40000000000 */
[----:B------:R-:W-:-:S02]  /*3e30*/  ISETP.GT.AND P0, PT, R0, 0x8, PT ;  /* 0x000000080000780c */ /* 0x000fc40003f04270 */
[----:B------:R-:W-:Y:S02]  /*3e40*/  FSEL R7, R96, -INF , P6 ;  /* 0xff80000060077808 */ /* 0x000fe40003000000 */
[----:B------:R-:W-:Y:S02]  /*3e50*/  FSEL R11, R89, -INF , P5 ;  /* 0xff800000590b7808 */ /* 0x000fe40002800000 */
[----:B------:R-:W-:Y:S02]  /*3e60*/  FMNMX.FTZ R101, R90, R101, !PT ;  /* 0x000000655a657209 */ /* 0x000fe40007810000 */
[----:B------:R-:W-:Y:S02]  /*3e70*/  ISETP.GT.AND P5, PT, R0, 0x9, PT ;  /* 0x000000090000780c */ /* 0x000fe40003fa4270 */
[----:B------:R-:W-:Y:S02]  /*3e80*/  FSEL R10, R83, -INF , P0 ;  /* 0xff800000530a7808 */ /* 0x000fe40000000000 */
[----:B------:R-:W-:-:S02]  /*3e90*/  FMNMX.FTZ R2, R7, R11, !PT ;  /* 0x0000000b07027209 */ /* 0x000fc40007810000 */
[----:B------:R-:W-:Y:S02]  /*3ea0*/  FMNMX.FTZ R101, R91, R101, !PT ;  /* 0x000000655b657209 */ /* 0x000fe40007810000 */
[----:B------:R-:W-:Y:S02]  /*3eb0*/  ISETP.GT.AND P0, PT, R0, 0x10, PT ;  /* 0x000000100000780c */ /* 0x000fe40003f04270 */
[----:B------:R-:W-:Y:S02]  /*3ec0*/  FSEL R9, R81, -INF , P5 ;  /* 0xff80000051097808 */ /* 0x000fe40002800000 */
[----:B------:R-:W-:Y:S02]  /*3ed0*/  FMNMX.FTZ R2, R10, R2, !PT ;  /* 0x000000020a027209 */ /* 0x000fe40007810000 */
[----:B------:R-:W-:Y:S02]  /*3ee0*/  FMNMX.FTZ R101, R102, R101, !PT ;  /* 0x0000006566657209 */ /* 0x000fe40007810000 */
[----:B------:R-:W-:-:S02]  /*3ef0*/  ISETP.GT.AND P5, PT, R0, 0x11, PT ;  /* 0x000000110000780c */ /* 0x000fc40003fa4270 */
[----:B------:R-:W-:Y:S02]  /*3f00*/  FSEL R16, R79, -INF , P0 ;  /* 0xff8000004f107808 */ /* 0x000fe40000000000 */
[----:B------:R-:W-:Y:S02]  /*3f10*/  FMNMX.FTZ R2, R9, R2, !PT ;  /* 0x0000000209027209 */ /* 0x000fe40007810000 */
[----:B------:R-:W-:Y:S02]  /*3f20*/  FMNMX.FTZ R101, R103, R101, !PT ;  /* 0x0000006567657209 */ /* 0x000fe40007810000 */
[----:B------:R-:W-:Y:S02]  /*3f30*/  ISETP.GT.AND P0, PT, R0, 0x18, PT ;  /* 0x000000180000780c */ /* 0x000fe40003f04270 */
[----:B------:R-:W-:Y:S02]  /*3f40*/  FSEL R19, R78, -INF , P5 ;  /* 0xff8000004e137808 */ /* 0x000fe40002800000 */
[----:B------:R-:W-:-:S02]  /*3f50*/  FMNMX.FTZ R2, R16, R2, !PT ;  /* 0x0000000210027209 */ /* 0x000fc40007810000 */
[----:B------:R-:W-:Y:S02]  /*3f60*/  FMNMX.FTZ R101, R222, R101, !PT ;  /* 0x00000065de657209 */ /* 0x000fe40007810000 */
[C---:B------:R-:W-:Y:S02]  /*3f70*/  ISETP.GT.AND P5, PT, R0.reuse, 0x19, PT ;  /* 0x000000190000780c */ /* 0x040fe40003fa4270 */
        /* <DEDUP_REMOVED lines=11> */
[----:B------:R-:W-:Y:S02]  /*4030*/  ISETP.GT.AND P0, PT, R0, 0x28, PT ;  /* 0x000000280000780c */ /* 0x000fe40003f04270 */
[----:B------:R-:W-:Y:S02]  /*4040*/  FSEL R88, R64, -INF , P5 ;  /* 0xff80000040587808 */ /* 0x000fe40002800000 */
[----:B------:R-:W-:Y:S01]  /*4050*/  FMNMX.FTZ R2, R89, R2, !PT ;  /* 0x0000000259027209 */ /* 0x000fe20007810000 */
[----:B------:R-:W-:Y:S01]  /*4060*/  LDSM.16.MT88.4 R64, [R224+0x800] ;  /* 0x00080000e040783b */ /* 0x000fe20000004200 */
[----:B------:R-:W-:Y:S02]  /*4070*/  FMNMX.FTZ R101, R112, R101, !PT ;  /* 0x0000006570657209 */ /* 0x000fe40007810000 */
[----:B------:R-:W-:-:S02]  /*4080*/  ISETP.GT.AND P5, PT, R0, 0x29, PT ;  /* 0x000000290000780c */ /* 0x000fc40003fa4270 */
[----:B------:R-:W-:Y:S02]  /*4090*/  FSEL R83, R62, -INF , P0 ;  /* 0xff8000003e537808 */ /* 0x000fe40000000000 */
[----:B------:R-:W-:Y:S02]  /*40a0*/  FMNMX.FTZ R2, R88, R2, !PT ;  /* 0x0000000258027209 */ /* 0x000fe40007810000 */
[----:B------:R-:W-:Y:S02]  /*40b0*/  FMNMX.FTZ R101, R107, R101, !PT ;  /* 0x000000656b657209 */ /* 0x000fe40007810000 */
[----:B------:R-:W-:Y:S02]  /*40c0*/  ISETP.GT.AND P0, PT, R0, 0x30, PT ;  /* 0x000000300000780c */ /* 0x000fe40003f04270 */
[----:B------:R-:W-:Y:S02]  /*40d0*/  FSEL R82, R60, -INF , P5 ;  /* 0xff8000003c527808 */ /* 0x000fe40002800000 */
[----:B------:R-:W-:Y:S01]  /*40e0*/  FMNMX.FTZ R2, R83, R2, !PT ;  /* 0x0000000253027209 */ /* 0x000fe20007810000 */
[----:B------:R-:W-:Y:S01]  /*40f0*/  LDSM.16.MT88.4 R60, [R249] ;  /* 0x00000000f93c783b */ /* 0x000fe20000004200 */
[----:B------:R-:W-:-:S02]  /*4100*/  FMNMX.FTZ R101, R106, R101, !PT ;  /* 0x000000656a657209 */ /* 0x000fc40007810000 */
[----:B------:R-:W-:Y:S02]  /*4110*/  ISETP.GT.AND P5, PT, R0, 0x31, PT ;  /* 0x000000310000780c */ /* 0x000fe40003fa4270 */
[----:B------:R-:W-:Y:S02]  /*4120*/  FSEL R154, R48, -INF , P0 ;  /* 0xff800000309a7808 */ /* 0x000fe40000000000 */
[----:B------:R-:W-:Y:S02]  /*4130*/  FMNMX.FTZ R2, R82, R2, !PT ;  /* 0x0000000252027209 */ /* 0x000fe40007810000 */
[----:B------:R-:W-:Y:S02]  /*4140*/  FMNMX.FTZ R101, R105, R101, !PT ;  /* 0x0000006569657209 */ /* 0x000fe40007810000 */
[----:B------:R-:W-:Y:S02]  /*4150*/  ISETP.GT.AND P0, PT, R0, 0x38, PT ;  /* 0x000000380000780c */ /* 0x000fe40003f04270 */
[----:B------:R-:W-:-:S02]  /*4160*/  FSEL R155, R46, -INF , P5 ;  /* 0xff8000002e9b7808 */ /* 0x000fc40002800000 */
[----:B------:R-:W-:Y:S01]  /*4170*/  FMNMX.FTZ R2, R154, R2, !PT ;  /* 0x000000029a027209 */ /* 0x000fe20007810000 */
[----:B------:R-:W-:Y:S01]  /*4180*/  LDSM.16.MT88.4 R44, [R228+0x800] ;  /* 0x00080000e42c783b */ /* 0x000fe20000004200 */
[----:B------:R-:W-:Y:S02]  /*4190*/  FMNMX.FTZ R101, R104, R101, !PT ;  /* 0x0000006568657209 */ /* 0x000fe40007810000 */
[----:B------:R-:W-:Y:S02]  /*41a0*/  ISETP.GT.AND P5, PT, R0, 0x39, PT ;  /* 0x000000390000780c */ /* 0x000fe40003fa4270 */
[----:B------:R-:W-:Y:S02]  /*41b0*/  FSEL R221, R40, -INF , P0 ;  /* 0xff80000028dd7808 */ /* 0x000fe40000000000 */
[----:B------:R-:W-:Y:S01]  /*41c0*/  FMNMX.FTZ R2, R155, R2, !PT ;  /* 0x000000029b027209 */ /* 0x000fe20007810000 */
[----:B------:R-:W-:Y:S01]  /*41d0*/  LDSM.16.MT88.4 R40, [R227+0x800] ;  /* 0x00080000e328783b */ /* 0x000fe20000004200 */
[----:B------:R-:W-:-:S02]  /*41e0*/  FMNMX.FTZ R101, R111, R101, !PT ;  /* 0x000000656f657209 */ /* 0x000fc40007810000 */
[----:B------:R-:W-:Y:S02]  /*41f0*/  ISETP.GT.AND P0, PT, R0, 0x40, PT ;  /* 0x000000400000780c */ /* 0x000fe40003f04270 */
[----:B------:R-:W-:Y:S02]  /*4200*/  FSEL R220, R39, -INF , P5 ;  /* 0xff80000027dc7808 */ /* 0x000fe40002800000 */
[----:B------:R-:W-:Y:S02]  /*4210*/  FMNMX.FTZ R2, R221, R2, !PT ;  /* 0x00000002dd027209 */ /* 0x000fe40007810000 */
[----:B------:R-:W-:Y:S02]  /*4220*/  FMNMX.FTZ R101, R110, R101, !PT ;  /* 0x000000656e657209 */ /* 0x000fe40007810000 */
[----:B------:R-:W-:Y:S02]  /*4230*/  ISETP.GT.AND P5, PT, R0, 0x41, PT ;  /* 0x000000410000780c */ /* 0x000fe40003fa4270 */
[----:B------:R-:W-:-:S02]  /*4240*/  FSEL R93, R38, -INF , P0 ;  /* 0xff800000265d7808 */ /* 0x000fc40000000000 */
[----:B------:R-:W-:Y:S02]  /*4250*/  FMNMX.FTZ R2, R220, R2, !PT ;  /* 0x00000002dc027209 */ /* 0x000fe40007810000 */
[----:B------:R-:W-:Y:S02]  /*4260*/  FMNMX.FTZ R101, R108, R101, !PT ;  /* 0x000000656c657209 */ /* 0x000fe40007810000 */
[C---:B------:R-:W-:Y:S02]  /*4270*/  ISETP.GT.AND P0, PT, R0.reuse, 0x48, PT ;  /* 0x000000480000780c */ /* 0x040fe40003f04270 */
[----:B------:R-:W-:Y:S01]  /*4280*/  FSEL R99, R33, -INF , P5 ;  /* 0xff80000021637808 */ /* 0x000fe20002800000 */
[----:B------:R-:W1:Y:S01]  /*4290*/  SHFL.BFLY PT, R3, R101, 0x2, 0x1f ;  /* 0x0c401f0065037f89 */ /* 0x000e6200000e0000 */
[----:B------:R-:W-:Y:S02]  /*42a0*/  FMNMX.FTZ R2, R93, R2, !PT ;  /* 0x000000025d027209 */ /* 0x000fe40007810000 */
[----:B------:R-:W-:-:S02]  /*42b0*/  ISETP.GT.AND P5, PT, R0, 0x49, PT ;  /* 0x000000490000780c */ /* 0x000fc40003fa4270 */
[----:B------:R-:W-:Y:S02]  /*42c0*/  FSEL R97, R32, -INF , P0 ;  /* 0xff80000020617808 */ /* 0x000fe40000000000 */
[----:B------:R-:W-:Y:S01]  /*42d0*/  FMNMX.FTZ R2, R99, R2, !PT ;  /* 0x0000000263027209 */ /* 0x000fe20007810000 */
[----:B------:R-:W-:Y:S01]  /*42e0*/  LDSM.16.MT88.4 R32, [R227] ;  /* 0x00000000e320783b */ /* 0x000fe20000004200 */
[C---:B------:R-:W-:Y:S02]  /*42f0*/  ISETP.GT.AND P0, PT, R0.reuse, 0x50, PT ;  /* 0x000000500000780c */ /* 0x040fe40003f04270 */
[----:B------:R-:W-:Y:S02]  /*4300*/  FSEL R98, R29, -INF , P5 ;  /* 0xff8000001d627808 */ /* 0x000fe40002800000 */
[----:B------:R-:W-:Y:S02]  /*4310*/  FMNMX.FTZ R2, R97, R2, !PT ;  /* 0x0000000261027209 */ /* 0x000fe40007810000 */
[----:B------:R-:W-:-:S02]  /*4320*/  ISETP.GT.AND P5, PT, R0, 0x51, PT ;  /* 0x000000510000780c */ /* 0x000fc40003fa4270 */
[----:B------:R-:W-:Y:S02]  /*4330*/  FSEL R92, R28, -INF , P0 ;  /* 0xff8000001c5c7808 */ /* 0x000fe40000000000 */
[----:B------:R-:W-:Y:S02]  /*4340*/  FMNMX.FTZ R2, R98, R2, !PT ;  /* 0x0000000262027209 */ /* 0x000fe40007810000 */
[----:B------:R-:W-:Y:S02]  /*4350*/  ISETP.GT.AND P0, PT, R0, 0x58, PT ;  /* 0x000000580000780c */ /* 0x000fe40003f04270 */
[----:B------:R-:W-:Y:S02]  /*4360*/  FSEL R113, R27, -INF , P5 ;  /* 0xff8000001b717808 */ /* 0x000fe40002800000 */
[----:B------:R-:W-:Y:S02]  /*4370*/  FMNMX.FTZ R2, R92, R2, !PT ;  /* 0x000000025c027209 */ /* 0x000fe40007810000 */
[----:B------:R-:W-:-:S02]  /*4380*/  ISETP.GT.AND P5, PT, R0, 0x59, PT ;  /* 0x000000590000780c */ /* 0x000fc40003fa4270 */
[----:B------:R-:W-:Y:S02]  /*4390*/  FSEL R94, R26, -INF , P0 ;  /* 0xff8000001a5e7808 */ /* 0x000fe40000000000 */
[----:B------:R-:W-:Y:S02]  /*43a0*/  FMNMX.FTZ R0, R113, R2, !PT ;  /* 0x0000000271007209 */ /* 0x000fe40007810000 */
[----:B------:R-:W-:Y:S02]  /*43b0*/  FSEL R95, R23, -INF , P5 ;  /* 0xff800000175f7808 */ /* 0x000fe40002800000 */
        /* <DEDUP_REMOVED lines=11> */
[----:B------:R-:W-:-:S04]  /*4470*/  FFMA.FTZ R2, R4, c[0x0][0x2d0], -R0 ;  /* 0x0000b40004027a23 */ /* 0x000fc80000010800 */
[----:B------:R2:W-:Y:S01]  /*4480*/  MUFU.EX2 R71, R2 ;  /* 0x0000000200477308 */ /* 0x0005e20000000800 */
[----:B-1----:R-:W-:Y:S01]  /*4490*/  FMNMX.FTZ R100, R100, R3, !PT ;  /* 0x0000000364647209 */ /* 0x002fe20007810000 */
[--C-:B------:R-:W-:Y:S02]  /*44a0*/  FFMA.FTZ R3, R13, c[0x0][0x2d0], -R0.reuse ;  /* 0x0000b4000d037a23 */ /* 0x100fe40000010800 */
[----:B--2---:R-:W-:Y:S01]  /*44b0*/  FFMA.FTZ R2, R5, c[0x0][0x2d0], -R0 ;  /* 0x0000b40005027a23 */ /* 0x004fe20000010800 */
[----:B------:R-:W-:-:S03]  /*44c0*/  FSETP.NEU.FTZ.AND P0, PT, R100, -INF , PT ;  /* 0xff8000006400780b */ /* 0x000fc60003f1d000 */
[----:B------:R1:W-:Y:S08]  /*44d0*/  MUFU.EX2 R79, R3 ;  /* 0x00000003004f7308 */ /* 0x0003f00000000800 */
[----:B------:R2:W3:Y:S01]  /*44e0*/  MUFU.EX2 R70, R2 ;  /* 0x0000000200467308 */ /* 0x0004e20000000800 */
[----:B-1----:R-:W-:-:S07]  /*44f0*/  FFMA.FTZ R3, R14, c[0x0][0x2d0], -R0 ;  /* 0x0000b4000e037a23 */ /* 0x002fce0000010800 */
[----:B------:R-:W-:Y:S01]  /*4500*/  MUFU.EX2 R81, R3 ;  /* 0x0000000300517308 */ /* 0x000fe20000000800 */
[----:B--2---:R-:W-:-:S07]  /*4510*/  FFMA.FTZ R2, R6, c[0x0][0x2d0], -R0 ;  /* 0x0000b40006027a23 */ /* 0x004fce0000010800 */
[----:B------:R1:W-:Y:S02]  /*4520*/  MUFU.EX2 R77, R2 ;  /* 0x00000002004d7308 */ /* 0x0003e40000000800 */
[----:B-1----:R-:W-:Y:S01]  /*4530*/  FFMA.FTZ R2, R8, c[0x0][0x2d0], -R0 ;  /* 0x0000b40008027a23 */ /* 0x002fe20000010800 */
[----:B---3--:R-:W-:-:S05]  /*4540*/  F2FP.BF16.PACK_AB R8, R70, R71 ;  /* 0x000000474608723e */ /* 0x008fca00000010ff */
[----:B------:R1:W2:Y:S02]  /*4550*/  MUFU.EX2 R78, R2 ;  /* 0x00000002004e7308 */ /* 0x0002a40000000800 */
[----:B-1----:R-:W-:Y:S02]  /*4560*/  FFMA.FTZ R2, R12, c[0x0][0x2d0], -R0 ;  /* 0x0000b4000c027a23 */ /* 0x002fe40000010800 */
[----:B------:R-:W1:Y:S04]  /*4570*/  LDSM.16.MT88.4 R12, [R224] ;  /* 0x00000000e00c783b */ /* 0x000e680000004200 */
[----:B------:R3:W-:Y:S02]  /*4580*/  MUFU.EX2 R80, R2 ;  /* 0x0000000200507308 */ /* 0x0007e40000000800 */
[----:B---3--:R-:W-:-:S05]  /*4590*/  FMUL.FTZ R2, R100, c[0x0][0x2d0] ;  /* 0x0000b40064027a20 */ /* 0x008fca0000410000 */
[----:B------:R-:W-:-:S05]  /*45a0*/  FSEL R2, R2, RZ, P0 ;  /* 0x000000ff02027208 */ /* 0x000fca0000000000 */
[--C-:B------:R-:W-:Y:S02]  /*45b0*/  FFMA.FTZ R3, R7, c[0x0][0x2d0], -R2.reuse ;  /* 0x0000b40007037a23 */ /* 0x100fe40000010802 */
[----:B------:R-:W3:Y:S02]  /*45c0*/  LDSM.16.MT88.4 R4, [R228] ;  /* 0x00000000e404783b */ /* 0x000ee40000004200 */
[----:B------:R4:W-:Y:S02]  /*45d0*/  MUFU.EX2 R57, R3 ;  /* 0x0000000300397308 */ /* 0x0009e40000000800 */
[----:B----4-:R-:W-:-:S06]  /*45e0*/  FFMA.FTZ R3, R11, c[0x0][0x2d0], -R2 ;  /* 0x0000b4000b037a23 */ /* 0x010fcc0000010802 */
[----:B------:R4:W5:Y:S02]  /*45f0*/  MUFU.EX2 R56, R3 ;  /* 0x0000000300387308 */ /* 0x0009640000000800 */
[----:B----4-:R-:W-:Y:S01]  /*4600*/  FFMA.FTZ R3, R10, c[0x0][0x2d0], -R2 ;  /* 0x0000b4000a037a23 */ /* 0x010fe20000010802 */
[----:B--2---:R-:W-:-:S05]  /*4610*/  F2FP.BF16.PACK_AB R10, R78, R77 ;  /* 0x0000004d4e0a723e */ /* 0x004fca00000010ff */
[----:B------:R2:W-:Y:S02]  /*4620*/  MUFU.EX2 R58, R3 ;  /* 0x00000003003a7308 */ /* 0x0005e40000000800 */
[----:B--2---:R-:W-:Y:S01]  /*4630*/  FFMA.FTZ R3, R9, c[0x0][0x2d0], -R2 ;  /* 0x0000b40009037a23 */ /* 0x004fe20000010802 */
[----:B-----5:R-:W-:-:S05]  /*4640*/  F2FP.BF16.PACK_AB R9, R56, R57 ;  /* 0x000000393809723e */ /* 0x020fca00000010ff */
[----:B------:R2:W4:Y:S02]  /*4650*/  MUFU.EX2 R59, R3 ;  /* 0x00000003003b7308 */ /* 0x0005240000000800 */
[----:B--2---:R-:W-:Y:S01]  /*4660*/  FFMA.FTZ R3, R20, c[0x0][0x2d0], -R0 ;  /* 0x0000b40014037a23 */ /* 0x004fe20000010800 */
[----:B----4-:R-:W-:-:S05]  /*4670*/  F2FP.BF16.PACK_AB R11, R59, R58 ;  /* 0x0000003a3b0b723e */ /* 0x010fca00000010ff */
[----:B------:R2:W4:Y:S02]  /*4680*/  MUFU.EX2 R153, R3 ;  /* 0x0000000300997308 */ /* 0x0005240000000800 */
[C---:B-1----:R-:W-:Y:S08]  /*4690*/  HMMA.16816.F32.BF16 R36, R8.reuse, R14, RZ ;  /* 0x0000000e0824723c */ /* 0x042ff000000418ff */
[----:B------:R-:W-:Y:S01]  /*46a0*/  HMMA.16816.F32.BF16 R48, R8, R12, RZ ;  /* 0x0000000c0830723c */ /* 0x000fe200000418ff */
[----:B--2---:R-:W-:-:S04]  /*46b0*/  FFMA.FTZ R3, R16, c[0x0][0x2d0], -R2 ;  /* 0x0000b40010037a23 */ /* 0x004fc80000010802 */
[----:B------:R1:W-:Y:S03]  /*46c0*/  MUFU.EX2 R69, R3 ;  /* 0x0000000300457308 */ /* 0x0003e60000000800 */
[C---:B---3--:R-:W-:Y:S07]  /*46d0*/  HMMA.16816.F32.BF16 R28, R8.reuse, R4, RZ ;  /* 0x00000004081c723c */ /* 0x048fee00000418ff */
[----:B------:R-:W-:Y:S01]  /*46e0*/  F2FP.BF16.PACK_AB R4, R79, R80 ;  /* 0x000000504f04723e */ /* 0x000fe200000010ff */
[----:B------:R-:W-:Y:S01]  /*46f0*/  HMMA.16816.F32.BF16 R24, R8, R6, RZ ;  /* 0x000000060818723c */ /* 0x000fe200000418ff */
[----:B-1----:R-:W-:-:S07]  /*4700*/  FFMA.FTZ R3, R19, c[0x0][0x2d0], -R2 ;  /* 0x0000b40013037a23 */ /* 0x002fce0000010802 */
[C---:B------:R-:W-:Y:S01]  /*4710*/  HMMA.16816.F32.BF16 R20, R8.reuse, R32, RZ ;  /* 0x000000200814723c */ /* 0x040fe200000418ff */
[----:B----4-:R-:W-:Y:S01]  /*4720*/  F2FP.BF16.PACK_AB R6, R153, R81 ;  /* 0x000000519906723e */ /* 0x010fe200000010ff */
[----:B------:R1:W2:Y:S06]  /*4730*/  MUFU.EX2 R68, R3 ;  /* 0x0000000300447308 */ /* 0x0002ac0000000800 */
[----:B------:R-:W-:Y:S01]  /*4740*/  HMMA.16816.F32.BF16 R12, R8, R60, RZ ;  /* 0x0000003c080c723c */ /* 0x000fe200000418ff */
[----:B-1----:R-:W-:Y:S01]  /*4750*/  FFMA.FTZ R3, R18, c[0x0][0x2d0], -R2 ;  /* 0x0000b40012037a23 */ /* 0x002fe20000010802 */
[----:B--2---:R-:W-:-:S03]  /*4760*/  F2FP.BF16.PACK_AB R5, R68, R69 ;  /* 0x000000454405723e */ /* 0x004fc600000010ff */
[----:B------:R1:W-:Y:S02]  /*4770*/  MUFU.EX2 R76, R3 ;  /* 0x00000003004c7308 */ /* 0x0003e40000000800 */
[----:B-1----:R-:W-:Y:S02]  /*4780*/  FFMA.FTZ R3, R17, c[0x0][0x2d0], -R2 ;  /* 0x0000b40011037a23 */ /* 0x002fe40000010802 */
[----:B------:R-:W-:Y:S01]  /*4790*/  HMMA.16816.F32.BF16 R16, R8, R34, RZ ;  /* 0x000000220810723c */ /* 0x000fe200000418ff */
[----:B------:R-:W1:Y:S03]  /*47a0*/  LDSM.16.MT88.4 R32, [R224+0x3800] ;  /* 0x00380000e020783b */ /* 0x000e660000004200 */
[----:B------:R-:W2:Y:S02]  /*47b0*/  MUFU.EX2 R152, R3 ;  /* 0x0000000300987308 */ /* 0x000ea40000000800 */
[----:B--2---:R-:W-:Y:S01]  /*47c0*/  F2FP.BF16.PACK_AB R7, R152, R76 ;  /* 0x0000004c9807723e */ /* 0x004fe200000010ff */
[----:B------:R-:W-:-:S06]  /*47d0*/  FADD.FTZ R3, R71, R70 ;  /* 0x0000004647037221 */ /* 0x000fcc0000010000 */
[C---:B------:R-:W-:Y:S01]  /*47e0*/  HMMA.16816.F32.BF16 R144, R4.reuse, R66, R36 ;  /* 0x000000420490723c */ /* 0x040fe20000041824 */
[----:B------:R-:W2:Y:S07]  /*47f0*/  LDSM.16.MT88.4 R36, [R227+0x3000] ;  /* 0x00300000e324783b */ /* 0x000eae0000004200 */
[C---:B------:R-:W-:Y:S01]  /*4800*/  HMMA.16816.F32.BF16 R216, R4.reuse, R64, R48 ;  /* 0x0000004004d8723c */ /* 0x040fe20000041830 */
[----:B------:R-:W3:Y:S07]  /*4810*/  LDSM.16.MT88.4 R48, [R228+0x3800] ;  /* 0x00380000e430783b */ /* 0x000eee0000004200 */
[C---:B------:R-:W-:Y:S01]  /*4820*/  HMMA.16816.F32.BF16 R212, R4.reuse, R44, R28 ;  /* 0x0000002c04d4723c */ /* 0x040fe2000004181c */
[----:B------:R-:W-:Y:S07]  /*4830*/  LDSM.16.MT88.4 R28, [R227+0x3800] ;  /* 0x00380000e31c783b */ /* 0x000fee0000004200 */
[C---:B------:R-:W-:Y:S08]  /*4840*/  HMMA.16816.F32.BF16 R64, R4.reuse, R46, R24 ;  /* 0x0000002e0440723c */ /* 0x040ff00000041818 */
[C---:B------:R-:W-:Y:S08]  /*4850*/  HMMA.16816.F32.BF16 R208, R4.reuse, R40, R20 ;  /* 0x0000002804d0723c */ /* 0x040ff00000041814 */
[----:B------:R-:W-:Y:S01]  /*4860*/  HMMA.16816.F32.BF16 R44, R4, R42, R16 ;  /* 0x0000002a042c723c */ /* 0x000fe20000041810 */
[----:B------:R-:W4:Y:S07]  /*4870*/  LDSM.16.MT88.4 R40, [R230+0x3000] ;  /* 0x00300000e628783b */ /* 0x000f2e0000004200 */
[C---:B------:R-:W-:Y:S08]  /*4880*/  HMMA.16816.F32.BF16 R20, R8.reuse, R52, RZ ;  /* 0x000000340814723c */ /* 0x040ff000000418ff */
[----:B------:R-:W-:Y:S08]  /*4890*/  HMMA.16816.F32.BF16 R16, R8, R54, RZ ;  /* 0x000000360810723c */ /* 0x000ff000000418ff */
[----:B------:R-:W-:Y:S07]  /*48a0*/  HMMA.16816.F32.BF16 R164, R4, R72, R12 ;  /* 0x0000004804a4723c */ /* 0x000fee000004180c */
[----:B------:R-:W-:Y:S01]  /*48b0*/  IMAD.MOV.U32 R73, RZ, RZ, R93 ;  /* 0x000000ffff497224 */ /* 0x000fe200078e005d */
[----:B------:R-:W-:Y:S01]  /*48c0*/  HMMA.16816.F32.BF16 R12, R8, R84, RZ ;  /* 0x00000054080c723c */ /* 0x000fe200000418ff */
[----:B------:R-:W-:-:S07]  /*48d0*/  IMAD.MOV.U32 R72, RZ, RZ, R92 ;  /* 0x000000ffff487224 */ /* 0x000fce00078e005c */
[C---:B-1----:R-:W-:Y:S08]  /*48e0*/  HMMA.16816.F32.BF16 R140, R4.reuse, R32, R20 ;  /* 0x00000020048c723c */ /* 0x042ff00000041814 */
[----:B------:R-:W-:Y:S01]  /*48f0*/  HMMA.16816.F32.BF16 R132, R4, R34, R16 ;  /* 0x000000220484723c */ /* 0x000fe20000041810 */
[----:B------:R-:W1:Y:S07]  /*4900*/  LDSM.16.MT88.4 R32, [R230+0x3800] ;  /* 0x00380000e620783b */ /* 0x000e6e0000004200 */
[C---:B--2---:R-:W-:Y:S08]  /*4910*/  HMMA.16816.F32.BF16 R20, R8.reuse, R36, RZ ;  /* 0x000000240814723c */ /* 0x044ff000000418ff */
[----:B------:R-:W-:Y:S01]  /*4920*/  HMMA.16816.F32.BF16 R16, R8, R38, RZ ;  /* 0x000000260810723c */ /* 0x000fe200000418ff */
[----:B------:R-:W2:Y:S07]  /*4930*/  LDSM.16.MT88.4 R36, [R224+0x6000] ;  /* 0x00600000e024783b */ /* 0x000eae0000004200 */
[----:B---3--:R-:W-:Y:S08]  /*4940*/  HMMA.16816.F32.BF16 R136, R4, R48, R12 ;  /* 0x000000300488723c */ /* 0x008ff0000004180c */
[C---:B----4-:R-:W-:Y:S07]  /*4950*/  HMMA.16816.F32.BF16 R12, R8.reuse, R40, RZ ;  /* 0x00000028080c723c */ /* 0x050fee00000418ff */
[----:B------:R-:W-:Y:S01]  /*4960*/  IMAD.MOV.U32 R41, RZ, RZ, R115 ;  /* 0x000000ffff297224 */ /* 0x000fe200078e0073 */
[----:B------:R-:W-:Y:S01]  /*4970*/  HMMA.16816.F32.BF16 R24, R8, R62, RZ ;  /* 0x0000003e0818723c */ /* 0x000fe200000418ff */
[----:B------:R-:W-:-:S07]  /*4980*/  IMAD.MOV.U32 R40, RZ, RZ, R114 ;  /* 0x000000ffff287224 */ /* 0x000fce00078e0072 */
[C---:B------:R-:W-:Y:S01]  /*4990*/  HMMA.16816.F32.BF16 R128, R4.reuse, R28, R20 ;  /* 0x0000001c0480723c */ /* 0x040fe20000041814 */
[----:B------:R-:W3:Y:S07]  /*49a0*/  LDSM.16.MT88.4 R20, [R224+0x6800] ;  /* 0x00680000e014783b */ /* 0x000eee0000004200 */
[C---:B-1----:R-:W-:Y:S07]  /*49b0*/  HMMA.16816.F32.BF16 R148, R4.reuse, R32, R12 ;  /* 0x000000200494723c */ /* 0x042fee000004180c */
[----:B------:R-:W-:Y:S01]  /*49c0*/  IMAD.MOV.U32 R33, RZ, RZ, R113 ;  /* 0x000000ffff217224 */ /* 0x000fe200078e0071 */
[----:B------:R-:W-:Y:S01]  /*49d0*/  HMMA.16816.F32.BF16 R60, R4, R74, R24 ;  /* 0x0000004a043c723c */ /* 0x000fe20000041818 */
[----:B------:R-:W-:-:S07]  /*49e0*/  IMAD.MOV.U32 R32, RZ, RZ, R112 ;  /* 0x000000ffff207224 */ /* 0x000fce00078e0070 */
[C---:B--2---:R-:W-:Y:S07]  /*49f0*/  HMMA.16816.F32.BF16 R12, R8.reuse, R36, RZ ;  /* 0x00000024080c723c */ /* 0x044fee00000418ff */
[----:B------:R-:W-:Y:S01]  /*4a00*/  IMAD.MOV.U32 R37, RZ, RZ, R105 ;  /* 0x000000ffff257224 */ /* 0x000fe200078e0069 */
[----:B------:R-:W-:Y:S01]  /*4a10*/  HMMA.16816.F32.BF16 R24, R8, R86, RZ ;  /* 0x000000560818723c */ /* 0x000fe200000418ff */
[----:B------:R-:W-:-:S07]  /*4a20*/  IMAD.MOV.U32 R36, RZ, RZ, R104 ;  /* 0x000000ffff247224 */ /* 0x000fce00078e0068 */
[C---:B------:R-:W-:Y:S08]  /*4a30*/  HMMA.16816.F32.BF16 R120, R4.reuse, R30, R16 ;  /* 0x0000001e0478723c */ /* 0x040ff00000041810 */
[C---:B---3--:R-:W-:Y:S08]  /*4a40*/  HMMA.16816.F32.BF16 R116, R4.reuse, R20, R12 ;  /* 0x000000140474723c */ /* 0x048ff0000004180c */
[----:B------:R-:W-:Y:S01]  /*4a50*/  HMMA.16816.F32.BF16 R124, R4, R50, R24 ;  /* 0x00000032047c723c */ /* 0x000fe20000041818 */
[----:B------:R-:W1:Y:S07]  /*4a60*/  LDSM.16.MT88.4 R24, [R228+0x6000] ;  /* 0x00600000e418783b */ /* 0x000e6e0000004200 */
[C---:B------:R-:W-:Y:S07]  /*4a70*/  HMMA.16816.F32.BF16 R12, R8.reuse, R38, RZ ;  /* 0x00000026080c723c */ /* 0x040fee00000418ff */
[----:B------:R-:W-:Y:S01]  /*4a80*/  IMAD.MOV.U32 R39, RZ, RZ, R109 ;  /* 0x000000ffff277224 */ /* 0x000fe200078e006d */
[----:B------:R-:W-:Y:S01]  /*4a90*/  HMMA.16816.F32.BF16 R16, R8, R42, RZ ;  /* 0x0000002a0810723c */ /* 0x000fe200000418ff */
[----:B------:R-:W-:-:S06]  /*4aa0*/  IMAD.MOV.U32 R38, RZ, RZ, R98 ;  /* 0x000000ffff267224 */ /* 0x000fcc00078e0062 */
[----:B------:R-:W-:Y:S02]  /*4ab0*/  IMAD.MOV.U32 R43, RZ, RZ, R107 ;  /* 0x000000ffff2b7224 */ /* 0x000fe400078e006b */
[----:B------:R-:W-:-:S07]  /*4ac0*/  IMAD.MOV.U32 R42, RZ, RZ, R106 ;  /* 0x000000ffff2a7224 */ /* 0x000fce00078e006a */
[C---:B------:R-:W-:Y:S01]  /*4ad0*/  HMMA.16816.F32.BF16 R112, R4.reuse, R22, R12 ;  /* 0x000000160470723c */ /* 0x040fe2000004180c */
[----:B------:R-:W2:Y:S06]  /*4ae0*/  LDSM.16.MT88.4 R20, [R228+0x6800] ;  /* 0x00680000e414783b */ /* 0x000eac0000004200 */
[----:B------:R-:W-:Y:S01]  /*4af0*/  FADD.FTZ R12, R77, R3 ;  /* 0x000000034d0c7221 */ /* 0x000fe20000010000 */
[----:B------:R-:W-:Y:S07]  /*4b00*/  HMMA.16816.F32.BF16 R104, R4, R34, R16 ;  /* 0x000000220468723c */ /* 0x000fee0000041810 */
[----:B------:R-:W-:-:S02]  /*4b10*/  FADD.FTZ R16, R57, R56 ;  /* 0x0000003839107221 */ /* 0x000fc40000010000 */
[----:B------:R-:W-:Y:S02]  /*4b20*/  IMAD.MOV.U32 R35, RZ, RZ, R111 ;  /* 0x000000ffff237224 */ /* 0x000fe400078e006f */
[----:B------:R-:W-:Y:S02]  /*4b30*/  FADD.FTZ R3, R58, R16 ;  /* 0x000000103a037221 */ /* 0x000fe40000010000 */
[----:B------:R-:W-:Y:S02]  /*4b40*/  FADD.FTZ R16, R78, R12 ;  /* 0x0000000c4e107221 */ /* 0x000fe40000010000 */
[----:B-1----:R-:W-:Y:S01]  /*4b50*/  HMMA.16816.F32.BF16 R12, R8, R24, RZ ;  /* 0x00000018080c723c */ /* 0x002fe200000418ff */
[----:B------:R-:W-:Y:S02]  /*4b60*/  IMAD.MOV.U32 R34, RZ, RZ, R110 ;  /* 0x000000ffff227224 */ /* 0x000fe400078e006e */
[----:B------:R-:W-:Y:S02]  /*4b70*/  IMAD.MOV.U32 R56, RZ, RZ, R108 ;  /* 0x000000ffff387224 */ /* 0x000fe400078e006c */
[----:B------:R-:W-:-:S02]  /*4b80*/  IMAD.MOV.U32 R57, RZ, RZ, R99 ;  /* 0x000000ffff397224 */ /* 0x000fc400078e0063 */
[----:B------:R-:W-:Y:S02]  /*4b90*/  IMAD.MOV.U32 R58, RZ, RZ, R97 ;  /* 0x000000ffff3a7224 */ /* 0x000fe400078e0061 */
[----:B------:R-:W-:Y:S02]  /*4ba0*/  FADD.FTZ R3, R59, R3 ;  /* 0x000000033b037221 */ /* 0x000fe40000010000 */
[----:B------:R-:W-:Y:S02]  /*4bb0*/  IMAD.MOV.U32 R59, RZ, RZ, R95 ;  /* 0x000000ffff3b7224 */ /* 0x000fe400078e005f */
[----:B------:R-:W-:-:S04]  /*4bc0*/  FADD.FTZ R3, R69, R3 ;  /* 0x0000000345037221 */ /* 0x000fc80000010000 */
[----:B------:R-:W-:-:S07]  /*4bd0*/  FADD.FTZ R3, R68, R3 ;  /* 0x0000000344037221 */ /* 0x000fce0000010000 */
[----:B--2---:R-:W-:Y:S07]  /*4be0*/  HMMA.16816.F32.BF16 R108, R4, R20, R12 ;  /* 0x00000014046c723c */ /* 0x004fee000004180c */
[----:B------:R-:W-:Y:S02]  /*4bf0*/  FADD.FTZ R12, R80, R16 ;  /* 0x00000010500c7221 */ /* 0x000fe40000010000 */
[----:B------:R-:W-:Y:S02]  /*4c00*/  IMAD.MOV.U32 R80, RZ, RZ, R94 ;  /* 0x000000ffff507224 */ /* 0x000fe400078e005e */
[----:B------:R-:W-:-:S02]  /*4c10*/  FADD.FTZ R16, R79, R12 ;  /* 0x0000000c4f107221 */ /* 0x000fc40000010000 */
[----:B------:R-:W-:Y:S01]  /*4c20*/  HMMA.16816.F32.BF16 R12, R8, R26, RZ ;  /* 0x0000001a080c723c */ /* 0x000fe200000418ff */
[----:B------:R-:W1:Y:S01]  /*4c30*/  LDSM.16.MT88.4 R24, [R227+0x6000] ;  /* 0x00600000e318783b */ /* 0x000e620000004200 */
[----:B------:R-:W-:Y:S02]  /*4c40*/  FADD.FTZ R21, R76, R3 ;  /* 0x000000034c157221 */ /* 0x000fe40000010000 */
[----:B------:R-:W-:Y:S11]  /*4c50*/  FFMA.FTZ R3, R90, c[0x0][0x2d0], -R0 ;  /* 0x0000b4005a037a23 */ /* 0x000ff60000010800 */
[----:B------:R-:W-:Y:S09]  /*4c60*/  @!UPT UIADD3 URZ, URZ, URZ, URZ ;  /* 0x0000003f3f3ff290 */ /* 0x000ff2000fffe03f */
[----:B------:R-:W-:Y:S07]  /*4c70*/  HMMA.16816.F32.BF16 R96, R4, R22, R12 ;  /* 0x000000160460723c */ /* 0x000fee000004180c */
[----:B------:R-:W-:Y:S02]  /*4c80*/  FADD.FTZ R22, R81, R16 ;  /* 0x0000001051167221 */ /* 0x000fe40000010000 */
[----:B------:R-:W2:Y:S01]  /*4c90*/  LDSM.16.MT88.4 R16, [R227+0x6800] ;  /* 0x00680000e310783b */ /* 0x000ea20000004200 */
[----:B------:R-:W-:Y:S01]  /*4ca0*/  IMAD.MOV.U32 R23, RZ, RZ, R58 ;  /* 0x000000ffff177224 */ /* 0x000fe200078e003a */
[----:B-1----:R-:W-:Y:S11]  /*4cb0*/  HMMA.16816.F32.BF16 R12, R8, R24, RZ ;  /* 0x00000018080c723c */ /* 0x002ff600000418ff */
[----:B------:R-:W-:Y:S11]  /*4cc0*/  @!UPT UIADD3 URZ, URZ, URZ, URZ ;  /* 0x0000003f3f3ff290 */ /* 0x000ff6000fffe03f */
[----:B------:R-:W-:Y:S02]  /*4cd0*/  @!UPT UIADD3 URZ, URZ, URZ, URZ ;  /* 0x0000003f3f3ff290 */ /* 0x000fe4000fffe03f */
[----:B--2---:R-:W-:Y:S08]  /*4ce0*/  HMMA.16816.F32.BF16 R92, R4, R16, R12 ;  /* 0x00000010045c723c */ /* 0x004ff0000004180c */
[----:B------:R-:W-:Y:S11]  /*4cf0*/  HMMA.16816.F32.BF16 R12, R8, R26, RZ ;  /* 0x0000001a080c723c */ /* 0x000ff600000418ff */
[----:B------:R-:W-:Y:S11]  /*4d00*/  @!UPT UIADD3 URZ, URZ, URZ, URZ ;  /* 0x0000003f3f3ff290 */ /* 0x000ff6000fffe03f */
[----:B------:R-:W-:Y:S02]  /*4d10*/  @!UPT UIADD3 URZ, URZ, URZ, URZ ;  /* 0x0000003f3f3ff290 */ /* 0x000fe4000fffe03f */
[----:B------:R-:W-:Y:S01]  /*4d20*/  HMMA.16816.F32.BF16 R84, R4, R18, R12 ;  /* 0x000000120454723c */ /* 0x000fe2000004180c */
[----:B------:R-:W1:Y:S07]  /*4d30*/  LDSM.16.MT88.4 R12, [R230+0x6000] ;  /* 0x00600000e60c783b */ /* 0x000e6e0000004200 */
[C---:B-1----:R-:W-:Y:S08]  /*4d40*/  HMMA.16816.F32.BF16 R16, R8.reuse, R12, RZ ;  /* 0x0000000c0810723c */ /* 0x042ff000000418ff */
[----:B------:R-:W-:Y:S01]  /*4d50*/  HMMA.16816.F32.BF16 R8, R8, R14, RZ ;  /* 0x0000000e0808723c */ /* 0x000fe200000418ff */
[----:B------:R-:W1:Y:S11]  /*4d60*/  LDSM.16.MT88.4 R12, [R230+0x6800] ;  /* 0x00680000e60c783b */ /* 0x000e760000004200 */
[----:B------:R-:W-:Y:S04]  /*4d70*/  @!UPT UIADD3 URZ, URZ, URZ, URZ ;  /* 0x0000003f3f3ff290 */ /* 0x000fe8000fffe03f */
[C---:B-1----:R-:W-:Y:S01]  /*4d80*/  HMMA.16816.F32.BF16 R28, R4.reuse, R12, R16 ;  /* 0x0000000c041c723c */ /* 0x042fe20000041810 */
[----:B------:R1:W-:Y:S07]  /*4d90*/  MUFU.EX2 R13, R3 ;  /* 0x00000003000d7308 */ /* 0x0003ee0000000800 */
[----:B------:R-:W-:Y:S01]  /*4da0*/  HMMA.16816.F32.BF16 R24, R4, R14, R8 ;  /* 0x0000000e0418723c */ /* 0x000fe20000041808 */
[----:B------:R-:W2:Y:S01]  /*4db0*/  LDSM.16.MT88.4 R8, [R224+0x1000] ;  /* 0x00100000e008783b */ /* 0x000ea20000004200 */
[----:B-1----:R-:W-:-:S04]  /*4dc0*/  FFMA.FTZ R3, R91, c[0x0][0x2d0], -R0 ;  /* 0x0000b4005b037a23 */ /* 0x002fc80000010800 */
[----:B------:R1:W3:Y:S02]  /*4dd0*/  MUFU.EX2 R17, R3 ;  /* 0x0000000300117308 */ /* 0x0002e40000000800 */
[----:B-1----:R-:W-:Y:S01]  /*4de0*/  FFMA.FTZ R3, R102, c[0x0][0x2d0], -R0 ;  /* 0x0000b40066037a23 */ /* 0x002fe20000010800 */
[----:B---3--:R-:W-:Y:S01]  /*4df0*/  F2FP.BF16.PACK_AB R4, R17, R13 ;  /* 0x0000000d1104723e */ /* 0x008fe200000010ff */
[----:B------:R-:W-:-:S04]  /*4e00*/  IMAD.MOV.U32 R102, RZ, RZ, R39 ;  /* 0x000000ffff667224 */ /* 0x000fc800078e0027 */
[----:B------:R1:W-:Y:S02]  /*4e10*/  MUFU.EX2 R16, R3 ;  /* 0x0000000300107308 */ /* 0x0003e40000000800 */
[----:B-1----:R-:W-:Y:S02]  /*4e20*/  FFMA.FTZ R3, R103, c[0x0][0x2d0], -R0 ;  /* 0x0000b40067037a23 */ /* 0x002fe40000010800 */
[----:B------:R-:W-:-:S04]  /*4e30*/  IMAD.MOV.U32 R103, RZ, RZ, R38 ;  /* 0x000000ffff677224 */ /* 0x000fc800078e0026 */
[----:B------:R1:W3:Y:S02]  /*4e40*/  MUFU.EX2 R20, R3 ;  /* 0x0000000300147308 */ /* 0x0002e40000000800 */
[----:B-1----:R-:W-:Y:S01]  /*4e50*/  FFMA.FTZ R3, R89, c[0x0][0x2d0], -R2 ;  /* 0x0000b40059037a23 */ /* 0x002fe20000010802 */
[----:B---3--:R-:W-:-:S05]  /*4e60*/  F2FP.BF16.PACK_AB R6, R20, R16 ;  /* 0x000000101406723e */ /* 0x008fca00000010ff */
[----:B------:R1:W-:Y:S02]  /*4e70*/  MUFU.EX2 R12, R3 ;  /* 0x00000003000c7308 */ /* 0x0003e40000000800 */
        /* <DEDUP_REMOVED lines=8> */
[----:B------:R-:W-:-:S05]  /*4f00*/  FFMA.FTZ R3, R222, c[0x0][0x2d0], -R0 ;  /* 0x0000b400de037a23 */ /* 0x000fca0000010800 */
[----:B------:R1:W-:Y:S01]  /*4f10*/  MUFU.EX2 R15, R3 ;  /* 0x00000003000f7308 */ /* 0x0003e20000000800 */
[C---:B--2---:R-:W-:Y:S07]  /*4f20*/  HMMA.16816.F32.BF16 R76, R4.reuse, R8, R216 ;  /* 0x00000008044c723c */ /* 0x044fee00000418d8 */
[----:B------:R-:W-:Y:S01]  /*4f30*/  IMAD.MOV.U32 R218, RZ, RZ, R72 ;  /* 0x000000ffffda7224 */ /* 0x000fe200078e0048 */
[----:B------:R-:W-:Y:S01]  /*4f40*/  HMMA.16816.F32.BF16 R52, R4, R10, R144 ;  /* 0x0000000a0434723c */ /* 0x000fe20000041890 */
[----:B------:R-:W2:Y:S01]  /*4f50*/  LDSM.16.MT88.4 R8, [R228+0x1000] ;  /* 0x00100000e408783b */ /* 0x000ea20000004200 */
[----:B------:R-:W-:-:S02]  /*4f60*/  IMAD.MOV.U32 R219, RZ, RZ, R73 ;  /* 0x000000ffffdb7224 */ /* 0x000fc400078e0049 */
[----:B------:R-:W-:Y:S02]  /*4f70*/  IMAD.MOV.U32 R217, RZ, RZ, R59 ;  /* 0x000000ffffd97224 */ /* 0x000fe400078e003b */
[----:B------:R-:W-:Y:S02]  /*4f80*/  IMAD.MOV.U32 R216, RZ, RZ, R57 ;  /* 0x000000ffffd87224 */ /* 0x000fe400078e0039 */
[----:B-1----:R-:W-:Y:S01]  /*4f90*/  FFMA.FTZ R3, R223, c[0x0][0x2d0], -R0 ;  /* 0x0000b400df037a23 */ /* 0x002fe20000010800 */
[C---:B--2---:R-:W-:Y:S07]  /*4fa0*/  HMMA.16816.F32.BF16 R72, R4.reuse, R8, R212 ;  /* 0x000000080448723c */ /* 0x044fee00000418d4 */
[----:B------:R-:W-:Y:S01]  /*4fb0*/  IMAD.MOV.U32 R214, RZ, RZ, R34 ;  /* 0x000000ffffd67224 */ /* 0x000fe200078e0022 */
[----:B------:R-:W-:Y:S01]  /*4fc0*/  HMMA.16816.F32.BF16 R48, R4, R10, R64 ;  /* 0x0000000a0430723c */ /* 0x000fe20000041840 */
[----:B------:R-:W1:Y:S01]  /*4fd0*/  LDSM.16.MT88.4 R8, [R227+0x1000] ;  /* 0x00100000e308783b */ /* 0x000e620000004200 */
[----:B------:R-:W-:-:S02]  /*4fe0*/  IMAD.MOV.U32 R213, RZ, RZ, R35 ;  /* 0x000000ffffd57224 */ /* 0x000fc400078e0023 */
[----:B------:R-:W-:Y:S02]  /*4ff0*/  IMAD.MOV.U32 R215, RZ, RZ, R56 ;  /* 0x000000ffffd77224 */ /* 0x000fe400078e0038 */
[----:B------:R-:W-:Y:S02]  /*5000*/  IMAD.MOV.U32 R212, RZ, RZ, R36 ;  /* 0x000000ffffd47224 */ /* 0x000fe400078e0024 */
[--C-:B------:R-:W-:Y:S02]  /*5010*/  FFMA.FTZ R222, R214, c[0x0][0x2d0], -R0.reuse ;  /* 0x0000b400d6de7a23 */ /* 0x100fe40000010800 */
[----:B------:R-:W-:Y:S01]  /*5020*/  FFMA.FTZ R223, R215, c[0x0][0x2d0], -R0 ;  /* 0x0000b400d7df7a23 */ /* 0x000fe20000010800 */
[C---:B-1----:R-:W-:Y:S07]  /*5030*/  HMMA.16816.F32.BF16 R68, R4.reuse, R8, R208 ;  /* 0x000000080444723c */ /* 0x042fee00000418d0 */
[----:B------:R-:W-:Y:S01]  /*5040*/  IMAD.MOV.U32 R208, RZ, RZ, R42 ;  /* 0x000000ffffd07224 */ /* 0x000fe200078e002a */
[----:B------:R-:W-:Y:S01]  /*5050*/  HMMA.16816.F32.BF16 R44, R4, R10, R44 ;  /* 0x0000000a042c723c */ /* 0x000fe2000004182c */
[----:B------:R-:W1:Y:S01]  /*5060*/  LDSM.16.MT88.4 R8, [R230+0x1000] ;  /* 0x00100000e608783b */ /* 0x000e620000004200 */
[----:B------:R-:W-:-:S02]  /*5070*/  IMAD.MOV.U32 R211, RZ, RZ, R33 ;  /* 0x000000ffffd37224 */ /* 0x000fc400078e0021 */
[----:B------:R-:W-:Y:S02]  /*5080*/  IMAD.MOV.U32 R209, RZ, RZ, R37 ;  /* 0x000000ffffd17224 */ /* 0x000fe400078e0025 */
[----:B------:R-:W-:Y:S02]  /*5090*/  IMAD.MOV.U32 R210, RZ, RZ, R80 ;  /* 0x000000ffffd27224 */ /* 0x000fe400078e0050 */
[----:B-1----:R-:W-:Y:S07]  /*50a0*/  HMMA.16816.F32.BF16 R64, R4, R8, R164 ;  /* 0x000000080440723c */ /* 0x002fee00000418a4 */
[----:B------:R-:W-:-:S02]  /*50b0*/  IMAD.MOV.U32 R167, RZ, RZ, R43 ;  /* 0x000000ffffa77224 */ /* 0x000fc400078e002b */
[----:B------:R-:W-:Y:S02]  /*50c0*/  IMAD.MOV.U32 R164, RZ, RZ, R40 ;  /* 0x000000ffffa47224 */ /* 0x000fe400078e0028 */
[----:B------:R-:W-:Y:S02]  /*50d0*/  IMAD.MOV.U32 R165, RZ, RZ, R41 ;  /* 0x000000ffffa57224 */ /* 0x000fe400078e0029 */
[----:B------:R-:W-:Y:S01]  /*50e0*/  HMMA.16816.F32.BF16 R40, R4, R10, R60 ;  /* 0x0000000a0428723c */ /* 0x000fe2000004183c */
[----:B------:R-:W1:Y:S01]  /*50f0*/  LDSM.16.MT88.4 R8, [R224+0x4000] ;  /* 0x00400000e008783b */ /* 0x000e620000004200 */
[----:B------:R-:W-:-:S06]  /*5100*/  IMAD.MOV.U32 R166, RZ, RZ, R32 ;  /* 0x000000ffffa67224 */ /* 0x000fcc00078e0020 */
[C---:B-1----:R-:W-:Y:S08]  /*5110*/  HMMA.16816.F32.BF16 R60, R4.reuse, R8, R140 ;  /* 0x00000008043c723c */ /* 0x042ff0000004188c */
[C---:B------:R-:W-:Y:S01]  /*5120*/  HMMA.16816.F32.BF16 R32, R4.reuse, R10, R132 ;  /* 0x0000000a0420723c */ /* 0x040fe20000041884 */
[----:B------:R-:W1:Y:S07]  /*5130*/  LDSM.16.MT88.4 R8, [R228+0x4000] ;  /* 0x00400000e408783b */ /* 0x000e6e0000004200 */
        /* <DEDUP_REMOVED lines=19> */
[----:B------:R-:W-:Y:S01]  /*5270*/  HMMA.16816.F32.BF16 R28, R4, R10, R24 ;  /* 0x0000000a041c723c */ /* 0x000fe20000041818 */
[----:B------:R1:W2:Y:S01]  /*5280*/  MUFU.EX2 R26, R3 ;  /* 0x00000003001a7308 */ /* 0x0002a20000000800 */
[----:B------:R-:W3:Y:S05]  /*5290*/  LDSM.16.MT88.4 R8, [R224+0x1800] ;  /* 0x00180000e008783b */ /* 0x000eea0000004200 */
[----:B------:R-:W-:-:S02]  /*52a0*/  FFMA.FTZ R4, R154, c[0x0][0x2d0], -R2 ;  /* 0x0000b4009a047a23 */ /* 0x000fc40000010802 */
[----:B------:R-:W-:Y:S02]  /*52b0*/  FADD.FTZ R5, R152, R21 ;  /* 0x0000001598057221 */ /* 0x000fe40000010000 */
[----:B------:R4:W-:Y:S01]  /*52c0*/  MUFU.EX2 R25, R4 ;  /* 0x0000000400197308 */ /* 0x0009e20000000800 */
[--C-:B------:R-:W-:Y:S02]  /*52d0*/  FFMA.FTZ R21, R209, c[0x0][0x2d0], -R0.reuse ;  /* 0x0000b400d1157a23 */ /* 0x100fe40000010800 */
[----:B------:R-:W-:Y:S02]  /*52e0*/  FADD.FTZ R5, R12, R5 ;  /* 0x000000050c057221 */ /* 0x000fe40000010000 */
[--C-:B------:R-:W-:Y:S02]  /*52f0*/  FFMA.FTZ R12, R166, c[0x0][0x2d0], -R0.reuse ;  /* 0x0000b400a60c7a23 */ /* 0x100fe40000010800 */
[----:B-1----:R-:W-:Y:S02]  /*5300*/  FFMA.FTZ R3, R164, c[0x0][0x2d0], -R0 ;  /* 0x0000b400a4037a23 */ /* 0x002fe40000010800 */
[----:B------:R-:W-:-:S02]  /*5310*/  IMAD.MOV.U32 R27, RZ, RZ, R217 ;  /* 0x000000ffff1b7224 */ /* 0x000fc400078e00d9 */
[----:B------:R1:W-:Y:S02]  /*5320*/  MUFU.EX2 R86, R3 ;  /* 0x0000000300567308 */ /* 0x0003e40000000800 */
[--C-:B------:R-:W-:Y:S02]  /*5330*/  FFMA.FTZ R27, R27, c[0x0][0x2d0], -R2.reuse ;  /* 0x0000b4001b1b7a23 */ /* 0x100fe40000010802 */
[----:B----4-:R-:W-:Y:S02]  /*5340*/  FFMA.FTZ R4, R220, c[0x0][0x2d0], -R2 ;  /* 0x0000b400dc047a23 */ /* 0x010fe40000010802 */
[--C-:B------:R-:W-:Y:S02]  /*5350*/  FFMA.FTZ R220, R212, c[0x0][0x2d0], -R0.reuse ;  /* 0x0000b400d4dc7a23 */ /* 0x100fe40000010800 */
[----:B------:R2:W-:Y:S01]  /*5360*/  MUFU.EX2 R84, R4 ;  /* 0x0000000400547308 */ /* 0x0005e20000000800 */
[----:B-1----:R-:W-:-:S07]  /*5370*/  FFMA.FTZ R3, R165, c[0x0][0x2d0], -R0 ;  /* 0x0000b400a5037a23 */ /* 0x002fce0000010800 */
[----:B------:R1:W4:Y:S01]  /*5380*/  MUFU.EX2 R87, R3 ;  /* 0x0000000300577308 */ /* 0x0003220000000800 */
[----:B--2---:R-:W-:Y:S01]  /*5390*/  F2FP.BF16.PACK_AB R4, R26, R15 ;  /* 0x0000000f1a04723e */ /* 0x004fe200000010ff */
[----:B-1----:R-:W-:Y:S02]  /*53a0*/  FADD.FTZ R3, R153, R22 ;  /* 0x0000001699037221 */ /* 0x002fe40000010000 */
[----:B------:R-:W-:Y:S02]  /*53b0*/  IMAD.MOV.U32 R22, RZ, RZ, R216 ;  /* 0x000000ffff167224 */ /* 0x000fe400078e00d8 */
[----:B------:R-:W-:Y:S02]  /*53c0*/  FADD.FTZ R6, R13, R3 ;  /* 0x000000030d067221 */ /* 0x000fe40000010000 */
[----:B------:R-:W-:Y:S02]  /*53d0*/  FFMA.FTZ R3, R155, c[0x0][0x2d0], -R2 ;  /* 0x0000b4009b037a23 */ /* 0x000fe40000010802 */
[----:B------:R-:W-:-:S02]  /*53e0*/  FFMA.FTZ R13, R167, c[0x0][0x2d0], -R0 ;  /* 0x0000b400a70d7a23 */ /* 0x000fc40000010800 */
[----:B------:R1:W-:Y:S02]  /*53f0*/  MUFU.EX2 R24, R3 ;  /* 0x0000000300187308 */ /* 0x0003e40000000800 */
[----:B-1----:R-:W-:Y:S02]  /*5400*/  FFMA.FTZ R3, R221, c[0x0][0x2d0], -R2 ;  /* 0x0000b400dd037a23 */ /* 0x002fe40000010802 */
[----:B------:R-:W-:-:S04]  /*5410*/  FFMA.FTZ R221, R213, c[0x0][0x2d0], -R0 ;  /* 0x0000b400d5dd7a23 */ /* 0x000fc80000010800 */
[----:B------:R1:W2:Y:S02]  /*5420*/  MUFU.EX2 R85, R3 ;  /* 0x0000000300557308 */ /* 0x0002a40000000800 */
[----:B-1----:R-:W-:Y:S01]  /*5430*/  FADD.FTZ R3, R17, R6 ;  /* 0x0000000611037221 */ /* 0x002fe20000010000 */
[----:B----4-:R-:W-:Y:S01]  /*5440*/  F2FP.BF16.PACK_AB R6, R87, R86 ;  /* 0x000000565706723e */ /* 0x010fe200000010ff */
[----:B------:R-:W-:Y:S01]  /*5450*/  FFMA.FTZ R17, R208, c[0x0][0x2d0], -R0 ;  /* 0x0000b400d0117a23 */ /* 0x000fe20000010800 */
[----:B--2---:R-:W-:Y:S01]  /*5460*/  F2FP.BF16.PACK_AB R7, R84, R85 ;  /* 0x000000555407723e */ /* 0x004fe200000010ff */
[----:B------:R-:W-:Y:S01]  /*5470*/  FADD.FTZ R0, R14, R5 ;  /* 0x000000050e007221 */ /* 0x000fe20000010000 */
[----:B------:R-:W-:Y:S01]  /*5480*/  F2FP.BF16.PACK_AB R5, R24, R25 ;  /* 0x000000191805723e */ /* 0x000fe200000010ff */
[----:B------:R-:W-:Y:S02]  /*5490*/  FADD.FTZ R14, R16, R3 ;  /* 0x00000003100e7221 */ /* 0x000fe40000010000 */
[----:B------:R-:W-:-:S02]  /*54a0*/  IMAD.MOV.U32 R16, RZ, RZ, R218 ;  /* 0x000000ffff107224 */ /* 0x000fc400078e00da */
[----:B------:R-:W-:Y:S02]  /*54b0*/  IMAD.MOV.U32 R3, RZ, RZ, R219 ;  /* 0x000000ffff037224 */ /* 0x000fe400078e00db */
[----:B---3--:R-:W-:Y:S02]  /*54c0*/  HMMA.16816.F32.BF16 R216, R4, R8, R76 ;  /* 0x0000000804d8723c */ /* 0x008fe4000004184c */
[----:B------:R-:W-:-:S06]  /*54d0*/  FFMA.FTZ R3, R3, c[0x0][0x2d0], -R2 ;  /* 0x0000b40003037a23 */ /* 0x000fcc0000010802 */
[C---:B------:R-:W-:Y:S01]  /*54e0*/  HMMA.16816.F32.BF16 R212, R4.reuse, R10, R52 ;  /* 0x0000000a04d4723c */ /* 0x040fe20000041834 */
[----:B------:R-:W1:Y:S01]  /*54f0*/  LDSM.16.MT88.4 R8, [R228+0x1800] ;  /* 0x00180000e408783b */ /* 0x000e620000004200 */
[----:B------:R-:W-:Y:S05]  /*5500*/  MUFU.EX2 R3, R3 ;  /* 0x0000000300037308 */ /* 0x000fea0000000800 */
[----:B------:R-:W-:Y:S02]  /*5510*/  IMAD.MOV.U32 R54, RZ, RZ, R210 ;  /* 0x000000ffff367224 */ /* 0x000fe400078e00d2 */
[----:B------:R-:W-:Y:S02]  /*5520*/  IMAD.MOV.U32 R55, RZ, RZ, R211 ;  /* 0x000000ffff377224 */ /* 0x000fe400078e00d3 */
        /* <DEDUP_REMOVED lines=12> */
[C---:B-1----:R-:W-:Y:S07]  /*55f0*/  HMMA.16816.F32.BF16 R92, R4.reuse, R8, R56 ;  /* 0x00000008045c723c */ /* 0x042fee0000041838 */
[----:B------:R-:W-:Y:S01]  /*5600*/  IMAD.MOV.U32 R59, RZ, RZ, R54 ;  /* 0x000000ffff3b7224 */ /* 0x000fe200078e0036 */
[----:B------:R-:W-:Y:S01]  /*5610*/  HMMA.16816.F32.BF16 R36, R4, R10, R36 ;  /* 0x0000000a0424723c */ /* 0x000fe20000041824 */
[----:B------:R-:W1:Y:S01]  /*5620*/  LDSM.16.MT88.4 R8, [R227+0x4800] ;  /* 0x00480000e308783b */ /* 0x000e620000004200 */
[----:B------:R-:W-:-:S02]  /*5630*/  IMAD.MOV.U32 R58, RZ, RZ, R55 ;  /* 0x000000ffff3a7224 */ /* 0x000fc400078e0037 */
[----:B------:R-:W-:-:S04]  /*5640*/  IMAD.MOV.U32 R57, RZ, RZ, R16 ;  /* 0x000000ffff397224 */ /* 0x000fc800078e0010 */
[C---:B-1----:R-:W-:Y:S08]  /*5650*/  HMMA.16816.F32.BF16 R88, R4.reuse, R8, R88 ;  /* 0x000000080458723c */ /* 0x042ff00000041858 */
[C---:B------:R-:W-:Y:S01]  /*5660*/  HMMA.16816.F32.BF16 R72, R4.reuse, R10, R80 ;  /* 0x0000000a0448723c */ /* 0x040fe20000041850 */
[----:B------:R-:W1:Y:S07]  /*5670*/  LDSM.16.MT88.4 R8, [R230+0x4800] ;  /* 0x00480000e608783b */ /* 0x000e6e0000004200 */
[C---:B-1----:R-:W-:Y:S07]  /*5680*/  HMMA.16816.F32.BF16 R64, R4.reuse, R8, R148 ;  /* 0x000000080440723c */ /* 0x042fee0000041894 */
[----:B------:R-:W-:Y:S01]  /*5690*/  IMAD.MOV.U32 R151, RZ, RZ, R102 ;  /* 0x000000ffff977224 */ /* 0x000fe200078e0066 */
[----:B------:R-:W-:Y:S01]  /*56a0*/  HMMA.16816.F32.BF16 R52, R4, R10, R104 ;  /* 0x0000000a0434723c */ /* 0x000fe20000041868 */
[----:B------:R-:W1:Y:S01]  /*56b0*/  LDSM.16.MT88.4 R8, [R224+0x7800] ;  /* 0x00780000e008783b */ /* 0x000e620000004200 */
[----:B------:R2:W-:Y:S05]  /*56c0*/  MUFU.EX2 R104, R17 ;  /* 0x0000001100687308 */ /* 0x0005ea0000000800 */
[----:B------:R-:W-:-:S03]  /*56d0*/  IMAD.MOV.U32 R107, RZ, RZ, R151 ;  /* 0x000000ffff6b7224 */ /* 0x000fc600078e0097 */
[----:B------:R-:W-:Y:S01]  /*56e0*/  MUFU.EX2 R105, R21 ;  /* 0x0000001500697308 */ /* 0x000fe20000000800 */
[C---:B-1----:R-:W-:Y:S07]  /*56f0*/  HMMA.16816.F32.BF16 R44, R4.reuse, R8, R144 ;  /* 0x00000008042c723c */ /* 0x042fee0000041890 */
[----:B------:R-:W-:Y:S01]  /*5700*/  IMAD.MOV.U32 R147, RZ, RZ, R223 ;  /* 0x000000ffff937224 */ /* 0x000fe200078e00df */
[----:B------:R-:W-:Y:S01]  /*5710*/  HMMA.16816.F32.BF16 R32, R4, R10, R128 ;  /* 0x0000000a0420723c */ /* 0x000fe20000041880 */
[----:B------:R-:W1:Y:S01]  /*5720*/  LDSM.16.MT88.4 R8, [R228+0x7800] ;  /* 0x00780000e408783b */ /* 0x000e620000004200 */
[----:B------:R-:W-:-:S02]  /*5730*/  IMAD.MOV.U32 R146, RZ, RZ, R222 ;  /* 0x000000ffff927224 */ /* 0x000fc400078e00de */
        /* <DEDUP_REMOVED lines=8> */
[C---:B-1----:R-:W-:Y:S01]  /*57c0*/  HMMA.16816.F32.BF16 R40, R4.reuse, R8, R132 ;  /* 0x000000080428723c */ /* 0x042fe20000041884 */
[----:B------:R-:W-:Y:S07]  /*57d0*/  MUFU.EX2 R8, R12 ;  /* 0x0000000c00087308 */ /* 0x000fee0000000800 */
[----:B------:R-:W-:Y:S01]  /*57e0*/  HMMA.16816.F32.BF16 R28, R4, R10, R28 ;  /* 0x0000000a041c723c */ /* 0x000fe2000004181c */
[----:B------:R1:W-:Y:S06]  /*57f0*/  MUFU.EX2 R9, R13 ;  /* 0x0000000d00097308 */ /* 0x0003ec0000000800 */
[----:B------:R-:W-:-:S02]  /*5800*/  FADD.FTZ R6, R20, R14 ;  /* 0x0000000e14067221 */ /* 0x000fc40000010000 */
[----:B------:R-:W-:Y:S02]  /*5810*/  FADD.FTZ R4, R18, R0 ;  /* 0x0000000012047221 */ /* 0x000fe40000010000 */
[----:B------:R-:W-:Y:S02]  /*5820*/  FADD.FTZ R6, R15, R6 ;  /* 0x000000060f067221 */ /* 0x000fe40000010000 */
[----:B------:R-:W-:Y:S02]  /*5830*/  FADD.FTZ R5, R19, R4 ;  /* 0x0000000413057221 */ /* 0x000fe40000010000 */
[--C-:B------:R-:W-:Y:S01]  /*5840*/  FFMA.FTZ R4, R23, c[0x0][0x2d0], -R2.reuse ;  /* 0x0000b40017047a23 */ /* 0x100fe20000010802 */
[----:B--2---:R-:W-:Y:S01]  /*5850*/  LDSM.16.MT88.4 R16, [R228+0x2000] ;  /* 0x00200000e410783b */ /* 0x004fe20000004200 */
[--C-:B------:R-:W-:Y:S02]  /*5860*/  FFMA.FTZ R0, R22, c[0x0][0x2d0], -R2.reuse ;  /* 0x0000b40016007a23 */ /* 0x100fe40000010802 */
[----:B------:R2:W-:Y:S01]  /*5870*/  MUFU.EX2 R102, R4 ;  /* 0x0000000400667308 */ /* 0x0005e20000000800 */
[----:B-1----:R-:W1:Y:S01]  /*5880*/  LDSM.16.MT88.4 R12, [R227+0x2000] ;  /* 0x00200000e30c783b */ /* 0x002e620000004200 */
[----:B------:R-:W-:-:S02]  /*5890*/  FFMA.FTZ R11, R58, c[0x0][0x2d0], -R2 ;  /* 0x0000b4003a0b7a23 */ /* 0x000fc40000010802 */
[--C-:B------:R-:W-:Y:S01]  /*58a0*/  FFMA.FTZ R10, R59, c[0x0][0x2d0], -R2.reuse ;  /* 0x0000b4003b0a7a23 */ /* 0x100fe20000010802 */
[----:B------:R-:W3:Y:S03]  /*58b0*/  LDSM.16.MT88.4 R20, [R224+0x2000] ;  /* 0x00200000e014783b */ /* 0x000ee60000004200 */
[----:B------:R-:W4:Y:S01]  /*58c0*/  MUFU.EX2 R0, R0 ;  /* 0x0000000000007308 */ /* 0x000f220000000800 */
[----:B--2---:R-:W-:-:S07]  /*58d0*/  FFMA.FTZ R4, R103, c[0x0][0x2d0], -R2 ;  /* 0x0000b40067047a23 */ /* 0x004fce0000010802 */
[----:B------:R2:W5:Y:S02]  /*58e0*/  MUFU.EX2 R103, R4 ;  /* 0x0000000400677308 */ /* 0x0005640000000800 */
[----:B--2---:R-:W-:Y:S01]  /*58f0*/  FADD.FTZ R4, R25, R5 ;  /* 0x0000000519047221 */ /* 0x004fe20000010000 */
[----:B----4-:R-:W-:Y:S01]  /*5900*/  F2FP.BF16.PACK_AB R5, R0, R3 ;  /* 0x000000030005723e */ /* 0x010fe200000010ff */
[----:B------:R-:W-:Y:S01]  /*5910*/  FFMA.FTZ R25, R57, c[0x0][0x2d0], -R2 ;  /* 0x0000b40039197a23 */ /* 0x000fe20000010802 */
[----:B-----5:R-:W-:Y:S01]  /*5920*/  F2FP.BF16.PACK_AB R7, R103, R102 ;  /* 0x000000666707723e */ /* 0x020fe200000010ff */
[----:B------:R-:W-:Y:S01]  /*5930*/  FADD.FTZ R2, R26, R6 ;  /* 0x000000061a027221 */ /* 0x000fe20000010000 */
[----:B------:R-:W-:Y:S01]  /*5940*/  F2FP.BF16.PACK_AB R6, R105, R104 ;  /* 0x000000686906723e */ /* 0x000fe200000010ff */
[----:B------:R-:W-:Y:S01]  /*5950*/  FADD.FTZ R24, R24, R4 ;  /* 0x0000000418187221 */ /* 0x000fe20000010000 */
[----:B------:R-:W-:-:S07]  /*5960*/  F2FP.BF16.PACK_AB R4, R9, R8 ;  /* 0x000000080904723e */ /* 0x000fce00000010ff */
[C---:B-1----:R-:W-:Y:S08]  /*5970*/  HMMA.16816.F32.BF16 R132, R4.reuse, R12, R164 ;  /* 0x0000000c0484723c */ /* 0x042ff000000418a4 */
[C---:B------:R-:W-:Y:S01]  /*5980*/  HMMA.16816.F32.BF16 R220, R4.reuse, R14, R124 ;  /* 0x0000000e04dc723c */ /* 0x040fe2000004187c */
[----:B------:R-:W1:Y:S07]  /*5990*/  LDSM.16.MT88.4 R12, [R228+0x5000] ;  /* 0x00500000e40c783b */ /* 0x000e6e0000004200 */
[C---:B---3--:R-:W-:Y:S08]  /*59a0*/  HMMA.16816.F32.BF16 R108, R4.reuse, R20, R216 ;  /* 0x00000014046c723c */ /* 0x048ff000000418d8 */
[----:B------:R-:W-:Y:S01]  /*59b0*/  IMAD.MOV.U32 R106, RZ, RZ, R135 ;  /* 0x000000ffff6a7224 */ /* 0x000fe200078e0087 */
[----:B------:R-:W-:Y:S01]  /*59c0*/  HMMA.16816.F32.BF16 R56, R4, R22, R212 ;  /* 0x000000160438723c */ /* 0x000fe200000418d4 */
[----:B------:R-:W2:Y:S01]  /*59d0*/  LDSM.16.MT88.4 R20, [R230+0x2000] ;  /* 0x00200000e614783b */ /* 0x000ea20000004200 */
[----:B------:R-:W-:-:S02]  /*59e0*/  IMAD.MOV.U32 R130, RZ, RZ, R132 ;  /* 0x000000ffff827224 */ /* 0x000fc400078e0084 */
[----:B------:R-:W-:Y:S02]  /*59f0*/  IMAD.MOV.U32 R127, RZ, RZ, R106 ;  /* 0x000000ffff7f7224 */ /* 0x000fe400078e006a */
[----:B------:R-:W3:Y:S01]  /*5a00*/  LDL R106, [R1+0x58] ;  /* 0x00005800016a7983 */ /* 0x000ee20000100800 */
[----:B------:R-:W-:Y:S01]  /*5a10*/  IMAD.MOV.U32 R129, RZ, RZ, R133 ;  /* 0x000000ffff817224 */ /* 0x000fe200078e0085 */
[C---:B------:R-:W-:Y:S01]  /*5a20*/  HMMA.16816.F32.BF16 R116, R4.reuse, R16, R208 ;  /* 0x000000100474723c */ /* 0x040fe200000418d0 */
[----:B------:R-:W-:Y:S02]  /*5a30*/  IMAD.MOV.U32 R128, RZ, RZ, R134 ;  /* 0x000000ffff807224 */ /* 0x000fe400078e0086 */
[----:B------:R-:W-:Y:S02]  /*5a40*/  FADD.FTZ R2, R86, R2 ;  /* 0x0000000256027221 */ /* 0x000fe40000010000 */
[----:B------:R-:W-:Y:S02]  /*5a50*/  IMAD.MOV.U32 R124, RZ, RZ, R130 ;  /* 0x000000ffff7c7224 */ /* 0x000fe400078e0082 */
[----:B------:R-:W-:Y:S01]  /*5a60*/  IMAD.MOV.U32 R125, RZ, RZ, R129 ;  /* 0x000000ffff7d7224 */ /* 0x000fe200078e0081 */
[----:B------:R-:W-:Y:S01]  /*5a70*/  HMMA.16816.F32.BF16 R76, R4, R18, R76 ;  /* 0x00000012044c723c */ /* 0x000fe2000004184c */
[----:B------:R-:W4:Y:S01]  /*5a80*/  LDSM.16.MT88.4 R16, [R224+0x5000] ;  /* 0x00500000e010783b */ /* 0x000f220000004200 */
[----:B------:R-:W-:-:S06]  /*5a90*/  IMAD.MOV.U32 R126, RZ, RZ, R128 ;  /* 0x000000ffff7e7224 */ /* 0x000fcc00078e0080 */
[C---:B-1----:R-:W-:Y:S08]  /*5aa0*/  HMMA.16816.F32.BF16 R92, R4.reuse, R12, R92 ;  /* 0x0000000c045c723c */ /* 0x042ff0000004185c */
[C---:B------:R-:W-:Y:S01]  /*5ab0*/  HMMA.16816.F32.BF16 R36, R4.reuse, R14, R36 ;  /* 0x0000000e0424723c */ /* 0x040fe20000041824 */
[----:B------:R-:W1:Y:S07]  /*5ac0*/  LDSM.16.MT88.4 R12, [R224+0x8000] ;  /* 0x00800000e00c783b */ /* 0x000e6e0000004200 */
[C---:B--2---:R-:W-:Y:S08]  /*5ad0*/  HMMA.16816.F32.BF16 R132, R4.reuse, R20, R152 ;  /* 0x000000140484723c */ /* 0x044ff00000041898 */
[----:B------:R-:W-:Y:S01]  /*5ae0*/  HMMA.16816.F32.BF16 R208, R4, R22, R120 ;  /* 0x0000001604d0723c */ /* 0x000fe20000041878 */
[----:B------:R-:W2:Y:S01]  /*5af0*/  LDSM.16.MT88.4 R20, [R227+0x5000] ;  /* 0x00500000e314783b */ /* 0x000ea20000004200 */
[----:B------:R-:W-:-:S03]  /*5b00*/  FADD.FTZ R2, R87, R2 ;  /* 0x0000000257027221 */ /* 0x000fc60000010000 */
[----:B------:R-:W-:Y:S03]  /*5b10*/  LDSM.16.MT88.4 R152, [R228+0x5800] ;  /* 0x00580000e498783b */ /* 0x000fe60000004200 */
[C---:B----4-:R-:W-:Y:S01]  /*5b20*/  HMMA.16816.F32.BF16 R140, R4.reuse, R16, R112 ;  /* 0x00000010048c723c */ /* 0x050fe20000041870 */
[----:B------:R-:W-:Y:S04]  /*5b30*/  LDSM.16.MT88.4 R112, [R224+0x2800] ;  /* 0x00280000e070783b */ /* 0x000fe80000004200 */
[----:B------:R-:W-:Y:S03]  /*5b40*/  LDSM.16.MT88.4 R120, [R228+0x2800] ;  /* 0x00280000e478783b */ /* 0x000fe60000004200 */
[C---:B------:R-:W-:Y:S01]  /*5b50*/  HMMA.16816.F32.BF16 R148, R4.reuse, R18, R96 ;  /* 0x000000120494723c */ /* 0x040fe20000041860 */
[----:B------:R-:W4:Y:S04]  /*5b60*/  LDSM.16.MT88.4 R16, [R230+0x5000] ;  /* 0x00500000e610783b */ /* 0x000f280000004200 */
[----:B------:R-:W-:Y:S03]  /*5b70*/  LDSM.16.MT88.4 R128, [R227+0x2800] ;  /* 0x00280000e380783b */ /* 0x000fe60000004200 */
        /* <DEDUP_REMOVED lines=9> */
[C---:B-1----:R-:W-:Y:S01]  /*5c10*/  HMMA.16816.F32.BF16 R40, R4.reuse, R12, R40 ;  /* 0x0000000c0428723c */ /* 0x042fe20000041828 */
[----:B------:R-:W-:Y:S07]  /*5c20*/  MUFU.EX2 R13, R144 ;  /* 0x00000090000d7308 */ /* 0x000fee0000000800 */
[----:B------:R-:W-:Y:S01]  /*5c30*/  HMMA.16816.F32.BF16 R28, R4, R14, R28 ;  /* 0x0000000e041c723c */ /* 0x000fe2000004181c */
[----:B------:R-:W-:Y:S01]  /*5c40*/  MUFU.EX2 R15, R146 ;  /* 0x00000092000f7308 */ /* 0x000fe20000000800 */
[----:B------:R-:W-:-:S02]  /*5c50*/  FADD.FTZ R2, R8, R2 ;  /* 0x0000000208027221 */ /* 0x000fc40000010000 */
[----:B------:R-:W-:Y:S02]  /*5c60*/  IMAD.MOV.U32 R26, RZ, RZ, R139 ;  /* 0x000000ffff1a7224 */ /* 0x000fe400078e008b */
[----:B------:R-:W-:Y:S02]  /*5c70*/  IMAD.MOV.U32 R66, RZ, RZ, R136 ;  /* 0x000000ffff427224 */ /* 0x000fe400078e0088 */
[----:B------:R-:W-:Y:S01]  /*5c80*/  IMAD.MOV.U32 R65, RZ, RZ, R137 ;  /* 0x000000ffff417224 */ /* 0x000fe200078e0089 */
[C---:B--2---:R-:W-:Y:S01]  /*5c90*/  HMMA.16816.F32.BF16 R44, R4.reuse, R20, R80 ;  /* 0x00000014042c723c */ /* 0x044fe20000041850 */
[----:B------:R-:W1:Y:S01]  /*5ca0*/  MUFU.EX2 R14, R147 ;  /* 0x00000093000e7308 */ /* 0x000e620000000800 */
[----:B------:R-:W-:Y:S01]  /*5cb0*/  IMAD.MOV.U32 R64, RZ, RZ, R138 ;  /* 0x000000ffff407224 */ /* 0x000fe200078e008a */
[----:B------:R-:W-:Y:S04]  /*5cc0*/  LDSM.16.MT88.4 R80, [R228+0x8800] ;  /* 0x00880000e450783b */ /* 0x000fe80000004200 */
[----:B------:R-:W-:Y:S01]  /*5cd0*/  LDSM.16.MT88.4 R136, [R230+0x2800] ;  /* 0x00280000e688783b */ /* 0x000fe20000004200 */
[C---:B------:R-:W-:Y:S01]  /*5ce0*/  HMMA.16816.F32.BF16 R32, R4.reuse, R22, R68 ;  /* 0x000000160420723c */ /* 0x040fe20000041844 */
[----:B------:R-:W-:Y:S06]  /*5cf0*/  MUFU.EX2 R12, R25 ;  /* 0x00000019000c7308 */ /* 0x000fec0000000800 */
[----:B------:R-:W-:Y:S01]  /*5d00*/  IMAD.MOV.U32 R71, RZ, RZ, R26 ;  /* 0x000000ffff477224 */ /* 0x000fe200078e001a */
[C---:B----4-:R-:W-:Y:S01]  /*5d10*/  HMMA.16816.F32.BF16 R20, R4.reuse, R16, R60 ;  /* 0x000000100414723c */ /* 0x050fe2000004183c */
[----:B------:R-:W2:Y:S07]  /*5d20*/  MUFU.EX2 R16, R145 ;  /* 0x0000009100107308 */ /* 0x000eae0000000800 */
[----:B------:R-:W-:Y:S01]  /*5d30*/  HMMA.16816.F32.BF16 R48, R4, R18, R48 ;  /* 0x000000120430723c */ /* 0x000fe20000041830 */
[----:B------:R-:W4:Y:S01]  /*5d40*/  MUFU.EX2 R7, R11 ;  /* 0x0000000b00077308 */ /* 0x000f220000000800 */
[----:B-1----:R-:W-:Y:S01]  /*5d50*/  F2FP.BF16.PACK_AB R98, R14, R15 ;  /* 0x0000000f0e62723e */ /* 0x002fe200000010ff */
[----:B------:R-:W-:-:S02]  /*5d60*/  IMAD.MOV.U32 R68, RZ, RZ, R66 ;  /* 0x000000ffff447224 */ /* 0x000fc400078e0042 */
[----:B------:R-:W-:Y:S02]  /*5d70*/  IMAD.MOV.U32 R69, RZ, RZ, R65 ;  /* 0x000000ffff457224 */ /* 0x000fe400078e0041 */
[----:B------:R-:W-:Y:S02]  /*5d80*/  IMAD.MOV.U32 R70, RZ, RZ, R64 ;  /* 0x000000ffff467224 */ /* 0x000fe400078e0040 */
[----:B------:R-:W-:Y:S01]  /*5d90*/  MUFU.EX2 R5, R10 ;  /* 0x0000000a00057308 */ /* 0x000fe20000000800 */
[----:B--2---:R-:W-:Y:S01]  /*5da0*/  F2FP.BF16.PACK_AB R96, R16, R13 ;  /* 0x0000000d1060723e */ /* 0x004fe200000010ff */
[----:B------:R-:W-:Y:S01]  /*5db0*/  FADD.FTZ R4, R85, R24 ;  /* 0x0000001855047221 */ /* 0x000fe20000010000 */
[----:B------:R-:W1:Y:S05]  /*5dc0*/  LDSM.16.MT88.4 R144, [R224+0x5800] ;  /* 0x00580000e090783b */ /* 0x000e6a0000004200 */
[----:B------:R-:W2:Y:S01]  /*5dd0*/  MUFU.EX2 R6, R27 ;  /* 0x0000001b00067308 */ /* 0x000ea20000000800 */
[----:B----4-:R-:W-:Y:S01]  /*5de0*/  F2FP.BF16.PACK_AB R97, R7, R12 ;  /* 0x0000000c0761723e */ /* 0x010fe200000010ff */
[----:B------:R-:W-:Y:S01]  /*5df0*/  IMAD.MOV.U32 R26, RZ, RZ, c[0x0][0x168] ;  /* 0x00005a00ff1a7624 */ /* 0x000fe200078e00ff */
[----:B------:R-:W-:Y:S01]  /*5e00*/  LDSM.16.MT88.4 R64, [R230+0x5800] ;  /* 0x00580000e640783b */ /* 0x000fe20000004200 */
[----:B--2---:R-:W-:-:S07]  /*5e10*/  F2FP.BF16.PACK_AB R99, R6, R5 ;  /* 0x000000050663723e */ /* 0x004fce00000010ff */
[C---:B------:R-:W-:Y:S08]  /*5e20*/  HMMA.16816.F32.BF16 R108, R96.reuse, R112, R108 ;  /* 0x00000070606c723c */ /* 0x040ff0000004186c */
[----:B------:R-:W-:Y:S01]  /*5e30*/  HMMA.16816.F32.BF16 R112, R96, R114, R56 ;  /* 0x000000726070723c */ /* 0x000fe20000041838 */
[----:B------:R-:W2:Y:S01]  /*5e40*/  LDSM.16.MT88.4 R56, [R227+0x5800] ;  /* 0x00580000e338783b */ /* 0x000ea20000004200 */
[----:B------:R-:W-:-:S04]  /*5e50*/  FADD.FTZ R4, R84, R4 ;  /* 0x0000000454047221 */ /* 0x000fc80000010000 */
[----:B------:R-:W-:Y:S02]  /*5e60*/  FADD.FTZ R3, R3, R4 ;  /* 0x0000000403037221 */ /* 0x000fe40000010000 */
[----:B------:R-:W-:Y:S02]  /*5e70*/  FADD.FTZ R4, R9, R2 ;  /* 0x0000000209047221 */ /* 0x000fe40000010000 */
[----:B------:R-:W4:Y:S01]  /*5e80*/  LDSM.16.MT88.4 R8, [R230+0x8800] ;  /* 0x00880000e608783b */ /* 0x000f220000004200 */
[----:B------:R-:W-:Y:S01]  /*5e90*/  FADD.FTZ R3, R0, R3 ;  /* 0x0000000300037221 */ /* 0x000fe20000010000 */
[C---:B-1----:R-:W-:Y:S08]  /*5ea0*/  HMMA.16816.F32.BF16 R140, R96.reuse, R144, R140 ;  /* 0x00000090608c723c */ /* 0x042ff0000004188c */
[C---:B------:R-:W-:Y:S08]  /*5eb0*/  HMMA.16816.F32.BF16 R144, R96.reuse, R146, R148 ;  /* 0x000000926090723c */ /* 0x040ff00000041894 */
[C---:B------:R-:W-:Y:S08]  /*5ec0*/  HMMA.16816.F32.BF16 R148, R96.reuse, R152, R92 ;  /* 0x000000986094723c */ /* 0x040ff0000004185c */
[C---:B--2---:R-:W-:Y:S01]  /*5ed0*/  HMMA.16816.F32.BF16 R52, R96.reuse, R56, R88 ;  /* 0x000000386034723c */ /* 0x044fe20000041858 */
[----:B------:R-:W-:Y:S07]  /*5ee0*/  LDSM.16.MT88.4 R88, [R227+0x8800] ;  /* 0x00880000e358783b */ /* 0x000fee0000004200 */
[C---:B------:R-:W-:Y:S01]  /*5ef0*/  HMMA.16816.F32.BF16 R56, R96.reuse, R58, R72 ;  /* 0x0000003a6038723c */ /* 0x040fe20000041848 */
[----:B------:R-:W1:Y:S07]  /*5f00*/  LDSM.16.MT88.4 R72, [R224+0x8800] ;  /* 0x00880000e048783b */ /* 0x000e6e0000004200 */
[----:B----4-:R-:W-:Y:S07]  /*5f10*/  HMMA.16816.F32.BF16 R92, R96, R8, R40 ;  /* 0x00000008605c723c */ /* 0x010fee0000041828 */
[----:B------:R-:W-:Y:S01]  /*5f20*/  IADD3 R8, R107, -0x2, RZ ;  /* 0xfffffffe6b087810 */ /* 0x000fe20007ffe0ff */
[----:B---3--:R-:W-:-:S04]  /*5f30*/  @P1 IMAD.HI.U32 R2, R106, c[0x0][0x2c8], RZ ;  /* 0x0000b2006a021a27 */ /* 0x008fc800078e00ff */
[----:B------:R-:W-:Y:S01]  /*5f40*/  IMAD.MOV.U32 R0, RZ, RZ, R106 ;  /* 0x000000ffff007224 */ /* 0x000fe200078e006a */
[----:B------:R-:W-:-:S04]  /*5f50*/  @P1 SHF.R.U32.HI R0, RZ, c[0x0][0x2cc], R2 ;  /* 0x0000b300ff001a19 */ /* 0x000fc80000011602 */
[----:B------:R-:W-:Y:S01]  /*5f60*/  IADD3 R0, R0, c[0x0][0x1d0], -R26 ;  /* 0x0000740000007a10 */ /* 0x000fe20007ffe81a */
[----:B------:R-:W-:-:S04]  /*5f70*/  FADD.FTZ R2, R104, R4 ;  /* 0x0000000468027221 */ /* 0x000fc80000010000 */
[----:B------:R-:W-:-:S04]  /*5f80*/  IMAD.HI R4, R0, 0x2aaaaaab, RZ ;  /* 0x2aaaaaab00047827 */ /* 0x000fc800078e02ff */
[----:B------:R-:W-:Y:S01]  /*5f90*/  FADD.FTZ R0, R102, R3 ;  /* 0x0000000366007221 */ /* 0x000fe20000010000 */
[----:B------:R-:W-:Y:S01]  /*5fa0*/  SHF.R.U32.HI R3, RZ, 0x1f, R4 ;  /* 0x0000001fff037819 */ /* 0x000fe20000011604 */
[----:B------:R-:W-:Y:S02]  /*5fb0*/  FADD.FTZ R2, R105, R2 ;  /* 0x0000000269027221 */ /* 0x000fe40000010000 */
[----:B------:R-:W-:Y:S01]  /*5fc0*/  FADD.FTZ R0, R103, R0 ;  /* 0x0000000067007221 */ /* 0x000fe20000010000 */
[----:B------:R-:W-:Y:S01]  /*5fd0*/  LEA.HI.SX32 R3, R4, R3, 0x1c ;  /* 0x0000000304037211 */ /* 0x000fe200078fe2ff */
[----:B------:R-:W-:Y:S02]  /*5fe0*/  FADD.FTZ R13, R13, R2 ;  /* 0x000000020d0d7221 */ /* 0x000fe40000010000 */
[----:B------:R-:W-:Y:S01]  /*5ff0*/  FADD.FTZ R12, R12, R0 ;  /* 0x000000000c0c7221 */ /* 0x000fe20000010000 */
[----:B------:R-:W-:Y:S01]  /*6000*/  IMNMX R0, RZ, R3, !PT ;  /* 0x00000003ff007217 */ /* 0x000fe20007800200 */
[----:B------:R-:W-:-:S02]  /*6010*/  FADD.FTZ R16, R16, R13 ;  /* 0x0000000d10107221 */ /* 0x000fc40000010000 */
[----:B------:R-:W-:Y:S01]  /*6020*/  FADD.FTZ R7, R7, R12 ;  /* 0x0000000c07077221 */ /* 0x000fe20000010000 */
[----:B------:R-:W-:Y:S01]  /*6030*/  STL [R1+0x8], R8 ;  /* 0x0000080801007387 */ /* 0x000fe20000100800 */
[----:B------:R-:W-:Y:S02]  /*6040*/  FADD.FTZ R15, R15, R16 ;  /* 0x000000100f0f7221 */ /* 0x000fe40000010000 */
[----:B------:R-:W-:Y:S01]  /*6050*/  FADD.FTZ R5, R5, R7 ;  /* 0x0000000705057221 */ /* 0x000fe20000010000 */
[----:B------:R2:W-:Y:S01]  /*6060*/  STL [R1+0x10], R0 ;  /* 0x0000100001007387 */ /* 0x0005e20000100800 */
[----:B------:R-:W-:Y:S01]  /*6070*/  ISETP.GE.AND P0, PT, R8, R0, PT ;  /* 0x000000000800720c */ /* 0x000fe20003f06270 */
[----:B------:R-:W-:Y:S01]  /*6080*/  FADD.FTZ R2, R14, R15 ;  /* 0x0000000f0e027221 */ /* 0x000fe20000010000 */
[----:B------:R-:W-:Y:S01]  /*6090*/  HMMA.16816.F32.BF16 R116, R96, R120, R116 ;  /* 0x000000786074723c */ /* 0x000fe20000041874 */
[----:B--2---:R-:W-:-:S05]  /*60a0*/  FADD.FTZ R0, R6, R5 ;  /* 0x0000000506007221 */ /* 0x004fca0000010000 */
[----:B------:R2:W-:Y:S04]  /*60b0*/  STL [R1+0x1c], R0 ;  /* 0x00001c0001007387 */ /* 0x0005e80000100800 */
[----:B------:R2:W-:Y:S01]  /*60c0*/  STL [R1+0x18], R2 ;  /* 0x0000180201007387 */ /* 0x0005e20000100800 */
[C---:B------:R-:W-:Y:S08]  /*60d0*/  HMMA.16816.F32.BF16 R120, R96.reuse, R122, R76 ;  /* 0x0000007a6078723c */ /* 0x040ff0000004184c */
[C---:B------:R-:W-:Y:S08]  /*60e0*/  HMMA.16816.F32.BF16 R60, R96.reuse, R64, R68 ;  /* 0x00000040603c723c */ /* 0x040ff00000041844 */
        /* <DEDUP_REMOVED lines=14> */
[----:B--2---:R-:W2:Y:S01]  /*61d0*/  LDL R107, [R1+0x88] ;  /* 0x00008800016b7983 */ /* 0x004ea20000100800 */
[----:B------:R-:W-:Y:S01]  /*61e0*/  IMAD.MOV.U32 R104, RZ, RZ, R100 ;  /* 0x000000ffff687224 */ /* 0x000fe200078e0064 */
[----:B------:R-:W-:-:S02]  /*61f0*/  MOV R103, R101 ;  /* 0x0000006500677202 */ /* 0x000fc40000000f00 */
[----:B------:R-:W-:Y:S01]  /*6200*/  MOV R218, R8 ;  /* 0x0000000800da7202 */ /* 0x000fe20000000f00 */
[----:B--2---:R-:W-:-:S05]  /*6210*/  IMAD.IADD R0, R107, 0x1, R106 ;  /* 0x000000016b007824 */ /* 0x004fca00078e026a */
[----:B------:R1:W-:Y:S02]  /*6220*/  STL [R1+0xc], R0 ;  /* 0x00000c0001007387 */ /* 0x0003e40000100800 */
[----:B-1----:R-:W-:-:S05]  /*6230*/  @P1 IMAD.HI.U32 R0, R0, c[0x0][0x2c8], RZ ;  /* 0x0000b20000001a27 */ /* 0x002fca00078e00ff */
[----:B------:R-:W-:-:S05]  /*6240*/  @P1 SHF.R.U32.HI R0, RZ, c[0x0][0x2cc], R0 ;  /* 0x0000b300ff001a19 */ /* 0x000fca0000011600 */
[----:B------:R1:W-:Y:S02]  /*6250*/  @P1 STL [R1+0x14], R0 ;  /* 0x0000140001001387 */ /* 0x0003e40000100800 */
.L_x_446:
[----:B------:R-:W-:Y:S04]  /*6260*/  DEPBAR.LE SB0, 0x0 ;  /* 0x000080000000791a */ /* 0x000fe80000000000 */
[----:B------:R-:W-:Y:S01]  /*6270*/  WARPSYNC 0xffffffff ;  /* 0xffffffff00007948 */ /* 0x000fe20003800000 */
[----:B------:R-:W-:Y:S01]  /*6280*/  BAR.SYNC.DEFER_BLOCKING 0x0 ;  /* 0x0000000000007b1d */ /* 0x000fe20000010000 */
[C---:B------:R-:W-:Y:S11]  /*6290*/  ISETP.GE.AND P6, PT, R218.reuse, RZ, PT ;  /* 0x000000ffda00720c */ /* 0x040ff60003fc6270 */
[----:B------:R-:W-:Y:S02]  /*62a0*/  @!UPT UIADD3 URZ, URZ, URZ, URZ ;  /* 0x0000003f3f3ff290 */ /* 0x000fe4000fffe03f */
[----:B-1----:R-:W-:Y:S01]  /*62b0*/  @P6 SHF.R.S32.HI R0, RZ, 0x1f, R218 ;  /* 0x0000001fff006819 */ /* 0x002fe200000114da */
[----:B------:R-:W-:Y:S04]  /*62c0*/  @P6 IMAD.WIDE.U32 R100, R218, c[0x0][0x208], RZ ;  /* 0x00008200da646a25 */ /* 0x000fe800078e00ff */
[----:B------:R-:W-:Y:S04]  /*62d0*/  @P6 IMAD R0, R0, c[0x0][0x208], RZ ;  /* 0x0000820000006a24 */ /* 0x000fe800078e02ff */
[----:B------:R-:W-:Y:S01]  /*62e0*/  @P6 IMAD R0, R218, c[0x0][0x20c], R0 ;  /* 0x00008300da006a24 */ /* 0x000fe200078e0200 */
[----:B------:R-:W1:Y:S04]  /*62f0*/  LDSM.16.M88.4 R8, [R225] ;  /* 0x00000000e108783b */ /* 0x000e680000000200 */
[----:B------:R-:W-:Y:S04]  /*6300*/  @P6 IADD3 R0, R101, R0, RZ ;  /* 0x0000000065006210 */ /* 0x000fe80007ffe0ff */
[----:B------:R-:W2:Y:S01]  /*6310*/  LDSM.16.M88.4 R16, [R225+0x800] ;  /* 0x00080000e110783b */ /* 0x000ea20000000200 */
[----:B------:R-:W-:Y:S07]  /*6320*/  @P6 IMAD R0, R0, 0x60, RZ ;  /* 0x0000006000006824 */ /* 0x000fee00078e02ff */
[----:B------:R-:W3:Y:S06]  /*6330*/  LDL.64 R2, [R1+0x30] ;  /* 0x0000300001027983 */ /* 0x000eec0000100a00 */
[----:B------:R-:W3:Y:S04]  /*6340*/  LDL R105, [R1+0x40] ;  /* 0x0000400001697983 */ /* 0x000ee80000100800 */
[----:B------:R-:W4:Y:S08]  /*6350*/  LDSM.16.M88.4 R24, [R225+0x1000] ;  /* 0x00100000e118783b */ /* 0x000f300000000200 */
[----:B------:R-:W5:Y:S04]  /*6360*/  LDL R102, [R1+0x4] ;  /* 0x0000040001667983 */ /* 0x000f680000100800 */
[----:B------:R-:W4:Y:S01]  /*6370*/  LDSM.16.M88.4 R32, [R225+0x1800] ;  /* 0x00180000e120783b */ /* 0x000f220000000200 */
[C---:B-1----:R-:W-:Y:S07]  /*6380*/  HMMA.16816.F32.BF16 R4, R156.reuse, R8, RZ ;  /* 0x000000089c04723c */ /* 0x042fee00000418ff */
[----:B------:R-:W1:Y:S01]  /*6390*/  LDSM.16.M88.4 R40, [R225+0x2000] ;  /* 0x00200000e128783b */ /* 0x000e620000000200 */
[C---:B------:R-:W-:Y:S07]  /*63a0*/  HMMA.16816.F32.BF16 R8, R156.reuse, R10, RZ ;  /* 0x0000000a9c08723c */ /* 0x040fee00000418ff */
[----:B------:R-:W1:Y:S01]  /*63b0*/  LDSM.16.M88.4 R48, [R225+0x2800] ;  /* 0x00280000e130783b */ /* 0x000e620000000200 */
[C---:B--2---:R-:W-:Y:S07]  /*63c0*/  HMMA.16816.F32.BF16 R12, R156.reuse, R16, RZ ;  /* 0x000000109c0c723c */ /* 0x044fee00000418ff */
[----:B------:R-:W2:Y:S01]  /*63d0*/  LDSM.16.M88.4 R164, [R231] ;  /* 0x00000000e7a4783b */ /* 0x000ea20000000200 */
[C---:B------:R-:W-:Y:S07]  /*63e0*/  HMMA.16816.F32.BF16 R16, R156.reuse, R18, RZ ;  /* 0x000000129c10723c */ /* 0x040fee00000418ff */
[----:B------:R-:W5:Y:S01]  /*63f0*/  LDL R208, [R1+0x14] ;  /* 0x0000140001d07983 */ /* 0x000f620000100800 */
[C---:B----4-:R-:W-:Y:S08]  /*6400*/  HMMA.16816.F32.BF16 R20, R156.reuse, R24, RZ ;  /* 0x000000189c14723c */ /* 0x050ff000000418ff */
[C---:B------:R-:W-:Y:S08]  /*6410*/  HMMA.16816.F32.BF16 R24, R156.reuse, R26, RZ ;  /* 0x0000001a9c18723c */ /* 0x040ff000000418ff */
[C---:B------:R-:W-:Y:S08]  /*6420*/  HMMA.16816.F32.BF16 R28, R156.reuse, R32, RZ ;  /* 0x000000209c1c723c */ /* 0x040ff000000418ff */
[C---:B------:R-:W-:Y:S08]  /*6430*/  HMMA.16816.F32.BF16 R32, R156.reuse, R34, RZ ;  /* 0x000000229c20723c */ /* 0x040ff000000418ff */
[C---:B-1----:R-:W-:Y:S08]  /*6440*/  HMMA.16816.F32.BF16 R36, R156.reuse, R40, RZ ;  /* 0x000000289c24723c */ /* 0x042ff000000418ff */
[C---:B------:R-:W-:Y:S08]  /*6450*/  HMMA.16816.F32.BF16 R40, R156.reuse, R42, RZ ;  /* 0x0000002a9c28723c */ /* 0x040ff000000418ff */
[C---:B------:R-:W-:Y:S08]  /*6460*/  HMMA.16816.F32.BF16 R44, R156.reuse, R48, RZ ;  /* 0x000000309c2c723c */ /* 0x040ff000000418ff */
[----:B------:R-:W-:Y:S08]  /*6470*/  HMMA.16816.F32.BF16 R48, R156, R50, RZ ;  /* 0x000000329c30723c */ /* 0x000ff000000418ff */
[C---:B--2---:R-:W-:Y:S08]  /*6480*/  HMMA.16816.F32.BF16 R4, R160.reuse, R164, R4 ;  /* 0x000000a4a004723c */ /* 0x044ff00000041804 */
[C---:B------:R-:W-:Y:S01]  /*6490*/  HMMA.16816.F32.BF16 R8, R160.reuse, R166, R8 ;  /* 0x000000a6a008723c */ /* 0x040fe20000041808 */
[----:B------:R-:W1:Y:S07]  /*64a0*/  LDSM.16.M88.4 R164, [R248] ;  /* 0x00000000f8a4783b */ /* 0x000e6e0000000200 */
[C---:B-1----:R-:W-:Y:S08]  /*64b0*/  HMMA.16816.F32.BF16 R12, R160.reuse, R164, R12 ;  /* 0x000000a4a00c723c */ /* 0x042ff0000004180c */
[C---:B------:R-:W-:Y:S01]  /*64c0*/  HMMA.16816.F32.BF16 R16, R160.reuse, R166, R16 ;  /* 0x000000a6a010723c */ /* 0x040fe20000041810 */
[----:B------:R-:W1:Y:S07]  /*64d0*/  LDSM.16.M88.4 R164, [R247] ;  /* 0x00000000f7a4783b */ /* 0x000e6e0000000200 */
[C---:B-1----:R-:W-:Y:S08]  /*64e0*/  HMMA.16816.F32.BF16 R20, R160.reuse, R164, R20 ;  /* 0x000000a4a014723c */ /* 0x042ff00000041814 */
[C---:B------:R-:W-:Y:S01]  /*64f0*/  HMMA.16816.F32.BF16 R24, R160.reuse, R166, R24 ;  /* 0x000000a6a018723c */ /* 0x040fe20000041818 */
[----:B------:R-:W1:Y:S07]  /*6500*/  LDSM.16.M88.4 R164, [R246] ;  /* 0x00000000f6a4783b */ /* 0x000e6e0000000200 */
[C---:B-1----:R-:W-:Y:S08]  /*6510*/  HMMA.16816.F32.BF16 R28, R160.reuse, R164, R28 ;  /* 0x000000a4a01c723c */ /* 0x042ff0000004181c */
[C---:B------:R-:W-:Y:S01]  /*6520*/  HMMA.16816.F32.BF16 R32, R160.reuse, R166, R32 ;  /* 0x000000a6a020723c */ /* 0x040fe20000041820 */
[----:B------:R-:W1:Y:S03]  /*6530*/  LDSM.16.M88.4 R164, [R245] ;  /* 0x00000000f5a4783b */ /* 0x000e660000000200 */
[----:B---3--:R-:W-:Y:S05]  /*6540*/  @P6 MOV R3, R105 ;  /* 0x0000006900036202 */ /* 0x008fea0000000f00 */
[----:B------:R-:W-:Y:S04]  /*6550*/  @P6 IMAD.WIDE.U32 R2, R100, 0x60, R2 ;  /* 0x0000006064026825 */ /* 0x000fe800078e0002 */
[----:B------:R-:W-:Y:S01]  /*6560*/  @P6 IMAD.IADD R0, R3, 0x1, R0 ;  /* 0x0000000103006824 */ /* 0x000fe200078e0200 */
[C---:B-1----:R-:W-:Y:S04]  /*6570*/  HMMA.16816.F32.BF16 R36, R160.reuse, R164, R36 ;  /* 0x000000a4a024723c */ /* 0x042fe80000041824 */
[C---:B------:R-:W-:Y:S02]  /*6580*/  @P6 SHF.L.U64.HI R100, R2.reuse, 0x1, R0 ;  /* 0x0000000102646819 */ /* 0x040fe40000010200 */
[----:B------:R-:W-:Y:S02]  /*6590*/  @P6 SHF.L.U32 R0, R2, 0x1, RZ ;  /* 0x0000000102006819 */ /* 0x000fe400000006ff */
[C---:B------:R-:W-:Y:S01]  /*65a0*/  HMMA.16816.F32.BF16 R40, R160.reuse, R166, R40 ;  /* 0x000000a6a028723c */ /* 0x040fe20000041828 */
[----:B------:R-:W1:Y:S03]  /*65b0*/  LDSM.16.M88.4 R164, [R244] ;  /* 0x00000000f4a4783b */ /* 0x000e660000000200 */
[C---:B------:R-:W-:Y:S02]  /*65c0*/  @P6 IADD3 R2, P0, R0.reuse, c[0x0][0x1f8], RZ ;  /* 0x00007e0000026a10 */ /* 0x040fe40007f1e0ff */
[----:B------:R-:W-:Y:S02]  /*65d0*/  @P6 IADD3 R106, P5, R0, 0x80, RZ ;  /* 0x00000080006a6810 */ /* 0x000fe40007fbe0ff */
[----:B------:R-:W-:Y:S04]  /*65e0*/  @P6 IADD3.X R3, R100, c[0x0][0x1fc], RZ, P0, !PT ;  /* 0x00007f0064036a10 */ /* 0x000fe800007fe4ff */
[----:B------:R-:W-:Y:S01]  /*65f0*/  @P6 IADD3 R106, P0, R106, c[0x0][0x1f8], RZ ;  /* 0x00007e006a6a6a10 */ /* 0x000fe20007f1e0ff */
[----:B------:R-:W-:Y:S01]  /*6600*/  @!PT LDS RZ, [RZ] ;  /* 0x00000000fffff984 */ /* 0x000fe20000000800 */
[----:B------:R-:W-:Y:S01]  /*6610*/  @!PT LDS RZ, [RZ] ;  /* 0x00000000fffff984 */ /* 0x000fe20000000800 */
[----:B------:R-:W-:Y:S01]  /*6620*/  @!PT LDS RZ, [RZ] ;  /* 0x00000000fffff984 */ /* 0x000fe20000000800 */
[----:B-----5:R2:W-:Y:S03]  /*6630*/  @P6 LDGSTS.E.BYPASS.LTC128B.128 [R102+0x100], [R2.64], !P4 ;  /* 0x0010000002666fae */ /* 0x0205e6000e101d46 */
[--C-:B------:R-:W-:Y:S02]  /*6640*/  @P6 IADD3.X R107, RZ, c[0x0][0x1fc], R100.reuse, P0, P5 ;  /* 0x00007f00ff6b6a10 */ /* 0x100fe400007ea464 */
[----:B------:R-:W-:Y:S03]  /*6650*/  @P6 IADD3 R0, P5, R0, 0x100, RZ ;  /* 0x0000010000006810 */ /* 0x000fe60007fbe0ff */
[----:B------:R3:W-:Y:S01]  /*6660*/  @P6 LDGSTS.E.BYPASS.LTC128B.128 [R102+0x3100], [R106.64], !P3 ;  /* 0x031000006a666fae */ /* 0x0007e2000d901d46 */
[C---:B-1----:R-:W-:Y:S03]  /*6670*/  HMMA.16816.F32.BF16 R44, R160.reuse, R164, R44 ;  /* 0x000000a4a02c723c */ /* 0x042fe6000004182c */
[----:B---3--:R-:W-:Y:S05]  /*6680*/  @P6 IADD3 R106, P0, R0, c[0x0][0x1f8], RZ ;  /* 0x00007e00006a6a10 */ /* 0x008fea0007f1e0ff */
[----:B------:R-:W-:Y:S01]  /*6690*/  HMMA.16816.F32.BF16 R48, R160, R166, R48 ;  /* 0x000000a6a030723c */ /* 0x000fe20000041830 */
[----:B------:R-:W-:Y:S03]  /*66a0*/  @P6 IMAD.MOV.U32 R0, RZ, RZ, 0x6 ;  /* 0x00000006ff006424 */ /* 0x000fe600078e00ff */
[----:B------:R-:W-:Y:S02]  /*66b0*/  @P6 IADD3.X R107, RZ, c[0x0][0x1fc], R100, P0, P5 ;  /* 0x00007f00ff6b6a10 */ /* 0x000fe400007ea464 */
[----:B------:R-:W-:Y:S03]  /*66c0*/  @P6 MOV R100, c[0x0][0x208] ;  /* 0x0000820000646a02 */ /* 0x000fe60000000f00 */
[----:B------:R1:W-:Y:S03]  /*66d0*/  @P6 LDGSTS.E.BYPASS.LTC128B.128 [R102+0x6100], [R106.64], !P2 ;  /* 0x061000006a666fae */ /* 0x0003e6000d101d46 */
[C---:B------:R-:W-:Y:S02]  /*66e0*/  @P6 SHF.L.U64.HI R0, R100.reuse, R0, c[0x0][0x20c] ;  /* 0x0000830064006619 */ /* 0x040fe40000010200 */
[----:B------:R-:W-:Y:S04]  /*66f0*/  @P6 SHF.L.U32 R100, R100, 0x6, RZ ;  /* 0x0000000664646819 */ /* 0x000fe800000006ff */
[----:B--2---:R-:W-:Y:S04]  /*6700*/  @P6 IADD3 R2, P0, R2, R100, RZ ;  /* 0x0000006402026210 */ /* 0x004fe80007f1e0ff */
[----:B------:R-:W-:Y:S02]  /*6710*/  @P6 IADD3.X R3, R3, R0, RZ, P0, !PT ;  /* 0x0000000003036210 */ /* 0x000fe400007fe4ff */
[----:B------:R-:W-:Y:S05]  /*6720*/  @P6 IADD3 R100, P0, R100, R2, RZ ;  /* 0x0000000264646210 */ /* 0x000fea0007f1e0ff */
[----:B------:R-:W-:Y:S02]  /*6730*/  @P6 IMAD.X R101, R0, 0x1, R3, P0 ;  /* 0x0000000100656824 */ /* 0x000fe400000e0603 */
[----:B-1----:R-:W-:Y:S01]  /*6740*/  IMAD.MOV.U32 R107, RZ, RZ, R102 ;  /* 0x000000ffff6b7224 */ /* 0x002fe200078e0066 */
[----:B------:R-:W2:Y:S04]  /*6750*/  LDL R106, [R1+0x54] ;  /* 0x00005400016a7983 */ /* 0x000ea80000100800 */
[----:B------:R1:W-:Y:S08]  /*6760*/  @P6 LDGSTS.E.BYPASS.LTC128B.128 [R107+0x1100], [R2.64], !P4 ;  /* 0x01100000026b6fae */ /* 0x0003f0000e101d46 */
[----:B------:R1:W-:Y:S08]  /*6770*/  @P6 LDGSTS.E.BYPASS.LTC128B.128 [R107+0x4100], [R2.64+0x80], !P3 ;  /* 0x04100080026b6fae */ /* 0x0003f0000d901d46 */
[----:B------:R1:W-:Y:S08]  /*6780*/  @P6 LDGSTS.E.BYPASS.LTC128B.128 [R107+0x7100], [R2.64+0x100], !P2 ;  /* 0x07100100026b6fae */ /* 0x0003f0000d101d46 */
[----:B------:R3:W-:Y:S08]  /*6790*/  @P6 LDGSTS.E.BYPASS.LTC128B.128 [R107+0x2100], [R100.64], !P4 ;  /* 0x02100000646b6fae */ /* 0x0007f0000e101d46 */
[----:B------:R3:W-:Y:S08]  /*67a0*/  @P6 LDGSTS.E.BYPASS.LTC128B.128 [R107+0x5100], [R100.64+0x80], !P3 ;  /* 0x05100080646b6fae */ /* 0x0007f0000d901d46 */
[----:B------:R3:W-:Y:S01]  /*67b0*/  @P6 LDGSTS.E.BYPASS.LTC128B.128 [R107+0x8100], [R100.64+0x100], !P2 ;  /* 0x08100100646b6fae */ /* 0x0007e2000d101d46 */
[----:B-1----:R-:W-:Y:S07]  /*67c0*/  IMAD R3, R218, -0x60, RZ ;  /* 0xffffffa0da037824 */ /* 0x002fee00078e02ff */
[----:B------:R-:W1:Y:S08]  /*67d0*/  LDSM.16.M88.4 R164, [R229] ;  /* 0x00000000e5a4783b */ /* 0x000e700000000200 */
[----:B------:R-:W0:Y:S08]  /*67e0*/  LDGDEPBAR ;  /* 0x00000000000079af */ /* 0x000e300000000000 */
[----:B------:R4:W5:Y:S04]  /*67f0*/  LDL R2, [R1+0xc] ;  /* 0x00000c0001027983 */ /* 0x0009680000100800 */
[----:B------:R-:W3:Y:S01]  /*6800*/  LDL.LU R212, [R1+0x18] ;  /* 0x0000180001d47983 */ /* 0x000ee20000300800 */
[C---:B-1----:R-:W-:Y:S08]  /*6810*/  HMMA.16816.F32.BF16 R4, R168.reuse, R164, R4 ;  /* 0x000000a4a804723c */ /* 0x042ff00000041804 */
[C---:B------:R-:W-:Y:S01]  /*6820*/  HMMA.16816.F32.BF16 R8, R168.reuse, R166, R8 ;  /* 0x000000a6a808723c */ /* 0x040fe20000041808 */
[----:B------:R-:W1:Y:S07]  /*6830*/  LDSM.16.M88.4 R164, [R229+0x800] ;  /* 0x00080000e5a4783b */ /* 0x000e6e0000000200 */
        /* <DEDUP_REMOVED lines=11> */
[----:B------:R-:W1:Y:S03]  /*68f0*/  LDSM.16.M88.4 R164, [R229+0x2800] ;  /* 0x00280000e5a4783b */ /* 0x000e660000000200 */
[----:B--2---:R-:W-:Y:S04]  /*6900*/  IADD3 R3, -R106, 0x1, R3 ;  /* 0x000000016a037810 */ /* 0x004fe80007ffe103 */
[----:B------:R-:W-:Y:S04]  /*6910*/  IADD3 R3, R3, c[0x0][0x1d0], RZ ;  /* 0x0000740003037a10 */ /* 0x000fe80007ffe0ff */
[----:B------:R-:W-:Y:S01]  /*6920*/  IADD3 R3, R3, -c[0x0][0x168], RZ ;  /* 0x80005a0003037a10 */ /* 0x000fe20007ffe0ff */
[C---:B-1----:R-:W-:Y:S08]  /*6930*/  HMMA.16816.F32.BF16 R44, R168.reuse, R164, R44 ;  /* 0x000000a4a82c723c */ /* 0x042ff0000004182c */
[----:B------:R-:W-:Y:S01]  /*6940*/  HMMA.16816.F32.BF16 R48, R168, R166, R48 ;  /* 0x000000a6a830723c */ /* 0x000fe20000041830 */
[----:B------:R-:W1:Y:S03]  /*6950*/  LDSM.16.M88.4 R164, [R226] ;  /* 0x00000000e2a4783b */ /* 0x000e660000000200 */
[----:B-----5:R-:W-:Y:S05]  /*6960*/  @P1 MOV R2, R208 ;  /* 0x000000d000021202 */ /* 0x020fea0000000f00 */
[----:B------:R-:W2:Y:S01]  /*6970*/  SHFL.IDX PT, R0, R2, RZ, 0x1c1f ;  /* 0x001c1fff02007589 */ /* 0x000ea200000e0000 */
[C---:B-1----:R-:W-:Y:S08]  /*6980*/  HMMA.16816.F32.BF16 R4, R172.reuse, R164, R4 ;  /* 0x000000a4ac04723c */ /* 0x042ff00000041804 */
[C---:B------:R-:W-:Y:S01]  /*6990*/  HMMA.16816.F32.BF16 R8, R172.reuse, R166, R8 ;  /* 0x000000a6ac08723c */ /* 0x040fe20000041808 */
[----:B------:R-:W1:Y:S03]  /*69a0*/  LDSM.16.M88.4 R164, [R226+0x800] ;  /* 0x00080000e2a4783b */ /* 0x000e660000000200 */
[----:B--2---:R-:W-:Y:S04]  /*69b0*/  IADD3 R0, R3, R0, RZ ;  /* 0x0000000003007210 */ /* 0x004fe80007ffe0ff */
[C---:B------:R-:W-:Y:S02]  /*69c0*/  ISETP.GT.AND P6, PT, R0.reuse, RZ, PT ;  /* 0x000000ff0000720c */ /* 0x040fe40003fc4270 */
[C---:B------:R-:W-:Y:S02]  /*69d0*/  ISETP.GT.AND P5, PT, R0.reuse, 0x1, PT ;  /* 0x000000010000780c */ /* 0x040fe40003fa4270 */
[----:B------:R-:W-:Y:S01]  /*69e0*/  ISETP.GT.AND P0, PT, R0, 0x8, PT ;  /* 0x000000080000780c */ /* 0x000fe20003f04270 */
        /* <DEDUP_REMOVED lines=13> */
[----:B------:R-:W-:Y:S01]  /*6ac0*/  HMMA.16816.F32.BF16 R48, R172, R166, R48 ;  /* 0x000000a6ac30723c */ /* 0x000fe20000041830 */
        /* <DEDUP_REMOVED lines=129> */
[----:B------:R-:W1:Y:S11]  /*72e0*/  LDSM.16.M88.4 R164, [R226+0x6800] ;  /* 0x00680000e2a4783b */ /* 0x000e760000000200 */
[----:B------:R-:W-:Y:S04]  /*72f0*/  @!UPT UIADD3 URZ, URZ, URZ, URZ ;  /* 0x0000003f3f3ff290 */ /* 0x000fe8000fffe03f */
[----:B------:R-:W-:Y:S02]  /*7300*/  FMUL.FTZ R4, R4, c[0x0][0x320] ;  /* 0x0000c80004047a20 */ /* 0x000fe40000410000 */
[----:B------:R-:W-:Y:S02]  /*7310*/  FMUL.FTZ R5, R5, c[0x0][0x320] ;  /* 0x0000c80005057a20 */ /* 0x000fe40000410000 */
[----:B------:R-:W-:Y:S01]  /*7320*/  FMUL.FTZ R6, R6, c[0x0][0x320] ;  /* 0x0000c80006067a20 */ /* 0x000fe20000410000 */
[----:B---3--:R-:W-:Y:S01]  /*7330*/  MUFU.TANH R100, R4 ;  /* 0x0000000400647308 */ /* 0x008fe20000002400 */
[----:B------:R-:W-:Y:S02]  /*7340*/  FMUL.FTZ R7, R7, c[0x0][0x320] ;  /* 0x0000c80007077a20 */ /* 0x000fe40000410000 */
[----:B------:R-:W-:Y:S02]  /*7350*/  FMUL.FTZ R10, R10, c[0x0][0x320] ;  /* 0x0000c8000a0a7a20 */ /* 0x000fe40000410000 */
[----:B------:R-:W-:Y:S02]  /*7360*/  FMUL.FTZ R11, R11, c[0x0][0x320] ;  /* 0x0000c8000b0b7a20 */ /* 0x000fe40000410000 */
[----:B------:R-:W-:Y:S02]  /*7370*/  FMUL.FTZ R8, R8, c[0x0][0x320] ;  /* 0x0000c80008087a20 */ /* 0x000fe40000410000 */
[----:B------:R-:W-:Y:S01]  /*7380*/  FMUL.FTZ R9, R9, c[0x0][0x320] ;  /* 0x0000c80009097a20 */ /* 0x000fe20000410000 */
[----:B------:R-:W2:Y:S01]  /*7390*/  MUFU.TANH R209, R5 ;  /* 0x0000000500d17308 */ /* 0x000ea20000002400 */
[C---:B-1----:R-:W-:Y:S09]  /*73a0*/  HMMA.16816.F32.BF16 R12, R204.reuse, R164, R12 ;  /* 0x000000a4cc0c723c */ /* 0x042ff2000004180c */
[----:B------:R-:W-:Y:S01]  /*73b0*/  MUFU.TANH R105, R6 ;  /* 0x0000000600697308 */ /* 0x000fe20000002400 */
[C---:B------:R-:W-:Y:S01]  /*73c0*/  HMMA.16816.F32.BF16 R16, R204.reuse, R166, R16 ;  /* 0x000000a6cc10723c */ /* 0x040fe20000041810 */
[----:B------:R-:W1:Y:S08]  /*73d0*/  LDSM.16.M88.4 R164, [R226+0x7000] ;  /* 0x00700000e2a4783b */ /* 0x000e700000000200 */
[----:B------:R3:W-:Y:S03]  /*73e0*/  MUFU.TANH R102, R7 ;  /* 0x0000000700667308 */ /* 0x0007e60000002400 */
[----:B--2---:R-:W-:Y:S02]  /*73f0*/  FSEL R209, R209, -INF , P5 ;  /* 0xff800000d1d17808 */ /* 0x004fe40002800000 */
[----:B------:R-:W-:Y:S05]  /*7400*/  ISETP.GT.AND P5, PT, R0, 0x10, PT ;  /* 0x000000100000780c */ /* 0x000fea0003fa4270 */
[----:B------:R-:W-:Y:S01]  /*7410*/  MUFU.TANH R10, R10 ;  /* 0x0000000a000a7308 */ /* 0x000fe20000002400 */
[----:B------:R-:W-:Y:S02]  /*7420*/  FMUL.FTZ R15, R15, c[0x0][0x320] ;  /* 0x0000c8000f0f7a20 */ /* 0x000fe40000410000 */
[----:B------:R-:W-:Y:S02]  /*7430*/  FMUL.FTZ R12, R12, c[0x0][0x320] ;  /* 0x0000c8000c0c7a20 */ /* 0x000fe40000410000 */
[----:B------:R-:W-:Y:S02]  /*7440*/  FMUL.FTZ R13, R13, c[0x0][0x320] ;  /* 0x0000c8000d0d7a20 */ /* 0x000fe40000410000 */
[----:B------:R-:W-:Y:S03]  /*7450*/  FMUL.FTZ R14, R14, c[0x0][0x320] ;  /* 0x0000c8000e0e7a20 */ /* 0x000fe60000410000 */
[----:B------:R-:W-:Y:S01]  /*7460*/  MUFU.TANH R15, R15 ;  /* 0x0000000f000f7308 */ /* 0x000fe20000002400 */
[----:B------:R-:W-:Y:S02]  /*7470*/  FMUL.FTZ R19, R19, c[0x0][0x320] ;  /* 0x0000c80013137a20 */ /* 0x000fe40000410000 */
[----:B------:R-:W-:Y:S01]  /*7480*/  FMUL.FTZ R18, R18, c[0x0][0x320] ;  /* 0x0000c80012127a20 */ /* 0x000fe20000410000 */
[----:B---3--:R-:W-:Y:S01]  /*7490*/  LDSM.16.M88.4 R4, [R226+0x8800] ;  /* 0x00880000e204783b */ /* 0x008fe20000000200 */
[----:B------:R-:W-:Y:S02]  /*74a0*/  FMUL.FTZ R16, R16, c[0x0][0x320] ;  /* 0x0000c80010107a20 */ /* 0x000fe40000410000 */
[----:B------:R-:W-:Y:S03]  /*74b0*/  FMUL.FTZ R17, R17, c[0x0][0x320] ;  /* 0x0000c80011117a20 */ /* 0x000fe60000410000 */
[----:B------:R-:W-:Y:S01]  /*74c0*/  MUFU.TANH R19, R19 ;  /* 0x0000001300137308 */ /* 0x000fe20000002400 */
[C---:B-1----:R-:W-:Y:S09]  /*74d0*/  HMMA.16816.F32.BF16 R20, R204.reuse, R164, R20 ;  /* 0x000000a4cc14723c */ /* 0x042ff20000041814 */
[----:B------:R-:W-:Y:S01]  /*74e0*/  MUFU.TANH R18, R18 ;  /* 0x0000001200127308 */ /* 0x000fe20000002400 */
[C---:B------:R-:W-:Y:S01]  /*74f0*/  HMMA.16816.F32.BF16 R24, R204.reuse, R166, R24 ;  /* 0x000000a6cc18723c */ /* 0x040fe20000041818 */
[----:B------:R-:W1:Y:S08]  /*7500*/  LDSM.16.M88.4 R164, [R226+0x7800] ;  /* 0x00780000e2a4783b */ /* 0x000e700000000200 */
[----:B------:R-:W-:Y:S10]  /*7510*/  MUFU.TANH R11, R11 ;  /* 0x0000000b000b7308 */ /* 0x000ff40000002400 */
[----:B------:R-:W2:Y:S01]  /*7520*/  MUFU.TANH R210, R8 ;  /* 0x0000000800d27308 */ /* 0x000ea20000002400 */
[----:B------:R-:W-:Y:S02]  /*7530*/  FMUL.FTZ R22, R22, c[0x0][0x320] ;  /* 0x0000c80016167a20 */ /* 0x000fe40000410000 */
[----:B------:R-:W-:Y:S02]  /*7540*/  FMUL.FTZ R23, R23, c[0x0][0x320] ;  /* 0x0000c80017177a20 */ /* 0x000fe40000410000 */
[----:B------:R-:W-:Y:S02]  /*7550*/  FMUL.FTZ R20, R20, c[0x0][0x320] ;  /* 0x0000c80014147a20 */ /* 0x000fe40000410000 */
[----:B------:R-:W-:Y:S03]  /*7560*/  FMUL.FTZ R21, R21, c[0x0][0x320] ;  /* 0x0000c80015157a20 */ /* 0x000fe60000410000 */
[----:B------:R-:W-:Y:S01]  /*7570*/  MUFU.TANH R22, R22 ;  /* 0x0000001600167308 */ /* 0x000fe20000002400 */
[----:B------:R-:W-:Y:S02]  /*7580*/  FMUL.FTZ R26, R26, c[0x0][0x320] ;  /* 0x0000c8001a1a7a20 */ /* 0x000fe40000410000 */
[----:B------:R-:W-:Y:S02]  /*7590*/  FMUL.FTZ R24, R24, c[0x0][0x320] ;  /* 0x0000c80018187a20 */ /* 0x000fe40000410000 */
[----:B------:R-:W-:Y:S02]  /*75a0*/  FMUL.FTZ R27, R27, c[0x0][0x320] ;  /* 0x0000c8001b1b7a20 */ /* 0x000fe40000410000 */
[----:B------:R-:W-:Y:S03]  /*75b0*/  FMUL.FTZ R25, R25, c[0x0][0x320] ;  /* 0x0000c80019197a20 */ /* 0x000fe60000410000 */
[----:B------:R-:W-:Y:S01]  /*75c0*/  MUFU.TANH R23, R23 ;  /* 0x0000001700177308 */ /* 0x000fe20000002400 */
[----:B--2---:R-:W-:Y:S02]  /*75d0*/  FSEL R210, R210, -INF , P0 ;  /* 0xff800000d2d27808 */ /* 0x004fe40000000000 */
[----:B------:R-:W-:Y:S01]  /*75e0*/  ISETP.GT.AND P0, PT, R0, 0x11, PT ;  /* 0x000000110000780c */ /* 0x000fe20003f04270 */
[C---:B-1----:R-:W-:Y:S06]  /*75f0*/  HMMA.16816.F32.BF16 R28, R204.reuse, R164, R28 ;  /* 0x000000a4cc1c723c */ /* 0x042fec000004181c */
[----:B------:R-:W-:Y:S02]  /*7600*/  MUFU.TANH R26, R26 ;  /* 0x0000001a001a7308 */ /* 0x000fe40000002400 */
[C---:B------:R-:W-:Y:S01]  /*7610*/  HMMA.16816.F32.BF16 R32, R204.reuse, R166, R32 ;  /* 0x000000a6cc20723c */ /* 0x040fe20000041820 */
[----:B------:R-:W1:Y:S01]  /*7620*/  LDSM.16.M88.4 R164, [R226+0x8000] ;  /* 0x00800000e2a4783b */ /* 0x000e620000000200 */
[----:B------:R-:W-:Y:S06]  /*7630*/  DEPBAR.LE SB0, 0x0 ;  /* 0x000080000000791a */ /* 0x000fec0000000000 */
[----:B------:R-:W2:Y:S01]  /*7640*/  MUFU.TANH R9, R9 ;  /* 0x0000000900097308 */ /* 0x000ea20000002400 */
[----:B------:R-:W-:Y:S07]  /*7650*/  BAR.SYNC.DEFER_BLOCKING 0x0 ;  /* 0x0000000000007b1d */ /* 0x000fee0000010000 */
[----:B------:R-:W-:Y:S02]  /*7660*/  FMUL.FTZ R28, R28, c[0x0][0x320] ;  /* 0x0000c8001c1c7a20 */ /* 0x000fe40000410000 */
[----:B------:R-:W-:Y:S02]  /*7670*/  FMUL.FTZ R29, R29, c[0x0][0x320] ;  /* 0x0000c8001d1d7a20 */ /* 0x000fe40000410000 */
[----:B------:R-:W-:Y:S02]  /*7680*/  FMUL.FTZ R30, R30, c[0x0][0x320] ;  /* 0x0000c8001e1e7a20 */ /* 0x000fe40000410000 */
[----:B------:R-:W-:Y:S02]  /*7690*/  FMUL.FTZ R31, R31, c[0x0][0x320] ;  /* 0x0000c8001f1f7a20 */ /* 0x000fe40000410000 */
[----:B------:R-:W-:Y:S02]  /*76a0*/  FMUL.FTZ R32, R32, c[0x0][0x320] ;  /* 0x0000c80020207a20 */ /* 0x000fe40000410000 */
[----:B------:R-:W-:Y:S02]  /*76b0*/  FMUL.FTZ R33, R33, c[0x0][0x320] ;  /* 0x0000c80021217a20 */ /* 0x000fe40000410000 */
[----:B------:R-:W-:Y:S02]  /*76c0*/  FMUL.FTZ R34, R34, c[0x0][0x320] ;  /* 0x0000c80022227a20 */ /* 0x000fe40000410000 */
[----:B------:R-:W-:Y:S04]  /*76d0*/  FMUL.FTZ R35, R35, c[0x0][0x320] ;  /* 0x0000c80023237a20 */ /* 0x000fe80000410000 */
[----:B------:R-:W-:Y:S01]  /*76e0*/  MUFU.TANH R34, R34 ;  /* 0x0000002200227308 */ /* 0x000fe20000002400 */
[C---:B-1----:R-:W-:Y:S09]  /*76f0*/  HMMA.16816.F32.BF16 R36, R204.reuse, R164, R36 ;  /* 0x000000a4cc24723c */ /* 0x042ff20000041824 */
[----:B------:R-:W-:Y:S01]  /*7700*/  MUFU.TANH R32, R32 ;  /* 0x0000002000207308 */ /* 0x000fe20000002400 */
[C---:B------:R-:W-:Y:S09]  /*7710*/  HMMA.16816.F32.BF16 R40, R204.reuse, R166, R40 ;  /* 0x000000a6cc28723c */ /* 0x040ff20000041828 */
[----:B------:R-:W1:Y:S01]  /*7720*/  MUFU.TANH R12, R12 ;  /* 0x0000000c000c7308 */ /* 0x000e620000002400 */
[C---:B------:R-:W-:Y:S09]  /*7730*/  HMMA.16816.F32.BF16 R44, R204.reuse, R4, R44 ;  /* 0x00000004cc2c723c */ /* 0x040ff2000004182c */
[----:B------:R-:W3:Y:S01]  /*7740*/  MUFU.TANH R13, R13 ;  /* 0x0000000d000d7308 */ /* 0x000ee20000002400 */
[----:B------:R-:W-:Y:S03]  /*7750*/  HMMA.16816.F32.BF16 R48, R204, R6, R48 ;  /* 0x00000006cc30723c */ /* 0x000fe60000041830 */
[----:B------:R-:W-:Y:S01]  /*7760*/  FSEL R5, R100, -INF , P6 ;  /* 0xff80000064057808 */ /* 0x000fe20003000000 */
[----:B------:R-:W-:Y:S01]  /*7770*/  FMUL.FTZ R8, R37, c[0x0][0x320] ;  /* 0x0000c80025087a20 */ /* 0x000fe20000410000 */
[----:B------:R-:W-:Y:S01]  /*7780*/  ISETP.GT.AND P6, PT, R0, 0x9, PT ;  /* 0x000000090000780c */ /* 0x000fe20003fc4270 */
[----:B------:R-:W-:Y:S01]  /*7790*/  FMUL.FTZ R36, R36, c[0x0][0x320] ;  /* 0x0000c80024247a20 */ /* 0x000fe20000410000 */
[----:B------:R-:W-:Y:S02]  /*77a0*/  FMNMX.FTZ R101, R5, R103, !PT ;  /* 0x0000006705657209 */ /* 0x000fe40007810000 */
[----:B------:R-:W5:Y:S03]  /*77b0*/  MUFU.TANH R16, R16 ;  /* 0x0000001000107308 */ /* 0x000f660000002400 */
[----:B------:R-:W-:Y:S01]  /*77c0*/  FMNMX.FTZ R101, R209, R101, !PT ;  /* 0x00000065d1657209 */ /* 0x000fe20007810000 */
[----:B------:R-:W-:Y:S01]  /*77d0*/  FMUL.FTZ R7, R40, c[0x0][0x320] ;  /* 0x0000c80028077a20 */ /* 0x000fe20000410000 */
[----:B--2---:R-:W-:Y:S01]  /*77e0*/  FSEL R211, R9, -INF , P6 ;  /* 0xff80000009d37808 */ /* 0x004fe20003000000 */
[----:B------:R-:W-:Y:S01]  /*77f0*/  FMUL.FTZ R6, R41, c[0x0][0x320] ;  /* 0x0000c80029067a20 */ /* 0x000fe20000410000 */
[----:B------:R-:W-:Y:S01]  /*7800*/  FMNMX.FTZ R101, R210, R101, !PT ;  /* 0x00000065d2657209 */ /* 0x000fe20007810000 */
[----:B------:R-:W-:Y:S01]  /*7810*/  FMUL.FTZ R4, R44, c[0x0][0x320] ;  /* 0x0000c8002c047a20 */ /* 0x000fe20000410000 */
[----:B-1----:R-:W-:Y:S01]  /*7820*/  FSEL R217, R12, -INF , P5 ;  /* 0xff8000000cd97808 */ /* 0x002fe20002800000 */
[----:B------:R-:W1:Y:S01]  /*7830*/  MUFU.TANH R17, R17 ;  /* 0x0000001100117308 */ /* 0x000e620000002400 */
[----:B------:R-:W-:Y:S01]  /*7840*/  FMNMX.FTZ R101, R211, R101, !PT ;  /* 0x00000065d3657209 */ /* 0x000fe20007810000 */
[----:B------:R-:W-:Y:S01]  /*7850*/  FMUL.FTZ R45, R45, c[0x0][0x320] ;  /* 0x0000c8002d2d7a20 */ /* 0x000fe20000410000 */
[----:B------:R-:W-:Y:S01]  /*7860*/  ISETP.GT.AND P6, PT, R0, 0x18, PT ;  /* 0x000000180000780c */ /* 0x000fe20003fc4270 */
[----:B------:R-:W-:Y:S01]  /*7870*/  FMUL.FTZ R38, R38, c[0x0][0x320] ;  /* 0x0000c80026267a20 */ /* 0x000fe20000410000 */
[----:B---3--:R-:W-:Y:S01]  /*7880*/  FSEL R219, R13, -INF , P0 ;  /* 0xff8000000ddb7808 */ /* 0x008fe20000000000 */
[----:B------:R-:W-:Y:S01]  /*7890*/  FMUL.FTZ R48, R48, c[0x0][0x320] ;  /* 0x0000c80030307a20 */ /* 0x000fe20000410000 */
[----:B------:R-:W-:Y:S01]  /*78a0*/  FMNMX.FTZ R101, R217, R101, !PT ;  /* 0x00000065d9657209 */ /* 0x000fe20007810000 */
[----:B------:R-:W-:Y:S01]  /*78b0*/  FMUL.FTZ R39, R39, c[0x0][0x320] ;  /* 0x0000c80027277a20 */ /* 0x000fe20000410000 */
[----:B------:R-:W-:Y:S01]  /*78c0*/  ISETP.GT.AND P5, PT, R0, 0x19, PT ;  /* 0x000000190000780c */ /* 0x000fe20003fa4270 */
[----:B------:R-:W2:Y:S01]  /*78d0*/  MUFU.TANH R20, R20 ;  /* 0x0000001400147308 */ /* 0x000ea20000002400 */
[----:B------:R-:W-:Y:S01]  /*78e0*/  FMNMX.FTZ R101, R219, R101, !PT ;  /* 0x00000065db657209 */ /* 0x000fe20007810000 */
[----:B------:R-:W-:Y:S01]  /*78f0*/  FMUL.FTZ R42, R42, c[0x0][0x320] ;  /* 0x0000c8002a2a7a20 */ /* 0x000fe20000410000 */
[----:B------:R-:W-:Y:S01]  /*7900*/  ISETP.GT.AND P0, PT, R0, 0x20, PT ;  /* 0x000000200000780c */ /* 0x000fe20003f04270 */
[----:B------:R-:W-:Y:S01]  /*7910*/  FMUL.FTZ R43, R43, c[0x0][0x320] ;  /* 0x0000c8002b2b7a20 */ /* 0x000fe20000410000 */
[----:B-----5:R-:W-:Y:S01]  /*7920*/  FSEL R220, R16, -INF , P6 ;  /* 0xff80000010dc7808 */ /* 0x020fe20003000000 */
[----:B------:R-:W-:Y:S01]  /*7930*/  FMUL.FTZ R51, R51, c[0x0][0x320] ;  /* 0x0000c80033337a20 */ /* 0x000fe20000410000 */
[----:B------:R-:W-:Y:S02]  /*7940*/  ISETP.GT.AND P6, PT, R0, 0x21, PT ;  /* 0x000000210000780c */ /* 0x000fe40003fc4270 */
[----:B------:R-:W-:Y:S01]  /*7950*/  FMNMX.FTZ R101, R220, R101, !PT ;  /* 0x00000065dc657209 */ /* 0x000fe20007810000 */
[----:B------:R-:W3:Y:S01]  /*7960*/  MUFU.TANH R21, R21 ;  /* 0x0000001500157308 */ /* 0x000ee20000002400 */
[----:B-1----:R-:W-:Y:S02]  /*7970*/  FSEL R221, R17, -INF , P5 ;  /* 0xff80000011dd7808 */ /* 0x002fe40002800000 */
[----:B------:R-:W-:Y:S02]  /*7980*/  ISETP.GT.AND P5, PT, R0, 0x28, PT ;  /* 0x000000280000780c */ /* 0x000fe40003fa4270 */
[----:B------:R-:W-:Y:S05]  /*7990*/  FMNMX.FTZ R101, R221, R101, !PT ;  /* 0x00000065dd657209 */ /* 0x000fea0007810000 */
[----:B------:R-:W1:Y:S01]  /*79a0*/  MUFU.TANH R24, R24 ;  /* 0x0000001800187308 */ /* 0x000e620000002400 */
[----:B--2---:R-:W-:Y:S02]  /*79b0*/  FSEL R20, R20, -INF , P0 ;  /* 0xff80000014147808 */ /* 0x004fe40000000000 */
[----:B------:R-:W-:Y:S02]  /*79c0*/  ISETP.GT.AND P0, PT, R0, 0x29, PT ;  /* 0x000000290000780c */ /* 0x000fe40003f04270 */
[----:B------:R-:W-:Y:S05]  /*79d0*/  FMNMX.FTZ R101, R20, R101, !PT ;  /* 0x0000006514657209 */ /* 0x000fea0007810000 */
[----:B------:R-:W2:Y:S01]  /*79e0*/  MUFU.TANH R25, R25 ;  /* 0x0000001900197308 */ /* 0x000ea20000002400 */
[----:B---3--:R-:W-:Y:S02]  /*79f0*/  FSEL R21, R21, -INF , P6 ;  /* 0xff80000015157808 */ /* 0x008fe40003000000 */
[----:B------:R-:W-:Y:S02]  /*7a00*/  ISETP.GT.AND P6, PT, R0, 0x30, PT ;  /* 0x000000300000780c */ /* 0x000fe40003fc4270 */
[----:B------:R-:W-:Y:S05]  /*7a10*/  FMNMX.FTZ R101, R21, R101, !PT ;  /* 0x0000006515657209 */ /* 0x000fea0007810000 */
        /* <DEDUP_REMOVED lines=9> */
[----:B------:R-:W-:Y:S02]  /*7ab0*/  FSEL R32, R32, -INF , P0 ;  /* 0xff80000020207808 */ /* 0x000fe40000000000 */
[----:B------:R-:W-:Y:S02]  /*7ac0*/  ISETP.GT.AND P0, PT, R0, 0x41, PT ;  /* 0x000000410000780c */ /* 0x000fe40003f04270 */
[----:B---3--:R-:W-:Y:S02]  /*7ad0*/  FSEL R28, R28, -INF , P6 ;  /* 0xff8000001c1c7808 */ /* 0x008fe40003000000 */
[----:B------:R-:W-:Y:S02]  /*7ae0*/  ISETP.GT.AND P6, PT, R0, 0x39, PT ;  /* 0x000000390000780c */ /* 0x000fe40003fc4270 */
[----:B------:R-:W-:Y:S01]  /*7af0*/  FMNMX.FTZ R101, R28, R101, !PT ;  /* 0x000000651c657209 */ /* 0x000fe20007810000 */
[----:B------:R-:W3:Y:S01]  /*7b00*/  MUFU.TANH R33, R33 ;  /* 0x0000002100217308 */ /* 0x000ee20000002400 */
[----:B-1----:R-:W-:Y:S02]  /*7b10*/  FSEL R29, R29, -INF , P5 ;  /* 0xff8000001d1d7808 */ /* 0x002fe40002800000 */
[----:B------:R-:W-:Y:S02]  /*7b20*/  ISETP.GT.AND P5, PT, R0, 0x40, PT ;  /* 0x000000400000780c */ /* 0x000fe40003fa4270 */
[----:B------:R-:W-:Y:S05]  /*7b30*/  FMNMX.FTZ R101, R29, R101, !PT ;  /* 0x000000651d657209 */ /* 0x000fea0007810000 */
[----:B------:R-:W1:Y:S01]  /*7b40*/  MUFU.TANH R4, R4 ;  /* 0x0000000400047308 */ /* 0x000e620000002400 */
[----:B------:R-:W-:Y:S02]  /*7b50*/  FMNMX.FTZ R101, R32, R101, !PT ;  /* 0x0000006520657209 */ /* 0x000fe40007810000 */
[----:B--2---:R-:W-:Y:S02]  /*7b60*/  FSEL R8, R8, -INF , P0 ;  /* 0xff80000008087808 */ /* 0x004fe40000000000 */
[C---:B------:R-:W-:Y:S05]  /*7b70*/  ISETP.GT.AND P0, PT, R0.reuse, 0x50, PT ;  /* 0x000000500000780c */ /* 0x040fea0003f04270 */
[----:B------:R-:W2:Y:S01]  /*7b80*/  MUFU.TANH R36, R36 ;  /* 0x0000002400247308 */ /* 0x000ea20000002400 */
[----:B---3--:R-:W-:Y:S02]  /*7b90*/  FSEL R33, R33, -INF , P6 ;  /* 0xff80000021217808 */ /* 0x008fe40003000000 */
[----:B------:R-:W-:Y:S02]  /*7ba0*/  ISETP.GT.AND P6, PT, R0, 0x48, PT ;  /* 0x000000480000780c */ /* 0x000fe40003fc4270 */
[----:B------:R-:W-:Y:S05]  /*7bb0*/  FMNMX.FTZ R101, R33, R101, !PT ;  /* 0x0000006521657209 */ /* 0x000fea0007810000 */
[----:B------:R-:W3:Y:S01]  /*7bc0*/  MUFU.TANH R7, R7 ;  /* 0x0000000700077308 */ /* 0x000ee20000002400 */
[----:B-1----:R-:W-:Y:S01]  /*7bd0*/  FSEL R16, R4, -INF , P0 ;  /* 0xff80000004107808 */ /* 0x002fe20000000000 */
[----:B------:R-:W-:Y:S01]  /*7be0*/  FMUL.FTZ R4, R49, c[0x0][0x320] ;  /* 0x0000c80031047a20 */ /* 0x000fe20000410000 */
[----:B------:R-:W-:Y:S01]  /*7bf0*/  ISETP.GT.AND P0, PT, R0, 0x59, PT ;  /* 0x000000590000780c */ /* 0x000fe20003f04270 */
[----:B------:R-:W-:Y:S06]  /*7c00*/  IMAD.MOV.U32 R49, RZ, RZ, R25 ;  /* 0x000000ffff317224 */ /* 0x000fec00078e0019 */
[----:B------:R-:W1:Y:S01]  /*7c10*/  MUFU.TANH R6, R6 ;  /* 0x0000000600067308 */ /* 0x000e620000002400 */
[----:B--2---:R-:W-:Y:S02]  /*7c20*/  FSEL R36, R36, -INF , P5 ;  /* 0xff80000024247808 */ /* 0x004fe40002800000 */
[----:B------:R-:W-:Y:S02]  /*7c30*/  ISETP.GT.AND P5, PT, R0, 0x49, PT ;  /* 0x000000490000780c */ /* 0x000fe40003fa4270 */
[----:B------:R-:W-:Y:S05]  /*7c40*/  FMNMX.FTZ R101, R36, R101, !PT ;  /* 0x0000006524657209 */ /* 0x000fea0007810000 */
[----:B------:R-:W2:Y:S01]  /*7c50*/  MUFU.TANH R45, R45 ;  /* 0x0000002d002d7308 */ /* 0x000ea20000002400 */
[----:B------:R-:W-:Y:S02]  /*7c60*/  FMNMX.FTZ R101, R8, R101, !PT ;  /* 0x0000006508657209 */ /* 0x000fe40007810000 */
[----:B---3--:R-:W-:Y:S01]  /*7c70*/  FSEL R12, R7, -INF , P6 ;  /* 0xff800000070c7808 */ /* 0x008fe20003000000 */
[----:B------:R-:W-:Y:S01]  /*7c80*/  FMUL.FTZ R7, R46, c[0x0][0x320] ;  /* 0x0000c8002e077a20 */ /* 0x000fe20000410000 */
[----:B------:R-:W-:Y:S02]  /*7c90*/  ISETP.GT.AND P6, PT, R0, 0x51, PT ;  /* 0x000000510000780c */ /* 0x000fe40003fc4270 */
[----:B------:R-:W-:Y:S03]  /*7ca0*/  FMNMX.FTZ R101, R12, R101, !PT ;  /* 0x000000650c657209 */ /* 0x000fe60007810000 */
[----:B------:R-:W3:Y:S01]  /*7cb0*/  MUFU.TANH R48, R48 ;  /* 0x0000003000307308 */ /* 0x000ee20000002400 */
[----:B-1----:R-:W-:Y:S01]  /*7cc0*/  FSEL R13, R6, -INF , P5 ;  /* 0xff800000060d7808 */ /* 0x002fe20002800000 */
[----:B------:R-:W-:Y:S01]  /*7cd0*/  FMUL.FTZ R6, R47, c[0x0][0x320] ;  /* 0x0000c8002f067a20 */ /* 0x000fe20000410000 */
[----:B------:R-:W-:Y:S02]  /*7ce0*/  ISETP.GT.AND P5, PT, R0, 0x58, PT ;  /* 0x000000580000780c */ /* 0x000fe40003fa4270 */
[----:B------:R-:W-:Y:S01]  /*7cf0*/  FMNMX.FTZ R101, R13, R101, !PT ;  /* 0x000000650d657209 */ /* 0x000fe20007810000 */
[----:B------:R-:W1:Y:S04]  /*7d00*/  SHFL.IDX PT, R0, R2, 0x1, 0x1c1f ;  /* 0x003c1f0002007f89 */ /* 0x000e6800000e0000 */
[----:B------:R-:W5:Y:S01]  /*7d10*/  MUFU.TANH R4, R4 ;  /* 0x0000000400047308 */ /* 0x000f620000002400 */
[----:B------:R-:W-:Y:S02]  /*7d20*/  FMNMX.FTZ R101, R16, R101, !PT ;  /* 0x0000006510657209 */ /* 0x000fe40007810000 */
[----:B--2---:R-:W-:Y:S04]  /*7d30*/  FSEL R44, R45, -INF , P6 ;  /* 0xff8000002d2c7808 */ /* 0x004fe80003000000 */
[----:B------:R-:W-:Y:S03]  /*7d40*/  FMNMX.FTZ R101, R44, R101, !PT ;  /* 0x000000652c657209 */ /* 0x000fe60007810000 */
[----:B------:R-:W2:Y:S01]  /*7d50*/  MUFU.TANH R14, R14 ;  /* 0x0000000e000e7308 */ /* 0x000ea20000002400 */
[----:B---3--:R-:W-:Y:S04]  /*7d60*/  FSEL R17, R48, -INF , P5 ;  /* 0xff80000030117808 */ /* 0x008fe80002800000 */
[----:B------:R-:W-:Y:S05]  /*7d70*/  FMNMX.FTZ R101, R17, R101, !PT ;  /* 0x0000006511657209 */ /* 0x000fea0007810000 */
[----:B------:R-:W3:Y:S01]  /*7d80*/  MUFU.TANH R27, R27 ;  /* 0x0000001b001b7308 */ /* 0x000ee20000002400 */
[----:B------:R-:W-:Y:S02]  /*7d90*/  MOV R47, R17 ;  /* 0x00000011002f7202 */ /* 0x000fe40000000f00 */
[----:B-1----:R-:W-:Y:S01]  /*7da0*/  IADD3 R0, R3, R0, RZ ;  /* 0x0000000003007210 */ /* 0x002fe20007ffe0ff */
[----:B------:R-:W-:Y:S01]  /*7db0*/  FMUL.FTZ R3, R50, c[0x0][0x320] ;  /* 0x0000c80032037a20 */ /* 0x000fe20000410000 */
[----:B-----5:R-:W-:Y:S02]  /*7dc0*/  FSEL R25, R4, -INF , P0 ;  /* 0xff80000004197808 */ /* 0x020fe40000000000 */
[C---:B------:R-:W-:Y:S02]  /*7dd0*/  ISETP.GT.AND P0, PT, R0.reuse, RZ, PT ;  /* 0x000000ff0000720c */ /* 0x040fe40003f04270 */
[----:B------:R-:W-:Y:S01]  /*7de0*/  FMNMX.FTZ R101, R25, R101, !PT ;  /* 0x0000006519657209 */ /* 0x000fe20007810000 */
[----:B------:R-:W1:Y:S01]  /*7df0*/  MUFU.TANH R30, R30 ;  /* 0x0000001e001e7308 */ /* 0x000e620000002400 */
[----:B------:R-:W-:Y:S01]  /*7e00*/  FSEL R4, R105, -INF , P0 ;  /* 0xff80000069047808 */ /* 0x000fe20000000000 */
[----:B------:R-:W-:Y:S01]  /*7e10*/  IMAD.MOV.U32 R46, RZ, RZ, R25 ;  /* 0x000000ffff2e7224 */ /* 0x000fe200078e0019 */
[C---:B------:R-:W-:Y:S01]  /*7e20*/  ISETP.GT.AND P5, PT, R0.reuse, 0x1, PT ;  /* 0x000000010000780c */ /* 0x040fe20003fa4270 */
[----:B------:R-:W5:Y:S01]  /*7e30*/  SHFL.BFLY PT, R2, R101, 0x2, 0x1f ;  /* 0x0c401f0065027f89 */ /* 0x000f6200000e0000 */
[----:B------:R-:W-:Y:S01]  /*7e40*/  ISETP.GT.AND P0, PT, R0, 0x8, PT ;  /* 0x000000080000780c */ /* 0x000fe20003f04270 */
[----:B------:R-:W-:Y:S01]  /*7e50*/  IMAD.MOV.U32 R105, RZ, RZ, R32 ;  /* 0x000000ffff697224 */ /* 0x000fe200078e0020 */
[----:B------:R-:W-:Y:S02]  /*7e60*/  FSEL R166, R102, -INF , P5 ;  /* 0xff80000066a67808 */ /* 0x000fe40002800000 */
[----:B------:R-:W-:Y:S01]  /*7e70*/  FSEL R167, R10, -INF , P0 ;  /* 0xff8000000aa77808 */ /* 0x000fe20000000000 */
[----:B------:R-:W1:Y:S01]  /*7e80*/  MUFU.TANH R31, R31 ;  /* 0x0000001f001f7308 */ /* 0x000e620000002400 */
[C---:B------:R-:W-:Y:S02]  /*7e90*/  ISETP.GT.AND P5, PT, R0.reuse, 0x9, PT ;  /* 0x000000090000780c */ /* 0x040fe40003fa4270 */
[----:B------:R-:W-:Y:S02]  /*7ea0*/  ISETP.GT.AND P0, PT, R0, 0x10, PT ;  /* 0x000000100000780c */ /* 0x000fe40003f04270 */
[----:B------:R-:W-:Y:S02]  /*7eb0*/  FSEL R208, R11, -INF , P5 ;  /* 0xff8000000bd07808 */ /* 0x000fe40002800000 */
[----:B--2---:R-:W-:Y:S02]  /*7ec0*/  FSEL R214, R14, -INF , P0 ;  /* 0xff8000000ed67808 */ /* 0x004fe40000000000 */
[C---:B------:R-:W-:Y:S01]  /*7ed0*/  ISETP.GT.AND P5, PT, R0.reuse, 0x11, PT ;  /* 0x000000110000780c */ /* 0x040fe20003fa4270 */
[----:B------:R-:W2:Y:S01]  /*7ee0*/  MUFU.TANH R35, R35 ;  /* 0x0000002300237308 */ /* 0x000ea20000002400 */
[----:B------:R-:W-:Y:S02]  /*7ef0*/  ISETP.GT.AND P0, PT, R0, 0x18, PT ;  /* 0x000000180000780c */ /* 0x000fe40003f04270 */
[----:B------:R-:W-:Y:S02]  /*7f00*/  FSEL R213, R15, -INF , P5 ;  /* 0xff8000000fd57808 */ /* 0x000fe40002800000 */
[----:B------:R-:W-:Y:S02]  /*7f10*/  FSEL R215, R18, -INF , P0 ;  /* 0xff80000012d77808 */ /* 0x000fe40000000000 */
[----:B------:R-:W-:Y:S02]  /*7f20*/  ISETP.GT.AND P5, PT, R0, 0x19, PT ;  /* 0x000000190000780c */ /* 0x000fe40003fa4270 */
[----:B-----5:R-:W-:Y:S01]  /*7f30*/  FMNMX.FTZ R101, R101, R2, !PT ;  /* 0x0000000265657209 */ /* 0x020fe20007810000 */
[----:B------:R-:W5:Y:S01]  /*7f40*/  MUFU.TANH R38, R38 ;  /* 0x0000002600267308 */ /* 0x000f620000002400 */
[----:B------:R-:W-:Y:S02]  /*7f50*/  FMNMX.FTZ R2, R4, R104, !PT ;  /* 0x0000006804027209 */ /* 0x000fe40007810000 */
[----:B------:R-:W-:Y:S02]  /*7f60*/  FSEL R216, R19, -INF , P5 ;  /* 0xff80000013d87808 */ /* 0x000fe40002800000 */
[----:B------:R-:W-:Y:S02]  /*7f70*/  FMNMX.FTZ R2, R166, R2, !PT ;  /* 0x00000002a6027209 */ /* 0x000fe40007810000 */
[----:B------:R-:W-:Y:S02]  /*7f80*/  ISETP.GT.AND P0, PT, R0, 0x20, PT ;  /* 0x000000200000780c */ /* 0x000fe40003f04270 */
[----:B------:R-:W-:Y:S01]  /*7f90*/  FMNMX.FTZ R2, R167, R2, !PT ;  /* 0x00000002a7027209 */ /* 0x000fe20007810000 */
[----:B------:R-:W1:Y:S01]  /*7fa0*/  MUFU.TANH R39, R39 ;  /* 0x0000002700277308 */ /* 0x000e620000002400 */
[----:B------:R-:W-:Y:S02]  /*7fb0*/  FSEL R223, R22, -INF , P0 ;  /* 0xff80000016df7808 */ /* 0x000fe40000000000 */
[----:B------:R-:W-:Y:S02]  /*7fc0*/  FMNMX.FTZ R2, R208, R2, !PT ;  /* 0x00000002d0027209 */ /* 0x000fe40007810000 */
[----:B------:R-:W-:Y:S02]  /*7fd0*/  ISETP.GT.AND P5, PT, R0, 0x21, PT ;  /* 0x000000210000780c */ /* 0x000fe40003fa4270 */
[----:B------:R-:W-:Y:S02]  /*7fe0*/  FMNMX.FTZ R2, R214, R2, !PT ;  /* 0x00000002d6027209 */ /* 0x000fe40007810000 */
[----:B------:R-:W-:Y:S01]  /*7ff0*/  FSEL R222, R23, -INF , P5 ;  /* 0xff80000017de7808 */ /* 0x000fe20002800000 */
[----:B------:R-:W2:Y:S01]  /*8000*/  MUFU.TANH R42, R42 ;  /* 0x0000002a002a7308 */ /* 0x000ea20000002400 */
[----:B------:R-:W-:Y:S02]  /*8010*/  FMNMX.FTZ R2, R213, R2, !PT ;  /* 0x00000002d5027209 */ /* 0x000fe40007810000 */
[----:B------:R-:W-:Y:S02]  /*8020*/  ISETP.GT.AND P0, PT, R0, 0x28, PT ;  /* 0x000000280000780c */ /* 0x000fe40003f04270 */
[----:B------:R-:W-:Y:S02]  /*8030*/  FMNMX.FTZ R2, R215, R2, !PT ;  /* 0x00000002d7027209 */ /* 0x000fe40007810000 */
[----:B------:R-:W-:Y:S01]  /*8040*/  FSEL R41, R26, -INF , P0 ;  /* 0xff8000001a297808 */ /* 0x000fe20000000000 */
[----:B------:R-:W-:Y:S01]  /*8050*/  IMAD.MOV.U32 R26, RZ, RZ, R16 ;  /* 0x000000ffff1a7224 */ /* 0x000fe200078e0010 */
[----:B------:R-:W-:Y:S01]  /*8060*/  FMNMX.FTZ R2, R216, R2, !PT ;  /* 0x00000002d8027209 */ /* 0x000fe20007810000 */
[----:B------:R-:W2:Y:S01]  /*8070*/  MUFU.TANH R43, R43 ;  /* 0x0000002b002b7308 */ /* 0x000ea20000002400 */
[----:B------:R-:W-:Y:S02]  /*8080*/  ISETP.GT.AND P6, PT, R0, 0x29, PT ;  /* 0x000000290000780c */ /* 0x000fe40003fc4270 */
[----:B------:R-:W-:Y:S02]  /*8090*/  FMNMX.FTZ R2, R223, R2, !PT ;  /* 0x00000002df027209 */ /* 0x000fe40007810000 */
[----:B---3--:R-:W-:Y:S02]  /*80a0*/  FSEL R40, R27, -INF , P6 ;  /* 0xff8000001b287808 */ /* 0x008fe40003000000 */
[----:B------:R-:W-:Y:S02]  /*80b0*/  FMNMX.FTZ R2, R222, R2, !PT ;  /* 0x00000002de027209 */ /* 0x000fe40007810000 */
[----:B------:R-:W-:Y:S01]  /*80c0*/  ISETP.GT.AND P0, PT, R0, 0x30, PT ;  /* 0x000000300000780c */ /* 0x000fe20003f04270 */
[----:B------:R-:W3:Y:S01]  /*80d0*/  MUFU.TANH R7, R7 ;  /* 0x0000000700077308 */ /* 0x000ee20000002400 */
[----:B------:R-:W-:Y:S02]  /*80e0*/  FMNMX.FTZ R2, R41, R2, !PT ;  /* 0x0000000229027209 */ /* 0x000fe40007810000 */
[----:B-1----:R-:W-:Y:S01]  /*80f0*/  FSEL R9, R30, -INF , P0 ;  /* 0xff8000001e097808 */ /* 0x002fe20000000000 */
[----:B------:R-:W-:Y:S01]  /*8100*/  IMAD.MOV.U32 R30, RZ, RZ, R8 ;  /* 0x000000ffff1e7224 */ /* 0x000fe200078e0008 */
[----:B------:R-:W-:Y:S02]  /*8110*/  FMNMX.FTZ R2, R40, R2, !PT ;  /* 0x0000000228027209 */ /* 0x000fe40007810000 */
[C---:B------:R-:W-:Y:S02]  /*8120*/  ISETP.GT.AND P5, PT, R0.reuse, 0x31, PT ;  /* 0x000000310000780c */ /* 0x040fe40003fa4270 */
[----:B------:R-:W-:Y:S01]  /*8130*/  FMNMX.FTZ R2, R9, R2, !PT ;  /* 0x0000000209027209 */ /* 0x000fe20007810000 */
[----:B------:R-:W1:Y:S01]  /*8140*/  MUFU.TANH R6, R6 ;  /* 0x0000000600067308 */ /* 0x000e620000002400 */
[----:B------:R-:W-:Y:S02]  /*8150*/  FSEL R31, R31, -INF , P5 ;  /* 0xff8000001f1f7808 */ /* 0x000fe40002800000 */
[----:B------:R-:W-:Y:S02]  /*8160*/  ISETP.GT.AND P0, PT, R0, 0x38, PT ;  /* 0x000000380000780c */ /* 0x000fe40003f04270 */
[----:B------:R-:W-:Y:S02]  /*8170*/  FMNMX.FTZ R2, R31, R2, !PT ;  /* 0x000000021f027209 */ /* 0x000fe40007810000 */
[----:B------:R-:W-:Y:S02]  /*8180*/  FSEL R37, R34, -INF , P0 ;  /* 0xff80000022257808 */ /* 0x000fe40000000000 */
[C---:B------:R-:W-:Y:S01]  /*8190*/  ISETP.GT.AND P6, PT, R0.reuse, 0x39, PT ;  /* 0x000000390000780c */ /* 0x040fe20003fc4270 */
[----:B------:R-:W1:Y:S01]  /*81a0*/  MUFU.TANH R3, R3 ;  /* 0x0000000300037308 */ /* 0x000e620000002400 */
[----:B------:R-:W-:Y:S02]  /*81b0*/  FMNMX.FTZ R2, R37, R2, !PT ;  /* 0x0000000225027209 */ /* 0x000fe40007810000 */
[----:B--2---:R-:W-:Y:S02]  /*81c0*/  FSEL R35, R35, -INF , P6 ;  /* 0xff80000023237808 */ /* 0x004fe40003000000 */
[----:B------:R-:W-:Y:S02]  /*81d0*/  ISETP.GT.AND P5, PT, R0, 0x40, PT ;  /* 0x000000400000780c */ /* 0x000fe40003fa4270 */
[----:B------:R-:W-:Y:S02]  /*81e0*/  FMNMX.FTZ R2, R35, R2, !PT ;  /* 0x0000000223027209 */ /* 0x000fe40007810000 */
[----:B-----5:R-:W-:Y:S01]  /*81f0*/  FSEL R38, R38, -INF , P5 ;  /* 0xff80000026267808 */ /* 0x020fe20002800000 */
[----:B------:R-:W2:Y:S01]  /*8200*/  MUFU.TANH R102, R51 ;  /* 0x0000003300667308 */ /* 0x000ea20000002400 */
[----:B------:R-:W-:Y:S02]  /*8210*/  ISETP.GT.AND P0, PT, R0, 0x41, PT ;  /* 0x000000410000780c */ /* 0x000fe40003f04270 */
[----:B------:R-:W-:Y:S02]  /*8220*/  FMNMX.FTZ R2, R38, R2, !PT ;  /* 0x0000000226027209 */ /* 0x000fe40007810000 */
[C---:B------:R-:W-:Y:S02]  /*8230*/  ISETP.GT.AND P6, PT, R0.reuse, 0x48, PT ;  /* 0x000000480000780c */ /* 0x040fe40003fc4270 */
[----:B------:R-:W-:Y:S01]  /*8240*/  FSEL R106, R39, -INF , P0 ;  /* 0xff800000276a7808 */ /* 0x000fe20000000000 */
[----:B------:R-:W-:Y:S01]  /*8250*/  IMAD.MOV.U32 R39, RZ, RZ, R29 ;  /* 0x000000ffff277224 */ /* 0x000fe200078e001d */
[----:B------:R-:W-:Y:S02]  /*8260*/  ISETP.GT.AND P5, PT, R0, 0x49, PT ;  /* 0x000000490000780c */ /* 0x000fe40003fa4270 */
[----:B------:R-:W-:Y:S02]  /*8270*/  FSEL R11, R42, -INF , P6 ;  /* 0xff8000002a0b7808 */ /* 0x000fe40003000000 */
[----:B------:R-:W-:Y:S02]  /*8280*/  ISETP.GT.AND P0, PT, R0, 0x50, PT ;  /* 0x000000500000780c */ /* 0x000fe40003f04270 */
[----:B------:R-:W-:Y:S02]  /*8290*/  FMNMX.FTZ R2, R106, R2, !PT ;  /* 0x000000026a027209 */ /* 0x000fe40007810000 */
[----:B------:R-:W-:Y:S01]  /*82a0*/  FSEL R15, R43, -INF , P5 ;  /* 0xff8000002b0f7808 */ /* 0x000fe20002800000 */
[----:B------:R-:W-:Y:S01]  /*82b0*/  IMAD.MOV.U32 R43, RZ, RZ, R41 ;  /* 0x000000ffff2b7224 */ /* 0x000fe200078e0029 */
[C---:B------:R-:W-:Y:S02]  /*82c0*/  ISETP.GT.AND P6, PT, R0.reuse, 0x51, PT ;  /* 0x000000510000780c */ /* 0x040fe40003fc4270 */
[----:B---3--:R-:W-:Y:S02]  /*82d0*/  FSEL R18, R7, -INF , P0 ;  /* 0xff80000007127808 */ /* 0x008fe40000000000 */
[C---:B------:R-:W-:Y:S02]  /*82e0*/  ISETP.GT.AND P5, PT, R0.reuse, 0x58, PT ;  /* 0x000000580000780c */ /* 0x040fe40003fa4270 */
[----:B------:R-:W-:Y:S02]  /*82f0*/  ISETP.GT.AND P0, PT, R0, 0x59, PT ;  /* 0x000000590000780c */ /* 0x000fe40003f04270 */
[----:B------:R-:W-:Y:S02]  /*8300*/  FMNMX.FTZ R0, R11, R2, !PT ;  /* 0x000000020b007209 */ /* 0x000fe40007810000 */
[----:B------:R-:W3:Y:S01]  /*8310*/  SHFL.BFLY PT, R2, R101, 0x1, 0x1f ;  /* 0x0c201f0065027f89 */ /* 0x000ee200000e0000 */
[----:B-1----:R-:W-:Y:S02]  /*8320*/  FSEL R19, R6, -INF , P6 ;  /* 0xff80000006137808 */ /* 0x002fe40003000000 */
[----:B------:R-:W-:Y:S02]  /*8330*/  FMNMX.FTZ R0, R15, R0, !PT ;  /* 0x000000000f007209 */ /* 0x000fe40007810000 */
[----:B------:R-:W-:Y:S02]  /*8340*/  FSEL R22, R3, -INF , P5 ;  /* 0xff80000003167808 */ /* 0x000fe40002800000 */
[----:B------:R-:W-:Y:S02]  /*8350*/  FMNMX.FTZ R0, R18, R0, !PT ;  /* 0x0000000012007209 */ /* 0x000fe40007810000 */
[----:B--2---:R-:W-:Y:S02]  /*8360*/  FSEL R102, R102, -INF , P0 ;  /* 0xff80000066667808 */ /* 0x004fe40000000000 */
[----:B------:R-:W-:Y:S02]  /*8370*/  FMNMX.FTZ R0, R19, R0, !PT ;  /* 0x0000000013007209 */ /* 0x000fe40007810000 */
[----:B------:R-:W-:Y:S02]  /*8380*/  ISETP.GE.AND P6, PT, R218, 0x1, PT ;  /* 0x00000001da00780c */ /* 0x000fe40003fc6270 */
[----:B------:R-:W-:Y:S02]  /*8390*/  FMNMX.FTZ R0, R22, R0, !PT ;  /* 0x0000000016007209 */ /* 0x000fe40007810000 */
[----:B------:R-:W-:Y:S02]  /*83a0*/  MOV R14, R49 ;  /* 0x00000031000e7202 */ /* 0x000fe40000000f00 */
[----:B------:R-:W-:Y:S02]  /*83b0*/  FMNMX.FTZ R0, R102, R0, !PT ;  /* 0x0000000066007209 */ /* 0x000fe40007810000 */
[----:B------:R-:W-:Y:S02]  /*83c0*/  MOV R23, R44 ;  /* 0x0000002c00177202 */ /* 0x000fe40000000f00 */
[----:B------:R-:W-:Y:S02]  /*83d0*/  MOV R10, R12 ;  /* 0x0000000c000a7202 */ /* 0x000fe40000000f00 */
[----:B---3--:R-:W-:Y:S02]  /*83e0*/  FMNMX.FTZ R101, R101, R2, !PT ;  /* 0x0000000265657209 */ /* 0x008fe40007810000 */
[----:B------:R-:W1:Y:S01]  /*83f0*/  SHFL.BFLY PT, R2, R0, 0x2, 0x1f ;  /* 0x0c401f0000027f89 */ /* 0x000e6200000e0000 */
[----:B------:R-:W-:Y:S02]  /*8400*/  MOV R34, R9 ;  /* 0x0000000900227202 */ /* 0x000fe40000000f00 */
[C---:B------:R-:W-:Y:S02]  /*8410*/  FSETP.NEU.FTZ.AND P0, PT, R101.reuse, -INF , PT ;  /* 0xff8000006500780b */ /* 0x040fe40003f1d000 */
[----:B------:R-:W-:Y:S02]  /*8420*/  MOV R42, R21 ;  /* 0x00000015002a7202 */ /* 0x000fe40000000f00 */
[----:B------:R-:W-:Y:S02]  /*8430*/  FSEL R3, R101, RZ, P0 ;  /* 0x000000ff65037208 */ /* 0x000fe40000000000 */
[----:B------:R-:W-:Y:S02]  /*8440*/  MOV R6, R28 ;  /* 0x0000001c00067202 */ /* 0x000fe40000000f00 */
[----:B------:R-:W-:Y:S02]  /*8450*/  MOV R51, R20 ;  /* 0x0000001400337202 */ /* 0x000fe40000000f00 */
[----:B------:R-:W-:Y:S02]  /*8460*/  MOV R27, R13 ;  /* 0x0000000d001b7202 */ /* 0x000fe40000000f00 */
[----:B------:R-:W-:Y:S02]  /*8470*/  MOV R50, R36 ;  /* 0x0000002400327202 */ /* 0x000fe40000000f00 */
[----:B------:R-:W-:Y:S02]  /*8480*/  MOV R7, R24 ;  /* 0x0000001800077202 */ /* 0x000fe40000000f00 */
[----:B-1----:R-:W-:Y:S01]  /*8490*/  FMNMX.FTZ R0, R0, R2, !PT ;  /* 0x0000000200007209 */ /* 0x002fe20007810000 */
[----:B------:R-:W-:Y:S02]  /*84a0*/  FADD.FTZ R2, -R3, R103 ;  /* 0x0000006703027221 */ /* 0x000fe40000010100 */
[----:B------:R-:W-:Y:S02]  /*84b0*/  FMUL.FTZ R103, R101, c[0x0][0x2d0] ;  /* 0x0000b40065677a20 */ /* 0x000fe40000410000 */
[----:B------:R-:W1:Y:S03]  /*84c0*/  SHFL.BFLY PT, R3, R0, 0x1, 0x1f ;  /* 0x0c201f0000037f89 */ /* 0x000e6600000e0000 */
[----:B------:R-:W-:Y:S05]  /*84d0*/  FSEL R103, R103, RZ, P0 ;  /* 0x000000ff67677208 */ /* 0x000fea0000000000 */
[----:B------:R-:W-:Y:S04]  /*84e0*/  FFMA.FTZ R5, R5, c[0x0][0x2d0], -R103 ;  /* 0x0000b40005057a23 */ /* 0x000fe80000010867 */
[----:B------:R-:W-:Y:S01]  /*84f0*/  MUFU.EX2 R165, R5 ;  /* 0x0000000500a57308 */ /* 0x000fe20000000800 */
[----:B-1----:R-:W-:Y:S01]  /*8500*/  FMNMX.FTZ R100, R0, R3, !PT ;  /* 0x0000000300647209 */ /* 0x002fe20007810000 */
[----:B------:R-:W-:Y:S03]  /*8510*/  FMUL.FTZ R0, R2, c[0x0][0x2d0] ;  /* 0x0000b40002007a20 */ /* 0x000fe60000410000 */
[C---:B------:R-:W-:Y:S05]  /*8520*/  FSETP.NEU.FTZ.AND P0, PT, R100.reuse, -INF , PT ;  /* 0xff8000006400780b */ /* 0x040fea0003f1d000 */
[----:B------:R1:W2:Y:S01]  /*8530*/  MUFU.EX2 R2, R0 ;  /* 0x0000000000027308 */ /* 0x0002a20000000800 */
[C---:B------:R-:W-:Y:S05]  /*8540*/  FSEL R3, R100.reuse, RZ, P0 ;  /* 0x000000ff64037208 */ /* 0x040fea0000000000 */
[----:B-1----:R-:W-:Y:S01]  /*8550*/  FADD.FTZ R0, -R3, R104 ;  /* 0x0000006803007221 */ /* 0x002fe20000010100 */
[----:B------:R-:W-:Y:S01]  /*8560*/  MOV R104, R33 ;  /* 0x0000002100687202 */ /* 0x000fe20000000f00 */
[----:B------:R-:W-:Y:S02]  /*8570*/  FMUL.FTZ R3, R100, c[0x0][0x2d0] ;  /* 0x0000b40064037a20 */ /* 0x000fe40000410000 */
[----:B------:R-:W-:Y:S02]  /*8580*/  FMUL.FTZ R0, R0, c[0x0][0x2d0] ;  /* 0x0000b40000007a20 */ /* 0x000fe40000410000 */
[C---:B--2---:R-:W-:Y:S01]  /*8590*/  FMUL.FTZ R8, R2.reuse, R112 ;  /* 0x0000007002087220 */ /* 0x044fe20000410000 */
[----:B------:R-:W-:Y:S01]  /*85a0*/  FSEL R3, R3, RZ, P0 ;  /* 0x000000ff03037208 */ /* 0x000fe20000000000 */
[----:B------:R-:W-:Y:S01]  /*85b0*/  FMUL.FTZ R5, R2, R109 ;  /* 0x0000006d02057220 */ /* 0x000fe20000410000 */
[----:B------:R-:W-:Y:S01]  /*85c0*/  MOV R112, R37 ;  /* 0x0000002500707202 */ /* 0x000fe20000000f00 */
[----:B------:R-:W1:Y:S01]  /*85d0*/  MUFU.EX2 R0, R0 ;  /* 0x0000000000007308 */ /* 0x000e620000000800 */
[----:B------:R-:W-:Y:S02]  /*85e0*/  IMAD.MOV.U32 R109, RZ, RZ, R40 ;  /* 0x000000ffff6d7224 */ /* 0x000fe400078e0028 */
[----:B------:R-:W-:Y:S02]  /*85f0*/  FFMA.FTZ R4, R4, c[0x0][0x2d0], -R3 ;  /* 0x0000b40004047a23 */ /* 0x000fe40000010803 */
[C---:B------:R-:W-:Y:S01]  /*8600*/  FMUL.FTZ R20, R2.reuse, R124 ;  /* 0x0000007c02147220 */ /* 0x040fe20000410000 */
[----:B------:R-:W-:Y:S01]  /*8610*/  MOV R124, R112 ;  /* 0x00000070007c7202 */ /* 0x000fe20000000f00 */
[C---:B------:R-:W-:Y:S01]  /*8620*/  FFMA.FTZ R212, R2.reuse, R212, R165 ;  /* 0x000000d402d47223 */ /* 0x040fe200000100a5 */
[----:B------:R-:W-:Y:S01]  /*8630*/  MOV R112, R14 ;  /* 0x0000000e00707202 */ /* 0x000fe20000000f00 */
[C---:B------:R-:W-:Y:S01]  /*8640*/  FMUL.FTZ R9, R2.reuse, R113 ;  /* 0x0000007102097220 */ /* 0x040fe20000410000 */
[----:B------:R2:W3:Y:S01]  /*8650*/  MUFU.EX2 R164, R4 ;  /* 0x0000000400a47308 */ /* 0x0004e20000000800 */
[C---:B------:R-:W-:Y:S01]  /*8660*/  FMUL.FTZ R12, R2.reuse, R116 ;  /* 0x00000074020c7220 */ /* 0x040fe20000410000 */
[----:B------:R-:W-:Y:S01]  /*8670*/  MOV R116, R43 ;  /* 0x0000002b00747202 */ /* 0x000fe20000000f00 */
[C---:B------:R-:W-:Y:S01]  /*8680*/  FMUL.FTZ R13, R2.reuse, R117 ;  /* 0x00000075020d7220 */ /* 0x040fe20000410000 */
[----:B------:R-:W-:Y:S01]  /*8690*/  MOV R117, R7 ;  /* 0x0000000700757202 */ /* 0x000fe20000000f00 */
[C---:B------:R-:W-:Y:S02]  /*86a0*/  FMUL.FTZ R16, R2.reuse, R120 ;  /* 0x0000007802107220 */ /* 0x040fe40000410000 */
[C---:B------:R-:W-:Y:S01]  /*86b0*/  FMUL.FTZ R17, R2.reuse, R121 ;  /* 0x0000007902117220 */ /* 0x040fe20000410000 */
[----:B------:R-:W-:Y:S01]  /*86c0*/  MOV R121, R109 ;  /* 0x0000006d00797202 */ /* 0x000fe20000000f00 */
[C---:B------:R-:W-:Y:S01]  /*86d0*/  FMUL.FTZ R21, R2.reuse, R125 ;  /* 0x0000007d02157220 */ /* 0x040fe20000410000 */
[----:B------:R-:W-:Y:S01]  /*86e0*/  MOV R109, R51 ;  /* 0x00000033006d7202 */ /* 0x000fe20000000f00 */
[C---:B------:R-:W-:Y:S01]  /*86f0*/  FMUL.FTZ R24, R2.reuse, R128 ;  /* 0x0000008002187220 */ /* 0x040fe20000410000 */
[----:B------:R-:W-:Y:S01]  /*8700*/  MOV R125, R39 ;  /* 0x00000027007d7202 */ /* 0x000fe20000000f00 */
[----:B------:R-:W-:Y:S01]  /*8710*/  FMUL.FTZ R25, R2, R129 ;  /* 0x0000008102197220 */ /* 0x000fe20000410000 */
[----:B------:R-:W-:Y:S01]  /*8720*/  MOV R129, R35 ;  /* 0x0000002300817202 */ /* 0x000fe20000000f00 */
[----:B-1----:R-:W-:Y:S01]  /*8730*/  FMUL.FTZ R14, R0, R118 ;  /* 0x00000076000e7220 */ /* 0x002fe20000410000 */
[----:B------:R-:W-:Y:S01]  /*8740*/  IADD3 R118, R218, -0x1, RZ ;  /* 0xffffffffda767810 */ /* 0x000fe20007ffe0ff */
[C---:B------:R-:W-:Y:S01]  /*8750*/  FMUL.FTZ R28, R2.reuse, R132 ;  /* 0x00000084021c7220 */ /* 0x040fe20000410000 */
[----:B------:R-:W-:Y:S01]  /*8760*/  MOV R132, R31 ;  /* 0x0000001f00847202 */ /* 0x000fe20000000f00 */
[C---:B------:R-:W-:Y:S02]  /*8770*/  FMUL.FTZ R29, R2.reuse, R133 ;  /* 0x00000085021d7220 */ /* 0x040fe40000410000 */
[C---:B------:R-:W-:Y:S02]  /*8780*/  FMUL.FTZ R32, R2.reuse, R136 ;  /* 0x0000008802207220 */ /* 0x040fe40000410000 */
[----:B------:R-:W-:Y:S02]  /*8790*/  IMAD.MOV.U32 R136, RZ, RZ, R22 ;  /* 0x000000ffff887224 */ /* 0x000fe400078e0016 */
[----:B--2---:R-:W-:Y:S02]  /*87a0*/  FMUL.FTZ R4, R2, R108 ;  /* 0x0000006c02047220 */ /* 0x004fe40000410000 */
[----:B------:R-:W3:Y:S01]  /*87b0*/  LDL.LU R108, [R1+0x1c] ;  /* 0x00001c00016c7983 */ /* 0x000ee20000300800 */
[----:B------:R-:W-:Y:S02]  /*87c0*/  FMUL.FTZ R22, R0, R126 ;  /* 0x0000007e00167220 */ /* 0x000fe40000410000 */
[C---:B------:R-:W-:Y:S01]  /*87d0*/  FMUL.FTZ R33, R2.reuse, R137 ;  /* 0x0000008902217220 */ /* 0x040fe20000410000 */
[----:B------:R-:W-:Y:S01]  /*87e0*/  MOV R137, R19 ;  /* 0x0000001300897202 */ /* 0x000fe20000000f00 */
[C---:B------:R-:W-:Y:S02]  /*87f0*/  FMUL.FTZ R36, R2.reuse, R140 ;  /* 0x0000008c02247220 */ /* 0x040fe40000410000 */
[C---:B------:R-:W-:Y:S01]  /*8800*/  FMUL.FTZ R37, R2.reuse, R141 ;  /* 0x0000008d02257220 */ /* 0x040fe20000410000 */
[----:B------:R-:W-:Y:S01]  /*8810*/  MOV R141, R50 ;  /* 0x00000032008d7202 */ /* 0x000fe20000000f00 */
[----:B------:R-:W-:Y:S01]  /*8820*/  FMUL.FTZ R40, R2, R144 ;  /* 0x0000009002287220 */ /* 0x000fe20000410000 */
[----:B------:R-:W-:Y:S01]  /*8830*/  MOV R144, R18 ;  /* 0x0000001200907202 */ /* 0x000fe20000000f00 */
[----:B------:R-:W-:Y:S02]  /*8840*/  FMUL.FTZ R18, R0, R122 ;  /* 0x0000007a00127220 */ /* 0x000fe40000410000 */
[C---:B------:R-:W-:Y:S01]  /*8850*/  FMUL.FTZ R41, R2.reuse, R145 ;  /* 0x0000009102297220 */ /* 0x040fe20000410000 */
[----:B------:R-:W2:Y:S01]  /*8860*/  LDL R122, [R1+0x20] ;  /* 0x00002000017a7983 */ /* 0x000ea20000100800 */
[----:B------:R-:W-:Y:S02]  /*8870*/  IMAD.MOV.U32 R145, RZ, RZ, R15 ;  /* 0x000000ffff917224 */ /* 0x000fe400078e000f */
[C---:B------:R-:W-:Y:S01]  /*8880*/  FMUL.FTZ R44, R2.reuse, R148 ;  /* 0x00000094022c7220 */ /* 0x040fe20000410000 */
[----:B------:R-:W-:Y:S01]  /*8890*/  MOV R148, R11 ;  /* 0x0000000b00947202 */ /* 0x000fe20000000f00 */
[C---:B------:R-:W-:Y:S01]  /*88a0*/  FMUL.FTZ R45, R2.reuse, R149 ;  /* 0x00000095022d7220 */ /* 0x040fe20000410000 */
[----:B------:R-:W-:Y:S01]  /*88b0*/  MOV R149, R46 ;  /* 0x0000002e00957202 */ /* 0x000fe20000000f00 */
[C---:B------:R-:W-:Y:S01]  /*88c0*/  FMUL.FTZ R48, R2.reuse, R152 ;  /* 0x0000009802307220 */ /* 0x040fe20000410000 */
[----:B------:R-:W-:Y:S01]  /*88d0*/  MOV R152, R30 ;  /* 0x0000001e00987202 */ /* 0x000fe20000000f00 */
[C---:B------:R-:W-:Y:S01]  /*88e0*/  FMUL.FTZ R49, R2.reuse, R153 ;  /* 0x0000009902317220 */ /* 0x040fe20000410000 */
[----:B------:R-:W-:Y:S01]  /*88f0*/  MOV R153, R47 ;  /* 0x0000002f00997202 */ /* 0x000fe20000000f00 */
[C---:B------:R-:W-:Y:S02]  /*8900*/  FMUL.FTZ R52, R2.reuse, R52 ;  /* 0x0000003402347220 */ /* 0x040fe40000410000 */
        /* <DEDUP_REMOVED lines=22> */
[----:B------:R-:W-:Y:S02]  /*8a70*/  FMUL.FTZ R97, R2, R97 ;  /* 0x0000006102617220 */ /* 0x000fe40000410000 */
[----:B------:R-:W-:Y:S02]  /*8a80*/  IMAD.MOV.U32 R113, RZ, RZ, R42 ;  /* 0x000000ffff717224 */ /* 0x000fe400078e002a */
[----:B------:R-:W-:Y:S02]  /*8a90*/  IMAD.MOV.U32 R128, RZ, RZ, R34 ;  /* 0x000000ffff807224 */ /* 0x000fe400078e0022 */
[----:B------:R-:W-:Y:S02]  /*8aa0*/  IMAD.MOV.U32 R140, RZ, RZ, R38 ;  /* 0x000000ffff8c7224 */ /* 0x000fe400078e0026 */
        /* <DEDUP_REMOVED lines=9> */
[C---:B------:R-:W-:Y:S02]  /*8b40*/  FMUL.FTZ R30, R0.reuse, R134 ;  /* 0x00000086001e7220 */ /* 0x040fe40000410000 */
[C---:B------:R-:W-:Y:S02]  /*8b50*/  FMUL.FTZ R31, R0.reuse, R135 ;  /* 0x00000087001f7220 */ /* 0x040fe40000410000 */
[C---:B------:R-:W-:Y:S02]  /*8b60*/  FMUL.FTZ R34, R0.reuse, R138 ;  /* 0x0000008a00227220 */ /* 0x040fe40000410000 */
        /* <DEDUP_REMOVED lines=37> */
[----:B------:R-:W-:Y:S02]  /*8dc0*/  IMAD.MOV.U32 R120, RZ, RZ, R6 ;  /* 0x000000ffff787224 */ /* 0x000fe400078e0006 */
[C---:B------:R-:W-:Y:S02]  /*8dd0*/  FMUL.FTZ R6, R0.reuse, R110 ;  /* 0x0000006e00067220 */ /* 0x040fe40000410000 */
[----:B------:R-:W-:Y:S02]  /*8de0*/  IMAD.MOV.U32 R110, RZ, RZ, R23 ;  /* 0x000000ffff6e7224 */ /* 0x000fe400078e0017 */
[C---:B------:R-:W-:Y:S02]  /*8df0*/  FMUL.FTZ R23, R0.reuse, R127 ;  /* 0x0000007f00177220 */ /* 0x040fe40000410000 */
[----:B------:R-:W-:Y:S01]  /*8e00*/  IMAD.MOV.U32 R2, RZ, RZ, R10 ;  /* 0x000000ffff027224 */ /* 0x000fe200078e000a */
[----:B------:R-:W-:Y:S01]  /*8e10*/  MOV R138, R110 ;  /* 0x0000006e008a7202 */ /* 0x000fe20000000f00 */
[C---:B------:R-:W-:Y:S01]  /*8e20*/  FMUL.FTZ R10, R0.reuse, R114 ;  /* 0x00000072000a7220 */ /* 0x040fe20000410000 */
[----:B------:R-:W-:Y:S01]  /*8e30*/  MOV R114, R27 ;  /* 0x0000001b00727202 */ /* 0x000fe20000000f00 */
[----:B------:R-:W-:Y:S02]  /*8e40*/  FMUL.FTZ R27, R0, R131 ;  /* 0x00000083001b7220 */ /* 0x000fe40000410000 */
[----:B------:R-:W-:Y:S02]  /*8e50*/  IMAD.MOV.U32 R152, RZ, RZ, R140 ;  /* 0x000000ffff987224 */ /* 0x000fe400078e008c */
[----:B------:R-:W-:Y:S02]  /*8e60*/  IMAD.MOV.U32 R140, RZ, RZ, R128 ;  /* 0x000000ffff8c7224 */ /* 0x000fe400078e0080 */
[----:B------:R-:W-:Y:S02]  /*8e70*/  IMAD.MOV.U32 R128, RZ, RZ, R105 ;  /* 0x000000ffff807224 */ /* 0x000fe400078e0069 */
[----:B------:R-:W-:Y:S02]  /*8e80*/  IMAD.MOV.U32 R133, RZ, RZ, R106 ;  /* 0x000000ffff857224 */ /* 0x000fe400078e006a */
[----:B------:R-:W-:Y:S04]  /*8e90*/  @P6 IMAD.WIDE.U32 R106, R118, c[0x0][0x1e0], RZ ;  /* 0x00007800766a6a25 */ /* 0x000fe800078e00ff */
        /* <DEDUP_REMOVED lines=10> */
[----:B------:R-:W-:Y:S04]  /*8f40*/  MOV R133, R120 ;  /* 0x0000007800857202 */ /* 0x000fe80000000f00 */
[----:B------:R-:W-:Y:S02]  /*8f50*/  MOV R155, R150 ;  /* 0x00000096009b7202 */ /* 0x000fe40000000f00 */
[----:B------:R-:W-:Y:S01]  /*8f60*/  MOV R150, R143 ;  /* 0x0000008f00967202 */ /* 0x000fe20000000f00 */
[----:B---3--:R-:W-:Y:S01]  /*8f70*/  FFMA.FTZ R108, R0, R108, R164 ;  /* 0x0000006c006c7223 */ /* 0x008fe200000100a4 */
[----:B------:R-:W-:Y:S05]  /*8f80*/  @P6 SHF.R.S32.HI R0, RZ, 0x1f, R118 ;  /* 0x0000001fff006819 */ /* 0x000fea0000011476 */
[----:B------:R-:W-:Y:S04]  /*8f90*/  @P6 IMAD R0, R0, c[0x0][0x1e0], RZ ;  /* 0x0000780000006a24 */ /* 0x000fe800078e02ff */
[----:B------:R-:W-:Y:S02]  /*8fa0*/  @P6 IMAD R0, R118, c[0x0][0x1e4], R0 ;  /* 0x0000790076006a24 */ /* 0x000fe400078e0200 */
[----:B------:R-:W-:Y:S01]  /*8fb0*/  IMAD.MOV.U32 R118, RZ, RZ, R2 ;  /* 0x000000ffff767224 */ /* 0x000fe200078e0002 */
[----:B------:R-:W-:Y:S02]  /*8fc0*/  MOV R2, R141 ;  /* 0x0000008d00027202 */ /* 0x000fe40000000f00 */
[----:B------:R-:W-:Y:S02]  /*8fd0*/  MOV R141, R132 ;  /* 0x00000084008d7202 */ /* 0x000fe40000000f00 */
[----:B------:R-:W-:Y:S02]  /*8fe0*/  MOV R132, R129 ;  /* 0x0000008100847202 */ /* 0x000fe40000000f00 */
[----:B------:R-:W-:Y:S01]  /*8ff0*/  MOV R129, R125 ;  /* 0x0000007d00817202 */ /* 0x000fe20000000f00 */
[----:B------:R-:W-:Y:S01]  /*9000*/  IMAD.MOV.U32 R123, RZ, RZ, R141 ;  /* 0x000000ffff7b7224 */ /* 0x000fe200078e008d */
[----:B------:R-:W-:Y:S02]  /*9010*/  MOV R125, R104 ;  /* 0x00000068007d7202 */ /* 0x000fe40000000f00 */
[----:B------:R-:W2:Y:S01]  /*9020*/  LDL.64 R104, [R1+0x28] ;  /* 0x0000280001687983 */ /* 0x000ea20000100a00 */
[----:B------:R-:W-:Y:S02]  /*9030*/  @P6 IADD3 R0, R107, R0, RZ ;  /* 0x000000006b006210 */ /* 0x000fe40007ffe0ff */
[----:B------:R-:W-:Y:S02]  /*9040*/  MOV R146, R125 ;  /* 0x0000007d00927202 */ /* 0x000fe40000000f00 */
[----:B------:R-:W-:Y:S01]  /*9050*/  MOV R125, R109 ;  /* 0x0000006d007d7202 */ /* 0x000fe20000000f00 */
[----:B------:R-:W-:Y:S01]  /*9060*/  @P6 IMAD R0, R0, 0x60, RZ ;  /* 0x0000006000006824 */ /* 0x000fe200078e02ff */
[----:B------:R-:W-:Y:S02]  /*9070*/  MOV R141, R140 ;  /* 0x0000008c008d7202 */ /* 0x000fe40000000f00 */
[----:B------:R-:W-:Y:S01]  /*9080*/  MOV R140, R129 ;  /* 0x00000081008c7202 */ /* 0x000fe20000000f00 */
[----:B------:R-:W-:Y:S01]  /*9090*/  IMAD.MOV.U32 R129, RZ, RZ, R112 ;  /* 0x000000ffff817224 */ /* 0x000fe200078e0070 */
[----:B------:R-:W-:Y:S01]  /*90a0*/  MOV R135, R118 ;  /* 0x0000007600877202 */ /* 0x000fe20000000f00 */
[----:B------:R-:W-:Y:S03]  /*90b0*/  FFMA.FTZ R112, R210, c[0x0][0x2d0], -R103 ;  /* 0x0000b400d2707a23 */ /* 0x000fe60000010867 */
[----:B------:R-:W-:Y:S03]  /*90c0*/  MOV R143, R135 ;  /* 0x00000087008f7202 */ /* 0x000fe60000000f00 */
[----:B------:R-:W-:Y:S01]  /*90d0*/  MUFU.EX2 R112, R112 ;  /* 0x0000007000707308 */ /* 0x000fe20000000800 */
[----:B--2---:R-:W-:Y:S02]  /*90e0*/  @P6 MOV R105, R122 ;  /* 0x0000007a00696202 */ /* 0x004fe40000000f00 */
[----:B------:R-:W-:Y:S03]  /*90f0*/  MOV R122, R2 ;  /* 0x00000002007a7202 */ /* 0x000fe60000000f00 */
[----:B------:R-:W-:Y:S04]  /*9100*/  @P6 IMAD.WIDE.U32 R104, R106, 0x60, R104 ;  /* 0x000000606a686825 */ /* 0x000fe800078e0068 */
[----:B------:R-:W-:Y:S01]  /*9110*/  IMAD.MOV.U32 R127, RZ, RZ, R122 ;  /* 0x000000ffff7f7224 */ /* 0x000fe200078e007a */
[----:B------:R-:W-:Y:S04]  /*9120*/  @P6 IADD3 R0, R105, R0, RZ ;  /* 0x0000000069006210 */ /* 0x000fe80007ffe0ff */
[C---:B------:R-:W-:Y:S02]  /*9130*/  @P6 SHF.L.U64.HI R2, R104.reuse, 0x1, R0 ;  /* 0x0000000168026819 */ /* 0x040fe40000010200 */
[----:B------:R-:W-:Y:S04]  /*9140*/  @P6 SHF.L.U32 R0, R104, 0x1, RZ ;  /* 0x0000000168006819 */ /* 0x000fe800000006ff */
[C---:B------:R-:W-:Y:S02]  /*9150*/  @P6 IADD3 R104, P0, R0.reuse, c[0x0][0x1c8], RZ ;  /* 0x0000720000686a10 */ /* 0x040fe40007f1e0ff */
[----:B------:R-:W-:Y:S02]  /*9160*/  @P6 IADD3 R106, P5, R0, 0x80, RZ ;  /* 0x00000080006a6810 */ /* 0x000fe40007fbe0ff */
[----:B------:R-:W-:Y:S02]  /*9170*/  @P6 IADD3.X R105, R2, c[0x0][0x1cc], RZ, P0, !PT ;  /* 0x0000730002696a10 */ /* 0x000fe400007fe4ff */
[----:B------:R-:W-:Y:S03]  /*9180*/  @P6 IADD3 R106, P0, R106, c[0x0][0x1c8], RZ ;  /* 0x000072006a6a6a10 */ /* 0x000fe60007f1e0ff */
[----:B------:R1:W-:Y:S01]  /*9190*/  @P6 LDGSTS.E.BYPASS.LTC128B.128 [R126+0xc100], [R104.64], !P4 ;  /* 0x0c100000687e6fae */ /* 0x0003e2000e101d46 */
[--C-:B------:R-:W-:Y:S02]  /*91a0*/  @P6 IADD3.X R107, RZ, c[0x0][0x1cc], R2.reuse, P0, P5 ;  /* 0x00007300ff6b6a10 */ /* 0x100fe400007ea402 */
[----:B------:R-:W-:Y:S05]  /*91b0*/  @P6 IADD3 R0, P5, R0, 0x100, RZ ;  /* 0x0000010000006810 */ /* 0x000fea0007fbe0ff */
[----:B------:R2:W-:Y:S02]  /*91c0*/  @P6 LDGSTS.E.BYPASS.LTC128B.128 [R126+0xf100], [R106.64], !P3 ;  /* 0x0f1000006a7e6fae */ /* 0x0005e4000d901d46 */
[----:B--2---:R-:W-:Y:S01]  /*91d0*/  @P6 IADD3 R106, P0, R0, c[0x0][0x1c8], RZ ;  /* 0x00007200006a6a10 */ /* 0x004fe20007f1e0ff */
[----:B------:R-:W-:Y:S02]  /*91e0*/  FFMA.FTZ R0, R209, c[0x0][0x2d0], -R103 ;  /* 0x0000b400d1007a23 */ /* 0x000fe40000010867 */
[----:B------:R-:W-:Y:S01]  /*91f0*/  IMAD.MOV.U32 R209, RZ, RZ, R151 ;  /* 0x000000ffffd17224 */ /* 0x000fe200078e0097 */
[----:B------:R-:W-:Y:S01]  /*9200*/  @P6 IADD3.X R107, RZ, c[0x0][0x1cc], R2, P0, P5 ;  /* 0x00007300ff6b6a10 */ /* 0x000fe200007ea402 */
[----:B------:R-:W-:Y:S02]  /*9210*/  FFMA.FTZ R2, R166, c[0x0][0x2d0], -R3 ;  /* 0x0000b400a6027a23 */ /* 0x000fe40000010803 */
[----:B------:R-:W-:Y:S01]  /*9220*/  MUFU.EX2 R0, R0 ;  /* 0x0000000000007308 */ /* 0x000fe20000000800 */
[----:B------:R-:W-:Y:S01]  /*9230*/  IMAD.MOV.U32 R151, RZ, RZ, R146 ;  /* 0x000000ffff977224 */ /* 0x000fe200078e0092 */
[----:B------:R2:W-:Y:S01]  /*9240*/  @P6 LDGSTS.E.BYPASS.LTC128B.128 [R126+0x12100], [R106.64], !P2 ;  /* 0x121000006a7e6fae */ /* 0x0005e2000d101d46 */
[----:B------:R-:W-:Y:S02]  /*9250*/  IMAD.MOV.U32 R146, RZ, RZ, R131 ;  /* 0x000000ffff927224 */ /* 0x000fe400078e0083 */
[----:B------:R-:W-:Y:S01]  /*9260*/  IMAD.MOV.U32 R131, RZ, RZ, R141 ;  /* 0x000000ffff837224 */ /* 0x000fe200078e008d */
[----:B------:R-:W-:Y:S04]  /*9270*/  MOV R141, R129 ;  /* 0x00000081008d7202 */ /* 0x000fe80000000f00 */
[----:B------:R-:W3:Y:S01]  /*9280*/  MUFU.EX2 R2, R2 ;  /* 0x0000000200027308 */ /* 0x000ee20000000800 */
[----:B--2---:R-:W-:Y:S01]  /*9290*/  @P6 IMAD.MOV.U32 R106, RZ, RZ, c[0x0][0x1e0] ;  /* 0x00007800ff6a6624 */ /* 0x004fe200078e00ff */
[----:B------:R-:W-:Y:S04]  /*92a0*/  @P6 MOV R107, 0x6 ;  /* 0x00000006006b6802 */ /* 0x000fe80000000f00 */
[----:B------:R-:W-:Y:S01]  /*92b0*/  @P6 SHF.L.U64.HI R107, R106, R107, c[0x0][0x1e4] ;  /* 0x000079006a6b6619 */ /* 0x000fe2000001026b */
[----:B---3--:R-:W-:Y:S01]  /*92c0*/  FADD.FTZ R122, R2, R108 ;  /* 0x0000006c027a7221 */ /* 0x008fe20000010000 */
[----:B------:R-:W-:Y:S04]  /*92d0*/  @P6 SHF.L.U32 R106, R106, 0x6, RZ ;  /* 0x000000066a6a6819 */ /* 0x000fe800000006ff */
[----:B-1----:R-:W-:Y:S05]  /*92e0*/  @P6 IADD3 R104, P0, R104, R106, RZ ;  /* 0x0000006a68686210 */ /* 0x002fea0007f1e0ff */
[C---:B------:R-:W-:Y:S01]  /*92f0*/  @P6 IMAD.X R105, R107.reuse, 0x1, R105, P0 ;  /* 0x000000016b696824 */ /* 0x040fe200000e0669 */
[----:B------:R-:W-:Y:S04]  /*9300*/  @P6 IADD3 R106, P0, R106, R104, RZ ;  /* 0x000000686a6a6210 */ /* 0x000fe80007f1e0ff */
[----:B------:R1:W-:Y:S01]  /*9310*/  @P6 LDGSTS.E.BYPASS.LTC128B.128 [R126+0xd100], [R104.64], !P4 ;  /* 0x0d100000687e6fae */ /* 0x0003e2000e101d46 */
[----:B------:R-:W-:Y:S07]  /*9320*/  @P6 IADD3.X R107, R107, R105, RZ, P0, !PT ;  /* 0x000000696b6b6210 */ /* 0x000fee00007fe4ff */
[----:B------:R1:W-:Y:S08]  /*9330*/  @P6 LDGSTS.E.BYPASS.LTC128B.128 [R126+0x10100], [R104.64+0x80], !P3 ;  /* 0x10100080687e6fae */ /* 0x0003f0000d901d46 */
[----:B------:R1:W-:Y:S08]  /*9340*/  @P6 LDGSTS.E.BYPASS.LTC128B.128 [R126+0x13100], [R104.64+0x100], !P2 ;  /* 0x13100100687e6fae */ /* 0x0003f0000d101d46 */
[----:B------:R2:W-:Y:S08]  /*9350*/  @P6 LDGSTS.E.BYPASS.LTC128B.128 [R126+0xe100], [R106.64], !P4 ;  /* 0x0e1000006a7e6fae */ /* 0x0005f0000e101d46 */
[----:B------:R2:W-:Y:S08]  /*9360*/  @P6 LDGSTS.E.BYPASS.LTC128B.128 [R126+0x11100], [R106.64+0x80], !P3 ;  /* 0x111000806a7e6fae */ /* 0x0005f0000d901d46 */
[----:B------:R2:W-:Y:S01]  /*9370*/  @P6 LDGSTS.E.BYPASS.LTC128B.128 [R126+0x14100], [R106.64+0x100], !P2 ;  /* 0x141001006a7e6fae */ /* 0x0005e2000d101d46 */
[--C-:B-1----:R-:W-:Y:S01]  /*9380*/  FFMA.FTZ R104, R211, c[0x0][0x2d0], -R103.reuse ;  /* 0x0000b400d3687a23 */ /* 0x102fe20000010867 */
[----:B------:R-:W-:Y:S01]  /*9390*/  F2FP.BF16.PACK_AB R105, R2, R164 ;  /* 0x000000a40269723e */ /* 0x000fe200000010ff */
[----:B------:R-:W-:Y:S02]  /*93a0*/  FFMA.FTZ R2, R219, c[0x0][0x2d0], -R103 ;  /* 0x0000b400db027a23 */ /* 0x000fe40000010867 */
[----:B------:R1:W3:Y:S03]  /*93b0*/  MUFU.EX2 R115, R104 ;  /* 0x0000006800737308 */ /* 0x0002e60000000800 */
[----:B------:R-:W5:Y:S08]  /*93c0*/  LDSM.16.MT88.4 R108, [R224] ;  /* 0x00000000e06c783b */ /* 0x000f700000004200 */
[----:B------:R-:W0:Y:S01]  /*93d0*/  LDGDEPBAR ;  /* 0x00000000000079af */ /* 0x000e220000000000 */
[----:B------:R3:W-:Y:S01]  /*93e0*/  MUFU.EX2 R120, R2 ;  /* 0x0000000200787308 */ /* 0x0007e20000000800 */
[--C-:B--2---:R-:W-:Y:S01]  /*93f0*/  FFMA.FTZ R106, R167, c[0x0][0x2d0], -R3.reuse ;  /* 0x0000b400a76a7a23 */ /* 0x104fe20000010803 */
[----:B------:R-:W-:Y:S01]  /*9400*/  MOV R126, R123 ;  /* 0x0000007b007e7202 */ /* 0x000fe20000000f00 */
[C---:B------:R-:W-:Y:S01]  /*9410*/  FADD.FTZ R107, R0.reuse, R212 ;  /* 0x000000d4006b7221 */ /* 0x040fe20000010000 */
[----:B-1----:R-:W-:Y:S01]  /*9420*/  F2FP.BF16.PACK_AB R104, R0, R165 ;  /* 0x000000a50068723e */ /* 0x002fe200000010ff */
[----:B------:R-:W-:Y:S05]  /*9430*/  FFMA.FTZ R0, R208, c[0x0][0x2d0], -R3 ;  /* 0x0000b400d0007a23 */ /* 0x000fea0000010803 */
[----:B------:R1:W-:Y:S01]  /*9440*/  MUFU.EX2 R113, R106 ;  /* 0x0000006a00717308 */ /* 0x0003e20000000800 */
[----:B------:R-:W-:Y:S01]  /*9450*/  FADD.FTZ R116, R112, R107 ;  /* 0x0000006b70747221 */ /* 0x000fe20000010000 */
[----:B------:R-:W-:Y:S01]  /*9460*/  MOV R135, R126 ;  /* 0x0000007e00877202 */ /* 0x000fe20000000f00 */
[--C-:B------:R-:W-:Y:S02]  /*9470*/  FFMA.FTZ R165, R144, c[0x0][0x2d0], -R3.reuse ;  /* 0x0000b40090a57a23 */ /* 0x100fe40000010803 */
[--C-:B------:R-:W-:Y:S02]  /*9480*/  FFMA.FTZ R167, R137, c[0x0][0x2d0], -R3.reuse ;  /* 0x0000b40089a77a23 */ /* 0x100fe40000010803 */
[--C-:B---3--:R-:W-:Y:S03]  /*9490*/  FFMA.FTZ R2, R214, c[0x0][0x2d0], -R3.reuse ;  /* 0x0000b400d6027a23 */ /* 0x108fe60000010803 */
[----:B------:R-:W2:Y:S10]  /*94a0*/  MUFU.EX2 R114, R0 ;  /* 0x0000000000727308 */ /* 0x000eb40000000800 */
[----:B------:R3:W-:Y:S01]  /*94b0*/  MUFU.EX2 R117, R2 ;  /* 0x0000000200757308 */ /* 0x0007e20000000800 */
[----:B-1----:R-:W-:Y:S01]  /*94c0*/  F2FP.BF16.PACK_AB R106, R115, R112 ;  /* 0x00000070736a723e */ /* 0x002fe200000010ff */
[----:B------:R-:W-:Y:S08]  /*94d0*/  FFMA.FTZ R112, R215, c[0x0][0x2d0], -R3 ;  /* 0x0000b400d7707a23 */ /* 0x000ff00000010803 */
[----:B------:R-:W-:Y:S01]  /*94e0*/  MUFU.EX2 R121, R112 ;  /* 0x0000007000797308 */ /* 0x000fe20000000800 */
[----:B--2---:R-:W-:Y:S01]  /*94f0*/  F2FP.BF16.PACK_AB R107, R114, R113 ;  /* 0x00000071726b723e */ /* 0x004fe200000010ff */
[----:B------:R-:W-:Y:S08]  /*9500*/  FFMA.FTZ R0, R217, c[0x0][0x2d0], -R103 ;  /* 0x0000b400d9007a23 */ /* 0x000ff00000010867 */
[----:B------:R-:W-:Y:S01]  /*9510*/  MUFU.EX2 R165, R165 ;  /* 0x000000a500a57308 */ /* 0x000fe20000000800 */
[C---:B-----5:R-:W-:Y:S05]  /*9520*/  HMMA.16816.F32.BF16 R4, R104.reuse, R108, R4 ;  /* 0x0000006c6804723c */ /* 0x060fea0000041804 */
[----:B---3--:R-:W-:Y:S03]  /*9530*/  FFMA.FTZ R2, R213, c[0x0][0x2d0], -R3 ;  /* 0x0000b400d5027a23 */ /* 0x008fe60000010803 */
[C---:B------:R-:W-:Y:S01]  /*9540*/  HMMA.16816.F32.BF16 R8, R104.reuse, R110, R8 ;  /* 0x0000006e6808723c */ /* 0x040fe20000041808 */
[----:B------:R-:W1:Y:S01]  /*9550*/  LDSM.16.MT88.4 R108, [R228] ;  /* 0x00000000e46c783b */ /* 0x000e620000004200 */
[----:B------:R2:W3:Y:S10]  /*9560*/  MUFU.EX2 R119, R2 ;  /* 0x0000000200777308 */ /* 0x0004f40000000800 */
[----:B------:R-:W5:Y:S10]  /*9570*/  MUFU.EX2 R0, R0 ;  /* 0x0000000000007308 */ /* 0x000f740000000800 */
[----:B------:R-:W-:Y:S01]  /*9580*/  MUFU.EX2 R167, R167 ;  /* 0x000000a700a77308 */ /* 0x000fe20000000800 */
[--C-:B--2---:R-:W-:Y:S09]  /*9590*/  FFMA.FTZ R2, R220, c[0x0][0x2d0], -R103.reuse ;  /* 0x0000b400dc027a23 */ /* 0x104ff20000010867 */
[----:B------:R2:W-:Y:S01]  /*95a0*/  MUFU.EX2 R118, R2 ;  /* 0x0000000200767308 */ /* 0x0005e20000000800 */
[C---:B-1----:R-:W-:Y:S08]  /*95b0*/  HMMA.16816.F32.BF16 R12, R104.reuse, R108, R12 ;  /* 0x0000006c680c723c */ /* 0x042ff0000004180c */
[C---:B------:R-:W-:Y:S01]  /*95c0*/  HMMA.16816.F32.BF16 R16, R104.reuse, R110, R16 ;  /* 0x0000006e6810723c */ /* 0x040fe20000041810 */
[----:B------:R-:W1:Y:S03]  /*95d0*/  LDSM.16.MT88.4 R108, [R227] ;  /* 0x00000000e36c783b */ /* 0x000e660000004200 */
[----:B--2---:R-:W-:Y:S04]  /*95e0*/  FFMA.FTZ R2, R221, c[0x0][0x2d0], -R103 ;  /* 0x0000b400dd027a23 */ /* 0x004fe80000010867 */
[----:B------:R2:W1:Y:S04]  /*95f0*/  MUFU.EX2 R128, R2 ;  /* 0x0000000200807308 */ /* 0x0004680000000800 */
[--C-:B--2---:R-:W-:Y:S06]  /*9600*/  FFMA.FTZ R2, R216, c[0x0][0x2d0], -R3.reuse ;  /* 0x0000b400d8027a23 */ /* 0x104fec0000010803 */
[----:B------:R2:W2:Y:S01]  /*9610*/  MUFU.EX2 R124, R2 ;  /* 0x00000002007c7308 */ /* 0x0004a20000000800 */
[C---:B-1----:R-:W-:Y:S08]  /*9620*/  HMMA.16816.F32.BF16 R20, R104.reuse, R108, R20 ;  /* 0x0000006c6814723c */ /* 0x042ff00000041814 */
[C---:B------:R-:W-:Y:S01]  /*9630*/  HMMA.16816.F32.BF16 R24, R104.reuse, R110, R24 ;  /* 0x0000006e6818723c */ /* 0x040fe20000041818 */
[----:B------:R-:W1:Y:S03]  /*9640*/  LDSM.16.MT88.4 R108, [R249] ;  /* 0x00000000f96c783b */ /* 0x000e660000004200 */
[----:B--2---:R-:W-:Y:S02]  /*9650*/  FADD.FTZ R2, R115, R116 ;  /* 0x0000007473027221 */ /* 0x004fe40000010000 */
[----:B------:R-:W-:Y:S04]  /*9660*/  FFMA.FTZ R116, R130, c[0x0][0x2d0], -R3 ;  /* 0x0000b40082747a23 */ /* 0x000fe80000010803 */
[----:B------:R-:W-:Y:S01]  /*9670*/  MUFU.EX2 R130, R116 ;  /* 0x0000007400827308 */ /* 0x000fe20000000800 */
        /* <DEDUP_REMOVED lines=26> */
[----:B------:R-:W1:Y:S06]  /*9820*/  LDSM.16.MT88.4 R108, [R224+0x800] ;  /* 0x00080000e06c783b */ /* 0x000e6c0000004200 */
[----:B------:R-:W-:Y:S01]  /*9830*/  FADD.FTZ R104, R113, R122 ;  /* 0x0000007a71687221 */ /* 0x000fe20000010000 */
[----:B---3--:R-:W-:Y:S01]  /*9840*/  F2FP.BF16.PACK_AB R105, R119, R117 ;  /* 0x000000757769723e */ /* 0x008fe200000010ff */
[----:B-----5:R-:W-:Y:S03]  /*9850*/  FADD.FTZ R122, R0, R2 ;  /* 0x00000002007a7221 */ /* 0x020fe60000010000 */
[----:B------:R-:W-:Y:S01]  /*9860*/  FADD.FTZ R123, R114, R104 ;  /* 0x00000068727b7221 */ /* 0x000fe20000010000 */
[----:B------:R-:W-:Y:S01]  /*9870*/  F2FP.BF16.PACK_AB R106, R128, R118 ;  /* 0x00000076806a723e */ /* 0x000fe200000010ff */
[----:B------:R-:W-:Y:S01]  /*9880*/  LDSM.16.MT88.4 R112, [R228+0x1000] ;  /* 0x00100000e470783b */ /* 0x000fe20000004200 */
[----:B------:R-:W-:Y:S01]  /*9890*/  F2FP.BF16.PACK_AB R104, R120, R0 ;  /* 0x000000007868723e */ /* 0x000fe200000010ff */
[----:B------:R-:W-:Y:S01]  /*98a0*/  FFMA.FTZ R0, R125, c[0x0][0x2d0], -R103 ;  /* 0x0000b4007d007a23 */ /* 0x000fe20000010867 */
[C---:B------:R-:W-:Y:S01]  /*98b0*/  F2FP.BF16.PACK_AB R107, R124.reuse, R121 ;  /* 0x000000797c6b723e */ /* 0x040fe200000010ff */
[----:B------:R-:W-:Y:S02]  /*98c0*/  FADD.FTZ R2, R117, R123 ;  /* 0x0000007b75027221 */ /* 0x000fe40000010000 */
[----:B------:R2:W3:Y:S02]  /*98d0*/  MUFU.EX2 R125, R0 ;  /* 0x00000000007d7308 */ /* 0x0004e40000000800 */
[----:B------:R-:W-:Y:S04]  /*98e0*/  FADD.FTZ R2, R119, R2 ;  /* 0x0000000277027221 */ /* 0x000fe80000010000 */
[----:B------:R-:W-:Y:S04]  /*98f0*/  FADD.FTZ R2, R121, R2 ;  /* 0x0000000279027221 */ /* 0x000fe80000010000 */
[----:B------:R-:W-:Y:S01]  /*9900*/  FADD.FTZ R124, R124, R2 ;  /* 0x000000027c7c7221 */ /* 0x000fe20000010000 */
[C---:B-1----:R-:W-:Y:S03]  /*9910*/  HMMA.16816.F32.BF16 R4, R104.reuse, R108, R4 ;  /* 0x0000006c6804723c */ /* 0x042fe60000041804 */
[----:B--2---:R-:W-:Y:S01]  /*9920*/  FFMA.FTZ R0, R154, c[0x0][0x2d0], -R103 ;  /* 0x0000b4009a007a23 */ /* 0x004fe20000010867 */
[----:B------:R-:W-:Y:S02]  /*9930*/  MOV R154, R147 ;  /* 0x00000093009a7202 */ /* 0x000fe40000000f00 */
[----:B------:R-:W-:Y:S01]  /*9940*/  MOV R147, R127 ;  /* 0x0000007f00937202 */ /* 0x000fe20000000f00 */
[----:B------:R1:W2:Y:S01]  /*9950*/  MUFU.EX2 R129, R0 ;  /* 0x0000000000817308 */ /* 0x0002a20000000800 */
[C---:B------:R-:W-:Y:S01]  /*9960*/  HMMA.16816.F32.BF16 R8, R104.reuse, R110, R8 ;  /* 0x0000006e6808723c */ /* 0x040fe20000041808 */
[----:B------:R-:W5:Y:S03]  /*9970*/  LDSM.16.MT88.4 R108, [R228+0x800] ;  /* 0x00080000e46c783b */ /* 0x000f660000004200 */
[--C-:B-1----:R-:W-:Y:S01]  /*9980*/  FFMA.FTZ R0, R223, c[0x0][0x2d0], -R3.reuse ;  /* 0x0000b400df007a23 */ /* 0x102fe20000010803 */
[----:B------:R-:W-:Y:S04]  /*9990*/  IADD3 R223, R218, -0x1, RZ ;  /* 0xffffffffdadf7810 */ /* 0x000fe80007ffe0ff */
[----:B------:R1:W-:Y:S01]  /*99a0*/  MUFU.EX2 R126, R0 ;  /* 0x00000000007e7308 */ /* 0x0003e20000000800 */
[C---:B-----5:R-:W-:Y:S08]  /*99b0*/  HMMA.16816.F32.BF16 R12, R104.reuse, R108, R12 ;  /* 0x0000006c680c723c */ /* 0x060ff0000004180c */
[C---:B------:R-:W-:Y:S01]  /*99c0*/  HMMA.16816.F32.BF16 R16, R104.reuse, R110, R16 ;  /* 0x0000006e6810723c */ /* 0x040fe20000041810 */
[----:B------:R-:W5:Y:S03]  /*99d0*/  LDSM.16.MT88.4 R108, [R227+0x800] ;  /* 0x00080000e36c783b */ /* 0x000f660000004200 */
[----:B-1----:R-:W-:Y:S04]  /*99e0*/  FFMA.FTZ R0, R222, c[0x0][0x2d0], -R3 ;  /* 0x0000b400de007a23 */ /* 0x002fe80000010803 */
[----:B------:R1:W-:Y:S04]  /*99f0*/  MUFU.EX2 R127, R0 ;  /* 0x00000000007f7308 */ /* 0x0003e80000000800 */
[----:B-1----:R-:W-:Y:S01]  /*9a00*/  FFMA.FTZ R0, R209, c[0x0][0x2d0], -R103 ;  /* 0x0000b400d1007a23 */ /* 0x002fe20000010867 */
[----:B------:R-:W-:Y:S01]  /*9a10*/  MOV R209, R155 ;  /* 0x0000009b00d17202 */ /* 0x000fe20000000f00 */
[----:B------:R-:W-:Y:S01]  /*9a20*/  IMAD.MOV.U32 R155, RZ, RZ, R151 ;  /* 0x000000ffff9b7224 */ /* 0x000fe200078e0097 */
[----:B------:R-:W-:Y:S02]  /*9a30*/  MOV R151, R150 ;  /* 0x0000009600977202 */ /* 0x000fe40000000f00 */
[----:B------:R-:W-:Y:S01]  /*9a40*/  MOV R150, R135 ;  /* 0x0000008700967202 */ /* 0x000fe20000000f00 */
[----:B------:R-:W-:Y:S02]  /*9a50*/  IMAD.MOV.U32 R135, RZ, RZ, R131 ;  /* 0x000000ffff877224 */ /* 0x000fe400078e0083 */
[----:B------:R1:W1:Y:S01]  /*9a60*/  MUFU.EX2 R131, R0 ;  /* 0x0000000000837308 */ /* 0x0002620000000800 */
[C---:B-----5:R-:W-:Y:S08]  /*9a70*/  HMMA.16816.F32.BF16 R20, R104.reuse, R108, R20 ;  /* 0x0000006c6814723c */ /* 0x060ff00000041814 */
[C---:B------:R-:W-:Y:S01]  /*9a80*/  HMMA.16816.F32.BF16 R24, R104.reuse, R110, R24 ;  /* 0x0000006e6818723c */ /* 0x040fe20000041818 */
[----:B------:R-:W5:Y:S03]  /*9a90*/  LDSM.16.MT88.4 R108, [R230+0x800] ;  /* 0x00080000e66c783b */ /* 0x000f660000004200 */
[----:B-1----:R-:W-:Y:S04]  /*9aa0*/  FFMA.FTZ R0, R141, c[0x0][0x2d0], -R103 ;  /* 0x0000b4008d007a23 */ /* 0x002fe80000010867 */
[----:B------:R1:W1:Y:S01]  /*9ab0*/  MUFU.EX2 R141, R0 ;  /* 0x00000000008d7308 */ /* 0x0002620000000800 */
[C---:B-----5:R-:W-:Y:S03]  /*9ac0*/  HMMA.16816.F32.BF16 R28, R104.reuse, R108, R28 ;  /* 0x0000006c681c723c */ /* 0x060fe6000004181c */
[----:B-1----:R-:W-:Y:S01]  /*9ad0*/  FFMA.FTZ R0, R209, c[0x0][0x2d0], -R3 ;  /* 0x0000b400d1007a23 */ /* 0x002fe20000010803 */
[----:B------:R-:W-:Y:S02]  /*9ae0*/  MOV R209, R151 ;  /* 0x0000009700d17202 */ /* 0x000fe40000000f00 */
[----:B------:R-:W-:Y:S01]  /*9af0*/  MOV R151, R135 ;  /* 0x0000008700977202 */ /* 0x000fe20000000f00 */
[----:B------:R-:W-:Y:S01]  /*9b00*/  IMAD.MOV.U32 R135, RZ, RZ, R140 ;  /* 0x000000ffff877224 */ /* 0x000fe200078e008c */
[C---:B------:R-:W-:Y:S01]  /*9b10*/  HMMA.16816.F32.BF16 R32, R104.reuse, R110, R32 ;  /* 0x0000006e6820723c */ /* 0x040fe20000041820 */
[----:B------:R-:W1:Y:S01]  /*9b20*/  LDSM.16.MT88.4 R108, [R224+0x3800] ;  /* 0x00380000e06c783b */ /* 0x000e620000004200 */
[----:B------:R5:W-:Y:S02]  /*9b30*/  MUFU.EX2 R140, R0 ;  /* 0x00000000008c7308 */ /* 0x000be40000000800 */
[----:B-----5:R-:W-:Y:S04]  /*9b40*/  FADD.FTZ R0, R120, R122 ;  /* 0x0000007a78007221 */ /* 0x020fe80000010000 */
[----:B------:R-:W-:Y:S02]  /*9b50*/  FADD.FTZ R123, R118, R0 ;  /* 0x00000000767b7221 */ /* 0x000fe40000010000 */
[----:B------:R-:W-:Y:S02]  /*9b60*/  LDSM.16.MT88.4 R116, [R228+0x1800] ;  /* 0x00180000e474783b */ /* 0x000fe40000004200 */
[----:B------:R-:W-:Y:S02]  /*9b70*/  FFMA.FTZ R0, R133, c[0x0][0x2d0], -R103 ;  /* 0x0000b40085007a23 */ /* 0x000fe40000010867 */
[----:B------:R-:W-:Y:S02]  /*9b80*/  FADD.FTZ R123, R128, R123 ;  /* 0x0000007b807b7221 */ /* 0x000fe40000010000 */
[----:B------:R-:W-:Y:S01]  /*9b90*/  FFMA.FTZ R128, R136, c[0x0][0x2d0], -R3 ;  /* 0x0000b40088807a23 */ /* 0x000fe20000010803 */
[----:B------:R5:W4:Y:S01]  /*9ba0*/  MUFU.EX2 R133, R0 ;  /* 0x0000000000857308 */ /* 0x000b220000000800 */
[----:B---3--:R-:W-:Y:S01]  /*9bb0*/  FADD.FTZ R2, R125, R123 ;  /* 0x0000007b7d027221 */ /* 0x008fe20000010000 */
[C---:B-1----:R-:W-:Y:S03]  /*9bc0*/  HMMA.16816.F32.BF16 R36, R104.reuse, R108, R36 ;  /* 0x0000006c6824723c */ /* 0x042fe60000041824 */
[----:B--2---:R-:W-:Y:S04]  /*9bd0*/  FADD.FTZ R2, R129, R2 ;  /* 0x0000000281027221 */ /* 0x004fe80000010000 */
[----:B------:R-:W-:Y:S01]  /*9be0*/  FADD.FTZ R2, R131, R2 ;  /* 0x0000000283027221 */ /* 0x000fe20000010000 */
[C---:B------:R-:W-:Y:S01]  /*9bf0*/  HMMA.16816.F32.BF16 R40, R104.reuse, R110, R40 ;  /* 0x0000006e6828723c */ /* 0x040fe20000041828 */
[----:B------:R-:W1:Y:S03]  /*9c00*/  LDSM.16.MT88.4 R108, [R228+0x3800] ;  /* 0x00380000e46c783b */ /* 0x000e660000004200 */
[----:B------:R-:W-:Y:S02]  /*9c10*/  FADD.FTZ R2, R141, R2 ;  /* 0x000000028d027221 */ /* 0x000fe40000010000 */
[----:B-----5:R-:W-:Y:S02]  /*9c20*/  FFMA.FTZ R0, R135, c[0x0][0x2d0], -R103 ;  /* 0x0000b40087007a23 */ /* 0x020fe40000010867 */
[----:B----4-:R-:W-:Y:S02]  /*9c30*/  FADD.FTZ R2, R133, R2 ;  /* 0x0000000285027221 */ /* 0x010fe40000010000 */
[----:B------:R-:W2:Y:S01]  /*9c40*/  MUFU.EX2 R135, R0 ;  /* 0x0000000000877308 */ /* 0x000ea20000000800 */
[C---:B-1----:R-:W-:Y:S03]  /*9c50*/  HMMA.16816.F32.BF16 R44, R104.reuse, R108, R44 ;  /* 0x0000006c682c723c */ /* 0x042fe6000004182c */
[----:B--2---:R-:W-:Y:S02]  /*9c60*/  FADD.FTZ R2, R135, R2 ;  /* 0x0000000287027221 */ /* 0x004fe40000010000 */
[--C-:B------:R-:W-:Y:S01]  /*9c70*/  FFMA.FTZ R0, R151, c[0x0][0x2d0], -R3.reuse ;  /* 0x0000b40097007a23 */ /* 0x100fe20000010803 */
[----:B------:R-:W-:Y:S02]  /*9c80*/  MOV R151, R132 ;  /* 0x0000008400977202 */ /* 0x000fe40000000f00 */
[C---:B------:R-:W-:Y:S01]  /*9c90*/  HMMA.16816.F32.BF16 R48, R104.reuse, R110, R48 ;  /* 0x0000006e6830723c */ /* 0x040fe20000041830 */
[----:B------:R-:W1:Y:S01]  /*9ca0*/  LDSM.16.MT88.4 R108, [R227+0x3800] ;  /* 0x00380000e36c783b */ /* 0x000e620000004200 */
[----:B------:R2:W-:Y:S02]  /*9cb0*/  MUFU.EX2 R132, R0 ;  /* 0x0000000000847308 */ /* 0x0005e40000000800 */
[----:B--2---:R-:W-:Y:S01]  /*9cc0*/  FFMA.FTZ R0, R150, c[0x0][0x2d0], -R3 ;  /* 0x0000b40096007a23 */ /* 0x004fe20000010803 */
[----:B------:R-:W-:Y:S01]  /*9cd0*/  MOV R150, R147 ;  /* 0x0000009300967202 */ /* 0x000fe20000000f00 */
[----:B------:R-:W-:Y:S01]  /*9ce0*/  IMAD.MOV.U32 R147, RZ, RZ, R146 ;  /* 0x000000ffff937224 */ /* 0x000fe200078e0092 */
[----:B------:R-:W-:Y:S02]  /*9cf0*/  MOV R146, R143 ;  /* 0x0000008f00927202 */ /* 0x000fe40000000f00 */
[----:B------:R-:W-:Y:S03]  /*9d00*/  MOV R143, R142 ;  /* 0x0000008e008f7202 */ /* 0x000fe60000000f00 */
[--C-:B------:R-:W-:Y:S02]  /*9d10*/  FFMA.FTZ R120, R147, c[0x0][0x2d0], -R103.reuse ;  /* 0x0000b40093787a23 */ /* 0x100fe40000010867 */
[--C-:B------:R-:W-:Y:S02]  /*9d20*/  FFMA.FTZ R121, R146, c[0x0][0x2d0], -R103.reuse ;  /* 0x0000b40092797a23 */ /* 0x100fe40000010867 */
[----:B------:R-:W-:Y:S01]  /*9d30*/  FFMA.FTZ R122, R143, c[0x0][0x2d0], -R103 ;  /* 0x0000b4008f7a7a23 */ /* 0x000fe20000010867 */
[----:B------:R-:W-:Y:S01]  /*9d40*/  MUFU.EX2 R216, R120 ;  /* 0x0000007800d87308 */ /* 0x000fe20000000800 */
[----:B------:R-:W-:Y:S01]  /*9d50*/  IMAD.MOV.U32 R142, RZ, RZ, R139 ;  /* 0x000000ffff8e7224 */ /* 0x000fe200078e008b */
[----:B------:R-:W-:Y:S01]  /*9d60*/  MOV R139, R138 ;  /* 0x0000008a008b7202 */ /* 0x000fe20000000f00 */
[C---:B-1----:R-:W-:Y:S03]  /*9d70*/  HMMA.16816.F32.BF16 R52, R104.reuse, R108, R52 ;  /* 0x0000006c6834723c */ /* 0x042fe60000041834 */
[----:B------:R-:W-:Y:S01]  /*9d80*/  MOV R138, R134 ;  /* 0x00000086008a7202 */ /* 0x000fe20000000f00 */
[--C-:B------:R-:W-:Y:S03]  /*9d90*/  FFMA.FTZ R208, R142, c[0x0][0x2d0], -R103.reuse ;  /* 0x0000b4008ed07a23 */ /* 0x100fe60000010867 */
[----:B------:R-:W-:Y:S01]  /*9da0*/  MUFU.EX2 R215, R121 ;  /* 0x0000007900d77308 */ /* 0x000fe20000000800 */
[C---:B------:R-:W-:Y:S01]  /*9db0*/  HMMA.16816.F32.BF16 R56, R104.reuse, R110, R56 ;  /* 0x0000006e6838723c */ /* 0x040fe20000041838 */
[----:B------:R-:W1:Y:S03]  /*9dc0*/  LDSM.16.MT88.4 R108, [R230+0x3800] ;  /* 0x00380000e66c783b */ /* 0x000e660000004200 */
[--C-:B------:R-:W-:Y:S05]  /*9dd0*/  FFMA.FTZ R166, R138, c[0x0][0x2d0], -R103.reuse ;  /* 0x0000b4008aa67a23 */ /* 0x100fea0000010867 */
[----:B------:R2:W-:Y:S10]  /*9de0*/  MUFU.EX2 R212, R122 ;  /* 0x0000007a00d47308 */ /* 0x0005f40000000800 */
[----:B------:R3:W-:Y:S10]  /*9df0*/  MUFU.EX2 R134, R0 ;  /* 0x0000000000867308 */ /* 0x0007f40000000800 */
[----:B------:R-:W-:Y:S01]  /*9e00*/  MUFU.EX2 R208, R208 ;  /* 0x000000d000d07308 */ /* 0x000fe20000000800 */
[----:B--2---:R-:W-:Y:S09]  /*9e10*/  LDSM.16.MT88.4 R120, [R227+0x2000] ;  /* 0x00200000e378783b */ /* 0x004ff20000004200 */
[----:B------:R-:W-:Y:S01]  /*9e20*/  MUFU.EX2 R166, R166 ;  /* 0x000000a600a67308 */ /* 0x000fe20000000800 */
[C---:B-1----:R-:W-:Y:S03]  /*9e30*/  HMMA.16816.F32.BF16 R60, R104.reuse, R108, R60 ;  /* 0x0000006c683c723c */ /* 0x042fe6000004183c */
[--C-:B---3--:R-:W-:Y:S02]  /*9e40*/  FFMA.FTZ R0, R209, c[0x0][0x2d0], -R103.reuse ;  /* 0x0000b400d1007a23 */ /* 0x108fe40000010867 */
[--C-:B------:R-:W-:Y:S02]  /*9e50*/  FFMA.FTZ R209, R139, c[0x0][0x2d0], -R103.reuse ;  /* 0x0000b4008bd17a23 */ /* 0x100fe40000010867 */
[----:B------:R-:W-:Y:S01]  /*9e60*/  LDSM.16.MT88.4 R136, [R230+0x2800] ;  /* 0x00280000e688783b */ /* 0x000fe20000004200 */
[C---:B------:R-:W-:Y:S01]  /*9e70*/  HMMA.16816.F32.BF16 R64, R104.reuse, R110, R64 ;  /* 0x0000006e6840723c */ /* 0x040fe20000041840 */
[----:B------:R1:W2:Y:S06]  /*9e80*/  MUFU.EX2 R222, R0 ;  /* 0x0000000000de7308 */ /* 0x0002ac0000000800 */
[----:B------:R-:W3:Y:S04]  /*9e90*/  LDSM.16.MT88.4 R108, [R224+0x6800] ;  /* 0x00680000e06c783b */ /* 0x000ee80000004200 */
[----:B------:R-:W-:Y:S01]  /*9ea0*/  MUFU.EX2 R209, R209 ;  /* 0x000000d100d17308 */ /* 0x000fe20000000800 */
[----:B-1----:R-:W-:Y:S02]  /*9eb0*/  FFMA.FTZ R0, R155, c[0x0][0x2d0], -R103 ;  /* 0x0000b4009b007a23 */ /* 0x002fe40000010867 */
[----:B--2---:R-:W-:Y:S07]  /*9ec0*/  FADD.FTZ R2, R222, R2 ;  /* 0x00000002de027221 */ /* 0x004fee0000010000 */
[----:B------:R1:W2:Y:S01]  /*9ed0*/  MUFU.EX2 R221, R0 ;  /* 0x0000000000dd7308 */ /* 0x0002a20000000800 */
[C---:B---3--:R-:W-:Y:S03]  /*9ee0*/  HMMA.16816.F32.BF16 R68, R104.reuse, R108, R68 ;  /* 0x0000006c6844723c */ /* 0x048fe60000041844 */
[--C-:B-1----:R-:W-:Y:S05]  /*9ef0*/  FFMA.FTZ R0, R154, c[0x0][0x2d0], -R3.reuse ;  /* 0x0000b4009a007a23 */ /* 0x102fea0000010803 */
[C---:B------:R-:W-:Y:S01]  /*9f00*/  HMMA.16816.F32.BF16 R72, R104.reuse, R110, R72 ;  /* 0x0000006e6848723c */ /* 0x040fe20000041848 */
[----:B------:R-:W1:Y:S01]  /*9f10*/  LDSM.16.MT88.4 R108, [R228+0x6800] ;  /* 0x00680000e46c783b */ /* 0x000e620000004200 */
[----:B------:R3:W-:Y:S02]  /*9f20*/  MUFU.EX2 R220, R0 ;  /* 0x0000000000dc7308 */ /* 0x0007e40000000800 */
[----:B--2---:R-:W-:Y:S02]  /*9f30*/  FADD.FTZ R2, R221, R2 ;  /* 0x00000002dd027221 */ /* 0x004fe40000010000 */
[----:B---3--:R-:W-:Y:S06]  /*9f40*/  FFMA.FTZ R0, R151, c[0x0][0x2d0], -R3 ;  /* 0x0000b40097007a23 */ /* 0x008fec0000010803 */
[----:B------:R2:W-:Y:S01]  /*9f50*/  MUFU.EX2 R219, R0 ;  /* 0x0000000000db7308 */ /* 0x0005e20000000800 */
[C---:B-1----:R-:W-:Y:S08]  /*9f60*/  HMMA.16816.F32.BF16 R76, R104.reuse, R108, R76 ;  /* 0x0000006c684c723c */ /* 0x042ff0000004184c */
[C---:B------:R-:W-:Y:S01]  /*9f70*/  HMMA.16816.F32.BF16 R80, R104.reuse, R110, R80 ;  /* 0x0000006e6850723c */ /* 0x040fe20000041850 */
[----:B------:R-:W1:Y:S03]  /*9f80*/  LDSM.16.MT88.4 R108, [R227+0x6800] ;  /* 0x00680000e36c783b */ /* 0x000e660000004200 */
[--C-:B--2---:R-:W-:Y:S02]  /*9f90*/  FFMA.FTZ R0, R150, c[0x0][0x2d0], -R103.reuse ;  /* 0x0000b40096007a23 */ /* 0x104fe40000010867 */
[----:B------:R-:W-:Y:S02]  /*9fa0*/  FFMA.FTZ R103, R153, c[0x0][0x2d0], -R103 ;  /* 0x0000b40099677a23 */ /* 0x000fe40000010867 */
[----:B------:R2:W3:Y:S10]  /*9fb0*/  MUFU.EX2 R217, R0 ;  /* 0x0000000000d97308 */ /* 0x0004f40000000800 */
[----:B------:R-:W-:Y:S10]  /*9fc0*/  MUFU.EX2 R164, R103 ;  /* 0x0000006700a47308 */ /* 0x000ff40000000800 */
[----:B------:R-:W-:Y:S01]  /*9fd0*/  MUFU.EX2 R103, R128 ;  /* 0x0000008000677308 */ /* 0x000fe20000000800 */
[--C-:B--2---:R-:W-:Y:S02]  /*9fe0*/  FFMA.FTZ R0, R152, c[0x0][0x2d0], -R3.reuse ;  /* 0x0000b40098007a23 */ /* 0x104fe40000010803 */
[----:B------:R-:W-:Y:S01]  /*9ff0*/  LDSM.16.MT88.4 R152, [R228+0x5800] ;  /* 0x00580000e498783b */ /* 0x000fe20000004200 */
[----:B---3--:R-:W-:Y:S06]  /*a000*/  FADD.FTZ R2, R217, R2 ;  /* 0x00000002d9027221 */ /* 0x008fec0000010000 */
[----:B------:R2:W3:Y:S01]  /*a010*/  MUFU.EX2 R213, R0 ;  /* 0x0000000000d57308 */ /* 0x0004e20000000800 */
[----:B------:R-:W-:Y:S01]  /*a020*/  FADD.FTZ R2, R216, R2 ;  /* 0x00000002d8027221 */ /* 0x000fe20000010000 */
[C---:B-1----:R-:W-:Y:S03]  /*a030*/  HMMA.16816.F32.BF16 R84, R104.reuse, R108, R84 ;  /* 0x0000006c6854723c */ /* 0x042fe60000041854 */
[----:B------:R-:W-:Y:S04]  /*a040*/  FADD.FTZ R2, R215, R2 ;  /* 0x00000002d7027221 */ /* 0x000fe80000010000 */
[----:B------:R-:W-:Y:S01]  /*a050*/  FADD.FTZ R2, R212, R2 ;  /* 0x00000002d4027221 */ /* 0x000fe20000010000 */
[C---:B------:R-:W-:Y:S01]  /*a060*/  HMMA.16816.F32.BF16 R88, R104.reuse, R110, R88 ;  /* 0x0000006e6858723c */ /* 0x040fe20000041858 */
[----:B------:R-:W1:Y:S03]  /*a070*/  LDSM.16.MT88.4 R108, [R230+0x6800] ;  /* 0x00680000e66c783b */ /* 0x000e660000004200 */
[----:B------:R-:W-:Y:S02]  /*a080*/  FADD.FTZ R2, R208, R2 ;  /* 0x00000002d0027221 */ /* 0x000fe40000010000 */
[--C-:B--2---:R-:W-:Y:S04]  /*a090*/  FFMA.FTZ R0, R149, c[0x0][0x2d0], -R3.reuse ;  /* 0x0000b40095007a23 */ /* 0x104fe80000010803 */
[----:B------:R2:W4:Y:S01]  /*a0a0*/  MUFU.EX2 R214, R0 ;  /* 0x0000000000d67308 */ /* 0x0005220000000800 */
[C---:B-1----:R-:W-:Y:S03]  /*a0b0*/  HMMA.16816.F32.BF16 R92, R104.reuse, R108, R92 ;  /* 0x0000006c685c723c */ /* 0x042fe6000004185c */
[--C-:B--2---:R-:W-:Y:S06]  /*a0c0*/  FFMA.FTZ R0, R148, c[0x0][0x2d0], -R3.reuse ;  /* 0x0000b40094007a23 */ /* 0x104fec0000010803 */
[----:B------:R1:W2:Y:S01]  /*a0d0*/  MUFU.EX2 R211, R0 ;  /* 0x0000000000d37308 */ /* 0x0002a20000000800 */
[----:B------:R-:W-:Y:S01]  /*a0e0*/  HMMA.16816.F32.BF16 R96, R104, R110, R96 ;  /* 0x0000006e6860723c */ /* 0x000fe20000041860 */
[----:B------:R-:W5:Y:S06]  /*a0f0*/  LDSM.16.MT88.4 R108, [R224+0x1000] ;  /* 0x00100000e06c783b */ /* 0x000f6c0000004200 */
[----:B------:R-:W-:Y:S02]  /*a100*/  F2FP.BF16.PACK_AB R104, R129, R125 ;  /* 0x0000007d8168723e */ /* 0x000fe400000010ff */
[----:B------:R-:W-:Y:S03]  /*a110*/  F2FP.BF16.PACK_AB R105, R127, R126 ;  /* 0x0000007e7f69723e */ /* 0x000fe600000010ff */
[----:B------:R-:W-:Y:S02]  /*a120*/  F2FP.BF16.PACK_AB R106, R141, R131 ;  /* 0x000000838d6a723e */ /* 0x000fe400000010ff */
[----:B------:R-:W-:Y:S01]  /*a130*/  F2FP.BF16.PACK_AB R107, R140, R130 ;  /* 0x000000828c6b723e */ /* 0x000fe200000010ff */
[--C-:B-1----:R-:W-:Y:S02]  /*a140*/  FFMA.FTZ R0, R145, c[0x0][0x2d0], -R3.reuse ;  /* 0x0000b40091007a23 */ /* 0x102fe40000010803 */
[----:B------:R-:W-:Y:S01]  /*a150*/  LDSM.16.MT88.4 R144, [R224+0x5800] ;  /* 0x00580000e090783b */ /* 0x000fe20000004200 */
[----:B------:R-:W-:Y:S01]  /*a160*/  FFMA.FTZ R3, R102, c[0x0][0x2d0], -R3 ;  /* 0x0000b40066037a23 */ /* 0x000fe20000010803 */
[----:B------:R1:W1:Y:S10]  /*a170*/  MUFU.EX2 R210, R0 ;  /* 0x0000000000d27308 */ /* 0x0002740000000800 */
[----:B------:R2:W2:Y:S01]  /*a180*/  MUFU.EX2 R102, R3 ;  /* 0x0000000300667308 */ /* 0x0004a20000000800 */
[C---:B-----5:R-:W-:Y:S08]  /*a190*/  HMMA.16816.F32.BF16 R4, R104.reuse, R108, R4 ;  /* 0x0000006c6804723c */ /* 0x060ff00000041804 */
[C---:B------:R-:W-:Y:S01]  /*a1a0*/  HMMA.16816.F32.BF16 R8, R104.reuse, R110, R8 ;  /* 0x0000006e6808723c */ /* 0x040fe20000041808 */
[----:B------:R-:W5:Y:S03]  /*a1b0*/  LDSM.16.MT88.4 R108, [R227+0x1000] ;  /* 0x00100000e36c783b */ /* 0x000f660000004200 */
[----:B-1----:R-:W-:Y:S04]  /*a1c0*/  FADD.FTZ R0, R126, R124 ;  /* 0x0000007c7e007221 */ /* 0x002fe80000010000 */
[C---:B------:R-:W-:Y:S04]  /*a1d0*/  HMMA.16816.F32.BF16 R12, R104.reuse, R112, R12 ;  /* 0x00000070680c723c */ /* 0x040fe8000004180c */
[----:B------:R-:W-:Y:S02]  /*a1e0*/  FADD.FTZ R0, R127, R0 ;  /* 0x000000007f007221 */ /* 0x000fe40000010000 */
[----:B------:R-:W-:Y:S02]  /*a1f0*/  LDSM.16.MT88.4 R124, [R228+0x5000] ;  /* 0x00500000e47c783b */ /* 0x000fe40000004200 */
[C---:B------:R-:W-:Y:S04]  /*a200*/  HMMA.16816.F32.BF16 R16, R104.reuse, R114, R16 ;  /* 0x000000726810723c */ /* 0x040fe80000041810 */
[----:B------:R-:W-:Y:S02]  /*a210*/  FADD.FTZ R0, R130, R0 ;  /* 0x0000000082007221 */ /* 0x000fe40000010000 */
[----:B------:R-:W1:Y:S02]  /*a220*/  LDSM.16.MT88.4 R112, [R230+0x1000] ;  /* 0x00100000e670783b */ /* 0x000e640000004200 */
[----:B------:R-:W-:Y:S04]  /*a230*/  FADD.FTZ R0, R140, R0 ;  /* 0x000000008c007221 */ /* 0x000fe80000010000 */
[----:B------:R-:W-:Y:S02]  /*a240*/  FADD.FTZ R0, R132, R0 ;  /* 0x0000000084007221 */ /* 0x000fe40000010000 */
[----:B------:R-:W-:Y:S02]  /*a250*/  LDSM.16.MT88.4 R128, [R227+0x2800] ;  /* 0x00280000e380783b */ /* 0x000fe40000004200 */
[----:B------:R-:W-:Y:S04]  /*a260*/  FADD.FTZ R0, R134, R0 ;  /* 0x0000000086007221 */ /* 0x000fe80000010000 */
[----:B------:R-:W-:Y:S04]  /*a270*/  FADD.FTZ R0, R220, R0 ;  /* 0x00000000dc007221 */ /* 0x000fe80000010000 */
[----:B------:R-:W-:Y:S01]  /*a280*/  FADD.FTZ R0, R219, R0 ;  /* 0x00000000db007221 */ /* 0x000fe20000010000 */
[C---:B-----5:R-:W-:Y:S03]  /*a290*/  HMMA.16816.F32.BF16 R20, R104.reuse, R108, R20 ;  /* 0x0000006c6814723c */ /* 0x060fe60000041814 */
[----:B---3--:R-:W-:Y:S04]  /*a2a0*/  FADD.FTZ R0, R213, R0 ;  /* 0x00000000d5007221 */ /* 0x008fe80000010000 */
[----:B----4-:R-:W-:Y:S01]  /*a2b0*/  FADD.FTZ R0, R214, R0 ;  /* 0x00000000d6007221 */ /* 0x010fe20000010000 */
[C---:B------:R-:W-:Y:S01]  /*a2c0*/  HMMA.16816.F32.BF16 R24, R104.reuse, R110, R24 ;  /* 0x0000006e6818723c */ /* 0x040fe20000041818 */
[----:B------:R-:W3:Y:S03]  /*a2d0*/  LDSM.16.MT88.4 R108, [R224+0x4000] ;  /* 0x00400000e06c783b */ /* 0x000ee60000004200 */
[----:B--2---:R-:W-:Y:S04]  /*a2e0*/  FADD.FTZ R0, R211, R0 ;  /* 0x00000000d3007221 */ /* 0x004fe80000010000 */
[----:B------:R-:W-:Y:S04]  /*a2f0*/  FADD.FTZ R0, R210, R0 ;  /* 0x00000000d2007221 */ /* 0x000fe80000010000 */
[----:B------:R-:W-:Y:S01]  /*a300*/  FADD.FTZ R3, R165, R0 ;  /* 0x00000000a5037221 */ /* 0x000fe20000010000 */
[C---:B-1----:R-:W-:Y:S03]  /*a310*/  HMMA.16816.F32.BF16 R28, R104.reuse, R112, R28 ;  /* 0x00000070681c723c */ /* 0x042fe6000004181c */
[----:B------:R-:W-:Y:S02]  /*a320*/  FADD.FTZ R0, R209, R2 ;  /* 0x00000002d1007221 */ /* 0x000fe40000010000 */
[----:B------:R-:W-:Y:S02]  /*a330*/  FADD.FTZ R3, R167, R3 ;  /* 0x00000003a7037221 */ /* 0x000fe40000010000 */
[----:B------:R-:W-:Y:S01]  /*a340*/  FADD.FTZ R2, R166, R0 ;  /* 0x00000000a6027221 */ /* 0x000fe20000010000 */
[C---:B------:R-:W-:Y:S01]  /*a350*/  HMMA.16816.F32.BF16 R32, R104.reuse, R114, R32 ;  /* 0x000000726820723c */ /* 0x040fe20000041820 */
[----:B------:R-:W1:Y:S03]  /*a360*/  LDSM.16.MT88.4 R112, [R228+0x4000] ;  /* 0x00400000e470783b */ /* 0x000e660000004200 */
[----:B------:R-:W-:Y:S02]  /*a370*/  FADD.FTZ R2, R164, R2 ;  /* 0x00000002a4027221 */ /* 0x000fe40000010000 */
[----:B------:R-:W-:Y:S06]  /*a380*/  FADD.FTZ R0, R103, R3 ;  /* 0x0000000367007221 */ /* 0x000fec0000010000 */
[----:B------:R-:W-:Y:S01]  /*a390*/  FADD.FTZ R0, R102, R0 ;  /* 0x0000000066007221 */ /* 0x000fe20000010000 */
[C---:B---3--:R-:W-:Y:S08]  /*a3a0*/  HMMA.16816.F32.BF16 R36, R104.reuse, R108, R36 ;  /* 0x0000006c6824723c */ /* 0x048ff00000041824 */
[C---:B------:R-:W-:Y:S01]  /*a3b0*/  HMMA.16816.F32.BF16 R40, R104.reuse, R110, R40 ;  /* 0x0000006e6828723c */ /* 0x040fe20000041828 */
[----:B------:R-:W2:Y:S07]  /*a3c0*/  LDSM.16.MT88.4 R108, [R227+0x4000] ;  /* 0x00400000e36c783b */ /* 0x000eae0000004200 */
[C---:B-1----:R-:W-:Y:S08]  /*a3d0*/  HMMA.16816.F32.BF16 R44, R104.reuse, R112, R44 ;  /* 0x00000070682c723c */ /* 0x042ff0000004182c */
[C---:B------:R-:W-:Y:S01]  /*a3e0*/  HMMA.16816.F32.BF16 R48, R104.reuse, R114, R48 ;  /* 0x000000726830723c */ /* 0x040fe20000041830 */
[----:B------:R-:W1:Y:S07]  /*a3f0*/  LDSM.16.MT88.4 R112, [R230+0x4000] ;  /* 0x00400000e670783b */ /* 0x000e6e0000004200 */
[C---:B--2---:R-:W-:Y:S08]  /*a400*/  HMMA.16816.F32.BF16 R52, R104.reuse, R108, R52 ;  /* 0x0000006c6834723c */ /* 0x044ff00000041834 */
        /* <DEDUP_REMOVED lines=15> */
[----:B------:R-:W-:Y:S01]  /*a500*/  HMMA.16816.F32.BF16 R96, R104, R114, R96 ;  /* 0x000000726860723c */ /* 0x000fe20000041860 */
[----:B------:R-:W1:Y:S06]  /*a510*/  LDSM.16.MT88.4 R112, [R227+0x1800] ;  /* 0x00180000e370783b */ /* 0x000e6c0000004200 */
[----:B------:R-:W-:Y:S02]  /*a520*/  F2FP.BF16.PACK_AB R104, R135, R133 ;  /* 0x000000858768723e */ /* 0x000fe400000010ff */
[----:B------:R-:W-:Y:S03]  /*a530*/  F2FP.BF16.PACK_AB R105, R134, R132 ;  /* 0x000000848669723e */ /* 0x000fe600000010ff */
[----:B------:R-:W-:Y:S02]  /*a540*/  F2FP.BF16.PACK_AB R106, R221, R222 ;  /* 0x000000dedd6a723e */ /* 0x000fe400000010ff */
[----:B------:R-:W-:Y:S07]  /*a550*/  F2FP.BF16.PACK_AB R107, R219, R220 ;  /* 0x000000dcdb6b723e */ /* 0x000fee00000010ff */
[C---:B--2---:R-:W-:Y:S08]  /*a560*/  HMMA.16816.F32.BF16 R4, R104.reuse, R108, R4 ;  /* 0x0000006c6804723c */ /* 0x044ff00000041804 */
        /* <DEDUP_REMOVED lines=47> */
[----:B------:R-:W4:Y:S07]  /*a860*/  LDSM.16.MT88.4 R120, [R230+0x5000] ;  /* 0x00500000e678783b */ /* 0x000f2e0000004200 */
[C---:B-1----:R-:W-:Y:S08]  /*a870*/  HMMA.16816.F32.BF16 R28, R104.reuse, R112, R28 ;  /* 0x00000070681c723c */ /* 0x042ff0000004181c */
[C---:B------:R-:W-:Y:S01]  /*a880*/  HMMA.16816.F32.BF16 R32, R104.reuse, R114, R32 ;  /* 0x000000726820723c */ /* 0x040fe20000041820 */
[----:B------:R-:W-:Y:S07]  /*a890*/  LDSM.16.MT88.4 R112, [R228+0x8000] ;  /* 0x00800000e470783b */ /* 0x000fee0000004200 */
[C---:B--2---:R-:W-:Y:S08]  /*a8a0*/  HMMA.16816.F32.BF16 R36, R104.reuse, R108, R36 ;  /* 0x0000006c6824723c */ /* 0x044ff00000041824 */
[C---:B------:R-:W-:Y:S01]  /*a8b0*/  HMMA.16816.F32.BF16 R40, R104.reuse, R110, R40 ;  /* 0x0000006e6828723c */ /* 0x040fe20000041828 */
[----:B------:R-:W1:Y:S07]  /*a8c0*/  LDSM.16.MT88.4 R108, [R224+0x8000] ;  /* 0x00800000e06c783b */ /* 0x000e6e0000004200 */
[C---:B------:R-:W-:Y:S08]  /*a8d0*/  HMMA.16816.F32.BF16 R44, R104.reuse, R124, R44 ;  /* 0x0000007c682c723c */ /* 0x040ff0000004182c */
[C---:B------:R-:W-:Y:S01]  /*a8e0*/  HMMA.16816.F32.BF16 R48, R104.reuse, R126, R48 ;  /* 0x0000007e6830723c */ /* 0x040fe20000041830 */
[----:B------:R-:W2:Y:S07]  /*a8f0*/  LDSM.16.MT88.4 R124, [R227+0x8000] ;  /* 0x00800000e37c783b */ /* 0x000eae0000004200 */
[C---:B---3--:R-:W-:Y:S08]  /*a900*/  HMMA.16816.F32.BF16 R52, R104.reuse, R116, R52 ;  /* 0x000000746834723c */ /* 0x048ff00000041834 */
[C---:B------:R-:W-:Y:S01]  /*a910*/  HMMA.16816.F32.BF16 R56, R104.reuse, R118, R56 ;  /* 0x000000766838723c */ /* 0x040fe20000041838 */
[----:B------:R-:W3:Y:S07]  /*a920*/  LDSM.16.MT88.4 R116, [R230+0x8000] ;  /* 0x00800000e674783b */ /* 0x000eee0000004200 */
[C---:B----4-:R-:W-:Y:S08]  /*a930*/  HMMA.16816.F32.BF16 R60, R104.reuse, R120, R60 ;  /* 0x00000078683c723c */ /* 0x050ff0000004183c */
[C---:B------:R-:W-:Y:S01]  /*a940*/  HMMA.16816.F32.BF16 R64, R104.reuse, R122, R64 ;  /* 0x0000007a6840723c */ /* 0x040fe20000041840 */
[----:B------:R-:W-:Y:S07]  /*a950*/  LDSM.16.MT88.4 R120, [R228+0x2800] ;  /* 0x00280000e478783b */ /* 0x000fee0000004200 */
[C---:B-1----:R-:W-:Y:S08]  /*a960*/  HMMA.16816.F32.BF16 R68, R104.reuse, R108, R68 ;  /* 0x0000006c6844723c */ /* 0x042ff00000041844 */
[C---:B------:R-:W-:Y:S08]  /*a970*/  HMMA.16816.F32.BF16 R72, R104.reuse, R110, R72 ;  /* 0x0000006e6848723c */ /* 0x040ff00000041848 */
[C---:B------:R-:W-:Y:S08]  /*a980*/  HMMA.16816.F32.BF16 R76, R104.reuse, R112, R76 ;  /* 0x00000070684c723c */ /* 0x040ff0000004184c */
[C---:B------:R-:W-:Y:S01]  /*a990*/  HMMA.16816.F32.BF16 R80, R104.reuse, R114, R80 ;  /* 0x000000726850723c */ /* 0x040fe20000041850 */
[----:B------:R-:W1:Y:S07]  /*a9a0*/  LDSM.16.MT88.4 R112, [R224+0x2800] ;  /* 0x00280000e070783b */ /* 0x000e6e0000004200 */
[C---:B--2---:R-:W-:Y:S08]  /*a9b0*/  HMMA.16816.F32.BF16 R84, R104.reuse, R124, R84 ;  /* 0x0000007c6854723c */ /* 0x044ff00000041854 */
[C---:B------:R-:W-:Y:S08]  /*a9c0*/  HMMA.16816.F32.BF16 R88, R104.reuse, R126, R88 ;  /* 0x0000007e6858723c */ /* 0x040ff00000041858 */
[C---:B---3--:R-:W-:Y:S08]  /*a9d0*/  HMMA.16816.F32.BF16 R92, R104.reuse, R116, R92 ;  /* 0x00000074685c723c */ /* 0x048ff0000004185c */
[----:B------:R-:W-:Y:S07]  /*a9e0*/  HMMA.16816.F32.BF16 R96, R104, R118, R96 ;  /* 0x000000766860723c */ /* 0x000fee0000041860 */
[----:B------:R-:W-:Y:S02]  /*a9f0*/  F2FP.BF16.PACK_AB R104, R209, R208 ;  /* 0x000000d0d168723e */ /* 0x000fe400000010ff */
[----:B------:R-:W-:Y:S03]  /*aa00*/  F2FP.BF16.PACK_AB R105, R167, R165 ;  /* 0x000000a5a769723e */ /* 0x000fe600000010ff */
[----:B------:R-:W-:Y:S02]  /*aa10*/  F2FP.BF16.PACK_AB R106, R164, R166 ;  /* 0x000000a6a46a723e */ /* 0x000fe400000010ff */
[----:B------:R-:W-:Y:S02]  /*aa20*/  F2FP.BF16.PACK_AB R107, R102, R103 ;  /* 0x00000067666b723e */ /* 0x000fe400000010ff */
[----:B------:R-:W-:Y:S05]  /*aa30*/  MOV R103, R101 ;  /* 0x0000006500677202 */ /* 0x000fea0000000f00 */
[C---:B-1----:R-:W-:Y:S01]  /*aa40*/  HMMA.16816.F32.BF16 R108, R104.reuse, R112, R4 ;  /* 0x00000070686c723c */ /* 0x042fe20000041804 */
[----:B------:R-:W1:Y:S07]  /*aa50*/  LDSM.16.MT88.4 R4, [R227+0x5800] ;  /* 0x00580000e304783b */ /* 0x000e6e0000004200 */
[C---:B------:R-:W-:Y:S01]  /*aa60*/  HMMA.16816.F32.BF16 R112, R104.reuse, R114, R8 ;  /* 0x000000726870723c */ /* 0x040fe20000041808 */
[----:B------:R-:W2:Y:S07]  /*aa70*/  LDSM.16.MT88.4 R8, [R230+0x5800] ;  /* 0x00580000e608783b */ /* 0x000eae0000004200 */
[C---:B------:R-:W-:Y:S01]  /*aa80*/  HMMA.16816.F32.BF16 R116, R104.reuse, R120, R12 ;  /* 0x000000786874723c */ /* 0x040fe2000004180c */
[----:B------:R-:W3:Y:S07]  /*aa90*/  LDSM.16.MT88.4 R12, [R224+0x8800] ;  /* 0x00880000e00c783b */ /* 0x000eee0000004200 */
[C---:B------:R-:W-:Y:S01]  /*aaa0*/  HMMA.16816.F32.BF16 R120, R104.reuse, R122, R16 ;  /* 0x0000007a6878723c */ /* 0x040fe20000041810 */
[----:B------:R-:W4:Y:S07]  /*aab0*/  LDSM.16.MT88.4 R16, [R228+0x8800] ;  /* 0x00880000e410783b */ /* 0x000f2e0000004200 */
[C---:B------:R-:W-:Y:S01]  /*aac0*/  HMMA.16816.F32.BF16 R124, R104.reuse, R128, R20 ;  /* 0x00000080687c723c */ /* 0x040fe20000041814 */
[----:B------:R-:W2:Y:S07]  /*aad0*/  LDSM.16.MT88.4 R20, [R227+0x8800] ;  /* 0x00880000e314783b */ /* 0x000eae0000004200 */
[C---:B------:R-:W-:Y:S01]  /*aae0*/  HMMA.16816.F32.BF16 R128, R104.reuse, R130, R24 ;  /* 0x000000826880723c */ /* 0x040fe20000041818 */
[----:B------:R-:W1:Y:S07]  /*aaf0*/  LDSM.16.MT88.4 R24, [R230+0x8800] ;  /* 0x00880000e618783b */ /* 0x000e6e0000004200 */
[C---:B------:R-:W-:Y:S01]  /*ab00*/  HMMA.16816.F32.BF16 R132, R104.reuse, R136, R28 ;  /* 0x000000886884723c */ /* 0x040fe2000004181c */
[----:B------:R-:W5:Y:S04]  /*ab10*/  LDL R31, [R1+0x10] ;  /* 0x00001000011f7983 */ /* 0x000f680000100800 */
[----:B------:R1:W-:Y:S03]  /*ab20*/  STL [R1+0x18], R2 ;  /* 0x0000180201007387 */ /* 0x0003e60000100800 */
[C---:B------:R-:W-:Y:S01]  /*ab30*/  HMMA.16816.F32.BF16 R136, R104.reuse, R138, R32 ;  /* 0x0000008a6888723c */ /* 0x040fe20000041820 */
[----:B------:R1:W-:Y:S04]  /*ab40*/  STL [R1+0x8], R223 ;  /* 0x000008df01007387 */ /* 0x0003e80000100800 */
[----:B------:R1:W-:Y:S03]  /*ab50*/  STL [R1+0x1c], R0 ;  /* 0x00001c0001007387 */ /* 0x0003e60000100800 */
[C---:B------:R-:W-:Y:S08]  /*ab60*/  HMMA.16816.F32.BF16 R140, R104.reuse, R144, R36 ;  /* 0x00000090688c723c */ /* 0x040ff00000041824 */
[C---:B------:R-:W-:Y:S08]  /*ab70*/  HMMA.16816.F32.BF16 R144, R104.reuse, R146, R40 ;  /* 0x000000926890723c */ /* 0x040ff00000041828 */
[C---:B------:R-:W-:Y:S08]  /*ab80*/  HMMA.16816.F32.BF16 R148, R104.reuse, R152, R44 ;  /* 0x000000986894723c */ /* 0x040ff0000004182c */
[C---:B------:R-:W-:Y:S08]  /*ab90*/  HMMA.16816.F32.BF16 R152, R104.reuse, R154, R48 ;  /* 0x0000009a6898723c */ /* 0x040ff00000041830 */
[C---:B-1----:R-:W-:Y:S08]  /*aba0*/  HMMA.16816.F32.BF16 R52, R104.reuse, R4, R52 ;  /* 0x000000046834723c */ /* 0x042ff00000041834 */
[C---:B------:R-:W-:Y:S08]  /*abb0*/  HMMA.16816.F32.BF16 R56, R104.reuse, R6, R56 ;  /* 0x000000066838723c */ /* 0x040ff00000041838 */
[C---:B--2---:R-:W-:Y:S08]  /*abc0*/  HMMA.16816.F32.BF16 R60, R104.reuse, R8, R60 ;  /* 0x00000008683c723c */ /* 0x044ff0000004183c */
[C---:B------:R-:W-:Y:S08]  /*abd0*/  HMMA.16816.F32.BF16 R64, R104.reuse, R10, R64 ;  /* 0x0000000a6840723c */ /* 0x040ff00000041840 */
[C---:B---3--:R-:W-:Y:S08]  /*abe0*/  HMMA.16816.F32.BF16 R68, R104.reuse, R12, R68 ;  /* 0x0000000c6844723c */ /* 0x048ff00000041844 */
[C---:B------:R-:W-:Y:S08]  /*abf0*/  HMMA.16816.F32.BF16 R72, R104.reuse, R14, R72 ;  /* 0x0000000e6848723c */ /* 0x040ff00000041848 */
[C---:B----4-:R-:W-:Y:S08]  /*ac00*/  HMMA.16816.F32.BF16 R76, R104.reuse, R16, R76 ;  /* 0x00000010684c723c */ /* 0x050ff0000004184c */
[C---:B------:R-:W-:Y:S08]  /*ac10*/  HMMA.16816.F32.BF16 R80, R104.reuse, R18, R80 ;  /* 0x000000126850723c */ /* 0x040ff00000041850 */
[C---:B------:R-:W-:Y:S08]  /*ac20*/  HMMA.16816.F32.BF16 R84, R104.reuse, R20, R84 ;  /* 0x000000146854723c */ /* 0x040ff00000041854 */
[C---:B------:R-:W-:Y:S08]  /*ac30*/  HMMA.16816.F32.BF16 R88, R104.reuse, R22, R88 ;  /* 0x000000166858723c */ /* 0x040ff00000041858 */
[C---:B------:R-:W-:Y:S08]  /*ac40*/  HMMA.16816.F32.BF16 R92, R104.reuse, R24, R92 ;  /* 0x00000018685c723c */ /* 0x040ff0000004185c */
[----:B------:R-:W-:Y:S07]  /*ac50*/  HMMA.16816.F32.BF16 R96, R104, R26, R96 ;  /* 0x0000001a6860723c */ /* 0x000fee0000041860 */
[----:B------:R-:W-:Y:S02]  /*ac60*/  MOV R104, R100 ;  /* 0x0000006400687202 */ /* 0x000fe40000000f00 */
[----:B-----5:R-:W-:Y:S03]  /*ac70*/  ISETP.GT.AND P0, PT, R218, R31, PT ;  /* 0x0000001fda00720c */ /* 0x020fe60003f04270 */
[----:B------:R-:W-:Y:S10]  /*ac80*/  IMAD.MOV.U32 R218, RZ, RZ, R223 ;  /* 0x000000ffffda7224 */ /* 0x000ff400078e00df */
[----:B------:R-:W-:-:S05]  /*ac90*/  @P0 BRA `(.L_x_446) ;  /* 0xffffb5c000000947 */ /* 0x000fca000383ffff */
.L_x_445:
[----:B--2---:R-:W2:Y:S02]  /*aca0*/  LDL R0, [R1+0x8] ;  /* 0x0000080001007983 */ /* 0x004ea40000100800 */
[----:B--2---:R-:W-:-:S13]  /*acb0*/  ISETP.GE.AND P0, PT, R0, RZ, PT ;  /* 0x000000ff0000720c */ /* 0x004fda0003f06270 */
[----:B------:R-:W-:Y:S05]  /*acc0*/  @!P0 BRA `(.L_x_447) ;  /* 0x0000418000008947 */ /* 0x000fea0003800000 */
[----:B------:R-:W-:Y:S02]  /*acd0*/  MOV R103, R100 ;  /* 0x0000006400677202 */ /* 0x000fe40000000f00 */
[----:B------:R-:W-:Y:S02]  /*ace0*/  MOV R102, R101 ;  /* 0x0000006500667202 */ /* 0x000fe40000000f00 */
.L_x_448:
[----:B-1----:R-:W2:Y:S01]  /*acf0*/  LDL.64 R2, [R1+0x30] ;  /* 0x0000300001027983 */ /* 0x002ea20000100a00 */
[----:B------:R-:W-:Y:S04]  /*ad00*/  DEPBAR.LE SB0, 0x0 ;  /* 0x000080000000791a */ /* 0x000fe80000000000 */
[----:B------:R-:W-:Y:S01]  /*ad10*/  WARPSYNC 0xffffffff ;  /* 0xffffffff00007948 */ /* 0x000fe20003800000 */
[----:B------:R-:W2:Y:S04]  /*ad20*/  LDL R22, [R1+0x40] ;  /* 0x0000400001167983 */ /* 0x000ea80000100800 */
[----:B------:R1:W-:Y:S04]  /*ad30*/  STL [R1+0xcc], R98 ;  /* 0x0000cc6201007387 */ /* 0x0003e80000100800 */
[----:B------:R-:W-:Y:S08]  /*ad40*/  BAR.SYNC.DEFER_BLOCKING 0x0 ;  /* 0x0000000000007b1d */ /* 0x000ff00000010000 */
[----:B------:R-:W3:Y:S08]  /*ad50*/  LDSM.16.M88.4 R8, [R225] ;  /* 0x00000000e108783b */ /* 0x000ef00000000200 */
[----:B-1----:R-:W4:Y:S04]  /*ad60*/  LDL.LU R98, [R1+0x8] ;  /* 0x0000080001627983 */ /* 0x002f280000300800 */
[----:B------:R1:W-:Y:S04]  /*ad70*/  STL [R1+0xc8], R99 ;  /* 0x0000c86301007387 */ /* 0x0003e80000100800 */
[----:B-----5:R-:W-:Y:S04]  /*ad80*/  STL [R1+0xa0], R252 ;  /* 0x0000a0fc01007387 */ /* 0x020fe80000100800 */
[----:B------:R1:W-:Y:S04]  /*ad90*/  STL [R1+0x9c], R251 ;  /* 0x00009cfb01007387 */ /* 0x0003e80000100800 */
[----:B------:R-:W-:Y:S04]  /*ada0*/  STL [R1+0x98], R250 ;  /* 0x000098fa01007387 */ /* 0x000fe80000100800 */
[----:B------:R-:W1:Y:S08]  /*adb0*/  LDSM.16.M88.4 R16, [R225+0x800] ;  /* 0x00080000e110783b */ /* 0x000e700000000200 */
[----:B------:R-:W2:Y:S01]  /*adc0*/  LDSM.16.M88.4 R24, [R225+0x1000] ;  /* 0x00100000e118783b */ /* 0x000ea20000000200 */
[C---:B---3--:R-:W-:Y:S07]  /*add0*/  HMMA.16816.F32.BF16 R4, R156.reuse, R8, RZ ;  /* 0x000000089c04723c */ /* 0x048fee00000418ff */
[----:B-1----:R-:W3:Y:S01]  /*ade0*/  LDL R99, [R1+0x4] ;  /* 0x0000040001637983 */ /* 0x002ee20000100800 */
[----:B------:R-:W-:Y:S01]  /*adf0*/  MOV R251, 0x6 ;  /* 0x0000000600fb7802 */ /* 0x000fe20000000f00 */
[C---:B------:R-:W-:Y:S02]  /*ae00*/  HMMA.16816.F32.BF16 R8, R156.reuse, R10, RZ ;  /* 0x0000000a9c08723c */ /* 0x040fe400000418ff */
[----:B------:R-:W1:Y:S08]  /*ae10*/  LDSM.16.M88.4 R32, [R225+0x1800] ;  /* 0x00180000e120783b */ /* 0x000e700000000200 */
[----:B------:R-:W1:Y:S08]  /*ae20*/  LDSM.16.M88.4 R40, [R225+0x2000] ;  /* 0x00200000e128783b */ /* 0x000e700000000200 */
[----:B------:R-:W1:Y:S01]  /*ae30*/  LDSM.16.M88.4 R48, [R225+0x2800] ;  /* 0x00280000e130783b */ /* 0x000e620000000200 */
[C---:B------:R-:W-:Y:S07]  /*ae40*/  HMMA.16816.F32.BF16 R12, R156.reuse, R16, RZ ;  /* 0x000000109c0c723c */ /* 0x040fee00000418ff */
[----:B------:R-:W1:Y:S01]  /*ae50*/  LDSM.16.M88.4 R104, [R231] ;  /* 0x00000000e768783b */ /* 0x000e620000000200 */
[C---:B------:R-:W-:Y:S07]  /*ae60*/  HMMA.16816.F32.BF16 R16, R156.reuse, R18, RZ ;  /* 0x000000129c10723c */ /* 0x040fee00000418ff */
[----:B------:R-:W1:Y:S08]  /*ae70*/  LDSM.16.M88.4 R164, [R248] ;  /* 0x00000000f8a4783b */ /* 0x000e700000000200 */
[----:B------:R-:W1:Y:S08]  /*ae80*/  LDSM.16.M88.4 R208, [R247] ;  /* 0x00000000f7d0783b */ /* 0x000e700000000200 */
[----:B------:R-:W1:Y:S08]  /*ae90*/  LDSM.16.M88.4 R212, [R246] ;  /* 0x00000000f6d4783b */ /* 0x000e700000000200 */
[----:B------:R-:W1:Y:S08]  /*aea0*/  LDSM.16.M88.4 R216, [R245] ;  /* 0x00000000f5d8783b */ /* 0x000e700000000200 */
[----:B------:R-:W1:Y:S08]  /*aeb0*/  LDSM.16.M88.4 R220, [R244] ;  /* 0x00000000f4dc783b */ /* 0x000e700000000200 */
        /* <DEDUP_REMOVED lines=8> */
[----:B------:R-:W-:Y:S01]  /*af40*/  STL [R1+0xbc], R159 ;  /* 0x0000bc9f01007387 */ /* 0x000fe20000100800 */
[----:B--2---:R-:W-:Y:S02]  /*af50*/  MOV R3, R22 ;  /* 0x0000001600037202 */ /* 0x004fe40000000f00 */
[----:B----4-:R-:W-:Y:S01]  /*af60*/  SHF.R.S32.HI R0, RZ, 0x1f, R98 ;  /* 0x0000001fff007819 */ /* 0x010fe20000011462 */
[----:B------:R-:W-:Y:S04]  /*af70*/  IMAD.WIDE.U32 R20, R98, c[0x0][0x208], RZ ;  /* 0x0000820062147a25 */ /* 0x000fe800078e00ff */
[----:B------:R-:W-:Y:S02]  /*af80*/  IMAD R0, R0, c[0x0][0x208], RZ ;  /* 0x0000820000007a24 */ /* 0x000fe400078e02ff */
[----:B------:R-:W-:Y:S04]  /*af90*/  IMAD.WIDE.U32 R2, R20, 0x60, R2 ;  /* 0x0000006014027825 */ /* 0x000fe800078e0002 */
[----:B------:R-:W-:Y:S05]  /*afa0*/  IMAD R0, R98, c[0x0][0x20c], R0 ;  /* 0x0000830062007a24 */ /* 0x000fea00078e0200 */
[----:B------:R-:W-:Y:S02]  /*afb0*/  IADD3 R0, R21, R0, RZ ;  /* 0x0000000015007210 */ /* 0x000fe40007ffe0ff */
[C---:B------:R-:W-:Y:S03]  /*afc0*/  HMMA.16816.F32.BF16 R20, R156.reuse, R24, RZ ;  /* 0x000000189c14723c */ /* 0x040fe600000418ff */
[----:B------:R-:W-:Y:S05]  /*afd0*/  IMAD R0, R0, 0x60, RZ ;  /* 0x0000006000007824 */ /* 0x000fea00078e02ff */
[C---:B------:R-:W-:Y:S01]  /*afe0*/  HMMA.16816.F32.BF16 R24, R156.reuse, R26, RZ ;  /* 0x0000001a9c18723c */ /* 0x040fe200000418ff */
[----:B------:R-:W-:Y:S03]  /*aff0*/  IADD3 R44, R3, R0, RZ ;  /* 0x00000000032c7210 */ /* 0x000fe60007ffe0ff */
[C---:B------:R-:W-:Y:S02]  /*b000*/  SHF.L.U32 R0, R2.reuse, 0x1, RZ ;  /* 0x0000000102007819 */ /* 0x040fe400000006ff */
[----:B------:R-:W-:Y:S02]  /*b010*/  SHF.L.U64.HI R44, R2, 0x1, R44 ;  /* 0x00000001022c7819 */ /* 0x000fe4000001022c */
[C---:B-1----:R-:W-:Y:S01]  /*b020*/  HMMA.16816.F32.BF16 R28, R156.reuse, R32, RZ ;  /* 0x000000209c1c723c */ /* 0x042fe200000418ff */
        /* <DEDUP_REMOVED lines=8> */
[----:B---3--:R1:W-:Y:S01]  /*b0b0*/  LDGSTS.E.BYPASS.LTC128B.128 [R99+0x100], [R2.64], !P4 ;  /* 0x0010000002637fae */ /* 0x0083e2000e101d46 */
[----:B------:R-:W-:Y:S02]  /*b0c0*/  IADD3 R0, P0, R0, 0x100, RZ ;  /* 0x0000010000007810 */ /* 0x000fe40007f1e0ff */
[--C-:B------:R-:W-:Y:S02]  /*b0d0*/  IADD3.X R37, RZ, c[0x0][0x1fc], R44.reuse, P1, P5 ;  /* 0x00007f00ff257a10 */ /* 0x100fe40000fea42c */
[----:B------:R-:W-:Y:S03]  /*b0e0*/  IADD3 R46, P1, R0, c[0x0][0x1f8], RZ ;  /* 0x00007e00002e7a10 */ /* 0x000fe60007f3e0ff */
[----:B------:R2:W-:Y:S01]  /*b0f0*/  LDGSTS.E.BYPASS.LTC128B.128 [R99+0x3100], [R36.64], !P3 ;  /* 0x0310000024637fae */ /* 0x0005e2000d901d46 */
[----:B------:R-:W-:Y:S02]  /*b100*/  IADD3.X R47, RZ, c[0x0][0x1fc], R44, P1, P0 ;  /* 0x00007f00ff2f7a10 */ /* 0x000fe40000fe042c */
[----:B------:R-:W-:Y:S04]  /*b110*/  MOV R0, c[0x0][0x208] ;  /* 0x0000820000007a02 */ /* 0x000fe80000000f00 */
[C---:B------:R-:W-:Y:S01]  /*b120*/  SHF.L.U32 R100, R0.reuse, 0x6, RZ ;  /* 0x0000000600647819 */ /* 0x040fe200000006ff */
[----:B------:R3:W-:Y:S01]  /*b130*/  LDGSTS.E.BYPASS.LTC128B.128 [R99+0x6100], [R46.64], !P2 ;  /* 0x061000002e637fae */ /* 0x0007e2000d101d46 */
[----:B------:R-:W-:Y:S02]  /*b140*/  SHF.L.U64.HI R0, R0, R251, c[0x0][0x20c] ;  /* 0x0000830000007619 */ /* 0x000fe400000102fb */
[----:B-1----:R-:W-:Y:S04]  /*b150*/  IADD3 R2, P1, R2, R100, RZ ;  /* 0x0000006402027210 */ /* 0x002fe80007f3e0ff */
[----:B------:R-:W-:Y:S02]  /*b160*/  IADD3.X R3, R3, R0, RZ, P1, !PT ;  /* 0x0000000003037210 */ /* 0x000fe40000ffe4ff */
[----:B------:R-:W-:Y:S01]  /*b170*/  IADD3 R100, P0, R100, R2, RZ ;  /* 0x0000000264647210 */ /* 0x000fe20007f1e0ff */
[C---:B--2---:R-:W-:Y:S02]  /*b180*/  HMMA.16816.F32.BF16 R36, R156.reuse, R40, RZ ;  /* 0x000000289c24723c */ /* 0x044fe400000418ff */
[----:B------:R1:W-:Y:S01]  /*b190*/  LDGSTS.E.BYPASS.LTC128B.128 [R99+0x1100], [R2.64], !P4 ;  /* 0x0110000002637fae */ /* 0x0003e2000e101d46 */
[----:B------:R-:W-:Y:S02]  /*b1a0*/  IADD3.X R101, R0, R3, RZ, P0, !PT ;  /* 0x0000000300657210 */ /* 0x000fe400007fe4ff */
[C---:B------:R-:W-:Y:S02]  /*b1b0*/  ISETP.GT.AND P0, PT, R98.reuse, RZ, PT ;  /* 0x000000ff6200720c */ /* 0x040fe40003f04270 */
[----:B------:R-:W-:Y:S01]  /*b1c0*/  IADD3 R98, R98, -0x1, RZ ;  /* 0xffffffff62627810 */ /* 0x000fe20007ffe0ff */
[C---:B------:R-:W-:Y:S02]  /*b1d0*/  HMMA.16816.F32.BF16 R40, R156.reuse, R42, RZ ;  /* 0x0000002a9c28723c */ /* 0x040fe400000418ff */
[----:B------:R1:W-:Y:S06]  /*b1e0*/  LDGSTS.E.BYPASS.LTC128B.128 [R99+0x4100], [R2.64+0x80], !P3 ;  /* 0x0410008002637fae */ /* 0x0003ec000d901d46 */
[C---:B---3--:R-:W-:Y:S02]  /*b1f0*/  HMMA.16816.F32.BF16 R44, R156.reuse, R48, RZ ;  /* 0x000000309c2c723c */ /* 0x048fe400000418ff */
[----:B------:R1:W-:Y:S06]  /*b200*/  LDGSTS.E.BYPASS.LTC128B.128 [R99+0x7100], [R2.64+0x100], !P2 ;  /* 0x0710010002637fae */ /* 0x0003ec000d101d46 */
[----:B------:R-:W-:Y:S02]  /*b210*/  HMMA.16816.F32.BF16 R48, R156, R50, RZ ;  /* 0x000000329c30723c */ /* 0x000fe400000418ff */
[----:B------:R2:W-:Y:S06]  /*b220*/  LDGSTS.E.BYPASS.LTC128B.128 [R99+0x2100], [R100.64], !P4 ;  /* 0x0210000064637fae */ /* 0x0005ec000e101d46 */
[C---:B------:R-:W-:Y:S02]  /*b230*/  HMMA.16816.F32.BF16 R4, R160.reuse, R104, R4 ;  /* 0x00000068a004723c */ /* 0x040fe40000041804 */
[----:B------:R2:W-:Y:S06]  /*b240*/  LDGSTS.E.BYPASS.LTC128B.128 [R99+0x5100], [R100.64+0x80], !P3 ;  /* 0x0510008064637fae */ /* 0x0005ec000d901d46 */
[C---:B------:R-:W-:Y:S02]  /*b250*/  HMMA.16816.F32.BF16 R8, R160.reuse, R106, R8 ;  /* 0x0000006aa008723c */ /* 0x040fe40000041808 */
[----:B------:R2:W-:Y:S06]  /*b260*/  LDGSTS.E.BYPASS.LTC128B.128 [R99+0x8100], [R100.64+0x100], !P2 ;  /* 0x0810010064637fae */ /* 0x0005ec000d101d46 */
[C---:B------:R-:W-:Y:S02]  /*b270*/  HMMA.16816.F32.BF16 R12, R160.reuse, R164, R12 ;  /* 0x000000a4a00c723c */ /* 0x040fe4000004180c */
[----:B------:R-:W3:Y:S06]  /*b280*/  LDSM.16.M88.4 R104, [R229] ;  /* 0x00000000e568783b */ /* 0x000eec0000000200 */
[C---:B------:R-:W-:Y:S02]  /*b290*/  HMMA.16816.F32.BF16 R16, R160.reuse, R166, R16 ;  /* 0x000000a6a010723c */ /* 0x040fe40000041810 */
[----:B------:R-:W0:Y:S06]  /*b2a0*/  LDGDEPBAR ;  /* 0x00000000000079af */ /* 0x000e2c0000000000 */
[C---:B------:R-:W-:Y:S02]  /*b2b0*/  HMMA.16816.F32.BF16 R20, R160.reuse, R208, R20 ;  /* 0x000000d0a014723c */ /* 0x040fe40000041814 */
[----:B------:R-:W4:Y:S06]  /*b2c0*/  LDSM.16.M88.4 R164, [R229+0x800] ;  /* 0x00080000e5a4783b */ /* 0x000f2c0000000200 */
[C---:B------:R-:W-:Y:S02]  /*b2d0*/  HMMA.16816.F32.BF16 R24, R160.reuse, R210, R24 ;  /* 0x000000d2a018723c */ /* 0x040fe40000041818 */
[----:B------:R-:W1:Y:S06]  /*b2e0*/  LDSM.16.M88.4 R208, [R229+0x1000] ;  /* 0x00100000e5d0783b */ /* 0x000e6c0000000200 */
        /* <DEDUP_REMOVED lines=14> */
[----:B------:R-:W4:Y:S07]  /*b3d0*/  LDSM.16.M88.4 R164, [R226] ;  /* 0x00000000e2a4783b */ /* 0x000f2e0000000200 */
[C---:B-1----:R-:W-:Y:S08]  /*b3e0*/  HMMA.16816.F32.BF16 R20, R168.reuse, R208, R20 ;  /* 0x000000d0a814723c */ /* 0x042ff00000041814 */
[C---:B------:R-:W-:Y:S01]  /*b3f0*/  HMMA.16816.F32.BF16 R24, R168.reuse, R210, R24 ;  /* 0x000000d2a818723c */ /* 0x040fe20000041818 */
[----:B------:R-:W1:Y:S07]  /*b400*/  LDSM.16.M88.4 R208, [R226+0x1000] ;  /* 0x00100000e2d0783b */ /* 0x000e6e0000000200 */
[C---:B------:R-:W-:Y:S08]  /*b410*/  HMMA.16816.F32.BF16 R28, R168.reuse, R212, R28 ;  /* 0x000000d4a81c723c */ /* 0x040ff0000004181c */
[C---:B------:R-:W-:Y:S01]  /*b420*/  HMMA.16816.F32.BF16 R32, R168.reuse, R214, R32 ;  /* 0x000000d6a820723c */ /* 0x040fe20000041820 */
[----:B------:R-:W1:Y:S07]  /*b430*/  LDSM.16.M88.4 R212, [R226+0x1800] ;  /* 0x00180000e2d4783b */ /* 0x000e6e0000000200 */
[C---:B------:R-:W-:Y:S08]  /*b440*/  HMMA.16816.F32.BF16 R36, R168.reuse, R216, R36 ;  /* 0x000000d8a824723c */ /* 0x040ff00000041824 */
        /* <DEDUP_REMOVED lines=8> */
[C---:B------:R-:W-:Y:S08]  /*b4d0*/  HMMA.16816.F32.BF16 R12, R172.reuse, R220, R12 ;  /* 0x000000dcac0c723c */ /* 0x040ff0000004180c */
        /* <DEDUP_REMOVED lines=10> */
[----:B------:R-:W2:Y:S07]  /*b580*/  LDSM.16.M88.4 R216, [R225+0x4800] ;  /* 0x00480000e1d8783b */ /* 0x000eae0000000200 */
[C---:B---3--:R-:W-:Y:S08]  /*b590*/  HMMA.16816.F32.BF16 R44, R172.reuse, R104, R44 ;  /* 0x00000068ac2c723c */ /* 0x048ff0000004182c */
[----:B------:R-:W-:Y:S01]  /*b5a0*/  HMMA.16816.F32.BF16 R48, R172, R106, R48 ;  /* 0x0000006aac30723c */ /* 0x000fe20000041830 */
[----:B------:R-:W3:Y:S07]  /*b5b0*/  LDSM.16.M88.4 R104, [R225+0x5000] ;  /* 0x00500000e168783b */ /* 0x000eee0000000200 */
[C---:B----4-:R-:W-:Y:S08]  /*b5c0*/  HMMA.16816.F32.BF16 R4, R176.reuse, R164, R4 ;  /* 0x000000a4b004723c */ /* 0x050ff00000041804 */
[C---:B------:R-:W-:Y:S01]  /*b5d0*/  HMMA.16816.F32.BF16 R8, R176.reuse, R166, R8 ;  /* 0x000000a6b008723c */ /* 0x040fe20000041808 */
[----:B------:R-:W4:Y:S07]  /*b5e0*/  LDSM.16.M88.4 R164, [R243] ;  /* 0x00000000f3a4783b */ /* 0x000f2e0000000200 */
[C---:B-1----:R-:W-:Y:S08]  /*b5f0*/  HMMA.16816.F32.BF16 R12, R176.reuse, R208, R12 ;  /* 0x000000d0b00c723c */ /* 0x042ff0000004180c */
[C---:B------:R-:W-:Y:S01]  /*b600*/  HMMA.16816.F32.BF16 R16, R176.reuse, R210, R16 ;  /* 0x000000d2b010723c */ /* 0x040fe20000041810 */
[----:B------:R-:W1:Y:S07]  /*b610*/  LDSM.16.M88.4 R208, [R242] ;  /* 0x00000000f2d0783b */ /* 0x000e6e0000000200 */
[C---:B------:R-:W-:Y:S08]  /*b620*/  HMMA.16816.F32.BF16 R20, R176.reuse, R212, R20 ;  /* 0x000000d4b014723c */ /* 0x040ff00000041814 */
[C---:B------:R-:W-:Y:S01]  /*b630*/  HMMA.16816.F32.BF16 R24, R176.reuse, R214, R24 ;  /* 0x000000d6b018723c */ /* 0x040fe20000041818 */
[----:B------:R-:W1:Y:S07]  /*b640*/  LDSM.16.M88.4 R212, [R241] ;  /* 0x00000000f1d4783b */ /* 0x000e6e0000000200 */
[C---:B--2---:R-:W-:Y:S08]  /*b650*/  HMMA.16816.F32.BF16 R28, R176.reuse, R216, R28 ;  /* 0x000000d8b01c723c */ /* 0x044ff0000004181c */
[C---:B------:R-:W-:Y:S01]  /*b660*/  HMMA.16816.F32.BF16 R32, R176.reuse, R218, R32 ;  /* 0x000000dab020723c */ /* 0x040fe20000041820 */
[----:B------:R-:W-:Y:S07]  /*b670*/  LDSM.16.M88.4 R216, [R239] ;  /* 0x00000000efd8783b */ /* 0x000fee0000000200 */
[C---:B---3--:R-:W-:Y:S08]  /*b680*/  HMMA.16816.F32.BF16 R36, R176.reuse, R104, R36 ;  /* 0x00000068b024723c */ /* 0x048ff00000041824 */
[C---:B------:R-:W-:Y:S01]  /*b690*/  HMMA.16816.F32.BF16 R40, R176.reuse, R106, R40 ;  /* 0x0000006ab028723c */ /* 0x040fe20000041828 */
[----:B------:R-:W2:Y:S07]  /*b6a0*/  LDSM.16.M88.4 R104, [R240] ;  /* 0x00000000f068783b */ /* 0x000eae0000000200 */
[C---:B------:R-:W-:Y:S08]  /*b6b0*/  HMMA.16816.F32.BF16 R44, R176.reuse, R220, R44 ;  /* 0x000000dcb02c723c */ /* 0x040ff0000004182c */
[----:B------:R-:W-:Y:S01]  /*b6c0*/  HMMA.16816.F32.BF16 R48, R176, R222, R48 ;  /* 0x000000deb030723c */ /* 0x000fe20000041830 */
[----:B------:R-:W3:Y:S07]  /*b6d0*/  LDSM.16.M88.4 R220, [R238] ;  /* 0x00000000eedc783b */ /* 0x000eee0000000200 */
[C---:B----4-:R-:W-:Y:S08]  /*b6e0*/  HMMA.16816.F32.BF16 R4, R180.reuse, R164, R4 ;  /* 0x000000a4b404723c */ /* 0x050ff00000041804 */
[C---:B------:R-:W-:Y:S01]  /*b6f0*/  HMMA.16816.F32.BF16 R8, R180.reuse, R166, R8 ;  /* 0x000000a6b408723c */ /* 0x040fe20000041808 */
[----:B------:R-:W4:Y:S07]  /*b700*/  LDSM.16.M88.4 R164, [R229+0x3000] ;  /* 0x00300000e5a4783b */ /* 0x000f2e0000000200 */
[C---:B-1----:R-:W-:Y:S08]  /*b710*/  HMMA.16816.F32.BF16 R12, R180.reuse, R208, R12 ;  /* 0x000000d0b40c723c */ /* 0x042ff0000004180c */
[C---:B------:R-:W-:Y:S01]  /*b720*/  HMMA.16816.F32.BF16 R16, R180.reuse, R210, R16 ;  /* 0x000000d2b410723c */ /* 0x040fe20000041810 */
[----:B------:R-:W1:Y:S07]  /*b730*/  LDSM.16.M88.4 R208, [R229+0x3800] ;  /* 0x00380000e5d0783b */ /* 0x000e6e0000000200 */
[C---:B------:R-:W-:Y:S08]  /*b740*/  HMMA.16816.F32.BF16 R20, R180.reuse, R212, R20 ;  /* 0x000000d4b414723c */ /* 0x040ff00000041814 */
[C---:B------:R-:W-:Y:S01]  /*b750*/  HMMA.16816.F32.BF16 R24, R180.reuse, R214, R24 ;  /* 0x000000d6b418723c */ /* 0x040fe20000041818 */
[----:B------:R-:W-:Y:S07]  /*b760*/  LDSM.16.M88.4 R212, [R229+0x4800] ;  /* 0x00480000e5d4783b */ /* 0x000fee0000000200 */
[C---:B--2---:R-:W-:Y:S08]  /*b770*/  HMMA.16816.F32.BF16 R28, R180.reuse, R104, R28 ;  /* 0x00000068b41c723c */ /* 0x044ff0000004181c */
[C---:B------:R-:W-:Y:S01]  /*b780*/  HMMA.16816.F32.BF16 R32, R180.reuse, R106, R32 ;  /* 0x0000006ab420723c */ /* 0x040fe20000041820 */
[----:B------:R-:W2:Y:S07]  /*b790*/  LDSM.16.M88.4 R104, [R229+0x4000] ;  /* 0x00400000e568783b */ /* 0x000eae0000000200 */
[C---:B------:R-:W-:Y:S08]  /*b7a0*/  HMMA.16816.F32.BF16 R36, R180.reuse, R216, R36 ;  /* 0x000000d8b424723c */ /* 0x040ff00000041824 */
[C---:B------:R-:W-:Y:S01]  /*b7b0*/  HMMA.16816.F32.BF16 R40, R180.reuse, R218, R40 ;  /* 0x000000dab428723c */ /* 0x040fe20000041828 */
[----:B------:R-:W2:Y:S07]  /*b7c0*/  LDSM.16.M88.4 R216, [R229+0x5000] ;  /* 0x00500000e5d8783b */ /* 0x000eae0000000200 */
[C---:B---3--:R-:W-:Y:S08]  /*b7d0*/  HMMA.16816.F32.BF16 R44, R180.reuse, R220, R44 ;  /* 0x000000dcb42c723c */ /* 0x048ff0000004182c */
[----:B------:R-:W-:Y:S01]  /*b7e0*/  HMMA.16816.F32.BF16 R48, R180, R222, R48 ;  /* 0x000000deb430723c */ /* 0x000fe20000041830 */
[----:B------:R-:W-:Y:S07]  /*b7f0*/  LDSM.16.M88.4 R220, [R226+0x4000] ;  /* 0x00400000e2dc783b */ /* 0x000fee0000000200 */
[C---:B----4-:R-:W-:Y:S08]  /*b800*/  HMMA.16816.F32.BF16 R4, R184.reuse, R164, R4 ;  /* 0x000000a4b804723c */ /* 0x050ff00000041804 */
[C---:B------:R-:W-:Y:S01]  /*b810*/  HMMA.16816.F32.BF16 R8, R184.reuse, R166, R8 ;  /* 0x000000a6b808723c */ /* 0x040fe20000041808 */
[----:B------:R-:W3:Y:S07]  /*b820*/  LDSM.16.M88.4 R164, [R229+0x5800] ;  /* 0x00580000e5a4783b */ /* 0x000eee0000000200 */
[C---:B-1----:R-:W-:Y:S08]  /*b830*/  HMMA.16816.F32.BF16 R12, R184.reuse, R208, R12 ;  /* 0x000000d0b80c723c */ /* 0x042ff0000004180c */
[C---:B------:R-:W-:Y:S01]  /*b840*/  HMMA.16816.F32.BF16 R16, R184.reuse, R210, R16 ;  /* 0x000000d2b810723c */ /* 0x040fe20000041810 */
[----:B------:R-:W-:Y:S07]  /*b850*/  LDSM.16.M88.4 R208, [R226+0x3800] ;  /* 0x00380000e2d0783b */ /* 0x000fee0000000200 */
[C---:B--2---:R-:W-:Y:S08]  /*b860*/  HMMA.16816.F32.BF16 R20, R184.reuse, R104, R20 ;  /* 0x00000068b814723c */ /* 0x044ff00000041814 */
[C---:B------:R-:W-:Y:S01]  /*b870*/  HMMA.16816.F32.BF16 R24, R184.reuse, R106, R24 ;  /* 0x0000006ab818723c */ /* 0x040fe20000041818 */
[----:B------:R-:W1:Y:S07]  /*b880*/  LDSM.16.M88.4 R104, [R226+0x3000] ;  /* 0x00300000e268783b */ /* 0x000e6e0000000200 */
[C---:B------:R-:W-:Y:S08]  /*b890*/  HMMA.16816.F32.BF16 R28, R184.reuse, R212, R28 ;  /* 0x000000d4b81c723c */ /* 0x040ff0000004181c */
[C---:B------:R-:W-:Y:S01]  /*b8a0*/  HMMA.16816.F32.BF16 R32, R184.reuse, R214, R32 ;  /* 0x000000d6b820723c */ /* 0x040fe20000041820 */
[----:B------:R-:W2:Y:S07]  /*b8b0*/  LDSM.16.M88.4 R212, [R226+0x4800] ;  /* 0x00480000e2d4783b */ /* 0x000eae0000000200 */
[C---:B------:R-:W-:Y:S08]  /*b8c0*/  HMMA.16816.F32.BF16 R36, R184.reuse, R216, R36 ;  /* 0x000000d8b824723c */ /* 0x040ff00000041824 */
[C---:B------:R-:W-:Y:S01]  /*b8d0*/  HMMA.16816.F32.BF16 R40, R184.reuse, R218, R40 ;  /* 0x000000dab828723c */ /* 0x040fe20000041828 */
[----:B------:R-:W4:Y:S07]  /*b8e0*/  LDSM.16.M88.4 R216, [R226+0x5000] ;  /* 0x00500000e2d8783b */ /* 0x000f2e0000000200 */
[C---:B---3--:R-:W-:Y:S08]  /*b8f0*/  HMMA.16816.F32.BF16 R44, R184.reuse, R164, R44 ;  /* 0x000000a4b82c723c */ /* 0x048ff0000004182c */
[----:B------:R-:W-:Y:S01]  /*b900*/  HMMA.16816.F32.BF16 R48, R184, R166, R48 ;  /* 0x000000a6b830723c */ /* 0x000fe20000041830 */
[----:B------:R-:W-:Y:S07]  /*b910*/  LDSM.16.M88.4 R164, [R225+0x6000] ;  /* 0x00600000e1a4783b */ /* 0x000fee0000000200 */
[C---:B-1----:R-:W-:Y:S08]  /*b920*/  HMMA.16816.F32.BF16 R4, R188.reuse, R104, R4 ;  /* 0x00000068bc04723c */ /* 0x042ff00000041804 */
[C---:B------:R-:W-:Y:S01]  /*b930*/  HMMA.16816.F32.BF16 R8, R188.reuse, R106, R8 ;  /* 0x0000006abc08723c */ /* 0x040fe20000041808 */
[----:B------:R-:W1:Y:S07]  /*b940*/  LDSM.16.M88.4 R104, [R226+0x5800] ;  /* 0x00580000e268783b */ /* 0x000e6e0000000200 */
[C---:B------:R-:W-:Y:S08]  /*b950*/  HMMA.16816.F32.BF16 R12, R188.reuse, R208, R12 ;  /* 0x000000d0bc0c723c */ /* 0x040ff0000004180c */
[C---:B------:R-:W-:Y:S01]  /*b960*/  HMMA.16816.F32.BF16 R16, R188.reuse, R210, R16 ;  /* 0x000000d2bc10723c */ /* 0x040fe20000041810 */
[----:B------:R-:W3:Y:S07]  /*b970*/  LDSM.16.M88.4 R208, [R225+0x6800] ;  /* 0x00680000e1d0783b */ /* 0x000eee0000000200 */
[C---:B------:R-:W-:Y:S08]  /*b980*/  HMMA.16816.F32.BF16 R20, R188.reuse, R220, R20 ;  /* 0x000000dcbc14723c */ /* 0x040ff00000041814 */
[C---:B------:R-:W-:Y:S01]  /*b990*/  HMMA.16816.F32.BF16 R24, R188.reuse, R222, R24 ;  /* 0x000000debc18723c */ /* 0x040fe20000041818 */
[----:B------:R-:W3:Y:S07]  /*b9a0*/  LDSM.16.M88.4 R220, [R225+0x7000] ;  /* 0x00700000e1dc783b */ /* 0x000eee0000000200 */
[C---:B--2---:R-:W-:Y:S08]  /*b9b0*/  HMMA.16816.F32.BF16 R28, R188.reuse, R212, R28 ;  /* 0x000000d4bc1c723c */ /* 0x044ff0000004181c */
[C---:B------:R-:W-:Y:S01]  /*b9c0*/  HMMA.16816.F32.BF16 R32, R188.reuse, R214, R32 ;  /* 0x000000d6bc20723c */ /* 0x040fe20000041820 */
[----:B------:R-:W2:Y:S07]  /*b9d0*/  LDSM.16.M88.4 R212, [R225+0x7800] ;  /* 0x00780000e1d4783b */ /* 0x000eae0000000200 */
[C---:B----4-:R-:W-:Y:S08]  /*b9e0*/  HMMA.16816.F32.BF16 R36, R188.reuse, R216, R36 ;  /* 0x000000d8bc24723c */ /* 0x050ff00000041824 */
[C---:B------:R-:W-:Y:S01]  /*b9f0*/  HMMA.16816.F32.BF16 R40, R188.reuse, R218, R40 ;  /* 0x000000dabc28723c */ /* 0x040fe20000041828 */
[----:B------:R-:W-:Y:S07]  /*ba00*/  LDSM.16.M88.4 R216, [R236] ;  /* 0x00000000ecd8783b */ /* 0x000fee0000000200 */
[C---:B-1----:R-:W-:Y:S08]  /*ba10*/  HMMA.16816.F32.BF16 R44, R188.reuse, R104, R44 ;  /* 0x00000068bc2c723c */ /* 0x042ff0000004182c */
[----:B------:R-:W-:Y:S01]  /*ba20*/  HMMA.16816.F32.BF16 R48, R188, R106, R48 ;  /* 0x0000006abc30723c */ /* 0x000fe20000041830 */
[----:B------:R-:W1:Y:S07]  /*ba30*/  LDSM.16.M88.4 R104, [R225+0x8000] ;  /* 0x00800000e168783b */ /* 0x000e6e0000000200 */
[C---:B------:R-:W-:Y:S08]  /*ba40*/  HMMA.16816.F32.BF16 R4, R192.reuse, R164, R4 ;  /* 0x000000a4c004723c */ /* 0x040ff00000041804 */
[C---:B------:R-:W-:Y:S01]  /*ba50*/  HMMA.16816.F32.BF16 R8, R192.reuse, R166, R8 ;  /* 0x000000a6c008723c */ /* 0x040fe20000041808 */
[----:B------:R-:W4:Y:S07]  /*ba60*/  LDSM.16.M88.4 R164, [R225+0x8800] ;  /* 0x00880000e1a4783b */ /* 0x000f2e0000000200 */
[C---:B---3--:R-:W-:Y:S08]  /*ba70*/  HMMA.16816.F32.BF16 R12, R192.reuse, R208, R12 ;  /* 0x000000d0c00c723c */ /* 0x048ff0000004180c */
[C---:B------:R-:W-:Y:S01]  /*ba80*/  HMMA.16816.F32.BF16 R16, R192.reuse, R210, R16 ;  /* 0x000000d2c010723c */ /* 0x040fe20000041810 */
[----:B------:R-:W3:Y:S07]  /*ba90*/  LDSM.16.M88.4 R208, [R237] ;  /* 0x00000000edd0783b */ /* 0x000eee0000000200 */
[C---:B------:R-:W-:Y:S08]  /*baa0*/  HMMA.16816.F32.BF16 R20, R192.reuse, R220, R20 ;  /* 0x000000dcc014723c */ /* 0x040ff00000041814 */
[C---:B------:R-:W-:Y:S01]  /*bab0*/  HMMA.16816.F32.BF16 R24, R192.reuse, R222, R24 ;  /* 0x000000dec018723c */ /* 0x040fe20000041818 */
[----:B------:R-:W3:Y:S07]  /*bac0*/  LDSM.16.M88.4 R220, [R235] ;  /* 0x00000000ebdc783b */ /* 0x000eee0000000200 */
[C---:B--2---:R-:W-:Y:S08]  /*bad0*/  HMMA.16816.F32.BF16 R28, R192.reuse, R212, R28 ;  /* 0x000000d4c01c723c */ /* 0x044ff0000004181c */
[C---:B------:R-:W-:Y:S01]  /*bae0*/  HMMA.16816.F32.BF16 R32, R192.reuse, R214, R32 ;  /* 0x000000d6c020723c */ /* 0x040fe20000041820 */
[----:B------:R-:W-:Y:S07]  /*baf0*/  LDSM.16.M88.4 R212, [R229+0x6000] ;  /* 0x00600000e5d4783b */ /* 0x000fee0000000200 */
[C---:B-1----:R-:W-:Y:S08]  /*bb00*/  HMMA.16816.F32.BF16 R36, R192.reuse, R104, R36 ;  /* 0x00000068c024723c */ /* 0x042ff00000041824 */
[C---:B------:R-:W-:Y:S01]  /*bb10*/  HMMA.16816.F32.BF16 R40, R192.reuse, R106, R40 ;  /* 0x0000006ac028723c */ /* 0x040fe20000041828 */
[----:B------:R-:W1:Y:S07]  /*bb20*/  LDSM.16.M88.4 R104, [R234] ;  /* 0x00000000ea68783b */ /* 0x000e6e0000000200 */
[C---:B----4-:R-:W-:Y:S08]  /*bb30*/  HMMA.16816.F32.BF16 R44, R192.reuse, R164, R44 ;  /* 0x000000a4c02c723c */ /* 0x050ff0000004182c */
[----:B------:R-:W-:Y:S01]  /*bb40*/  HMMA.16816.F32.BF16 R48, R192, R166, R48 ;  /* 0x000000a6c030723c */ /* 0x000fe20000041830 */
[----:B------:R-:W2:Y:S07]  /*bb50*/  LDSM.16.M88.4 R164, [R233] ;  /* 0x00000000e9a4783b */ /* 0x000eae0000000200 */
[C---:B---3--:R-:W-:Y:S08]  /*bb60*/  HMMA.16816.F32.BF16 R4, R196.reuse, R208, R4 ;  /* 0x000000d0c404723c */ /* 0x048ff00000041804 */
[C---:B------:R-:W-:Y:S01]  /*bb70*/  HMMA.16816.F32.BF16 R8, R196.reuse, R210, R8 ;  /* 0x000000d2c408723c */ /* 0x040fe20000041808 */
[----:B------:R-:W3:Y:S07]  /*bb80*/  LDSM.16.M88.4 R208, [R232] ;  /* 0x00000000e8d0783b */ /* 0x000eee0000000200 */
[C---:B------:R-:W-:Y:S08]  /*bb90*/  HMMA.16816.F32.BF16 R12, R196.reuse, R216, R12 ;  /* 0x000000d8c40c723c */ /* 0x040ff0000004180c */
        /* <DEDUP_REMOVED lines=8> */
[C---:B--2---:R-:W-:Y:S08]  /*bc20*/  HMMA.16816.F32.BF16 R36, R196.reuse, R164, R36 ;  /* 0x000000a4c424723c */ /* 0x044ff00000041824 */
[C---:B------:R-:W-:Y:S01]  /*bc30*/  HMMA.16816.F32.BF16 R40, R196.reuse, R166, R40 ;  /* 0x000000a6c428723c */ /* 0x040fe20000041828 */
[----:B------:R-:W2:Y:S07]  /*bc40*/  LDSM.16.M88.4 R164, [R229+0x7800] ;  /* 0x00780000e5a4783b */ /* 0x000eae0000000200 */
[C---:B---3--:R-:W-:Y:S08]  /*bc50*/  HMMA.16816.F32.BF16 R44, R196.reuse, R208, R44 ;  /* 0x000000d0c42c723c */ /* 0x048ff0000004182c */
[----:B------:R-:W-:Y:S01]  /*bc60*/  HMMA.16816.F32.BF16 R48, R196, R210, R48 ;  /* 0x000000d2c430723c */ /* 0x000fe20000041830 */
[----:B------:R-:W3:Y:S07]  /*bc70*/  LDSM.16.M88.4 R208, [R229+0x8000] ;  /* 0x00800000e5d0783b */ /* 0x000eee0000000200 */
[C---:B------:R-:W-:Y:S08]  /*bc80*/  HMMA.16816.F32.BF16 R4, R200.reuse, R212, R4 ;  /* 0x000000d4c804723c */ /* 0x040ff00000041804 */
[C---:B------:R-:W-:Y:S01]  /*bc90*/  HMMA.16816.F32.BF16 R8, R200.reuse, R214, R8 ;  /* 0x000000d6c808723c */ /* 0x040fe20000041808 */
[----:B------:R-:W3:Y:S07]  /*bca0*/  LDSM.16.M88.4 R212, [R229+0x8800] ;  /* 0x00880000e5d4783b */ /* 0x000eee0000000200 */
[C---:B----4-:R-:W-:Y:S08]  /*bcb0*/  HMMA.16816.F32.BF16 R12, R200.reuse, R216, R12 ;  /* 0x000000d8c80c723c */ /* 0x050ff0000004180c */
[C---:B------:R-:W-:Y:S08]  /*bcc0*/  HMMA.16816.F32.BF16 R16, R200.reuse, R218, R16 ;  /* 0x000000dac810723c */ /* 0x040ff00000041810 */
[C---:B-1----:R-:W-:Y:S08]  /*bcd0*/  HMMA.16816.F32.BF16 R20, R200.reuse, R104, R20 ;  /* 0x00000068c814723c */ /* 0x042ff00000041814 */
[C---:B------:R-:W-:Y:S01]  /*bce0*/  HMMA.16816.F32.BF16 R24, R200.reuse, R106, R24 ;  /* 0x0000006ac818723c */ /* 0x040fe20000041818 */
[----:B------:R-:W1:Y:S07]  /*bcf0*/  LDSM.16.M88.4 R104, [R226+0x6800] ;  /* 0x00680000e268783b */ /* 0x000e6e0000000200 */
[C---:B--2---:R-:W-:Y:S08]  /*bd00*/  HMMA.16816.F32.BF16 R28, R200.reuse, R164, R28 ;  /* 0x000000a4c81c723c */ /* 0x044ff0000004181c */
[C---:B------:R-:W-:Y:S08]  /*bd10*/  HMMA.16816.F32.BF16 R32, R200.reuse, R166, R32 ;  /* 0x000000a6c820723c */ /* 0x040ff00000041820 */
[C---:B---3--:R-:W-:Y:S08]  /*bd20*/  HMMA.16816.F32.BF16 R36, R200.reuse, R208, R36 ;  /* 0x000000d0c824723c */ /* 0x048ff00000041824 */
[C---:B------:R-:W-:Y:S08]  /*bd30*/  HMMA.16816.F32.BF16 R40, R200.reuse, R210, R40 ;  /* 0x000000d2c828723c */ /* 0x040ff00000041828 */
[C---:B------:R-:W-:Y:S08]  /*bd40*/  HMMA.16816.F32.BF16 R44, R200.reuse, R212, R44 ;  /* 0x000000d4c82c723c */ /* 0x040ff0000004182c */
        /* <DEDUP_REMOVED lines=38> */
[----:B------:R-:W4:Y:S01]  /*bfb0*/  MUFU.TANH R212, R14 ;  /* 0x0000000e00d47308 */ /* 0x000f220000002400 */
[C---:B-1----:R-:W-:Y:S01]  /*bfc0*/  HMMA.16816.F32.BF16 R20, R204.reuse, R4, R20 ;  /* 0x00000004cc14723c */ /* 0x042fe20000041814 */
[----:B--2---:R-:W1:Y:S02]  /*bfd0*/  LDSM.16.M88.4 R8, [R226+0x7800] ;  /* 0x00780000e208783b */ /* 0x004e640000000200 */
[----:B------:R-:W-:Y:S06]  /*bfe0*/  FMNMX.FTZ R2, R209, R2, !PT ;  /* 0x00000002d1027209 */ /* 0x000fec0007810000 */
[----:B------:R-:W2:Y:S01]  /*bff0*/  MUFU.TANH R107, R13 ;  /* 0x0000000d006b7308 */ /* 0x000ea20000002400 */
[C---:B------:R-:W-:Y:S01]  /*c000*/  HMMA.16816.F32.BF16 R24, R204.reuse, R6, R24 ;  /* 0x00000006cc18723c */ /* 0x040fe20000041818 */
[----:B------:R-:W1:Y:S02]  /*c010*/  LDSM.16.M88.4 R4, [R226+0x8000] ;  /* 0x00800000e204783b */ /* 0x000e640000000200 */
[----:B---3--:R-:W-:Y:S06]  /*c020*/  FMNMX.FTZ R0, R106, R0, !PT ;  /* 0x000000006a007209 */ /* 0x008fec0007810000 */
[----:B------:R-:W3:Y:S03]  /*c030*/  MUFU.TANH R213, R15 ;  /* 0x0000000f00d57308 */ /* 0x000ee60000002400 */
[----:B----4-:R-:W-:Y:S02]  /*c040*/  FMNMX.FTZ R2, R212, R2, !PT ;  /* 0x00000002d4027209 */ /* 0x010fe40007810000 */
[----:B------:R-:W-:Y:S02]  /*c050*/  FMUL.FTZ R20, R20, c[0x0][0x320] ;  /* 0x0000c80014147a20 */ /* 0x000fe40000410000 */
[----:B------:R-:W-:Y:S03]  /*c060*/  FMUL.FTZ R21, R21, c[0x0][0x320] ;  /* 0x0000c80015157a20 */ /* 0x000fe60000410000 */
[----:B------:R-:W-:Y:S01]  /*c070*/  MUFU.TANH R215, R17 ;  /* 0x0000001100d77308 */ /* 0x000fe20000002400 */
        /* <DEDUP_REMOVED lines=13> */
[----:B------:R-:W-:Y:S06]  /*c150*/  DEPBAR.LE SB0, 0x0 ;  /* 0x000080000000791a */ /* 0x000fec0000000000 */
[C---:B------:R-:W-:Y:S01]  /*c160*/  HMMA.16816.F32.BF16 R36, R204.reuse, R4, R36 ;  /* 0x00000004cc24723c */ /* 0x040fe20000041824 */
[----:B------:R-:W2:Y:S01]  /*c170*/  LDL R5, [R1+0x20] ;  /* 0x0000200001057983 */ /* 0x000ea20000100800 */
[----:B------:R-:W-:Y:S03]  /*c180*/  MUFU.TANH R220, R22 ;  /* 0x0000001600dc7308 */ /* 0x000fe60000002400 */
[----:B------:R-:W-:Y:S03]  /*c190*/  BAR.SYNC.DEFER_BLOCKING 0x0 ;  /* 0x0000000000007b1d */ /* 0x000fe60000010000 */
[C---:B------:R-:W-:Y:S04]  /*c1a0*/  HMMA.16816.F32.BF16 R40, R204.reuse, R6, R40 ;  /* 0x00000006cc28723c */ /* 0x040fe80000041828 */
[----:B------:R-:W-:Y:S02]  /*c1b0*/  FMUL.FTZ R28, R28, c[0x0][0x320] ;  /* 0x0000c8001c1c7a20 */ /* 0x000fe40000410000 */
[----:B------:R-:W-:Y:S02]  /*c1c0*/  FMUL.FTZ R29, R29, c[0x0][0x320] ;  /* 0x0000c8001d1d7a20 */ /* 0x000fe40000410000 */
[----:B------:R-:W-:Y:S04]  /*c1d0*/  @P0 IMAD.WIDE.U32 R6, R98, c[0x0][0x1e0], RZ ;  /* 0x0000780062060a25 */ /* 0x000fe800078e00ff */
        /* <DEDUP_REMOVED lines=8> */
[C---:B-1----:R-:W-:Y:S01]  /*c260*/  HMMA.16816.F32.BF16 R44, R204.reuse, R8, R44 ;  /* 0x00000008cc2c723c */ /* 0x042fe2000004182c */
[----:B------:R-:W3:Y:S02]  /*c270*/  LDL.64 R8, [R1+0x28] ;  /* 0x0000280001087983 */ /* 0x000ee40000100a00 */
[----:B------:R-:W-:Y:S02]  /*c280*/  FMUL.FTZ R33, R33, c[0x0][0x320] ;  /* 0x0000c80021217a20 */ /* 0x000fe40000410000 */
[----:B------:R-:W-:Y:S01]  /*c290*/  FMUL.FTZ R43, R43, c[0x0][0x320] ;  /* 0x0000c8002b2b7a20 */ /* 0x000fe20000410000 */
[----:B------:R-:W-:Y:S01]  /*c2a0*/  MUFU.TANH R14, R42 ;  /* 0x0000002a000e7308 */ /* 0x000fe20000002400 */
[----:B------:R-:W-:Y:S01]  /*c2b0*/  STL [R1+0x8], R98 ;  /* 0x0000086201007387 */ /* 0x000fe20000100800 */
[----:B------:R-:W-:Y:S04]  /*c2c0*/  HMMA.16816.F32.BF16 R48, R204, R10, R48 ;  /* 0x0000000acc30723c */ /* 0x000fe80000041830 */
[----:B------:R-:W-:Y:S02]  /*c2d0*/  FMUL.FTZ R32, R32, c[0x0][0x320] ;  /* 0x0000c80020207a20 */ /* 0x000fe40000410000 */
[----:B------:R-:W-:Y:S02]  /*c2e0*/  FMUL.FTZ R34, R34, c[0x0][0x320] ;  /* 0x0000c80022227a20 */ /* 0x000fe40000410000 */
[----:B------:R-:W1:Y:S01]  /*c2f0*/  MUFU.TANH R157, R33 ;  /* 0x00000021009d7308 */ /* 0x000e620000002400 */
[----:B------:R-:W-:Y:S03]  /*c300*/  FMUL.FTZ R35, R35, c[0x0][0x320] ;  /* 0x0000c80023237a20 */ /* 0x000fe60000410000 */
        /* <DEDUP_REMOVED lines=9> */
[----:B------:R-:W-:Y:S01]  /*c3a0*/  MUFU.TANH R13, R43 ;  /* 0x0000002b000d7308 */ /* 0x000fe20000002400 */
[----:B------:R-:W-:Y:S01]  /*c3b0*/  FMUL.FTZ R50, R50, c[0x0][0x320] ;  /* 0x0000c80032327a20 */ /* 0x000fe20000410000 */
[----:B-1----:R-:W-:Y:S08]  /*c3c0*/  MOV R42, R157 ;  /* 0x0000009d002a7202 */ /* 0x002ff00000000f00 */
[----:B------:R-:W1:Y:S01]  /*c3d0*/  MUFU.TANH R158, R27 ;  /* 0x0000001b009e7308 */ /* 0x000e620000002400 */
[----:B----4-:R-:W-:Y:S04]  /*c3e0*/  FMNMX.FTZ R0, R214, R0, !PT ;  /* 0x00000000d6007209 */ /* 0x010fe80007810000 */
[----:B------:R-:W-:Y:S05]  /*c3f0*/  FMNMX.FTZ R0, R215, R0, !PT ;  /* 0x00000000d7007209 */ /* 0x000fea0007810000 */
[----:B------:R-:W4:Y:S01]  /*c400*/  MUFU.TANH R216, R18 ;  /* 0x0000001200d87308 */ /* 0x000f220000002400 */
[----:B------:R-:W-:Y:S04]  /*c410*/  FMNMX.FTZ R0, R218, R0, !PT ;  /* 0x00000000da007209 */ /* 0x000fe80007810000 */
[----:B------:R-:W-:Y:S05]  /*c420*/  FMNMX.FTZ R0, R219, R0, !PT ;  /* 0x00000000db007209 */ /* 0x000fea0007810000 */
[----:B------:R-:W4:Y:S01]  /*c430*/  MUFU.TANH R217, R19 ;  /* 0x0000001300d97308 */ /* 0x000f220000002400 */
[----:B-1----:R-:W-:Y:S09]  /*c440*/  MOV R43, R158 ;  /* 0x0000009e002b7202 */ /* 0x002ff20000000f00 */
[----:B------:R-:W1:Y:S01]  /*c450*/  MUFU.TANH R221, R24 ;  /* 0x0000001800dd7308 */ /* 0x000e620000002400 */
[----:B----4-:R-:W-:Y:S09]  /*c460*/  FMNMX.FTZ R2, R216, R2, !PT ;  /* 0x00000002d8027209 */ /* 0x010ff20007810000 */
[----:B------:R-:W-:Y:S01]  /*c470*/  MUFU.TANH R244, R28 ;  /* 0x0000001c00f47308 */ /* 0x000fe20000002400 */
[----:B------:R-:W-:Y:S04]  /*c480*/  FMNMX.FTZ R2, R217, R2, !PT ;  /* 0x00000002d9027209 */ /* 0x000fe80007810000 */
[----:B------:R-:W-:Y:S05]  /*c490*/  FMNMX.FTZ R2, R220, R2, !PT ;  /* 0x00000002dc027209 */ /* 0x000fea0007810000 */
[----:B------:R-:W-:Y:S01]  /*c4a0*/  MUFU.TANH R157, R48 ;  /* 0x00000030009d7308 */ /* 0x000fe20000002400 */
[----:B------:R-:W-:Y:S02]  /*c4b0*/  FMNMX.FTZ R2, R222, R2, !PT ;  /* 0x00000002de027209 */ /* 0x000fe40007810000 */
[----:B-1----:R-:W-:Y:S07]  /*c4c0*/  FMNMX.FTZ R0, R221, R0, !PT ;  /* 0x00000000dd007209 */ /* 0x002fee0007810000 */
[----:B------:R-:W1:Y:S10]  /*c4d0*/  MUFU.TANH R247, R26 ;  /* 0x0000001a00f77308 */ /* 0x000e740000002400 */
[----:B------:R4:W-:Y:S10]  /*c4e0*/  MUFU.TANH R248, R32 ;  /* 0x0000002000f87308 */ /* 0x0009f40000002400 */
[----:B------:R-:W4:Y:S01]  /*c4f0*/  MUFU.TANH R223, R25 ;  /* 0x0000001900df7308 */ /* 0x000f220000002400 */
[----:B-1----:R-:W-:Y:S04]  /*c500*/  MOV R48, R247 ;  /* 0x000000f700307202 */ /* 0x002fe80000000f00 */
[----:B------:R-:W-:Y:S05]  /*c510*/  FMNMX.FTZ R2, R48, R2, !PT ;  /* 0x0000000230027209 */ /* 0x000fea0007810000 */
[----:B------:R-:W1:Y:S01]  /*c520*/  MUFU.TANH R250, R29 ;  /* 0x0000001d00fa7308 */ /* 0x000e620000002400 */
[----:B------:R-:W-:Y:S02]  /*c530*/  FMNMX.FTZ R2, R43, R2, !PT ;  /* 0x000000022b027209 */ /* 0x000fe40007810000 */
[----:B----4-:R-:W-:Y:S07]  /*c540*/  MOV R32, R244 ;  /* 0x000000f400207202 */ /* 0x010fee0000000f00 */
[----:B------:R-:W4:Y:S01]  /*c550*/  MUFU.TANH R245, R30 ;  /* 0x0000001e00f57308 */ /* 0x000f220000002400 */
[----:B------:R-:W-:Y:S04]  /*c560*/  FMNMX.FTZ R0, R223, R0, !PT ;  /* 0x00000000df007209 */ /* 0x000fe80007810000 */
[----:B------:R-:W-:Y:S05]  /*c570*/  FMNMX.FTZ R0, R32, R0, !PT ;  /* 0x0000000020007209 */ /* 0x000fea0007810000 */
[----:B------:R4:W-:Y:S01]  /*c580*/  MUFU.TANH R158, R49 ;  /* 0x00000031009e7308 */ /* 0x0009e20000002400 */
[----:B-1----:R-:W-:Y:S09]  /*c590*/  FMNMX.FTZ R0, R250, R0, !PT ;  /* 0x00000000fa007209 */ /* 0x002ff20007810000 */
[----:B------:R-:W1:Y:S01]  /*c5a0*/  MUFU.TANH R246, R31 ;  /* 0x0000001f00f67308 */ /* 0x000e620000002400 */
[----:B----4-:R-:W-:Y:S04]  /*c5b0*/  MOV R33, R245 ;  /* 0x000000f500217202 */ /* 0x010fe80000000f00 */
[----:B------:R-:W-:Y:S05]  /*c5c0*/  FMNMX.FTZ R2, R33, R2, !PT ;  /* 0x0000000221027209 */ /* 0x000fea0007810000 */
[----:B------:R1:W4:Y:S01]  /*c5d0*/  MUFU.TANH R231, R34 ;  /* 0x0000002200e77308 */ /* 0x0003220000002400 */
[----:B------:R-:W-:Y:S04]  /*c5e0*/  MOV R49, R248 ;  /* 0x000000f800317202 */ /* 0x000fe80000000f00 */
[----:B------:R-:W-:Y:S05]  /*c5f0*/  FMNMX.FTZ R0, R49, R0, !PT ;  /* 0x0000000031007209 */ /* 0x000fea0007810000 */
[----:B------:R4:W-:Y:S01]  /*c600*/  MUFU.TANH R105, R50 ;  /* 0x0000003200697308 */ /* 0x0009e20000002400 */
[----:B------:R-:W-:Y:S09]  /*c610*/  FMNMX.FTZ R0, R42, R0, !PT ;  /* 0x000000002a007209 */ /* 0x000ff20007810000 */
[----:B------:R-:W4:Y:S01]  /*c620*/  MUFU.TANH R252, R35 ;  /* 0x0000002300fc7308 */ /* 0x000f220000002400 */
[----:B-1----:R-:W-:Y:S04]  /*c630*/  MOV R34, R246 ;  /* 0x000000f600227202 */ /* 0x002fe80000000f00 */
[----:B------:R-:W-:Y:S05]  /*c640*/  FMNMX.FTZ R2, R34, R2, !PT ;  /* 0x0000000222027209 */ /* 0x000fea0007810000 */
[----:B------:R-:W1:Y:S01]  /*c650*/  MUFU.TANH R35, R36 ;  /* 0x0000002400237308 */ /* 0x000e620000002400 */
[----:B----4-:R-:W-:Y:S04]  /*c660*/  MOV R50, R231 ;  /* 0x000000e700327202 */ /* 0x010fe80000000f00 */
[----:B------:R-:W-:Y:S05]  /*c670*/  FMNMX.FTZ R2, R50, R2, !PT ;  /* 0x0000000232027209 */ /* 0x000fea0007810000 */
[----:B------:R-:W4:Y:S01]  /*c680*/  MUFU.TANH R19, R37 ;  /* 0x0000002500137308 */ /* 0x000f220000002400 */
[----:B------:R-:W-:Y:S09]  /*c690*/  FMNMX.FTZ R3, R252, R2, !PT ;  /* 0x00000002fc037209 */ /* 0x000ff20007810000 */
[----:B------:R-:W4:Y:S01]  /*c6a0*/  MUFU.TANH R16, R40 ;  /* 0x0000002800107308 */ /* 0x000f220000002400 */
[----:B-1----:R-:W-:Y:S09]  /*c6b0*/  FMNMX.FTZ R0, R35, R0, !PT ;  /* 0x0000000023007209 */ /* 0x002ff20007810000 */
[----:B------:R-:W1:Y:S01]  /*c6c0*/  MUFU.TANH R18, R38 ;  /* 0x0000002600127308 */ /* 0x000e620000002400 */
[----:B----4-:R-:W-:Y:S01]  /*c6d0*/  FMNMX.FTZ R2, R19, R0, !PT ;  /* 0x0000000013027209 */ /* 0x010fe20007810000 */
[----:B------:R-:W-:Y:S01]  /*c6e0*/  FMUL.FTZ R0, R51, c[0x0][0x320] ;  /* 0x0000c80033007a20 */ /* 0x000fe20000410000 */
[----:B------:R-:W-:Y:S07]  /*c6f0*/  MOV R51, R33 ;  /* 0x0000002100337202 */ /* 0x000fee0000000f00 */
[----:B------:R-:W4:Y:S01]  /*c700*/  MUFU.TANH R15, R41 ;  /* 0x00000029000f7308 */ /* 0x000f220000002400 */
[----:B------:R-:W-:Y:S09]  /*c710*/  FMNMX.FTZ R2, R16, R2, !PT ;  /* 0x0000000210027209 */ /* 0x000ff20007810000 */
[----:B------:R4:W-:Y:S01]  /*c720*/  MUFU.TANH R104, R0 ;  /* 0x0000000000687308 */ /* 0x0009e20000002400 */
[----:B-1----:R-:W-:Y:S09]  /*c730*/  FMNMX.FTZ R3, R18, R3, !PT ;  /* 0x0000000312037209 */ /* 0x002ff20007810000 */
[----:B------:R-:W1:Y:S10]  /*c740*/  MUFU.TANH R17, R39 ;  /* 0x0000002700117308 */ /* 0x000e740000002400 */
[----:B------:R-:W2:Y:S01]  /*c750*/  MUFU.TANH R41, R44 ;  /* 0x0000002c00297308 */ /* 0x000ea20000002400 */
[----:B----4-:R-:W-:Y:S09]  /*c760*/  FMNMX.FTZ R0, R15, R2, !PT ;  /* 0x000000020f007209 */ /* 0x010ff20007810000 */
[----:B------:R-:W4:Y:S01]  /*c770*/  MUFU.TANH R40, R45 ;  /* 0x0000002d00287308 */ /* 0x000f220000002400 */
[----:B-1----:R-:W-:Y:S04]  /*c780*/  FMNMX.FTZ R3, R17, R3, !PT ;  /* 0x0000000311037209 */ /* 0x002fe80007810000 */
[----:B------:R-:W-:Y:S05]  /*c790*/  FMNMX.FTZ R2, R14, R3, !PT ;  /* 0x000000030e027209 */ /* 0x000fea0007810000 */
[----:B------:R-:W1:Y:S01]  /*c7a0*/  MUFU.TANH R159, R46 ;  /* 0x0000002e009f7308 */ /* 0x000e620000002400 */
[----:B------:R-:W-:Y:S02]  /*c7b0*/  FMNMX.FTZ R2, R13, R2, !PT ;  /* 0x000000020d027209 */ /* 0x000fe40007810000 */
[----:B--2---:R-:W-:Y:S07]  /*c7c0*/  FMNMX.FTZ R0, R41, R0, !PT ;  /* 0x0000000029007209 */ /* 0x004fee0007810000 */
[----:B------:R-:W2:Y:S01]  /*c7d0*/  MUFU.TANH R244, R47 ;  /* 0x0000002f00f47308 */ /* 0x000ea20000002400 */
[----:B----4-:R-:W-:Y:S04]  /*c7e0*/  FMNMX.FTZ R0, R40, R0, !PT ;  /* 0x0000000028007209 */ /* 0x010fe80007810000 */
[----:B------:R-:W-:Y:S04]  /*c7f0*/  FMNMX.FTZ R101, R157, R0, !PT ;  /* 0x000000009d657209 */ /* 0x000fe80007810000 */
[----:B------:R-:W-:Y:S02]  /*c800*/  FMNMX.FTZ R101, R158, R101, !PT ;  /* 0x000000659e657209 */ /* 0x000fe40007810000 */
[----:B-1----:R-:W-:Y:S03]  /*c810*/  FMNMX.FTZ R2, R159, R2, !PT ;  /* 0x000000029f027209 */ /* 0x002fe60007810000 */
[----:B------:R-:W1:Y:S01]  /*c820*/  SHFL.BFLY PT, R3, R101, 0x2, 0x1f ;  /* 0x0c401f0065037f89 */ /* 0x000e6200000e0000 */
[----:B--2---:R-:W-:Y:S04]  /*c830*/  FMNMX.FTZ R0, R244, R2, !PT ;  /* 0x00000002f4007209 */ /* 0x004fe80007810000 */
[----:B------:R-:W-:Y:S04]  /*c840*/  FMNMX.FTZ R0, R105, R0, !PT ;  /* 0x0000000069007209 */ /* 0x000fe80007810000 */
[----:B------:R-:W-:Y:S05]  /*c850*/  FMNMX.FTZ R0, R104, R0, !PT ;  /* 0x0000000068007209 */ /* 0x000fea0007810000 */
[----:B------:R-:W2:Y:S01]  /*c860*/  SHFL.BFLY PT, R2, R0, 0x2, 0x1f ;  /* 0x0c401f0000027f89 */ /* 0x000ea200000e0000 */
[----:B-1----:R-:W-:Y:S07]  /*c870*/  FMNMX.FTZ R101, R101, R3, !PT ;  /* 0x0000000365657209 */ /* 0x002fee0007810000 */
[----:B------:R-:W1:Y:S01]  /*c880*/  SHFL.BFLY PT, R4, R101, 0x1, 0x1f ;  /* 0x0c201f0065047f89 */ /* 0x000e6200000e0000 */
[----:B--2---:R-:W-:Y:S07]  /*c890*/  FMNMX.FTZ R0, R0, R2, !PT ;  /* 0x0000000200007209 */ /* 0x004fee0007810000 */
[----:B------:R-:W2:Y:S01]  /*c8a0*/  SHFL.BFLY PT, R3, R0, 0x1, 0x1f ;  /* 0x0c201f0000037f89 */ /* 0x000ea200000e0000 */
[----:B-1----:R-:W-:Y:S05]  /*c8b0*/  FMNMX.FTZ R101, R101, R4, !PT ;  /* 0x0000000465657209 */ /* 0x002fea0007810000 */
[----:B------:R-:W-:Y:S01]  /*c8c0*/  FADD.FTZ R2, -R101, R102 ;  /* 0x0000006665027221 */ /* 0x000fe20000010100 */
[----:B------:R-:W-:Y:S02]  /*c8d0*/  MOV R102, R19 ;  /* 0x0000001300667202 */ /* 0x000fe40000000f00 */
[----:B--2---:R-:W-:Y:S01]  /*c8e0*/  FMNMX.FTZ R100, R0, R3, !PT ;  /* 0x0000000300647209 */ /* 0x004fe20007810000 */
[----:B------:R-:W-:Y:S01]  /*c8f0*/  FMUL.FTZ R0, R2, c[0x0][0x2d0] ;  /* 0x0000b40002007a20 */ /* 0x000fe20000410000 */
[----:B------:R-:W-:Y:S03]  /*c900*/  @P0 SHF.R.S32.HI R3, RZ, 0x1f, R98 ;  /* 0x0000001fff030819 */ /* 0x000fe60000011462 */
[----:B------:R1:W2:Y:S02]  /*c910*/  MUFU.EX2 R2, R0 ;  /* 0x0000000000027308 */ /* 0x0002a40000000800 */
[----:B------:R-:W-:Y:S04]  /*c920*/  @P0 IMAD R3, R3, c[0x0][0x1e0], RZ ;  /* 0x0000780003030a24 */ /* 0x000fe800078e02ff */
[----:B------:R-:W-:Y:S02]  /*c930*/  @P0 IMAD R3, R98, c[0x0][0x1e4], R3 ;  /* 0x0000790062030a24 */ /* 0x000fe400078e0203 */
[----:B------:R-:W3:Y:S03]  /*c940*/  LDL.LU R98, [R1+0xcc] ;  /* 0x0000cc0001627983 */ /* 0x000ee60000300800 */
[----:B------:R-:W-:Y:S05]  /*c950*/  @P0 IADD3 R3, R7, R3, RZ ;  /* 0x0000000307030210 */ /* 0x000fea0007ffe0ff */
[----:B------:R-:W-:Y:S02]  /*c960*/  @P0 IMAD R3, R3, 0x60, RZ ;  /* 0x0000006003030824 */ /* 0x000fe400078e02ff */
[----:B-1----:R-:W-:Y:S02]  /*c970*/  FADD.FTZ R0, -R100, R103 ;  /* 0x0000006764007221 */ /* 0x002fe40000010100 */
[----:B------:R-:W-:Y:S02]  /*c980*/  FMUL.FTZ R103, R101, c[0x0][0x2d0] ;  /* 0x0000b40065677a20 */ /* 0x000fe40000410000 */
[----:B------:R-:W-:Y:S02]  /*c990*/  FMUL.FTZ R0, R0, c[0x0][0x2d0] ;  /* 0x0000b40000007a20 */ /* 0x000fe40000410000 */
[--C-:B------:R-:W-:Y:S01]  /*c9a0*/  FFMA.FTZ R4, R164, c[0x0][0x2d0], -R103.reuse ;  /* 0x0000b400a4047a23 */ /* 0x100fe20000010867 */
[----:B------:R-:W-:Y:S01]  /*c9b0*/  MOV R164, R18 ;  /* 0x0000001200a47202 */ /* 0x000fe20000000f00 */
[--C-:B------:R-:W-:Y:S01]  /*c9c0*/  FFMA.FTZ R7, R167, c[0x0][0x2d0], -R103.reuse ;  /* 0x0000b400a7077a23 */ /* 0x100fe20000010867 */
[----:B------:R-:W-:Y:S01]  /*c9d0*/  MOV R167, R14 ;  /* 0x0000000e00a77202 */ /* 0x000fe20000000f00 */
[----:B------:R1:W-:Y:S01]  /*c9e0*/  MUFU.EX2 R245, R4 ;  /* 0x0000000400f57308 */ /* 0x0003e20000000800 */
[--C-:B---3--:R-:W-:Y:S01]  /*c9f0*/  FFMA.FTZ R9, R166, c[0x0][0x2d0], -R103.reuse ;  /* 0x0000b400a6097a23 */ /* 0x108fe20000010867 */
[----:B------:R-:W-:Y:S01]  /*ca00*/  MOV R166, R13 ;  /* 0x0000000d00a67202 */ /* 0x000fe20000000f00 */
[C---:B--2---:R-:W-:Y:S01]  /*ca10*/  FMUL.FTZ R24, R2.reuse, R128 ;  /* 0x0000008002187220 */ /* 0x044fe20000410000 */
[----:B------:R-:W-:Y:S01]  /*ca20*/  MOV R128, R102 ;  /* 0x0000006600807202 */ /* 0x000fe20000000f00 */
[C---:B------:R-:W-:Y:S01]  /*ca30*/  FMUL.FTZ R25, R2.reuse, R129 ;  /* 0x0000008102197220 */ /* 0x040fe20000410000 */
[----:B------:R-:W-:Y:S01]  /*ca40*/  MOV R129, R35 ;  /* 0x0000002300817202 */ /* 0x000fe20000000f00 */
[----:B------:R-:W-:Y:S01]  /*ca50*/  FMUL.FTZ R33, R2, R137 ;  /* 0x0000008902217220 */ /* 0x000fe20000410000 */
[----:B------:R-:W-:Y:S01]  /*ca60*/  MOV R137, R49 ;  /* 0x0000003100897202 */ /* 0x000fe20000000f00 */
[----:B------:R-:W-:Y:S01]  /*ca70*/  FFMA.FTZ R102, R106, c[0x0][0x2d0], -R103 ;  /* 0x0000b4006a667a23 */ /* 0x000fe20000010867 */
[----:B------:R2:W-:Y:S01]  /*ca80*/  MUFU.EX2 R247, R7 ;  /* 0x0000000700f77308 */ /* 0x0005e20000000800 */
[C---:B------:R-:W-:Y:S02]  /*ca90*/  FMUL.FTZ R49, R2.reuse, R153 ;  /* 0x0000009902317220 */ /* 0x040fe40000410000 */
[C---:B------:R-:W-:Y:S02]  /*caa0*/  FMUL.FTZ R52, R2.reuse, R52 ;  /* 0x0000003402347220 */ /* 0x040fe40000410000 */
[C---:B------:R-:W-:Y:S02]  /*cab0*/  FMUL.FTZ R53, R2.reuse, R53 ;  /* 0x0000003502357220 */ /* 0x040fe40000410000 */
[C---:B------:R-:W-:Y:S02]  /*cac0*/  FMUL.FTZ R56, R2.reuse, R56 ;  /* 0x0000003802387220 */ /* 0x040fe40000410000 */
[C---:B------:R-:W-:Y:S01]  /*cad0*/  FMUL.FTZ R57, R2.reuse, R57 ;  /* 0x0000003902397220 */ /* 0x040fe20000410000 */
[----:B------:R-:W3:Y:S01]  /*cae0*/  MUFU.EX2 R0, R0 ;  /* 0x0000000000007308 */ /* 0x000ee20000000800 */
[C---:B------:R-:W-:Y:S02]  /*caf0*/  FMUL.FTZ R60, R2.reuse, R60 ;  /* 0x0000003c023c7220 */ /* 0x040fe40000410000 */
[C---:B------:R-:W-:Y:S01]  /*cb00*/  FMUL.FTZ R61, R2.reuse, R61 ;  /* 0x0000003d023d7220 */ /* 0x040fe20000410000 */
[----:B-1----:R-:W-:Y:S01]  /*cb10*/  @P0 MOV R4, R8 ;  /* 0x0000000800040202 */ /* 0x002fe20000000f00 */
[C---:B------:R-:W-:Y:S02]  /*cb20*/  FMUL.FTZ R64, R2.reuse, R64 ;  /* 0x0000004002407220 */ /* 0x040fe40000410000 */
[----:B------:R-:W-:Y:S02]  /*cb30*/  FMUL.FTZ R65, R2, R65 ;  /* 0x0000004102417220 */ /* 0x000fe40000410000 */
[----:B------:R-:W-:Y:S04]  /*cb40*/  @P0 IMAD.WIDE.U32 R4, R6, 0x60, R4 ;  /* 0x0000006006040825 */ /* 0x000fe800078e0004 */
[C---:B------:R-:W-:Y:S01]  /*cb50*/  FMUL.FTZ R68, R2.reuse, R68 ;  /* 0x0000004402447220 */ /* 0x040fe20000410000 */
[----:B------:R-:W-:Y:S01]  /*cb60*/  @P0 IADD3 R6, R5, R3, RZ ;  /* 0x0000000305060210 */ /* 0x000fe20007ffe0ff */
[----:B------:R-:W-:Y:S01]  /*cb70*/  FFMA.FTZ R5, R165, c[0x0][0x2d0], -R103 ;  /* 0x0000b400a5057a23 */ /* 0x000fe20000010867 */
[----:B--2---:R-:W-:Y:S01]  /*cb80*/  @P0 MOV R7, c[0x0][0x1e0] ;  /* 0x0000780000070a02 */ /* 0x004fe20000000f00 */
[----:B------:R-:W-:Y:S01]  /*cb90*/  FMUL.FTZ R69, R2, R69 ;  /* 0x0000004502457220 */ /* 0x000fe20000410000 */
[----:B------:R-:W-:Y:S01]  /*cba0*/  @P0 SHF.L.U32 R3, R4, 0x1, RZ ;  /* 0x0000000104030819 */ /* 0x000fe200000006ff */
[----:B------:R1:W-:Y:S01]  /*cbb0*/  MUFU.EX2 R231, R5 ;  /* 0x0000000500e77308 */ /* 0x0003e20000000800 */
[----:B------:R-:W-:Y:S01]  /*cbc0*/  @P0 SHF.L.U64.HI R12, R7, R251, c[0x0][0x1e4] ;  /* 0x00007900070c0619 */ /* 0x000fe200000102fb */
[----:B------:R-:W-:Y:S01]  /*cbd0*/  FMUL.FTZ R72, R2, R72 ;  /* 0x0000004802487220 */ /* 0x000fe20000410000 */
[----:B------:R-:W-:Y:S01]  /*cbe0*/  @P0 SHF.L.U64.HI R6, R4, 0x1, R6 ;  /* 0x0000000104060819 */ /* 0x000fe20000010206 */
[----:B------:R-:W-:Y:S01]  /*cbf0*/  FMUL.FTZ R73, R2, R73 ;  /* 0x0000004902497220 */ /* 0x000fe20000410000 */
[C---:B------:R-:W-:Y:S01]  /*cc00*/  @P0 IADD3 R4, P6, R3.reuse, c[0x0][0x1c8], RZ ;  /* 0x0000720003040a10 */ /* 0x040fe20007fde0ff */
[C---:B---3--:R-:W-:Y:S01]  /*cc10*/  FMUL.FTZ R18, R0.reuse, R122 ;  /* 0x0000007a00127220 */ /* 0x048fe20000410000 */
[----:B------:R-:W-:Y:S01]  /*cc20*/  @P0 IADD3 R10, P5, R3, 0x80, RZ ;  /* 0x00000080030a0810 */ /* 0x000fe20007fbe0ff */
[----:B------:R-:W-:Y:S01]  /*cc30*/  FMUL.FTZ R19, R0, R123 ;  /* 0x0000007b00137220 */ /* 0x000fe20000410000 */
[----:B------:R-:W-:Y:S01]  /*cc40*/  @P0 SHF.L.U32 R7, R7, 0x6, RZ ;  /* 0x0000000607070819 */ /* 0x000fe200000006ff */
[----:B------:R2:W-:Y:S01]  /*cc50*/  MUFU.EX2 R251, R9 ;  /* 0x0000000900fb7308 */ /* 0x0005e20000000800 */
[----:B------:R-:W-:Y:S01]  /*cc60*/  @P0 IADD3 R10, P1, R10, c[0x0][0x1c8], RZ ;  /* 0x000072000a0a0a10 */ /* 0x000fe20007f3e0ff */
[----:B------:R-:W-:Y:S01]  /*cc70*/  FMUL.FTZ R26, R0, R130 ;  /* 0x00000082001a7220 */ /* 0x000fe20000410000 */
[----:B------:R-:W-:Y:S01]  /*cc80*/  MOV R165, R17 ;  /* 0x0000001100a57202 */ /* 0x000fe20000000f00 */
[----:B------:R-:W-:Y:S01]  /*cc90*/  FMUL.FTZ R17, R2, R121 ;  /* 0x0000007902117220 */ /* 0x000fe20000410000 */
[--C-:B------:R-:W-:Y:S01]  /*cca0*/  @P0 IADD3.X R11, RZ, c[0x0][0x1cc], R6.reuse, P1, P5 ;  /* 0x00007300ff0b0a10 */ /* 0x100fe20000fea406 */
[C---:B------:R-:W-:Y:S01]  /*ccb0*/  FMUL.FTZ R27, R0.reuse, R131 ;  /* 0x00000083001b7220 */ /* 0x040fe20000410000 */
[----:B------:R-:W-:Y:S01]  /*ccc0*/  MOV R131, R50 ;  /* 0x0000003200837202 */ /* 0x000fe20000000f00 */
[C---:B------:R-:W-:Y:S01]  /*ccd0*/  FMUL.FTZ R35, R0.reuse, R139 ;  /* 0x0000008b00237220 */ /* 0x040fe20000410000 */
[----:B------:R-:W-:Y:S01]  /*cce0*/  MOV R50, R34 ;  /* 0x0000002200327202 */ /* 0x000fe20000000f00 */
[C---:B------:R-:W-:Y:S02]  /*ccf0*/  FMUL.FTZ R34, R0.reuse, R138 ;  /* 0x0000008a00227220 */ /* 0x040fe40000410000 */
[C---:B------:R-:W-:Y:S01]  /*cd00*/  FMUL.FTZ R54, R0.reuse, R54 ;  /* 0x0000003600367220 */ /* 0x040fe20000410000 */
[----:B------:R-:W-:Y:S01]  /*cd10*/  MOV R139, R50 ;  /* 0x00000032008b7202 */ /* 0x000fe20000000f00 */
[----:B------:R-:W-:Y:S01]  /*cd20*/  FMUL.FTZ R50, R0, R154 ;  /* 0x0000009a00327220 */ /* 0x000fe20000410000 */
[----:B-1----:R-:W-:Y:S01]  /*cd30*/  @P0 IADD3.X R5, R6, c[0x0][0x1cc], RZ, P6, !PT ;  /* 0x0000730006050a10 */ /* 0x002fe200037fe4ff */
[C---:B------:R-:W-:Y:S01]  /*cd40*/  FMUL.FTZ R55, R0.reuse, R55 ;  /* 0x0000003700377220 */ /* 0x040fe20000410000 */
[----:B------:R-:W-:Y:S01]  /*cd50*/  @P0 IADD3 R3, P6, R3, 0x100, RZ ;  /* 0x0000010003030810 */ /* 0x000fe20007fde0ff */
[----:B------:R-:W-:Y:S02]  /*cd60*/  FMUL.FTZ R58, R0, R58 ;  /* 0x0000003a003a7220 */ /* 0x000fe40000410000 */
[----:B------:R1:W-:Y:S01]  /*cd70*/  @P0 LDGSTS.E.BYPASS.LTC128B.128 [R99+0xc100], [R4.64], !P4 ;  /* 0x0c10000004630fae */ /* 0x0003e2000e101d46 */
[----:B------:R-:W-:Y:S01]  /*cd80*/  @P0 IADD3 R8, P5, R3, c[0x0][0x1c8], RZ ;  /* 0x0000720003080a10 */ /* 0x000fe20007fbe0ff */
[----:B------:R-:W-:Y:S02]  /*cd90*/  FMUL.FTZ R3, R100, c[0x0][0x2d0] ;  /* 0x0000b40064037a20 */ /* 0x000fe40000410000 */
[----:B------:R-:W-:Y:S02]  /*cda0*/  FMUL.FTZ R59, R0, R59 ;  /* 0x0000003b003b7220 */ /* 0x000fe40000410000 */
[--C-:B--2---:R-:W-:Y:S01]  /*cdb0*/  FFMA.FTZ R9, R210, c[0x0][0x2d0], -R3.reuse ;  /* 0x0000b400d2097a23 */ /* 0x104fe20000010803 */
[----:B------:R-:W-:Y:S01]  /*cdc0*/  MOV R210, R15 ;  /* 0x0000000f00d27202 */ /* 0x000fe20000000f00 */
[----:B------:R2:W-:Y:S01]  /*cdd0*/  @P0 LDGSTS.E.BYPASS.LTC128B.128 [R99+0xf100], [R10.64], !P3 ;  /* 0x0f1000000a630fae */ /* 0x0005e2000d901d46 */
[C---:B------:R-:W-:Y:S01]  /*cde0*/  FMUL.FTZ R62, R0.reuse, R62 ;  /* 0x0000003e003e7220 */ /* 0x040fe20000410000 */
[----:B------:R3:W-:Y:S01]  /*cdf0*/  MUFU.EX2 R246, R9 ;  /* 0x0000000900f67308 */ /* 0x0007e20000000800 */
[C---:B------:R-:W-:Y:S02]  /*ce00*/  FMUL.FTZ R63, R0.reuse, R63 ;  /* 0x0000003f003f7220 */ /* 0x040fe40000410000 */
[C---:B------:R-:W-:Y:S02]  /*ce10*/  FMUL.FTZ R66, R0.reuse, R66 ;  /* 0x0000004200427220 */ /* 0x040fe40000410000 */
[C---:B------:R-:W-:Y:S02]  /*ce20*/  FMUL.FTZ R67, R0.reuse, R67 ;  /* 0x0000004300437220 */ /* 0x040fe40000410000 */
[C---:B------:R-:W-:Y:S02]  /*ce30*/  FMUL.FTZ R70, R0.reuse, R70 ;  /* 0x0000004600467220 */ /* 0x040fe40000410000 */
[C---:B------:R-:W-:Y:S02]  /*ce40*/  FMUL.FTZ R71, R0.reuse, R71 ;  /* 0x0000004700477220 */ /* 0x040fe40000410000 */
[C---:B------:R-:W-:Y:S02]  /*ce50*/  FMUL.FTZ R74, R0.reuse, R74 ;  /* 0x0000004a004a7220 */ /* 0x040fe40000410000 */
[----:B------:R-:W-:Y:S02]  /*ce60*/  FMUL.FTZ R75, R0, R75 ;  /* 0x0000004b004b7220 */ /* 0x000fe40000410000 */
[----:B------:R-:W-:Y:S01]  /*ce70*/  FMUL.FTZ R76, R2, R76 ;  /* 0x0000004c024c7220 */ /* 0x000fe20000410000 */
[----:B-1----:R-:W-:Y:S01]  /*ce80*/  @P0 IADD3 R4, P1, R4, R7, RZ ;  /* 0x0000000704040210 */ /* 0x002fe20007f3e0ff */
[----:B------:R-:W-:Y:S02]  /*ce90*/  FMUL.FTZ R77, R2, R77 ;  /* 0x0000004d024d7220 */ /* 0x000fe40000410000 */
[C---:B------:R-:W-:Y:S01]  /*cea0*/  FMUL.FTZ R78, R0.reuse, R78 ;  /* 0x0000004e004e7220 */ /* 0x040fe20000410000 */
[----:B------:R-:W-:Y:S01]  /*ceb0*/  @P0 IADD3.X R5, R5, R12, RZ, P1, !PT ;  /* 0x0000000c05050210 */ /* 0x000fe20000ffe4ff */
[C---:B------:R-:W-:Y:S01]  /*cec0*/  FMUL.FTZ R79, R0.reuse, R79 ;  /* 0x0000004f004f7220 */ /* 0x040fe20000410000 */
[----:B---3--:R-:W-:Y:S01]  /*ced0*/  @P0 IADD3.X R9, RZ, c[0x0][0x1cc], R6, P5, P6 ;  /* 0x00007300ff090a10 */ /* 0x008fe20002fec406 */
[--C-:B--2---:R-:W-:Y:S01]  /*cee0*/  FFMA.FTZ R10, R211, c[0x0][0x2d0], -R3.reuse ;  /* 0x0000b400d30a7a23 */ /* 0x104fe20000010803 */
[----:B------:R-:W-:Y:S01]  /*cef0*/  @P0 IADD3 R6, P5, R7, R4, RZ ;  /* 0x0000000407060210 */ /* 0x000fe20007fbe0ff */
[----:B------:R-:W-:Y:S01]  /*cf00*/  FMUL.FTZ R11, R0, R115 ;  /* 0x00000073000b7220 */ /* 0x000fe20000410000 */
[----:B------:R-:W-:Y:S01]  /*cf10*/  MOV R211, R16 ;  /* 0x0000001000d37202 */ /* 0x000fe20000000f00 */
[----:B------:R1:W-:Y:S01]  /*cf20*/  @P0 LDGSTS.E.BYPASS.LTC128B.128 [R99+0x12100], [R8.64], !P2 ;  /* 0x1210000008630fae */ /* 0x0003e2000d101d46 */
[----:B------:R-:W-:Y:S01]  /*cf30*/  @P0 IADD3.X R7, R12, R5, RZ, P5, !PT ;  /* 0x000000050c070210 */ /* 0x000fe20002ffe4ff */
[----:B------:R2:W3:Y:S01]  /*cf40*/  MUFU.EX2 R248, R10 ;  /* 0x0000000a00f87308 */ /* 0x0004e20000000800 */
[C---:B------:R-:W-:Y:S02]  /*cf50*/  FMUL.FTZ R16, R2.reuse, R120 ;  /* 0x0000007802107220 */ /* 0x040fe40000410000 */
[C---:B------:R-:W-:Y:S02]  /*cf60*/  FMUL.FTZ R80, R2.reuse, R80 ;  /* 0x0000005002507220 */ /* 0x040fe40000410000 */
[----:B------:R-:W-:Y:S01]  /*cf70*/  FMUL.FTZ R81, R2, R81 ;  /* 0x0000005102517220 */ /* 0x000fe20000410000 */
[----:B------:R3:W-:Y:S01]  /*cf80*/  @P0 LDGSTS.E.BYPASS.LTC128B.128 [R99+0xd100], [R4.64], !P4 ;  /* 0x0d10000004630fae */ /* 0x0007e2000e101d46 */
[C---:B------:R-:W-:Y:S02]  /*cf90*/  FMUL.FTZ R82, R0.reuse, R82 ;  /* 0x0000005200527220 */ /* 0x040fe40000410000 */
[----:B------:R-:W-:Y:S02]  /*cfa0*/  FMUL.FTZ R83, R0, R83 ;  /* 0x0000005300537220 */ /* 0x000fe40000410000 */
[C---:B------:R-:W-:Y:S02]  /*cfb0*/  FMUL.FTZ R84, R2.reuse, R84 ;  /* 0x0000005402547220 */ /* 0x040fe40000410000 */
[----:B------:R-:W-:Y:S01]  /*cfc0*/  FMUL.FTZ R85, R2, R85 ;  /* 0x0000005502557220 */ /* 0x000fe20000410000 */
[----:B------:R3:W-:Y:S01]  /*cfd0*/  @P0 LDGSTS.E.BYPASS.LTC128B.128 [R99+0x10100], [R4.64+0x80], !P3 ;  /* 0x1010008004630fae */ /* 0x0007e2000d901d46 */
[C---:B------:R-:W-:Y:S02]  /*cfe0*/  FMUL.FTZ R86, R0.reuse, R86 ;  /* 0x0000005600567220 */ /* 0x040fe40000410000 */
[----:B------:R-:W-:Y:S02]  /*cff0*/  FMUL.FTZ R87, R0, R87 ;  /* 0x0000005700577220 */ /* 0x000fe40000410000 */
[C---:B------:R-:W-:Y:S02]  /*d000*/  FMUL.FTZ R88, R2.reuse, R88 ;  /* 0x0000005802587220 */ /* 0x040fe40000410000 */
[----:B------:R-:W-:Y:S01]  /*d010*/  FMUL.FTZ R89, R2, R89 ;  /* 0x0000005902597220 */ /* 0x000fe20000410000 */
[----:B------:R3:W-:Y:S01]  /*d020*/  @P0 LDGSTS.E.BYPASS.LTC128B.128 [R99+0x13100], [R4.64+0x100], !P2 ;  /* 0x1310010004630fae */ /* 0x0007e2000d101d46 */
[----:B------:R-:W-:Y:S02]  /*d030*/  FMUL.FTZ R90, R0, R90 ;  /* 0x0000005a005a7220 */ /* 0x000fe40000410000 */
[C---:B-1----:R-:W-:Y:S02]  /*d040*/  FMUL.FTZ R8, R2.reuse, R112 ;  /* 0x0000007002087220 */ /* 0x042fe40000410000 */
[----:B------:R-:W-:Y:S02]  /*d050*/  FMUL.FTZ R9, R2, R113 ;  /* 0x0000007102097220 */ /* 0x000fe40000410000 */
[C---:B--2---:R-:W-:Y:S01]  /*d060*/  FMUL.FTZ R10, R0.reuse, R114 ;  /* 0x00000072000a7220 */ /* 0x044fe20000410000 */
        /* <DEDUP_REMOVED lines=8> */
[----:B------:R-:W-:Y:S03]  /*d0f0*/  FMUL.FTZ R97, R2, R97 ;  /* 0x0000006102617220 */ /* 0x000fe60000410000 */
[----:B------:R1:W-:Y:S01]  /*d100*/  @P0 LDGSTS.E.BYPASS.LTC128B.128 [R99+0x14100], [R6.64+0x100], !P2 ;  /* 0x1410010006630fae */ /* 0x0003e2000d101d46 */
[--C-:B---3--:R-:W-:Y:S01]  /*d110*/  FFMA.FTZ R4, R208, c[0x0][0x2d0], -R3.reuse ;  /* 0x0000b400d0047a23 */ /* 0x108fe20000010803 */
[----:B------:R-:W-:Y:S01]  /*d120*/  MOV R208, R252 ;  /* 0x000000fc00d07202 */ /* 0x000fe20000000f00 */
[----:B------:R-:W-:Y:S01]  /*d130*/  FMUL.FTZ R5, R2, R109 ;  /* 0x0000006d02057220 */ /* 0x000fe20000410000 */
[----:B------:R-:W-:Y:S01]  /*d140*/  F2FP.BF16.PACK_AB R109, R248, R246 ;  /* 0x000000f6f86d723e */ /* 0x000fe200000010ff */
[----:B------:R2:W-:Y:S03]  /*d150*/  MUFU.EX2 R252, R4 ;  /* 0x0000000400fc7308 */ /* 0x0005e60000000800 */
[----:B------:R-:W3:Y:S01]  /*d160*/  LDSM.16.MT88.4 R12, [R224] ;  /* 0x00000000e00c783b */ /* 0x000ee20000004200 */
[----:B------:R-:W-:Y:S02]  /*d170*/  MOV R130, R208 ;  /* 0x000000d000827202 */ /* 0x000fe40000000f00 */
[----:B------:R-:W-:Y:S02]  /*d180*/  MOV R208, R165 ;  /* 0x000000a500d07202 */ /* 0x000fe40000000f00 */
[----:B------:R-:W-:Y:S01]  /*d190*/  MOV R165, R41 ;  /* 0x0000002900a57202 */ /* 0x000fe20000000f00 */
[----:B------:R-:W-:Y:S01]  /*d1a0*/  FMUL.FTZ R41, R2, R145 ;  /* 0x0000009102297220 */ /* 0x000fe20000410000 */
[----:B------:R-:W-:Y:S01]  /*d1b0*/  MOV R145, R51 ;  /* 0x0000003300917202 */ /* 0x000fe20000000f00 */
[----:B------:R-:W3:Y:S01]  /*d1c0*/  LDSM.16.MT88.4 R20, [R228] ;  /* 0x00000000e414783b */ /* 0x000ee20000004200 */
[C---:B------:R-:W-:Y:S07]  /*d1d0*/  FMUL.FTZ R51, R0.reuse, R155 ;  /* 0x0000009b00337220 */ /* 0x040fee0000410000 */
[----:B------:R-:W3:Y:S01]  /*d1e0*/  LDSM.16.MT88.4 R28, [R227] ;  /* 0x00000000e31c783b */ /* 0x000ee20000004200 */
[C---:B-1----:R-:W-:Y:S01]  /*d1f0*/  FMUL.FTZ R6, R0.reuse, R110 ;  /* 0x0000006e00067220 */ /* 0x042fe20000410000 */
[----:B------:R-:W-:Y:S01]  /*d200*/  F2FP.BF16.PACK_AB R110, R251, R231 ;  /* 0x000000e7fb6e723e */ /* 0x000fe200000010ff */
[----:B------:R-:W-:Y:S02]  /*d210*/  FMUL.FTZ R7, R0, R111 ;  /* 0x0000006f00077220 */ /* 0x000fe40000410000 */
[----:B--2---:R-:W-:Y:S01]  /*d220*/  FFMA.FTZ R4, R209, c[0x0][0x2d0], -R3 ;  /* 0x0000b400d1047a23 */ /* 0x004fe20000010803 */
[----:B------:R-:W-:Y:S02]  /*d230*/  MOV R209, R250 ;  /* 0x000000fa00d17202 */ /* 0x000fe40000000f00 */
[----:B------:R-:W1:Y:S01]  /*d240*/  LDSM.16.MT88.4 R36, [R249] ;  /* 0x00000000f924783b */ /* 0x000e620000004200 */
[----:B------:R-:W2:Y:S01]  /*d250*/  MUFU.EX2 R250, R4 ;  /* 0x0000000400fa7308 */ /* 0x000ea20000000800 */
[----:B------:R-:W-:Y:S02]  /*d260*/  MOV R138, R209 ;  /* 0x000000d1008a7202 */ /* 0x000fe40000000f00 */
[----:B------:R-:W-:Y:S02]  /*d270*/  MOV R209, R164 ;  /* 0x000000a400d17202 */ /* 0x000fe40000000f00 */
[----:B------:R-:W-:Y:S02]  /*d280*/  MOV R164, R40 ;  /* 0x0000002800a47202 */ /* 0x000fe40000000f00 */
[----:B------:R-:W1:Y:S01]  /*d290*/  LDSM.16.MT88.4 R44, [R224+0x3000] ;  /* 0x00300000e02c783b */ /* 0x000e620000004200 */
[----:B------:R-:W-:Y:S07]  /*d2a0*/  FMUL.FTZ R40, R2, R144 ;  /* 0x0000009002287220 */ /* 0x000fee0000410000 */
[----:B------:R-:W4:Y:S04]  /*d2b0*/  LDL.LU R99, [R1+0xc8] ;  /* 0x0000c80001637983 */ /* 0x000f280000300800 */
[----:B------:R-:W1:Y:S01]  /*d2c0*/  LDSM.16.MT88.4 R112, [R228+0x3000] ;  /* 0x00300000e470783b */ /* 0x000e620000004200 */
[----:B--2---:R-:W-:Y:S01]  /*d2d0*/  F2FP.BF16.PACK_AB R111, R250, R252 ;  /* 0x000000fcfa6f723e */ /* 0x004fe200000010ff */
[C---:B------:R-:W-:Y:S01]  /*d2e0*/  FMUL.FTZ R4, R2.reuse, R108 ;  /* 0x0000006c02047220 */ /* 0x040fe20000410000 */
[----:B------:R-:W-:Y:S05]  /*d2f0*/  F2FP.BF16.PACK_AB R108, R247, R245 ;  /* 0x000000f5f76c723e */ /* 0x000fea00000010ff */
[----:B------:R-:W-:Y:S02]  /*d300*/  LDSM.16.MT88.4 R120, [R230+0x3000] ;  /* 0x00300000e678783b */ /* 0x000fe40000004200 */
[C---:B---3--:R-:W-:Y:S06]  /*d310*/  HMMA.16816.F32.BF16 R4, R108.reuse, R12, R4 ;  /* 0x0000000c6c04723c */ /* 0x048fec0000041804 */
[----:B------:R-:W2:Y:S04]  /*d320*/  LDL.LU R106, [R1+0x18] ;  /* 0x00001800016a7983 */ /* 0x000ea80000300800 */
[----:B------:R-:W0:Y:S02]  /*d330*/  LDGDEPBAR ;  /* 0x00000000000079af */ /* 0x000e240000000000 */
[C---:B------:R-:W-:Y:S01]  /*d340*/  FMUL.FTZ R12, R2.reuse, R116 ;  /* 0x00000074020c7220 */ /* 0x040fe20000410000 */
[C---:B------:R-:W-:Y:S03]  /*d350*/  HMMA.16816.F32.BF16 R8, R108.reuse, R14, R8 ;  /* 0x0000000e6c08723c */ /* 0x040fe60000041808 */
[----:B------:R-:W-:Y:S04]  /*d360*/  FMUL.FTZ R13, R2, R117 ;  /* 0x00000075020d7220 */ /* 0x000fe80000410000 */
[C---:B------:R-:W-:Y:S02]  /*d370*/  FMUL.FTZ R14, R0.reuse, R118 ;  /* 0x00000076000e7220 */ /* 0x040fe40000410000 */
[----:B------:R-:W-:Y:S02]  /*d380*/  FMUL.FTZ R15, R0, R119 ;  /* 0x00000077000f7220 */ /* 0x000fe40000410000 */
[----:B------:R-:W3:Y:S05]  /*d390*/  LDSM.16.MT88.4 R116, [R227+0x3000] ;  /* 0x00300000e374783b */ /* 0x000eea0000004200 */
[C---:B------:R-:W-:Y:S07]  /*d3a0*/  HMMA.16816.F32.BF16 R12, R108.reuse, R20, R12 ;  /* 0x000000146c0c723c */ /* 0x040fee000004180c */
[C---:B------:R-:W-:Y:S01]  /*d3b0*/  FMUL.FTZ R20, R2.reuse, R124 ;  /* 0x0000007c02147220 */ /* 0x040fe20000410000 */
[C---:B------:R-:W-:Y:S04]  /*d3c0*/  HMMA.16816.F32.BF16 R16, R108.reuse, R22, R16 ;  /* 0x000000166c10723c */ /* 0x040fe80000041810 */
[----:B------:R-:W-:Y:S03]  /*d3d0*/  FMUL.FTZ R21, R2, R125 ;  /* 0x0000007d02157220 */ /* 0x000fe60000410000 */
[C---:B------:R-:W-:Y:S02]  /*d3e0*/  FMUL.FTZ R22, R0.reuse, R126 ;  /* 0x0000007e00167220 */ /* 0x040fe40000410000 */
[C---:B------:R-:W-:Y:S02]  /*d3f0*/  FMUL.FTZ R23, R0.reuse, R127 ;  /* 0x0000007f00177220 */ /* 0x040fe40000410000 */
[----:B------:R-:W-:Y:S05]  /*d400*/  LDSM.16.MT88.4 R124, [R227+0x800] ;  /* 0x00080000e37c783b */ /* 0x000fea0000004200 */
[C---:B------:R-:W-:Y:S03]  /*d410*/  HMMA.16816.F32.BF16 R20, R108.reuse, R28, R20 ;  /* 0x0000001c6c14723c */ /* 0x040fe60000041814 */
[----:B------:R-:W-:Y:S04]  /*d420*/  FMUL.FTZ R98, R0, R98 ;  /* 0x0000006200627220 */ /* 0x000fe80000410000 */
[C---:B------:R-:W-:Y:S01]  /*d430*/  FMUL.FTZ R28, R2.reuse, R132 ;  /* 0x00000084021c7220 */ /* 0x040fe20000410000 */
[C---:B------:R-:W-:Y:S04]  /*d440*/  HMMA.16816.F32.BF16 R24, R108.reuse, R30, R24 ;  /* 0x0000001e6c18723c */ /* 0x040fe80000041818 */
[----:B------:R-:W-:Y:S01]  /*d450*/  FMUL.FTZ R29, R2, R133 ;  /* 0x00000085021d7220 */ /* 0x000fe20000410000 */
[----:B------:R-:W-:Y:S02]  /*d460*/  MOV R132, R221 ;  /* 0x000000dd00847202 */ /* 0x000fe40000000f00 */
[C---:B------:R-:W-:Y:S01]  /*d470*/  FMUL.FTZ R30, R0.reuse, R134 ;  /* 0x00000086001e7220 */ /* 0x040fe20000410000 */
[----:B------:R-:W-:Y:S01]  /*d480*/  MOV R134, R32 ;  /* 0x0000002000867202 */ /* 0x000fe20000000f00 */
[----:B------:R-:W-:Y:S03]  /*d490*/  FMUL.FTZ R31, R0, R135 ;  /* 0x00000087001f7220 */ /* 0x000fe60000410000 */
[----:B------:R-:W-:Y:S01]  /*d4a0*/  FMUL.FTZ R32, R2, R136 ;  /* 0x0000008802207220 */ /* 0x000fe20000410000 */
[----:B------:R-:W-:Y:S01]  /*d4b0*/  MOV R136, R42 ;  /* 0x0000002a00887202 */ /* 0x000fe20000000f00 */
[C---:B------:R-:W-:Y:S01]  /*d4c0*/  FMUL.FTZ R42, R0.reuse, R146 ;  /* 0x00000092002a7220 */ /* 0x040fe20000410000 */
[----:B------:R-:W-:Y:S01]  /*d4d0*/  MOV R146, R43 ;  /* 0x0000002b00927202 */ /* 0x000fe20000000f00 */
[C---:B-1----:R-:W-:Y:S03]  /*d4e0*/  HMMA.16816.F32.BF16 R28, R108.reuse, R36, R28 ;  /* 0x000000246c1c723c */ /* 0x042fe6000004181c */
[----:B------:R-:W-:Y:S01]  /*d4f0*/  FMUL.FTZ R43, R0, R147 ;  /* 0x00000093002b7220 */ /* 0x000fe20000410000 */
[----:B------:R-:W-:Y:S01]  /*d500*/  MOV R147, R48 ;  /* 0x0000003000937202 */ /* 0x000fe20000000f00 */
[C---:B------:R-:W-:Y:S02]  /*d510*/  FMUL.FTZ R48, R2.reuse, R152 ;  /* 0x0000009802307220 */ /* 0x040fe40000410000 */
[----:B------:R-:W-:Y:S01]  /*d520*/  LDSM.16.MT88.4 R152, [R228+0x5800] ;  /* 0x00580000e498783b */ /* 0x000fe20000004200 */
[C---:B------:R-:W-:Y:S04]  /*d530*/  HMMA.16816.F32.BF16 R32, R108.reuse, R38, R32 ;  /* 0x000000266c20723c */ /* 0x040fe80000041820 */
[C---:B------:R-:W-:Y:S02]  /*d540*/  FMUL.FTZ R36, R2.reuse, R140 ;  /* 0x0000008c02247220 */ /* 0x040fe40000410000 */
[----:B------:R-:W-:Y:S02]  /*d550*/  FMUL.FTZ R37, R2, R141 ;  /* 0x0000008d02257220 */ /* 0x000fe40000410000 */
[C---:B------:R-:W-:Y:S04]  /*d560*/  FMUL.FTZ R38, R0.reuse, R142 ;  /* 0x0000008e00267220 */ /* 0x040fe80000410000 */
[----:B------:R-:W-:Y:S07]  /*d570*/  FMUL.FTZ R39, R0, R143 ;  /* 0x0000008f00277220 */ /* 0x000fee0000410000 */
[C---:B------:R-:W-:Y:S07]  /*d580*/  HMMA.16816.F32.BF16 R36, R108.reuse, R44, R36 ;  /* 0x0000002c6c24723c */ /* 0x040fee0000041824 */
[C---:B------:R-:W-:Y:S01]  /*d590*/  FMUL.FTZ R44, R2.reuse, R148 ;  /* 0x00000094022c7220 */ /* 0x040fe20000410000 */
[C---:B------:R-:W-:Y:S01]  /*d5a0*/  HMMA.16816.F32.BF16 R40, R108.reuse, R46, R40 ;  /* 0x0000002e6c28723c */ /* 0x040fe20000041828 */
[----:B------:R1:W-:Y:S03]  /*d5b0*/  MUFU.EX2 R148, R102 ;  /* 0x0000006600947308 */ /* 0x0003e60000000800 */
[----:B------:R-:W-:Y:S03]  /*d5c0*/  FMUL.FTZ R45, R2, R149 ;  /* 0x00000095022d7220 */ /* 0x000fe60000410000 */
[C---:B------:R-:W-:Y:S02]  /*d5d0*/  FMUL.FTZ R47, R0.reuse, R151 ;  /* 0x00000097002f7220 */ /* 0x040fe40000410000 */
[----:B------:R-:W-:Y:S07]  /*d5e0*/  FMUL.FTZ R46, R0, R150 ;  /* 0x00000096002e7220 */ /* 0x000fee0000410000 */
[C---:B------:R-:W-:Y:S08]  /*d5f0*/  HMMA.16816.F32.BF16 R44, R108.reuse, R112, R44 ;  /* 0x000000706c2c723c */ /* 0x040ff0000004182c */
[C---:B------:R-:W-:Y:S01]  /*d600*/  HMMA.16816.F32.BF16 R48, R108.reuse, R114, R48 ;  /* 0x000000726c30723c */ /* 0x040fe20000041830 */
[----:B------:R-:W3:Y:S03]  /*d610*/  LDSM.16.MT88.4 R112, [R224+0x6000] ;  /* 0x00600000e070783b */ /* 0x000ee60000004200 */
[----:B-1----:R-:W-:Y:S04]  /*d620*/  FFMA.FTZ R102, R107, c[0x0][0x2d0], -R103 ;  /* 0x0000b4006b667a23 */ /* 0x002fe80000010867 */
[C---:B---3--:R-:W-:Y:S01]  /*d630*/  HMMA.16816.F32.BF16 R52, R108.reuse, R116, R52 ;  /* 0x000000746c34723c */ /* 0x048fe20000041834 */
[----:B------:R1:W3:Y:S07]  /*d640*/  MUFU.EX2 R142, R102 ;  /* 0x00000066008e7308 */ /* 0x0002ee0000000800 */
[C---:B------:R-:W-:Y:S01]  /*d650*/  HMMA.16816.F32.BF16 R56, R108.reuse, R118, R56 ;  /* 0x000000766c38723c */ /* 0x040fe20000041838 */
[----:B------:R-:W3:Y:S07]  /*d660*/  LDSM.16.MT88.4 R116, [R228+0x6000] ;  /* 0x00600000e474783b */ /* 0x000eee0000004200 */
[C---:B------:R-:W-:Y:S08]  /*d670*/  HMMA.16816.F32.BF16 R60, R108.reuse, R120, R60 ;  /* 0x000000786c3c723c */ /* 0x040ff0000004183c */
[C---:B------:R-:W-:Y:S01]  /*d680*/  HMMA.16816.F32.BF16 R64, R108.reuse, R122, R64 ;  /* 0x0000007a6c40723c */ /* 0x040fe20000041840 */
[----:B------:R-:W3:Y:S03]  /*d690*/  LDSM.16.MT88.4 R120, [R227+0x6000] ;  /* 0x00600000e378783b */ /* 0x000ee60000004200 */
[--C-:B-1----:R-:W-:Y:S04]  /*d6a0*/  FFMA.FTZ R102, R212, c[0x0][0x2d0], -R3.reuse ;  /* 0x0000b400d4667a23 */ /* 0x102fe80000010803 */
[----:B------:R1:W-:Y:S01]  /*d6b0*/  MUFU.EX2 R143, R102 ;  /* 0x00000066008f7308 */ /* 0x0003e20000000800 */
[C---:B------:R-:W-:Y:S08]  /*d6c0*/  HMMA.16816.F32.BF16 R68, R108.reuse, R112, R68 ;  /* 0x000000706c44723c */ /* 0x040ff00000041844 */
[C---:B------:R-:W-:Y:S01]  /*d6d0*/  HMMA.16816.F32.BF16 R72, R108.reuse, R114, R72 ;  /* 0x000000726c48723c */ /* 0x040fe20000041848 */
[----:B------:R-:W3:Y:S07]  /*d6e0*/  LDSM.16.MT88.4 R112, [R230+0x6000] ;  /* 0x00600000e670783b */ /* 0x000eee0000004200 */
[C---:B---3--:R-:W-:Y:S04]  /*d6f0*/  HMMA.16816.F32.BF16 R76, R108.reuse, R116, R76 ;  /* 0x000000746c4c723c */ /* 0x048fe8000004184c */
[----:B-1----:R-:W-:Y:S04]  /*d700*/  FFMA.FTZ R102, R213, c[0x0][0x2d0], -R3 ;  /* 0x0000b400d5667a23 */ /* 0x002fe80000010803 */
[C---:B------:R-:W-:Y:S01]  /*d710*/  HMMA.16816.F32.BF16 R80, R108.reuse, R118, R80 ;  /* 0x000000766c50723c */ /* 0x040fe20000041850 */
[----:B------:R-:W1:Y:S01]  /*d720*/  LDSM.16.MT88.4 R116, [R224+0x800] ;  /* 0x00080000e074783b */ /* 0x000e620000004200 */
[----:B------:R3:W1:Y:S06]  /*d730*/  MUFU.EX2 R141, R102 ;  /* 0x00000066008d7308 */ /* 0x00066c0000000800 */
[C---:B------:R-:W-:Y:S08]  /*d740*/  HMMA.16816.F32.BF16 R84, R108.reuse, R120, R84 ;  /* 0x000000786c54723c */ /* 0x040ff00000041854 */
[C---:B------:R-:W-:Y:S01]  /*d750*/  HMMA.16816.F32.BF16 R88, R108.reuse, R122, R88 ;  /* 0x0000007a6c58723c */ /* 0x040fe20000041858 */
[----:B------:R-:W1:Y:S07]  /*d760*/  LDSM.16.MT88.4 R120, [R228+0x800] ;  /* 0x00080000e478783b */ /* 0x000e6e0000004200 */
[C---:B------:R-:W-:Y:S04]  /*d770*/  HMMA.16816.F32.BF16 R92, R108.reuse, R112, R92 ;  /* 0x000000706c5c723c */ /* 0x040fe8000004185c */
[--C-:B---3--:R-:W-:Y:S04]  /*d780*/  FFMA.FTZ R102, R214, c[0x0][0x2d0], -R103.reuse ;  /* 0x0000b400d6667a23 */ /* 0x108fe80000010867 */
[----:B------:R3:W-:Y:S04]  /*d790*/  MUFU.EX2 R140, R102 ;  /* 0x00000066008c7308 */ /* 0x0007e80000000800 */
[----:B---3--:R-:W-:Y:S06]  /*d7a0*/  FFMA.FTZ R102, R215, c[0x0][0x2d0], -R103 ;  /* 0x0000b400d7667a23 */ /* 0x008fec0000010867 */
[----:B------:R3:W1:Y:S02]  /*d7b0*/  MUFU.EX2 R151, R102 ;  /* 0x0000006600977308 */ /* 0x0006640000000800 */
[----:B---3--:R-:W-:Y:S02]  /*d7c0*/  FFMA.FTZ R102, R216, c[0x0][0x2d0], -R3 ;  /* 0x0000b400d8667a23 */ /* 0x008fe40000010803 */
[----:B----4-:R-:W-:Y:S06]  /*d7d0*/  FMUL.FTZ R99, R0, R99 ;  /* 0x0000006300637220 */ /* 0x010fec0000410000 */
[----:B------:R3:W-:Y:S01]  /*d7e0*/  MUFU.EX2 R144, R102 ;  /* 0x0000006600907308 */ /* 0x0007e20000000800 */
[----:B------:R-:W-:Y:S01]  /*d7f0*/  HMMA.16816.F32.BF16 R96, R108, R114, R96 ;  /* 0x000000726c60723c */ /* 0x000fe20000041860 */
[----:B------:R-:W4:Y:S06]  /*d800*/  LDSM.16.MT88.4 R112, [R230+0x800] ;  /* 0x00080000e670783b */ /* 0x000f2c0000004200 */
[----:B------:R-:W-:Y:S02]  /*d810*/  F2FP.BF16.PACK_AB R108, R142, R148 ;  /* 0x000000948e6c723e */ /* 0x000fe400000010ff */
[----:B-1----:R-:W-:Y:S03]  /*d820*/  F2FP.BF16.PACK_AB R109, R141, R143 ;  /* 0x0000008f8d6d723e */ /* 0x002fe600000010ff */
[----:B------:R-:W-:Y:S01]  /*d830*/  F2FP.BF16.PACK_AB R110, R151, R140 ;  /* 0x0000008c976e723e */ /* 0x000fe200000010ff */
[----:B--2---:R-:W-:Y:S04]  /*d840*/  FFMA.FTZ R2, R2, R106, R245 ;  /* 0x0000006a02027223 */ /* 0x004fe800000100f5 */
[----:B------:R-:W-:Y:S02]  /*d850*/  FADD.FTZ R2, R247, R2 ;  /* 0x00000002f7027221 */ /* 0x000fe40000010000 */
[----:B---3--:R-:W-:Y:S02]  /*d860*/  FFMA.FTZ R102, R217, c[0x0][0x2d0], -R3 ;  /* 0x0000b400d9667a23 */ /* 0x008fe40000010803 */
[----:B------:R-:W-:Y:S02]  /*d870*/  FADD.FTZ R2, R231, R2 ;  /* 0x00000002e7027221 */ /* 0x000fe40000010000 */
[----:B------:R1:W2:Y:S02]  /*d880*/  MUFU.EX2 R150, R102 ;  /* 0x0000006600967308 */ /* 0x0002a40000000800 */
[----:B------:R-:W-:Y:S02]  /*d890*/  FADD.FTZ R2, R251, R2 ;  /* 0x00000002fb027221 */ /* 0x000fe40000010000 */
[--C-:B-1----:R-:W-:Y:S01]  /*d8a0*/  FFMA.FTZ R102, R218, c[0x0][0x2d0], -R103.reuse ;  /* 0x0000b400da667a23 */ /* 0x102fe20000010867 */
[----:B--2---:R-:W-:Y:S05]  /*d8b0*/  F2FP.BF16.PACK_AB R111, R150, R144 ;  /* 0x00000090966f723e */ /* 0x004fea00000010ff */
[----:B------:R1:W-:Y:S02]  /*d8c0*/  MUFU.EX2 R149, R102 ;  /* 0x0000006600957308 */ /* 0x0003e40000000800 */
[C---:B------:R-:W-:Y:S08]  /*d8d0*/  HMMA.16816.F32.BF16 R4, R108.reuse, R116, R4 ;  /* 0x000000746c04723c */ /* 0x040ff00000041804 */
[C---:B------:R-:W-:Y:S01]  /*d8e0*/  HMMA.16816.F32.BF16 R8, R108.reuse, R118, R8 ;  /* 0x000000766c08723c */ /* 0x040fe20000041808 */
[----:B------:R-:W2:Y:S07]  /*d8f0*/  LDSM.16.MT88.4 R116, [R224+0x3800] ;  /* 0x00380000e074783b */ /* 0x000eae0000004200 */
[C---:B------:R-:W-:Y:S04]  /*d900*/  HMMA.16816.F32.BF16 R12, R108.reuse, R120, R12 ;  /* 0x000000786c0c723c */ /* 0x040fe8000004180c */
[----:B-1----:R-:W-:Y:S04]  /*d910*/  FFMA.FTZ R102, R219, c[0x0][0x2d0], -R103 ;  /* 0x0000b400db667a23 */ /* 0x002fe80000010867 */
[C---:B------:R-:W-:Y:S01]  /*d920*/  HMMA.16816.F32.BF16 R16, R108.reuse, R122, R16 ;  /* 0x0000007a6c10723c */ /* 0x040fe20000041810 */
[----:B------:R1:W3:Y:S01]  /*d930*/  MUFU.EX2 R135, R102 ;  /* 0x0000006600877308 */ /* 0x0002e20000000800 */
[----:B------:R-:W3:Y:S06]  /*d940*/  LDSM.16.MT88.4 R120, [R228+0x3800] ;  /* 0x00380000e478783b */ /* 0x000eec0000004200 */
[C---:B------:R-:W-:Y:S08]  /*d950*/  HMMA.16816.F32.BF16 R20, R108.reuse, R124, R20 ;  /* 0x0000007c6c14723c */ /* 0x040ff00000041814 */
[C---:B------:R-:W-:Y:S01]  /*d960*/  HMMA.16816.F32.BF16 R24, R108.reuse, R126, R24 ;  /* 0x0000007e6c18723c */ /* 0x040fe20000041818 */
[----:B------:R-:W3:Y:S07]  /*d970*/  LDSM.16.MT88.4 R124, [R227+0x3800] ;  /* 0x00380000e37c783b */ /* 0x000eee0000004200 */
[C---:B----4-:R-:W-:Y:S04]  /*d980*/  HMMA.16816.F32.BF16 R28, R108.reuse, R112, R28 ;  /* 0x000000706c1c723c */ /* 0x050fe8000004181c */
[--C-:B-1----:R-:W-:Y:S04]  /*d990*/  FFMA.FTZ R102, R220, c[0x0][0x2d0], -R3.reuse ;  /* 0x0000b400dc667a23 */ /* 0x102fe80000010803 */
[C---:B------:R-:W-:Y:S01]  /*d9a0*/  HMMA.16816.F32.BF16 R32, R108.reuse, R114, R32 ;  /* 0x000000726c20723c */ /* 0x040fe20000041820 */
[----:B------:R1:W-:Y:S01]  /*d9b0*/  MUFU.EX2 R221, R102 ;  /* 0x0000006600dd7308 */ /* 0x0003e20000000800 */
[----:B------:R-:W4:Y:S06]  /*d9c0*/  LDSM.16.MT88.4 R112, [R230+0x3800] ;  /* 0x00380000e670783b */ /* 0x000f2c0000004200 */
[C---:B--2---:R-:W-:Y:S08]  /*d9d0*/  HMMA.16816.F32.BF16 R36, R108.reuse, R116, R36 ;  /* 0x000000746c24723c */ /* 0x044ff00000041824 */
[C---:B------:R-:W-:Y:S01]  /*d9e0*/  HMMA.16816.F32.BF16 R40, R108.reuse, R118, R40 ;  /* 0x000000766c28723c */ /* 0x040fe20000041828 */
[----:B------:R-:W2:Y:S07]  /*d9f0*/  LDSM.16.MT88.4 R116, [R224+0x6800] ;  /* 0x00680000e074783b */ /* 0x000eae0000004200 */
[C---:B---3--:R-:W-:Y:S04]  /*da00*/  HMMA.16816.F32.BF16 R44, R108.reuse, R120, R44 ;  /* 0x000000786c2c723c */ /* 0x048fe8000004182c */
        /* <DEDUP_REMOVED lines=19> */
[----:B------:R-:W2:Y:S06]  /*db40*/  LDSM.16.MT88.4 R120, [R228+0x1000] ;  /* 0x00100000e478783b */ /* 0x000eac0000004200 */
[C---:B------:R-:W-:Y:S08]  /*db50*/  HMMA.16816.F32.BF16 R84, R108.reuse, R124, R84 ;  /* 0x0000007c6c54723c */ /* 0x040ff00000041854 */
[C---:B------:R-:W-:Y:S01]  /*db60*/  HMMA.16816.F32.BF16 R88, R108.reuse, R126, R88 ;  /* 0x0000007e6c58723c */ /* 0x040fe20000041858 */
[----:B------:R-:W2:Y:S07]  /*db70*/  LDSM.16.MT88.4 R124, [R227+0x1000] ;  /* 0x00100000e37c783b */ /* 0x000eae0000004200 */
[C---:B----4-:R-:W-:Y:S04]  /*db80*/  HMMA.16816.F32.BF16 R92, R108.reuse, R112, R92 ;  /* 0x000000706c5c723c */ /* 0x050fe8000004185c */
[--C-:B-1----:R-:W-:Y:S04]  /*db90*/  FFMA.FTZ R102, R147, c[0x0][0x2d0], -R3.reuse ;  /* 0x0000b40093667a23 */ /* 0x102fe80000010803 */
[----:B------:R-:W-:Y:S01]  /*dba0*/  HMMA.16816.F32.BF16 R96, R108, R114, R96 ;  /* 0x000000726c60723c */ /* 0x000fe20000041860 */
[----:B------:R1:W-:Y:S01]  /*dbb0*/  MUFU.EX2 R219, R102 ;  /* 0x0000006600db7308 */ /* 0x0003e20000000800 */
[----:B------:R-:W4:Y:S05]  /*dbc0*/  LDSM.16.MT88.4 R112, [R230+0x1000] ;  /* 0x00100000e670783b */ /* 0x000f2a0000004200 */
[----:B------:R-:W-:Y:S02]  /*dbd0*/  F2FP.BF16.PACK_AB R108, R135, R149 ;  /* 0x00000095876c723e */ /* 0x000fe400000010ff */
[----:B------:R-:W-:Y:S03]  /*dbe0*/  F2FP.BF16.PACK_AB R109, R220, R221 ;  /* 0x000000dddc6d723e */ /* 0x000fe600000010ff */
[----:B---3--:R-:W-:Y:S01]  /*dbf0*/  F2FP.BF16.PACK_AB R110, R133, R132 ;  /* 0x00000084856e723e */ /* 0x008fe200000010ff */
[----:B-1----:R-:W-:Y:S04]  /*dc00*/  FFMA.FTZ R102, R146, c[0x0][0x2d0], -R3 ;  /* 0x0000b40092667a23 */ /* 0x002fe80000010803 */
[----:B------:R1:W3:Y:S02]  /*dc10*/  MUFU.EX2 R218, R102 ;  /* 0x0000006600da7308 */ /* 0x0002e40000000800 */
[--C-:B-1----:R-:W-:Y:S01]  /*dc20*/  FFMA.FTZ R102, R134, c[0x0][0x2d0], -R103.reuse ;  /* 0x0000b40086667a23 */ /* 0x102fe20000010867 */
[----:B---3--:R-:W-:Y:S07]  /*dc30*/  F2FP.BF16.PACK_AB R111, R218, R219 ;  /* 0x000000dbda6f723e */ /* 0x008fee00000010ff */
[----:B------:R1:W-:Y:S01]  /*dc40*/  MUFU.EX2 R134, R102 ;  /* 0x0000006600867308 */ /* 0x0003e20000000800 */
[C---:B--2---:R-:W-:Y:S08]  /*dc50*/  HMMA.16816.F32.BF16 R4, R108.reuse, R116, R4 ;  /* 0x000000746c04723c */ /* 0x044ff00000041804 */
        /* <DEDUP_REMOVED lines=59> */
[--C-:B-1----:R-:W-:Y:S02]  /*e010*/  FFMA.FTZ R102, R128, c[0x0][0x2d0], -R103.reuse ;  /* 0x0000b40080667a23 */ /* 0x102fe40000010867 */
[----:B------:R-:W-:Y:S02]  /*e020*/  FFMA.FTZ R128, R164, c[0x0][0x2d0], -R103 ;  /* 0x0000b400a4807a23 */ /* 0x000fe40000010867 */
[C---:B------:R-:W-:Y:S01]  /*e030*/  HMMA.16816.F32.BF16 R16, R108.reuse, R122, R16 ;  /* 0x0000007a6c10723c */ /* 0x040fe20000041810 */
[----:B------:R1:W-:Y:S01]  /*e040*/  MUFU.EX2 R130, R102 ;  /* 0x0000006600827308 */ /* 0x0003e20000000800 */
[----:B------:R-:W3:Y:S02]  /*e050*/  LDSM.16.MT88.4 R120, [R228+0x4800] ;  /* 0x00480000e478783b */ /* 0x000ee40000004200 */
[--C-:B------:R-:W-:Y:S04]  /*e060*/  FFMA.FTZ R164, R159, c[0x0][0x2d0], -R3.reuse ;  /* 0x0000b4009fa47a23 */ /* 0x100fe80000010803 */
[C---:B------:R-:W-:Y:S03]  /*e070*/  HMMA.16816.F32.BF16 R20, R108.reuse, R124, R20 ;  /* 0x0000007c6c14723c */ /* 0x040fe60000041814 */
[----:B------:R-:W-:Y:S05]  /*e080*/  MUFU.EX2 R212, R128 ;  /* 0x0000008000d47308 */ /* 0x000fea0000000800 */
[C---:B------:R-:W-:Y:S01]  /*e090*/  HMMA.16816.F32.BF16 R24, R108.reuse, R126, R24 ;  /* 0x0000007e6c18723c */ /* 0x040fe20000041818 */
[----:B------:R-:W3:Y:S04]  /*e0a0*/  LDSM.16.MT88.4 R124, [R227+0x4800] ;  /* 0x00480000e37c783b */ /* 0x000ee80000004200 */
[----:B------:R-:W-:Y:S03]  /*e0b0*/  MUFU.EX2 R164, R164 ;  /* 0x000000a400a47308 */ /* 0x000fe60000000800 */
        /* <DEDUP_REMOVED lines=11> */
[----:B------:R1:W-:Y:S01]  /*e170*/  MUFU.EX2 R208, R102 ;  /* 0x0000006600d07308 */ /* 0x0003e20000000800 */
[----:B------:R-:W3:Y:S06]  /*e180*/  LDSM.16.MT88.4 R120, [R228+0x7800] ;  /* 0x00780000e478783b */ /* 0x000eec0000004200 */
[C---:B------:R-:W-:Y:S08]  /*e190*/  HMMA.16816.F32.BF16 R52, R108.reuse, R124, R52 ;  /* 0x0000007c6c34723c */ /* 0x040ff00000041834 */
[C---:B------:R-:W-:Y:S01]  /*e1a0*/  HMMA.16816.F32.BF16 R56, R108.reuse, R126, R56 ;  /* 0x0000007e6c38723c */ /* 0x040fe20000041838 */
[----:B------:R-:W3:Y:S07]  /*e1b0*/  LDSM.16.MT88.4 R124, [R227+0x7800] ;  /* 0x00780000e37c783b */ /* 0x000eee0000004200 */
[C---:B----4-:R-:W-:Y:S04]  /*e1c0*/  HMMA.16816.F32.BF16 R60, R108.reuse, R112, R60 ;  /* 0x000000706c3c723c */ /* 0x050fe8000004183c */
[--C-:B-1----:R-:W-:Y:S02]  /*e1d0*/  FFMA.FTZ R102, R211, c[0x0][0x2d0], -R103.reuse ;  /* 0x0000b400d3667a23 */ /* 0x102fe40000010867 */
[--C-:B------:R-:W-:Y:S02]  /*e1e0*/  FFMA.FTZ R211, R157, c[0x0][0x2d0], -R103.reuse ;  /* 0x0000b4009dd37a23 */ /* 0x100fe40000010867 */
[C---:B------:R-:W-:Y:S01]  /*e1f0*/  HMMA.16816.F32.BF16 R64, R108.reuse, R114, R64 ;  /* 0x000000726c40723c */ /* 0x040fe20000041840 */
[----:B------:R1:W-:Y:S01]  /*e200*/  MUFU.EX2 R223, R102 ;  /* 0x0000006600df7308 */ /* 0x0003e20000000800 */
[----:B------:R4:W5:Y:S04]  /*e210*/  LDL.LU R157, [R1+0xc4] ;  /* 0x0000c400019d7983 */ /* 0x0009680000300800 */
[----:B------:R-:W4:Y:S02]  /*e220*/  LDSM.16.MT88.4 R112, [R230+0x7800] ;  /* 0x00780000e670783b */ /* 0x000f240000004200 */
[C---:B--2---:R-:W-:Y:S03]  /*e230*/  HMMA.16816.F32.BF16 R68, R108.reuse, R116, R68 ;  /* 0x000000746c44723c */ /* 0x044fe60000041844 */
[----:B------:R-:W-:Y:S05]  /*e240*/  MUFU.EX2 R211, R211 ;  /* 0x000000d300d37308 */ /* 0x000fea0000000800 */
[C---:B------:R-:W-:Y:S01]  /*e250*/  HMMA.16816.F32.BF16 R72, R108.reuse, R118, R72 ;  /* 0x000000766c48723c */ /* 0x040fe20000041848 */
[----:B------:R-:W2:Y:S07]  /*e260*/  LDSM.16.MT88.4 R116, [R224+0x2000] ;  /* 0x00200000e074783b */ /* 0x000eae0000004200 */
[C---:B---3--:R-:W-:Y:S04]  /*e270*/  HMMA.16816.F32.BF16 R76, R108.reuse, R120, R76 ;  /* 0x000000786c4c723c */ /* 0x048fe8000004184c */
[--C-:B-1----:R-:W-:Y:S02]  /*e280*/  FFMA.FTZ R102, R210, c[0x0][0x2d0], -R103.reuse ;  /* 0x0000b400d2667a23 */ /* 0x102fe40000010867 */
[----:B------:R-:W-:Y:S02]  /*e290*/  FFMA.FTZ R210, R158, c[0x0][0x2d0], -R103 ;  /* 0x0000b4009ed27a23 */ /* 0x000fe40000010867 */
[C---:B------:R-:W-:Y:S01]  /*e2a0*/  HMMA.16816.F32.BF16 R80, R108.reuse, R122, R80 ;  /* 0x0000007a6c50723c */ /* 0x040fe20000041850 */
[----:B------:R1:W3:Y:S01]  /*e2b0*/  MUFU.EX2 R222, R102 ;  /* 0x0000006600de7308 */ /* 0x0002e20000000800 */
[----:B------:R1:W5:Y:S04]  /*e2c0*/  LDL.LU R158, [R1+0xc0] ;  /* 0x0000c000019e7983 */ /* 0x0003680000300800 */
[----:B------:R2:W5:Y:S02]  /*e2d0*/  LDL.LU R159, [R1+0xbc] ;  /* 0x0000bc00019f7983 */ /* 0x0005640000300800 */
[C---:B------:R-:W-:Y:S02]  /*e2e0*/  HMMA.16816.F32.BF16 R84, R108.reuse, R124, R84 ;  /* 0x0000007c6c54723c */ /* 0x040fe40000041854 */
[----:B------:R-:W2:Y:S01]  /*e2f0*/  LDSM.16.MT88.4 R120, [R228+0x2000] ;  /* 0x00200000e478783b */ /* 0x000ea20000004200 */
[----:B------:R-:W-:Y:S05]  /*e300*/  MUFU.EX2 R210, R210 ;  /* 0x000000d200d27308 */ /* 0x000fea0000000800 */
[C---:B------:R-:W-:Y:S02]  /*e310*/  HMMA.16816.F32.BF16 R88, R108.reuse, R126, R88 ;  /* 0x0000007e6c58723c */ /* 0x040fe40000041858 */
[----:B------:R-:W2:Y:S06]  /*e320*/  LDSM.16.MT88.4 R124, [R227+0x2000] ;  /* 0x00200000e37c783b */ /* 0x000eac0000004200 */
[C---:B----4-:R-:W-:Y:S04]  /*e330*/  HMMA.16816.F32.BF16 R92, R108.reuse, R112, R92 ;  /* 0x000000706c5c723c */ /* 0x050fe8000004185c */
[--C-:B-1----:R-:W-:Y:S01]  /*e340*/  FFMA.FTZ R102, R167, c[0x0][0x2d0], -R3.reuse ;  /* 0x0000b400a7667a23 */ /* 0x102fe20000010803 */
[----:B---3--:R-:W-:Y:S03]  /*e350*/  F2FP.BF16.PACK_AB R106, R222, R223 ;  /* 0x000000dfde6a723e */ /* 0x008fe600000010ff */
[----:B------:R-:W-:Y:S01]  /*e360*/  HMMA.16816.F32.BF16 R96, R108, R114, R96 ;  /* 0x000000726c60723c */ /* 0x000fe20000041860 */
[----:B------:R1:W-:Y:S01]  /*e370*/  MUFU.EX2 R167, R102 ;  /* 0x0000006600a77308 */ /* 0x0003e20000000800 */
[----:B------:R-:W3:Y:S08]  /*e380*/  LDSM.16.MT88.4 R108, [R230+0x2000] ;  /* 0x00200000e66c783b */ /* 0x000ef00000004200 */
[----:B------:R-:W2:Y:S02]  /*e390*/  LDSM.16.MT88.4 R112, [R224+0x5000] ;  /* 0x00500000e070783b */ /* 0x000ea40000004200 */
[----:B-1----:R-:W-:Y:S04]  /*e3a0*/  FFMA.FTZ R102, R166, c[0x0][0x2d0], -R3 ;  /* 0x0000b400a6667a23 */ /* 0x002fe80000010803 */
[----:B------:R1:W1:Y:S02]  /*e3b0*/  MUFU.EX2 R166, R102 ;  /* 0x0000006600a67308 */ /* 0x0002640000000800 */
[----:B-1----:R-:W-:Y:S01]  /*e3c0*/  FFMA.FTZ R102, R165, c[0x0][0x2d0], -R103 ;  /* 0x0000b400a5667a23 */ /* 0x002fe20000010867 */
[----:B------:R-:W-:Y:S01]  /*e3d0*/  F2FP.BF16.PACK_AB R107, R166, R167 ;  /* 0x000000a7a66b723e */ /* 0x000fe200000010ff */
[--C-:B------:R-:W-:Y:S02]  /*e3e0*/  FFMA.FTZ R165, R244, c[0x0][0x2d0], -R3.reuse ;  /* 0x0000b400f4a57a23 */ /* 0x100fe40000010803 */
[----:B------:R1:W5:Y:S01]  /*e3f0*/  LDL.LU R244, [R1+0xb8] ;  /* 0x0000b80001f47983 */ /* 0x0003620000300800 */
[--C-:B------:R-:W-:Y:S01]  /*e400*/  FFMA.FTZ R103, R105, c[0x0][0x2d0], -R3.reuse ;  /* 0x0000b40069677a23 */ /* 0x100fe20000010803 */
[----:B------:R-:W-:Y:S01]  /*e410*/  F2FP.BF16.PACK_AB R105, R208, R209 ;  /* 0x000000d1d069723e */ /* 0x000fe200000010ff */
[----:B------:R-:W-:Y:S01]  /*e420*/  FFMA.FTZ R3, R104, c[0x0][0x2d0], -R3 ;  /* 0x0000b40068037a23 */ /* 0x000fe20000010803 */
[----:B------:R1:W5:Y:S01]  /*e430*/  LDL.LU R245, [R1+0xb4] ;  /* 0x0000b40001f57983 */ /* 0x0003620000300800 */
[----:B------:R-:W-:Y:S01]  /*e440*/  F2FP.BF16.PACK_AB R104, R130, R136 ;  /* 0x000000888268723e */ /* 0x000fe200000010ff */
[----:B------:R-:W1:Y:S02]  /*e450*/  MUFU.EX2 R215, R102 ;  /* 0x0000006600d77308 */ /* 0x000e640000000800 */
[----:B------:R-:W4:Y:S04]  /*e460*/  LDL.LU R129, [R1+0x1c] ;  /* 0x00001c0001817983 */ /* 0x000f280000300800 */
[C---:B--2---:R-:W-:Y:S04]  /*e470*/  HMMA.16816.F32.BF16 R4, R104.reuse, R116, R4 ;  /* 0x000000746804723c */ /* 0x044fe80000041804 */
[----:B------:R2:W-:Y:S04]  /*e480*/  MUFU.EX2 R102, R3 ;  /* 0x0000000300667308 */ /* 0x0005e80000000800 */
[C---:B------:R-:W-:Y:S01]  /*e490*/  HMMA.16816.F32.BF16 R8, R104.reuse, R118, R8 ;  /* 0x000000766808723c */ /* 0x040fe20000041808 */
[----:B------:R-:W1:Y:S05]  /*e4a0*/  LDSM.16.MT88.4 R116, [R228+0x5000] ;  /* 0x00500000e474783b */ /* 0x000e6a0000004200 */
[----:B------:R-:W1:Y:S02]  /*e4b0*/  MUFU.EX2 R165, R165 ;  /* 0x000000a500a57308 */ /* 0x000e640000000800 */
[C---:B------:R-:W-:Y:S08]  /*e4c0*/  HMMA.16816.F32.BF16 R12, R104.reuse, R120, R12 ;  /* 0x00000078680c723c */ /* 0x040ff0000004180c */
[C---:B------:R-:W-:Y:S01]  /*e4d0*/  HMMA.16816.F32.BF16 R16, R104.reuse, R122, R16 ;  /* 0x0000007a6810723c */ /* 0x040fe20000041810 */
[----:B------:R-:W1:Y:S01]  /*e4e0*/  LDSM.16.MT88.4 R120, [R227+0x5000] ;  /* 0x00500000e378783b */ /* 0x000e620000004200 */
[----:B------:R-:W1:Y:S02]  /*e4f0*/  MUFU.EX2 R103, R103 ;  /* 0x0000006700677308 */ /* 0x000e640000000800 */
[----:B--2---:R-:W-:Y:S04]  /*e500*/  MOV R3, R130 ;  /* 0x0000008200037202 */ /* 0x004fe80000000f00 */
[C---:B------:R-:W-:Y:S08]  /*e510*/  HMMA.16816.F32.BF16 R20, R104.reuse, R124, R20 ;  /* 0x0000007c6814723c */ /* 0x040ff00000041814 */
[C---:B------:R-:W-:Y:S01]  /*e520*/  HMMA.16816.F32.BF16 R24, R104.reuse, R126, R24 ;  /* 0x0000007e6818723c */ /* 0x040fe20000041818 */
[----:B------:R-:W2:Y:S07]  /*e530*/  LDSM.16.MT88.4 R124, [R230+0x5000] ;  /* 0x00500000e67c783b */ /* 0x000eae0000004200 */
[C---:B---3--:R-:W-:Y:S08]  /*e540*/  HMMA.16816.F32.BF16 R28, R104.reuse, R108, R28 ;  /* 0x0000006c681c723c */ /* 0x048ff0000004181c */
        /* <DEDUP_REMOVED lines=8> */
[C---:B------:R-:W-:Y:S08]  /*e5d0*/  HMMA.16816.F32.BF16 R52, R104.reuse, R120, R52 ;  /* 0x000000786834723c */ /* 0x040ff00000041834 */
[C---:B------:R-:W-:Y:S01]  /*e5e0*/  HMMA.16816.F32.BF16 R56, R104.reuse, R122, R56 ;  /* 0x0000007a6838723c */ /* 0x040fe20000041838 */
[----:B------:R-:W1:Y:S07]  /*e5f0*/  LDSM.16.MT88.4 R120, [R230+0x8000] ;  /* 0x00800000e678783b */ /* 0x000e6e0000004200 */
[C---:B--2---:R-:W-:Y:S08]  /*e600*/  HMMA.16816.F32.BF16 R60, R104.reuse, R124, R60 ;  /* 0x0000007c683c723c */ /* 0x044ff0000004183c */
[C---:B------:R-:W-:Y:S01]  /*e610*/  HMMA.16816.F32.BF16 R64, R104.reuse, R126, R64 ;  /* 0x0000007e6840723c */ /* 0x040fe20000041840 */
[----:B------:R-:W-:Y:S07]  /*e620*/  LDSM.16.MT88.4 R124, [R228+0x2800] ;  /* 0x00280000e47c783b */ /* 0x000fee0000004200 */
[C---:B---3--:R-:W-:Y:S08]  /*e630*/  HMMA.16816.F32.BF16 R68, R104.reuse, R108, R68 ;  /* 0x0000006c6844723c */ /* 0x048ff00000041844 */
[C---:B------:R-:W-:Y:S08]  /*e640*/  HMMA.16816.F32.BF16 R72, R104.reuse, R110, R72 ;  /* 0x0000006e6848723c */ /* 0x040ff00000041848 */
[C---:B------:R-:W-:Y:S08]  /*e650*/  HMMA.16816.F32.BF16 R76, R104.reuse, R112, R76 ;  /* 0x00000070684c723c */ /* 0x040ff0000004184c */
[C---:B------:R-:W-:Y:S01]  /*e660*/  HMMA.16816.F32.BF16 R80, R104.reuse, R114, R80 ;  /* 0x000000726850723c */ /* 0x040fe20000041850 */
[----:B------:R-:W2:Y:S07]  /*e670*/  LDSM.16.MT88.4 R112, [R224+0x2800] ;  /* 0x00280000e070783b */ /* 0x000eae0000004200 */
[C---:B-1----:R-:W-:Y:S08]  /*e680*/  HMMA.16816.F32.BF16 R84, R104.reuse, R116, R84 ;  /* 0x000000746854723c */ /* 0x042ff00000041854 */
[C---:B------:R-:W-:Y:S08]  /*e690*/  HMMA.16816.F32.BF16 R88, R104.reuse, R118, R88 ;  /* 0x000000766858723c */ /* 0x040ff00000041858 */
[C---:B------:R-:W-:Y:S07]  /*e6a0*/  HMMA.16816.F32.BF16 R92, R104.reuse, R120, R92 ;  /* 0x00000078685c723c */ /* 0x040fee000004185c */
[----:B------:R-:W-:Y:S01]  /*e6b0*/  MOV R120, R139 ;  /* 0x0000008b00787202 */ /* 0x000fe20000000f00 */
[----:B------:R-:W-:Y:S04]  /*e6c0*/  HMMA.16816.F32.BF16 R96, R104, R122, R96 ;  /* 0x0000007a6860723c */ /* 0x000fe80000041860 */
[----:B------:R-:W-:Y:S03]  /*e6d0*/  MOV R121, R138 ;  /* 0x0000008a00797202 */ /* 0x000fe60000000f00 */
[----:B------:R-:W-:Y:S02]  /*e6e0*/  F2FP.BF16.PACK_AB R104, R212, R215 ;  /* 0x000000d7d468723e */ /* 0x000fe400000010ff */
[----:B------:R-:W-:Y:S03]  /*e6f0*/  F2FP.BF16.PACK_AB R105, R165, R164 ;  /* 0x000000a4a569723e */ /* 0x000fe600000010ff */
[----:B------:R-:W-:Y:S02]  /*e700*/  F2FP.BF16.PACK_AB R106, R210, R211 ;  /* 0x000000d3d26a723e */ /* 0x000fe400000010ff */
[----:B------:R-:W-:Y:S02]  /*e710*/  F2FP.BF16.PACK_AB R107, R102, R103 ;  /* 0x00000067666b723e */ /* 0x000fe400000010ff */
[----:B------:R-:W-:Y:S02]  /*e720*/  MOV R122, R137 ;  /* 0x00000089007a7202 */ /* 0x000fe40000000f00 */
[----:B------:R-:W-:Y:S02]  /*e730*/  MOV R123, R136 ;  /* 0x00000088007b7202 */ /* 0x000fe40000000f00 */
[----:B------:R-:W-:Y:S01]  /*e740*/  LDSM.16.MT88.4 R136, [R230+0x2800] ;  /* 0x00280000e688783b */ /* 0x000fe20000004200 */
[C---:B--2---:R-:W-:Y:S07]  /*e750*/  HMMA.16816.F32.BF16 R108, R104.reuse, R112, R4 ;  /* 0x00000070686c723c */ /* 0x044fee0000041804 */
[----:B------:R-:W-:Y:S01]  /*e760*/  LDSM.16.MT88.4 R4, [R227+0x5800] ;  /* 0x00580000e304783b */ /* 0x000fe20000004200 */
[C---:B------:R-:W-:Y:S07]  /*e770*/  HMMA.16816.F32.BF16 R112, R104.reuse, R114, R8 ;  /* 0x000000726870723c */ /* 0x040fee0000041808 */
[----:B------:R-:W-:Y:S01]  /*e780*/  MOV R11, R144 ;  /* 0x00000090000b7202 */ /* 0x000fe20000000f00 */
[C---:B------:R-:W-:Y:S01]  /*e790*/  HMMA.16816.F32.BF16 R116, R104.reuse, R124, R12 ;  /* 0x0000007c6874723c */ /* 0x040fe2000004180c */
[----:B------:R-:W-:Y:S06]  /*e7a0*/  LDSM.16.MT88.4 R144, [R224+0x5800] ;  /* 0x00580000e090783b */ /* 0x000fec0000004200 */
[----:B------:R-:W-:Y:S02]  /*e7b0*/  MOV R12, R122 ;  /* 0x0000007a000c7202 */ /* 0x000fe40000000f00 */
[----:B------:R-:W-:Y:S03]  /*e7c0*/  MOV R13, R123 ;  /* 0x0000007b000d7202 */ /* 0x000fe60000000f00 */
[----:B------:R-:W-:Y:S02]  /*e7d0*/  MOV R14, R120 ;  /* 0x00000078000e7202 */ /* 0x000fe40000000f00 */
[----:B------:R-:W-:Y:S02]  /*e7e0*/  MOV R15, R121 ;  /* 0x00000079000f7202 */ /* 0x000fe40000000f00 */
[C---:B------:R-:W-:Y:S03]  /*e7f0*/  HMMA.16816.F32.BF16 R120, R104.reuse, R126, R16 ;  /* 0x0000007e6878723c */ /* 0x040fe60000041810 */
[----:B------:R-:W-:Y:S02]  /*e800*/  MOV R125, R11 ;  /* 0x0000000b007d7202 */ /* 0x000fe40000000f00 */
[----:B------:R-:W-:Y:S02]  /*e810*/  LDSM.16.MT88.4 R8, [R230+0x5800] ;  /* 0x00580000e608783b */ /* 0x000fe40000004200 */
[----:B------:R-:W-:Y:S01]  /*e820*/  MOV R19, R125 ;  /* 0x0000007d00137202 */ /* 0x000fe20000000f00 */
[----:B----4-:R-:W-:Y:S05]  /*e830*/  FFMA.FTZ R0, R0, R129, R246 ;  /* 0x0000008100007223 */ /* 0x010fea00000100f6 */
[----:B------:R1:W5:Y:S01]  /*e840*/  LDL.LU R246, [R1+0xb0] ;  /* 0x0000b00001f67983 */ /* 0x0003620000300800 */
[----:B------:R-:W-:Y:S03]  /*e850*/  FADD.FTZ R0, R248, R0 ;  /* 0x00000000f8007221 */ /* 0x000fe60000010000 */
[----:B------:R1:W5:Y:S01]  /*e860*/  LDL.LU R247, [R1+0xac] ;  /* 0x0000ac0001f77983 */ /* 0x0003620000300800 */
[----:B------:R-:W-:Y:S03]  /*e870*/  FADD.FTZ R0, R252, R0 ;  /* 0x00000000fc007221 */ /* 0x000fe60000010000 */
[----:B------:R1:W5:Y:S01]  /*e880*/  LDL.LU R248, [R1+0xa8] ;  /* 0x0000a80001f87983 */ /* 0x0003620000300800 */
[----:B------:R-:W-:Y:S03]  /*e890*/  FADD.FTZ R0, R250, R0 ;  /* 0x00000000fa007221 */ /* 0x000fe60000010000 */
[----:B------:R1:W5:Y:S04]  /*e8a0*/  LDL.LU R231, [R1+0xa4] ;  /* 0x0000a40001e77983 */ /* 0x0003680000300800 */
[----:B------:R1:W5:Y:S04]  /*e8b0*/  LDL.LU R252, [R1+0xa0] ;  /* 0x0000a00001fc7983 */ /* 0x0003680000300800 */
[----:B------:R1:W5:Y:S04]  /*e8c0*/  LDL.LU R251, [R1+0x9c] ;  /* 0x00009c0001fb7983 */ /* 0x0003680000300800 */
[----:B------:R1:W5:Y:S04]  /*e8d0*/  LDL.LU R250, [R1+0x98] ;  /* 0x0000980001fa7983 */ /* 0x0003680000300800 */
[----:B------:R-:W2:Y:S02]  /*e8e0*/  LDSM.16.MT88.4 R128, [R227+0x2800] ;  /* 0x00280000e380783b */ /* 0x000ea40000004200 */
[C---:B--2---:R-:W-:Y:S07]  /*e8f0*/  HMMA.16816.F32.BF16 R124, R104.reuse, R128, R20 ;  /* 0x00000080687c723c */ /* 0x044fee0000041814 */
[----:B------:R-:W-:Y:S01]  /*e900*/  MOV R22, R12 ;  /* 0x0000000c00167202 */ /* 0x000fe20000000f00 */
[C---:B------:R-:W-:Y:S04]  /*e910*/  HMMA.16816.F32.BF16 R128, R104.reuse, R130, R24 ;  /* 0x000000826880723c */ /* 0x040fe80000041818 */
[----:B------:R-:W-:Y:S02]  /*e920*/  MOV R23, R13 ;  /* 0x0000000d00177202 */ /* 0x000fe40000000f00 */
[----:B------:R-:W-:Y:S02]  /*e930*/  MOV R21, R14 ;  /* 0x0000000e00157202 */ /* 0x000fe40000000f00 */
[----:B------:R-:W-:Y:S04]  /*e940*/  MOV R24, R135 ;  /* 0x0000008700187202 */ /* 0x000fe80000000f00 */
[----:B------:R-:W-:Y:S02]  /*e950*/  MOV R27, R134 ;  /* 0x00000086001b7202 */ /* 0x000fe40000000f00 */
[----:B------:R-:W-:Y:S02]  /*e960*/  MOV R26, R133 ;  /* 0x00000085001a7202 */ /* 0x000fe40000000f00 */
[----:B------:R-:W-:Y:S02]  /*e970*/  MOV R25, R132 ;  /* 0x0000008400197202 */ /* 0x000fe40000000f00 */
[C---:B------:R-:W-:Y:S03]  /*e980*/  HMMA.16816.F32.BF16 R132, R104.reuse, R136, R28 ;  /* 0x000000886884723c */ /* 0x040fe6000004181c */
[----:B------:R-:W-:Y:S02]  /*e990*/  MOV R20, R15 ;  /* 0x0000000f00147202 */ /* 0x000fe40000000f00 */
[----:B------:R-:W2:Y:S02]  /*e9a0*/  LDSM.16.MT88.4 R12, [R224+0x8800] ;  /* 0x00880000e00c783b */ /* 0x000ea40000004200 */
[----:B------:R-:W-:Y:S01]  /*e9b0*/  MOV R28, R19 ;  /* 0x00000013001c7202 */ /* 0x000fe20000000f00 */
[C---:B------:R-:W-:Y:S04]  /*e9c0*/  HMMA.16816.F32.BF16 R136, R104.reuse, R138, R32 ;  /* 0x0000008a6888723c */ /* 0x040fe80000041820 */
[----:B------:R-:W-:Y:S01]  /*e9d0*/  MOV R29, R151 ;  /* 0x00000097001d7202 */ /* 0x000fe20000000f00 */
[----:B------:R-:W3:Y:S01]  /*e9e0*/  LDSM.16.MT88.4 R16, [R228+0x8800] ;  /* 0x00880000e410783b */ /* 0x000ee20000004200 */
[----:B------:R-:W-:Y:S02]  /*e9f0*/  MOV R30, R150 ;  /* 0x00000096001e7202 */ /* 0x000fe40000000f00 */
[----:B------:R-:W-:Y:S04]  /*ea00*/  MOV R32, R143 ;  /* 0x0000008f00207202 */ /* 0x000fe80000000f00 */
[----:B------:R-:W-:Y:S01]  /*ea10*/  MOV R33, R142 ;  /* 0x0000008e00217202 */ /* 0x000fe20000000f00 */
[----:B------:R-:W-:Y:S01]  /*ea20*/  FADD.FTZ R0, R32, R0 ;  /* 0x0000000020007221 */ /* 0x000fe20000010000 */
[----:B------:R-:W-:Y:S02]  /*ea30*/  MOV R34, R141 ;  /* 0x0000008d00227202 */ /* 0x000fe40000000f00 */
[----:B------:R-:W-:Y:S02]  /*ea40*/  MOV R35, R140 ;  /* 0x0000008c00237202 */ /* 0x000fe40000000f00 */
[C---:B------:R-:W-:Y:S03]  /*ea50*/  HMMA.16816.F32.BF16 R140, R104.reuse, R144, R36 ;  /* 0x00000090688c723c */ /* 0x040fe60000041824 */
[----:B------:R-:W-:Y:S01]  /*ea60*/  MOV R31, R149 ;  /* 0x00000095001f7202 */ /* 0x000fe20000000f00 */
[----:B------:R-:W-:Y:S03]  /*ea70*/  FADD.FTZ R0, R34, R0 ;  /* 0x0000000022007221 */ /* 0x000fe60000010000 */
        /* <DEDUP_REMOVED lines=13> */
[C---:B------:R-:W-:Y:S01]  /*eb50*/  HMMA.16816.F32.BF16 R56, R104.reuse, R6, R56 ;  /* 0x000000066838723c */ /* 0x040fe20000041838 */
[----:B------:R-:W4:Y:S03]  /*eb60*/  LDSM.16.MT88.4 R4, [R227+0x8800] ;  /* 0x00880000e304783b */ /* 0x000f260000004200 */
[----:B------:R-:W-:Y:S02]  /*eb70*/  FADD.FTZ R0, R219, R0 ;  /* 0x00000000db007221 */ /* 0x000fe40000010000 */
[----:B------:R-:W-:Y:S02]  /*eb80*/  FADD.FTZ R2, R31, R2 ;  /* 0x000000021f027221 */ /* 0x000fe40000010000 */
[C---:B------:R-:W-:Y:S04]  /*eb90*/  HMMA.16816.F32.BF16 R60, R104.reuse, R8, R60 ;  /* 0x00000008683c723c */ /* 0x040fe8000004183c */
[----:B------:R-:W-:Y:S02]  /*eba0*/  FADD.FTZ R2, R24, R2 ;  /* 0x0000000218027221 */ /* 0x000fe40000010000 */
[----:B------:R-:W-:Y:S02]  /*ebb0*/  FADD.FTZ R0, R218, R0 ;  /* 0x00000000da007221 */ /* 0x000fe40000010000 */
[C---:B------:R-:W-:Y:S01]  /*ebc0*/  HMMA.16816.F32.BF16 R64, R104.reuse, R10, R64 ;  /* 0x0000000a6840723c */ /* 0x040fe20000041840 */
[----:B------:R-:W1:Y:S03]  /*ebd0*/  LDSM.16.MT88.4 R8, [R230+0x8800] ;  /* 0x00880000e608783b */ /* 0x000e660000004200 */
        /* <DEDUP_REMOVED lines=8> */
[C---:B---3--:R-:W-:Y:S04]  /*ec60*/  HMMA.16816.F32.BF16 R76, R104.reuse, R16, R76 ;  /* 0x00000010684c723c */ /* 0x048fe8000004184c */
[----:B------:R-:W-:Y:S02]  /*ec70*/  FADD.FTZ R2, R20, R2 ;  /* 0x0000000214027221 */ /* 0x000fe40000010000 */
[----:B------:R-:W-:Y:S02]  /*ec80*/  FADD.FTZ R0, R213, R0 ;  /* 0x00000000d5007221 */ /* 0x000fe40000010000 */
[C---:B------:R-:W-:Y:S04]  /*ec90*/  HMMA.16816.F32.BF16 R80, R104.reuse, R18, R80 ;  /* 0x000000126850723c */ /* 0x040fe80000041850 */
[----:B------:R-:W-:Y:S02]  /*eca0*/  FADD.FTZ R2, R21, R2 ;  /* 0x0000000215027221 */ /* 0x000fe40000010000 */
[----:B------:R-:W-:Y:S02]  /*ecb0*/  FADD.FTZ R0, R209, R0 ;  /* 0x00000000d1007221 */ /* 0x000fe40000010000 */
[C---:B----4-:R-:W-:Y:S04]  /*ecc0*/  HMMA.16816.F32.BF16 R84, R104.reuse, R4, R84 ;  /* 0x000000046854723c */ /* 0x050fe80000041854 */
[----:B------:R-:W-:Y:S02]  /*ecd0*/  FADD.FTZ R2, R22, R2 ;  /* 0x0000000216027221 */ /* 0x000fe40000010000 */
[----:B------:R-:W-:Y:S02]  /*ece0*/  FADD.FTZ R0, R208, R0 ;  /* 0x00000000d0007221 */ /* 0x000fe40000010000 */
[----:B------:R-:W-:Y:S01]  /*ecf0*/  FADD.FTZ R2, R23, R2 ;  /* 0x0000000217027221 */ /* 0x000fe20000010000 */
[C---:B------:R-:W-:Y:S03]  /*ed00*/  HMMA.16816.F32.BF16 R88, R104.reuse, R6, R88 ;  /* 0x000000066858723c */ /* 0x040fe60000041858 */
[----:B------:R-:W-:Y:S02]  /*ed10*/  FADD.FTZ R2, R3, R2 ;  /* 0x0000000203027221 */ /* 0x000fe40000010000 */
[----:B------:R-:W-:Y:S02]  /*ed20*/  FADD.FTZ R0, R167, R0 ;  /* 0x00000000a7007221 */ /* 0x000fe40000010000 */
[----:B------:R-:W-:Y:S01]  /*ed30*/  FADD.FTZ R2, R223, R2 ;  /* 0x00000002df027221 */ /* 0x000fe20000010000 */
[C---:B-1----:R-:W-:Y:S04]  /*ed40*/  HMMA.16816.F32.BF16 R92, R104.reuse, R8, R92 ;  /* 0x00000008685c723c */ /* 0x042fe8000004185c */
[----:B------:R-:W-:Y:S02]  /*ed50*/  FADD.FTZ R2, R222, R2 ;  /* 0x00000002de027221 */ /* 0x000fe40000010000 */
[----:B------:R-:W-:Y:S02]  /*ed60*/  FADD.FTZ R3, R166, R0 ;  /* 0x00000000a6037221 */ /* 0x000fe40000010000 */
[----:B------:R-:W-:Y:S01]  /*ed70*/  FADD.FTZ R0, R215, R2 ;  /* 0x00000002d7007221 */ /* 0x000fe20000010000 */
[----:B------:R-:W-:Y:S03]  /*ed80*/  HMMA.16816.F32.BF16 R96, R104, R10, R96 ;  /* 0x0000000a6860723c */ /* 0x000fe60000041860 */
[----:B------:R-:W-:Y:S02]  /*ed90*/  FADD.FTZ R3, R164, R3 ;  /* 0x00000003a4037221 */ /* 0x000fe40000010000 */
[----:B------:R-:W-:Y:S02]  /*eda0*/  FADD.FTZ R0, R212, R0 ;  /* 0x00000000d4007221 */ /* 0x000fe40000010000 */
[----:B------:R-:W-:Y:S02]  /*edb0*/  FADD.FTZ R3, R165, R3 ;  /* 0x00000003a5037221 */ /* 0x000fe40000010000 */
[----:B------:R-:W-:Y:S03]  /*edc0*/  FADD.FTZ R2, R211, R0 ;  /* 0x00000000d3027221 */ /* 0x000fe60000010000 */
[----:B------:R-:W-:Y:S01]  /*edd0*/  FADD.FTZ R0, R103, R3 ;  /* 0x0000000367007221 */ /* 0x000fe20000010000 */
[----:B------:R-:W-:Y:S01]  /*ede0*/  MOV R103, R100 ;  /* 0x0000006400677202 */ /* 0x000fe20000000f00 */
[----:B------:R-:W-:Y:S02]  /*edf0*/  FADD.FTZ R2, R210, R2 ;  /* 0x00000002d2027221 */ /* 0x000fe40000010000 */
[----:B------:R-:W-:Y:S01]  /*ee00*/  FADD.FTZ R0, R102, R0 ;  /* 0x0000000066007221 */ /* 0x000fe20000010000 */
[----:B------:R-:W-:Y:S02]  /*ee10*/  MOV R102, R101 ;  /* 0x0000006500667202 */ /* 0x000fe40000000f00 */
[----:B------:R1:W-:Y:S04]  /*ee20*/  STL [R1+0x18], R2 ;  /* 0x0000180201007387 */ /* 0x0003e80000100800 */
[----:B------:R1:W-:Y:S01]  /*ee30*/  STL [R1+0x1c], R0 ;  /* 0x00001c0001007387 */ /* 0x0003e20000100800 */
[----:B------:R-:W-:-:S05]  /*ee40*/  @P0 BRA `(.L_x_448) ;  /* 0xffffbea000000947 */ /* 0x000fca000383ffff */
.L_x_447:
[----:B------:R-:W-:Y:S02]  /*ee50*/  MOV R7, 0x1f ;  /* 0x0000001f00077802 */ /* 0x000fe40000000f00 */
[----:B------:R-:W-:Y:S01]  /*ee60*/  MOV R6, 0xffffffff ;  /* 0xffffffff00067802 */ /* 0x000fe20000000f00 */
[----:B------:R-:W-:Y:S05]  /*ee70*/  BRA.DIV ~URZ, `(.L_x_449) ;  /* 0x000028227f007947 */ /* 0x000fea000b800000 */
[----:B-1----:R-:W2:Y:S04]  /*ee80*/  LDL R0, [R1+0x18] ;  /* 0x0000180001007983 */ /* 0x002ea80000100800 */
[----:B--2---:R1:W2:Y:S02]  /*ee90*/  SHFL.BFLY PT, R4, R0, 0x2, 0x1f ;  /* 0x0c401f0000047f89 */ /* 0x0042a400000e0000 */
.L_x_481:
[----:B-1----:R-:W3:Y:S02]  /*eea0*/  LDL.LU R0, [R1+0x18] ;  /* 0x0000180001007983 */ /* 0x002ee40000300800 */
[----:B--23--:R-:W-:Y:S01]  /*eeb0*/  FADD.FTZ R4, R4, R0 ;  /* 0x0000000004047221 */ /* 0x00cfe20000010000 */
[----:B------:R-:W-:Y:S05]  /*eec0*/  BRA.DIV ~URZ, `(.L_x_450) ;  /* 0x000028327f007947 */ /* 0x000fea000b800000 */
[----:B------:R-:W2:Y:S04]  /*eed0*/  LDL.LU R5, [R1+0x1c] ;  /* 0x00001c0001057983 */ /* 0x000ea80000300800 */
[----:B------:R-:W1:Y:S02]  /*eee0*/  SHFL.BFLY PT, R2, R4, 0x1, 0x1f ;  /* 0x0c201f0004027f89 */ /* 0x000e6400000e0000 */
[----:B-1----:R-:W-:-:S02]  /*eef0*/  FADD.FTZ R4, R4, R2 ;  /* 0x0000000204047221 */ /* 0x002fc40000010000 */
[----:B--2---:R-:W1:Y:S02]  /*ef00*/  SHFL.BFLY PT, R0, R5, 0x2, 0x1f ;  /* 0x0c401f0005007f89 */ /* 0x004e6400000e0000 */
[----:B-1----:R-:W-:-:S05]  /*ef10*/  FADD.FTZ R0, R0, R5 ;  /* 0x0000000500007221 */ /* 0x002fca0000010000 */
[----:B------:R1:W2:Y:S02]  /*ef20*/  SHFL.BFLY PT, R3, R0, 0x1, 0x1f ;  /* 0x0c201f0000037f89 */ /* 0x0002a400000e0000 */
.L_x_482:
[----:B------:R-:W-:Y:S01]  /*ef30*/  FSETP.NE.FTZ.AND P1, PT, R4, RZ, PT ;  /* 0x000000ff0400720b */ /* 0x000fe20003f35000 */
[----:B--2---:R-:W-:Y:S01]  /*ef40*/  FADD.FTZ R3, R3, R0 ;  /* 0x0000000003037221 */ /* 0x004fe20000010000 */
[----:B------:R-:W-:Y:S02]  /*ef50*/  MOV R2, RZ ;  /* 0x000000ff00027202 */ /* 0x000fe40000000f00 */
[----:B-1----:R-:W-:Y:S02]  /*ef60*/  MOV R0, RZ ;  /* 0x000000ff00007202 */ /* 0x002fe40000000f00 */
[----:B------:R-:W-:Y:S02]  /*ef70*/  FSETP.NE.FTZ.AND P0, PT, R3, RZ, PT ;  /* 0x000000ff0300720b */ /* 0x000fe40003f15000 */
[----:B------:R-:W-:Y:S02]  /*ef80*/  MOV R51, 0x1 ;  /* 0x0000000100337802 */ /* 0x000fe40000000f00 */
[----:B------:R-:W-:-:S02]  /*ef90*/  MOV R50, 0xff800000 ;  /* 0xff80000000327802 */ /* 0x000fc40000000f00 */
[----:B------:R-:W-:Y:S01]  /*efa0*/  MOV R49, 0xff800000 ;  /* 0xff80000000317802 */ /* 0x000fe20000000f00 */
[----:B------:R-:W1:Y:S01]  /*efb0*/  @P1 MUFU.RCP R2, R4 ;  /* 0x0000000400021308 */ /* 0x000e620000001000 */
[----:B------:R-:W-:-:S05]  /*efc0*/  @P1 MOV R5, 0x3f317218 ;  /* 0x3f31721800051802 */ /* 0x000fca0000000f00 */
[----:B------:R-:W-:Y:S02]  /*efd0*/  @P1 FMUL.FTZ R5, R5, c[0x0][0x2d0] ;  /* 0x0000b40005051a20 */ /* 0x000fe40000410000 */
[----:B------:R-:W2:Y:S01]  /*efe0*/  @P1 MUFU.LG2 R4, R4 ;  /* 0x0000000400041308 */ /* 0x000ea20000000c00 */
[----:B-1----:R-:W-:-:S07]  /*eff0*/  FMUL.FTZ R108, R2, R108 ;  /* 0x0000006c026c7220 */ /* 0x002fce0000410000 */
[----:B------:R-:W1:Y:S01]  /*f000*/  @P0 MUFU.RCP R0, R3 ;  /* 0x0000000300000308 */ /* 0x000e620000001000 */
[C---:B------:R-:W-:Y:S02]  /*f010*/  FMUL.FTZ R48, R2.reuse, R109 ;  /* 0x0000006d02307220 */ /* 0x040fe40000410000 */
[C---:B------:R-:W-:Y:S02]  /*f020*/  FMUL.FTZ R112, R2.reuse, R112 ;  /* 0x0000007002707220 */ /* 0x040fe40000410000 */
[----:B------:R-:W-:Y:S02]  /*f030*/  FMUL.FTZ R46, R2, R113 ;  /* 0x00000071022e7220 */ /* 0x000fe40000410000 */
[----:B--2---:R-:W-:Y:S02]  /*f040*/  @P1 FMUL.FTZ R7, R4, 0.69314718246459960938 ;  /* 0x3f31721804071820 */ /* 0x004fe40000410000 */
        /* <DEDUP_REMOVED lines=44> */
[----:B------:R2:W3:Y:S01]  /*f310*/  @P0 MUFU.LG2 R2, R3 ;  /* 0x0000000300020308 */ /* 0x0004e20000000c00 */
[----:B------:R-:W-:Y:S02]  /*f320*/  @P1 FFMA.FTZ R50, R5, R101, R7 ;  /* 0x0000006505321223 */ /* 0x000fe40000010007 */
[C---:B-1----:R-:W-:Y:S02]  /*f330*/  FMUL.FTZ R110, R0.reuse, R110 ;  /* 0x0000006e006e7220 */ /* 0x042fe40000410000 */
[C---:B------:R-:W-:Y:S02]  /*f340*/  FMUL.FTZ R47, R0.reuse, R111 ;  /* 0x0000006f002f7220 */ /* 0x040fe40000410000 */
[C---:B------:R-:W-:Y:S02]  /*f350*/  FMUL.FTZ R114, R0.reuse, R114 ;  /* 0x0000007200727220 */ /* 0x040fe40000410000 */
[C---:B------:R-:W-:Y:S02]  /*f360*/  FMUL.FTZ R45, R0.reuse, R115 ;  /* 0x00000073002d7220 */ /* 0x040fe40000410000 */
[----:B------:R-:W-:-:S02]  /*f370*/  FMUL.FTZ R118, R0, R118 ;  /* 0x0000007600767220 */ /* 0x000fc40000410000 */
[C---:B------:R-:W-:Y:S02]  /*f380*/  FMUL.FTZ R43, R0.reuse, R119 ;  /* 0x00000077002b7220 */ /* 0x040fe40000410000 */
[----:B------:R-:W-:Y:S01]  /*f390*/  FMUL.FTZ R122, R0, R122 ;  /* 0x0000007a007a7220 */ /* 0x000fe20000410000 */
[----:B--2---:R-:W-:Y:S01]  /*f3a0*/  @P0 MOV R3, 0x3f317218 ;  /* 0x3f31721800030802 */ /* 0x004fe20000000f00 */
[----:B---3--:R-:W-:Y:S02]  /*f3b0*/  @P0 FMUL.FTZ R2, R2, 0.69314718246459960938 ;  /* 0x3f31721802020820 */ /* 0x008fe40000410000 */
[C---:B------:R-:W-:Y:S02]  /*f3c0*/  FMUL.FTZ R41, R0.reuse, R123 ;  /* 0x0000007b00297220 */ /* 0x040fe40000410000 */
[----:B------:R-:W-:Y:S02]  /*f3d0*/  @P0 FMUL.FTZ R3, R3, c[0x0][0x2d0] ;  /* 0x0000b40003030a20 */ /* 0x000fe40000410000 */
        /* <DEDUP_REMOVED lines=40> */
[----:B------:R-:W-:Y:S01]  /*f660*/  PRMT R0, R51, 0x7610, R0 ;  /* 0x0000761033007816 */ /* 0x000fe20000000000 */
[----:B------:R-:W-:Y:S02]  /*f670*/  @P0 FFMA.FTZ R49, R3, R100, R2 ;  /* 0x0000006403310223 */ /* 0x000fe40000010002 */
.L_x_442:
[----:B-1----:R1:W5:Y:S01]  /*f680*/  LDL R55, [R1+0x64] ;  /* 0x0000640001377983 */ /* 0x0023620000100800 */
[----:B------:R-:W-:Y:S03]  /*f690*/  BSSY B0, `(.L_x_451) ;  /* 0x0000012000007945 */ /* 0x000fe60003800000 */
[----:B------:R-:W2:Y:S02]  /*f6a0*/  S2R R53, SR_TID.X ;  /* 0x0000000000357919 */ /* 0x000ea40000002100 */
[----:B--2---:R-:W-:-:S13]  /*f6b0*/  LOP3.LUT P6, RZ, R53, 0xff, RZ, 0xc0, !PT ;  /* 0x000000ff35ff7812 */ /* 0x004fda00078cc0ff */
[----:B------:R-:W-:Y:S05]  /*f6c0*/  @P6 BRA `(.L_x_452) ;  /* 0x000000e000006947 */ /* 0x000fea0003800000 */
[----:B-1----:R-:W1:Y:S01]  /*f6d0*/  S2R R51, SR_LANEID ;  /* 0x0000000000337919 */ /* 0x002e620000000000 */
[----:B------:R-:W-:Y:S01]  /*f6e0*/  VOTEU.ANY UR4, UPT, PT ;  /* 0x0000000000047886 */ /* 0x000fe200038e0100 */
[----:B------:R-:W-:Y:S01]  /*f6f0*/  IMAD.MOV.U32 R100, RZ, RZ, c[0x0][0x580] ;  /* 0x00016000ff647624 */ /* 0x000fe200078e00ff */
[----:B------:R-:W1:Y:S01]  /*f700*/  FLO.U32 R3, UR4 ;  /* 0x0000000400037d00 */ /* 0x000e6200080e0000 */
[----:B------:R-:W-:-:S07]  /*f710*/  IMAD.MOV.U32 R101, RZ, RZ, c[0x0][0x584] ;  /* 0x00016100ff657624 */ /* 0x000fce00078e00ff */
[----:B------:R-:W2:Y:S01]  /*f720*/  POPC R2, UR4 ;  /* 0x0000000400027d09 */ /* 0x000ea20008000000 */
[----:B-1----:R-:W-:-:S13]  /*f730*/  ISETP.EQ.U32.AND P0, PT, R3, R51, PT ;  /* 0x000000330300720c */ /* 0x002fda0003f02070 */
[----:B--2---:R-:W2:Y:S04]  /*f740*/  @P0 ATOMG.E.ADD.STRONG.GPU PT, R2, [R100.64], R2 ;  /* 0x00000002640209a8 */ /* 0x004ea800081ee1c6 */
[----:B------:R-:W1:Y:S04]  /*f750*/  S2R R51, SR_LTMASK ;  /* 0x0000000000337919 */ /* 0x000e680000003900 */
[----:B--2---:R1:W2:Y:S02]  /*f760*/  SHFL.IDX PT, R3, R2, R3, 0x1f ;  /* 0x00001f0302037589 */ /* 0x0042a400000e0000 */
[----:B-1----:R-:W-:-:S06]  /*f770*/  LOP3.LUT R2, R51, UR4, RZ, 0xc0, !PT ;  /* 0x0000000433027c12 */ /* 0x002fcc000f8ec0ff */
[----:B------:R-:W2:Y:S02]  /*f780*/  POPC R2, R2 ;  /* 0x0000000200027309 */ /* 0x000ea40000000000 */
[----:B--2--5:R-:W-:-:S05]  /*f790*/  IADD3 R55, R3, c[0x0][0xc], R2 ;  /* 0x0000030003377a10 */ /* 0x024fca0007ffe002 */
[----:B------:R1:W-:Y:S02]  /*f7a0*/  STL [R1+0x64], R55 ;  /* 0x0000643701007387 */ /* 0x0003e40000100800 */
.L_x_452:
[----:B-1----:R-:W-:Y:S05]  /*f7b0*/  BSYNC B0 ;  /* 0x0000000000007941 */ /* 0x002fea0003800000 */
.L_x_451:
[----:B------:R-:W-:Y:S01]  /*f7c0*/  PRMT R0, R0, 0x9910, RZ ;  /* 0x0000991000007816 */ /* 0x000fe200000000ff */
[----:B------:R-:W-:Y:S01]  /*f7d0*/  BSSY B1, `(.L_x_453) ;  /* 0x00001d8000017945 */ /* 0x000fe20003800000 */
[----:B-----5:R-:W-:Y:S02]  /*f7e0*/  IMAD.MOV.U32 R61, RZ, RZ, R55 ;  /* 0x000000ffff3d7224 */ /* 0x020fe400078e0037 */
[----:B------:R-:W-:Y:S01]  /*f7f0*/  ISETP.NE.AND P0, PT, R0, RZ, PT ;  /* 0x000000ff0000720c */ /* 0x000fe20003f05270 */
[----:B------:R-:W-:-:S12]  /*f800*/  IMAD.MOV.U32 R63, RZ, RZ, -0x1 ;  /* 0xffffffffff3f7424 */ /* 0x000fd800078e00ff */
[----:B------:R-:W-:Y:S05]  /*f810*/  @!P0 BRA `(.L_x_454) ;  /* 0x0000124000008947 */ /* 0x000fea0003800000 */
[----:B------:R-:W2:Y:S04]  /*f820*/  LDL R71, [R1+0x68] ;  /* 0x0000680001477983 */ /* 0x000ea80000100800 */
[----:B------:R-:W3:Y:S04]  /*f830*/  LDL R69, [R1+0x6c] ;  /* 0x00006c0001457983 */ /* 0x000ee80000100800 */
[----:B------:R-:W4:Y:S04]  /*f840*/  LDL R67, [R1+0x74] ;  /* 0x0000740001437983 */ /* 0x000f280000100800 */
[----:B------:R-:W5:Y:S04]  /*f850*/  LDL R65, [R1+0x70] ;  /* 0x0000700001417983 */ /* 0x000f680000100800 */
[----:B------:R-:W4:Y:S04]  /*f860*/  LDL R59, [R1+0x84] ;  /* 0x00008400013b7983 */ /* 0x000f280000100800 */
[----:B------:R-:W5:Y:S04]  /*f870*/  LDL R57, [R1+0x7c] ;  /* 0x00007c0001397983 */ /* 0x000f680000100800 */
[----:B------:R-:W5:Y:S04]  /*f880*/  LDL R55, [R1+0x80] ;  /* 0x0000800001377983 */ /* 0x000f680000100800 */
[----:B------:R-:W5:Y:S01]  /*f890*/  LDL R51, [R1+0x78] ;  /* 0x0000780001337983 */ /* 0x000f620000100800 */
[----:B------:R-:W-:Y:S01]  /*f8a0*/  WARPSYNC 0xffffffff ;  /* 0xffffffff00007948 */ /* 0x000fe20003800000 */
[----:B------:R-:W-:-:S02]  /*f8b0*/  F2FP.BF16.PACK_AB R48, R48, R108 ;  /* 0x0000006c3030723e */ /* 0x000fc400000010ff */
[----:B------:R-:W-:Y:S01]  /*f8c0*/  BAR.SYNC.DEFER_BLOCKING 0x1, 0x100 ;  /* 0x0044000000007b1d */ /* 0x000fe20000010000 */
        /* <DEDUP_REMOVED lines=46> */
[----:B------:R-:W-:Y:S01]  /*fbb0*/  F2FP.BF16.PACK_AB R0, R99, R98 ;  /* 0x000000626300723e */ /* 0x000fe200000010ff */
[----:B--2---:R1:W-:Y:S04]  /*fbc0*/  STS [R71], R48 ;  /* 0x0000003047007388 */ /* 0x0043e80000000800 */
[----:B------:R1:W-:Y:S04]  /*fbd0*/  STS [R71+0x400], R47 ;  /* 0x0004002f47007388 */ /* 0x0003e80000000800 */
[----:B---3--:R1:W-:Y:S04]  /*fbe0*/  STS [R69], R46 ;  /* 0x0000002e45007388 */ /* 0x0083e80000000800 */
[----:B------:R1:W-:Y:S04]  /*fbf0*/  STS [R69+0x400], R45 ;  /* 0x0004002d45007388 */ /* 0x0003e80000000800 */
[----:B----4-:R1:W-:Y:S04]  /*fc00*/  STS [R67], R44 ;  /* 0x0000002c43007388 */ /* 0x0103e80000000800 */
[----:B------:R1:W-:Y:S04]  /*fc10*/  STS [R67+0x400], R43 ;  /* 0x0004002b43007388 */ /* 0x0003e80000000800 */
[----:B-----5:R1:W-:Y:S04]  /*fc20*/  STS [R65], R42 ;  /* 0x0000002a41007388 */ /* 0x0203e80000000800 */
[----:B------:R1:W-:Y:S04]  /*fc30*/  STS [R65+0x400], R41 ;  /* 0x0004002941007388 */ /* 0x0003e80000000800 */
[----:B------:R1:W-:Y:S04]  /*fc40*/  STS [R59], R40 ;  /* 0x000000283b007388 */ /* 0x0003e80000000800 */
[----:B------:R1:W-:Y:S04]  /*fc50*/  STS [R59+0x400], R39 ;  /* 0x000400273b007388 */ /* 0x0003e80000000800 */
[----:B------:R1:W-:Y:S04]  /*fc60*/  STS [R57], R38 ;  /* 0x0000002639007388 */ /* 0x0003e80000000800 */
[----:B------:R1:W-:Y:S04]  /*fc70*/  STS [R57+0x400], R37 ;  /* 0x0004002539007388 */ /* 0x0003e80000000800 */
[----:B------:R1:W-:Y:S04]  /*fc80*/  STS [R55], R36 ;  /* 0x0000002437007388 */ /* 0x0003e80000000800 */
[----:B------:R1:W-:Y:S04]  /*fc90*/  STS [R55+0x400], R35 ;  /* 0x0004002337007388 */ /* 0x0003e80000000800 */
[----:B------:R1:W-:Y:S04]  /*fca0*/  STS [R51], R34 ;  /* 0x0000002233007388 */ /* 0x0003e80000000800 */
        /* <DEDUP_REMOVED lines=33> */
[----:B------:R-:W-:Y:S06]  /*fec0*/  BAR.SYNC.DEFER_BLOCKING 0x1, 0x100 ;  /* 0x0044000000007b1d */ /* 0x000fec0000010000 */
[----:B------:R-:W-:Y:S05]  /*fed0*/  BRA.CONV ~URZ, `(.L_x_455) ;  /* 0x000000737f007947 */ /* 0x000fea000b800000 */
[----:B-1----:R-:W-:Y:S01]  /*fee0*/  SHF.R.S32.HI R7, RZ, 0x1f, R53 ;  /* 0x0000001fff077819 */ /* 0x002fe20000011435 */
[----:B------:R-:W-:Y:S01]  /*fef0*/  IMAD.MOV.U32 R6, RZ, RZ, RZ ;  /* 0x000000ffff067224 */ /* 0x000fe200078e00ff */
[----:B------:R-:W-:Y:S01]  /*ff00*/  MOV R8, 0xff50 ;  /* 0x0000ff5000087802 */ /* 0x000fe20000000f00 */
[----:B------:R-:W-:Y:S01]  /*ff10*/  IMAD.MOV.U32 R4, RZ, RZ, 0x1f ;  /* 0x0000001fff047424 */ /* 0x000fe200078e00ff */
[----:B------:R-:W-:-:S04]  /*ff20*/  LEA.HI R7, R7, R53, RZ, 0x7 ;  /* 0x0000003507077211 */ /* 0x000fc800078f38ff */
[----:B------:R-:W-:Y:S02]  /*ff30*/  SHF.R.S32.HI R7, RZ, 0x7, R7 ;  /* 0x00000007ff077819 */ /* 0x000fe40000011407 */
[----:B------:R-:W-:Y:S05]  /*ff40*/  CALL.REL.NOINC `($__internal_1_$__cuda_sm70_shflsync_idx_p) ;  /* 0x00001c9000007944 */ /* 0x000fea0003c00000 */
.L_x_455:
[----:B-1----:R-:W2:Y:S04]  /*ff50*/  LDL R2, [R1+0x88] ;  /* 0x0000880001027983 */ /* 0x002ea80000100800 */
[----:B------:R-:W3:Y:S04]  /*ff60*/  LDL R13, [R1+0x8c] ;  /* 0x00008c00010d7983 */ /* 0x000ee80000100800 */
[----:B------:R-:W4:Y:S04]  /*ff70*/  LDL.LU R11, [R1+0x4c] ;  /* 0x00004c00010b7983 */ /* 0x000f280000300800 */
[----:B------:R-:W2:Y:S04]  /*ff80*/  LDL.LU R12, [R1+0x50] ;  /* 0x00005000010c7983 */ /* 0x000ea80000300800 */
[----:B------:R-:W2:Y:S01]  /*ff90*/  LDL.LU R15, [R1+0x58] ;  /* 0x00005800010f7983 */ /* 0x000ea20000300800 */
[----:B------:R-:W-:-:S03]  /*ffa0*/  IMAD.MOV.U32 R0, RZ, RZ, 0x1 ;  /* 0x00000001ff007424 */ /* 0x000fc600078e00ff */
[----:B------:R-:W3:Y:S02]  /*ffb0*/  LDL R14, [R1+0x94] ;  /* 0x00009400010e7983 */ /* 0x000ee40000100800 */
[----:B------:R-:W-:Y:S02]  /*ffc0*/  ISETP.NE.AND P1, PT, R0, c[0x0][0x4e8], PT ;  /* 0x00013a0000007a0c */ /* 0x000fe40003f25270 */
[----:B------:R1:W5:Y:S04]  /*ffd0*/  LDL.64 R66, [R1+0x38] ;  /* 0x0000380001427983 */ /* 0x0003680000100a00 */
[----:B------:R1:W5:Y:S04]  /*ffe0*/  LDL R65, [R1+0x60] ;  /* 0x0000600001417983 */ /* 0x0003680000100800 */
[----:B------:R1:W5:Y:S04]  /*fff0*/  LDL R64, [R1+0x44] ;  /* 0x0000440001407983 */ /* 0x0003680000100800 */
[----:B------:R1:W5:Y:S04]  /*10000*/  LDL R62, [R1+0x5c] ;  /* 0x00005c00013e7983 */ /* 0x0003680000100800 */
[----:B------:R1:W5:Y:S04]  /*10010*/  LDL R60, [R1+0x48] ;  /* 0x00004800013c7983 */ /* 0x0003680000100800 */
[----:B------:R-:W1:Y:S01]  /*10020*/  S2R R17, SR_TID.X ;  /* 0x0000000000117919 */ /* 0x000e620000002100 */
[----:B----4-:R-:W-:-:S05]  /*10030*/  SHF.R.S32.HI R5, RZ, 0x1f, R11 ;  /* 0x0000001fff057819 */ /* 0x010fca000001140b */
[----:B------:R-:W-:Y:S01]  /*10040*/  IMAD R6, R5, c[0x0][0x490], RZ ;  /* 0x0001240005067a24 */ /* 0x000fe200078e02ff */
[----:B--2---:R-:W-:Y:S01]  /*10050*/  IADD3 R4, R2, R15, RZ ;  /* 0x0000000f02047210 */ /* 0x004fe20007ffe0ff */
[----:B------:R-:W-:-:S04]  /*10060*/  IMAD.WIDE.U32 R2, R11, c[0x0][0x490], RZ ;  /* 0x000124000b027a25 */ /* 0x000fc800078e00ff */
[----:B------:R-:W-:-:S04]  /*10070*/  @P1 IMAD.HI.U32 R7, R4, c[0x0][0x4ec], RZ ;  /* 0x00013b0004071a27 */ /* 0x000fc800078e00ff */
[----:B------:R-:W-:Y:S02]  /*10080*/  IMAD R6, R11, c[0x0][0x494], R6 ;  /* 0x000125000b067a24 */ /* 0x000fe400078e0206 */
[----:B------:R-:W-:Y:S01]  /*10090*/  IMAD.MOV.U32 R0, RZ, RZ, R4 ;  /* 0x000000ffff007224 */ /* 0x000fe200078e0004 */
[----:B------:R-:W-:Y:S02]  /*100a0*/  @P1 SHF.R.U32.HI R0, RZ, c[0x0][0x4f0], R7 ;  /* 0x00013c00ff001a19 */ /* 0x000fe40000011607 */
[----:B------:R-:W-:-:S03]  /*100b0*/  IADD3 R3, R3, R6, RZ ;  /* 0x0000000603037210 */ /* 0x000fc60007ffe0ff */
[----:B------:R-:W-:Y:S02]  /*100c0*/  IMAD.MOV R8, RZ, RZ, -R0 ;  /* 0x000000ffff087224 */ /* 0x000fe400078e0a00 */
[----:B------:R-:W-:-:S04]  /*100d0*/  IMAD.WIDE.U32 R6, R12, c[0x0][0x498], R2 ;  /* 0x000126000c067a25 */ /* 0x000fc800078e0002 */
[----:B------:R-:W-:Y:S01]  /*100e0*/  IMAD R2, R8, c[0x0][0x4e8], R4 ;  /* 0x00013a0008027a24 */ /* 0x000fe200078e0204 */
[----:B------:R-:W-:Y:S02]  /*100f0*/  IADD3 R4, P0, R0, R6, RZ ;  /* 0x0000000600047210 */ /* 0x000fe40007f1e0ff */
[----:B---3--:R-:W-:Y:S02]  /*10100*/  IADD3 R6, R13, R15, RZ ;  /* 0x0000000f0d067210 */ /* 0x008fe40007ffe0ff */
[----:B------:R-:W2:Y:S01]  /*10110*/  LDL R13, [R1+0x4] ;  /* 0x00000400010d7983 */ /* 0x000ea20000100800 */
[----:B------:R-:W-:-:S05]  /*10120*/  SHF.R.S32.HI R10, RZ, 0x1f, R12 ;  /* 0x0000001fff0a7819 */ /* 0x000fca000001140c */
[----:B------:R-:W-:Y:S01]  /*10130*/  IMAD R9, R10, c[0x0][0x498], RZ ;  /* 0x000126000a097a24 */ /* 0x000fe200078e02ff */
[----:B------:R-:W-:-:S03]  /*10140*/  SHF.R.S32.HI R8, RZ, 0x1f, R0 ;  /* 0x0000001fff087819 */ /* 0x000fc60000011400 */
[----:B------:R-:W-:Y:S01]  /*10150*/  IMAD R3, R12, c[0x0][0x49c], R9 ;  /* 0x000127000c037a24 */ /* 0x000fe200078e0209 */
[----:B------:R-:W-:Y:S01]  /*10160*/  SHF.R.S32.HI R9, RZ, 0x1f, R2 ;  /* 0x0000001fff097819 */ /* 0x000fe20000011402 */
[----:B------:R-:W-:-:S03]  /*10170*/  IMAD R0, R5, c[0x0][0x3e8], RZ ;  /* 0x0000fa0005007a24 */ /* 0x000fc600078e02ff */
[----:B------:R-:W-:Y:S01]  /*10180*/  IADD3.X R5, R8, R7, R3, P0, !PT ;  /* 0x0000000708057210 */ /* 0x000fe200007fe403 */
[----:B------:R-:W-:Y:S02]  /*10190*/  IMAD R3, R9, c[0x0][0x488], RZ ;  /* 0x0001220009037a24 */ /* 0x000fe400078e02ff */
[C---:B------:R-:W-:Y:S02]  /*101a0*/  IMAD R7, R11.reuse, c[0x0][0x3ec], R0 ;  /* 0x0000fb000b077a24 */ /* 0x040fe400078e0200 */
[----:B------:R-:W-:Y:S01]  /*101b0*/  IMAD.WIDE.U32 R8, R11, c[0x0][0x3e8], RZ ;  /* 0x0000fa000b087a25 */ /* 0x000fe200078e00ff */
[----:B-1----:R-:W-:-:S03]  /*101c0*/  SHF.R.S32.HI R16, RZ, 0x1f, R17 ;  /* 0x0000001fff107819 */ /* 0x002fc60000011411 */
[C---:B------:R-:W-:Y:S02]  /*101d0*/  IMAD R11, R2.reuse, c[0x0][0x48c], R3 ;  /* 0x00012300020b7a24 */ /* 0x040fe400078e0203 */
[----:B------:R-:W-:Y:S01]  /*101e0*/  IMAD.WIDE.U32 R4, R2, c[0x0][0x488], R4 ;  /* 0x0001220002047a25 */ /* 0x000fe200078e0004 */
[----:B------:R-:W-:-:S03]  /*101f0*/  IADD3 R3, R9, R7, RZ ;  /* 0x0000000709037210 */ /* 0x000fc60007ffe0ff */
[----:B------:R-:W-:Y:S01]  /*10200*/  @P1 IMAD.HI.U32 R2, R6, c[0x0][0x4ec], RZ ;  /* 0x00013b0006021a27 */ /* 0x000fe200078e00ff */
[----:B------:R-:W-:Y:S02]  /*10210*/  LEA R9, P0, R4, c[0x0][0x450], 0x2 ;  /* 0x0001140004097a11 */ /* 0x000fe400078010ff */
[----:B------:R-:W-:Y:S01]  /*10220*/  LEA.HI R16, R16, R17, RZ, 0x5 ;  /* 0x0000001110107211 */ /* 0x000fe200078f28ff */
[----:B------:R-:W-:Y:S02]  /*10230*/  IMAD.IADD R5, R5, 0x1, R11 ;  /* 0x0000000105057824 */ /* 0x000fe400078e020b */
[----:B------:R-:W-:Y:S01]  /*10240*/  IMAD.MOV.U32 R0, RZ, RZ, R6 ;  /* 0x000000ffff007224 */ /* 0x000fe200078e0006 */
[----:B------:R-:W-:Y:S01]  /*10250*/  @P1 SHF.R.U32.HI R0, RZ, c[0x0][0x4f0], R2 ;  /* 0x00013c00ff001a19 */ /* 0x000fe20000011602 */
[----:B------:R-:W-:Y:S01]  /*10260*/  IMAD R10, R10, c[0x0][0x3f0], RZ ;  /* 0x0000fc000a0a7a24 */ /* 0x000fe200078e02ff */
[----:B------:R-:W-:Y:S02]  /*10270*/  MOV R2, R8 ;  /* 0x0000000800027202 */ /* 0x000fe40000000f00 */
[----:B------:R-:W-:-:S02]  /*10280*/  LEA.HI.X R4, R4, c[0x0][0x454], R5, 0x2, P0 ;  /* 0x0001150004047a11 */ /* 0x000fc400000f1405 */
[----:B------:R-:W-:Y:S01]  /*10290*/  LOP3.LUT R16, R16, 0xffffffe0, RZ, 0xc0, !PT ;  /* 0xffffffe010107812 */ /* 0x000fe200078ec0ff */
[C---:B------:R-:W-:Y:S01]  /*102a0*/  IMAD R5, R12.reuse, c[0x0][0x3f4], R10 ;  /* 0x0000fd000c057a24 */ /* 0x040fe200078e020a */
[----:B------:R-:W-:Y:S01]  /*102b0*/  SHFL.IDX PT, R8, R9, 0x1, 0x1c1f ;  /* 0x003c1f0009087f89 */ /* 0x000fe200000e0000 */
[----:B------:R-:W-:Y:S01]  /*102c0*/  IMAD.WIDE.U32 R2, R12, c[0x0][0x3f0], R2 ;  /* 0x0000fc000c027a25 */ /* 0x000fe200078e0002 */
[----:B------:R-:W-:Y:S02]  /*102d0*/  IADD3 R16, -R16, R17, RZ ;  /* 0x0000001110107210 */ /* 0x000fe40007ffe1ff */
[----:B------:R-:W-:Y:S01]  /*102e0*/  SHFL.IDX PT, R10, R9, RZ, 0x1c1f ;  /* 0x001c1fff090a7589 */ /* 0x000fe200000e0000 */
[----:B------:R-:W-:-:S03]  /*102f0*/  ULDC UR5, c[0x0][0x4e8] ;  /* 0x00013a0000057ab9 */ /* 0x000fc60000000800 */
[----:B------:R-:W1:Y:S01]  /*10300*/  SHFL.IDX PT, R11, R4, RZ, 0x1c1f ;  /* 0x001c1fff040b7589 */ /* 0x000e6200000e0000 */
[----:B------:R-:W-:Y:S01]  /*10310*/  ULDC UR4, c[0x0][0x388] ;  /* 0x0000e20000047ab9 */ /* 0x000fe20000000800 */
[--C-:B------:R-:W-:Y:S02]  /*10320*/  IMAD.MOV R7, RZ, RZ, -R0.reuse ;  /* 0x000000ffff077224 */ /* 0x100fe400078e0a00 */
[----:B------:R3:W4:Y:S01]  /*10330*/  SHFL.IDX PT, R9, R4, 0x1, 0x1c1f ;  /* 0x003c1f0004097f89 */ /* 0x00072200000e0000 */
[----:B------:R-:W-:Y:S01]  /*10340*/  IMAD.IADD R3, R3, 0x1, R5 ;  /* 0x0000000103037824 */ /* 0x000fe200078e0205 */
[----:B------:R-:W-:Y:S01]  /*10350*/  LOP3.LUT P0, RZ, R16, 0x3, RZ, 0xc0, !PT ;  /* 0x0000000310ff7812 */ /* 0x000fe2000780c0ff */
[----:B------:R-:W-:Y:S01]  /*10360*/  UIMAD UR4, UR5, UR4, URZ ;  /* 0x00000004050472a4 */ /* 0x000fe2000f8e023f */
[----:B------:R-:W-:Y:S01]  /*10370*/  IADD3 R5, R14, R15, RZ ;  /* 0x0000000f0e057210 */ /* 0x000fe20007ffe0ff */
[----:B------:R-:W1:Y:S01]  /*10380*/  S2R R16, SR_TID.X ;  /* 0x0000000000107919 */ /* 0x000e620000002100 */
[----:B------:R-:W-:-:S03]  /*10390*/  SHF.R.S32.HI R12, RZ, 0x1f, R0 ;  /* 0x0000001fff0c7819 */ /* 0x000fc60000011400 */
[----:B------:R-:W-:Y:S01]  /*103a0*/  ISETP.GE.OR P1, PT, R5, UR4, P0 ;  /* 0x0000000405007c0c */ /* 0x000fe20008726670 */
[----:B---3--:R-:W-:Y:S01]  /*103b0*/  IMAD R4, R7, c[0x0][0x4e8], R6 ;  /* 0x00013a0007047a24 */ /* 0x008fe200078e0206 */
[----:B------:R-:W-:-:S04]  /*103c0*/  IADD3 R7, R5, 0x8, RZ ;  /* 0x0000000805077810 */ /* 0x000fc80007ffe0ff */
[----:B------:R-:W-:Y:S01]  /*103d0*/  ISETP.GE.OR P0, PT, R7, UR4, P0 ;  /* 0x0000000407007c0c */ /* 0x000fe20008706670 */
[----:B------:R-:W-:Y:S02]  /*103e0*/  IMAD R6, R12, c[0x0][0x3e0], RZ ;  /* 0x0000f8000c067a24 */ /* 0x000fe400078e02ff */
[----:B------:R-:W-:-:S04]  /*103f0*/  IMAD.WIDE.U32 R2, R0, c[0x0][0x3e0], R2 ;  /* 0x0000f80000027a25 */ /* 0x000fc800078e0002 */
[----:B-1----:R1:W-:Y:S01]  /*10400*/  @!P1 ST.E [R10.64], R50 ;  /* 0x000000320a009985 */ /* 0x0023e2000c101906 */
[----:B------:R-:W-:Y:S01]  /*10410*/  IMAD R5, R0, c[0x0][0x3e4], R6 ;  /* 0x0000f90000057a24 */ /* 0x000fe200078e0206 */
[----:B------:R-:W-:-:S03]  /*10420*/  SHF.R.S32.HI R0, RZ, 0x1f, R4 ;  /* 0x0000001fff007819 */ /* 0x000fc60000011404 */
[----:B------:R-:W-:Y:S01]  /*10430*/  IMAD.IADD R3, R3, 0x1, R5 ;  /* 0x0000000103037824 */ /* 0x000fe200078e0205 */
[----:B----4-:R1:W-:Y:S01]  /*10440*/  @!P0 ST.E [R8.64], R49 ;  /* 0x0000003108008985 */ /* 0x0103e2000c101906 */
[----:B------:R-:W-:Y:S01]  /*10450*/  IMAD R0, R0, c[0x0][0x3d8], RZ ;  /* 0x0000f60000007a24 */ /* 0x000fe200078e02ff */
[----:B------:R-:W-:Y:S01]  /*10460*/  SHF.R.S32.HI R14, RZ, 0x1f, R16 ;  /* 0x0000001fff0e7819 */ /* 0x000fe20000011410 */
[----:B------:R-:W-:-:S04]  /*10470*/  IMAD.WIDE.U32 R2, R4, c[0x0][0x3d8], R2 ;  /* 0x0000f60004027a25 */ /* 0x000fc800078e0002 */
[----:B------:R-:W-:Y:S01]  /*10480*/  IMAD R0, R4, c[0x0][0x3dc], R0 ;  /* 0x0000f70004007a24 */ /* 0x000fe200078e0200 */
[----:B------:R-:W-:-:S04]  /*10490*/  LEA.HI R14, R14, R16, RZ, 0x3 ;  /* 0x000000100e0e7211 */ /* 0x000fc800078f18ff */
[----:B------:R-:W-:Y:S02]  /*104a0*/  IADD3 R0, R3, R0, RZ ;  /* 0x0000000003007210 */ /* 0x000fe40007ffe0ff */
[C---:B------:R-:W-:Y:S02]  /*104b0*/  LEA R3, P0, R2.reuse, c[0x0][0x380], 0x1 ;  /* 0x0000e00002037a11 */ /* 0x040fe400078008ff */
[----:B------:R-:W-:Y:S02]  /*104c0*/  SHF.R.S32.HI R14, RZ, 0x3, R14 ;  /* 0x00000003ff0e7819 */ /* 0x000fe4000001140e */
[----:B------:R-:W-:-:S03]  /*104d0*/  LEA.HI.X R2, R2, c[0x0][0x384], R0, 0x1, P0 ;  /* 0x0000e10002027a11 */ /* 0x000fc600000f0c00 */
[----:B------:R-:W-:-:S05]  /*104e0*/  IMAD.IADD R0, R14, 0x1, R15 ;  /* 0x000000010e007824 */ /* 0x000fca00078e020f */
[----:B------:R-:W-:Y:S01]  /*104f0*/  ISETP.GE.AND P0, PT, R0, UR4, PT ;  /* 0x0000000400007c0c */ /* 0x000fe2000bf06270 */
[----:B------:R1:W3:Y:S01]  /*10500*/  SHFL.IDX PT, R4, R3, RZ, 0x181f ;  /* 0x00181fff03047589 */ /* 0x0002e200000e0000 */
[----:B------:R-:W-:Y:S03]  /*10510*/  BSSY B0, `(.L_x_456) ;  /* 0x000001b000007945 */ /* 0x000fe60003800000 */
[----:B------:R1:W4:Y:S04]  /*10520*/  SHFL.IDX PT, R5, R2, RZ, 0x181f ;  /* 0x00181fff02057589 */ /* 0x00032800000e0000 */
[----:B--2---:R1:W2:Y:S04]  /*10530*/  LDS.128 R32, [R13+0x1080] ;  /* 0x001080000d207984 */ /* 0x0042a80000000c00 */
        /* <DEDUP_REMOVED lines=10> */
[----:B-----5:R-:W-:-:S02]  /*105e0*/  ISETP.GE.AND P5, PT, R66, c[0x0][0x3c8], PT ;  /* 0x0000f20042007a0c */ /* 0x020fc40003fa6270 */
[----:B------:R-:W-:Y:S01]  /*105f0*/  ISETP.GE.AND P4, PT, R64, c[0x0][0x3c8], PT ;  /* 0x0000f20040007a0c */ /* 0x000fe20003f86270 */
[----:B------:R-:W4:Y:S01]  /*10600*/  LDS.128 R16, [R13+0x4080] ;  /* 0x004080000d107984 */ /* 0x000f220000000c00 */
[----:B------:R-:W-:-:S03]  /*10610*/  ISETP.GE.AND P3, PT, R60, c[0x0][0x3c8], PT ;  /* 0x0000f2003c007a0c */ /* 0x000fc60003f66270 */
[----:B-1----:R-:W1:Y:S06]  /*10620*/  LDS.128 R12, [R13+0x8080] ;  /* 0x008080000d0c7984 */ /* 0x002e6c0000000c00 */
[-C--:B------:R-:W-:Y:S02]  /*10630*/  @!P5 LEA R8, P2, R66, R4.reuse, 0x1 ;  /* 0x000000044208d211 */ /* 0x080fe400078408ff */
[-C--:B------:R-:W-:Y:S02]  /*10640*/  @!P4 LEA R6, P1, R64, R4.reuse, 0x1 ;  /* 0x000000044006c211 */ /* 0x080fe400078208ff */
[----:B------:R-:W-:-:S02]  /*10650*/  @!P3 LEA R4, P0, R60, R4, 0x1 ;  /* 0x000000043c04b211 */ /* 0x000fc400078008ff */
[-C--:B------:R-:W-:Y:S02]  /*10660*/  @!P5 LEA.HI.X R9, R66, R5.reuse, R67, 0x1, P2 ;  /* 0x000000054209d211 */ /* 0x080fe400010f0c43 */
[-C--:B------:R-:W-:Y:S02]  /*10670*/  @!P4 LEA.HI.X R7, R64, R5.reuse, R65, 0x1, P1 ;  /* 0x000000054007c211 */ /* 0x080fe400008f0c41 */
[----:B------:R-:W-:Y:S01]  /*10680*/  @!P3 LEA.HI.X R5, R60, R5, R62, 0x1, P0 ;  /* 0x000000053c05b211 */ /* 0x000fe200000f0c3e */
[----:B---3--:R3:W-:Y:S04]  /*10690*/  @!P5 ST.E.128 [R8.64], R20 ;  /* 0x000000140800d985 */ /* 0x0087e8000c101d06 */
[----:B----4-:R3:W-:Y:S04]  /*106a0*/  @!P4 ST.E.128 [R6.64], R16 ;  /* 0x000000100600c985 */ /* 0x0107e8000c101d06 */
[----:B-1----:R3:W-:Y:S02]  /*106b0*/  @!P3 ST.E.128 [R4.64], R12 ;  /* 0x0000000c0400b985 */ /* 0x0027e4000c101d06 */
.L_x_457:
[----:B---34-:R-:W-:Y:S05]  /*106c0*/  BSYNC B0 ;  /* 0x0000000000007941 */ /* 0x018fea0003800000 */
.L_x_456:
[----:B------:R-:W-:Y:S01]  /*106d0*/  IADD3 R6, R0, 0x20, RZ ;  /* 0x0000002000067810 */ /* 0x000fe20007ffe0ff */
[----:B------:R3:W4:Y:S01]  /*106e0*/  SHFL.IDX PT, R5, R2, 0x1, 0x181f ;  /* 0x00381f0002057f89 */ /* 0x00072200000e0000 */
[----:B------:R-:W-:Y:S02]  /*106f0*/  BSSY B0, `(.L_x_458) ;  /* 0x0000010000007945 */ /* 0x000fe40003800000 */
[----:B------:R-:W-:Y:S01]  /*10700*/  ISETP.GE.AND P0, PT, R6, UR4, PT ;  /* 0x0000000406007c0c */ /* 0x000fe2000bf06270 */
[----:B------:R3:W2:-:S12]  /*10710*/  SHFL.IDX PT, R4, R3, 0x1, 0x181f ;  /* 0x00381f0003047f89 */ /* 0x00069800000e0000 */
[----:B------:R-:W-:Y:S05]  /*10720*/  @P0 BRA `(.L_x_459) ;  /* 0x000000c000000947 */ /* 0x000fea0003800000 */
[----:B-----5:R-:W-:Y:S02]  /*10730*/  ISETP.GE.AND P2, PT, R66, c[0x0][0x3c8], PT ;  /* 0x0000f20042007a0c */ /* 0x020fe40003f46270 */
[----:B------:R-:W-:Y:S02]  /*10740*/  ISETP.GE.AND P1, PT, R64, c[0x0][0x3c8], PT ;  /* 0x0000f20040007a0c */ /* 0x000fe40003f26270 */
[----:B------:R-:W-:-:S09]  /*10750*/  ISETP.GE.AND P0, PT, R60, c[0x0][0x3c8], PT ;  /* 0x0000f2003c007a0c */ /* 0x000fd20003f06270 */
[-C--:B-12---:R-:W-:Y:S02]  /*10760*/  @!P2 LEA R8, P5, R66, R4.reuse, 0x1 ;  /* 0x000000044208a211 */ /* 0x086fe400078a08ff */
[-C--:B------:R-:W-:Y:S02]  /*10770*/  @!P1 LEA R6, P4, R64, R4.reuse, 0x1 ;  /* 0x0000000440069211 */ /* 0x080fe400078808ff */
[----:B------:R-:W-:Y:S02]  /*10780*/  @!P0 LEA R4, P3, R60, R4, 0x1 ;  /* 0x000000043c048211 */ /* 0x000fe400078608ff */
[-C--:B----4-:R-:W-:Y:S02]  /*10790*/  @!P2 LEA.HI.X R9, R66, R5.reuse, R67, 0x1, P5 ;  /* 0x000000054209a211 */ /* 0x090fe400028f0c43 */
[-C--:B------:R-:W-:Y:S02]  /*107a0*/  @!P1 LEA.HI.X R7, R64, R5.reuse, R65, 0x1, P4 ;  /* 0x0000000540079211 */ /* 0x080fe400020f0c41 */
[----:B------:R-:W-:Y:S01]  /*107b0*/  @!P0 LEA.HI.X R5, R60, R5, R62, 0x1, P3 ;  /* 0x000000053c058211 */ /* 0x000fe200018f0c3e */
[----:B------:R1:W-:Y:S04]  /*107c0*/  @!P2 ST.E.128 [R8.64], R32 ;  /* 0x000000200800a985 */ /* 0x0003e8000c101d06 */
[----:B------:R1:W-:Y:S04]  /*107d0*/  @!P1 ST.E.128 [R6.64], R28 ;  /* 0x0000001c06009985 */ /* 0x0003e8000c101d06 */
[----:B------:R1:W-:Y:S02]  /*107e0*/  @!P0 ST.E.128 [R4.64], R24 ;  /* 0x0000001804008985 */ /* 0x0003e4000c101d06 */
.L_x_459:
[----:B------:R-:W-:Y:S05]  /*107f0*/  BSYNC B0 ;  /* 0x0000000000007941 */ /* 0x000fea0003800000 */
.L_x_458:
[----:B-1----:R-:W-:Y:S01]  /*10800*/  IADD3 R6, R0, 0x40, RZ ;  /* 0x0000004000067810 */ /* 0x002fe20007ffe0ff */
[----:B----4-:R1:W4:Y:S01]  /*10810*/  SHFL.IDX PT, R5, R2, 0x2, 0x181f ;  /* 0x00581f0002057f89 */ /* 0x01032200000e0000 */
[----:B------:R-:W-:Y:S02]  /*10820*/  BSSY B0, `(.L_x_460) ;  /* 0x0000010000007945 */ /* 0x000fe40003800000 */
[----:B------:R-:W-:Y:S01]  /*10830*/  ISETP.GE.AND P0, PT, R6, UR4, PT ;  /* 0x0000000406007c0c */ /* 0x000fe2000bf06270 */
[----:B--2---:R1:W2:-:S12]  /*10840*/  SHFL.IDX PT, R4, R3, 0x2, 0x181f ;  /* 0x00581f0003047f89 */ /* 0x00429800000e0000 */
[----:B------:R-:W-:Y:S05]  /*10850*/  @P0 BRA `(.L_x_461) ;  /* 0x000000c000000947 */ /* 0x000fea0003800000 */
[----:B-----5:R-:W-:Y:S02]  /*10860*/  ISETP.GE.AND P2, PT, R66, c[0x0][0x3c8], PT ;  /* 0x0000f20042007a0c */ /* 0x020fe40003f46270 */
[----:B------:R-:W-:Y:S02]  /*10870*/  ISETP.GE.AND P1, PT, R64, c[0x0][0x3c8], PT ;  /* 0x0000f20040007a0c */ /* 0x000fe40003f26270 */
[----:B------:R-:W-:-:S09]  /*10880*/  ISETP.GE.AND P0, PT, R60, c[0x0][0x3c8], PT ;  /* 0x0000f2003c007a0c */ /* 0x000fd20003f06270 */
[-C--:B--2---:R-:W-:Y:S02]  /*10890*/  @!P2 LEA R8, P5, R66, R4.reuse, 0x1 ;  /* 0x000000044208a211 */ /* 0x084fe400078a08ff */
        /* <DEDUP_REMOVED lines=8> */
.L_x_461:
[----:B------:R-:W-:Y:S05]  /*10920*/  BSYNC B0 ;  /* 0x0000000000007941 */ /* 0x000fea0003800000 */
.L_x_460:
[----:B------:R-:W-:Y:S01]  /*10930*/  IADD3 R0, R0, 0x60, RZ ;  /* 0x0000006000007810 */ /* 0x000fe20007ffe0ff */
[----:B-1-3--:R-:W1:Y:S03]  /*10940*/  SHFL.IDX PT, R2, R2, 0x3, 0x181f ;  /* 0x00781f0002027f89 */ /* 0x00ae6600000e0000 */
[----:B------:R-:W-:Y:S01]  /*10950*/  ISETP.GE.AND P0, PT, R0, UR4, PT ;  /* 0x0000000400007c0c */ /* 0x000fe2000bf06270 */
[----:B------:R-:W3:-:S12]  /*10960*/  SHFL.IDX PT, R3, R3, 0x3, 0x181f ;  /* 0x00781f0003037f89 */ /* 0x000ed800000e0000 */
[----:B------:R-:W-:Y:S05]  /*10970*/  @P0 BRA `(.L_x_462) ;  /* 0x00000bd000000947 */ /* 0x000fea0003800000 */
[----:B-----5:R-:W-:Y:S02]  /*10980*/  ISETP.GE.AND P1, PT, R66, c[0x0][0x3c8], PT ;  /* 0x0000f20042007a0c */ /* 0x020fe40003f26270 */
[----:B------:R-:W-:-:S11]  /*10990*/  ISETP.GE.AND P0, PT, R64, c[0x0][0x3c8], PT ;  /* 0x0000f20040007a0c */ /* 0x000fd60003f06270 */
[-C--:B--23--:R-:W-:Y:S02]  /*109a0*/  @!P1 LEA R6, P3, R66, R3.reuse, 0x1 ;  /* 0x0000000342069211 */ /* 0x08cfe400078608ff */
[----:B------:R-:W-:Y:S02]  /*109b0*/  @!P0 LEA R4, P2, R64, R3, 0x1 ;  /* 0x0000000340048211 */ /* 0x000fe400078408ff */
[-C--:B-1----:R-:W-:Y:S02]  /*109c0*/  @!P1 LEA.HI.X R7, R66, R2.reuse, R67, 0x1, P3 ;  /* 0x0000000242079211 */ /* 0x082fe400018f0c43 */
[----:B----4-:R-:W-:-:S03]  /*109d0*/  @!P0 LEA.HI.X R5, R64, R2, R65, 0x1, P2 ;  /* 0x0000000240058211 */ /* 0x010fc600010f0c41 */
[----:B------:R1:W-:Y:S04]  /*109e0*/  @!P1 ST.E.128 [R6.64], R52 ;  /* 0x0000003406009985 */ /* 0x0003e8000c101d06 */
[----:B------:R1:W-:Y:S01]  /*109f0*/  @!P0 ST.E.128 [R4.64], R48 ;  /* 0x0000003004008985 */ /* 0x0003e2000c101d06 */
[----:B------:R-:W-:-:S13]  /*10a00*/  ISETP.GE.AND P0, PT, R60, c[0x0][0x3c8], PT ;  /* 0x0000f2003c007a0c */ /* 0x000fda0003f06270 */
[----:B------:R-:W-:Y:S05]  /*10a10*/  @P0 BRA `(.L_x_462) ;  /* 0x00000b3000000947 */ /* 0x000fea0003800000 */
[----:B-1----:R-:W-:-:S04]  /*10a20*/  LEA R4, P0, R60, R3, 0x1 ;  /* 0x000000033c047211 */ /* 0x002fc800078008ff */
[----:B------:R-:W-:-:S05]  /*10a30*/  LEA.HI.X R5, R60, R2, R62, 0x1, P0 ;  /* 0x000000023c057211 */ /* 0x000fca00000f0c3e */
[----:B------:R1:W-:Y:S01]  /*10a40*/  ST.E.128 [R4.64], R56 ;  /* 0x0000003804007985 */ /* 0x0003e2000c101d06 */
[----:B------:R-:W-:Y:S05]  /*10a50*/  BRA `(.L_x_462) ;  /* 0x00000af000007947 */ /* 0x000fea0003800000 */
.L_x_454:
[----:B------:R-:W2:Y:S04]  /*10a60*/  LDL R0, [R1+0x58] ;  /* 0x0000580001007983 */ /* 0x000ea80000100800 */
[----:B------:R-:W3:Y:S04]  /*10a70*/  LDL R14, [R1+0x4c] ;  /* 0x00004c00010e7983 */ /* 0x000ee80000100800 */
[----:B------:R-:W4:Y:S01]  /*10a80*/  LDL R13, [R1+0x50] ;  /* 0x00005000010d7983 */ /* 0x000f220000100800 */
[----:B------:R-:W-:Y:S03]  /*10a90*/  BSSY B0, `(.L_x_463) ;  /* 0x0000025000007945 */ /* 0x000fe60003800000 */
[----:B------:R-:W1:Y:S02]  /*10aa0*/  S2R R12, SR_TID.X ;  /* 0x00000000000c7919 */ /* 0x000e640000002100 */
[----:B-1----:R-:W-:Y:S01]  /*10ab0*/  ISETP.GE.AND P0, PT, R12, 0x80, PT ;  /* 0x000000800c00780c */ /* 0x002fe20003f06270 */
[----:B--2---:R-:W-:Y:S01]  /*10ac0*/  IMAD.MOV.U32 R11, RZ, RZ, R0 ;  /* 0x000000ffff0b7224 */ /* 0x004fe200078e0000 */
[----:B---3--:R-:W-:-:S02]  /*10ad0*/  SHF.R.S32.HI R7, RZ, 0x1f, R14 ;  /* 0x0000001fff077819 */ /* 0x008fc4000001140e */
[----:B----4-:R-:W-:-:S09]  /*10ae0*/  SHF.R.S32.HI R8, RZ, 0x1f, R13 ;  /* 0x0000001fff087819 */ /* 0x010fd2000001140d */
[----:B------:R-:W-:Y:S05]  /*10af0*/  @P0 BRA `(.L_x_464) ;  /* 0x000001e000000947 */ /* 0x000fea0003800000 */
[----:B------:R-:W-:Y:S02]  /*10b00*/  MOV R2, c[0x0][0x4e8] ;  /* 0x00013a0000027a02 */ /* 0x000fe40000000f00 */
[----:B------:R-:W-:-:S03]  /*10b10*/  IADD3 R6, R11, R12, RZ ;  /* 0x0000000c0b067210 */ /* 0x000fc60007ffe0ff */
[----:B------:R-:W-:-:S05]  /*10b20*/  IMAD R0, R2, c[0x0][0x388], RZ ;  /* 0x0000e20002007a24 */ /* 0x000fca00078e02ff */
[----:B------:R-:W-:-:S13]  /*10b30*/  ISETP.GE.AND P0, PT, R6, R0, PT ;  /* 0x000000000600720c */ /* 0x000fda0003f06270 */
[----:B------:R-:W-:Y:S05]  /*10b40*/  @P0 BRA `(.L_x_464) ;  /* 0x0000019000000947 */ /* 0x000fea0003800000 */
[----:B------:R-:W-:Y:S01]  /*10b50*/  ISETP.NE.AND P0, PT, R2, 0x1, PT ;  /* 0x000000010200780c */ /* 0x000fe20003f05270 */
[----:B------:R-:W-:Y:S01]  /*10b60*/  IMAD R4, R7, c[0x0][0x490], RZ ;  /* 0x0001240007047a24 */ /* 0x000fe200078e02ff */
[----:B------:R-:W-:Y:S01]  /*10b70*/  MOV R0, R6 ;  /* 0x0000000600007202 */ /* 0x000fe20000000f00 */
[----:B------:R-:W-:-:S04]  /*10b80*/  IMAD.WIDE.U32 R2, R14, c[0x0][0x490], RZ ;  /* 0x000124000e027a25 */ /* 0x000fc800078e00ff */
[----:B------:R-:W-:Y:S02]  /*10b90*/  IMAD R4, R14, c[0x0][0x494], R4 ;  /* 0x000125000e047a24 */ /* 0x000fe400078e0204 */
[----:B------:R-:W-:-:S03]  /*10ba0*/  IMAD R10, R8, c[0x0][0x498], RZ ;  /* 0x00012600080a7a24 */ /* 0x000fc600078e02ff */
[----:B------:R-:W-:Y:S01]  /*10bb0*/  IADD3 R3, R3, R4, RZ ;  /* 0x0000000403037210 */ /* 0x000fe20007ffe0ff */
[----:B------:R-:W-:-:S05]  /*10bc0*/  @P0 IMAD.HI.U32 R5, R6, c[0x0][0x4ec], RZ ;  /* 0x00013b0006050a27 */ /* 0x000fca00078e00ff */
[----:B------:R-:W-:Y:S01]  /*10bd0*/  @P0 SHF.R.U32.HI R0, RZ, c[0x0][0x4f0], R5 ;  /* 0x00013c00ff000a19 */ /* 0x000fe20000011605 */
[----:B------:R-:W-:-:S03]  /*10be0*/  IMAD.WIDE.U32 R4, R13, c[0x0][0x498], R2 ;  /* 0x000126000d047a25 */ /* 0x000fc600078e0002 */
[C---:B------:R-:W-:Y:S01]  /*10bf0*/  IADD3 R9, -R0.reuse, RZ, RZ ;  /* 0x000000ff00097210 */ /* 0x040fe20007ffe1ff */
[----:B------:R-:W-:Y:S01]  /*10c00*/  IMAD R3, R13, c[0x0][0x49c], R10 ;  /* 0x000127000d037a24 */ /* 0x000fe200078e020a */
[----:B------:R-:W-:-:S03]  /*10c10*/  IADD3 R4, P0, R0, R4, RZ ;  /* 0x0000000400047210 */ /* 0x000fc60007f1e0ff */
[----:B------:R-:W-:Y:S01]  /*10c20*/  IMAD R2, R9, c[0x0][0x4e8], R6 ;  /* 0x00013a0009027a24 */ /* 0x000fe200078e0206 */
[----:B------:R-:W-:-:S04]  /*10c30*/  SHF.R.S32.HI R6, RZ, 0x1f, R0 ;  /* 0x0000001fff067819 */ /* 0x000fc80000011400 */
[----:B------:R-:W-:Y:S02]  /*10c40*/  SHF.R.S32.HI R0, RZ, 0x1f, R2 ;  /* 0x0000001fff007819 */ /* 0x000fe40000011402 */
[----:B------:R-:W-:-:S03]  /*10c50*/  IADD3.X R5, R6, R5, R3, P0, !PT ;  /* 0x0000000506057210 */ /* 0x000fc600007fe403 */
[----:B------:R-:W-:-:S04]  /*10c60*/  IMAD R0, R0, c[0x0][0x488], RZ ;  /* 0x0001220000007a24 */ /* 0x000fc800078e02ff */
[C---:B------:R-:W-:Y:S02]  /*10c70*/  IMAD R0, R2.reuse, c[0x0][0x48c], R0 ;  /* 0x0001230002007a24 */ /* 0x040fe400078e0200 */
[----:B------:R-:W-:-:S05]  /*10c80*/  IMAD.WIDE.U32 R2, R2, c[0x0][0x488], R4 ;  /* 0x0001220002027a25 */ /* 0x000fca00078e0004 */
[----:B------:R-:W-:Y:S02]  /*10c90*/  IADD3 R0, R3, R0, RZ ;  /* 0x0000000003007210 */ /* 0x000fe40007ffe0ff */
[----:B------:R-:W-:-:S04]  /*10ca0*/  LEA R4, P0, R2, c[0x0][0x450], 0x2 ;  /* 0x0001140002047a11 */ /* 0x000fc800078010ff */
[----:B------:R-:W-:Y:S02]  /*10cb0*/  LEA.HI.X R5, R2, c[0x0][0x454], R0, 0x2, P0 ;  /* 0x0001150002057a11 */ /* 0x000fe400000f1400 */
[----:B------:R-:W-:-:S05]  /*10cc0*/  MOV R0, 0xff800000 ;  /* 0xff80000000007802 */ /* 0x000fca0000000f00 */
[----:B------:R1:W-:Y:S02]  /*10cd0*/  STG.E [R4.64], R0 ;  /* 0x0000000004007986 */ /* 0x0003e4000c101906 */
.L_x_464:
[----:B------:R-:W-:Y:S05]  /*10ce0*/  BSYNC B0 ;  /* 0x0000000000007941 */ /* 0x000fea0003800000 */
.L_x_463:
[----:B------:R-:W2:Y:S01]  /*10cf0*/  LDL R2, [R1+0x8c] ;  /* 0x00008c0001027983 */ /* 0x000ea20000100800 */
[----:B-1----:R-:W-:Y:S01]  /*10d00*/  MOV R0, c[0x0][0x4e8] ;  /* 0x00013a0000007a02 */ /* 0x002fe20000000f00 */
[----:B------:R-:W-:Y:S01]  /*10d10*/  IMAD R7, R7, c[0x0][0x3e8], RZ ;  /* 0x0000fa0007077a24 */ /* 0x000fe200078e02ff */
[----:B------:R-:W-:Y:S01]  /*10d20*/  SHF.R.S32.HI R9, RZ, 0x1f, R12 ;  /* 0x0000001fff097819 */ /* 0x000fe2000001140c */
[----:B------:R-:W-:Y:S01]  /*10d30*/  IMAD R8, R8, c[0x0][0x3f0], RZ ;  /* 0x0000fc0008087a24 */ /* 0x000fe200078e02ff */
[----:B------:R-:W-:Y:S01]  /*10d40*/  ISETP.NE.AND P0, PT, R0, 0x1, PT ;  /* 0x000000010000780c */ /* 0x000fe20003f05270 */
[----:B------:R-:W-:Y:S01]  /*10d50*/  IMAD R7, R14, c[0x0][0x3ec], R7 ;  /* 0x0000fb000e077a24 */ /* 0x000fe200078e0207 */
[----:B------:R-:W-:Y:S01]  /*10d60*/  LEA.HI R9, R9, R12, RZ, 0x3 ;  /* 0x0000000c09097211 */ /* 0x000fe200078f18ff */
[----:B------:R-:W-:-:S03]  /*10d70*/  IMAD R8, R13, c[0x0][0x3f4], R8 ;  /* 0x0000fd000d087a24 */ /* 0x000fc600078e0208 */
[----:B------:R-:W-:Y:S02]  /*10d80*/  SHF.R.S32.HI R9, RZ, 0x3, R9 ;  /* 0x00000003ff097819 */ /* 0x000fe40000011409 */
[----:B--2---:R-:W-:Y:S01]  /*10d90*/  IADD3 R4, R2, R11, RZ ;  /* 0x0000000b02047210 */ /* 0x004fe20007ffe0ff */
[----:B------:R-:W-:-:S03]  /*10da0*/  IMAD.WIDE.U32 R2, R14, c[0x0][0x3e8], RZ ;  /* 0x0000fa000e027a25 */ /* 0x000fc600078e00ff */
[----:B------:R-:W-:Y:S01]  /*10db0*/  MOV R0, R4 ;  /* 0x0000000400007202 */ /* 0x000fe20000000f00 */
[----:B------:R-:W-:-:S04]  /*10dc0*/  @P0 IMAD.HI.U32 R5, R4, c[0x0][0x4ec], RZ ;  /* 0x00013b0004050a27 */ /* 0x000fc800078e00ff */
[----:B------:R-:W-:Y:S01]  /*10dd0*/  IMAD.IADD R3, R3, 0x1, R7 ;  /* 0x0000000103037824 */ /* 0x000fe200078e0207 */
[----:B------:R-:W-:-:S03]  /*10de0*/  @P0 SHF.R.U32.HI R0, RZ, c[0x0][0x4f0], R5 ;  /* 0x00013c00ff000a19 */ /* 0x000fc60000011605 */
[----:B------:R-:W-:Y:S01]  /*10df0*/  IMAD.WIDE.U32 R2, R13, c[0x0][0x3f0], R2 ;  /* 0x0000fc000d027a25 */ /* 0x000fe200078e0002 */
[----:B------:R-:W-:Y:S02]  /*10e00*/  SHF.R.S32.HI R5, RZ, 0x1f, R0 ;  /* 0x0000001fff057819 */ /* 0x000fe40000011400 */
[----:B------:R-:W-:Y:S02]  /*10e10*/  IADD3 R6, -R0, RZ, RZ ;  /* 0x000000ff00067210 */ /* 0x000fe40007ffe1ff */
[----:B------:R-:W-:Y:S01]  /*10e20*/  IADD3 R3, R3, R8, RZ ;  /* 0x0000000803037210 */ /* 0x000fe20007ffe0ff */
[----:B------:R-:W-:Y:S02]  /*10e30*/  IMAD R5, R5, c[0x0][0x3e0], RZ ;  /* 0x0000f80005057a24 */ /* 0x000fe400078e02ff */
[----:B------:R-:W-:Y:S02]  /*10e40*/  IMAD R6, R6, c[0x0][0x4e8], R4 ;  /* 0x00013a0006067a24 */ /* 0x000fe400078e0204 */
[----:B------:R-:W-:-:S02]  /*10e50*/  IMAD R4, R0, c[0x0][0x3e4], R5 ;  /* 0x0000f90000047a24 */ /* 0x000fc400078e0205 */
[----:B------:R-:W-:Y:S01]  /*10e60*/  IMAD.WIDE.U32 R2, R0, c[0x0][0x3e0], R2 ;  /* 0x0000f80000027a25 */ /* 0x000fe200078e0002 */
[----:B------:R-:W-:-:S03]  /*10e70*/  SHF.R.S32.HI R0, RZ, 0x1f, R6 ;  /* 0x0000001fff007819 */ /* 0x000fc60000011406 */
[----:B------:R-:W-:Y:S02]  /*10e80*/  IMAD.IADD R3, R3, 0x1, R4 ;  /* 0x0000000103037824 */ /* 0x000fe400078e0204 */
[----:B------:R-:W-:Y:S02]  /*10e90*/  IMAD R0, R0, c[0x0][0x3d8], RZ ;  /* 0x0000f60000007a24 */ /* 0x000fe400078e02ff */
[----:B------:R-:W-:-:S04]  /*10ea0*/  IMAD.WIDE.U32 R4, R6, c[0x0][0x3d8], R2 ;  /* 0x0000f60006047a25 */ /* 0x000fc800078e0002 */
[----:B------:R-:W-:Y:S01]  /*10eb0*/  IMAD R6, R6, c[0x0][0x3dc], R0 ;  /* 0x0000f70006067a24 */ /* 0x000fe200078e0200 */
[----:B------:R-:W-:Y:S02]  /*10ec0*/  LEA R3, P0, R4, c[0x0][0x380], 0x1 ;  /* 0x0000e00004037a11 */ /* 0x000fe400078008ff */
[----:B------:R-:W-:Y:S02]  /*10ed0*/  IADD3 R0, R9, R11, RZ ;  /* 0x0000000b09007210 */ /* 0x000fe40007ffe0ff */
[----:B------:R-:W-:-:S04]  /*10ee0*/  IADD3 R2, R5, R6, RZ ;  /* 0x0000000605027210 */ /* 0x000fc80007ffe0ff */
[----:B------:R-:W-:Y:S01]  /*10ef0*/  LEA.HI.X R2, R4, c[0x0][0x384], R2, 0x1, P0 ;  /* 0x0000e10004027a11 */ /* 0x000fe200000f0c02 */
[----:B------:R-:W-:Y:S05]  /*10f00*/  BRA.DIV ~URZ, `(.L_x_465) ;  /* 0x000008f27f007947 */ /* 0x000fea000b800000 */
[----:B------:R1:W2:Y:S02]  /*10f10*/  SHFL.IDX PT, R5, R2, RZ, 0x181f ;  /* 0x00181fff02057589 */ /* 0x0002a400000e0000 */
.L_x_483:
[----:B------:R-:W-:Y:S05]  /*10f20*/  BRA.DIV ~URZ, `(.L_x_466) ;  /* 0x000009427f007947 */ /* 0x000fea000b800000 */
[----:B------:R3:W4:Y:S02]  /*10f30*/  SHFL.IDX PT, R4, R3, RZ, 0x181f ;  /* 0x00181fff03047589 */ /* 0x00072400000e0000 */
.L_x_484:
[----:B------:R-:W-:Y:S01]  /*10f40*/  MOV R10, c[0x0][0x4e8] ;  /* 0x00013a00000a7a02 */ /* 0x000fe20000000f00 */
[----:B------:R-:W-:Y:S04]  /*10f50*/  BSSY B0, `(.L_x_467) ;  /* 0x0000015000007945 */ /* 0x000fe80003800000 */
[----:B------:R-:W-:-:S05]  /*10f60*/  IMAD R10, R10, c[0x0][0x388], RZ ;  /* 0x0000e2000a0a7a24 */ /* 0x000fca00078e02ff */
[----:B------:R-:W-:-:S13]  /*10f70*/  ISETP.GE.AND P0, PT, R0, R10, PT ;  /* 0x0000000a0000720c */ /* 0x000fda0003f06270 */
[----:B------:R-:W-:Y:S05]  /*10f80*/  @P0 BRA `(.L_x_468) ;  /* 0x0000011000000947 */ /* 0x000fea0003800000 */
[----:B------:R-:W5:Y:S04]  /*10f90*/  LDL.64 R16, [R1+0x38] ;  /* 0x0000380001107983 */ /* 0x000f680000100a00 */
[----:B---3--:R-:W3:Y:S04]  /*10fa0*/  LDL R13, [R1+0x44] ;  /* 0x00004400010d7983 */ /* 0x008ee80000100800 */
[----:B----4-:R-:W4:Y:S04]  /*10fb0*/  LDL R11, [R1+0x48] ;  /* 0x00004800010b7983 */ /* 0x010f280000100800 */
[----:B--2---:R-:W2:Y:S04]  /*10fc0*/  LDL R14, [R1+0x60] ;  /* 0x00006000010e7983 */ /* 0x004ea80000100800 */
[----:B------:R-:W2:Y:S01]  /*10fd0*/  LDL R12, [R1+0x5c] ;  /* 0x00005c00010c7983 */ /* 0x000ea20000100800 */
[----:B-----5:R-:W-:-:S02]  /*10fe0*/  ISETP.GE.AND P2, PT, R16, c[0x0][0x3c8], PT ;  /* 0x0000f20010007a0c */ /* 0x020fc40003f46270 */
[----:B---3--:R-:W-:Y:S02]  /*10ff0*/  ISETP.GE.AND P1, PT, R13, c[0x0][0x3c8], PT ;  /* 0x0000f2000d007a0c */ /* 0x008fe40003f26270 */
[----:B----4-:R-:W-:-:S09]  /*11000*/  ISETP.GE.AND P0, PT, R11, c[0x0][0x3c8], PT ;  /* 0x0000f2000b007a0c */ /* 0x010fd20003f06270 */
[CC--:B------:R-:W-:Y:S02]  /*11010*/  @!P2 LEA R8, P5, R16.reuse, R4.reuse, 0x1 ;  /* 0x000000041008a211 */ /* 0x0c0fe400078a08ff */
[-C--:B------:R-:W-:Y:S02]  /*11020*/  @!P1 LEA R6, P4, R13, R4.reuse, 0x1 ;  /* 0x000000040d069211 */ /* 0x080fe400078808ff */
[-C--:B------:R-:W-:Y:S02]  /*11030*/  @!P2 LEA.HI.X R9, R16, R5.reuse, R17, 0x1, P5 ;  /* 0x000000051009a211 */ /* 0x080fe400028f0c11 */
[----:B------:R-:W-:Y:S02]  /*11040*/  @!P0 LEA R4, P3, R11, R4, 0x1 ;  /* 0x000000040b048211 */ /* 0x000fe400078608ff */
[-C--:B--2---:R-:W-:Y:S02]  /*11050*/  @!P1 LEA.HI.X R7, R13, R5.reuse, R14, 0x1, P4 ;  /* 0x000000050d079211 */ /* 0x084fe400020f0c0e */
[----:B------:R-:W-:Y:S01]  /*11060*/  @!P0 LEA.HI.X R5, R11, R5, R12, 0x1, P3 ;  /* 0x000000050b058211 */ /* 0x000fe200018f0c0c */
[----:B------:R2:W-:Y:S04]  /*11070*/  @!P2 ST.E.128 [R8.64], RZ ;  /* 0x000000ff0800a985 */ /* 0x0005e8000c101d06 */
[----:B------:R2:W-:Y:S04]  /*11080*/  @!P1 ST.E.128 [R6.64], RZ ;  /* 0x000000ff06009985 */ /* 0x0005e8000c101d06 */
[----:B------:R2:W-:Y:S02]  /*11090*/  @!P0 ST.E.128 [R4.64], RZ ;  /* 0x000000ff04008985 */ /* 0x0005e4000c101d06 */
.L_x_468:
[----:B------:R-:W-:Y:S05]  /*110a0*/  BSYNC B0 ;  /* 0x0000000000007941 */ /* 0x000fea0003800000 */
.L_x_467:
[----:B------:R-:W-:Y:S05]  /*110b0*/  BRA.DIV ~URZ, `(.L_x_469) ;  /* 0x000008127f007947 */ /* 0x000fea000b800000 */
[----:B--2---:R2:W1:Y:S04]  /*110c0*/  SHFL.IDX PT, R5, R2, 0x1, 0x181f ;  /* 0x00381f0002057f89 */ /* 0x00446800000e0000 */
[----:B----4-:R2:W4:Y:S02]  /*110d0*/  SHFL.IDX PT, R4, R3, 0x1, 0x181f ;  /* 0x00381f0003047f89 */ /* 0x01052400000e0000 */
.L_x_485:
[----:B------:R-:W-:Y:S01]  /*110e0*/  IADD3 R6, R0, 0x20, RZ ;  /* 0x0000002000067810 */ /* 0x000fe20007ffe0ff */
[----:B------:R-:W-:Y:S03]  /*110f0*/  BSSY B0, `(.L_x_470) ;  /* 0x0000014000007945 */ /* 0x000fe60003800000 */
[----:B------:R-:W-:-:S13]  /*11100*/  ISETP.GE.AND P0, PT, R6, R10, PT ;  /* 0x0000000a0600720c */ /* 0x000fda0003f06270 */
[----:B------:R-:W-:Y:S05]  /*11110*/  @P0 BRA `(.L_x_471) ;  /* 0x0000011000000947 */ /* 0x000fea0003800000 */
[----:B------:R-:W5:Y:S04]  /*11120*/  LDL.64 R16, [R1+0x38] ;  /* 0x0000380001107983 */ /* 0x000f680000100a00 */
[----:B--2---:R-:W2:Y:S04]  /*11130*/  LDL R13, [R1+0x44] ;  /* 0x00004400010d7983 */ /* 0x004ea80000100800 */
[----:B---3--:R-:W3:Y:S04]  /*11140*/  LDL R11, [R1+0x48] ;  /* 0x00004800010b7983 */ /* 0x008ee80000100800 */
[----:B----4-:R-:W4:Y:S04]  /*11150*/  LDL R14, [R1+0x60] ;  /* 0x00006000010e7983 */ /* 0x010f280000100800 */
[----:B------:R-:W4:Y:S01]  /*11160*/  LDL R12, [R1+0x5c] ;  /* 0x00005c00010c7983 */ /* 0x000f220000100800 */
[----:B-----5:R-:W-:-:S02]  /*11170*/  ISETP.GE.AND P2, PT, R16, c[0x0][0x3c8], PT ;  /* 0x0000f20010007a0c */ /* 0x020fc40003f46270 */
[----:B--2---:R-:W-:Y:S02]  /*11180*/  ISETP.GE.AND P1, PT, R13, c[0x0][0x3c8], PT ;  /* 0x0000f2000d007a0c */ /* 0x004fe40003f26270 */
[----:B---3--:R-:W-:-:S09]  /*11190*/  ISETP.GE.AND P0, PT, R11, c[0x0][0x3c8], PT ;  /* 0x0000f2000b007a0c */ /* 0x008fd20003f06270 */
[CC--:B------:R-:W-:Y:S02]  /*111a0*/  @!P2 LEA R8, P5, R16.reuse, R4.reuse, 0x1 ;  /* 0x000000041008a211 */ /* 0x0c0fe400078a08ff */
[-C--:B------:R-:W-:Y:S02]  /*111b0*/  @!P1 LEA R6, P4, R13, R4.reuse, 0x1 ;  /* 0x000000040d069211 */ /* 0x080fe400078808ff */
[-C--:B-1----:R-:W-:Y:S02]  /*111c0*/  @!P2 LEA.HI.X R9, R16, R5.reuse, R17, 0x1, P5 ;  /* 0x000000051009a211 */ /* 0x082fe400028f0c11 */
[----:B------:R-:W-:Y:S02]  /*111d0*/  @!P0 LEA R4, P3, R11, R4, 0x1 ;  /* 0x000000040b048211 */ /* 0x000fe400078608ff */
[-C--:B----4-:R-:W-:Y:S02]  /*111e0*/  @!P1 LEA.HI.X R7, R13, R5.reuse, R14, 0x1, P4 ;  /* 0x000000050d079211 */ /* 0x090fe400020f0c0e */
[----:B------:R-:W-:Y:S01]  /*111f0*/  @!P0 LEA.HI.X R5, R11, R5, R12, 0x1, P3 ;  /* 0x000000050b058211 */ /* 0x000fe200018f0c0c */
[----:B------:R1:W-:Y:S04]  /*11200*/  @!P2 ST.E.128 [R8.64], RZ ;  /* 0x000000ff0800a985 */ /* 0x0003e8000c101d06 */
[----:B------:R1:W-:Y:S04]  /*11210*/  @!P1 ST.E.128 [R6.64], RZ ;  /* 0x000000ff06009985 */ /* 0x0003e8000c101d06 */
[----:B------:R1:W-:Y:S02]  /*11220*/  @!P0 ST.E.128 [R4.64], RZ ;  /* 0x000000ff04008985 */ /* 0x0003e4000c101d06 */
.L_x_471:
[----:B------:R-:W-:Y:S05]  /*11230*/  BSYNC B0 ;  /* 0x0000000000007941 */ /* 0x000fea0003800000 */
.L_x_470:
[----:B------:R-:W-:Y:S05]  /*11240*/  BRA.DIV ~URZ, `(.L_x_472) ;  /* 0x000007427f007947 */ /* 0x000fea000b800000 */
[----:B-1----:R1:W2:Y:S02]  /*11250*/  SHFL.IDX PT, R5, R2, 0x2, 0x181f ;  /* 0x00581f0002057f89 */ /* 0x0022a400000e0000 */
.L_x_486:
[----:B------:R-:W-:Y:S05]  /*11260*/  BRA.DIV ~URZ, `(.L_x_473) ;  /* 0x000007927f007947 */ /* 0x000fea000b800000 */
[----:B----4-:R4:W1:Y:S02]  /*11270*/  SHFL.IDX PT, R4, R3, 0x2, 0x181f ;  /* 0x00581f0003047f89 */ /* 0x01086400000e0000 */
.L_x_487:
[----:B------:R-:W-:Y:S01]  /*11280*/  IADD3 R6, R0, 0x40, RZ ;  /* 0x0000004000067810 */ /* 0x000fe20007ffe0ff */
[----:B------:R-:W-:Y:S03]  /*11290*/  BSSY B0, `(.L_x_474) ;  /* 0x0000014000007945 */ /* 0x000fe60003800000 */
        /* <DEDUP_REMOVED lines=10> */
[CC--:B-1----:R-:W-:Y:S02]  /*11340*/  @!P2 LEA R8, P5, R16.reuse, R4.reuse, 0x1 ;  /* 0x000000041008a211 */ /* 0x0c2fe400078a08ff */
        /* <DEDUP_REMOVED lines=8> */
.L_x_475:
[----:B------:R-:W-:Y:S05]  /*113d0*/  BSYNC B0 ;  /* 0x0000000000007941 */ /* 0x000fea0003800000 */
.L_x_474:
[----:B------:R-:W-:Y:S05]  /*113e0*/  BRA.DIV ~URZ, `(.L_x_476) ;  /* 0x000006727f007947 */ /* 0x000fea000b800000 */
[----:B-12---:R-:W1:Y:S04]  /*113f0*/  SHFL.IDX PT, R2, R2, 0x3, 0x181f ;  /* 0x00781f0002027f89 */ /* 0x006e6800000e0000 */
[----:B---34-:R-:W2:Y:S02]  /*11400*/  SHFL.IDX PT, R3, R3, 0x3, 0x181f ;  /* 0x00781f0003037f89 */ /* 0x018ea400000e0000 */
.L_x_488:
[----:B------:R-:W-:-:S04]  /*11410*/  IADD3 R0, R0, 0x60, RZ ;  /* 0x0000006000007810 */ /* 0x000fc80007ffe0ff */
[----:B------:R-:W-:-:S13]  /*11420*/  ISETP.GE.AND P0, PT, R0, R10, PT ;  /* 0x0000000a0000720c */ /* 0x000fda0003f06270 */
[----:B------:R-:W-:Y:S05]  /*11430*/  @P0 BRA `(.L_x_462) ;  /* 0x0000011000000947 */ /* 0x000fea0003800000 */
[----:B------:R-:W3:Y:S04]  /*11440*/  LDL.64 R16, [R1+0x38] ;  /* 0x0000380001107983 */ /* 0x000ee80000100a00 */
[----:B------:R-:W4:Y:S04]  /*11450*/  LDL R13, [R1+0x44] ;  /* 0x00004400010d7983 */ /* 0x000f280000100800 */
[----:B------:R-:W5:Y:S04]  /*11460*/  LDL R11, [R1+0x48] ;  /* 0x00004800010b7983 */ /* 0x000f680000100800 */
[----:B--2---:R-:W2:Y:S04]  /*11470*/  LDL R14, [R1+0x60] ;  /* 0x00006000010e7983 */ /* 0x004ea80000100800 */
[----:B------:R-:W2:Y:S01]  /*11480*/  LDL R12, [R1+0x5c] ;  /* 0x00005c00010c7983 */ /* 0x000ea20000100800 */
[----:B---3--:R-:W-:-:S02]  /*11490*/  ISETP.GE.AND P2, PT, R16, c[0x0][0x3c8], PT ;  /* 0x0000f20010007a0c */ /* 0x008fc40003f46270 */
[----:B----4-:R-:W-:Y:S02]  /*114a0*/  ISETP.GE.AND P1, PT, R13, c[0x0][0x3c8], PT ;  /* 0x0000f2000d007a0c */ /* 0x010fe40003f26270 */
[----:B-----5:R-:W-:-:S09]  /*114b0*/  ISETP.GE.AND P0, PT, R11, c[0x0][0x3c8], PT ;  /* 0x0000f2000b007a0c */ /* 0x020fd20003f06270 */
[CC--:B------:R-:W-:Y:S02]  /*114c0*/  @!P2 LEA R8, P5, R16.reuse, R3.reuse, 0x1 ;  /* 0x000000031008a211 */ /* 0x0c0fe400078a08ff */
[-C--:B------:R-:W-:Y:S02]  /*114d0*/  @!P1 LEA R6, P4, R13, R3.reuse, 0x1 ;  /* 0x000000030d069211 */ /* 0x080fe400078808ff */
[-C--:B-1----:R-:W-:Y:S02]  /*114e0*/  @!P2 LEA.HI.X R9, R16, R2.reuse, R17, 0x1, P5 ;  /* 0x000000021009a211 */ /* 0x082fe400028f0c11 */
[----:B------:R-:W-:Y:S02]  /*114f0*/  @!P0 LEA R4, P3, R11, R3, 0x1 ;  /* 0x000000030b048211 */ /* 0x000fe400078608ff */
[-C--:B--2---:R-:W-:Y:S02]  /*11500*/  @!P1 LEA.HI.X R7, R13, R2.reuse, R14, 0x1, P4 ;  /* 0x000000020d079211 */ /* 0x084fe400020f0c0e */
[----:B------:R-:W-:Y:S01]  /*11510*/  @!P0 LEA.HI.X R5, R11, R2, R12, 0x1, P3 ;  /* 0x000000020b058211 */ /* 0x000fe200018f0c0c */
[----:B------:R1:W-:Y:S04]  /*11520*/  @!P2 ST.E.128 [R8.64], RZ ;  /* 0x000000ff0800a985 */ /* 0x0003e8000c101d06 */
[----:B------:R1:W-:Y:S04]  /*11530*/  @!P1 ST.E.128 [R6.64], RZ ;  /* 0x000000ff06009985 */ /* 0x0003e8000c101d06 */
[----:B------:R1:W-:Y:S02]  /*11540*/  @!P0 ST.E.128 [R4.64], RZ ;  /* 0x000000ff04008985 */ /* 0x0003e4000c101d06 */
.L_x_462:
[----:B------:R-:W-:Y:S05]  /*11550*/  BSYNC B1 ;  /* 0x0000000000017941 */ /* 0x000fea0003800000 */
.L_x_453:
[----:B----4-:R-:W4:Y:S02]  /*11560*/  LDL R0, [R1+0x90] ;  /* 0x0000900001007983 */ /* 0x010f240000100800 */
[----:B----4-:R-:W-:-:S13]  /*11570*/  ISETP.NE.AND P0, PT, R0, RZ, PT ;  /* 0x000000ff0000720c */ /* 0x010fda0003f05270 */
[----:B------:R-:W-:Y:S01]  /*11580*/  @P0 WARPSYNC 0xffffffff ;  /* 0xffffffff00000948 */ /* 0x000fe20003800000 */
[----:B------:R-:W-:Y:S06]  /*11590*/  @P0 BAR.SYNC.DEFER_BLOCKING 0x5, 0x100 ;  /* 0x0144000000000b1d */ /* 0x000fec0000010000 */
[----:B------:R-:W4:Y:S04]  /*115a0*/  @P0 LDS R0, [0x15100] ;  /* 0x01510000ff000984 */ /* 0x000f280000000800 */
[----:B----4-:R4:W-:Y:S04]  /*115b0*/  @P0 STL [R1+0x64], R0 ;  /* 0x0000640001000387 */ /* 0x0109e80000100800 */
[----:B------:R-:W-:Y:S06]  /*115c0*/  @P0 BAR.ARV 0x4, 0x100 ;  /* 0x0104000000000b1d */ /* 0x000fec0000002000 */
[----:B------:R-:W-:Y:S05]  /*115d0*/  @P0 BRA `(.L_x_477) ;  /* 0x0000007000000947 */ /* 0x000fea0003800000 */
[----:B------:R-:W-:Y:S05]  /*115e0*/  BRA.DIV ~URZ, `(.L_x_478) ;  /* 0x000005427f007947 */ /* 0x000fea000b800000 */
[----:B----4-:R4:W3:Y:S02]  /*115f0*/  SHFL.IDX PT, R0, R61, RZ, 0x1f ;  /* 0x00001fff3d007589 */ /* 0x0108e400000e0000 */
.L_x_489:
[----:B------:R-:W-:Y:S01]  /*11600*/  WARPSYNC 0xffffffff ;  /* 0xffffffff00007948 */ /* 0x000fe20003800000 */
[----:B------:R-:W-:Y:S06]  /*11610*/  BAR.SYNC.DEFER_BLOCKING 0x4, 0x100 ;  /* 0x0104000000007b1d */ /* 0x000fec0000010000 */
[----:B---3--:R3:W-:Y:S04]  /*11620*/  STL [R1+0x64], R0 ;  /* 0x0000640001007387 */ /* 0x0087e80000100800 */
[----:B------:R3:W-:Y:S04]  /*11630*/  @!P6 STS [0x15100], R61 ;  /* 0x0151003dff00e388 */ /* 0x0007e80000000800 */
[----:B------:R-:W-:Y:S06]  /*11640*/  BAR.ARV 0x5, 0x100 ;  /* 0x0144000000007b1d */ /* 0x000fec0000002000 */
.L_x_477:
[----:B---34-:R-:W3:Y:S02]  /*11650*/  LDL R0, [R1+0x64] ;  /* 0x0000640001007983 */ /* 0x018ee40000100800 */
[----:B---3--:R-:W-:-:S13]  /*11660*/  ISETP.GE.AND P0, PT, R0, c[0x0][0x538], PT ;  /* 0x00014e0000007a0c */ /* 0x008fda0003f06270 */
[----:B-12--5:R-:W-:Y:S01]  /*11670*/  @P0 CALL.REL.NOINC `(.L_x_479) ;  /* 0x0000001000000944 */ /* 0x026fe20003c00000 */
[----:B------:R-:W-:Y:S05]  /*11680*/  BRA `(.L_x_480) ;  /* 0xfffef3f000007947 */ /* 0x000fea000383ffff */
.L_x_479:
[----:B------:R-:W-:Y:S05]  /*11690*/  EXIT ;  /* 0x000000000000794d */ /* 0x000fea0003800000 */
.L_x_449:
[----:B-1----:R1:W5:Y:S01]  /*116a0*/  LDL R0, [R1+0x18] ;  /* 0x0000180001007983 */ /* 0x0023620000100800 */
[----:B------:R-:W-:Y:S02]  /*116b0*/  MOV R3, 0x2 ;  /* 0x0000000200037802 */ /* 0x000fe40000000f00 */
[----:B------:R-:W-:Y:S02]  /*116c0*/  MOV R2, 0x116e0 ;  /* 0x000116e000027802 */ /* 0x000fe40000000f00 */
[----:B-1---5:R-:W-:Y:S05]  /*116d0*/  CALL.REL.NOINC `($__internal_0_$__cuda_sm70_shflsync_bfly_p) ;  /* 0x000004c000007944 */ /* 0x022fea0003c00000 */
[----:B------:R-:W-:Y:S01]  /*116e0*/  MOV R4, R5 ;  /* 0x0000000500047202 */ /* 0x000fe20000000f00 */
[----:B------:R-:W-:Y:S05]  /*116f0*/  BRA `(.L_x_481) ;  /* 0xffffd7a000007947 */ /* 0x000fea000383ffff */
.L_x_450:
[----:B------:R-:W-:Y:S01]  /*11700*/  IMAD.MOV.U32 R0, RZ, RZ, R4 ;  /* 0x000000ffff007224 */ /* 0x000fe200078e0004 */
[----:B------:R-:W-:Y:S02]  /*11710*/  MOV R3, 0x1 ;  /* 0x0000000100037802 */ /* 0x000fe40000000f00 */
[----:B------:R-:W-:Y:S02]  /*11720*/  MOV R2, 0x11740 ;  /* 0x0001174000027802 */ /* 0x000fe40000000f00 */
[----:B-----5:R-:W-:Y:S05]  /*11730*/  CALL.REL.NOINC `($__internal_0_$__cuda_sm70_shflsync_bfly_p) ;  /* 0x0000046000007944 */ /* 0x020fea0003c00000 */
[----:B------:R1:W5:Y:S01]  /*11740*/  LDL R0, [R1+0x1c] ;  /* 0x00001c0001007983 */ /* 0x0003620000100800 */
[----:B------:R-:W-:Y:S01]  /*11750*/  FADD.FTZ R4, R4, R5 ;  /* 0x0000000504047221 */ /* 0x000fe20000010000 */
[----:B------:R-:W-:Y:S02]  /*11760*/  MOV R3, 0x2 ;  /* 0x0000000200037802 */ /* 0x000fe40000000f00 */
[----:B------:R-:W-:-:S02]  /*11770*/  MOV R2, 0x11790 ;  /* 0x0001179000027802 */ /* 0x000fc40000000f00 */
[----:B-1---5:R-:W-:Y:S05]  /*11780*/  CALL.REL.NOINC `($__internal_0_$__cuda_sm70_shflsync_bfly_p) ;  /* 0x0000041000007944 */ /* 0x022fea0003c00000 */
[----:B------:R-:W2:Y:S01]  /*11790*/  LDL.LU R0, [R1+0x1c] ;  /* 0x00001c0001007983 */ /* 0x000ea20000300800 */
[----:B------:R-:W-:-:S02]  /*117a0*/  MOV R3, 0x1 ;  /* 0x0000000100037802 */ /* 0x000fc40000000f00 */
[----:B------:R-:W-:Y:S01]  /*117b0*/  MOV R2, 0x117e0 ;  /* 0x000117e000027802 */ /* 0x000fe20000000f00 */
[----:B--2---:R-:W-:Y:S02]  /*117c0*/  FADD.FTZ R0, R0, R5 ;  /* 0x0000000500007221 */ /* 0x004fe40000010000 */
[----:B------:R-:W-:Y:S05]  /*117d0*/  CALL.REL.NOINC `($__internal_0_$__cuda_sm70_shflsync_bfly_p) ;  /* 0x000003c000007944 */ /* 0x000fea0003c00000 */
[----:B------:R-:W-:Y:S01]  /*117e0*/  MOV R3, R5 ;  /* 0x0000000500037202 */ /* 0x000fe20000000f00 */
[----:B------:R-:W-:Y:S05]  /*117f0*/  BRA `(.L_x_482) ;  /* 0xffffd73000007947 */ /* 0x000fea000383ffff */
.L_x_465:
[----:B------:R-:W-:Y:S01]  /*11800*/  IMAD.MOV.U32 R7, RZ, RZ, R2 ;  /* 0x000000ffff077224 */ /* 0x000fe200078e0002 */
[----:B------:R-:W-:Y:S01]  /*11810*/  MOV R6, RZ ;  /* 0x000000ff00067202 */ /* 0x000fe20000000f00 */
[----:B------:R-:W-:Y:S01]  /*11820*/  IMAD.MOV.U32 R4, RZ, RZ, 0x181f ;  /* 0x0000181fff047424 */ /* 0x000fe200078e00ff */
[----:B------:R-:W-:Y:S02]  /*11830*/  MOV R8, 0x11850 ;  /* 0x0001185000087802 */ /* 0x000fe40000000f00 */
[----:B------:R-:W-:Y:S05]  /*11840*/  CALL.REL.NOINC `($__internal_1_$__cuda_sm70_shflsync_idx_p) ;  /* 0x0000039000007944 */ /* 0x000fea0003c00000 */
[----:B------:R-:W-:Y:S01]  /*11850*/  MOV R5, R4 ;  /* 0x0000000400057202 */ /* 0x000fe20000000f00 */
[----:B------:R-:W-:Y:S05]  /*11860*/  BRA `(.L_x_483) ;  /* 0xfffff6b000007947 */ /* 0x000fea000383ffff */
.L_x_466:
[----:B------:R-:W-:Y:S01]  /*11870*/  IMAD.MOV.U32 R7, RZ, RZ, R3 ;  /* 0x000000ffff077224 */ /* 0x000fe200078e0003 */
[----:B------:R-:W-:Y:S01]  /*11880*/  MOV R6, RZ ;  /* 0x000000ff00067202 */ /* 0x000fe20000000f00 */
[----:B------:R-:W-:Y:S01]  /*11890*/  IMAD.MOV.U32 R4, RZ, RZ, 0x181f ;  /* 0x0000181fff047424 */ /* 0x000fe200078e00ff */
[----:B------:R-:W-:Y:S02]  /*118a0*/  MOV R8, 0x118c0 ;  /* 0x000118c000087802 */ /* 0x000fe40000000f00 */
[----:B-12---:R-:W-:Y:S05]  /*118b0*/  CALL.REL.NOINC `($__internal_1_$__cuda_sm70_shflsync_idx_p) ;  /* 0x0000032000007944 */ /* 0x006fea0003c00000 */
[----:B------:R-:W-:Y:S05]  /*118c0*/  BRA `(.L_x_484) ;  /* 0xfffff67000007947 */ /* 0x000fea000383ffff */
.L_x_469:
[----:B--2---:R-:W-:Y:S01]  /*118d0*/  IMAD.MOV.U32 R7, RZ, RZ, R2 ;  /* 0x000000ffff077224 */ /* 0x004fe200078e0002 */
[----:B------:R-:W-:Y:S01]  /*118e0*/  MOV R6, 0x1 ;  /* 0x0000000100067802 */ /* 0x000fe20000000f00 */
[----:B----4-:R-:W-:Y:S01]  /*118f0*/  IMAD.MOV.U32 R4, RZ, RZ, 0x181f ;  /* 0x0000181fff047424 */ /* 0x010fe200078e00ff */
[----:B------:R-:W-:-:S02]  /*11900*/  MOV R8, 0x11920 ;  /* 0x0001192000087802 */ /* 0x000fc40000000f00 */
[----:B-1-3--:R-:W-:Y:S05]  /*11910*/  CALL.REL.NOINC `($__internal_1_$__cuda_sm70_shflsync_idx_p) ;  /* 0x000002c000007944 */ /* 0x00afea0003c00000 */
[----:B------:R-:W-:Y:S01]  /*11920*/  IMAD.MOV.U32 R5, RZ, RZ, R4 ;  /* 0x000000ffff057224 */ /* 0x000fe200078e0004 */
[----:B------:R-:W-:Y:S01]  /*11930*/  MOV R6, 0x1 ;  /* 0x0000000100067802 */ /* 0x000fe20000000f00 */
[----:B------:R-:W-:Y:S01]  /*11940*/  IMAD.MOV.U32 R7, RZ, RZ, R3 ;  /* 0x000000ffff077224 */ /* 0x000fe200078e0003 */
[----:B------:R-:W-:-:S02]  /*11950*/  MOV R4, 0x181f ;  /* 0x0000181f00047802 */ /* 0x000fc40000000f00 */
[----:B------:R-:W-:Y:S02]  /*11960*/  MOV R8, 0x11980 ;  /* 0x0001198000087802 */ /* 0x000fe40000000f00 */
[----:B------:R-:W-:Y:S05]  /*11970*/  CALL.REL.NOINC `($__internal_1_$__cuda_sm70_shflsync_idx_p) ;  /* 0x0000026000007944 */ /* 0x000fea0003c00000 */
[----:B------:R-:W-:Y:S05]  /*11980*/  BRA `(.L_x_485) ;  /* 0xfffff75000007947 */ /* 0x000fea000383ffff */
.L_x_472:
[----:B-1----:R-:W-:Y:S01]  /*11990*/  IMAD.MOV.U32 R7, RZ, RZ, R2 ;  /* 0x000000ffff077224 */ /* 0x002fe200078e0002 */
[----:B------:R-:W-:Y:S01]  /*119a0*/  MOV R6, 0x2 ;  /* 0x0000000200067802 */ /* 0x000fe20000000f00 */
[----:B----4-:R-:W-:Y:S01]  /*119b0*/  IMAD.MOV.U32 R4, RZ, RZ, 0x181f ;  /* 0x0000181fff047424 */ /* 0x010fe200078e00ff */
[----:B------:R-:W-:Y:S02]  /*119c0*/  MOV R8, 0x119e0 ;  /* 0x000119e000087802 */ /* 0x000fe40000000f00 */
[----:B--23--:R-:W-:Y:S05]  /*119d0*/  CALL.REL.NOINC `($__internal_1_$__cuda_sm70_shflsync_idx_p) ;  /* 0x0000020000007944 */ /* 0x00cfea0003c00000 */
[----:B------:R-:W-:Y:S01]  /*119e0*/  MOV R5, R4 ;  /* 0x0000000400057202 */ /* 0x000fe20000000f00 */
[----:B------:R-:W-:Y:S05]  /*119f0*/  BRA `(.L_x_486) ;  /* 0xfffff86000007947 */ /* 0x000fea000383ffff */
.L_x_473:
[----:B------:R-:W-:Y:S01]  /*11a00*/  IMAD.MOV.U32 R7, RZ, RZ, R3 ;  /* 0x000000ffff077224 */ /* 0x000fe200078e0003 */
[----:B------:R-:W-:Y:S01]  /*11a10*/  MOV R6, 0x2 ;  /* 0x0000000200067802 */ /* 0x000fe20000000f00 */
[----:B----4-:R-:W-:Y:S01]  /*11a20*/  IMAD.MOV.U32 R4, RZ, RZ, 0x181f ;  /* 0x0000181fff047424 */ /* 0x010fe200078e00ff */
[----:B------:R-:W-:Y:S02]  /*11a30*/  MOV R8, 0x11a50 ;  /* 0x00011a5000087802 */ /* 0x000fe40000000f00 */
[----:B-123--:R-:W-:Y:S05]  /*11a40*/  CALL.REL.NOINC `($__internal_1_$__cuda_sm70_shflsync_idx_p) ;  /* 0x0000019000007944 */ /* 0x00efea0003c00000 */
[----:B------:R-:W-:Y:S05]  /*11a50*/  BRA `(.L_x_487) ;  /* 0xfffff82000007947 */ /* 0x000fea000383ffff */
.L_x_476:
[----:B-1----:R-:W-:Y:S01]  /*11a60*/  IMAD.MOV.U32 R7, RZ, RZ, R2 ;  /* 0x000000ffff077224 */ /* 0x002fe200078e0002 */
[----:B------:R-:W-:Y:S01]  /*11a70*/  MOV R6, 0x3 ;  /* 0x0000000300067802 */ /* 0x000fe20000000f00 */
[----:B------:R-:W-:Y:S01]  /*11a80*/  IMAD.MOV.U32 R4, RZ, RZ, 0x181f ;  /* 0x0000181fff047424 */ /* 0x000fe200078e00ff */
[----:B------:R-:W-:-:S02]  /*11a90*/  MOV R8, 0x11ab0 ;  /* 0x00011ab000087802 */ /* 0x000fc40000000f00 */
[----:B--234-:R-:W-:Y:S05]  /*11aa0*/  CALL.REL.NOINC `($__internal_1_$__cuda_sm70_shflsync_idx_p) ;  /* 0x0000013000007944 */ /* 0x01cfea0003c00000 */
[----:B------:R-:W-:Y:S01]  /*11ab0*/  IMAD.MOV.U32 R2, RZ, RZ, R4 ;  /* 0x000000ffff027224 */ /* 0x000fe200078e0004 */
[----:B------:R-:W-:Y:S01]  /*11ac0*/  MOV R6, 0x3 ;  /* 0x0000000300067802 */ /* 0x000fe20000000f00 */
[----:B------:R-:W-:Y:S01]  /*11ad0*/  IMAD.MOV.U32 R7, RZ, RZ, R3 ;  /* 0x000000ffff077224 */ /* 0x000fe200078e0003 */
[----:B------:R-:W-:-:S02]  /*11ae0*/  MOV R4, 0x181f ;  /* 0x0000181f00047802 */ /* 0x000fc40000000f00 */
[----:B------:R-:W-:Y:S02]  /*11af0*/  MOV R8, 0x11b10 ;  /* 0x00011b1000087802 */ /* 0x000fe40000000f00 */
[----:B------:R-:W-:Y:S05]  /*11b00*/  CALL.REL.NOINC `($__internal_1_$__cuda_sm70_shflsync_idx_p) ;  /* 0x000000d000007944 */ /* 0x000fea0003c00000 */
[----:B------:R-:W-:Y:S01]  /*11b10*/  MOV R3, R4 ;  /* 0x0000000400037202 */ /* 0x000fe20000000f00 */
[----:B------:R-:W-:Y:S05]  /*11b20*/  BRA `(.L_x_488) ;  /* 0xfffff8e000007947 */ /* 0x000fea000383ffff */
.L_x_478:
[----:B-12---:R-:W-:Y:S01]  /*11b30*/  IMAD.MOV.U32 R7, RZ, RZ, R61 ;  /* 0x000000ffff077224 */ /* 0x006fe200078e003d */
[----:B------:R-:W-:Y:S01]  /*11b40*/  MOV R6, RZ ;  /* 0x000000ff00067202 */ /* 0x000fe20000000f00 */
[----:B------:R-:W-:Y:S01]  /*11b50*/  IMAD.MOV.U32 R4, RZ, RZ, 0x1f ;  /* 0x0000001fff047424 */ /* 0x000fe200078e00ff */
[----:B------:R-:W-:Y:S02]  /*11b60*/  MOV R8, 0x11b80 ;  /* 0x00011b8000087802 */ /* 0x000fe40000000f00 */
[----:B---345:R-:W-:Y:S05]  /*11b70*/  CALL.REL.NOINC `($__internal_1_$__cuda_sm70_shflsync_idx_p) ;  /* 0x0000006000007944 */ /* 0x038fea0003c00000 */
[----:B------:R-:W-:Y:S01]  /*11b80*/  MOV R0, R4 ;  /* 0x0000000400007202 */ /* 0x000fe20000000f00 */
[----:B------:R-:W-:Y:S05]  /*11b90*/  BRA `(.L_x_489) ;  /* 0xfffffa6000007947 */ /* 0x000fea000383ffff */
        .weak           $__internal_0_$__cuda_sm70_shflsync_bfly_p
        .type           $__internal_0_$__cuda_sm70_shflsync_bfly_p,@function
        .size           $__internal_0_$__cuda_sm70_shflsync_bfly_p,($__internal_1_$__cuda_sm70_shflsync_idx_p - $__internal_0_$__cuda_sm70_shflsync_bfly_p)
$__internal_0_$__cuda_sm70_shflsync_bfly_p:
[----:B------:R-:W-:Y:S04]  /*11ba0*/  WARPSYNC R6 ;  /* 0x0000000600007348 */ /* 0x000fe80003800000 */
[----:B------:R1:W2:Y:S02]  /*11bb0*/  SHFL.BFLY PT, R5, R0, R3, R7 ;  /* 0x0c00000300057389 */ /* 0x0002a400000e0007 */
[----:B-1----:R-:W-:-:S04]  /*11bc0*/  MOV R3, 0x0 ;  /* 0x0000000000037802 */ /* 0x002fc80000000f00 */
[----:B--2---:R-:W-:Y:S05]  /*11bd0*/  RET.REL.NODEC R2 `(_ZN7cutlass13device_kernelIN5flash19enable_sm80_to_sm89INS1_16FlashAttnFwdSm80INS1_25CollectiveMainloopFwdSm80ILi8ELi1ELb1EN4cute5tupleIJNS5_1CILi128EEENS7_ILi96EEENS7_ILi192EEEEEELi192ENS_10bfloat16_tEfNS_4arch4Sm80ELb1ELb0ELb1ELb0ELb0ELb0ELb1ELb0EEENS1_21CollectiveEpilogueFwdINS6_IJS8_SA_S9_EEENS6_IJNS7_ILi1EEESI_SI_EEESC_SE_Li256ELb0ELb1ELb0ELb0EEENS1_30DynamicPersistentTileSchedulerILi256ELi256ELb0ELb1ELb0EEEEEEEEEvNT_6ParamsE) ;  /* 0xfffee42002007950 */ /* 0x004fea0003c3ffff */
        .weak           $__internal_1_$__cuda_sm70_shflsync_idx_p
        .type           $__internal_1_$__cuda_sm70_shflsync_idx_p,@function
        .size           $__internal_1_$__cuda_sm70_shflsync_idx_p,(.L_x_1337 - $__internal_1_$__cuda_sm70_shflsync_idx_p)
$__internal_1_$__cuda_sm70_shflsync_idx_p:
[----:B------:R-:W-:Y:S04]  /*11be0*/  WARPSYNC R63 ;  /* 0x0000003f00007348 */ /* 0x000fe80003800000 */
[----:B------:R1:W2:Y:S02]  /*11bf0*/  SHFL.IDX PT, R4, R7, R6, R4 ;  /* 0x0000000607047389 */ /* 0x0002a400000e0004 */
[----:B-1----:R-:W-:Y:S02]  /*11c00*/  MOV R6, R8 ;  /* 0x0000000800067202 */ /* 0x002fe40000000f00 */
[----:B------:R-:W-:-:S04]  /*11c10*/  MOV R7, 0x0 ;  /* 0x0000000000077802 */ /* 0x000fc80000000f00 */
[----:B--2---:R-:W-:Y:S05]  /*11c20*/  RET.REL.NODEC R6 `(_ZN7cutlass13device_kernelIN5flash19enable_sm80_to_sm89INS1_16FlashAttnFwdSm80INS1_25CollectiveMainloopFwdSm80ILi8ELi1ELb1EN4cute5tupleIJNS5_1CILi128EEENS7_ILi96EEENS7_ILi192EEEEEELi192ENS_10bfloat16_tEfNS_4arch4Sm80ELb1ELb0ELb1ELb0ELb0ELb0ELb1ELb0EEENS1_21CollectiveEpilogueFwdINS6_IJS8_SA_S9_EEENS6_IJNS7_ILi1EEESI_SI_EEESC_SE_Li256ELb0ELb1ELb0ELb0EEENS1_30DynamicPersistentTileSchedulerILi256ELi256ELb0ELb1ELb0EEEEEEEEEvNT_6ParamsE) ;  /* 0xfffee3d006007950 */ /* 0x004fea0003c3ffff */
.L_x_490:
        /* <DEDUP_REMOVED lines=13> */
.L_x_1337:


//--------------------- .text._ZN7cutlass13device_kernelIN5flash19enable_sm80_to_sm89INS1_16FlashAttnFwdSm80INS1_25CollectiveMainloopFwdSm80ILi8ELi1ELb1EN4cute5tupleIJNS5_1CILi128EEENS7_ILi96EEENS7_ILi192EEEEEELi192ENS_10bfloat16_tEfNS_4arch4Sm80ELb1ELb0ELb1ELb1ELb0ELb0ELb1ELb0EEENS1_21CollectiveEpilogueFwdINS6_IJS8_SA_S9_EEENS6_IJNS7_ILi1EEESI_SI_EEESC_SE_Li256ELb1ELb1ELb0ELb0EEENS1_19SingleTileSchedulerILb1ELb0ELb1ELi128EEEEEEEEEvNT_6ParamsE --------------------------
	.section	.text._ZN7cutlass13device_kernelIN5flash19enable_sm80_to_sm89INS1_16FlashAttnFwdSm80INS1_25CollectiveMainloopFwdSm80ILi8ELi1ELb1EN4cute5tupleIJNS5_1CILi128EEENS7_ILi96EEENS7_ILi192EEEEEELi192ENS_10bfloat16_tEfNS_4arch4Sm80ELb1ELb0ELb1ELb1ELb0ELb0ELb1ELb0EEENS1_21CollectiveEpilogueFwdINS6_IJS8_SA_S9_EEENS6_IJNS7_ILi1EEESI_SI_EEESC_SE_Li256ELb1ELb1ELb0ELb0EEENS1_19SingleTileSchedulerILb1ELb0ELb1ELi128EEEEEEEEEvNT_6ParamsE,"ax",@progbits
	.sectioninfo	@"SHI_REGISTERS=255"
	.align	128
.text._ZN7cutlass13device_kernelIN5flash19enable_sm80_to_sm89INS1_16FlashAttnFwdSm80INS1_25CollectiveMainloopFwdSm80ILi8ELi1ELb1EN4cute5tupleIJNS5_1CILi128EEENS7_ILi96EEENS7_ILi192EEEEEELi192ENS_10bfloat16_tEfNS_4arch4Sm80ELb1ELb0ELb1ELb1ELb0ELb0ELb1ELb0EEENS1_21CollectiveEpilogueFwdINS6_IJS8_SA_S9_EEENS6_IJNS7_ILi1EEESI_SI_EEESC_SE_Li256ELb1ELb1ELb0ELb0EEENS1_19SingleTileSchedulerILb1ELb0ELb1ELi128EEEEEEEEEvNT_6ParamsE:
        .type           _ZN7cutlass13device_kernelIN5flash19enable_sm80_to_sm89INS1_16FlashAttnFwdSm80INS1_25CollectiveMainloopFwdSm80ILi8ELi1ELb1EN4cute5tupleIJNS5_1CILi128EEENS7_ILi96EEENS7_ILi192EEEEEELi192ENS_10bfloat16_tEfNS_4arch4Sm80ELb1ELb0ELb1ELb1ELb0ELb0ELb1ELb0EEENS1_21CollectiveEpilogueFwdINS6_IJS8_SA_S9_EEENS6_IJNS7_ILi1EEESI_SI_EEESC_SE_Li256ELb1ELb1ELb0ELb0EEENS1_19SingleTileSchedulerILb1ELb0ELb1ELi128EEEEEEEEEvNT_6ParamsE,@function
        .size           _ZN7cutlass13device_kernelIN5flash19enable_sm80_to_sm89INS1_16FlashAttnFwdSm80INS1_25CollectiveMainloopFwdSm80ILi8ELi1ELb1EN4cute5tupleIJNS5_1CILi128EEENS7_ILi96EEENS7_ILi192EEEEEELi192ENS_10bfloat16_tEfNS_4arch4Sm80ELb1ELb0ELb1ELb1ELb0ELb0ELb1ELb0EEENS1_21CollectiveEpilogueFwdINS6_IJS8_SA_S9_EEENS6_IJNS7_ILi1EEESI_SI_EEESC_SE_Li256ELb1ELb1ELb0ELb0EEENS1_19SingleTileSchedulerILb1ELb0ELb1ELi128EEEEEEEEEvNT_6ParamsE,(.L_x_1340 - _ZN7cutlass13device_kernelIN5flash19enable_sm80_to_sm89INS1_16FlashAttnFwdSm80INS1_25CollectiveMainloopFwdSm80ILi8ELi1ELb1EN4cute5tupleIJNS5_1CILi128EEENS7_ILi96EEENS7_ILi192EEEEEELi192ENS_10bfloat16_tEfNS_4arch4Sm80ELb1ELb0ELb1ELb1ELb0ELb0ELb1ELb0EEENS1_21CollectiveEpilogueFwdINS6_IJS8_SA_S9_EEENS6_IJNS7_ILi1EEESI_SI_EEESC_SE_Li256ELb1ELb1ELb0ELb0EEENS1_19SingleTileSchedulerILb1ELb0ELb1ELi128EEEEEEEEEvNT_6ParamsE)
        .other          _ZN7cutlass13device_kernelIN5flash19enable_sm80_to_sm89INS1_16FlashAttnFwdSm80INS1_25CollectiveMainloopFwdSm80ILi8ELi1ELb1EN4cute5tupleIJNS5_1CILi128EEENS7_ILi96EEENS7_ILi192EEEEEELi192ENS_10bfloat16_tEfNS_4arch4Sm80ELb1ELb0ELb1ELb1ELb0ELb0ELb1ELb0EEENS1_21CollectiveEpilogueFwdINS6_IJS8_SA_S9_EEENS6_IJNS7_ILi1EEESI_SI_EEESC_SE_Li256ELb1ELb1ELb0ELb0EEENS1_19SingleTileSchedulerILb1ELb0ELb1ELi128EEEEEEEEEvNT_6ParamsE,@"STO_CUDA_ENTRY STV_DEFAULT"
_ZN7cutlass13device_kernelIN5flash19enable_sm80_to_sm89INS1_16FlashAttnFwdSm80INS1_25CollectiveMainloopFwdSm80ILi8ELi1ELb1EN4cute5tupleIJNS5_1CILi128EEENS7_ILi96EEENS7_ILi192EEEEEELi192ENS_10bfloat16_tEfNS_4arch4Sm80ELb1ELb0ELb1ELb1ELb0ELb0ELb1ELb0EEENS1_21CollectiveEpilogueFwdINS6_IJS8_SA_S9_EEENS6_IJNS7_ILi1EEESI_SI_EEESC_SE_Li256ELb1ELb1ELb0ELb0EEENS1_19SingleTileSchedulerILb1ELb0ELb1ELi128EEEEEEEEEvNT_6ParamsE:
[----:B------:R-:W-:Y:S02]  /*0000*/  MOV R1, c[0x0][0x28] ;  /* 0x00000a0000017a02 */ /* 0x000fe40000000f00 */
[----:B------:R-:W1:Y:S01]  /*0010*/  S2R R121, SR_TID.X ;  /* 0x0000000000797919 */ /* 0x000e620000002100 */
[----:B------:R-:W-:Y:S01]  /*0020*/  IMAD.MOV.U32 R26, RZ, RZ, 0x4 ;  /* 0x00000004ff1a7424 */ /* 0x000fe200078e00ff */
[----:B------:R-:W2:Y:S01]  /*0030*/  S2UR UR21, SR_CTAID.X ;  /* 0x00000000001579c3 */ /* 0x000ea20000002500 */
[----:B------:R-:W-:Y:S01]  /*0040*/  ULDC.64 UR18, c[0x0][0x118] ;  /* 0x0000460000127ab9 */ /* 0x000fe20000000a00 */
[----:B------:R-:W3:Y:S01]  /*0050*/  S2R R5, SR_CTAID.Z ;  /* 0x0000000000057919 */ /* 0x000ee20000002700 */
[----:B------:R-:W-:Y:S02]  /*0060*/  IADD3 R1, R1, -0x58, RZ ;  /* 0xffffffa801017810 */ /* 0x000fe40007ffe0ff */
[----:B-1----:R-:W-:Y:S01]  /*0070*/  SHF.R.U32.HI R0, RZ, 0x5, R121 ;  /* 0x00000005ff007819 */ /* 0x002fe20000011679 */
[----:B---3--:R-:W-:-:S05]  /*0080*/  IMAD.WIDE R2, R5, R26, c[0x0][0x568] ;  /* 0x00015a0005027625 */ /* 0x008fca00078e021a */
[----:B------:R-:W1:Y:S02]  /*0090*/  SHFL.IDX PT, R0, R0, RZ, 0x1f ;  /* 0x00001fff00007589 */ /* 0x000e6400000e0000 */
[----:B-1----:R-:W-:-:S13]  /*00a0*/  ISETP.NE.AND P0, PT, R0, RZ, PT ;  /* 0x000000ff0000720c */ /* 0x002fda0003f05270 */
[----:B--2---:R-:W-:Y:S05]  /*00b0*/  @!P0 BRA `(.L_x_491) ;  /* 0x0000014000008947 */ /* 0x004fea0003800000 */
[----:B------:R-:W-:-:S04]  /*00c0*/  ISETP.NE.U32.AND P0, PT, RZ, c[0x0][0x568], PT ;  /* 0x00015a00ff007a0c */ /* 0x000fc80003f05070 */
[----:B------:R-:W-:-:S13]  /*00d0*/  ISETP.NE.AND.EX P0, PT, RZ, c[0x0][0x56c], PT, P0 ;  /* 0x00015b00ff007a0c */ /* 0x000fda0003f05300 */
[----:B------:R-:W-:Y:S05]  /*00e0*/  @!P0 BRA `(.L_x_492) ;  /* 0x0000002000008947 */ /* 0x000fea0003800000 */
[----:B------:R1:W5:Y:S01]  /*00f0*/  LDG.E R0, [R2.64] ;  /* 0x0000001202007981 */ /* 0x000362000c1e1900 */
[----:B------:R-:W-:Y:S05]  /*0100*/  BRA `(.L_x_493) ;  /* 0x0000009000007947 */ /* 0x000fea0003800000 */
.L_x_492:
        /* <DEDUP_REMOVED lines=8> */
.L_x_494:
[----:B------:R-:W-:-:S04]  /*0190*/  MOV R0, c[0x0][0x54c] ;  /* 0x0001530000007a02 */ /* 0x000fc80000000f00 */
.L_x_493:
[----:B------:R-:W-:Y:S01]  /*01a0*/  USHF.L.U32 UR21, UR21, 0x7, URZ ;  /* 0x0000000715157899 */ /* 0x000fe2000800063f */
[----:B-----5:R-:W-:-:S05]  /*01b0*/  IMAD R0, R0, c[0x0][0x548], RZ ;  /* 0x0001520000007a24 */ /* 0x020fca00078e02ff */
[----:B------:R-:W-:-:S04]  /*01c0*/  ISETP.LE.AND P0, PT, R0, UR21, PT ;  /* 0x0000001500007c0c */ /* 0x000fc8000bf03270 */
[----:B------:R-:W-:-:S05]  /*01d0*/  SEL R0, R5, 0xffffffff, !P0 ;  /* 0xffffffff05007807 */ /* 0x000fca0004000000 */
[----:B------:R2:W-:Y:S01]  /*01e0*/  STL [R1+0x40], R0 ;  /* 0x0000400001007387 */ /* 0x0005e20000100800 */
[----:B------:R-:W-:Y:S05]  /*01f0*/  BRA `(.L_x_495) ;  /* 0x0000013000007947 */ /* 0x000fea0003800000 */
.L_x_491:
[----:B------:R-:W-:-:S04]  /*0200*/  ISETP.NE.U32.AND P0, PT, RZ, c[0x0][0x568], PT ;  /* 0x00015a00ff007a0c */ /* 0x000fc80003f05070 */
[----:B------:R-:W-:-:S13]  /*0210*/  ISETP.NE.AND.EX P0, PT, RZ, c[0x0][0x56c], PT, P0 ;  /* 0x00015b00ff007a0c */ /* 0x000fda0003f05300 */
[----:B------:R-:W-:Y:S05]  /*0220*/  @!P0 BRA `(.L_x_496) ;  /* 0x0000002000008947 */ /* 0x000fea0003800000 */
[----:B------:R1:W5:Y:S01]  /*0230*/  LDG.E R0, [R2.64] ;  /* 0x0000001202007981 */ /* 0x000362000c1e1900 */
[----:B------:R-:W-:Y:S05]  /*0240*/  BRA `(.L_x_497) ;  /* 0x0000009000007947 */ /* 0x000fea0003800000 */
.L_x_496:
        /* <DEDUP_REMOVED lines=8> */
.L_x_498:
[----:B------:R-:W-:-:S04]  /*02d0*/  MOV R0, c[0x0][0x54c] ;  /* 0x0001530000007a02 */ /* 0x000fc80000000f00 */
.L_x_497:
[----:B------:R-:W-:Y:S01]  /*02e0*/  USHF.L.U32 UR21, UR21, 0x7, URZ ;  /* 0x0000000715157899 */ /* 0x000fe2000800063f */
[----:B-----5:R-:W-:-:S05]  /*02f0*/  IMAD R0, R0, c[0x0][0x548], RZ ;  /* 0x0001520000007a24 */ /* 0x020fca00078e02ff */
[----:B------:R-:W-:-:S04]  /*0300*/  ISETP.LE.AND P0, PT, R0, UR21, PT ;  /* 0x0000001500007c0c */ /* 0x000fc8000bf03270 */
[----:B------:R-:W-:-:S05]  /*0310*/  SEL R0, R5, 0xffffffff, !P0 ;  /* 0xffffffff05007807 */ /* 0x000fca0004000000 */
[----:B------:R2:W-:Y:S04]  /*0320*/  STL [R1+0x40], R0 ;  /* 0x0000400001007387 */ /* 0x0005e80000100800 */
.L_x_495:
[----:B------:R-:W3:Y:S02]  /*0330*/  LDL R39, [R1+0x40] ;  /* 0x0000400001277983 */ /* 0x000ee40000100800 */
[----:B---3--:R-:W-:-:S13]  /*0340*/  ISETP.GE.AND P0, PT, R39, RZ, PT ;  /* 0x000000ff2700720c */ /* 0x008fda0003f06270 */
        /* <DEDUP_REMOVED lines=10> */
[----:B-1----:R-:W-:Y:S01]  /*03f0*/  @P0 IMAD.WIDE R2, R39, R26, c[0x0][0x360] ;  /* 0x0000d80027020625 */ /* 0x002fe200078e021a */
[----:B------:R1:W3:Y:S01]  /*0400*/  @P1 LDG.E R8, [R4.64] ;  /* 0x0000001204081981 */ /* 0x0002e2000c1e1900 */
[----:B------:R-:W-:-:S03]  /*0410*/  CS2R R6, SRZ ;  /* 0x0000000000067805 */ /* 0x000fc6000001ff00 */
[----:B--2---:R2:W4:Y:S01]  /*0420*/  @P0 LDG.E R0, [R2.64] ;  /* 0x0000001202000981 */ /* 0x004522000c1e1900 */
[----:B-1----:R-:W-:-:S04]  /*0430*/  IMAD.WIDE R4, R39, R26, c[0x0][0x348] ;  /* 0x0000d20027047625 */ /* 0x002fc800078e021a */
[----:B--2---:R-:W-:Y:S01]  /*0440*/  IMAD.WIDE R2, R39, R26, c[0x0][0x350] ;  /* 0x0000d40027027625 */ /* 0x004fe200078e021a */
[----:B------:R1:W5:Y:S04]  /*0450*/  @P2 LDG.E R6, [R4.64] ;  /* 0x0000001204062981 */ /* 0x000368000c1e1900 */
[----:B------:R1:W5:Y:S01]  /*0460*/  @P6 LDG.E R7, [R2.64] ;  /* 0x0000001202076981 */ /* 0x000362000c1e1900 */
[----:B------:R-:W-:Y:S02]  /*0470*/  UMOV UR6, URZ ;  /* 0x0000003f00067c82 */ /* 0x000fe40008000000 */
[----:B------:R-:W-:Y:S02]  /*0480*/  ULDC UR12, c[0x0][0x168] ;  /* 0x00005a00000c7ab9 */ /* 0x000fe40000000800 */
[----:B------:R-:W-:Y:S01]  /*0490*/  ULDC UR8, c[0x0][0x1d0] ;  /* 0x0000740000087ab9 */ /* 0x000fe20000000800 */
[----:B---3--:R1:W2:Y:S08]  /*04a0*/  @P1 R2UR UR6, R8 ;  /* 0x00000000080613c2 */ /* 0x0082b000000e0000 */
[----:B----4-:R1:W3:Y:S02]  /*04b0*/  @P0 R2UR UR12, R0 ;  /* 0x00000000000c03c2 */ /* 0x0102e400000e0000 */
[----:B-123--:R-:W-:Y:S05]  /*04c0*/  @P0 BRA `(.L_x_499) ;  /* 0x0000006000000947 */ /* 0x00efea0003800000 */
[----:B------:R-:W-:Y:S05]  /*04d0*/  @!P2 BRA `(.L_x_499) ;  /* 0x000000500000a947 */ /* 0x000fea0003800000 */
[----:B------:R1:W2:Y:S04]  /*04e0*/  LDG.E R0, [R4.64] ;  /* 0x0000001204007981 */ /* 0x0002a8000c1e1900 */
[----:B-1----:R-:W3:Y:S01]  /*04f0*/  LDG.E R4, [R4.64+0x4] ;  /* 0x0000041204047981 */ /* 0x002ee2000c1e1900 */
[----:B--2---:R-:W1:Y:S08]  /*0500*/  R2UR UR12, R0 ;  /* 0x00000000000c73c2 */ /* 0x004e7000000e0000 */
[----:B---3--:R-:W1:Y:S02]  /*0510*/  R2UR UR4, R4 ;  /* 0x00000000040473c2 */ /* 0x008e6400000e0000 */
[----:B-1----:R-:W-:-:S06]  /*0520*/  UIADD3 UR12, -UR12, UR4, URZ ;  /* 0x000000040c0c7290 */ /* 0x002fcc000fffe13f */
.L_x_499:
[----:B------:R-:W-:-:S04]  /*0530*/  ISETP.NE.U32.AND P0, PT, RZ, c[0x0][0x368], PT ;  /* 0x0000da00ff007a0c */ /* 0x000fc80003f05070 */
[----:B------:R-:W-:-:S13]  /*0540*/  ISETP.NE.AND.EX P0, PT, RZ, c[0x0][0x36c], PT, P0 ;  /* 0x0000db00ff007a0c */ /* 0x000fda0003f05300 */
[----:B------:R-:W-:Y:S05]  /*0550*/  @!P0 BRA `(.L_x_500) ;  /* 0x0000004000008947 */ /* 0x000fea0003800000 */
[----:B------:R-:W-:-:S05]  /*0560*/  IMAD.WIDE R2, R39, R26, c[0x0][0x368] ;  /* 0x0000da0027027625 */ /* 0x000fca00078e021a */
[----:B------:R-:W2:Y:S02]  /*0570*/  LDG.E R0, [R2.64] ;  /* 0x0000001202007981 */ /* 0x000ea4000c1e1900 */
[----:B--2---:R1:W2:Y:S02]  /*0580*/  R2UR UR8, R0 ;  /* 0x00000000000873c2 */ /* 0x0042a400000e0000 */
[----:B-12---:R-:W-:Y:S05]  /*0590*/  BRA `(.L_x_501) ;  /* 0x0000006000007947 */ /* 0x006fea0003800000 */
.L_x_500:
[----:B------:R-:W-:Y:S05]  /*05a0*/  @!P6 BRA `(.L_x_501) ;  /* 0x000000500000e947 */ /* 0x000fea0003800000 */
[----:B------:R1:W2:Y:S04]  /*05b0*/  LDG.E R0, [R2.64] ;  /* 0x0000001202007981 */ /* 0x0002a8000c1e1900 */
[----:B-1----:R-:W3:Y:S01]  /*05c0*/  LDG.E R2, [R2.64+0x4] ;  /* 0x0000041202027981 */ /* 0x002ee2000c1e1900 */
[----:B--2---:R-:W1:Y:S08]  /*05d0*/  R2UR UR8, R0 ;  /* 0x00000000000873c2 */ /* 0x004e7000000e0000 */
[----:B---3--:R-:W1:Y:S02]  /*05e0*/  R2UR UR4, R2 ;  /* 0x00000000020473c2 */ /* 0x008e6400000e0000 */
[----:B-1----:R-:W-:-:S06]  /*05f0*/  UIADD3 UR8, -UR8, UR4, URZ ;  /* 0x0000000408087290 */ /* 0x002fcc000fffe13f */
.L_x_501:
[----:B------:R-:W-:Y:S01]  /*0600*/  ULDC UR4, c[0x0][0x2c4] ;  /* 0x0000b10000047ab9 */ /* 0x000fe20000000800 */
[----:B-----5:R-:W-:Y:S01]  /*0610*/  IADD3 R8, R7, UR6, RZ ;  /* 0x0000000607087c10 */ /* 0x020fe2000fffe0ff */
[----:B------:R-:W-:Y:S01]  /*0620*/  UISETP.NE.AND UP1, UPT, UR4, 0x1, UPT ;  /* 0x000000010400788c */ /* 0x000fe2000bf25270 */
[----:B------:R-:W-:Y:S01]  /*0630*/  PLOP3.LUT P1, PT, PT, PT, PT, 0x80, 0x0 ;  /* 0x000000000000781c */ /* 0x000fe20003f2f070 */
[----:B------:R-:W-:Y:S01]  /*0640*/  UIADD3 UR8, -UR6, UR8, URZ ;  /* 0x0000000806087290 */ /* 0x000fe2000fffe13f */
[----:B------:R-:W-:Y:S01]  /*0650*/  CS2R R10, SRZ ;  /* 0x00000000000a7805 */ /* 0x000fe2000001ff00 */
[----:B------:R-:W-:Y:S01]  /*0660*/  ULDC.64 UR4, c[0x0][0x2c8] ;  /* 0x0000b20000047ab9 */ /* 0x000fe20000000a00 */
[----:B------:R-:W-:Y:S01]  /*0670*/  IMAD.MOV.U32 R98, RZ, RZ, RZ ;  /* 0x000000ffff627224 */ /* 0x000fe200078e00ff */
[----:B------:R-:W-:Y:S01]  /*0680*/  UIADD3 UR6, UR8, 0x5f, URZ ;  /* 0x0000005f08067890 */ /* 0x000fe2000fffe03f */
[----:B------:R-:W-:Y:S01]  /*0690*/  CS2R R14, SRZ ;  /* 0x00000000000e7805 */ /* 0x000fe2000001ff00 */
[----:B------:R-:W-:Y:S01]  /*06a0*/  IMAD.MOV.U32 R96, RZ, RZ, RZ ;  /* 0x000000ffff607224 */ /* 0x000fe200078e00ff */
[----:B------:R-:W-:Y:S01]  /*06b0*/  MOV R94, RZ ;  /* 0x000000ff005e7202 */ /* 0x000fe20000000f00 */
[----:B------:R-:W-:Y:S01]  /*06c0*/  UIMAD.WIDE UR6, UR6, 0x2aaaaaab, URZ ;  /* 0x2aaaaaab060678a5 */ /* 0x000fe2000f8e023f */
[----:B------:R-:W-:Y:S01]  /*06d0*/  IMAD.MOV.U32 R9, RZ, RZ, RZ ;  /* 0x000000ffff097224 */ /* 0x000fe200078e00ff */
[----:B------:R-:W-:Y:S01]  /*06e0*/  @UP1 UIADD3 UR10, UR21, 0x7f, URZ ;  /* 0x0000007f150a1890 */ /* 0x000fe2000fffe03f */
[----:B------:R-:W-:Y:S01]  /*06f0*/  MOV R92, RZ ;  /* 0x000000ff005c7202 */ /* 0x000fe20000000f00 */
[----:B------:R-:W-:Y:S01]  /*0700*/  USHF.R.U32.HI UR6, URZ, 0x1f, UR7 ;  /* 0x0000001f3f067899 */ /* 0x000fe20008011607 */
[----:B------:R-:W-:Y:S01]  /*0710*/  IMAD.MOV.U32 R90, RZ, RZ, RZ ;  /* 0x000000ffff5a7224 */ /* 0x000fe200078e00ff */
[----:B------:R-:W-:Y:S01]  /*0720*/  UIMAD.WIDE.U32 UR10, UR10, UR4, URZ ;  /* 0x000000040a0a72a5 */ /* 0x000fe2000f8e003f */
[----:B------:R-:W-:Y:S01]  /*0730*/  CS2R R12, SRZ ;  /* 0x00000000000c7805 */ /* 0x000fe2000001ff00 */
[----:B------:R-:W-:Y:S01]  /*0740*/  UIADD3 UR4, UR21, 0x7f, URZ ;  /* 0x0000007f15047890 */ /* 0x000fe2000fffe03f */
[----:B------:R-:W-:Y:S01]  /*0750*/  MOV R88, RZ ;  /* 0x000000ff00587202 */ /* 0x000fe20000000f00 */
[----:B------:R-:W-:Y:S01]  /*0760*/  @UP1 USHF.R.U32.HI UR4, URZ, UR5, UR11 ;  /* 0x000000053f041299 */ /* 0x000fe2000801160b */
[----:B------:R-:W-:Y:S01]  /*0770*/  IMAD.MOV.U32 R86, RZ, RZ, RZ ;  /* 0x000000ffff567224 */ /* 0x000fe200078e00ff */
[----:B------:R-:W-:Y:S01]  /*0780*/  UIADD3 UR5, UR8, 0x60, -UR12 ;  /* 0x0000006008057890 */ /* 0x000fe2000fffe80c */
[----:B------:R-:W-:Y:S01]  /*0790*/  CS2R R16, SRZ ;  /* 0x0000000000107805 */ /* 0x000fe2000001ff00 */
[----:B------:R-:W-:Y:S01]  /*07a0*/  ULEA.HI.SX32 UR6, UR7, UR6, 0x1c ;  /* 0x0000000607067291 */ /* 0x000fe2000f8fe23f */
[----:B------:R-:W-:Y:S01]  /*07b0*/  MOV R84, RZ ;  /* 0x000000ff00547202 */ /* 0x000fe20000000f00 */
[----:B------:R-:W-:Y:S01]  /*07c0*/  UIADD3 UR4, UR5, UR4, URZ ;  /* 0x0000000405047290 */ /* 0x000fe2000fffe03f */
[----:B------:R-:W-:Y:S01]  /*07d0*/  IMAD.MOV.U32 R82, RZ, RZ, RZ ;  /* 0x000000ffff527224 */ /* 0x000fe200078e00ff */
[----:B------:R-:W-:Y:S01]  /*07e0*/  CS2R R18, SRZ ;  /* 0x0000000000127805 */ /* 0x000fe2000001ff00 */
[----:B------:R-:W-:Y:S01]  /*07f0*/  MOV R80, RZ ;  /* 0x000000ff00507202 */ /* 0x000fe20000000f00 */
[----:B------:R-:W-:Y:S01]  /*0800*/  UIMAD.WIDE UR4, UR4, 0x2aaaaaab, URZ ;  /* 0x2aaaaaab040478a5 */ /* 0x000fe2000f8e023f */
[----:B------:R-:W-:Y:S01]  /*0810*/  IMAD.MOV.U32 R78, RZ, RZ, RZ ;  /* 0x000000ffff4e7224 */ /* 0x000fe200078e00ff */
[----:B------:R-:W-:Y:S01]  /*0820*/  CS2R R20, SRZ ;  /* 0x0000000000147805 */ /* 0x000fe2000001ff00 */
[----:B------:R-:W-:Y:S01]  /*0830*/  MOV R76, RZ ;  /* 0x000000ff004c7202 */ /* 0x000fe20000000f00 */
[----:B------:R-:W-:Y:S01]  /*0840*/  USHF.R.U32.HI UR4, URZ, 0x1f, UR5 ;  /* 0x0000001f3f047899 */ /* 0x000fe20008011605 */
[----:B------:R-:W-:Y:S01]  /*0850*/  IMAD.MOV.U32 R74, RZ, RZ, RZ ;  /* 0x000000ffff4a7224 */ /* 0x000fe200078e00ff */
[----:B------:R-:W-:Y:S01]  /*0860*/  CS2R R22, SRZ ;  /* 0x0000000000167805 */ /* 0x000fe2000001ff00 */
[----:B------:R-:W-:Y:S01]  /*0870*/  MOV R72, RZ ;  /* 0x000000ff00487202 */ /* 0x000fe20000000f00 */
[----:B------:R-:W-:Y:S01]  /*0880*/  ULEA.HI.SX32 UR4, UR5, UR4, 0x1c ;  /* 0x0000000405047291 */ /* 0x000fe2000f8fe23f */
[----:B------:R-:W-:Y:S01]  /*0890*/  IMAD.MOV.U32 R70, RZ, RZ, RZ ;  /* 0x000000ffff467224 */ /* 0x000fe200078e00ff */
[----:B------:R-:W-:Y:S01]  /*08a0*/  CS2R R24, SRZ ;  /* 0x0000000000187805 */ /* 0x000fe2000001ff00 */
[----:B------:R-:W-:Y:S01]  /*08b0*/  MOV R68, RZ ;  /* 0x000000ff00447202 */ /* 0x000fe20000000f00 */
[----:B------:R-:W-:Y:S01]  /*08c0*/  UISETP.LT.AND UP0, UPT, UR6, UR4, UPT ;  /* 0x000000040600728c */ /* 0x000fe2000bf01270 */
[----:B------:R-:W-:Y:S01]  /*08d0*/  CS2R R66, SRZ ;  /* 0x0000000000427805 */ /* 0x000fe2000001ff00 */
[----:B------:R-:W-:Y:S01]  /*08e0*/  IMAD.MOV.U32 R64, RZ, RZ, RZ ;  /* 0x000000ffff407224 */ /* 0x000fe200078e00ff */
[----:B------:R-:W-:Y:S01]  /*08f0*/  CS2R R62, SRZ ;  /* 0x00000000003e7805 */ /* 0x000fe2000001ff00 */
[----:B------:R-:W-:Y:S01]  /*0900*/  USEL UR20, UR6, UR4, UP0 ;  /* 0x0000000406147287 */ /* 0x000fe20008000000 */
[----:B------:R-:W-:Y:S01]  /*0910*/  MOV R27, RZ ;  /* 0x000000ff001b7202 */ /* 0x000fe20000000f00 */
[----:B------:R-:W-:Y:S01]  /*0920*/  IMAD.MOV.U32 R60, RZ, RZ, RZ ;  /* 0x000000ffff3c7224 */ /* 0x000fe200078e00ff */
[----:B------:R-:W-:Y:S01]  /*0930*/  CS2R R58, SRZ ;  /* 0x00000000003a7805 */ /* 0x000fe2000001ff00 */
[----:B------:R-:W-:Y:S01]  /*0940*/  UISETP.GE.AND UP0, UPT, UR20, 0x1, UPT ;  /* 0x000000011400788c */ /* 0x000fe2000bf06270 */
[----:B------:R-:W-:Y:S01]  /*0950*/  CS2R R28, SRZ ;  /* 0x00000000001c7805 */ /* 0x000fe2000001ff00 */
[----:B------:R-:W-:Y:S01]  /*0960*/  MOV R56, RZ ;  /* 0x000000ff00387202 */ /* 0x000fe20000000f00 */
[----:B------:R-:W-:Y:S01]  /*0970*/  CS2R R54, SRZ ;  /* 0x0000000000367805 */ /* 0x000fe2000001ff00 */
[----:B------:R-:W-:Y:S01]  /*0980*/  IMAD.MOV.U32 R52, RZ, RZ, RZ ;  /* 0x000000ffff347224 */ /* 0x000fe200078e00ff */
[----:B------:R-:W-:Y:S01]  /*0990*/  CS2R R150, SRZ ;  /* 0x0000000000967805 */ /* 0x000fe2000001ff00 */
[----:B------:R-:W-:Y:S01]  /*09a0*/  PLOP3.LUT P0, PT, PT, PT, UP0, 0x80, 0x0 ;  /* 0x000000000000781c */ /* 0x000fe20003f0f008 */
        /* <DEDUP_REMOVED lines=26> */
[----:B------:R-:W-:Y:S01]  /*0b50*/  CS2R R108, SRZ ;  /* 0x00000000006c7805 */ /* 0x000fe2000001ff00 */
[----:B------:R-:W-:Y:S01]  /*0b60*/  CS2R R106, SRZ ;  /* 0x00000000006a7805 */ /* 0x000fe2000001ff00 */
[----:B------:R-:W-:Y:S01]  /*0b70*/  CS2R R104, SRZ ;  /* 0x0000000000687805 */ /* 0x000fe2000001ff00 */
[----:B------:R-:W-:Y:S01]  /*0b80*/  MOV R42, RZ ;  /* 0x000000ff002a7202 */ /* 0x000fe20000000f00 */
[----:B------:R-:W-:Y:S01]  /*0b90*/  IMAD.MOV.U32 R41, RZ, RZ, RZ ;  /* 0x000000ffff297224 */ /* 0x000fe200078e00ff */
[----:B------:R-:W-:Y:S05]  /*0ba0*/  @!P0 BRA `(.L_x_502) ;  /* 0x0000f2d000008947 */ /* 0x000fea0003800000 */
[----:B------:R-:W-:Y:S01]  /*0bb0*/  ISETP.NE.U32.AND P5, PT, RZ, c[0x0][0x340], PT ;  /* 0x0000d000ff007a0c */ /* 0x000fe20003fa5070 */
[----:B------:R-:W1:Y:S01]  /*0bc0*/  S2R R30, SR_CTAID.Y ;  /* 0x00000000001e7919 */ /* 0x000e620000002600 */
[----:B------:R-:W-:-:S02]  /*0bd0*/  SHF.R.S32.HI R0, RZ, 0x1f, R6 ;  /* 0x0000001fff007819 */ /* 0x000fc40000011406 */
[----:B------:R-:W-:Y:S02]  /*0be0*/  SHF.R.S32.HI R119, RZ, 0x1f, R121 ;  /* 0x0000001fff777819 */ /* 0x000fe40000011479 */
[----:B------:R-:W-:Y:S02]  /*0bf0*/  PLOP3.LUT P1, PT, PT, PT, UP1, 0x80, 0x0 ;  /* 0x000000000000781c */ /* 0x000fe40003f2f018 */
[----:B------:R-:W-:Y:S02]  /*0c00*/  SHF.R.S32.HI R13, RZ, 0x1f, R39 ;  /* 0x0000001fff0d7819 */ /* 0x000fe40000011427 */
[----:B------:R-:W-:Y:S02]  /*0c10*/  PLOP3.LUT P0, PT, PT, PT, UP1, 0x80, 0x0 ;  /* 0x000000000000781c */ /* 0x000fe40003f0f018 */
[----:B------:R-:W-:Y:S01]  /*0c20*/  SEL R4, R39, RZ, !P2 ;  /* 0x000000ff27047207 */ /* 0x000fe20005000000 */
[----:B------:R-:W-:Y:S01]  /*0c30*/  UMOV UR11, 0x60 ;  /* 0x00000060000b7882 */ /* 0x000fe20000000000 */
[----:B------:R-:W-:Y:S01]  /*0c40*/  ISETP.NE.AND.EX P5, PT, RZ, c[0x0][0x344], PT, P5 ;  /* 0x0000d100ff007a0c */ /* 0x000fe20003fa5350 */
[----:B------:R-:W-:-:S12]  /*0c50*/  ULDC.64 UR6, c[0x0][0x1e0] ;  /* 0x0000780000067ab9 */ /* 0x000fd80000000a00 */
[----:B------:R-:W-:-:S05]  /*0c60*/  @P5 IMAD.WIDE R2, R39, R26, c[0x0][0x340] ;  /* 0x0000d00027025625 */ /* 0x000fca00078e021a */
[----:B------:R2:W3:Y:S01]  /*0c70*/  @P5 LDG.E R17, [R2.64] ;  /* 0x0000001202115981 */ /* 0x0004e2000c1e1900 */
[----:B------:R-:W-:Y:S01]  /*0c80*/  IMAD R0, R0, c[0x0][0x178], RZ ;  /* 0x00005e0000007a24 */ /* 0x000fe200078e02ff */
[CC--:B------:R-:W-:Y:S01]  /*0c90*/  LEA.HI R23, R119.reuse, R121.reuse, RZ, 0x3 ;  /* 0x0000007977177211 */ /* 0x0c0fe200078f18ff */
[----:B------:R-:W-:Y:S01]  /*0ca0*/  ULDC UR4, c[0x0][0x2c4] ;  /* 0x0000b10000047ab9 */ /* 0x000fe20000000800 */
[----:B-1----:R-:W-:Y:S01]  /*0cb0*/  SHF.R.S32.HI R31, RZ, 0x1f, R30 ;  /* 0x0000001fff1f7819 */ /* 0x002fe2000001141e */
[----:B------:R-:W-:Y:S01]  /*0cc0*/  IMAD R0, R6, c[0x0][0x17c], R0 ;  /* 0x00005f0006007a24 */ /* 0x000fe200078e0200 */
[----:B------:R-:W-:Y:S01]  /*0cd0*/  SHF.R.S32.HI R14, RZ, 0x3, R23 ;  /* 0x00000003ff0e7819 */ /* 0x000fe20000011417 */
[----:B------:R-:W-:Y:S01]  /*0ce0*/  UIMAD UR4, UR12, UR4, URZ ;  /* 0x000000040c0472a4 */ /* 0x000fe2000f8e023f */
[-C--:B------:R-:W-:Y:S01]  /*0cf0*/  LEA.HI R29, R119, R121.reuse, RZ, 0x4 ;  /* 0x00000079771d7211 */ /* 0x080fe200078f20ff */
[----:B------:R-:W-:Y:S01]  /*0d00*/  IMAD R5, R31, c[0x0][0x1b8], RZ ;  /* 0x00006e001f057a24 */ /* 0x000fe200078e02ff */
[----:B------:R-:W-:Y:S01]  /*0d10*/  IADD3 R9, R14, UR21, RZ ;  /* 0x000000150e097c10 */ /* 0x000fe2000fffe0ff */
[----:B------:R-:W-:Y:S01]  /*0d20*/  UIMAD.WIDE.U32 UR26, UR11, UR6, URZ ;  /* 0x000000060b1a72a5 */ /* 0x000fe2000f8e003f */
[----:B------:R-:W-:Y:S01]  /*0d30*/  SHF.R.S32.HI R12, RZ, 0x4, R29 ;  /* 0x00000004ff0c7819 */ /* 0x000fe2000001141d */
[----:B------:R-:W-:Y:S01]  /*0d40*/  IMAD R5, R30, c[0x0][0x1bc], R5 ;  /* 0x00006f001e057a24 */ /* 0x000fe200078e0205 */
[----:B------:R-:W-:Y:S01]  /*0d50*/  UIMAD UR22, UR20, -0x60, UR11 ;  /* 0xffffffa0141678a4 */ /* 0x000fe2000f8e020b */
[----:B------:R-:W-:Y:S01]  /*0d60*/  LEA.HI R118, R119, R121, RZ, 0x5 ;  /* 0x0000007977767211 */ /* 0x000fe200078f28ff */
[----:B------:R-:W-:Y:S01]  /*0d70*/  UIMAD UR23, UR11, UR7, URZ ;  /* 0x000000070b1772a4 */ /* 0x000fe2000f8e023f */
[----:B------:R-:W-:Y:S01]  /*0d80*/  IMAD.U32 R10, RZ, RZ, UR26 ;  /* 0x0000001aff0a7e24 */ /* 0x000fe2000f8e00ff */
[----:B------:R-:W-:Y:S01]  /*0d90*/  UIADD3 UR13, UR20, -0x1, URZ ;  /* 0xffffffff140d7890 */ /* 0x000fe2000fffe03f */
[----:B------:R-:W-:Y:S01]  /*0da0*/  IMAD.U32 R11, RZ, RZ, UR27 ;  /* 0x0000001bff0b7e24 */ /* 0x000fe2000f8e00ff */
[----:B------:R-:W-:Y:S01]  /*0db0*/  UIADD3 UR23, UR27, UR23, URZ ;  /* 0x000000171b177290 */ /* 0x000fe2000fffe03f */
[----:B------:R-:W-:Y:S01]  /*0dc0*/  IMAD.MOV.U32 R116, RZ, RZ, R10 ;  /* 0x000000ffff747224 */ /* 0x000fe200078e000a */
[----:B------:R-:W-:Y:S01]  /*0dd0*/  USHF.R.S32.HI UR10, URZ, 0x1f, UR13 ;  /* 0x0000001f3f0a7899 */ /* 0x000fe2000801140d */
[----:B------:R-:W-:Y:S01]  /*0de0*/  SHF.R.S32.HI R117, RZ, 0x5, R118 ;  /* 0x00000005ff757819 */ /* 0x000fe20000011476 */
[----:B------:R-:W-:Y:S01]  /*0df0*/  UIMAD UR9, UR23, UR13, URZ ;  /* 0x0000000d170972a4 */ /* 0x000fe2000f8e023f */
[----:B--2---:R-:W-:Y:S01]  /*0e00*/  IMAD.WIDE.U32 R2, R6, c[0x0][0x178], RZ ;  /* 0x00005e0006027a25 */ /* 0x004fe200078e00ff */
[----:B------:R-:W-:-:S02]  /*0e10*/  UIMAD.WIDE.U32 UR14, UR6, 0x40, URZ ;  /* 0x00000040060e78a5 */ /* 0x000fc4000f8e003f */
[----:B------:R-:W-:Y:S01]  /*0e20*/  UIMAD UR9, UR10, UR26, UR9 ;  /* 0x0000001a0a0972a4 */ /* 0x000fe2000f8e0209 */
[----:B------:R-:W-:Y:S01]  /*0e30*/  IMAD.IADD R3, R3, 0x1, R0 ;  /* 0x0000000103037824 */ /* 0x000fe200078e0200 */
[----:B------:R-:W-:Y:S01]  /*0e40*/  LOP3.LUT R0, R23, 0xfffffff8, RZ, 0xc0, !PT ;  /* 0xfffffff817007812 */ /* 0x000fe200078ec0ff */
[----:B------:R-:W-:Y:S02]  /*0e50*/  UISETP.GE.AND UP0, UPT, UR20, 0x2, UPT ;  /* 0x000000021400788c */ /* 0x000fe4000bf06270 */
[----:B------:R-:W-:-:S04]  /*0e60*/  IMAD.WIDE.U32 R2, R30, c[0x0][0x1b8], R2 ;  /* 0x00006e001e027a25 */ /* 0x000fc800078e0002 */
[----:B------:R-:W-:Y:S01]  /*0e70*/  IMAD.IADD R36, R121, 0x1, -R0 ;  /* 0x0000000179247824 */ /* 0x000fe200078e0a00 */
[----:B------:R-:W-:Y:S01]  /*0e80*/  SEL R0, R13, RZ, !P2 ;  /* 0x000000ff0d007207 */ /* 0x000fe20005000000 */
[----:B------:R-:W-:Y:S01]  /*0e90*/  IMAD.IADD R3, R3, 0x1, R5 ;  /* 0x0000000103037824 */ /* 0x000fe200078e0205 */
[----:B------:R-:W-:Y:S01]  /*0ea0*/  BAR.SYNC.DEFER_BLOCKING 0x0 ;  /* 0x0000000000007b1d */ /* 0x000fe20000010000 */
[----:B------:R-:W-:Y:S01]  /*0eb0*/  IMAD R7, R36, 0x20, R14 ;  /* 0x0000002024077824 */ /* 0x000fe200078e020e */
[----:B------:R-:W-:Y:S01]  /*0ec0*/  ISETP.GE.AND P2, PT, R9, UR4, PT ;  /* 0x0000000409007c0c */ /* 0x000fe2000bf46270 */
[----:B------:R-:W-:Y:S02]  /*0ed0*/  IMAD R0, R0, c[0x0][0x1c0], RZ ;  /* 0x0000700000007a24 */ /* 0x000fe400078e02ff */
[----:B------:R-:W-:Y:S01]  /*0ee0*/  IMAD.WIDE.U32 R2, R4, c[0x0][0x1c0], R2 ;  /* 0x0000700004027a25 */ /* 0x000fe200078e0002 */
[----:B------:R-:W-:-:S03]  /*0ef0*/  IADD3 R7, R7, UR21, RZ ;  /* 0x0000001507077c10 */ /* 0x000fc6000fffe0ff */
[----:B------:R-:W-:Y:S02]  /*0f00*/  IMAD R5, R4, c[0x0][0x1c4], R0 ;  /* 0x0000710004057a24 */ /* 0x000fe400078e0200 */
[----:B------:R-:W-:-:S04]  /*0f10*/  @P1 IMAD.HI.U32 R6, R7, c[0x0][0x2c8], RZ ;  /* 0x0000b20007061a27 */ /* 0x000fc800078e00ff */
[----:B------:R-:W-:Y:S01]  /*0f20*/  IMAD.MOV.U32 R0, RZ, RZ, R7 ;  /* 0x000000ffff007224 */ /* 0x000fe200078e0007 */
[----:B------:R-:W-:Y:S01]  /*0f30*/  @P0 SHF.R.U32.HI R0, RZ, c[0x0][0x2cc], R6 ;  /* 0x0000b300ff000a19 */ /* 0x000fe20000011606 */
[----:B------:R-:W-:Y:S01]  /*0f40*/  IMAD.IADD R3, R3, 0x1, R5 ;  /* 0x0000000103037824 */ /* 0x000fe200078e0205 */
[----:B------:R-:W-:Y:S02]  /*0f50*/  IADD3 R6, R9, 0x20, RZ ;  /* 0x0000002009067810 */ /* 0x000fe40007ffe0ff */
[----:B------:R-:W-:Y:S01]  /*0f60*/  SHF.R.S32.HI R4, RZ, 0x1f, R0 ;  /* 0x0000001fff047819 */ /* 0x000fe20000011400 */
[----:B------:R-:W-:Y:S01]  /*0f70*/  IMAD.WIDE.U32 R2, R0, c[0x0][0x1b0], R2 ;  /* 0x00006c0000027a25 */ /* 0x000fe200078e0002 */
[----:B------:R-:W-:Y:S02]  /*0f80*/  ISETP.GE.AND P3, PT, R6, UR4, PT ;  /* 0x0000000406007c0c */ /* 0x000fe4000bf66270 */
[----:B------:R-:W-:Y:S01]  /*0f90*/  IADD3 R6, P0, R8, R14, RZ ;  /* 0x0000000e08067210 */ /* 0x000fe20007f1e0ff */
[----:B------:R-:W-:-:S04]  /*0fa0*/  IMAD R4, R4, c[0x0][0x1b0], RZ ;  /* 0x00006c0004047a24 */ /* 0x000fc800078e02ff */
[----:B------:R-:W-:Y:S02]  /*0fb0*/  IMAD R5, R0, c[0x0][0x1b4], R4 ;  /* 0x00006d0000057a24 */ /* 0x000fe400078e0204 */
[----:B------:R-:W-:Y:S01]  /*0fc0*/  IMAD.MOV R4, RZ, RZ, -R0 ;  /* 0x000000ffff047224 */ /* 0x000fe200078e0a00 */
[----:B------:R-:W-:Y:S01]  /*0fd0*/  IADD3 R0, R9, 0x40, RZ ;  /* 0x0000004009007810 */ /* 0x000fe20007ffe0ff */
[----:B------:R-:W-:Y:S01]  /*0fe0*/  IMAD.IADD R3, R3, 0x1, R5 ;  /* 0x0000000103037824 */ /* 0x000fe200078e0205 */
[----:B------:R-:W-:Y:S01]  /*0ff0*/  IADD3 R9, R9, 0x60, RZ ;  /* 0x0000006009097810 */ /* 0x000fe20007ffe0ff */
[----:B------:R-:W-:Y:S01]  /*1000*/  IMAD R4, R4, c[0x0][0x2c4], R7 ;  /* 0x0000b10004047a24 */ /* 0x000fe200078e0207 */
[----:B------:R-:W-:Y:S01]  /*1010*/  ISETP.GE.AND P4, PT, R0, UR4, PT ;  /* 0x0000000400007c0c */ /* 0x000fe2000bf86270 */
[----:B------:R-:W-:Y:S01]  /*1020*/  IMAD.U32 R5, RZ, RZ, UR22 ;  /* 0x00000016ff057e24 */ /* 0x000fe2000f8e00ff */
[----:B------:R-:W-:Y:S02]  /*1030*/  SHF.R.S32.HI R7, RZ, 0x1f, R8 ;  /* 0x0000001fff077819 */ /* 0x000fe40000011408 */
[----:B------:R-:W-:-:S02]  /*1040*/  SHF.R.S32.HI R0, RZ, 0x1f, R4 ;  /* 0x0000001fff007819 */ /* 0x000fc40000011404 */
[C---:B------:R-:W-:Y:S01]  /*1050*/  LEA.HI.X.SX32 R11, R14.reuse, R7, 0x1, P0 ;  /* 0x000000070e0b7211 */ /* 0x040fe200000f0eff */
[----:B------:R-:W-:Y:S01]  /*1060*/  IMAD.SHL.U32 R7, R14, 0x40, RZ ;  /* 0x000000400e077824 */ /* 0x000fe200078e00ff */
[----:B------:R-:W-:Y:S01]  /*1070*/  IADD3 R16, R5, UR8, -R14 ;  /* 0x0000000805107c10 */ /* 0x000fe2000fffe80e */
[----:B------:R-:W-:Y:S01]  /*1080*/  IMAD R0, R0, c[0x0][0x1a8], RZ ;  /* 0x00006a0000007a24 */ /* 0x000fe200078e02ff */
[----:B------:R-:W-:Y:S01]  /*1090*/  ISETP.GE.AND P0, PT, R9, UR4, PT ;  /* 0x0000000409007c0c */ /* 0x000fe2000bf06270 */
[----:B------:R-:W-:Y:S02]  /*10a0*/  ULDC.64 UR4, c[0x0][0x208] ;  /* 0x0000820000047ab9 */ /* 0x000fe40000000a00 */
[C---:B------:R-:W-:Y:S01]  /*10b0*/  IMAD R10, R4.reuse, c[0x0][0x1ac], R0 ;  /* 0x00006b00040a7a24 */ /* 0x040fe200078e0200 */
[----:B------:R-:W-:Y:S01]  /*10c0*/  LOP3.LUT R0, R7, 0x1c0, RZ, 0xc0, !PT ;  /* 0x000001c007007812 */ /* 0x000fe200078ec0ff */
[----:B------:R-:W-:Y:S01]  /*10d0*/  IMAD.WIDE.U32 R4, R4, c[0x0][0x1a8], R2 ;  /* 0x00006a0004047a25 */ /* 0x000fe200078e0002 */
[----:B------:R-:W-:Y:S01]  /*10e0*/  LEA.HI R3, R29, R12, RZ, 0x1 ;  /* 0x0000000c1d037211 */ /* 0x000fe200078f08ff */
[----:B------:R-:W-:-:S02]  /*10f0*/  UIMAD.WIDE.U32 UR16, UR11, UR4, URZ ;  /* 0x000000040b1072a5 */ /* 0x000fc4000f8e003f */
[----:B------:R-:W-:Y:S01]  /*1100*/  IMAD.SHL.U32 R2, R36, 0x8, RZ ;  /* 0x0000000824027824 */ /* 0x000fe200078e00ff */
[----:B------:R-:W-:Y:S01]  /*1110*/  LOP3.LUT R7, R3, 0xfffffffe, RZ, 0xc0, !PT ;  /* 0xfffffffe03077812 */ /* 0x000fe200078ec0ff */
[----:B------:R-:W-:Y:S01]  /*1120*/  UIMAD UR11, UR11, UR5, URZ ;  /* 0x000000050b0b72a4 */ /* 0x000fe2000f8e023f */
[----:B------:R-:W-:Y:S02]  /*1130*/  SHF.R.U32.HI R3, RZ, 0x3, R0 ;  /* 0x00000003ff037819 */ /* 0x000fe40000011600 */
[----:B------:R-:W-:Y:S01]  /*1140*/  LOP3.LUT R8, R0, 0x38, R2, 0xf8, !PT ;  /* 0x0000003800087812 */ /* 0x000fe200078ef802 */
[----:B------:R-:W-:Y:S01]  /*1150*/  IMAD.IADD R0, R5, 0x1, R10 ;  /* 0x0000000105007824 */ /* 0x000fe200078e020a */
[----:B------:R-:W-:Y:S01]  /*1160*/  LEA R15, P1, R4, c[0x0][0x160], 0x1 ;  /* 0x00005800040f7a11 */ /* 0x000fe200078208ff */
[----:B------:R-:W-:Y:S01]  /*1170*/  IMAD.IADD R25, R12, 0x1, -R7 ;  /* 0x000000010c197824 */ /* 0x000fe200078e0a07 */
[----:B------:R-:W-:Y:S01]  /*1180*/  LOP3.LUT R10, R8, R3, RZ, 0x3c, !PT ;  /* 0x00000003080a7212 */ /* 0x000fe200078e3cff */
[C---:B------:R-:W-:Y:S01]  /*1190*/  IMAD R7, R11.reuse, c[0x0][0x1e0], RZ ;  /* 0x000078000b077a24 */ /* 0x040fe200078e02ff */
[----:B------:R-:W-:Y:S01]  /*11a0*/  LEA.HI.X R14, R4, c[0x0][0x164], R0, 0x1, P1 ;  /* 0x00005900040e7a11 */ /* 0x000fe200008f0c00 */
[----:B------:R-:W1:Y:S01]  /*11b0*/  SHFL.IDX PT, R8, R15, RZ, 0x181f ;  /* 0x00181fff0f087589 */ /* 0x000e6200000e0000 */
[----:B------:R-:W-:Y:S01]  /*11c0*/  IMAD R4, R11, c[0x0][0x208], RZ ;  /* 0x000082000b047a24 */ /* 0x000fe200078e02ff */
[----:B------:R-:W-:Y:S01]  /*11d0*/  LEA.HI R0, R119, R121, RZ, 0x6 ;  /* 0x0000007977007211 */ /* 0x000fe200078f30ff */
[C---:B------:R-:W-:Y:S01]  /*11e0*/  IMAD R27, R6.reuse, c[0x0][0x1e4], R7 ;  /* 0x00007900061b7a24 */ /* 0x040fe200078e0207 */
[----:B------:R-:W2:Y:S01]  /*11f0*/  SHFL.IDX PT, R9, R14, RZ, 0x181f ;  /* 0x00181fff0e097589 */ /* 0x000ea200000e0000 */
[----:B------:R-:W-:Y:S01]  /*1200*/  IMAD R28, R6, c[0x0][0x20c], R4 ;  /* 0x00008300061c7a24 */ /* 0x000fe200078e0204 */
[----:B------:R-:W-:Y:S01]  /*1210*/  IADD3 R22, R2, 0x80, RZ ;  /* 0x0000008002167810 */ /* 0x000fe20007ffe0ff */
[----:B------:R-:W-:Y:S01]  /*1220*/  IMAD.SHL.U32 R0, R0, 0x8, RZ ;  /* 0x0000000800007824 */ /* 0x000fe200078e00ff */
[----:B------:R-:W-:Y:S01]  /*1230*/  SHF.R.S32.HI R3, RZ, 0x1f, R2 ;  /* 0x0000001fff037819 */ /* 0x000fe20000011402 */
[----:B------:R-:W-:Y:S01]  /*1240*/  SHFL.IDX PT, R7, R14, 0x1, 0x181f ;  /* 0x00381f000e077f89 */ /* 0x000fe200000e0000 */
[----:B------:R-:W-:Y:S01]  /*1250*/  ISETP.GE.AND P1, PT, R2, c[0x0][0x198], PT ;  /* 0x0000660002007a0c */ /* 0x000fe20003f26270 */
[----:B------:R-:W-:Y:S01]  /*1260*/  IMAD.SHL.U32 R12, R36, 0x40, RZ ;  /* 0x00000040240c7824 */ /* 0x000fe200078e00ff */
[----:B------:R-:W-:Y:S01]  /*1270*/  LOP3.LUT R249, R10, 0xfffffe00, R0, 0xf8, !PT ;  /* 0xfffffe000af97812 */ /* 0x000fe200078ef800 */
[----:B------:R-:W-:Y:S01]  /*1280*/  IMAD.WIDE.U32 R18, R6, c[0x0][0x1e0], R2 ;  /* 0x0000780006127a25 */ /* 0x000fe200078e0002 */
[----:B------:R-:W-:Y:S01]  /*1290*/  @!P2 SHF.R.S32.HI R0, RZ, 0x1f, R22 ;  /* 0x0000001fff00a819 */ /* 0x000fe20000011416 */
[----:B------:R-:W-:Y:S01]  /*12a0*/  UIADD3 UR11, UR17, UR11, URZ ;  /* 0x0000000b110b7290 */ /* 0x000fe2000fffe03f */
[----:B------:R-:W-:Y:S01]  /*12b0*/  LOP3.LUT R12, R12, 0x1c0, RZ, 0xc0, !PT ;  /* 0x000001c00c0c7812 */ /* 0x000fe200078ec0ff */
[----:B------:R-:W-:Y:S01]  /*12c0*/  IMAD.WIDE.U32 R20, R6, c[0x0][0x208], R2 ;  /* 0x0000820006147a25 */ /* 0x000fe200078e0002 */
[----:B------:R-:W-:Y:S01]  /*12d0*/  @!P2 LEA.HI R0, R0, R22, RZ, 0x3 ;  /* 0x000000160000a211 */ /* 0x000fe200078f18ff */
[----:B------:R-:W4:Y:S02]  /*12e0*/  SHFL.IDX PT, R6, R15, 0x1, 0x181f ;  /* 0x00381f000f067f89 */ /* 0x000f2400000e0000 */
[----:B------:R-:W-:Y:S01]  /*12f0*/  IMAD.SHL.U32 R249, R249, 0x2, RZ ;  /* 0x00000002f9f97824 */ /* 0x000fe200078e00ff */
[----:B------:R-:W-:-:S02]  /*1300*/  @!P2 LOP3.LUT R0, R0, 0xfffffff8, RZ, 0xc0, !PT ;  /* 0xfffffff80000a812 */ /* 0x000fc400078ec0ff */
[--C-:B---3--:R-:W-:Y:S01]  /*1310*/  @P5 SHF.R.S32.HI R5, RZ, 0x1f, R17.reuse ;  /* 0x0000001fff055819 */ /* 0x108fe20000011411 */
[----:B------:R-:W-:Y:S01]  /*1320*/  @P5 IMAD.MOV.U32 R4, RZ, RZ, R17 ;  /* 0x000000ffff045224 */ /* 0x000fe200078e0011 */
[----:B------:R-:W-:Y:S01]  /*1330*/  IADD3 R17, R2, 0x40, RZ ;  /* 0x0000004002117810 */ /* 0x000fe20007ffe0ff */
[----:B------:R-:W-:Y:S02]  /*1340*/  @!P5 IMAD.MOV.U32 R5, RZ, RZ, R13 ;  /* 0x000000ffff05d224 */ /* 0x000fe400078e000d */
[----:B------:R-:W-:Y:S01]  /*1350*/  @!P5 IMAD.MOV.U32 R4, RZ, RZ, R39 ;  /* 0x000000ffff04d224 */ /* 0x000fe200078e0027 */
[----:B------:R-:W-:Y:S02]  /*1360*/  ISETP.GE.AND P5, PT, R17, c[0x0][0x198], PT ;  /* 0x0000660011007a0c */ /* 0x000fe40003fa6270 */
[----:B------:R-:W-:Y:S02]  /*1370*/  SEL R24, R5, RZ, !P6 ;  /* 0x000000ff05187207 */ /* 0x000fe40007000000 */
[----:B------:R-:W-:-:S02]  /*1380*/  SEL R26, R4, RZ, !P6 ;  /* 0x000000ff041a7207 */ /* 0x000fc40007000000 */
[----:B------:R-:W-:Y:S02]  /*1390*/  @!P2 SHF.R.S32.HI R5, RZ, 0x1f, R17 ;  /* 0x0000001fff05a819 */ /* 0x000fe40000011411 */
[C---:B-1----:R-:W-:Y:S02]  /*13a0*/  @!P2 LEA R4, P6, R2.reuse, R8, 0x1 ;  /* 0x000000080204a211 */ /* 0x042fe400078c08ff */
[----:B------:R-:W-:Y:S02]  /*13b0*/  @!P2 LEA.HI R10, R5, R17, RZ, 0x3 ;  /* 0x00000011050aa211 */ /* 0x000fe400078f18ff */
[----:B--2---:R-:W-:Y:S02]  /*13c0*/  @!P2 LEA.HI.X R5, R2, R9, R3, 0x1, P6 ;  /* 0x000000090205a211 */ /* 0x004fe400030f0c03 */
[----:B------:R-:W-:Y:S02]  /*13d0*/  ISETP.GE.AND P6, PT, R22, c[0x0][0x198], PT ;  /* 0x0000660016007a0c */ /* 0x000fe40003fc6270 */
[----:B------:R-:W-:Y:S01]  /*13e0*/  @!P2 LOP3.LUT R10, R10, 0xfffffff8, RZ, 0xc0, !PT ;  /* 0xfffffff80a0aa812 */ /* 0x000fe200078ec0ff */
[----:B------:R1:W-:Y:S04]  /*13f0*/  @!P2 LDGSTS.E.BYPASS.LTC128B.128 [R249+0x100], [R4.64], !P1 ;  /* 0x0010000004f9afae */ /* 0x0003e8000c901d52 */
[----:B------:R-:W-:-:S04]  /*1400*/  @!P2 IMAD.WIDE R10, R10, 0x2, R8 ;  /* 0x000000020a0aa825 */ /* 0x000fc800078e0208 */
[----:B------:R-:W-:Y:S01]  /*1410*/  @!P2 IMAD.WIDE R8, R0, 0x2, R8 ;  /* 0x000000020008a825 */ /* 0x000fe200078e0208 */
[----:B------:R-:W-:Y:S01]  /*1420*/  @!P3 SHF.R.S32.HI R0, RZ, 0x1f, R22 ;  /* 0x0000001fff00b819 */ /* 0x000fe20000011416 */
[----:B------:R2:W-:Y:S03]  /*1430*/  @!P2 LDGSTS.E.BYPASS.LTC128B.128 [R249+0x4100], [R10.64], !P5 ;  /* 0x041000000af9afae */ /* 0x0005e6000e901d52 */
[----:B------:R-:W-:Y:S01]  /*1440*/  @!P3 LEA.HI R0, R0, R22, RZ, 0x3 ;  /* 0x000000160000b211 */ /* 0x000fe200078f18ff */
[----:B------:R3:W-:Y:S03]  /*1450*/  @!P2 LDGSTS.E.BYPASS.LTC128B.128 [R249+0x8100], [R8.64], !P6 ;  /* 0x0810000008f9afae */ /* 0x0007e6000f101d52 */
[----:B------:R-:W-:Y:S02]  /*1460*/  @!P3 LOP3.LUT R0, R0, 0xfffffff8, RZ, 0xc0, !PT ;  /* 0xfffffff80000b812 */ /* 0x000fe400078ec0ff */
[----:B-1----:R-:W-:Y:S01]  /*1470*/  @!P3 SHF.R.S32.HI R5, RZ, 0x1f, R17 ;  /* 0x0000001fff05b819 */ /* 0x002fe20000011411 */
[----:B------:R-:W1:Y:S01]  /*1480*/  SHFL.IDX PT, R4, R15, 0x2, 0x181f ;  /* 0x00581f000f047f89 */ /* 0x000e6200000e0000 */
[----:B--2---:R-:W-:-:S02]  /*1490*/  LOP3.LUT R10, R12, 0x8, R23, 0xf8, !PT ;  /* 0x000000080c0a7812 */ /* 0x004fc400078ef817 */
[----:B---3--:R-:W-:Y:S02]  /*14a0*/  SHF.R.U32.HI R9, RZ, 0x3, R12 ;  /* 0x00000003ff097819 */ /* 0x008fe4000001160c */
[----:B------:R-:W-:Y:S02]  /*14b0*/  @!P3 LEA.HI R12, R5, R17, RZ, 0x3 ;  /* 0x00000011050cb211 */ /* 0x000fe400078f18ff */
[----:B------:R-:W2:Y:S01]  /*14c0*/  SHFL.IDX PT, R5, R14, 0x2, 0x181f ;  /* 0x00581f000e057f89 */ /* 0x000ea200000e0000 */
[----:B----4-:R-:W-:Y:S02]  /*14d0*/  @!P3 LEA R8, P2, R2, R6, 0x1 ;  /* 0x000000060208b211 */ /* 0x010fe400078408ff */
[----:B------:R-:W-:Y:S02]  /*14e0*/  @!P3 LOP3.LUT R12, R12, 0xfffffff8, RZ, 0xc0, !PT ;  /* 0xfffffff80c0cb812 */ /* 0x000fe400078ec0ff */
[----:B------:R-:W-:Y:S01]  /*14f0*/  LOP3.LUT R23, R10, R9, RZ, 0x3c, !PT ;  /* 0x000000090a177212 */ /* 0x000fe200078e3cff */
[----:B------:R-:W-:Y:S01]  /*1500*/  @!P3 IMAD.WIDE R10, R0, 0x2, R6 ;  /* 0x00000002000ab825 */ /* 0x000fe200078e0206 */
[----:B------:R-:W-:-:S02]  /*1510*/  @!P3 LEA.HI.X R9, R2, R7, R3, 0x1, P2 ;  /* 0x000000070209b211 */ /* 0x000fc400010f0c03 */
[----:B------:R-:W-:Y:S01]  /*1520*/  @!P4 SHF.R.S32.HI R0, RZ, 0x1f, R22 ;  /* 0x0000001fff00c819 */ /* 0x000fe20000011416 */
[----:B------:R-:W-:Y:S02]  /*1530*/  @!P3 IMAD.WIDE R12, R12, 0x2, R6 ;  /* 0x000000020c0cb825 */ /* 0x000fe400078e0206 */
[----:B------:R-:W3:Y:S04]  /*1540*/  SHFL.IDX PT, R6, R15, 0x3, 0x181f ;  /* 0x00781f000f067f89 */ /* 0x000ee800000e0000 */
[----:B------:R-:W4:Y:S04]  /*1550*/  SHFL.IDX PT, R7, R14, 0x3, 0x181f ;  /* 0x00781f000e077f89 */ /* 0x000f2800000e0000 */
[----:B------:R5:W-:Y:S04]  /*1560*/  @!P3 LDGSTS.E.BYPASS.LTC128B.128 [R249+0x1100], [R8.64], !P1 ;  /* 0x0110000008f9bfae */ /* 0x000be8000c901d52 */
[----:B------:R1:W-:Y:S04]  /*1570*/  @!P3 LDGSTS.E.BYPASS.LTC128B.128 [R249+0x5100], [R12.64], !P5 ;  /* 0x051000000cf9bfae */ /* 0x0003e8000e901d52 */
[----:B------:R2:W-:Y:S01]  /*1580*/  @!P3 LDGSTS.E.BYPASS.LTC128B.128 [R249+0x9100], [R10.64], !P6 ;  /* 0x091000000af9bfae */ /* 0x0005e2000f101d52 */
[----:B------:R-:W-:-:S02]  /*1590*/  ISETP.GE.AND P3, PT, R17, c[0x0][0x1d4], PT ;  /* 0x0000750011007a0c */ /* 0x000fc40003f66270 */
[--C-:B-----5:R-:W-:Y:S02]  /*15a0*/  @!P4 SHF.R.S32.HI R8, RZ, 0x1f, R17.reuse ;  /* 0x0000001fff08c819 */ /* 0x120fe40000011411 */
[----:B------:R-:W-:Y:S02]  /*15b0*/  @!P4 LEA.HI R9, R0, R22, RZ, 0x3 ;  /* 0x000000160009c211 */ /* 0x000fe400078f18ff */
[----:B------:R-:W-:Y:S02]  /*15c0*/  @!P0 SHF.R.S32.HI R0, RZ, 0x1f, R17 ;  /* 0x0000001fff008819 */ /* 0x000fe40000011411 */
[----:B-1----:R-:W-:Y:S02]  /*15d0*/  @!P4 LOP3.LUT R12, R9, 0xfffffff8, RZ, 0xc0, !PT ;  /* 0xfffffff8090cc812 */ /* 0x002fe400078ec0ff */
[----:B--2---:R-:W-:Y:S02]  /*15e0*/  @!P4 LEA.HI R10, R8, R17, RZ, 0x3 ;  /* 0x00000011080ac211 */ /* 0x004fe400078f18ff */
[----:B------:R-:W-:-:S02]  /*15f0*/  @!P4 LEA R8, P2, R2, R4, 0x1 ;  /* 0x000000040208c211 */ /* 0x000fc400078408ff */
[----:B------:R-:W-:Y:S02]  /*1600*/  @!P4 LOP3.LUT R10, R10, 0xfffffff8, RZ, 0xc0, !PT ;  /* 0xfffffff80a0ac812 */ /* 0x000fe400078ec0ff */
[----:B------:R-:W-:Y:S02]  /*1610*/  @!P0 LEA.HI R17, R0, R17, RZ, 0x3 ;  /* 0x0000001100118211 */ /* 0x000fe400078f18ff */
[----:B------:R-:W-:Y:S01]  /*1620*/  LOP3.LUT R0, R29, 0xfffffff0, RZ, 0xc0, !PT ;  /* 0xfffffff01d007812 */ /* 0x000fe200078ec0ff */
[----:B------:R-:W-:Y:S01]  /*1630*/  @!P4 IMAD.WIDE R10, R10, 0x2, R4 ;  /* 0x000000020a0ac825 */ /* 0x000fe200078e0204 */
[----:B------:R-:W-:-:S03]  /*1640*/  @!P4 LEA.HI.X R9, R2, R5, R3, 0x1, P2 ;  /* 0x000000050209c211 */ /* 0x000fc600010f0c03 */
[----:B------:R-:W-:Y:S02]  /*1650*/  @!P4 IMAD.WIDE R4, R12, 0x2, R4 ;  /* 0x000000020c04c825 */ /* 0x000fe400078e0204 */
[----:B------:R3:W-:Y:S02]  /*1660*/  @!P4 LDGSTS.E.BYPASS.LTC128B.128 [R249+0x2100], [R8.64], !P1 ;  /* 0x0210000008f9cfae */ /* 0x0007e4000c901d52 */
[----:B------:R-:W-:Y:S02]  /*1670*/  IMAD.IADD R0, R121, 0x1, -R0 ;  /* 0x0000000179007824 */ /* 0x000fe400078e0a00 */
[----:B------:R1:W-:Y:S04]  /*1680*/  @!P4 LDGSTS.E.BYPASS.LTC128B.128 [R249+0x6100], [R10.64], !P5 ;  /* 0x061000000af9cfae */ /* 0x0003e8000e901d52 */
[----:B------:R2:W-:Y:S01]  /*1690*/  @!P4 LDGSTS.E.BYPASS.LTC128B.128 [R249+0xa100], [R4.64], !P6 ;  /* 0x0a10000004f9cfae */ /* 0x0005e2000f101d52 */
[----:B------:R-:W-:-:S04]  /*16a0*/  ISETP.GE.AND P4, PT, R2, c[0x0][0x1d4], PT ;  /* 0x0000750002007a0c */ /* 0x000fc80003f86270 */
[----:B------:R-:W-:Y:S02]  /*16b0*/  SEL R12, RZ, 0x1, P4 ;  /* 0x00000001ff0c7807 */ /* 0x000fe40002000000 */
[----:B---3--:R-:W-:-:S04]  /*16c0*/  @!P0 LEA R8, P2, R2, R6, 0x1 ;  /* 0x0000000602088211 */ /* 0x008fc800078408ff */
[----:B----4-:R-:W-:Y:S01]  /*16d0*/  @!P0 LEA.HI.X R9, R2, R7, R3, 0x1, P2 ;  /* 0x0000000702098211 */ /* 0x010fe200010f0c03 */
[----:B------:R-:W-:Y:S01]  /*16e0*/  IMAD.IADD R3, R19, 0x1, R27 ;  /* 0x0000000113037824 */ /* 0x000fe200078e021b */
[----:B------:R-:W-:Y:S01]  /*16f0*/  @!P0 SHF.R.S32.HI R2, RZ, 0x1f, R22 ;  /* 0x0000001fff028819 */ /* 0x000fe20000011416 */
[----:B-1----:R-:W-:Y:S01]  /*1700*/  IMAD R11, R31, c[0x0][0x1e8], RZ ;  /* 0x00007a001f0b7a24 */ /* 0x002fe200078e02ff */
[----:B--2---:R-:W-:Y:S01]  /*1710*/  SHF.R.S32.HI R4, RZ, 0x1f, R0 ;  /* 0x0000001fff047819 */ /* 0x004fe20000011400 */
[----:B------:R-:W-:Y:S01]  /*1720*/  IMAD.IADD R5, R21, 0x1, R28 ;  /* 0x0000000115057824 */ /* 0x000fe200078e021c */
[----:B------:R-:W-:Y:S01]  /*1730*/  @!P0 LEA.HI R14, R2, R22, RZ, 0x3 ;  /* 0x00000016020e8211 */ /* 0x000fe200078f18ff */
[----:B------:R-:W-:Y:S01]  /*1740*/  IMAD.MOV.U32 R2, RZ, RZ, R18 ;  /* 0x000000ffff027224 */ /* 0x000fe200078e0012 */
[----:B------:R-:W-:Y:S01]  /*1750*/  LEA.HI R15, R4, R0, RZ, 0x3 ;  /* 0x00000000040f7211 */ /* 0x000fe200078f18ff */
[C---:B------:R-:W-:Y:S01]  /*1760*/  IMAD R11, R30.reuse, c[0x0][0x1ec], R11 ;  /* 0x00007b001e0b7a24 */ /* 0x040fe200078e020b */
[----:B------:R-:W-:Y:S01]  /*1770*/  SEL R4, RZ, 0xffffffff, P3 ;  /* 0xffffffffff047807 */ /* 0x000fe20001800000 */
[----:B------:R-:W-:Y:S01]  /*1780*/  IMAD.WIDE.U32 R2, R30, c[0x0][0x1e8], R2 ;  /* 0x00007a001e027a25 */ /* 0x000fe200078e0002 */
[----:B------:R-:W-:Y:S01]  /*1790*/  LOP3.LUT R13, R15, 0xfffffff8, RZ, 0xc0, !PT ;  /* 0xfffffff80f0d7812 */ /* 0x000fe200078ec0ff */
[----:B------:R1:W-:Y:S01]  /*17a0*/  @!P0 LDGSTS.E.BYPASS.LTC128B.128 [R249+0x3100], [R8.64], !P1 ;  /* 0x0310000008f98fae */ /* 0x0003e2000c901d52 */
[----:B------:R-:W-:Y:S01]  /*17b0*/  ISETP.GE.AND P1, PT, R16, 0x21, PT ;  /* 0x000000211000780c */ /* 0x000fe20003f26270 */
[----:B------:R-:W-:Y:S01]  /*17c0*/  IMAD.SHL.U32 R10, R4, 0x2, RZ ;  /* 0x00000002040a7824 */ /* 0x000fe200078e00ff */
[----:B------:R-:W-:Y:S01]  /*17d0*/  ISETP.GE.AND P2, PT, R22, c[0x0][0x1d4], PT ;  /* 0x0000750016007a0c */ /* 0x000fe20003f46270 */
[----:B------:R-:W-:-:S02]  /*17e0*/  IMAD.MOV.U32 R4, RZ, RZ, R20 ;  /* 0x000000ffff047224 */ /* 0x000fc400078e0014 */
[----:B------:R-:W-:Y:S01]  /*17f0*/  IMAD.IADD R3, R3, 0x1, R11 ;  /* 0x0000000103037824 */ /* 0x000fe200078e020b */
[----:B------:R-:W-:Y:S01]  /*1800*/  LOP3.LUT R18, R10, 0x2, R12, 0xe2, !PT ;  /* 0x000000020a127812 */ /* 0x000fe200078ee20c */
[----:B------:R-:W-:Y:S01]  /*1810*/  IMAD.WIDE.U32 R10, R30, c[0x0][0x210], R4 ;  /* 0x000084001e0a7a25 */ /* 0x000fe200078e0004 */
[----:B------:R-:W-:-:S03]  /*1820*/  @!P0 LOP3.LUT R4, R17, 0xfffffff8, RZ, 0xc0, !PT ;  /* 0xfffffff811048812 */ /* 0x000fc600078ec0ff */
[----:B------:R-:W-:Y:S01]  /*1830*/  IMAD.IADD R13, R0, 0x1, -R13 ;  /* 0x00000001000d7824 */ /* 0x000fe200078e0a0d */
[----:B------:R-:W-:Y:S01]  /*1840*/  @!P0 LOP3.LUT R0, R14, 0xfffffff8, RZ, 0xc0, !PT ;  /* 0xfffffff80e008812 */ /* 0x000fe200078ec0ff */
[----:B------:R-:W-:-:S04]  /*1850*/  @!P0 IMAD.WIDE R4, R4, 0x2, R6 ;  /* 0x0000000204048825 */ /* 0x000fc800078e0206 */
[----:B------:R-:W-:Y:S01]  /*1860*/  @!P0 IMAD.WIDE R6, R0, 0x2, R6 ;  /* 0x0000000200068825 */ /* 0x000fe200078e0206 */
[----:B------:R2:W-:Y:S01]  /*1870*/  @!P0 LDGSTS.E.BYPASS.LTC128B.128 [R249+0x7100], [R4.64], !P5 ;  /* 0x0710000004f98fae */ /* 0x0005e2000e901d52 */
[----:B------:R-:W-:Y:S02]  /*1880*/  ISETP.GE.AND P5, PT, R16, 0x1, PT ;  /* 0x000000011000780c */ /* 0x000fe40003fa6270 */
[----:B------:R-:W-:Y:S01]  /*1890*/  IMAD R0, R24, c[0x0][0x1f0], RZ ;  /* 0x00007c0018007a24 */ /* 0x000fe200078e02ff */
[----:B------:R3:W-:Y:S01]  /*18a0*/  @!P0 LDGSTS.E.BYPASS.LTC128B.128 [R249+0xb100], [R6.64], !P6 ;  /* 0x0b10000006f98fae */ /* 0x0007e2000f101d52 */
[----:B------:R-:W-:Y:S01]  /*18b0*/  IMAD.WIDE.U32 R32, R26, c[0x0][0x1f0], R2 ;  /* 0x00007c001a207a25 */ /* 0x000fe200078e0002 */
[----:B------:R-:W-:Y:S02]  /*18c0*/  ISETP.GE.AND P6, PT, R16, 0x41, PT ;  /* 0x000000411000780c */ /* 0x000fe40003fc6270 */
[----:B------:R-:W0:Y:S01]  /*18d0*/  LDGDEPBAR ;  /* 0x00000000000079af */ /* 0x000e220000000000 */
[----:B------:R-:W-:-:S02]  /*18e0*/  IMAD.SHL.U32 R3, R25, 0x8, RZ ;  /* 0x0000000819037824 */ /* 0x000fc400078e00ff */
[----:B------:R-:W-:Y:S01]  /*18f0*/  IMAD.MOV.U32 R122, RZ, RZ, R32 ;  /* 0x000000ffff7a7224 */ /* 0x000fe200078e0020 */
[----:B------:R-:W-:Y:S01]  /*1900*/  STL.64 [R1+0x30], R32 ;  /* 0x0000302001007387 */ /* 0x000fe20000100a00 */
[----:B------:R-:W-:Y:S02]  /*1910*/  IMAD R19, R31, c[0x0][0x210], RZ ;  /* 0x000084001f137a24 */ /* 0x000fe400078e02ff */
[----:B-1----:R-:W-:Y:S02]  /*1920*/  IMAD.MOV.U32 R8, RZ, RZ, R10 ;  /* 0x000000ffff087224 */ /* 0x002fe400078e000a */
[----:B------:R-:W-:-:S04]  /*1930*/  IMAD R12, R30, c[0x0][0x214], R19 ;  /* 0x000085001e0c7a24 */ /* 0x000fc800078e0213 */
[----:B------:R-:W-:Y:S02]  /*1940*/  IMAD.IADD R9, R11, 0x1, R12 ;  /* 0x000000010b097824 */ /* 0x000fe400078e020c */
[----:B------:R-:W-:Y:S02]  /*1950*/  IMAD.U32 R12, RZ, RZ, UR7 ;  /* 0x00000007ff0c7e24 */ /* 0x000fe4000f8e00ff */
[----:B------:R-:W-:Y:S02]  /*1960*/  IMAD R11, R24, c[0x0][0x218], RZ ;  /* 0x00008600180b7a24 */ /* 0x000fe400078e02ff */
[----:B--2---:R-:W-:Y:S02]  /*1970*/  IMAD.SHL.U32 R5, R13, 0x40, RZ ;  /* 0x000000400d057824 */ /* 0x004fe400078e00ff */
[----:B------:R-:W-:Y:S02]  /*1980*/  IMAD R4, R26, c[0x0][0x1f4], R0 ;  /* 0x00007d001a047a24 */ /* 0x000fe400078e0200 */
[----:B------:R-:W-:Y:S01]  /*1990*/  IMAD R0, R25, 0x200, R23 ;  /* 0x0000020019007824 */ /* 0x000fe200078e0217 */
[----:B------:R-:W-:Y:S01]  /*19a0*/  LOP3.LUT R2, R5, 0x1c0, RZ, 0xc0, !PT ;  /* 0x000001c005027812 */ /* 0x000fe200078ec0ff */
[----:B------:R-:W-:-:S02]  /*19b0*/  IMAD.IADD R123, R33, 0x1, R4 ;  /* 0x00000001217b7824 */ /* 0x000fc400078e0204 */
[----:B------:R-:W-:Y:S01]  /*19c0*/  IMAD.SHL.U32 R224, R0, 0x2, RZ ;  /* 0x0000000200e07824 */ /* 0x000fe200078e00ff */
[----:B------:R-:W-:Y:S01]  /*19d0*/  LOP3.LUT R5, R2, 0x8, R3, 0xf8, !PT ;  /* 0x0000000802057812 */ /* 0x000fe200078ef803 */
[----:B------:R-:W-:Y:S01]  /*19e0*/  IMAD R11, R26, c[0x0][0x21c], R11 ;  /* 0x000087001a0b7a24 */ /* 0x000fe200078e020b */
[----:B------:R-:W-:Y:S01]  /*19f0*/  SHF.R.U32.HI R4, RZ, 0x3, R2 ;  /* 0x00000003ff047819 */ /* 0x000fe20000011602 */
[----:B------:R-:W-:Y:S01]  /*1a00*/  IMAD.WIDE.U32 R2, R116, UR13, R122 ;  /* 0x0000000d74027c25 */ /* 0x000fe2000f8e007a */
[----:B------:R-:W-:Y:S01]  /*1a10*/  IADD3 R231, R224, 0xc120, RZ ;  /* 0x0000c120e0e77810 */ /* 0x000fe20007ffe0ff */
[----:B------:R-:W-:Y:S01]  /*1a20*/  STL.64 [R1+0x28], R122 ;  /* 0x0000287a01007387 */ /* 0x000fe20000100a00 */
[----:B------:R-:W-:Y:S01]  /*1a30*/  LOP3.LUT R14, R5, R4, RZ, 0x3c, !PT ;  /* 0x00000004050e7212 */ /* 0x000fe200078e3cff */
[----:B------:R-:W-:Y:S01]  /*1a40*/  IMAD.U32 R4, RZ, RZ, UR6 ;  /* 0x00000006ff047e24 */ /* 0x000fe2000f8e00ff */
[----:B------:R-:W-:Y:S01]  /*1a50*/  IADD3 R3, R3, UR9, RZ ;  /* 0x0000000903037c10 */ /* 0x000fe2000fffe0ff */
[----:B------:R-:W-:Y:S01]  /*1a60*/  USHF.L.U32 UR9, UR7, 0x6, URZ ;  /* 0x0000000607097899 */ /* 0x000fe2000800063f */
[----:B---3--:R-:W-:Y:S01]  /*1a70*/  @P5 LEA R6, P0, R2, c[0x0][0x1c8], 0x1 ;  /* 0x0000720002065a11 */ /* 0x008fe200078008ff */
[----:B------:R-:W-:-:S02]  /*1a80*/  IMAD.WIDE.U32 R22, R26, c[0x0][0x218], R8 ;  /* 0x000086001a167a25 */ /* 0x000fc400078e0008 */
[----:B------:R-:W-:Y:S01]  /*1a90*/  UIADD3 UR9, UR15, UR9, URZ ;  /* 0x000000090f097290 */ /* 0x000fe2000fffe03f */
[----:B------:R-:W-:Y:S01]  /*1aa0*/  @P5 LEA.HI.X R7, R2, c[0x0][0x1cc], R3, 0x1, P0 ;  /* 0x0000730002075a11 */ /* 0x000fe200000f0c03 */
[----:B------:R-:W-:Y:S01]  /*1ab0*/  IMAD.U32 R8, RZ, RZ, UR13 ;  /* 0x0000000dff087e24 */ /* 0x000fe2000f8e00ff */
[C---:B------:R-:W-:Y:S01]  /*1ac0*/  @P1 LEA R5, P0, R4.reuse, R2, 0x5 ;  /* 0x0000000204051211 */ /* 0x040fe200078028ff */
[----:B------:R-:W-:Y:S01]  /*1ad0*/  UIMAD UR13, UR11, UR13, URZ ;  /* 0x0000000d0b0d72a4 */ /* 0x000fe2000f8e023f */
[----:B------:R-:W-:Y:S01]  /*1ae0*/  IMAD.IADD R21, R23, 0x1, R11 ;  /* 0x0000000117157824 */ /* 0x000fe200078e020b */
[----:B------:R1:W-:Y:S01]  /*1af0*/  @P5 LDGSTS.E.BYPASS.LTC128B.128 [R249+0xc100], [R6.64], !P4 ;  /* 0x0c10000006f95fae */ /* 0x0003e2000e101d52 */
[----:B------:R-:W-:Y:S01]  /*1b00*/  @P1 LEA.HI.X R10, R4, R3, R12, 0x5, P0 ;  /* 0x00000003040a1211 */ /* 0x000fe200000f2c0c */
[----:B------:R-:W-:Y:S01]  /*1b10*/  IMAD.MOV.U32 R20, RZ, RZ, R22 ;  /* 0x000000ffff147224 */ /* 0x000fe200078e0016 */
[C---:B------:R-:W-:Y:S01]  /*1b20*/  @P1 LEA R4, P0, R5.reuse, c[0x0][0x1c8], 0x1 ;  /* 0x0000720005041a11 */ /* 0x040fe200078008ff */
[----:B------:R1:W-:Y:S01]  /*1b30*/  @P5 LDGSTS.E.BYPASS.LTC128B.128 [R249+0xf100], [R6.64+0x80], !P3 ;  /* 0x0f10008006f95fae */ /* 0x0003e2000d901d52 */
[----:B------:R-:W-:Y:S01]  /*1b40*/  UIMAD UR13, UR10, UR16, UR13 ;  /* 0x000000100a0d72a4 */ /* 0x000fe2000f8e020d */
[----:B------:R-:W-:Y:S01]  /*1b50*/  IMAD.WIDE.U32 R8, R8, UR16, R20 ;  /* 0x0000001008087c25 */ /* 0x000fe2000f8e0014 */
[----:B------:R-:W-:Y:S01]  /*1b60*/  @P1 LEA.HI.X R5, R5, c[0x0][0x1cc], R10, 0x1, P0 ;  /* 0x0000730005051a11 */ /* 0x000fe200000f0c0a */
[----:B------:R1:W-:Y:S01]  /*1b70*/  @P5 LDGSTS.E.BYPASS.LTC128B.128 [R249+0x12100], [R6.64+0x100], !P2 ;  /* 0x1210010006f95fae */ /* 0x0003e2000d101d52 */
[----:B------:R-:W-:Y:S01]  /*1b80*/  @P6 IADD3 R10, P0, R2, UR14, RZ ;  /* 0x0000000e020a6c10 */ /* 0x000fe2000ff1e0ff */
[----:B------:R-:W-:-:S02]  /*1b90*/  USHF.L.U32 UR10, UR4, 0x6, URZ ;  /* 0x00000006040a7899 */ /* 0x000fc4000800063f */
[----:B------:R2:W-:Y:S01]  /*1ba0*/  @P1 LDGSTS.E.BYPASS.LTC128B.128 [R249+0xd100], [R4.64], !P4 ;  /* 0x0d10000004f91fae */ /* 0x0005e2000e101d52 */
[----:B------:R-:W-:Y:S02]  /*1bb0*/  @P6 IADD3.X R3, R3, UR9, RZ, P0, !PT ;  /* 0x0000000903036c10 */ /* 0x000fe400087fe4ff */
[C---:B------:R-:W-:Y:S01]  /*1bc0*/  @P6 LEA R2, P0, R10.reuse, c[0x0][0x1c8], 0x1 ;  /* 0x000072000a026a11 */ /* 0x040fe200078008ff */
[----:B------:R2:W-:Y:S03]  /*1bd0*/  @P1 LDGSTS.E.BYPASS.LTC128B.128 [R249+0x10100], [R4.64+0x80], !P3 ;  /* 0x1010008004f91fae */ /* 0x0005e6000d901d52 */
[----:B------:R-:W-:Y:S01]  /*1be0*/  @P6 LEA.HI.X R3, R10, c[0x0][0x1cc], R3, 0x1, P0 ;  /* 0x000073000a036a11 */ /* 0x000fe200000f0c03 */
[----:B------:R2:W-:Y:S01]  /*1bf0*/  @P1 LDGSTS.E.BYPASS.LTC128B.128 [R249+0x13100], [R4.64+0x100], !P2 ;  /* 0x1310010004f91fae */ /* 0x0005e2000d101d52 */
[C---:B------:R-:W-:Y:S02]  /*1c00*/  LOP3.LUT P0, RZ, R13.reuse, 0x2, RZ, 0xc0, !PT ;  /* 0x000000020dff7812 */ /* 0x040fe4000780c0ff */
[----:B------:R-:W-:Y:S01]  /*1c10*/  LOP3.LUT P1, RZ, R13, 0x4, RZ, 0xc0, !PT ;  /* 0x000000040dff7812 */ /* 0x000fe2000782c0ff */
[----:B------:R3:W-:Y:S01]  /*1c20*/  @P6 LDGSTS.E.BYPASS.LTC128B.128 [R249+0xe100], [R2.64], !P4 ;  /* 0x0e10000002f96fae */ /* 0x0007e2000e101d52 */
[----:B------:R-:W-:-:S03]  /*1c30*/  LEA R10, P5, R8, c[0x0][0x1f8], 0x1 ;  /* 0x00007e00080a7a11 */ /* 0x000fc600078a08ff */
[----:B------:R3:W-:Y:S04]  /*1c40*/  @P6 LDGSTS.E.BYPASS.LTC128B.128 [R249+0x11100], [R2.64+0x80], !P3 ;  /* 0x1110008002f96fae */ /* 0x0007e8000d901d52 */
[----:B------:R3:W-:Y:S01]  /*1c50*/  @P6 LDGSTS.E.BYPASS.LTC128B.128 [R249+0x14100], [R2.64+0x100], !P2 ;  /* 0x1410010002f96fae */ /* 0x0007e2000d101d52 */
[----:B------:R-:W-:Y:S02]  /*1c60*/  LOP3.LUT P6, RZ, R36, 0x2, RZ, 0xc0, !PT ;  /* 0x0000000224ff7812 */ /* 0x000fe400078cc0ff */
[----:B-1----:R-:W-:Y:S01]  /*1c70*/  IADD3 R6, R9, UR13, RZ ;  /* 0x0000000d09067c10 */ /* 0x002fe2000fffe0ff */
[----:B------:R-:W0:Y:S01]  /*1c80*/  LDGDEPBAR ;  /* 0x00000000000079af */ /* 0x000e220000000000 */
[----:B------:R-:W-:Y:S02]  /*1c90*/  UMOV UR13, 0x6 ;  /* 0x00000006000d7882 */ /* 0x000fe40000000000 */
[----:B------:R-:W-:Y:S01]  /*1ca0*/  USHF.L.U64.HI UR13, UR4, UR13, UR5 ;  /* 0x0000000d040d7299 */ /* 0x000fe20008010205 */
[----:B------:R-:W-:Y:S01]  /*1cb0*/  LEA.HI.X R11, R8, c[0x0][0x1fc], R6, 0x1, P5 ;  /* 0x00007f00080b7a11 */ /* 0x000fe200028f0c06 */
[----:B------:R-:W-:Y:S01]  /*1cc0*/  STL.64 [R1+0x38], R22 ;  /* 0x0000381601007387 */ /* 0x000fe20000100a00 */
[----:B------:R-:W-:-:S02]  /*1cd0*/  IADD3 R6, R224, 0xc100, RZ ;  /* 0x0000c100e0067810 */ /* 0x000fc40007ffe0ff */
[----:B------:R-:W-:Y:S01]  /*1ce0*/  IADD3 R8, P5, R10, UR10, RZ ;  /* 0x0000000a0a087c10 */ /* 0x000fe2000ffbe0ff */
[----:B------:R-:W-:Y:S01]  /*1cf0*/  STL.64 [R1+0x20], R20 ;  /* 0x0000201401007387 */ /* 0x000fe20000100a00 */
[----:B------:R-:W-:Y:S01]  /*1d00*/  @P6 IADD3 R231, R6, -0x20, RZ ;  /* 0xffffffe006e76810 */ /* 0x000fe20007ffe0ff */
[----:B--2---:R-:W-:Y:S01]  /*1d10*/  IMAD.SHL.U32 R5, R15, 0x40, RZ ;  /* 0x000000400f057824 */ /* 0x004fe200078e00ff */
[----:B------:R-:W-:Y:S02]  /*1d20*/  SEL R4, RZ, 0x4, P2 ;  /* 0x00000004ff047807 */ /* 0x000fe40001000000 */
[----:B------:R-:W-:Y:S02]  /*1d30*/  IADD3.X R9, R11, UR13, RZ, P5, !PT ;  /* 0x0000000d0b097c10 */ /* 0x000fe4000affe4ff */
[----:B------:R-:W-:Y:S02]  /*1d40*/  LOP3.LUT R12, R18, R4, RZ, 0xfc, !PT ;  /* 0x00000004120c7212 */ /* 0x000fe400078efcff */
[----:B------:R-:W-:Y:S01]  /*1d50*/  LOP3.LUT R4, R14, 0xfffffe00, R5, 0xf8, !PT ;  /* 0xfffffe000e047812 */ /* 0x000fe200078ef805 */
[----:B------:R-:W-:Y:S01]  /*1d60*/  IMAD.MOV.U32 R5, RZ, RZ, 0x20 ;  /* 0x00000020ff057424 */ /* 0x000fe200078e00ff */
[C---:B------:R-:W-:Y:S01]  /*1d70*/  IADD3 R248, R231.reuse, 0x800, RZ ;  /* 0x00000800e7f87810 */ /* 0x040fe20007ffe0ff */
[----:B------:R-:W-:Y:S01]  /*1d80*/  IMAD.U32 R14, RZ, RZ, UR10 ;  /* 0x0000000aff0e7e24 */ /* 0x000fe2000f8e00ff */
[----:B------:R-:W-:Y:S01]  /*1d90*/  IADD3 R247, R231, 0x1000, RZ ;  /* 0x00001000e7f77810 */ /* 0x000fe20007ffe0ff */
[----:B---3--:R-:W-:Y:S01]  /*1da0*/  IMAD.MOV.U32 R3, RZ, RZ, 0x10 ;  /* 0x00000010ff037424 */ /* 0x008fe200078e00ff */
[----:B------:R-:W-:-:S04]  /*1db0*/  DEPBAR.LE SB0, 0x1 ;  /* 0x000080400000791a */ /* 0x000fc80000000000 */
[----:B------:R-:W-:Y:S01]  /*1dc0*/  IMAD R208, R117, 0x400, R4 ;  /* 0x0000040075d07824 */ /* 0x000fe200078e0204 */
[----:B------:R-:W-:Y:S01]  /*1dd0*/  SEL R3, R3, 0xfffffff0, !P0 ;  /* 0xfffffff003037807 */ /* 0x000fe20004000000 */
[----:B------:R-:W-:Y:S01]  /*1de0*/  IMAD.U32 R2, RZ, RZ, UR10 ;  /* 0x0000000aff027e24 */ /* 0x000fe2000f8e00ff */
[----:B------:R-:W-:Y:S02]  /*1df0*/  SEL R0, R5, 0xffffffe0, !P1 ;  /* 0xffffffe005007807 */ /* 0x000fe40004800000 */
[C---:B------:R-:W-:Y:S01]  /*1e00*/  LEA R216, R208.reuse, 0x100, 0x1 ;  /* 0x00000100d0d87811 */ /* 0x040fe200078e08ff */
[----:B------:R-:W-:Y:S01]  /*1e10*/  IMAD.SHL.U32 R208, R208, 0x2, RZ ;  /* 0x00000002d0d07824 */ /* 0x000fe200078e00ff */
[----:B------:R-:W-:Y:S01]  /*1e20*/  BAR.SYNC.DEFER_BLOCKING 0x0 ;  /* 0x0000000000007b1d */ /* 0x000fe20000010000 */
[----:B------:R-:W-:Y:S01]  /*1e30*/  IADD3 R18, P1, P0, R2, 0x80, R10 ;  /* 0x0000008002127810 */ /* 0x000fe2000783e00a */
[----:B------:R-:W-:Y:S01]  /*1e40*/  IMAD.MOV.U32 R2, RZ, RZ, 0x40 ;  /* 0x00000040ff027424 */ /* 0x000fe200078e00ff */
[----:B------:R-:W-:Y:S01]  /*1e50*/  LOP3.LUT R5, R12, 0x1, RZ, 0xc0, !PT ;  /* 0x000000010c057812 */ /* 0x000fe200078ec0ff */
[--C-:B------:R-:W-:Y:S01]  /*1e60*/  IMAD R212, R3, 0x2, R216.reuse ;  /* 0x0000000203d47824 */ /* 0x100fe200078e02d8 */
[----:B------:R-:W-:Y:S01]  /*1e70*/  IADD3.X R19, RZ, UR13, R11, P1, P0 ;  /* 0x0000000dff137c10 */ /* 0x000fe20008fe040b */
[----:B------:R-:W-:Y:S01]  /*1e80*/  IMAD R216, R0, 0x2, R216 ;  /* 0x0000000200d87824 */ /* 0x000fe200078e02d8 */
[----:B------:R-:W-:Y:S01]  /*1e90*/  IADD3 R14, P1, P0, R14, 0x100, R10 ;  /* 0x000001000e0e7810 */ /* 0x000fe2000783e00a */
[----:B------:R-:W-:Y:S01]  /*1ea0*/  IMAD R220, R0, 0x2, R212 ;  /* 0x0000000200dc7824 */ /* 0x000fe200078e02d4 */
[----:B------:R-:W-:-:S02]  /*1eb0*/  ISETP.NE.U32.AND P6, PT, R5, 0x1, PT ;  /* 0x000000010500780c */ /* 0x000fc40003fc5070 */
[----:B------:R-:W-:Y:S02]  /*1ec0*/  IADD3.X R15, RZ, UR13, R11, P1, P0 ;  /* 0x0000000dff0f7c10 */ /* 0x000fe40008fe040b */
[----:B------:R-:W-:Y:S02]  /*1ed0*/  IADD3 R6, P0, R8, UR10, RZ ;  /* 0x0000000a08067c10 */ /* 0x000fe4000ff1e0ff */
[----:B------:R-:W-:Y:S02]  /*1ee0*/  LOP3.LUT P1, RZ, R12, 0x2, RZ, 0xc0, !PT ;  /* 0x000000020cff7812 */ /* 0x000fe4000782c0ff */
[C---:B------:R-:W-:Y:S02]  /*1ef0*/  ISETP.LT.OR P5, PT, R16.reuse, 0x1, P6 ;  /* 0x000000011000780c */ /* 0x040fe400037a1670 */
[----:B------:R-:W-:Y:S02]  /*1f00*/  IADD3.X R7, R9, UR13, RZ, P0, !PT ;  /* 0x0000000d09077c10 */ /* 0x000fe400087fe4ff */
[----:B------:R-:W-:-:S02]  /*1f10*/  ISETP.LT.OR P0, PT, R16, 0x1, !P1 ;  /* 0x000000011000780c */ /* 0x000fc40004f01670 */
[C---:B------:R-:W-:Y:S01]  /*1f20*/  IADD3 R246, R231.reuse, 0x1800, RZ ;  /* 0x00001800e7f67810 */ /* 0x040fe20007ffe0ff */
[----:B------:R-:W-:Y:S01]  /*1f30*/  LDSM.16.M88.4 R156, [R208+0x100] ;  /* 0x00010000d09c783b */ /* 0x000fe20000000200 */
[C---:B------:R-:W-:Y:S02]  /*1f40*/  IADD3 R245, R231.reuse, 0x2000, RZ ;  /* 0x00002000e7f57810 */ /* 0x040fe40007ffe0ff */
[C---:B------:R-:W-:Y:S01]  /*1f50*/  IADD3 R244, R231.reuse, 0x2800, RZ ;  /* 0x00002800e7f47810 */ /* 0x040fe20007ffe0ff */
[----:B------:R-:W-:Y:S01]  /*1f60*/  LDSM.16.M88.4 R192, [R208+0x4100] ;  /* 0x00410000d0c0783b */ /* 0x000fe20000000200 */
[C---:B------:R-:W-:Y:S02]  /*1f70*/  IADD3 R243, R231.reuse, 0x3000, RZ ;  /* 0x00003000e7f37810 */ /* 0x040fe40007ffe0ff */
[C---:B------:R-:W-:Y:S01]  /*1f80*/  IADD3 R242, R231.reuse, 0x3800, RZ ;  /* 0x00003800e7f27810 */ /* 0x040fe20007ffe0ff */
[----:B------:R-:W-:Y:S01]  /*1f90*/  LDSM.16.M88.4 R160, [R212] ;  /* 0x00000000d4a0783b */ /* 0x000fe20000000200 */
[----:B------:R-:W-:-:S02]  /*1fa0*/  IADD3 R241, R231, 0x4000, RZ ;  /* 0x00004000e7f17810 */ /* 0x000fc40007ffe0ff */
[C---:B------:R-:W-:Y:S01]  /*1fb0*/  IADD3 R240, R231.reuse, 0x4800, RZ ;  /* 0x00004800e7f07810 */ /* 0x040fe20007ffe0ff */
[----:B------:R-:W-:Y:S01]  /*1fc0*/  LDSM.16.M88.4 R196, [R212+0x4000] ;  /* 0x00400000d4c4783b */ /* 0x000fe20000000200 */
[C---:B------:R-:W-:Y:S02]  /*1fd0*/  IADD3 R239, R231.reuse, 0x5000, RZ ;  /* 0x00005000e7ef7810 */ /* 0x040fe40007ffe0ff */
[C---:B------:R-:W-:Y:S01]  /*1fe0*/  IADD3 R238, R231.reuse, 0x5800, RZ ;  /* 0x00005800e7ee7810 */ /* 0x040fe20007ffe0ff */
[----:B------:R-:W-:Y:S01]  /*1ff0*/  LDSM.16.M88.4 R184, [R216] ;  /* 0x00000000d8b8783b */ /* 0x000fe20000000200 */
[C---:B------:R-:W-:Y:S02]  /*2000*/  IADD3 R237, R231.reuse, 0x6000, RZ ;  /* 0x00006000e7ed7810 */ /* 0x040fe40007ffe0ff */
[C---:B------:R-:W-:Y:S01]  /*2010*/  IADD3 R236, R231.reuse, 0x6800, RZ ;  /* 0x00006800e7ec7810 */ /* 0x040fe20007ffe0ff */
[----:B------:R-:W-:Y:S01]  /*2020*/  LDSM.16.M88.4 R200, [R216+0x4000] ;  /* 0x00400000d8c8783b */ /* 0x000fe20000000200 */
[----:B------:R-:W-:-:S02]  /*2030*/  IADD3 R235, R231, 0x7000, RZ ;  /* 0x00007000e7eb7810 */ /* 0x000fc40007ffe0ff */
[C---:B------:R-:W-:Y:S01]  /*2040*/  IADD3 R234, R231.reuse, 0x7800, RZ ;  /* 0x00007800e7ea7810 */ /* 0x040fe20007ffe0ff */
[----:B------:R-:W-:Y:S01]  /*2050*/  LDSM.16.M88.4 R188, [R220] ;  /* 0x00000000dcbc783b */ /* 0x000fe20000000200 */
[C---:B------:R-:W-:Y:S02]  /*2060*/  IADD3 R233, R231.reuse, 0x8000, RZ ;  /* 0x00008000e7e97810 */ /* 0x040fe40007ffe0ff */
[----:B------:R-:W-:Y:S01]  /*2070*/  IADD3 R232, R231, 0x8800, RZ ;  /* 0x00008800e7e87810 */ /* 0x000fe20007ffe0ff */
[----:B------:R-:W-:Y:S04]  /*2080*/  LDSM.16.M88.4 R204, [R220+0x4000] ;  /* 0x00400000dccc783b */ /* 0x000fe80000000200 */
[----:B------:R-:W-:Y:S04]  /*2090*/  LDSM.16.M88.4 R208, [R208+0x8100] ;  /* 0x00810000d0d0783b */ /* 0x000fe80000000200 */
[----:B------:R-:W-:Y:S04]  /*20a0*/  LDSM.16.M88.4 R212, [R212+0x8000] ;  /* 0x00800000d4d4783b */ /* 0x000fe80000000200 */
[----:B------:R-:W-:Y:S04]  /*20b0*/  LDSM.16.M88.4 R216, [R216+0x8000] ;  /* 0x00800000d8d8783b */ /* 0x000fe80000000200 */
        /* <DEDUP_REMOVED lines=12> */
[----:B------:R-:W5:Y:S04]  /*2180*/  LDSM.16.M88.4 R68, [R231+0x1000] ;  /* 0x00100000e744783b */ /* 0x000f680000000200 */
[----:B------:R-:W4:Y:S04]  /*2190*/  LDSM.16.M88.4 R80, [R231+0x1800] ;  /* 0x00180000e750783b */ /* 0x000f280000000200 */
[----:B------:R-:W-:Y:S01]  /*21a0*/  LDSM.16.M88.4 R84, [R231+0x2000] ;  /* 0x00200000e754783b */ /* 0x000fe20000000200 */
[C---:B-1----:R-:W-:Y:S03]  /*21b0*/  HMMA.16816.F32.BF16 R40, R156.reuse, R20, RZ ;  /* 0x000000149c28723c */ /* 0x042fe600000418ff */
[----:B------:R-:W1:Y:S04]  /*21c0*/  LDSM.16.M88.4 R104, [R231+0x2800] ;  /* 0x00280000e768783b */ /* 0x000e680000000200 */
[----:B------:R-:W-:Y:S01]  /*21d0*/  @!PT LDS RZ, [RZ] ;  /* 0x00000000fffff984 */ /* 0x000fe20000000800 */
[----:B------:R-:W-:Y:S01]  /*21e0*/  @!PT LDS RZ, [RZ] ;  /* 0x00000000fffff984 */ /* 0x000fe20000000800 */
[----:B------:R-:W-:Y:S01]  /*21f0*/  @!PT LDS RZ, [RZ] ;  /* 0x00000000fffff984 */ /* 0x000fe20000000800 */
[----:B------:R1:W-:Y:S01]  /*2200*/  LDGSTS.E.BYPASS.LTC128B.128 [R249+0x100], [R10.64], !P5 ;  /* 0x001000000af97fae */ /* 0x0003e2000e901d52 */
[----:B------:R-:W-:Y:S01]  /*2210*/  LOP3.LUT P5, RZ, R12, 0x4, RZ, 0xc0, !PT ;  /* 0x000000040cff7812 */ /* 0x000fe200078ac0ff */
[----:B------:R-:W-:Y:S02]  /*2220*/  HMMA.16816.F32.BF16 R28, R156, R22, RZ ;  /* 0x000000169c1c723c */ /* 0x000fe400000418ff */
[----:B------:R1:W-:Y:S01]  /*2230*/  LDGSTS.E.BYPASS.LTC128B.128 [R249+0x3100], [R10.64+0x80], !P0 ;  /* 0x031000800af97fae */ /* 0x0003e2000c101d52 */
[----:B------:R-:W-:-:S05]  /*2240*/  ISETP.LT.OR P0, PT, R16, 0x1, !P5 ;  /* 0x000000011000780c */ /* 0x000fca0006f01670 */
[----:B--2---:R-:W-:Y:S08]  /*2250*/  HMMA.16816.F32.BF16 R24, R156, R32, RZ ;  /* 0x000000209c18723c */ /* 0x004ff000000418ff */
[----:B------:R1:W-:Y:S01]  /*2260*/  LDGSTS.E.BYPASS.LTC128B.128 [R249+0x6100], [R10.64+0x100], !P0 ;  /* 0x061001000af97fae */ /* 0x0003e2000c101d52 */
[C---:B------:R-:W-:Y:S01]  /*2270*/  ISETP.LT.OR P0, PT, R16.reuse, 0x21, P6 ;  /* 0x000000211000780c */ /* 0x040fe20003701670 */
[----:B---3--:R-:W-:Y:S01]  /*2280*/  HMMA.16816.F32.BF16 R92, R160, R48, R40 ;  /* 0x00000030a05c723c */ /* 0x008fe20000041828 */
[----:B------:R-:W-:-:S07]  /*2290*/  ISETP.LT.OR P6, PT, R16, 0x41, P6 ;  /* 0x000000411000780c */ /* 0x000fce00037c1670 */
[C---:B------:R-:W-:Y:S04]  /*22a0*/  HMMA.16816.F32.BF16 R40, R156.reuse, R52, RZ ;  /* 0x000000349c28723c */ /* 0x040fe800000418ff */
[----:B------:R1:W-:Y:S01]  /*22b0*/  LDGSTS.E.BYPASS.LTC128B.128 [R249+0x1100], [R8.64], !P0 ;  /* 0x0110000008f97fae */ /* 0x0003e2000c101d52 */
[C---:B------:R-:W-:Y:S02]  /*22c0*/  ISETP.LT.OR P0, PT, R16.reuse, 0x21, !P1 ;  /* 0x000000211000780c */ /* 0x040fe40004f01670 */
[C---:B------:R-:W-:Y:S01]  /*22d0*/  ISETP.LT.OR P1, PT, R16.reuse, 0x41, !P1 ;  /* 0x000000411000780c */ /* 0x040fe20004f21670 */
[----:B------:R-:W-:Y:S08]  /*22e0*/  HMMA.16816.F32.BF16 R20, R156, R34, RZ ;  /* 0x000000229c14723c */ /* 0x000ff000000418ff */
[----:B------:R-:W-:Y:S02]  /*22f0*/  HMMA.16816.F32.BF16 R88, R160, R50, R28 ;  /* 0x00000032a058723c */ /* 0x000fe4000004181c */
[----:B------:R2:W-:Y:S01]  /*2300*/  LDGSTS.E.BYPASS.LTC128B.128 [R249+0x4100], [R18.64], !P0 ;  /* 0x0410000012f97fae */ /* 0x0005e2000c101d52 */
[----:B------:R-:W-:-:S02]  /*2310*/  ISETP.LT.OR P0, PT, R16, 0x21, !P5 ;  /* 0x000000211000780c */ /* 0x000fc40006f01670 */
[----:B------:R-:W-:-:S03]  /*2320*/  ISETP.LT.OR P5, PT, R16, 0x41, !P5 ;  /* 0x000000411000780c */ /* 0x000fc60006fa1670 */
[----:B----4-:R-:W-:Y:S08]  /*2330*/  HMMA.16816.F32.BF16 R100, R160, R44, R24 ;  /* 0x0000002ca064723c */ /* 0x010ff00000041818 */
[----:B------:R3:W-:Y:S01]  /*2340*/  LDGSTS.E.BYPASS.LTC128B.128 [R249+0x7100], [R14.64], !P0 ;  /* 0x071000000ef97fae */ /* 0x0007e2000c101d52 */
[----:B------:R-:W-:Y:S01]  /*2350*/  LOP3.LUT P0, RZ, R36, 0x4, RZ, 0xc0, !PT ;  /* 0x0000000424ff7812 */ /* 0x000fe2000780c0ff */
[----:B------:R-:W-:Y:S02]  /*2360*/  HMMA.16816.F32.BF16 R32, R156, R54, RZ ;  /* 0x000000369c20723c */ /* 0x000fe400000418ff */
[----:B------:R4:W-:Y:S01]  /*2370*/  LDGSTS.E.BYPASS.LTC128B.128 [R249+0x2100], [R6.64], !P6 ;  /* 0x0210000006f97fae */ /* 0x0009e2000f101d52 */
[----:B------:R-:W-:-:S02]  /*2380*/  SEL R2, R2, 0xffffffc0, !P0 ;  /* 0xffffffc002027807 */ /* 0x000fc40004000000 */
[----:B------:R-:W-:Y:S01]  /*2390*/  PLOP3.LUT P0, PT, PT, PT, UP0, 0x80, 0x0 ;  /* 0x000000000000781c */ /* 0x000fe20003f0f008 */
[----:B------:R4:W-:Y:S02]  /*23a0*/  LDGSTS.E.BYPASS.LTC128B.128 [R249+0x5100], [R6.64+0x80], !P1 ;  /* 0x0510008006f97fae */ /* 0x0009e4000c901d52 */
[----:B------:R-:W-:Y:S01]  /*23b0*/  HMMA.16816.F32.BF16 R28, R156, R56, RZ ;  /* 0x000000389c1c723c */ /* 0x000fe200000418ff */
[----:B------:R-:W-:Y:S01]  /*23c0*/  IMAD.IADD R230, R224, 0x1, R2 ;  /* 0x00000001e0e67824 */ /* 0x000fe200078e0202 */
[----:B------:R4:W-:Y:S01]  /*23d0*/  LDGSTS.E.BYPASS.LTC128B.128 [R249+0x8100], [R6.64+0x100], !P5 ;  /* 0x0810010006f97fae */ /* 0x0009e2000e901d52 */
[----:B------:R-:W-:-:S03]  /*23e0*/  IMAD.IADD R227, R2, 0x1, R231 ;  /* 0x0000000102e37824 */ /* 0x000fc600078e02e7 */
[----:B------:R-:W2:Y:S02]  /*23f0*/  LDSM.16.M88.4 R48, [R230+0xc100] ;  /* 0x00c10000e630783b */ /* 0x000ea40000000200 */
[----:B------:R-:W-:Y:S02]  /*2400*/  HMMA.16816.F32.BF16 R24, R156, R58, RZ ;  /* 0x0000003a9c18723c */ /* 0x000fe400000418ff */
[----:B------:R-:W-:Y:S04]  /*2410*/  LDSM.16.M88.4 R36, [R230+0xd900] ;  /* 0x00d90000e624783b */ /* 0x000fe80000000200 */
[----:B------:R-:W-:Y:S02]  /*2420*/  LDSM.16.M88.4 R72, [R230+0xc900] ;  /* 0x00c90000e648783b */ /* 0x000fe40000000200 */
[----:B-----5:R-:W-:Y:S02]  /*2430*/  HMMA.16816.F32.BF16 R76, R160, R68, R40 ;  /* 0x00000044a04c723c */ /* 0x020fe40000041828 */
[----:B------:R-:W5:Y:S04]  /*2440*/  LDSM.16.M88.4 R40, [R230+0xd100] ;  /* 0x00d10000e628783b */ /* 0x000f680000000200 */
[----:B------:R-:W0:Y:S02]  /*2450*/  LDGDEPBAR ;  /* 0x00000000000079af */ /* 0x000e240000000000 */
[C---:B---3--:R-:W-:Y:S08]  /*2460*/  HMMA.16816.F32.BF16 R12, R156.reuse, R64, RZ ;  /* 0x000000409c0c723c */ /* 0x048ff000000418ff */
[----:B-1----:R-:W-:Y:S08]  /*2470*/  HMMA.16816.F32.BF16 R8, R156, R66, RZ ;  /* 0x000000429c08723c */ /* 0x002ff000000418ff */
[----:B------:R-:W-:Y:S08]  /*2480*/  HMMA.16816.F32.BF16 R96, R160, R46, R20 ;  /* 0x0000002ea060723c */ /* 0x000ff00000041814 */
[C---:B------:R-:W-:Y:S08]  /*2490*/  HMMA.16816.F32.BF16 R20, R156.reuse, R60, RZ ;  /* 0x0000003c9c14723c */ /* 0x040ff000000418ff */
[----:B--2---:R-:W-:Y:S08]  /*24a0*/  HMMA.16816.F32.BF16 R16, R156, R62, RZ ;  /* 0x0000003e9c10723c */ /* 0x004ff000000418ff */
[C---:B------:R-:W-:Y:S01]  /*24b0*/  HMMA.16816.F32.BF16 R68, R160.reuse, R70, R32 ;  /* 0x00000046a044723c */ /* 0x040fe20000041820 */
[----:B------:R-:W-:Y:S07]  /*24c0*/  LDSM.16.M88.4 R32, [R230+0xe100] ;  /* 0x00e10000e620783b */ /* 0x000fee0000000200 */
[C---:B------:R-:W-:Y:S01]  /*24d0*/  HMMA.16816.F32.BF16 R64, R160.reuse, R80, R28 ;  /* 0x00000050a040723c */ /* 0x040fe2000004181c */
[----:B------:R-:W1:Y:S07]  /*24e0*/  LDSM.16.M88.4 R28, [R230+0xe900] ;  /* 0x00e90000e61c783b */ /* 0x000e6e0000000200 */
[C---:B------:R-:W-:Y:S08]  /*24f0*/  HMMA.16816.F32.BF16 R60, R160.reuse, R82, R24 ;  /* 0x00000052a03c723c */ /* 0x040ff00000041818 */
[C---:B------:R-:W-:Y:S08]  /*2500*/  HMMA.16816.F32.BF16 R44, R160.reuse, R104, R12 ;  /* 0x00000068a02c723c */ /* 0x040ff0000004180c */
[C---:B------:R-:W-:Y:S01]  /*2510*/  HMMA.16816.F32.BF16 R24, R160.reuse, R106, R8 ;  /* 0x0000006aa018723c */ /* 0x040fe20000041808 */
[----:B------:R-:W2:Y:S07]  /*2520*/  LDSM.16.M88.4 R8, [R227] ;  /* 0x00000000e308783b */ /* 0x000eae0000000200 */
[----:B------:R-:W-:Y:S08]  /*2530*/  HMMA.16816.F32.BF16 R56, R160, R84, R20 ;  /* 0x00000054a038723c */ /* 0x000ff00000041814 */
[C---:B------:R-:W-:Y:S08]  /*2540*/  HMMA.16816.F32.BF16 R20, R184.reuse, R48, R92 ;  /* 0x00000030b814723c */ /* 0x040ff0000004185c */
[C---:B-----5:R-:W-:Y:S08]  /*2550*/  HMMA.16816.F32.BF16 R76, R184.reuse, R40, R76 ;  /* 0x00000028b84c723c */ /* 0x060ff0000004184c */
[C---:B------:R-:W-:Y:S01]  /*2560*/  HMMA.16816.F32.BF16 R68, R184.reuse, R42, R68 ;  /* 0x0000002ab844723c */ /* 0x040fe20000041844 */
[----:B------:R-:W3:Y:S07]  /*2570*/  LDSM.16.M88.4 R40, [R227+0x800] ;  /* 0x00080000e328783b */ /* 0x000eee0000000200 */
[C---:B------:R-:W-:Y:S08]  /*2580*/  HMMA.16816.F32.BF16 R92, R184.reuse, R36, R64 ;  /* 0x00000024b85c723c */ /* 0x040ff00000041840 */
[----:B------:R-:W-:Y:S01]  /*2590*/  HMMA.16816.F32.BF16 R64, R184, R38, R60 ;  /* 0x00000026b840723c */ /* 0x000fe2000004183c */
[----:B------:R-:W5:Y:S07]  /*25a0*/  LDSM.16.M88.4 R36, [R227+0x1000] ;  /* 0x00100000e324783b */ /* 0x000f6e0000000200 */
[----:B------:R-:W-:Y:S08]  /*25b0*/  HMMA.16816.F32.BF16 R52, R160, R86, R16 ;  /* 0x00000056a034723c */ /* 0x000ff00000041810 */
[C---:B------:R-:W-:Y:S08]  /*25c0*/  HMMA.16816.F32.BF16 R12, R184.reuse, R72, R100 ;  /* 0x00000048b80c723c */ /* 0x040ff00000041864 */
[C---:B------:R-:W-:Y:S08]  /*25d0*/  HMMA.16816.F32.BF16 R16, R184.reuse, R50, R88 ;  /* 0x00000032b810723c */ /* 0x040ff00000041858 */
[C---:B------:R-:W-:Y:S08]  /*25e0*/  HMMA.16816.F32.BF16 R72, R184.reuse, R74, R96 ;  /* 0x0000004ab848723c */ /* 0x040ff00000041860 */
[C---:B-1----:R-:W-:Y:S01]  /*25f0*/  HMMA.16816.F32.BF16 R80, R184.reuse, R28, R44 ;  /* 0x0000001cb850723c */ /* 0x042fe2000004182c */
[----:B------:R-:W-:Y:S07]  /*2600*/  LDSM.16.M88.4 R44, [R227+0x2800] ;  /* 0x00280000e32c783b */ /* 0x000fee0000000200 */
[C---:B------:R-:W-:Y:S01]  /*2610*/  HMMA.16816.F32.BF16 R60, R184.reuse, R30, R24 ;  /* 0x0000001eb83c723c */ /* 0x040fe20000041818 */
[----:B------:R-:W1:Y:S07]  /*2620*/  LDSM.16.M88.4 R28, [R227+0x2000] ;  /* 0x00200000e31c783b */ /* 0x000e6e0000000200 */
[C---:B------:R-:W-:Y:S01]  /*2630*/  HMMA.16816.F32.BF16 R88, R184.reuse, R32, R56 ;  /* 0x00000020b858723c */ /* 0x040fe20000041838 */
[----:B------:R-:W1:Y:S07]  /*2640*/  LDSM.16.M88.4 R56, [R227+0x1800] ;  /* 0x00180000e338783b */ /* 0x000e6e0000000200 */
[----:B------:R-:W-:Y:S01]  /*2650*/  HMMA.16816.F32.BF16 R84, R184, R34, R52 ;  /* 0x00000022b854723c */ /* 0x000fe20000041834 */
[----:B------:R-:W-:Y:S07]  /*2660*/  LDSM.16.M88.4 R32, [R224+0x10100] ;  /* 0x01010000e020783b */ /* 0x000fee0000000200 */
[C---:B--2---:R-:W-:Y:S08]  /*2670*/  HMMA.16816.F32.BF16 R52, R188.reuse, R8, R20 ;  /* 0x00000008bc34723c */ /* 0x044ff00000041814 */
[C---:B------:R-:W-:Y:S08]  /*2680*/  HMMA.16816.F32.BF16 R48, R188.reuse, R10, R16 ;  /* 0x0000000abc30723c */ /* 0x040ff00000041810 */
[C---:B---3--:R-:W-:Y:S08]  /*2690*/  HMMA.16816.F32.BF16 R24, R188.reuse, R40, R12 ;  /* 0x00000028bc18723c */ /* 0x048ff0000004180c */
[C---:B------:R-:W-:Y:S01]  /*26a0*/  HMMA.16816.F32.BF16 R20, R188.reuse, R42, R72 ;  /* 0x0000002abc14723c */ /* 0x040fe20000041848 */
[----:B------:R-:W2:Y:S07]  /*26b0*/  LDSM.16.M88.4 R40, [R224+0xf100] ;  /* 0x00f10000e028783b */ /* 0x000eae0000000200 */
[C---:B-----5:R-:W-:Y:S08]  /*26c0*/  HMMA.16816.F32.BF16 R16, R188.reuse, R36, R76 ;  /* 0x00000024bc10723c */ /* 0x060ff0000004184c */
[C---:B------:R-:W-:Y:S01]  /*26d0*/  HMMA.16816.F32.BF16 R12, R188.reuse, R38, R68 ;  /* 0x00000026bc0c723c */ /* 0x040fe20000041844 */
[----:B------:R-:W3:Y:S07]  /*26e0*/  LDSM.16.M88.4 R36, [R224+0xf900] ;  /* 0x00f90000e024783b */ /* 0x000eee0000000200 */
[C---:B-1----:R-:W-:Y:S08]  /*26f0*/  HMMA.16816.F32.BF16 R76, R188.reuse, R28, R88 ;  /* 0x0000001cbc4c723c */ /* 0x042ff00000041858 */
[C---:B------:R-:W-:Y:S01]  /*2700*/  HMMA.16816.F32.BF16 R84, R188.reuse, R30, R84 ;  /* 0x0000001ebc54723c */ /* 0x040fe20000041854 */
[----:B------:R-:W1:Y:S07]  /*2710*/  LDSM.16.M88.4 R28, [R224+0x10900] ;  /* 0x01090000e01c783b */ /* 0x000e6e0000000200 */
[C---:B------:R-:W-:Y:S08]  /*2720*/  HMMA.16816.F32.BF16 R8, R188.reuse, R56, R92 ;  /* 0x00000038bc08723c */ /* 0x040ff0000004185c */
[C---:B------:R-:W-:Y:S01]  /*2730*/  HMMA.16816.F32.BF16 R56, R188.reuse, R58, R64 ;  /* 0x0000003abc38723c */ /* 0x040fe20000041840 */
[----:B------:R-:W5:Y:S07]  /*2740*/  LDSM.16.M88.4 R64, [R224+0x11100] ;  /* 0x01110000e040783b */ /* 0x000f6e0000000200 */
[C---:B------:R-:W-:Y:S08]  /*2750*/  HMMA.16816.F32.BF16 R104, R188.reuse, R44, R80 ;  /* 0x0000002cbc68723c */ /* 0x040ff00000041850 */
[----:B------:R-:W-:Y:S01]  /*2760*/  HMMA.16816.F32.BF16 R92, R188, R46, R60 ;  /* 0x0000002ebc5c723c */ /* 0x000fe2000004183c */
[----:B------:R-:W1:Y:S07]  /*2770*/  LDSM.16.M88.4 R60, [R224+0x11900] ;  /* 0x01190000e03c783b */ /* 0x000e6e0000000200 */
[C---:B--2---:R-:W-:Y:S01]  /*2780*/  HMMA.16816.F32.BF16 R100, R192.reuse, R40, R52 ;  /* 0x00000028c064723c */ /* 0x044fe20000041834 */
[----:B------:R-:W2:Y:S07]  /*2790*/  LDSM.16.M88.4 R52, [R231+0x3000] ;  /* 0x00300000e734783b */ /* 0x000eae0000000200 */
[C---:B------:R-:W-:Y:S01]  /*27a0*/  HMMA.16816.F32.BF16 R88, R192.reuse, R42, R48 ;  /* 0x0000002ac058723c */ /* 0x040fe20000041830 */
[----:B------:R-:W2:Y:S04]  /*27b0*/  LDSM.16.M88.4 R40, [R231+0x4000] ;  /* 0x00400000e728783b */ /* 0x000ea80000000200 */
[----:B------:R-:W-:Y:S03]  /*27c0*/  LDSM.16.M88.4 R48, [R231+0x3800] ;  /* 0x00380000e730783b */ /* 0x000fe60000000200 */
[C---:B---3--:R-:W-:Y:S08]  /*27d0*/  HMMA.16816.F32.BF16 R96, R192.reuse, R36, R24 ;  /* 0x00000024c060723c */ /* 0x048ff00000041818 */
[C---:B------:R-:W-:Y:S01]  /*27e0*/  HMMA.16816.F32.BF16 R80, R192.reuse, R38, R20 ;  /* 0x00000026c050723c */ /* 0x040fe20000041814 */
[----:B------:R-:W3:Y:S07]  /*27f0*/  LDSM.16.M88.4 R36, [R231+0x4800] ;  /* 0x00480000e724783b */ /* 0x000eee0000000200 */
[C---:B------:R-:W-:Y:S08]  /*2800*/  HMMA.16816.F32.BF16 R72, R192.reuse, R32, R16 ;  /* 0x00000020c048723c */ /* 0x040ff00000041810 */
[C---:B-1----:R-:W-:Y:S08]  /*2810*/  HMMA.16816.F32.BF16 R44, R192.reuse, R28, R8 ;  /* 0x0000001cc02c723c */ /* 0x042ff00000041808 */
[C---:B------:R-:W-:Y:S01]  /*2820*/  HMMA.16816.F32.BF16 R24, R192.reuse, R30, R56 ;  /* 0x0000001ec018723c */ /* 0x040fe20000041838 */
[----:B------:R-:W-:Y:S07]  /*2830*/  LDSM.16.M88.4 R28, [R231+0x5800] ;  /* 0x00580000e71c783b */ /* 0x000fee0000000200 */
[C---:B------:R-:W-:Y:S01]  /*2840*/  HMMA.16816.F32.BF16 R68, R192.reuse, R34, R12 ;  /* 0x00000022c044723c */ /* 0x040fe2000004180c */
[----:B------:R-:W1:Y:S07]  /*2850*/  LDSM.16.M88.4 R32, [R231+0x5000] ;  /* 0x00500000e720783b */ /* 0x000e6e0000000200 */
[C---:B-----5:R-:W-:Y:S08]  /*2860*/  HMMA.16816.F32.BF16 R20, R192.reuse, R64, R76 ;  /* 0x00000040c014723c */ /* 0x060ff0000004184c */
[C---:B------:R-:W-:Y:S08]  /*2870*/  HMMA.16816.F32.BF16 R12, R192.reuse, R60, R104 ;  /* 0x0000003cc00c723c */ /* 0x040ff00000041868 */
[----:B------:R-:W-:Y:S08]  /*2880*/  HMMA.16816.F32.BF16 R8, R192, R62, R92 ;  /* 0x0000003ec008723c */ /* 0x000ff0000004185c */
[C---:B--2---:R-:W-:Y:S08]  /*2890*/  HMMA.16816.F32.BF16 R76, R196.reuse, R54, R88 ;  /* 0x00000036c44c723c */ /* 0x044ff00000041858 */
[C---:B------:R-:W-:Y:S01]  /*28a0*/  HMMA.16816.F32.BF16 R60, R196.reuse, R52, R100 ;  /* 0x00000034c43c723c */ /* 0x040fe20000041864 */
[----:B------:R-:W2:Y:S07]  /*28b0*/  LDSM.16.M88.4 R52, [R230+0xf100] ;  /* 0x00f10000e634783b */ /* 0x000eae0000000200 */
[C---:B------:R-:W-:Y:S08]  /*28c0*/  HMMA.16816.F32.BF16 R92, R196.reuse, R40, R72 ;  /* 0x00000028c45c723c */ /* 0x040ff00000041848 */
[C---:B---3--:R-:W-:Y:S01]  /*28d0*/  HMMA.16816.F32.BF16 R88, R196.reuse, R36, R44 ;  /* 0x00000024c458723c */ /* 0x048fe2000004182c */
[----:B------:R-:W3:Y:S07]  /*28e0*/  LDSM.16.M88.4 R44, [R230+0xf900] ;  /* 0x00f90000e62c783b */ /* 0x000eee0000000200 */
[----:B------:R-:W-:Y:S01]  /*28f0*/  HMMA.16816.F32.BF16 R72, R196, R38, R24 ;  /* 0x00000026c448723c */ /* 0x000fe20000041818 */
[----:B------:R-:W5:Y:S04]  /*2900*/  LDSM.16.M88.4 R24, [R230+0x10100] ;  /* 0x01010000e618783b */ /* 0x000f680000000200 */
[----:B------:R-:W-:Y:S03]  /*2910*/  LDSM.16.M88.4 R36, [R230+0x11900] ;  /* 0x01190000e624783b */ /* 0x000fe60000000200 */
[----:B------:R-:W-:Y:S08]  /*2920*/  HMMA.16816.F32.BF16 R16, R192, R66, R84 ;  /* 0x00000042c010723c */ /* 0x000ff00000041854 */
[C---:B------:R-:W-:Y:S08]  /*2930*/  HMMA.16816.F32.BF16 R96, R196.reuse, R48, R96 ;  /* 0x00000030c460723c */ /* 0x040ff00000041860 */
[C---:B------:R-:W-:Y:S01]  /*2940*/  HMMA.16816.F32.BF16 R84, R196.reuse, R50, R80 ;  /* 0x00000032c454723c */ /* 0x040fe20000041850 */
[----:B------:R-:W2:Y:S07]  /*2950*/  LDSM.16.M88.4 R48, [R230+0x10900] ;  /* 0x01090000e630783b */ /* 0x000eae0000000200 */
[C---:B------:R-:W-:Y:S01]  /*2960*/  HMMA.16816.F32.BF16 R80, R196.reuse, R42, R68 ;  /* 0x0000002ac450723c */ /* 0x040fe20000041844 */
[----:B------:R-:W3:Y:S07]  /*2970*/  LDSM.16.M88.4 R40, [R230+0x11100] ;  /* 0x01110000e628783b */ /* 0x000eee0000000200 */
[C---:B-1----:R-:W-:Y:S08]  /*2980*/  HMMA.16816.F32.BF16 R68, R196.reuse, R32, R20 ;  /* 0x00000020c444723c */ /* 0x042ff00000041814 */
[C---:B------:R-:W-:Y:S08]  /*2990*/  HMMA.16816.F32.BF16 R64, R196.reuse, R34, R16 ;  /* 0x00000022c440723c */ /* 0x040ff00000041810 */
[C---:B------:R-:W-:Y:S08]  /*29a0*/  HMMA.16816.F32.BF16 R56, R196.reuse, R28, R12 ;  /* 0x0000001cc438723c */ /* 0x040ff0000004180c */
[----:B------:R-:W-:Y:S01]  /*29b0*/  HMMA.16816.F32.BF16 R32, R196, R30, R8 ;  /* 0x0000001ec420723c */ /* 0x000fe20000041808 */
[----:B------:R-:W1:Y:S07]  /*29c0*/  LDSM.16.M88.4 R28, [R227+0x3000] ;  /* 0x00300000e31c783b */ /* 0x000e6e0000000200 */
[C---:B--2---:R-:W-:Y:S08]  /*29d0*/  HMMA.16816.F32.BF16 R16, R200.reuse, R54, R76 ;  /* 0x00000036c810723c */ /* 0x044ff0000004184c */
[C---:B---3--:R-:W-:Y:S08]  /*29e0*/  HMMA.16816.F32.BF16 R12, R200.reuse, R44, R96 ;  /* 0x0000002cc80c723c */ /* 0x048ff00000041860 */
[C---:B------:R-:W-:Y:S08]  /*29f0*/  HMMA.16816.F32.BF16 R8, R200.reuse, R46, R84 ;  /* 0x0000002ec808723c */ /* 0x040ff00000041854 */
[C---:B-----5:R-:W-:Y:S08]  /*2a00*/  HMMA.16816.F32.BF16 R44, R200.reuse, R24, R92 ;  /* 0x00000018c82c723c */ /* 0x060ff0000004185c */
[C---:B------:R-:W-:Y:S01]  /*2a10*/  HMMA.16816.F32.BF16 R76, R200.reuse, R26, R80 ;  /* 0x0000001ac84c723c */ /* 0x040fe20000041850 */
[----:B------:R-:W2:Y:S07]  /*2a20*/  LDSM.16.M88.4 R24, [R227+0x3800] ;  /* 0x00380000e318783b */ /* 0x000eae0000000200 */
[C---:B------:R-:W-:Y:S01]  /*2a30*/  HMMA.16816.F32.BF16 R20, R200.reuse, R52, R60 ;  /* 0x00000034c814723c */ /* 0x040fe2000004183c */
[----:B------:R-:W-:Y:S07]  /*2a40*/  LDSM.16.M88.4 R52, [R227+0x5800] ;  /* 0x00580000e334783b */ /* 0x000fee0000000200 */
[C---:B------:R-:W-:Y:S08]  /*2a50*/  HMMA.16816.F32.BF16 R92, R200.reuse, R48, R88 ;  /* 0x00000030c85c723c */ /* 0x040ff00000041858 */
[C---:B------:R-:W-:Y:S01]  /*2a60*/  HMMA.16816.F32.BF16 R80, R200.reuse, R50, R72 ;  /* 0x00000032c850723c */ /* 0x040fe20000041848 */
[----:B------:R-:W3:Y:S07]  /*2a70*/  LDSM.16.M88.4 R48, [R227+0x4000] ;  /* 0x00400000e330783b */ /* 0x000eee0000000200 */
[C---:B------:R-:W-:Y:S08]  /*2a80*/  HMMA.16816.F32.BF16 R84, R200.reuse, R40, R68 ;  /* 0x00000028c854723c */ /* 0x040ff00000041844 */
[C---:B------:R-:W-:Y:S08]  /*2a90*/  HMMA.16816.F32.BF16 R88, R200.reuse, R36, R56 ;  /* 0x00000024c858723c */ /* 0x040ff00000041838 */
[C---:B------:R-:W-:Y:S01]  /*2aa0*/  HMMA.16816.F32.BF16 R68, R200.reuse, R38, R32 ;  /* 0x00000026c844723c */ /* 0x040fe20000041820 */
[----:B------:R-:W5:Y:S04]  /*2ab0*/  LDSM.16.M88.4 R36, [R227+0x5000] ;  /* 0x00500000e324783b */ /* 0x000f680000000200 */
[----:B------:R-:W-:Y:S03]  /*2ac0*/  LDSM.16.M88.4 R32, [R224+0x12100] ;  /* 0x01210000e020783b */ /* 0x000fe60000000200 */
[----:B------:R-:W-:Y:S01]  /*2ad0*/  HMMA.16816.F32.BF16 R72, R200, R42, R64 ;  /* 0x0000002ac848723c */ /* 0x000fe20000041840 */
[----:B------:R-:W-:Y:S07]  /*2ae0*/  LDSM.16.M88.4 R40, [R227+0x4800] ;  /* 0x00480000e328783b */ /* 0x000fee0000000200 */
[C---:B-1----:R-:W-:Y:S08]  /*2af0*/  HMMA.16816.F32.BF16 R64, R204.reuse, R28, R20 ;  /* 0x0000001ccc40723c */ /* 0x042ff00000041814 */
[C---:B--2---:R-:W-:Y:S08]  /*2b00*/  HMMA.16816.F32.BF16 R56, R204.reuse, R24, R12 ;  /* 0x00000018cc38723c */ /* 0x044ff0000004180c */
[C---:B------:R-:W-:Y:S01]  /*2b10*/  HMMA.16816.F32.BF16 R20, R204.reuse, R26, R8 ;  /* 0x0000001acc14723c */ /* 0x040fe20000041808 */
[----:B------:R-:W1:Y:S07]  /*2b20*/  LDSM.16.M88.4 R24, [R224+0x13100] ;  /* 0x01310000e018783b */ /* 0x000e6e0000000200 */
[C---:B------:R-:W-:Y:S01]  /*2b30*/  HMMA.16816.F32.BF16 R60, R204.reuse, R30, R16 ;  /* 0x0000001ecc3c723c */ /* 0x040fe20000041810 */
[----:B------:R-:W2:Y:S07]  /*2b40*/  LDSM.16.M88.4 R28, [R224+0x12900] ;  /* 0x01290000e01c783b */ /* 0x000eae0000000200 */
[C---:B---3--:R-:W-:Y:S08]  /*2b50*/  HMMA.16816.F32.BF16 R16, R204.reuse, R48, R44 ;  /* 0x00000030cc10723c */ /* 0x048ff0000004182c */
[C---:B------:R-:W-:Y:S01]  /*2b60*/  HMMA.16816.F32.BF16 R12, R204.reuse, R50, R76 ;  /* 0x00000032cc0c723c */ /* 0x040fe2000004184c */
[----:B------:R-:W-:Y:S07]  /*2b70*/  LDSM.16.M88.4 R48, [R224+0x14100] ;  /* 0x01410000e030783b */ /* 0x000fee0000000200 */
[C---:B-----5:R-:W-:Y:S08]  /*2b80*/  HMMA.16816.F32.BF16 R44, R204.reuse, R36, R84 ;  /* 0x00000024cc2c723c */ /* 0x060ff00000041854 */
[C---:B------:R-:W-:Y:S01]  /*2b90*/  HMMA.16816.F32.BF16 R76, R204.reuse, R38, R72 ;  /* 0x00000026cc4c723c */ /* 0x040fe20000041848 */
[----:B------:R-:W3:Y:S07]  /*2ba0*/  LDSM.16.M88.4 R36, [R224+0x13900] ;  /* 0x01390000e024783b */ /* 0x000eee0000000200 */
[----:B------:R-:W-:Y:S08]  /*2bb0*/  HMMA.16816.F32.BF16 R96, R204, R54, R68 ;  /* 0x00000036cc60723c */ /* 0x000ff00000041844 */
[----:B-1----:R-:W-:Y:S01]  /*2bc0*/  HMMA.16816.F32.BF16 R68, R208, R24, R16 ;  /* 0x00000018d044723c */ /* 0x002fe20000041810 */
[----:B------:R-:W1:Y:S07]  /*2bd0*/  LDSM.16.M88.4 R16, [R231+0x7000] ;  /* 0x00700000e710783b */ /* 0x000e6e0000000200 */
[C---:B------:R-:W-:Y:S08]  /*2be0*/  HMMA.16816.F32.BF16 R8, R204.reuse, R40, R92 ;  /* 0x00000028cc08723c */ /* 0x040ff0000004185c */
[----:B------:R-:W-:Y:S08]  /*2bf0*/  HMMA.16816.F32.BF16 R40, R204, R42, R80 ;  /* 0x0000002acc28723c */ /* 0x000ff00000041850 */
[C---:B--2---:R-:W-:Y:S01]  /*2c00*/  HMMA.16816.F32.BF16 R80, R208.reuse, R28, R56 ;  /* 0x0000001cd050723c */ /* 0x044fe20000041838 */
[----:B------:R-:W2:Y:S07]  /*2c10*/  LDSM.16.M88.4 R56, [R224+0x14900] ;  /* 0x01490000e038783b */ /* 0x000eae0000000200 */
[C---:B------:R-:W-:Y:S08]  /*2c20*/  HMMA.16816.F32.BF16 R84, R208.reuse, R32, R64 ;  /* 0x00000020d054723c */ /* 0x040ff00000041840 */
[C---:B------:R-:W-:Y:S01]  /*2c30*/  HMMA.16816.F32.BF16 R92, R208.reuse, R34, R60 ;  /* 0x00000022d05c723c */ /* 0x040fe2000004183c */
[----:B------:R-:W5:Y:S07]  /*2c40*/  LDSM.16.M88.4 R60, [R231+0x6000] ;  /* 0x00600000e73c783b */ /* 0x000f6e0000000200 */
[C---:B------:R-:W-:Y:S01]  /*2c50*/  HMMA.16816.F32.BF16 R64, R208.reuse, R26, R12 ;  /* 0x0000001ad040723c */ /* 0x040fe2000004180c */
[----:B------:R-:W1:Y:S07]  /*2c60*/  LDSM.16.M88.4 R12, [R231+0x7800] ;  /* 0x00780000e70c783b */ /* 0x000e6e0000000200 */
[----:B------:R-:W-:Y:S01]  /*2c70*/  HMMA.16816.F32.BF16 R72, R208, R30, R20 ;  /* 0x0000001ed048723c */ /* 0x000fe20000041814 */
[----:B------:R-:W1:Y:S04]  /*2c80*/  LDSM.16.M88.4 R20, [R231+0x6800] ;  /* 0x00680000e714783b */ /* 0x000e680000000200 */
[----:B------:R-:W1:Y:S03]  /*2c90*/  LDSM.16.M88.4 R28, [R231+0x8000] ;  /* 0x00800000e71c783b */ /* 0x000e660000000200 */
[----:B------:R-:W-:Y:S08]  /*2ca0*/  HMMA.16816.F32.BF16 R88, R204, R52, R88 ;  /* 0x00000034cc58723c */ /* 0x000ff00000041858 */
[C---:B---3--:R-:W-:Y:S08]  /*2cb0*/  HMMA.16816.F32.BF16 R52, R208.reuse, R36, R8 ;  /* 0x00000024d034723c */ /* 0x048ff00000041808 */
[C---:B------:R-:W-:Y:S01]  /*2cc0*/  HMMA.16816.F32.BF16 R8, R208.reuse, R38, R40 ;  /* 0x00000026d008723c */ /* 0x040fe20000041828 */
[----:B------:R-:W3:Y:S07]  /*2cd0*/  LDSM.16.M88.4 R40, [R231+0x8800] ;  /* 0x00880000e728783b */ /* 0x000eee0000000200 */
[C---:B------:R-:W-:Y:S08]  /*2ce0*/  HMMA.16816.F32.BF16 R24, R208.reuse, R48, R44 ;  /* 0x00000030d018723c */ /* 0x040ff0000004182c */
[----:B------:R-:W-:Y:S01]  /*2cf0*/  HMMA.16816.F32.BF16 R36, R208, R50, R76 ;  /* 0x00000032d024723c */ /* 0x000fe2000004184c */
[----:B------:R-:W3:Y:S04]  /*2d00*/  LDSM.16.M88.4 R48, [R230+0x12100] ;  /* 0x01210000e630783b */ /* 0x000ee80000000200 */
[----:B------:R-:W-:Y:S03]  /*2d10*/  LDSM.16.M88.4 R76, [R230+0x14900] ;  /* 0x01490000e64c783b */ /* 0x000fe60000000200 */
[C---:B-1----:R-:W-:Y:S01]  /*2d20*/  HMMA.16816.F32.BF16 R112, R212.reuse, R16, R68 ;  /* 0x00000010d470723c */ /* 0x042fe20000041844 */
[----:B------:R-:W-:Y:S07]  /*2d30*/  LDSM.16.M88.4 R68, [R227+0x6800] ;  /* 0x00680000e344783b */ /* 0x000fee0000000200 */
[----:B------:R-:W-:Y:S01]  /*2d40*/  HMMA.16816.F32.BF16 R108, R212, R18, R64 ;  /* 0x00000012d46c723c */ /* 0x000fe20000041840 */
[----:B------:R-:W1:Y:S07]  /*2d50*/  LDSM.16.M88.4 R16, [R230+0x12900] ;  /* 0x01290000e610783b */ /* 0x000e6e0000000200 */
[C---:B--2---:R-:W-:Y:S08]  /*2d60*/  HMMA.16816.F32.BF16 R32, R208.reuse, R56, R88 ;  /* 0x00000038d020723c */ /* 0x044ff00000041858 */
[----:B------:R-:W-:Y:S08]  /*2d70*/  HMMA.16816.F32.BF16 R44, R208, R58, R96 ;  /* 0x0000003ad02c723c */ /* 0x000ff00000041860 */
[C---:B-----5:R-:W-:Y:S08]  /*2d80*/  HMMA.16816.F32.BF16 R56, R212.reuse, R60, R84 ;  /* 0x0000003cd438723c */ /* 0x060ff00000041854 */
[C---:B------:R-:W-:Y:S08]  /*2d90*/  HMMA.16816.F32.BF16 R60, R212.reuse, R62, R92 ;  /* 0x0000003ed43c723c */ /* 0x040ff0000004185c */
[C---:B------:R-:W-:Y:S08]  /*2da0*/  HMMA.16816.F32.BF16 R100, R212.reuse, R12, R52 ;  /* 0x0000000cd464723c */ /* 0x040ff00000041834 */
[C---:B------:R-:W-:Y:S01]  /*2db0*/  HMMA.16816.F32.BF16 R96, R212.reuse, R14, R8 ;  /* 0x0000000ed460723c */ /* 0x040fe20000041808 */
[----:B------:R-:W2:Y:S04]  /*2dc0*/  LDSM.16.M88.4 R12, [R230+0x13100] ;  /* 0x01310000e60c783b */ /* 0x000ea80000000200 */
[----:B------:R-:W5:Y:S03]  /*2dd0*/  LDSM.16.M88.4 R8, [R230+0x13900] ;  /* 0x01390000e608783b */ /* 0x000f660000000200 */
[C---:B------:R-:W-:Y:S08]  /*2de0*/  HMMA.16816.F32.BF16 R104, R212.reuse, R20, R80 ;  /* 0x00000014d468723c */ /* 0x040ff00000041850 */
[C---:B------:R-:W-:Y:S01]  /*2df0*/  HMMA.16816.F32.BF16 R84, R212.reuse, R22, R72 ;  /* 0x00000016d454723c */ /* 0x040fe20000041848 */
[----:B------:R-:W-:Y:S07]  /*2e00*/  LDSM.16.M88.4 R72, [R227+0x6000] ;  /* 0x00600000e348783b */ /* 0x000fee0000000200 */
[C---:B------:R-:W-:Y:S01]  /*2e10*/  HMMA.16816.F32.BF16 R20, R212.reuse, R28, R24 ;  /* 0x0000001cd414723c */ /* 0x040fe20000041818 */
[----:B------:R-:W1:Y:S07]  /*2e20*/  LDSM.16.M88.4 R24, [R230+0x14100] ;  /* 0x01410000e618783b */ /* 0x000e6e0000000200 */
[C---:B------:R-:W-:Y:S08]  /*2e30*/  HMMA.16816.F32.BF16 R92, R212.reuse, R30, R36 ;  /* 0x0000001ed45c723c */ /* 0x040ff00000041824 */
[C---:B---3--:R-:W-:Y:S08]  /*2e40*/  HMMA.16816.F32.BF16 R88, R212.reuse, R40, R32 ;  /* 0x00000028d458723c */ /* 0x048ff00000041820 */
[----:B------:R-:W-:Y:S08]  /*2e50*/  HMMA.16816.F32.BF16 R80, R212, R42, R44 ;  /* 0x0000002ad450723c */ /* 0x000ff0000004182c */
[C---:B------:R-:W-:Y:S08]  /*2e60*/  HMMA.16816.F32.BF16 R64, R216.reuse, R48, R56 ;  /* 0x00000030d840723c */ /* 0x040ff00000041838 */
[C---:B------:R-:W-:Y:S01]  /*2e70*/  HMMA.16816.F32.BF16 R56, R216.reuse, R50, R60 ;  /* 0x00000032d838723c */ /* 0x040fe2000004183c */
[----:B------:R-:W3:Y:S04]  /*2e80*/  LDSM.16.M88.4 R60, [R227+0x7000] ;  /* 0x00700000e33c783b */ /* 0x000ee80000000200 */
[----:B------:R-:W3:Y:S03]  /*2e90*/  LDSM.16.M88.4 R48, [R227+0x7800] ;  /* 0x00780000e330783b */ /* 0x000ee60000000200 */
[C---:B-1----:R-:W-:Y:S01]  /*2ea0*/  HMMA.16816.F32.BF16 R52, R216.reuse, R16, R104 ;  /* 0x00000010d834723c */ /* 0x042fe20000041868 */
[----:B------:R-:W-:Y:S07]  /*2eb0*/  LDSM.16.M88.4 R104, [R227+0x8800] ;  /* 0x00880000e368783b */ /* 0x000fee0000000200 */
[----:B------:R-:W-:Y:S01]  /*2ec0*/  HMMA.16816.F32.BF16 R44, R216, R18, R84 ;  /* 0x00000012d82c723c */ /* 0x000fe20000041854 */
[----:B------:R-:W1:Y:S01]  /*2ed0*/  LDSM.16.M88.4 R84, [R227+0x8000] ;  /* 0x00800000e354783b */ /* 0x000e620000000200 */
[----:B------:R-:W-:-:S06]  /*2ee0*/  DEPBAR.LE SB0, 0x0 ;  /* 0x000080000000791a */ /* 0x000fcc0000000000 */
[C---:B--2---:R-:W-:Y:S08]  /*2ef0*/  HMMA.16816.F32.BF16 R40, R216.reuse, R12, R112 ;  /* 0x0000000cd828723c */ /* 0x044ff00000041870 */
[C---:B------:R-:W-:Y:S08]  /*2f00*/  HMMA.16816.F32.BF16 R36, R216.reuse, R14, R108 ;  /* 0x0000000ed824723c */ /* 0x040ff0000004186c */
[C---:B-----5:R-:W-:Y:S08]  /*2f10*/  HMMA.16816.F32.BF16 R32, R216.reuse, R8, R100 ;  /* 0x00000008d820723c */ /* 0x060ff00000041864 */
        /* <DEDUP_REMOVED lines=8> */
[C---:B------:R-:W-:Y:S08]  /*2fa0*/  HMMA.16816.F32.BF16 R56, R220.reuse, R74, R56 ;  /* 0x0000004adc38723c */ /* 0x040ff00000041838 */
[C---:B------:R-:W-:Y:S08]  /*2fb0*/  HMMA.16816.F32.BF16 R52, R220.reuse, R68, R52 ;  /* 0x00000044dc34723c */ /* 0x040ff00000041834 */
[C---:B------:R-:W-:Y:S08]  /*2fc0*/  HMMA.16816.F32.BF16 R44, R220.reuse, R70, R44 ;  /* 0x00000046dc2c723c */ /* 0x040ff0000004182c */
[C---:B------:R-:W-:Y:S08]  /*2fd0*/  HMMA.16816.F32.BF16 R32, R220.reuse, R48, R32 ;  /* 0x00000030dc20723c */ /* 0x040ff00000041820 */
[C---:B------:R-:W-:Y:S08]  /*2fe0*/  HMMA.16816.F32.BF16 R28, R220.reuse, R50, R28 ;  /* 0x00000032dc1c723c */ /* 0x040ff0000004181c */
[C---:B-1----:R-:W-:Y:S08]  /*2ff0*/  HMMA.16816.F32.BF16 R20, R220.reuse, R84, R20 ;  /* 0x00000054dc14723c */ /* 0x042ff00000041814 */
[C---:B------:R-:W-:Y:S08]  /*3000*/  HMMA.16816.F32.BF16 R16, R220.reuse, R86, R16 ;  /* 0x00000056dc10723c */ /* 0x040ff00000041810 */
[C---:B------:R-:W-:Y:S08]  /*3010*/  HMMA.16816.F32.BF16 R24, R220.reuse, R104, R12 ;  /* 0x00000068dc18723c */ /* 0x040ff0000004180c */
[----:B------:R-:W-:Y:S01]  /*3020*/  HMMA.16816.F32.BF16 R36, R220, R106, R8 ;  /* 0x0000006adc24723c */ /* 0x000fe20000041808 */
[----:B------:R-:W-:Y:S06]  /*3030*/  BAR.SYNC.DEFER_BLOCKING 0x0 ;  /* 0x0000000000007b1d */ /* 0x000fec0000010000 */
[----:B------:R-:W-:Y:S05]  /*3040*/  @!P0 BRA `(.L_x_503) ;  /* 0x000001f000008947 */ /* 0x000fea0003800000 */
[----:B----4-:R-:W-:Y:S02]  /*3050*/  UIADD3 UR5, UR20, -0x2, URZ ;  /* 0xfffffffe14057890 */ /* 0x010fe4000fffe03f */
[----:B------:R-:W-:-:S02]  /*3060*/  USHF.L.U32 UR24, UR6, 0x6, URZ ;  /* 0x0000000606187899 */ /* 0x000fc4000800063f */
[----:B------:R-:W-:Y:S02]  /*3070*/  USHF.R.S32.HI UR4, URZ, 0x1f, UR5 ;  /* 0x0000001f3f047899 */ /* 0x000fe40008011405 */
[----:B------:R-:W-:Y:S01]  /*3080*/  UIMAD UR23, UR23, UR5, URZ ;  /* 0x00000005171772a4 */ /* 0x000fe2000f8e023f */
[----:B------:R-:W-:Y:S01]  /*3090*/  IMAD.WIDE.U32 R8, R116, UR5, R122 ;  /* 0x0000000574087c25 */ /* 0x000fe2000f8e007a */
[----:B------:R-:W-:Y:S02]  /*30a0*/  USHF.L.U64.HI UR6, UR6, 0x6, UR7 ;  /* 0x0000000606067899 */ /* 0x000fe40008010207 */
[----:B------:R-:W-:Y:S01]  /*30b0*/  UIMAD UR4, UR4, UR26, UR23 ;  /* 0x0000001a040472a4 */ /* 0x000fe2000f8e0217 */
[----:B------:R-:W-:Y:S01]  /*30c0*/  IMAD.U32 R12, RZ, RZ, UR24 ;  /* 0x00000018ff0c7e24 */ /* 0x000fe2000f8e00ff */
[----:B------:R-:W-:-:S04]  /*30d0*/  LEA R6, P5, R8, c[0x0][0x1c8], 0x1 ;  /* 0x0000720008067a11 */ /* 0x000fc800078a08ff */
[----:B------:R-:W-:Y:S02]  /*30e0*/  IADD3 R2, R9, UR4, RZ ;  /* 0x0000000409027c10 */ /* 0x000fe4000fffe0ff */
[----:B------:R-:W-:Y:S02]  /*30f0*/  IADD3 R14, P1, P0, R12, 0x80, R6 ;  /* 0x000000800c0e7810 */ /* 0x000fe4000783e006 */
[----:B------:R-:W-:Y:S02]  /*3100*/  LEA.HI.X R7, R8, c[0x0][0x1cc], R2, 0x1, P5 ;  /* 0x0000730008077a11 */ /* 0x000fe400028f0c02 */
[----:B------:R-:W-:Y:S02]  /*3110*/  IADD3 R8, P6, R6, UR24, RZ ;  /* 0x0000001806087c10 */ /* 0x000fe4000ffde0ff */
[----:B------:R-:W-:Y:S01]  /*3120*/  IADD3.X R15, RZ, UR6, R7, P1, P0 ;  /* 0x00000006ff0f7c10 */ /* 0x000fe20008fe0407 */
[----:B------:R-:W-:Y:S01]  /*3130*/  @!PT LDS RZ, [RZ] ;  /* 0x00000000fffff984 */ /* 0x000fe20000000800 */
[----:B------:R-:W-:Y:S01]  /*3140*/  @!PT LDS RZ, [RZ] ;  /* 0x00000000fffff984 */ /* 0x000fe20000000800 */
[----:B------:R-:W-:Y:S01]  /*3150*/  @!PT LDS RZ, [RZ] ;  /* 0x00000000fffff984 */ /* 0x000fe20000000800 */
[----:B------:R1:W-:Y:S01]  /*3160*/  LDGSTS.E.BYPASS.LTC128B.128 [R249+0xc100], [R6.64], !P4 ;  /* 0x0c10000006f97fae */ /* 0x0003e2000e101d52 */
[----:B------:R-:W-:-:S02]  /*3170*/  IADD3 R12, P5, P1, R12, 0x100, R6 ;  /* 0x000001000c0c7810 */ /* 0x000fc400079be006 */
[----:B------:R-:W-:Y:S01]  /*3180*/  IADD3 R10, P0, R8, UR24, RZ ;  /* 0x00000018080a7c10 */ /* 0x000fe2000ff1e0ff */
[----:B------:R1:W-:Y:S01]  /*3190*/  LDGSTS.E.BYPASS.LTC128B.128 [R249+0xf100], [R6.64+0x80], !P3 ;  /* 0x0f10008006f97fae */ /* 0x0003e2000d901d52 */
[----:B------:R-:W-:Y:S02]  /*31a0*/  IADD3.X R9, R7, UR6, RZ, P6, !PT ;  /* 0x0000000607097c10 */ /* 0x000fe4000b7fe4ff */
[----:B------:R-:W-:Y:S01]  /*31b0*/  IADD3.X R13, RZ, UR6, R7, P5, P1 ;  /* 0x00000006ff0d7c10 */ /* 0x000fe2000afe2407 */
[----:B------:R1:W-:Y:S01]  /*31c0*/  LDGSTS.E.BYPASS.LTC128B.128 [R249+0x12100], [R6.64+0x100], !P2 ;  /* 0x1210010006f97fae */ /* 0x0003e2000d101d52 */
[----:B------:R-:W-:-:S03]  /*31d0*/  IADD3.X R11, R9, UR6, RZ, P0, !PT ;  /* 0x00000006090b7c10 */ /* 0x000fc600087fe4ff */
[----:B------:R1:W-:Y:S04]  /*31e0*/  LDGSTS.E.BYPASS.LTC128B.128 [R249+0xd100], [R8.64], !P4 ;  /* 0x0d10000008f97fae */ /* 0x0003e8000e101d52 */
[----:B------:R1:W-:Y:S04]  /*31f0*/  LDGSTS.E.BYPASS.LTC128B.128 [R249+0x10100], [R14.64], !P3 ;  /* 0x101000000ef97fae */ /* 0x0003e8000d901d52 */
[----:B------:R1:W-:Y:S04]  /*3200*/  LDGSTS.E.BYPASS.LTC128B.128 [R249+0x13100], [R12.64], !P2 ;  /* 0x131000000cf97fae */ /* 0x0003e8000d101d52 */
[----:B------:R1:W-:Y:S04]  /*3210*/  LDGSTS.E.BYPASS.LTC128B.128 [R249+0xe100], [R10.64], !P4 ;  /* 0x0e1000000af97fae */ /* 0x0003e8000e101d52 */
[----:B------:R1:W-:Y:S04]  /*3220*/  LDGSTS.E.BYPASS.LTC128B.128 [R249+0x11100], [R10.64+0x80], !P3 ;  /* 0x111000800af97fae */ /* 0x0003e8000d901d52 */
[----:B------:R1:W-:Y:S02]  /*3230*/  LDGSTS.E.BYPASS.LTC128B.128 [R249+0x14100], [R10.64+0x100], !P2 ;  /* 0x141001000af97fae */ /* 0x0003e4000d101d52 */
.L_x_503:
[----:B----4-:R-:W-:Y:S01]  /*3240*/  FMUL.FTZ R2, R32, c[0x0][0x320] ;  /* 0x0000c80020027a20 */ /* 0x010fe20000410000 */
[----:B-1----:R-:W-:Y:S01]  /*3250*/  LEA.HI R6, R119, R121, RZ, 0x2 ;  /* 0x0000007977067211 */ /* 0x002fe200078f10ff */
[----:B------:R-:W-:Y:S01]  /*3260*/  FMUL.FTZ R5, R42, c[0x0][0x320] ;  /* 0x0000c8002a057a20 */ /* 0x000fe20000410000 */
[----:B------:R-:W-:Y:S01]  /*3270*/  SHF.R.S32.HI R7, RZ, 0x1f, R117 ;  /* 0x0000001fff077819 */ /* 0x000fe20000011475 */
[----:B------:R1:W-:Y:S01]  /*3280*/  MUFU.TANH R169, R2 ;  /* 0x0000000200a97308 */ /* 0x0003e20000002400 */
[----:B------:R-:W-:Y:S01]  /*3290*/  FMUL.FTZ R8, R18, c[0x0][0x320] ;  /* 0x0000c80012087a20 */ /* 0x000fe20000410000 */
[----:B------:R-:W-:Y:S01]  /*32a0*/  PLOP3.LUT P1, PT, PT, PT, UP1, 0x80, 0x0 ;  /* 0x000000000000781c */ /* 0x000fe20003f2f018 */
[----:B------:R-:W-:Y:S01]  /*32b0*/  UIADD3 UR22, UR8, UR22, URZ ;  /* 0x0000001608167290 */ /* 0x000fe2000fffe03f */
[----:B------:R-:W-:Y:S01]  /*32c0*/  LEA.HI R7, R7, R117, RZ, 0x3 ;  /* 0x0000007507077211 */ /* 0x000fe200078f18ff */
[----:B------:R-:W-:Y:S01]  /*32d0*/  FMUL.FTZ R10, R19, c[0x0][0x320] ;  /* 0x0000c800130a7a20 */ /* 0x000fe20000410000 */
[----:B------:R-:W-:Y:S01]  /*32e0*/  PLOP3.LUT P0, PT, PT, PT, UP1, 0x80, 0x0 ;  /* 0x000000000000781c */ /* 0x000fe20003f0f018 */
[----:B------:R-:W-:Y:S01]  /*32f0*/  IMAD.SHL.U32 R225, R4, 0x2, RZ ;  /* 0x0000000204e17824 */ /* 0x000fe200078e00ff */
[----:B------:R2:W-:Y:S01]  /*3300*/  MUFU.TANH R94, R5 ;  /* 0x00000005005e7308 */ /* 0x0005e20000002400 */
[----:B------:R-:W-:Y:S01]  /*3310*/  LOP3.LUT R7, R7, 0xffffff8, RZ, 0xc0, !PT ;  /* 0x0ffffff807077812 */ /* 0x000fe200078ec0ff */
[----:B------:R-:W-:Y:S01]  /*3320*/  ULDC.64 UR4, c[0x0][0x2c8] ;  /* 0x0000b20000047ab9 */ /* 0x000fe20000000a00 */
[----:B------:R-:W-:Y:S01]  /*3330*/  IMAD R226, R3, 0x2, R225 ;  /* 0x0000000203e27824 */ /* 0x000fe200078e02e1 */
[C---:B------:R-:W-:Y:S01]  /*3340*/  LEA R229, R0.reuse, R225, 0x1 ;  /* 0x000000e100e57211 */ /* 0x040fe200078e08ff */
[----:B------:R-:W-:Y:S01]  /*3350*/  UIMAD.WIDE.U32 UR6, UR21, UR4, URZ ;  /* 0x00000004150672a5 */ /* 0x000fe2000f8e003f */
[----:B------:R-:W-:Y:S01]  /*3360*/  IADD3 R9, R117, -R7, RZ ;  /* 0x8000000775097210 */ /* 0x000fe20007ffe0ff */
[----:B------:R-:W-:Y:S01]  /*3370*/  IMAD R228, R0, 0x2, R226 ;  /* 0x0000000200e47824 */ /* 0x000fe200078e02e2 */
[----:B------:R-:W-:Y:S01]  /*3380*/  LDSM.16.MT88.4 R72, [R226+0x3100] ;  /* 0x00310000e248783b */ /* 0x000fe20000004200 */
[----:B-1----:R-:W-:Y:S01]  /*3390*/  FMUL.FTZ R2, R64, c[0x0][0x320] ;  /* 0x0000c80040027a20 */ /* 0x002fe20000410000 */
[----:B------:R-:W-:-:S02]  /*33a0*/  UIADD3 UR20, UR20, -0x2, URZ ;  /* 0xfffffffe14147890 */ /* 0x000fc4000fffe03f */
[----:B------:R-:W-:Y:S01]  /*33b0*/  LDSM.16.MT88.4 R80, [R228+0x900] ;  /* 0x00090000e450783b */ /* 0x000fe20000004200 */
[----:B------:R1:W-:Y:S01]  /*33c0*/  MUFU.TANH R68, R2 ;  /* 0x0000000200447308 */ /* 0x0003e20000002400 */
[----:B--2---:R-:W-:Y:S02]  /*33d0*/  LOP3.LUT R5, R6, 0xfffffffc, RZ, 0xc0, !PT ;  /* 0xfffffffc06057812 */ /* 0x004fe400078ec0ff */
[----:B------:R-:W-:Y:S03]  /*33e0*/  LDSM.16.MT88.4 R88, [R229+0x3900] ;  /* 0x00390000e558783b */ /* 0x000fe60000004200 */
[----:B------:R-:W-:Y:S01]  /*33f0*/  IMAD.IADD R5, R121, 0x1, -R5 ;  /* 0x0000000179057824 */ /* 0x000fe200078e0a05 */
[----:B------:R-:W-:Y:S04]  /*3400*/  LDSM.16.MT88.4 R84, [R228+0x3900] ;  /* 0x00390000e454783b */ /* 0x000fe80000004200 */
[----:B------:R-:W0:Y:S01]  /*3410*/  LDGDEPBAR ;  /* 0x00000000000079af */ /* 0x000e220000000000 */
[----:B-1----:R-:W-:-:S04]  /*3420*/  FMUL.FTZ R2, R65, c[0x0][0x320] ;  /* 0x0000c80041027a20 */ /* 0x002fc80000410000 */
[----:B------:R1:W2:Y:S02]  /*3430*/  MUFU.TANH R64, R2 ;  /* 0x0000000200407308 */ /* 0x0002a40000002400 */
[----:B-1----:R-:W-:-:S06]  /*3440*/  FMUL.FTZ R2, R56, c[0x0][0x320] ;  /* 0x0000c80038027a20 */ /* 0x002fcc0000410000 */
[----:B------:R1:W3:Y:S02]  /*3450*/  MUFU.TANH R56, R2 ;  /* 0x0000000200387308 */ /* 0x0002e40000002400 */
[----:B-1----:R-:W-:-:S06]  /*3460*/  FMUL.FTZ R2, R57, c[0x0][0x320] ;  /* 0x0000c80039027a20 */ /* 0x002fcc0000410000 */
[----:B------:R1:W-:Y:S02]  /*3470*/  MUFU.TANH R14, R2 ;  /* 0x00000002000e7308 */ /* 0x0003e40000002400 */
[----:B-1----:R-:W-:-:S06]  /*3480*/  FMUL.FTZ R2, R52, c[0x0][0x320] ;  /* 0x0000c80034027a20 */ /* 0x002fcc0000410000 */
[----:B------:R1:W-:Y:S02]  /*3490*/  MUFU.TANH R15, R2 ;  /* 0x00000002000f7308 */ /* 0x0003e40000002400 */
[----:B-1----:R-:W-:-:S06]  /*34a0*/  FMUL.FTZ R2, R53, c[0x0][0x320] ;  /* 0x0000c80035027a20 */ /* 0x002fcc0000410000 */
[----:B------:R1:W4:Y:S02]  /*34b0*/  MUFU.TANH R53, R2 ;  /* 0x0000000200357308 */ /* 0x0003240000002400 */
[----:B-1----:R-:W-:-:S06]  /*34c0*/  FMUL.FTZ R2, R44, c[0x0][0x320] ;  /* 0x0000c8002c027a20 */ /* 0x002fcc0000410000 */
[----:B------:R1:W5:Y:S02]  /*34d0*/  MUFU.TANH R52, R2 ;  /* 0x0000000200347308 */ /* 0x0003640000002400 */
[----:B-1----:R-:W-:-:S06]  /*34e0*/  FMUL.FTZ R2, R45, c[0x0][0x320] ;  /* 0x0000c8002d027a20 */ /* 0x002fcc0000410000 */
[----:B------:R1:W-:Y:S02]  /*34f0*/  MUFU.TANH R51, R2 ;  /* 0x0000000200337308 */ /* 0x0003e40000002400 */
[----:B-1----:R-:W-:-:S06]  /*3500*/  FMUL.FTZ R2, R40, c[0x0][0x320] ;  /* 0x0000c80028027a20 */ /* 0x002fcc0000410000 */
[----:B------:R1:W1:Y:S02]  /*3510*/  MUFU.TANH R96, R2 ;  /* 0x0000000200607308 */ /* 0x0002640000002400 */
[----:B-1----:R-:W-:-:S06]  /*3520*/  FMUL.FTZ R2, R41, c[0x0][0x320] ;  /* 0x0000c80029027a20 */ /* 0x002fcc0000410000 */
[----:B------:R1:W1:Y:S02]  /*3530*/  MUFU.TANH R97, R2 ;  /* 0x0000000200617308 */ /* 0x0002640000002400 */
[----:B-1----:R-:W-:-:S06]  /*3540*/  FMUL.FTZ R2, R60, c[0x0][0x320] ;  /* 0x0000c8003c027a20 */ /* 0x002fcc0000410000 */
[----:B------:R1:W1:Y:S02]  /*3550*/  MUFU.TANH R98, R2 ;  /* 0x0000000200627308 */ /* 0x0002640000002400 */
[----:B-1----:R-:W-:-:S06]  /*3560*/  FMUL.FTZ R2, R61, c[0x0][0x320] ;  /* 0x0000c8003d027a20 */ /* 0x002fcc0000410000 */
[----:B------:R1:W-:Y:S02]  /*3570*/  MUFU.TANH R99, R2 ;  /* 0x0000000200637308 */ /* 0x0003e40000002400 */
        /* <DEDUP_REMOVED lines=33> */
[----:B------:R-:W-:Y:S08]  /*3790*/  MUFU.TANH R30, R10 ;  /* 0x0000000a001e7308 */ /* 0x000ff00000002400 */
[----:B------:R1:W-:Y:S02]  /*37a0*/  MUFU.TANH R102, R2 ;  /* 0x0000000200667308 */ /* 0x0003e40000002400 */
[----:B-1----:R-:W-:-:S06]  /*37b0*/  FMUL.FTZ R2, R31, c[0x0][0x320] ;  /* 0x0000c8001f027a20 */ /* 0x002fcc0000410000 */
[----:B------:R1:W-:Y:S08]  /*37c0*/  MUFU.TANH R31, R8 ;  /* 0x00000008001f7308 */ /* 0x0003f00000002400 */
[----:B------:R2:W-:Y:S01]  /*37d0*/  MUFU.TANH R165, R2 ;  /* 0x0000000200a57308 */ /* 0x0005e20000002400 */
[----:B-1----:R-:W-:-:S04]  /*37e0*/  LEA.HI R8, R5, R5, RZ, 0x1 ;  /* 0x0000000505087211 */ /* 0x002fc800078f08ff */
[----:B------:R-:W-:Y:S01]  /*37f0*/  LOP3.LUT R8, R8, 0x1ffffffe, RZ, 0xc0, !PT ;  /* 0x1ffffffe08087812 */ /* 0x000fe200078ec0ff */
[----:B--2---:R-:W-:-:S04]  /*3800*/  FMUL.FTZ R2, R47, c[0x0][0x320] ;  /* 0x0000c8002f027a20 */ /* 0x004fc80000410000 */
[----:B------:R1:W-:Y:S02]  /*3810*/  MUFU.TANH R36, R2 ;  /* 0x0000000200247308 */ /* 0x0003e40000002400 */
[----:B-1----:R-:W-:-:S06]  /*3820*/  FMUL.FTZ R2, R66, c[0x0][0x320] ;  /* 0x0000c80042027a20 */ /* 0x002fcc0000410000 */
[----:B------:R1:W2:Y:S02]  /*3830*/  MUFU.TANH R13, R2 ;  /* 0x00000002000d7308 */ /* 0x0002a40000002400 */
[----:B-1----:R-:W-:-:S06]  /*3840*/  FMUL.FTZ R2, R22, c[0x0][0x320] ;  /* 0x0000c80016027a20 */ /* 0x002fcc0000410000 */
[----:B------:R1:W-:Y:S02]  /*3850*/  MUFU.TANH R37, R2 ;  /* 0x0000000200257308 */ /* 0x0003e40000002400 */
[----:B-1----:R-:W-:-:S06]  /*3860*/  FMUL.FTZ R2, R23, c[0x0][0x320] ;  /* 0x0000c80017027a20 */ /* 0x002fcc0000410000 */
[----:B------:R1:W-:Y:S02]  /*3870*/  MUFU.TANH R35, R2 ;  /* 0x0000000200237308 */ /* 0x0003e40000002400 */
[----:B-1----:R-:W-:-:S06]  /*3880*/  FMUL.FTZ R2, R67, c[0x0][0x320] ;  /* 0x0000c80043027a20 */ /* 0x002fcc0000410000 */
[----:B------:R1:W1:Y:S02]  /*3890*/  MUFU.TANH R11, R2 ;  /* 0x00000002000b7308 */ /* 0x0002640000002400 */
[----:B-1----:R-:W-:-:S05]  /*38a0*/  LOP3.LUT R2, R118, 0xffffffe0, RZ, 0xc0, !PT ;  /* 0xffffffe076027812 */ /* 0x002fca00078ec0ff */
[----:B------:R-:W-:-:S05]  /*38b0*/  IMAD.IADD R2, R121, 0x1, -R2 ;  /* 0x0000000179027824 */ /* 0x000fca00078e0a02 */
[----:B------:R-:W-:-:S04]  /*38c0*/  SHF.R.S32.HI R6, RZ, 0x1f, R2 ;  /* 0x0000001fff067819 */ /* 0x000fc80000011402 */
[----:B------:R-:W-:-:S04]  /*38d0*/  LEA.HI R6, R6, R2, RZ, 0x2 ;  /* 0x0000000206067211 */ /* 0x000fc800078f10ff */
[C---:B------:R-:W-:Y:S01]  /*38e0*/  LEA.HI.SX32 R7, R6.reuse, UR21, 0x1e ;  /* 0x0000001506077c11 */ /* 0x040fe2000f8ff2ff */
[----:B------:R-:W-:Y:S01]  /*38f0*/  @UP1 USHF.R.U32.HI UR21, URZ, UR5, UR7 ;  /* 0x000000053f151299 */ /* 0x000fe20008011607 */
[----:B------:R-:W-:-:S03]  /*3900*/  LOP3.LUT R6, R6, 0x7ffffffc, RZ, 0xc0, !PT ;  /* 0x7ffffffc06067812 */ /* 0x000fc600078ec0ff */
[----:B------:R-:W-:Y:S01]  /*3910*/  IMAD R9, R9, 0x10, R7 ;  /* 0x0000001009097824 */ /* 0x000fe200078e0207 */
[----:B------:R-:W-:Y:S01]  /*3920*/  UIADD3 UR21, UR21, UR8, -UR12 ;  /* 0x0000000815157290 */ /* 0x000fe2000fffe80c */
[----:B------:R-:W-:Y:S02]  /*3930*/  IMAD.IADD R7, R5, 0x1, -R8 ;  /* 0x0000000105077824 */ /* 0x000fe400078e0a08 */
[----:B------:R-:W-:Y:S01]  /*3940*/  FMUL.FTZ R5, R43, c[0x0][0x320] ;  /* 0x0000c8002b057a20 */ /* 0x000fe20000410000 */
[----:B------:R-:W-:Y:S01]  /*3950*/  UIMAD.WIDE UR4, UR21, 0x2aaaaaab, URZ ;  /* 0x2aaaaaab150478a5 */ /* 0x000fe2000f8e023f */
[----:B------:R-:W-:Y:S01]  /*3960*/  IMAD.IADD R6, R2, 0x1, -R6 ;  /* 0x0000000102067824 */ /* 0x000fe200078e0a06 */
[----:B------:R-:W-:Y:S01]  /*3970*/  LEA R12, R7, R9, 0x3 ;  /* 0x00000009070c7211 */ /* 0x000fe200078e18ff */
[----:B------:R1:W-:Y:S01]  /*3980*/  MUFU.TANH R18, R5 ;  /* 0x0000000500127308 */ /* 0x0003e20000002400 */
[----:B------:R-:W-:Y:S01]  /*3990*/  FMUL.FTZ R7, R54, c[0x0][0x320] ;  /* 0x0000c80036077a20 */ /* 0x000fe20000410000 */
[----:B------:R-:W-:Y:S01]  /*39a0*/  MOV R2, UR22 ;  /* 0x0000001600027c02 */ /* 0x000fe20008000f00 */
[----:B------:R-:W-:Y:S01]  /*39b0*/  IMAD.SHL.U32 R9, R6, 0x2, RZ ;  /* 0x0000000206097824 */ /* 0x000fe200078e00ff */
[----:B------:R2:W-:Y:S01]  /*39c0*/  STL [R1+0x18], R12 ;  /* 0x0000180c01007387 */ /* 0x0005e20000100800 */
[----:B------:R-:W-:Y:S01]  /*39d0*/  @P1 IMAD.HI.U32 R8, R12, c[0x0][0x2c8], RZ ;  /* 0x0000b2000c081a27 */ /* 0x000fe200078e00ff */
[----:B------:R-:W-:-:S02]  /*39e0*/  USHF.R.U32.HI UR21, URZ, 0x1f, UR5 ;  /* 0x0000001f3f157899 */ /* 0x000fc40008011605 */
[----:B------:R3:W2:Y:S01]  /*39f0*/  MUFU.TANH R22, R7 ;  /* 0x0000000700167308 */ /* 0x0006a20000002400 */
[C---:B------:R-:W-:Y:S01]  /*3a00*/  IADD3 R2, -R9.reuse, 0x1, R2 ;  /* 0x0000000109027810 */ /* 0x040fe20007ffe102 */
[----:B------:R-:W-:Y:S01]  /*3a10*/  STL [R1+0x1c], R9 ;  /* 0x00001c0901007387 */ /* 0x000fe20000100800 */
[----:B------:R-:W-:Y:S01]  /*3a20*/  IADD3 R6, -R9, UR22, RZ ;  /* 0x0000001609067c10 */ /* 0x000fe2000fffe1ff */
[----:B------:R-:W-:Y:S01]  /*3a30*/  ULEA.HI.SX32 UR21, UR5, UR21, 0x1c ;  /* 0x0000001505157291 */ /* 0x000fe2000f8fe23f */
[----:B------:R-:W-:Y:S01]  /*3a40*/  IADD3 R2, R2, -UR12, RZ ;  /* 0x8000000c02027c10 */ /* 0x000fe2000fffe0ff */
[----:B-1----:R-:W-:Y:S01]  /*3a50*/  IMAD.MOV.U32 R5, RZ, RZ, R12 ;  /* 0x000000ffff057224 */ /* 0x002fe200078e000c */
[----:B------:R-:W-:Y:S01]  /*3a60*/  @P0 SHF.R.U32.HI R5, RZ, c[0x0][0x2cc], R8 ;  /* 0x0000b300ff050a19 */ /* 0x000fe20000011608 */
[----:B------:R-:W-:-:S04]  /*3a70*/  UISETP.LT.AND UP0, UPT, URZ, UR21, UPT ;  /* 0x000000153f00728c */ /* 0x000fc8000bf01270 */
[----:B------:R-:W1:Y:S01]  /*3a80*/  SHFL.IDX PT, R8, R5, RZ, 0x1c1f ;  /* 0x001c1fff05087589 */ /* 0x000e6200000e0000 */
[----:B------:R-:W-:Y:S01]  /*3a90*/  USEL UR21, URZ, UR21, !UP0 ;  /* 0x000000153f157287 */ /* 0x000fe2000c000000 */
[----:B---3--:R-:W-:-:S03]  /*3aa0*/  FMUL.FTZ R7, R26, c[0x0][0x320] ;  /* 0x0000c8001a077a20 */ /* 0x008fc60000410000 */
[----:B------:R-:W-:Y:S01]  /*3ab0*/  UISETP.GE.AND UP0, UPT, UR20, UR21, UPT ;  /* 0x000000151400728c */ /* 0x000fe2000bf06270 */
[----:B------:R3:W-:Y:S01]  /*3ac0*/  MUFU.TANH R28, R7 ;  /* 0x00000007001c7308 */ /* 0x0007e20000002400 */
[----:B--2---:R-:W-:-:S07]  /*3ad0*/  FMUL.FTZ R12, R39, c[0x0][0x320] ;  /* 0x0000c800270c7a20 */ /* 0x004fce0000410000 */
[----:B------:R-:W-:Y:S01]  /*3ae0*/  MUFU.TANH R12, R12 ;  /* 0x0000000c000c7308 */ /* 0x000fe20000002400 */
[----:B---3--:R2:W3:Y:S02]  /*3af0*/  SHFL.IDX PT, R7, R5, 0x1, 0x1c1f ;  /* 0x003c1f0005077f89 */ /* 0x0084e400000e0000 */
[----:B--2---:R-:W-:-:S05]  /*3b00*/  FMUL.FTZ R5, R27, c[0x0][0x320] ;  /* 0x0000c8001b057a20 */ /* 0x004fca0000410000 */
[----:B------:R2:W-:Y:S02]  /*3b10*/  MUFU.TANH R19, R5 ;  /* 0x0000000500137308 */ /* 0x0005e40000002400 */
[----:B--2---:R-:W-:-:S06]  /*3b20*/  FMUL.FTZ R5, R55, c[0x0][0x320] ;  /* 0x0000c80037057a20 */ /* 0x004fcc0000410000 */
[----:B------:R2:W1:Y:S02]  /*3b30*/  MUFU.TANH R21, R5 ;  /* 0x0000000500157308 */ /* 0x0004640000002400 */
[----:B--2---:R-:W-:-:S06]  /*3b40*/  FMUL.FTZ R5, R62, c[0x0][0x320] ;  /* 0x0000c8003e057a20 */ /* 0x004fcc0000410000 */
[----:B------:R1:W2:Y:S02]  /*3b50*/  MUFU.TANH R16, R5 ;  /* 0x0000000500107308 */ /* 0x0002a40000002400 */
[C---:B-1----:R-:W-:Y:S01]  /*3b60*/  IMAD.IADD R5, R2.reuse, 0x1, R8 ;  /* 0x0000000102057824 */ /* 0x042fe200078e0208 */
[----:B---3--:R-:W-:Y:S01]  /*3b70*/  IADD3 R2, R2, R7, RZ ;  /* 0x0000000702027210 */ /* 0x008fe20007ffe0ff */
[----:B------:R-:W-:Y:S02]  /*3b80*/  FMUL.FTZ R7, R38, c[0x0][0x320] ;  /* 0x0000c80026077a20 */ /* 0x000fe40000410000 */
[----:B------:R-:W-:Y:S01]  /*3b90*/  FMUL.FTZ R8, R63, c[0x0][0x320] ;  /* 0x0000c8003f087a20 */ /* 0x000fe20000410000 */
[C---:B------:R-:W-:Y:S01]  /*3ba0*/  IMNMX R5, R6.reuse, R5, PT ;  /* 0x0000000506057217 */ /* 0x040fe20003800200 */
[----:B------:R1:W-:Y:S01]  /*3bb0*/  MUFU.TANH R17, R7 ;  /* 0x0000000700117308 */ /* 0x0003e20000002400 */
[----:B------:R-:W-:Y:S02]  /*3bc0*/  IMNMX R2, R6, R2, PT ;  /* 0x0000000206027217 */ /* 0x000fe40003800200 */
[----:B------:R-:W-:-:S02]  /*3bd0*/  ISETP.GT.AND P5, PT, R5, RZ, PT ;  /* 0x000000ff0500720c */ /* 0x000fc40003fa4270 */
[C---:B------:R-:W-:Y:S02]  /*3be0*/  ISETP.GT.AND P1, PT, R5.reuse, 0x1, PT ;  /* 0x000000010500780c */ /* 0x040fe40003f24270 */
[C---:B------:R-:W-:Y:S01]  /*3bf0*/  ISETP.GT.AND P0, PT, R5.reuse, 0x8, PT ;  /* 0x000000080500780c */ /* 0x040fe20003f04270 */
[----:B------:R3:W2:Y:S01]  /*3c00*/  MUFU.TANH R6, R8 ;  /* 0x0000000800067308 */ /* 0x0006a20000002400 */
[----:B------:R-:W-:Y:S02]  /*3c10*/  FSEL R9, R64, -INF , P1 ;  /* 0xff80000040097808 */ /* 0x000fe40000800000 */
[C---:B------:R-:W-:Y:S02]  /*3c20*/  ISETP.GT.AND P1, PT, R5.reuse, 0x11, PT ;  /* 0x000000110500780c */ /* 0x040fe40003f24270 */
[----:B------:R-:W-:Y:S02]  /*3c30*/  FSEL R10, R56, -INF , P0 ;  /* 0xff800000380a7808 */ /* 0x000fe40000000000 */
[----:B------:R-:W-:-:S02]  /*3c40*/  ISETP.GT.AND P0, PT, R5, 0x18, PT ;  /* 0x000000180500780c */ /* 0x000fc40003f04270 */
[----:B-1----:R-:W-:Y:S02]  /*3c50*/  FSEL R7, R68, -INF , P5 ;  /* 0xff80000044077808 */ /* 0x002fe40002800000 */
[----:B------:R-:W-:Y:S01]  /*3c60*/  ISETP.GT.AND P5, PT, R5, 0x10, PT ;  /* 0x000000100500780c */ /* 0x000fe20003fa4270 */
[----:B------:R-:W-:Y:S01]  /*3c70*/  LDSM.16.MT88.4 R68, [R226+0x3900] ;  /* 0x00390000e244783b */ /* 0x000fe20000004200 */
[----:B----4-:R-:W-:Y:S02]  /*3c80*/  FSEL R23, R53, -INF , P1 ;  /* 0xff80000035177808 */ /* 0x010fe40000800000 */
[----:B------:R-:W-:Y:S02]  /*3c90*/  FSEL R15, R15, -INF , P5 ;  /* 0xff8000000f0f7808 */ /* 0x000fe40002800000 */
[C---:B------:R-:W-:Y:S02]  /*3ca0*/  ISETP.GT.AND P5, PT, R5.reuse, 0x20, PT ;  /* 0x000000200500780c */ /* 0x040fe40003fa4270 */
[----:B------:R-:W-:-:S02]  /*3cb0*/  ISETP.GT.AND P1, PT, R5, 0x21, PT ;  /* 0x000000210500780c */ /* 0x000fc40003f24270 */
[C---:B------:R-:W-:Y:S02]  /*3cc0*/  ISETP.GT.AND P6, PT, R5.reuse, 0x9, PT ;  /* 0x000000090500780c */ /* 0x040fe40003fc4270 */
[----:B-----5:R-:W-:Y:S02]  /*3cd0*/  FSEL R24, R52, -INF , P0 ;  /* 0xff80000034187808 */ /* 0x020fe40000000000 */
[----:B------:R-:W-:Y:S02]  /*3ce0*/  ISETP.GT.AND P0, PT, R5, 0x28, PT ;  /* 0x000000280500780c */ /* 0x000fe40003f04270 */
[----:B------:R-:W-:Y:S02]  /*3cf0*/  FSEL R96, R96, -INF , P5 ;  /* 0xff80000060607808 */ /* 0x000fe40002800000 */
[----:B------:R-:W-:Y:S02]  /*3d00*/  FSEL R97, R97, -INF , P1 ;  /* 0xff80000061617808 */ /* 0x000fe40000800000 */
[----:B------:R-:W-:-:S02]  /*3d10*/  ISETP.GT.AND P5, PT, R5, 0x30, PT ;  /* 0x000000300500780c */ /* 0x000fc40003fa4270 */
[C---:B------:R-:W-:Y:S02]  /*3d20*/  ISETP.GT.AND P1, PT, R5.reuse, 0x31, PT ;  /* 0x000000310500780c */ /* 0x040fe40003f24270 */
[----:B------:R-:W-:Y:S02]  /*3d30*/  FSEL R14, R14, -INF , P6 ;  /* 0xff8000000e0e7808 */ /* 0x000fe40003000000 */
[C---:B------:R-:W-:Y:S02]  /*3d40*/  ISETP.GT.AND P6, PT, R5.reuse, 0x19, PT ;  /* 0x000000190500780c */ /* 0x040fe40003fc4270 */
[----:B------:R-:W-:Y:S02]  /*3d50*/  FSEL R98, R98, -INF , P0 ;  /* 0xff80000062627808 */ /* 0x000fe40000000000 */
[----:B------:R-:W-:Y:S02]  /*3d60*/  ISETP.GT.AND P0, PT, R5, 0x38, PT ;  /* 0x000000380500780c */ /* 0x000fe40003f04270 */
[----:B------:R-:W-:-:S02]  /*3d70*/  FSEL R169, R169, -INF , P5 ;  /* 0xff800000a9a97808 */ /* 0x000fc40002800000 */
[----:B------:R-:W-:Y:S02]  /*3d80*/  FSEL R168, R50, -INF , P1 ;  /* 0xff80000032a87808 */ /* 0x000fe40000800000 */
[C---:B------:R-:W-:Y:S02]  /*3d90*/  ISETP.GT.AND P5, PT, R5.reuse, 0x40, PT ;  /* 0x000000400500780c */ /* 0x040fe40003fa4270 */
[----:B------:R-:W-:Y:S02]  /*3da0*/  ISETP.GT.AND P1, PT, R5, 0x41, PT ;  /* 0x000000410500780c */ /* 0x000fe40003f24270 */
[----:B------:R-:W-:Y:S02]  /*3db0*/  FSEL R26, R51, -INF , P6 ;  /* 0xff800000331a7808 */ /* 0x000fe40003000000 */
[----:B------:R-:W-:Y:S02]  /*3dc0*/  FMNMX.FTZ R101, R7, R9, !PT ;  /* 0x0000000907657209 */ /* 0x000fe40007810000 */
[----:B------:R-:W-:-:S02]  /*3dd0*/  ISETP.GT.AND P6, PT, R5, 0x29, PT ;  /* 0x000000290500780c */ /* 0x000fc40003fc4270 */
[----:B------:R-:W-:Y:S02]  /*3de0*/  FSEL R167, R49, -INF , P0 ;  /* 0xff80000031a77808 */ /* 0x000fe40000000000 */
[----:B------:R-:W-:Y:S02]  /*3df0*/  ISETP.GT.AND P0, PT, R5, 0x48, PT ;  /* 0x000000480500780c */ /* 0x000fe40003f04270 */
[----:B------:R-:W-:Y:S02]  /*3e00*/  FSEL R107, R45, -INF , P5 ;  /* 0xff8000002d6b7808 */ /* 0x000fe40002800000 */
[----:B------:R-:W-:Y:S02]  /*3e10*/  FSEL R104, R44, -INF , P1 ;  /* 0xff8000002c687808 */ /* 0x000fe40000800000 */
[----:B------:R-:W-:Y:S01]  /*3e20*/  ISETP.GT.AND P5, PT, R5, 0x50, PT ;  /* 0x000000500500780c */ /* 0x000fe20003fa4270 */
[----:B------:R-:W-:Y:S01]  /*3e30*/  LDSM.16.MT88.4 R44, [R229+0x900] ;  /* 0x00090000e52c783b */ /* 0x000fe20000004200 */
[----:B------:R-:W-:-:S02]  /*3e40*/  FMNMX.FTZ R101, R10, R101, !PT ;  /* 0x000000650a657209 */ /* 0x000fc40007810000 */
[----:B------:R-:W-:Y:S02]  /*3e50*/  ISETP.GT.AND P1, PT, R5, 0x51, PT ;  /* 0x000000510500780c */ /* 0x000fe40003f24270 */
[----:B------:R-:W-:Y:S02]  /*3e60*/  FSEL R99, R99, -INF , P6 ;  /* 0xff80000063637808 */ /* 0x000fe40003000000 */
[----:B------:R-:W-:Y:S02]  /*3e70*/  ISETP.GT.AND P6, PT, R5, 0x39, PT ;  /* 0x000000390500780c */ /* 0x000fe40003fc4270 */
[----:B------:R-:W-:Y:S02]  /*3e80*/  FSEL R109, R41, -INF , P0 ;  /* 0xff800000296d7808 */ /* 0x000fe40000000000 */
[----:B------:R-:W-:Y:S02]  /*3e90*/  ISETP.GT.AND P0, PT, R5, 0x58, PT ;  /* 0x000000580500780c */ /* 0x000fe40003f04270 */
[----:B------:R-:W-:-:S02]  /*3ea0*/  FMNMX.FTZ R101, R14, R101, !PT ;  /* 0x000000650e657209 */ /* 0x000fc40007810000 */
[----:B------:R-:W-:Y:S02]  /*3eb0*/  FSEL R106, R33, -INF , P5 ;  /* 0xff800000216a7808 */ /* 0x000fe40002800000 */
[----:B------:R-:W-:Y:S02]  /*3ec0*/  FSEL R171, R32, -INF , P1 ;  /* 0xff80000020ab7808 */ /* 0x000fe40000800000 */
[C---:B------:R-:W-:Y:S02]  /*3ed0*/  ISETP.GT.AND P5, PT, R2.reuse, RZ, PT ;  /* 0x000000ff0200720c */ /* 0x040fe40003fa4270 */
[----:B------:R-:W-:Y:S02]  /*3ee0*/  ISETP.GT.AND P1, PT, R2, 0x1, PT ;  /* 0x000000010200780c */ /* 0x000fe40003f24270 */
[----:B------:R-:W-:Y:S02]  /*3ef0*/  FSEL R166, R48, -INF , P6 ;  /* 0xff80000030a67808 */ /* 0x000fe40003000000 */
[----:B------:R-:W-:Y:S01]  /*3f00*/  ISETP.GT.AND P6, PT, R5, 0x49, PT ;  /* 0x000000490500780c */ /* 0x000fe20003fc4270 */
[----:B------:R-:W-:Y:S01]  /*3f10*/  LDSM.16.MT88.4 R48, [R229+0x100] ;  /* 0x00010000e530783b */ /* 0x000fe20000004200 */
[----:B------:R-:W-:-:S02]  /*3f20*/  FMNMX.FTZ R101, R15, R101, !PT ;  /* 0x000000650f657209 */ /* 0x000fc40007810000 */
[----:B------:R-:W-:Y:S02]  /*3f30*/  FSEL R173, R29, -INF , P0 ;  /* 0xff8000001dad7808 */ /* 0x000fe40000000000 */
[----:B------:R-:W-:Y:S02]  /*3f40*/  ISETP.GT.AND P0, PT, R2, 0x8, PT ;  /* 0x000000080200780c */ /* 0x000fe40003f04270 */
[----:B---3--:R-:W-:Y:S02]  /*3f50*/  FSEL R8, R13, -INF , P5 ;  /* 0xff8000000d087808 */ /* 0x008fe40002800000 */
[----:B------:R-:W-:Y:S02]  /*3f60*/  FSEL R11, R11, -INF , P1 ;  /* 0xff8000000b0b7808 */ /* 0x000fe40000800000 */
[----:B------:R-:W-:Y:S02]  /*3f70*/  FSEL R105, R40, -INF , P6 ;  /* 0xff80000028697808 */ /* 0x000fe40003000000 */
[----:B------:R-:W-:Y:S01]  /*3f80*/  ISETP.GT.AND P6, PT, R5, 0x59, PT ;  /* 0x000000590500780c */ /* 0x000fe20003fc4270 */
        /* <DEDUP_REMOVED lines=10> */
[----:B------:R-:W-:Y:S02]  /*4030*/  ISETP.GT.AND P0, PT, R2, 0x11, PT ;  /* 0x000000110200780c */ /* 0x000fe40003f04270 */
[----:B------:R-:W-:Y:S02]  /*4040*/  FSEL R22, R22, -INF , P1 ;  /* 0xff80000016167808 */ /* 0x000fe40000800000 */
[----:B------:R-:W-:Y:S02]  /*4050*/  FMNMX.FTZ R5, R20, R5, !PT ;  /* 0x0000000514057209 */ /* 0x000fe40007810000 */
        /* <DEDUP_REMOVED lines=22> */
[----:B--2---:R-:W-:Y:S02]  /*41c0*/  FSEL R92, R16, -INF , P1 ;  /* 0xff800000105c7808 */ /* 0x004fe40000800000 */
        /* <DEDUP_REMOVED lines=28> */
[----:B------:R-:W-:Y:S01]  /*4390*/  FMNMX.FTZ R5, R178, R5, !PT ;  /* 0x00000005b2057209 */ /* 0x000fe20007810000 */
[----:B------:R-:W-:Y:S01]  /*43a0*/  LDSM.16.MT88.4 R32, [R226+0x900] ;  /* 0x00090000e220783b */ /* 0x000fe20000004200 */
[----:B------:R-:W-:Y:S02]  /*43b0*/  FMNMX.FTZ R101, R171, R101, !PT ;  /* 0x00000065ab657209 */ /* 0x000fe40007810000 */
[----:B------:R-:W-:Y:S02]  /*43c0*/  ISETP.GT.AND P0, PT, R2, 0x49, PT ;  /* 0x000000490200780c */ /* 0x000fe40003f04270 */
[----:B------:R-:W-:-:S02]  /*43d0*/  FSEL R176, R31, -INF , P1 ;  /* 0xff8000001fb07808 */ /* 0x000fc40000800000 */
[----:B------:R-:W-:Y:S02]  /*43e0*/  FMNMX.FTZ R5, R177, R5, !PT ;  /* 0x00000005b1057209 */ /* 0x000fe40007810000 */
[----:B------:R-:W-:Y:S02]  /*43f0*/  FSEL R170, R57, -INF , P6 ;  /* 0xff80000039aa7808 */ /* 0x000fe40003000000 */
[----:B------:R-:W-:Y:S01]  /*4400*/  FMNMX.FTZ R101, R173, R101, !PT ;  /* 0x00000065ad657209 */ /* 0x000fe20007810000 */
[----:B------:R-:W-:Y:S01]  /*4410*/  LDSM.16.MT88.4 R56, [R228+0x100] ;  /* 0x00010000e438783b */ /* 0x000fe20000004200 */
[----:B------:R-:W-:Y:S02]  /*4420*/  ISETP.GT.AND P1, PT, R2, 0x50, PT ;  /* 0x000000500200780c */ /* 0x000fe40003f24270 */
[----:B------:R-:W-:Y:S02]  /*4430*/  FSEL R179, R30, -INF , P0 ;  /* 0xff8000001eb37808 */ /* 0x000fe40000000000 */
[----:B------:R-:W-:-:S02]  /*4440*/  FMNMX.FTZ R5, R176, R5, !PT ;  /* 0x00000005b0057209 */ /* 0x000fc40007810000 */
[----:B------:R-:W-:Y:S02]  /*4450*/  FMNMX.FTZ R101, R170, R101, !PT ;  /* 0x00000065aa657209 */ /* 0x000fe40007810000 */
[----:B------:R-:W-:Y:S02]  /*4460*/  ISETP.GT.AND P0, PT, R2, 0x51, PT ;  /* 0x000000510200780c */ /* 0x000fe40003f04270 */
[----:B------:R-:W-:Y:S01]  /*4470*/  FSEL R110, R28, -INF , P1 ;  /* 0xff8000001c6e7808 */ /* 0x000fe20000800000 */
[----:B------:R-:W1:Y:S01]  /*4480*/  SHFL.BFLY PT, R6, R101, 0x2, 0x1f ;  /* 0x0c401f0065067f89 */ /* 0x000e6200000e0000 */
[----:B------:R-:W-:Y:S02]  /*4490*/  FMNMX.FTZ R5, R179, R5, !PT ;  /* 0x00000005b3057209 */ /* 0x000fe40007810000 */
[----:B------:R-:W-:Y:S02]  /*44a0*/  ISETP.GT.AND P1, PT, R2, 0x58, PT ;  /* 0x000000580200780c */ /* 0x000fe40003f24270 */
[----:B------:R-:W-:-:S02]  /*44b0*/  FSEL R183, R19, -INF , P0 ;  /* 0xff80000013b77808 */ /* 0x000fc40000000000 */
[----:B------:R-:W-:Y:S02]  /*44c0*/  FMNMX.FTZ R5, R110, R5, !PT ;  /* 0x000000056e057209 */ /* 0x000fe40007810000 */
[----:B------:R-:W-:Y:S02]  /*44d0*/  ISETP.GT.AND P0, PT, R2, 0x59, PT ;  /* 0x000000590200780c */ /* 0x000fe40003f04270 */
[----:B------:R-:W-:Y:S02]  /*44e0*/  FSEL R250, R17, -INF , P1 ;  /* 0xff80000011fa7808 */ /* 0x000fe40000800000 */
[----:B------:R-:W-:Y:S01]  /*44f0*/  FMNMX.FTZ R2, R183, R5, !PT ;  /* 0x00000005b7027209 */ /* 0x000fe20007810000 */
[----:B------:R-:W-:Y:S01]  /*4500*/  LDSM.16.MT88.4 R16, [R225+0x100] ;  /* 0x00010000e110783b */ /* 0x000fe20000004200 */
[----:B------:R-:W-:Y:S02]  /*4510*/  FSEL R251, R12, -INF , P0 ;  /* 0xff8000000cfb7808 */ /* 0x000fe40000000000 */
[----:B------:R-:W-:-:S04]  /*4520*/  FMNMX.FTZ R2, R250, R2, !PT ;  /* 0x00000002fa027209 */ /* 0x000fc80007810000 */
[----:B------:R-:W-:Y:S02]  /*4530*/  FMNMX.FTZ R2, R251, R2, !PT ;  /* 0x00000002fb027209 */ /* 0x000fe40007810000 */
[----:B-1----:R-:W-:-:S03]  /*4540*/  FMNMX.FTZ R101, R101, R6, !PT ;  /* 0x0000000665657209 */ /* 0x002fc60007810000 */
[----:B------:R-:W1:Y:S04]  /*4550*/  SHFL.BFLY PT, R5, R2, 0x2, 0x1f ;  /* 0x0c401f0002057f89 */ /* 0x000e6800000e0000 */
[----:B------:R-:W2:Y:S01]  /*4560*/  SHFL.BFLY PT, R6, R101, 0x1, 0x1f ;  /* 0x0c201f0065067f89 */ /* 0x000ea200000e0000 */
[----:B-1----:R-:W-:Y:S02]  /*4570*/  FMNMX.FTZ R2, R2, R5, !PT ;  /* 0x0000000502027209 */ /* 0x002fe40007810000 */
[----:B--2---:R-:W-:-:S03]  /*4580*/  FMNMX.FTZ R101, R101, R6, !PT ;  /* 0x0000000665657209 */ /* 0x004fc60007810000 */
[----:B------:R-:W1:Y:S01]  /*4590*/  SHFL.BFLY PT, R100, R2, 0x1, 0x1f ;  /* 0x0c201f0002647f89 */ /* 0x000e6200000e0000 */
[C---:B------:R-:W-:Y:S01]  /*45a0*/  FSETP.NEU.FTZ.AND P0, PT, R101.reuse, -INF , PT ;  /* 0xff8000006500780b */ /* 0x040fe20003f1d000 */
[----:B------:R-:W-:-:S05]  /*45b0*/  FMUL.FTZ R12, R101, c[0x0][0x2d0] ;  /* 0x0000b400650c7a20 */ /* 0x000fca0000410000 */
[----:B------:R-:W-:-:S05]  /*45c0*/  FSEL R12, R12, RZ, P0 ;  /* 0x000000ff0c0c7208 */ /* 0x000fca0000000000 */
[----:B------:R-:W-:-:S04]  /*45d0*/  FFMA.FTZ R5, R7, c[0x0][0x2d0], -R12 ;  /* 0x0000b40007057a23 */ /* 0x000fc8000001080c */
[----:B------:R2:W-:Y:S01]  /*45e0*/  MUFU.EX2 R65, R5 ;  /* 0x0000000500417308 */ /* 0x0005e20000000800 */
[----:B-1----:R-:W-:-:S04]  /*45f0*/  FMNMX.FTZ R100, R2, R100, !PT ;  /* 0x0000006402647209 */ /* 0x002fc80007810000 */
[C---:B------:R-:W-:Y:S01]  /*4600*/  FSETP.NEU.FTZ.AND P0, PT, R100.reuse, -INF , PT ;  /* 0xff8000006400780b */ /* 0x040fe20003f1d000 */
[----:B------:R-:W-:Y:S02]  /*4610*/  FMUL.FTZ R2, R100, c[0x0][0x2d0] ;  /* 0x0000b40064027a20 */ /* 0x000fe40000410000 */
[----:B--2---:R-:W-:-:S03]  /*4620*/  FFMA.FTZ R5, R9, c[0x0][0x2d0], -R12 ;  /* 0x0000b40009057a23 */ /* 0x004fc6000001080c */
[----:B------:R-:W-:Y:S02]  /*4630*/  FSEL R2, R2, RZ, P0 ;  /* 0x000000ff02027208 */ /* 0x000fe40000000000 */
[----:B------:R-:W-:Y:S01]  /*4640*/  PLOP3.LUT P0, PT, PT, PT, UP0, 0x80, 0x0 ;  /* 0x000000000000781c */ /* 0x000fe20003f0f008 */
[----:B------:R1:W2:Y:S02]  /*4650*/  MUFU.EX2 R27, R5 ;  /* 0x00000005001b7308 */ /* 0x0002a40000000800 */
[--C-:B------:R-:W-:Y:S02]  /*4660*/  FFMA.FTZ R4, R8, c[0x0][0x2d0], -R2.reuse ;  /* 0x0000b40008047a23 */ /* 0x100fe40000010802 */
[--C-:B------:R-:W-:Y:S02]  /*4670*/  FFMA.FTZ R3, R13, c[0x0][0x2d0], -R2.reuse ;  /* 0x0000b4000d037a23 */ /* 0x100fe40000010802 */
[----:B------:R-:W-:Y:S02]  /*4680*/  FFMA.FTZ R0, R21, c[0x0][0x2d0], -R2 ;  /* 0x0000b40015007a23 */ /* 0x000fe40000010802 */
[----:B------:R3:W-:Y:S01]  /*4690*/  MUFU.EX2 R13, R3 ;  /* 0x00000003000d7308 */ /* 0x0007e20000000800 */
[----:B-1----:R-:W-:-:S07]  /*46a0*/  FFMA.FTZ R5, R10, c[0x0][0x2d0], -R12 ;  /* 0x0000b4000a057a23 */ /* 0x002fce000001080c */
[----:B------:R1:W-:Y:S01]  /*46b0*/  MUFU.EX2 R180, R0 ;  /* 0x0000000000b47308 */ /* 0x0003e20000000800 */
[----:B--2---:R-:W-:Y:S01]  /*46c0*/  F2FP.BF16.PACK_AB R8, R27, R65 ;  /* 0x000000411b08723e */ /* 0x004fe200000010ff */
[----:B---3--:R-:W-:-:S06]  /*46d0*/  FFMA.FTZ R3, R20, c[0x0][0x2d0], -R2 ;  /* 0x0000b40014037a23 */ /* 0x008fcc0000010802 */
[----:B------:R2:W-:Y:S08]  /*46e0*/  MUFU.EX2 R111, R5 ;  /* 0x00000005006f7308 */ /* 0x0005f00000000800 */
[----:B------:R3:W-:Y:S01]  /*46f0*/  MUFU.EX2 R175, R3 ;  /* 0x0000000300af7308 */ /* 0x0007e20000000800 */
[----:B-1----:R-:W-:Y:S02]  /*4700*/  FFMA.FTZ R0, R25, c[0x0][0x2d0], -R2 ;  /* 0x0000b40019007a23 */ /* 0x002fe40000010802 */
[----:B--2---:R-:W-:-:S05]  /*4710*/  FFMA.FTZ R5, R14, c[0x0][0x2d0], -R12 ;  /* 0x0000b4000e057a23 */ /* 0x004fca000001080c */
[----:B------:R1:W-:Y:S01]  /*4720*/  MUFU.EX2 R182, R0 ;  /* 0x0000000000b67308 */ /* 0x0003e20000000800 */
[----:B---3--:R-:W-:-:S07]  /*4730*/  FFMA.FTZ R3, R23, c[0x0][0x2d0], -R12 ;  /* 0x0000b40017037a23 */ /* 0x008fce000001080c */
[----:B------:R2:W3:Y:S08]  /*4740*/  MUFU.EX2 R108, R5 ;  /* 0x00000005006c7308 */ /* 0x0004f00000000800 */
[----:B------:R4:W-:Y:S01]  /*4750*/  MUFU.EX2 R181, R3 ;  /* 0x0000000300b57308 */ /* 0x0009e20000000800 */
[----:B-1----:R-:W-:Y:S02]  /*4760*/  FFMA.FTZ R0, R36, c[0x0][0x2d0], -R2 ;  /* 0x0000b40024007a23 */ /* 0x002fe40000010802 */
[----:B------:R-:W-:Y:S01]  /*4770*/  LDSM.16.MT88.4 R36, [R229+0x3100] ;  /* 0x00310000e524783b */ /* 0x000fe20000004200 */
[----:B--2---:R-:W-:Y:S01]  /*4780*/  FFMA.FTZ R5, R15, c[0x0][0x2d0], -R12 ;  /* 0x0000b4000f057a23 */ /* 0x004fe2000001080c */
[----:B---3--:R-:W-:-:S03]  /*4790*/  F2FP.BF16.PACK_AB R10, R108, R111 ;  /* 0x0000006f6c0a723e */ /* 0x008fc600000010ff */
[----:B------:R1:W-:Y:S01]  /*47a0*/  MUFU.EX2 R15, R4 ;  /* 0x00000004000f7308 */ /* 0x0003e20000000800 */
[----:B----4-:R-:W-:-:S07]  /*47b0*/  FFMA.FTZ R3, R24, c[0x0][0x2d0], -R12 ;  /* 0x0000b40018037a23 */ /* 0x010fce000001080c */
[----:B------:R-:W-:Y:S01]  /*47c0*/  MUFU.EX2 R174, R5 ;  /* 0x0000000500ae7308 */ /* 0x000fe20000000800 */
[----:B-1----:R-:W-:-:S07]  /*47d0*/  FFMA.FTZ R4, R11, c[0x0][0x2d0], -R2 ;  /* 0x0000b4000b047a23 */ /* 0x002fce0000010802 */
[----:B------:R1:W-:Y:S01]  /*47e0*/  MUFU.EX2 R172, R3 ;  /* 0x0000000300ac7308 */ /* 0x0003e20000000800 */
[----:B------:R-:W-:-:S07]  /*47f0*/  F2FP.BF16.PACK_AB R11, R175, R13 ;  /* 0x0000000daf0b723e */ /* 0x000fce00000010ff */
[----:B------:R2:W3:Y:S01]  /*4800*/  MUFU.EX2 R14, R4 ;  /* 0x00000004000e7308 */ /* 0x0004e20000000800 */
[----:B-1----:R-:W-:-:S07]  /*4810*/  FFMA.FTZ R3, R26, c[0x0][0x2d0], -R12 ;  /* 0x0000b4001a037a23 */ /* 0x002fce000001080c */
[----:B------:R1:W-:Y:S01]  /*4820*/  MUFU.EX2 R77, R0 ;  /* 0x00000000004d7308 */ /* 0x0003e20000000800 */
[----:B--2---:R-:W2:Y:S01]  /*4830*/  LDSM.16.MT88.4 R4, [R226+0x100] ;  /* 0x00010000e204783b */ /* 0x004ea20000004200 */
[----:B---3--:R-:W-:-:S06]  /*4840*/  F2FP.BF16.PACK_AB R9, R14, R15 ;  /* 0x0000000f0e09723e */ /* 0x008fcc00000010ff */
[----:B------:R3:W-:Y:S01]  /*4850*/  MUFU.EX2 R76, R3 ;  /* 0x00000003004c7308 */ /* 0x0007e20000000800 */
[C---:B------:R-:W-:Y:S01]  /*4860*/  HMMA.16816.F32.BF16 R60, R8.reuse, R16, RZ ;  /* 0x00000010083c723c */ /* 0x040fe200000418ff */
[----:B-1----:R-:W-:Y:S02]  /*4870*/  MOV R0, R65 ;  /* 0x0000004100007202 */ /* 0x002fe40000000f00 */
[----:B------:R-:W1:Y:S05]  /*4880*/  LDSM.16.MT88.4 R64, [R225+0x3100] ;  /* 0x00310000e140783b */ /* 0x000e6a0000004200 */
[----:B------:R-:W-:Y:S01]  /*4890*/  HMMA.16816.F32.BF16 R52, R8, R18, RZ ;  /* 0x000000120834723c */ /* 0x000fe200000418ff */
[----:B---3--:R-:W-:-:S04]  /*48a0*/  FFMA.FTZ R3, R22, c[0x0][0x2d0], -R2 ;  /* 0x0000b40016037a23 */ /* 0x008fc80000010802 */
[----:B------:R3:W4:Y:S03]  /*48b0*/  MUFU.EX2 R252, R3 ;  /* 0x0000000300fc7308 */ /* 0x0007260000000800 */
[C---:B------:R-:W-:Y:S08]  /*48c0*/  HMMA.16816.F32.BF16 R20, R8.reuse, R48, RZ ;  /* 0x000000300814723c */ /* 0x040ff000000418ff */
[----:B------:R-:W-:Y:S01]  /*48d0*/  HMMA.16816.F32.BF16 R16, R8, R50, RZ ;  /* 0x000000320810723c */ /* 0x000fe200000418ff */
[----:B------:R-:W-:Y:S01]  /*48e0*/  LDSM.16.MT88.4 R48, [R225+0x6100] ;  /* 0x00610000e130783b */ /* 0x000fe20000004200 */
[----:B---3--:R-:W-:-:S06]  /*48f0*/  IMAD.MOV.U32 R3, RZ, RZ, R27 ;  /* 0x000000ffff037224 */ /* 0x008fcc00078e001b */
[C---:B--2---:R-:W-:Y:S07]  /*4900*/  HMMA.16816.F32.BF16 R28, R8.reuse, R4, RZ ;  /* 0x00000004081c723c */ /* 0x044fee00000418ff */
[----:B------:R-:W-:Y:S01]  /*4910*/  F2FP.BF16.PACK_AB R4, R181, R174 ;  /* 0x000000aeb504723e */ /* 0x000fe200000010ff */
[----:B------:R-:W-:Y:S01]  /*4920*/  HMMA.16816.F32.BF16 R24, R8, R6, RZ ;  /* 0x000000060818723c */ /* 0x000fe200000418ff */
[----:B----4-:R-:W-:-:S06]  /*4930*/  F2FP.BF16.PACK_AB R5, R180, R252 ;  /* 0x000000fcb405723e */ /* 0x010fcc00000010ff */
[----:B------:R-:W-:Y:S02]  /*4940*/  F2FP.BF16.PACK_AB R6, R76, R172 ;  /* 0x000000ac4c06723e */ /* 0x000fe400000010ff */
[----:B------:R-:W-:-:S07]  /*4950*/  F2FP.BF16.PACK_AB R7, R77, R182 ;  /* 0x000000b64d07723e */ /* 0x000fce00000010ff */
[C---:B------:R-:W-:Y:S08]  /*4960*/  HMMA.16816.F32.BF16 R152, R4.reuse, R40, R60 ;  /* 0x000000280498723c */ /* 0x040ff0000004183c */
[----:B------:R-:W-:Y:S01]  /*4970*/  HMMA.16816.F32.BF16 R144, R4, R42, R52 ;  /* 0x0000002a0490723c */ /* 0x000fe20000041834 */
[----:B------:R-:W-:Y:S07]  /*4980*/  LDSM.16.MT88.4 R52, [R226+0x6100] ;  /* 0x00610000e234783b */ /* 0x000fee0000004200 */
[----:B------:R-:W-:Y:S08]  /*4990*/  HMMA.16816.F32.BF16 R40, R8, R56, RZ ;  /* 0x000000380828723c */ /* 0x000ff000000418ff */
[C---:B------:R-:W-:Y:S08]  /*49a0*/  HMMA.16816.F32.BF16 R140, R4.reuse, R32, R28 ;  /* 0x00000020048c723c */ /* 0x040ff0000004181c */
[C---:B------:R-:W-:Y:S01]  /*49b0*/  HMMA.16816.F32.BF16 R124, R4.reuse, R34, R24 ;  /* 0x00000022047c723c */ /* 0x040fe20000041818 */
[----:B------:R-:W2:Y:S07]  /*49c0*/  LDSM.16.MT88.4 R32, [R225+0x3900] ;  /* 0x00390000e120783b */ /* 0x000eae0000004200 */
[C---:B------:R-:W-:Y:S08]  /*49d0*/  HMMA.16816.F32.BF16 R116, R4.reuse, R44, R20 ;  /* 0x0000002c0474723c */ /* 0x040ff00000041814 */
[----:B------:R-:W-:Y:S01]  /*49e0*/  HMMA.16816.F32.BF16 R148, R4, R46, R16 ;  /* 0x0000002e0494723c */ /* 0x000fe20000041810 */
[----:B------:R-:W3:Y:S07]  /*49f0*/  LDSM.16.MT88.4 R44, [R228+0x3100] ;  /* 0x00310000e42c783b */ /* 0x000eee0000004200 */
[C---:B------:R-:W-:Y:S08]  /*4a00*/  HMMA.16816.F32.BF16 R28, R8.reuse, R58, RZ ;  /* 0x0000003a081c723c */ /* 0x040ff000000418ff */
[C---:B-1----:R-:W-:Y:S08]  /*4a10*/  HMMA.16816.F32.BF16 R24, R8.reuse, R64, RZ ;  /* 0x000000400818723c */ /* 0x042ff000000418ff */
[C---:B------:R-:W-:Y:S08]  /*4a20*/  HMMA.16816.F32.BF16 R20, R8.reuse, R66, RZ ;  /* 0x000000420814723c */ /* 0x040ff000000418ff */
[----:B------:R-:W-:Y:S07]  /*4a30*/  HMMA.16816.F32.BF16 R16, R8, R72, RZ ;  /* 0x000000480810723c */ /* 0x000fee00000418ff */
[----:B------:R-:W-:Y:S01]  /*4a40*/  IMAD.MOV.U32 R73, RZ, RZ, R77 ;  /* 0x000000ffff497224 */ /* 0x000fe200078e004d */
[C---:B------:R-:W-:Y:S01]  /*4a50*/  HMMA.16816.F32.BF16 R128, R4.reuse, R80, R40 ;  /* 0x000000500480723c */ /* 0x040fe20000041828 */
[----:B------:R-:W-:Y:S01]  /*4a60*/  IMAD.MOV.U32 R72, RZ, RZ, R76 ;  /* 0x000000ffff487224 */ /* 0x000fe200078e004c */
[----:B------:R-:W1:Y:S04]  /*4a70*/  LDSM.16.MT88.4 R40, [R229+0x6100] ;  /* 0x00610000e528783b */ /* 0x000e680000004200 */
[----:B------:R-:W4:Y:S02]  /*4a80*/  LDSM.16.MT88.4 R76, [R228+0x6100] ;  /* 0x00610000e44c783b */ /* 0x000f240000004200 */
[C---:B------:R-:W-:Y:S02]  /*4a90*/  HMMA.16816.F32.BF16 R112, R4.reuse, R82, R28 ;  /* 0x000000520470723c */ /* 0x040fe4000004181c */
[----:B------:R-:W5:Y:S06]  /*4aa0*/  LDSM.16.MT88.4 R80, [R225+0x6900] ;  /* 0x00690000e150783b */ /* 0x000f6c0000004200 */
[C---:B--2---:R-:W-:Y:S08]  /*4ab0*/  HMMA.16816.F32.BF16 R120, R4.reuse, R32, R24 ;  /* 0x000000200478723c */ /* 0x044ff00000041818 */
[----:B------:R-:W-:Y:S08]  /*4ac0*/  HMMA.16816.F32.BF16 R132, R4, R34, R20 ;  /* 0x000000220484723c */ /* 0x000ff00000041814 */
[C---:B------:R-:W-:Y:S08]  /*4ad0*/  HMMA.16816.F32.BF16 R32, R8.reuse, R36, RZ ;  /* 0x000000240820723c */ /* 0x040ff000000418ff */
[C---:B------:R-:W-:Y:S08]  /*4ae0*/  HMMA.16816.F32.BF16 R28, R8.reuse, R38, RZ ;  /* 0x00000026081c723c */ /* 0x040ff000000418ff */
[----:B---3--:R-:W-:Y:S08]  /*4af0*/  HMMA.16816.F32.BF16 R24, R8, R44, RZ ;  /* 0x0000002c0818723c */ /* 0x008ff000000418ff */
[----:B------:R-:W-:Y:S07]  /*4b00*/  HMMA.16816.F32.BF16 R136, R4, R68, R16 ;  /* 0x000000440488723c */ /* 0x000fee0000041810 */
[----:B------:R-:W-:Y:S01]  /*4b10*/  MOV R68, R111 ;  /* 0x0000006f00447202 */ /* 0x000fe20000000f00 */
[----:B------:R-:W-:Y:S01]  /*4b20*/  HMMA.16816.F32.BF16 R64, R8, R74, RZ ;  /* 0x0000004a0840723c */ /* 0x000fe200000418ff */
[----:B------:R-:W-:-:S06]  /*4b30*/  IMAD.MOV.U32 R69, RZ, RZ, R110 ;  /* 0x000000ffff457224 */ /* 0x000fcc00078e006e */
[----:B------:R-:W-:Y:S01]  /*4b40*/  MOV R75, R108 ;  /* 0x0000006c004b7202 */ /* 0x000fe20000000f00 */
[----:B------:R-:W-:Y:S01]  /*4b50*/  HMMA.16816.F32.BF16 R20, R8, R46, RZ ;  /* 0x0000002e0814723c */ /* 0x000fe200000418ff */
[----:B------:R-:W-:-:S07]  /*4b60*/  IMAD.MOV.U32 R74, RZ, RZ, R109 ;  /* 0x000000ffff4a7224 */ /* 0x000fce00078e006d */
[C---:B------:R-:W-:Y:S08]  /*4b70*/  HMMA.16816.F32.BF16 R16, R8.reuse, R48, RZ ;  /* 0x000000300810723c */ /* 0x040ff000000418ff */
[C---:B------:R-:W-:Y:S08]  /*4b80*/  HMMA.16816.F32.BF16 R60, R8.reuse, R50, RZ ;  /* 0x00000032083c723c */ /* 0x040ff000000418ff */
[C---:B-1----:R-:W-:Y:S08]  /*4b90*/  HMMA.16816.F32.BF16 R48, R8.reuse, R40, RZ ;  /* 0x000000280830723c */ /* 0x042ff000000418ff */
[C---:B------:R-:W-:Y:S08]  /*4ba0*/  HMMA.16816.F32.BF16 R44, R8.reuse, R42, RZ ;  /* 0x0000002a082c723c */ /* 0x040ff000000418ff */
[C---:B----4-:R-:W-:Y:S07]  /*4bb0*/  HMMA.16816.F32.BF16 R40, R8.reuse, R76, RZ ;  /* 0x0000004c0828723c */ /* 0x050fee00000418ff */
[----:B------:R-:W-:Y:S01]  /*4bc0*/  IMAD.MOV.U32 R77, RZ, RZ, R106 ;  /* 0x000000ffff4d7224 */ /* 0x000fe200078e006a */
[----:B------:R-:W-:Y:S01]  /*4bd0*/  HMMA.16816.F32.BF16 R56, R8, R52, RZ ;  /* 0x000000340838723c */ /* 0x000fe200000418ff */
[----:B------:R-:W-:-:S07]  /*4be0*/  IMAD.MOV.U32 R76, RZ, RZ, R107 ;  /* 0x000000ffff4c7224 */ /* 0x000fce00078e006b */
[C---:B------:R-:W-:Y:S08]  /*4bf0*/  HMMA.16816.F32.BF16 R52, R8.reuse, R54, RZ ;  /* 0x000000360834723c */ /* 0x040ff000000418ff */
[----:B------:R-:W-:Y:S07]  /*4c00*/  HMMA.16816.F32.BF16 R36, R8, R78, RZ ;  /* 0x0000004e0824723c */ /* 0x000fee00000418ff */
[----:B------:R-:W-:Y:S01]  /*4c10*/  MOV R10, R105 ;  /* 0x00000069000a7202 */ /* 0x000fe20000000f00 */
[----:B------:R-:W-:Y:S01]  /*4c20*/  IMAD.MOV.U32 R11, RZ, RZ, R104 ;  /* 0x000000ffff0b7224 */ /* 0x000fe200078e0068 */
[C---:B------:R-:W-:Y:S08]  /*4c30*/  HMMA.16816.F32.BF16 R108, R4.reuse, R70, R64 ;  /* 0x00000046046c723c */ /* 0x040ff00000041840 */
[----:B------:R-:W-:Y:S07]  /*4c40*/  HMMA.16816.F32.BF16 R104, R4, R88, R32 ;  /* 0x000000580468723c */ /* 0x000fee0000041820 */
[----:B------:R-:W-:Y:S01]  /*4c50*/  IMAD.MOV.U32 R89, RZ, RZ, R76 ;  /* 0x000000ffff597224 */ /* 0x000fe200078e004c */
[----:B------:R-:W-:-:S02]  /*4c60*/  MOV R88, R77 ;  /* 0x0000004d00587202 */ /* 0x000fc40000000f00 */
[----:B------:R-:W-:Y:S07]  /*4c70*/  HMMA.16816.F32.BF16 R76, R4, R90, R28 ;  /* 0x0000005a044c723c */ /* 0x000fee000004181c */
[----:B------:R-:W-:Y:S01]  /*4c80*/  IMAD.MOV.U32 R28, RZ, RZ, R74 ;  /* 0x000000ffff1c7224 */ /* 0x000fe200078e004a */
[----:B------:R-:W-:Y:S01]  /*4c90*/  MOV R30, R72 ;  /* 0x00000048001e7202 */ /* 0x000fe20000000f00 */
[----:B------:R-:W-:Y:S01]  /*4ca0*/  IMAD.MOV.U32 R31, RZ, RZ, R75 ;  /* 0x000000ffff1f7224 */ /* 0x000fe200078e004b */
[----:B------:R-:W-:Y:S01]  /*4cb0*/  MOV R90, R173 ;  /* 0x000000ad005a7202 */ /* 0x000fe20000000f00 */
[----:B------:R-:W-:-:S02]  /*4cc0*/  IMAD.MOV.U32 R29, RZ, RZ, R73 ;  /* 0x000000ffff1d7224 */ /* 0x000fc400078e0049 */
[----:B------:R-:W-:Y:S01]  /*4cd0*/  HMMA.16816.F32.BF16 R72, R4, R84, R24 ;  /* 0x000000540448723c */ /* 0x000fe20000041818 */
[----:B------:R-:W-:-:S06]  /*4ce0*/  IMAD.MOV.U32 R91, RZ, RZ, R170 ;  /* 0x000000ffff5b7224 */ /* 0x000fcc00078e00aa */
[----:B------:R-:W-:Y:S01]  /*4cf0*/  IMAD.MOV.U32 R25, RZ, RZ, R68 ;  /* 0x000000ffff197224 */ /* 0x000fe200078e0044 */
[C---:B------:R-:W-:Y:S01]  /*4d00*/  HMMA.16816.F32.BF16 R84, R4.reuse, R86, R20 ;  /* 0x000000560454723c */ /* 0x040fe20000041814 */
[----:B------:R-:W-:Y:S01]  /*4d10*/  IMAD.MOV.U32 R24, RZ, RZ, R69 ;  /* 0x000000ffff187224 */ /* 0x000fe200078e0045 */
[----:B------:R-:W1:Y:S01]  /*4d20*/  LDSM.16.MT88.4 R20, [R226+0x6900] ;  /* 0x00690000e214783b */ /* 0x000e620000004200 */
[----:B------:R-:W-:Y:S01]  /*4d30*/  IMAD.MOV.U32 R27, RZ, RZ, R10 ;  /* 0x000000ffff1b7224 */ /* 0x000fe200078e000a */
[----:B------:R-:W-:Y:S02]  /*4d40*/  MOV R26, R11 ;  /* 0x0000000b001a7202 */ /* 0x000fe40000000f00 */
[----:B------:R-:W-:Y:S02]  /*4d50*/  LDSM.16.MT88.4 R8, [R228+0x6900] ;  /* 0x00690000e408783b */ /* 0x000fe40000004200 */
[C---:B-----5:R-:W-:Y:S02]  /*4d60*/  HMMA.16816.F32.BF16 R68, R4.reuse, R80, R16 ;  /* 0x000000500444723c */ /* 0x060fe40000041810 */
[----:B------:R-:W2:Y:S06]  /*4d70*/  LDSM.16.MT88.4 R16, [R229+0x6900] ;  /* 0x00690000e510783b */ /* 0x000eac0000004200 */
[C---:B------:R-:W-:Y:S08]  /*4d80*/  HMMA.16816.F32.BF16 R80, R4.reuse, R82, R60 ;  /* 0x000000520450723c */ /* 0x040ff0000004183c */
[C---:B-1----:R-:W-:Y:S08]  /*4d90*/  HMMA.16816.F32.BF16 R64, R4.reuse, R20, R56 ;  /* 0x000000140440723c */ /* 0x042ff00000041838 */
[C---:B--2---:R-:W-:Y:S07]  /*4da0*/  HMMA.16816.F32.BF16 R56, R4.reuse, R16, R48 ;  /* 0x000000100438723c */ /* 0x044fee0000041830 */
[----:B------:R-:W-:Y:S01]  /*4db0*/  IMAD.MOV.U32 R49, RZ, RZ, R0 ;  /* 0x000000ffff317224 */ /* 0x000fe200078e0000 */
[----:B------:R-:W-:Y:S01]  /*4dc0*/  MOV R50, R3 ;  /* 0x0000000300327202 */ /* 0x000fe20000000f00 */
[----:B------:R-:W-:Y:S01]  /*4dd0*/  FFMA.FTZ R0, R96, c[0x0][0x2d0], -R12 ;  /* 0x0000b40060007a23 */ /* 0x000fe2000001080c */
[----:B------:R-:W-:Y:S01]  /*4de0*/  HMMA.16816.F32.BF16 R32, R4, R10, R36 ;  /* 0x0000000a0420723c */ /* 0x000fe20000041824 */
[----:B------:R-:W-:-:S02]  /*4df0*/  IMAD.MOV.U32 R51, RZ, RZ, R252 ;  /* 0x000000ffff337224 */ /* 0x000fc400078e00fc */
[----:B------:R1:W-:Y:S01]  /*4e00*/  MUFU.EX2 R3, R0 ;  /* 0x0000000000037308 */ /* 0x0003e20000000800 */
[----:B------:R-:W-:Y:S02]  /*4e10*/  IMAD.MOV.U32 R48, RZ, RZ, R88 ;  /* 0x000000ffff307224 */ /* 0x000fe400078e0058 */
[----:B------:R-:W-:Y:S01]  /*4e20*/  IMAD.MOV.U32 R88, RZ, RZ, R174 ;  /* 0x000000ffff587224 */ /* 0x000fe200078e00ae */
[----:B------:R-:W-:Y:S01]  /*4e30*/  MOV R39, R28 ;  /* 0x0000001c00277202 */ /* 0x000fe20000000f00 */
[----:B------:R-:W-:Y:S01]  /*4e40*/  HMMA.16816.F32.BF16 R44, R4, R18, R44 ;  /* 0x00000012042c723c */ /* 0x000fe2000004182c */
[----:B------:R-:W2:Y:S01]  /*4e50*/  LDSM.16.MT88.4 R16, [R225+0x1100] ;  /* 0x00110000e110783b */ /* 0x000ea20000004200 */
[----:B------:R-:W-:Y:S02]  /*4e60*/  IMAD.MOV.U32 R37, RZ, RZ, R25 ;  /* 0x000000ffff257224 */ /* 0x000fe400078e0019 */
[----:B------:R-:W-:-:S04]  /*4e70*/  IMAD.MOV.U32 R38, RZ, RZ, R26 ;  /* 0x000000ffff267224 */ /* 0x000fc800078e001a */
[----:B------:R-:W-:Y:S01]  /*4e80*/  HMMA.16816.F32.BF16 R40, R4, R8, R40 ;  /* 0x000000080428723c */ /* 0x000fe20000041828 */
[----:B------:R-:W3:Y:S01]  /*4e90*/  LDSM.16.MT88.4 R8, [R226+0x1100] ;  /* 0x00110000e208783b */ /* 0x000ee20000004200 */
[----:B-1----:R-:W-:-:S04]  /*4ea0*/  FFMA.FTZ R0, R97, c[0x0][0x2d0], -R12 ;  /* 0x0000b40061007a23 */ /* 0x002fc8000001080c */
[----:B------:R1:W4:Y:S02]  /*4eb0*/  MUFU.EX2 R170, R0 ;  /* 0x0000000000aa7308 */ /* 0x0003240000000800 */
[----:B------:R-:W-:Y:S01]  /*4ec0*/  HMMA.16816.F32.BF16 R60, R4, R22, R52 ;  /* 0x00000016043c723c */ /* 0x000fe20000041834 */
[----:B------:R-:W5:Y:S01]  /*4ed0*/  LDSM.16.MT88.4 R20, [R229+0x1100] ;  /* 0x00110000e514783b */ /* 0x000f620000004200 */
[----:B-1----:R-:W-:-:S05]  /*4ee0*/  FFMA.FTZ R0, R98, c[0x0][0x2d0], -R12 ;  /* 0x0000b40062007a23 */ /* 0x002fca000001080c */
[----:B----4-:R-:W-:Y:S01]  /*4ef0*/  F2FP.BF16.PACK_AB R4, R170, R3 ;  /* 0x00000003aa04723e */ /* 0x010fe200000010ff */
[----:B------:R1:W-:Y:S02]  /*4f00*/  MUFU.EX2 R173, R0 ;  /* 0x0000000000ad7308 */ /* 0x0003e40000000800 */
[----:B-1----:R-:W-:-:S06]  /*4f10*/  FFMA.FTZ R0, R99, c[0x0][0x2d0], -R12 ;  /* 0x0000b40063007a23 */ /* 0x002fcc000001080c */
[----:B------:R1:W4:Y:S02]  /*4f20*/  MUFU.EX2 R36, R0 ;  /* 0x0000000000247308 */ /* 0x0003240000000800 */
[----:B-1----:R-:W-:Y:S01]  /*4f30*/  FFMA.FTZ R0, R94, c[0x0][0x2d0], -R2 ;  /* 0x0000b4005e007a23 */ /* 0x002fe20000010802 */
[----:B----4-:R-:W-:-:S05]  /*4f40*/  F2FP.BF16.PACK_AB R6, R36, R173 ;  /* 0x000000ad2406723e */ /* 0x010fca00000010ff */
[----:B------:R1:W-:Y:S02]  /*4f50*/  MUFU.EX2 R252, R0 ;  /* 0x0000000000fc7308 */ /* 0x0003e40000000800 */
[----:B-1----:R-:W-:-:S06]  /*4f60*/  FFMA.FTZ R0, R93, c[0x0][0x2d0], -R2 ;  /* 0x0000b4005d007a23 */ /* 0x002fcc0000010802 */
[----:B------:R1:W4:Y:S02]  /*4f70*/  MUFU.EX2 R28, R0 ;  /* 0x00000000001c7308 */ /* 0x0003240000000800 */
[----:B-1----:R-:W-:Y:S01]  /*4f80*/  FFMA.FTZ R0, R92, c[0x0][0x2d0], -R2 ;  /* 0x0000b4005c007a23 */ /* 0x002fe20000010802 */
[----:B----4-:R-:W-:-:S05]  /*4f90*/  F2FP.BF16.PACK_AB R5, R28, R252 ;  /* 0x000000fc1c05723e */ /* 0x010fca00000010ff */
[----:B------:R1:W-:Y:S02]  /*4fa0*/  MUFU.EX2 R174, R0 ;  /* 0x0000000000ae7308 */ /* 0x0003e40000000800 */
[----:B-1----:R-:W-:-:S06]  /*4fb0*/  FFMA.FTZ R0, R95, c[0x0][0x2d0], -R2 ;  /* 0x0000b4005f007a23 */ /* 0x002fcc0000010802 */
[----:B------:R-:W1:Y:S02]  /*4fc0*/  MUFU.EX2 R0, R0 ;  /* 0x0000000000007308 */ /* 0x000e640000000800 */
[----:B-1----:R-:W-:-:S07]  /*4fd0*/  F2FP.BF16.PACK_AB R7, R0, R174 ;  /* 0x000000ae0007723e */ /* 0x002fce00000010ff */
[C---:B--2---:R-:W-:Y:S07]  /*4fe0*/  HMMA.16816.F32.BF16 R52, R4.reuse, R16, R152 ;  /* 0x000000100434723c */ /* 0x044fee0000041898 */
[----:B------:R-:W-:Y:S01]  /*4ff0*/  IMAD.MOV.U32 R155, RZ, RZ, R48 ;  /* 0x000000ffff9b7224 */ /* 0x000fe200078e0030 */
[----:B------:R-:W-:Y:S01]  /*5000*/  MOV R154, R49 ;  /* 0x00000031009a7202 */ /* 0x000fe20000000f00 */
[----:B------:R-:W-:Y:S01]  /*5010*/  IMAD.MOV.U32 R153, RZ, RZ, R50 ;  /* 0x000000ffff997224 */ /* 0x000fe200078e0032 */
[----:B---3--:R-:W-:Y:S01]  /*5020*/  HMMA.16816.F32.BF16 R92, R4, R10, R124 ;  /* 0x0000000a045c723c */ /* 0x008fe2000004187c */
[----:B------:R-:W-:-:S07]  /*5030*/  IMAD.MOV.U32 R152, RZ, RZ, R51 ;  /* 0x000000ffff987224 */ /* 0x000fce00078e0033 */
[C---:B------:R-:W-:Y:S01]  /*5040*/  HMMA.16816.F32.BF16 R48, R4.reuse, R18, R144 ;  /* 0x000000120430723c */ /* 0x040fe20000041890 */
[----:B------:R-:W1:Y:S06]  /*5050*/  LDSM.16.MT88.4 R16, [R228+0x1100] ;  /* 0x00110000e410783b */ /* 0x000e6c0000004200 */
[----:B------:R-:W-:Y:S01]  /*5060*/  MOV R144, R90 ;  /* 0x0000005a00907202 */ /* 0x000fe20000000f00 */
[----:B------:R-:W-:Y:S01]  /*5070*/  IMAD.MOV.U32 R145, RZ, RZ, R91 ;  /* 0x000000ffff917224 */ /* 0x000fe200078e005b */
[----:B------:R-:W-:Y:S01]  /*5080*/  MOV R147, R89 ;  /* 0x0000005900937202 */ /* 0x000fe20000000f00 */
[----:B------:R-:W-:Y:S01]  /*5090*/  IMAD.MOV.U32 R146, RZ, RZ, R88 ;  /* 0x000000ffff927224 */ /* 0x000fe200078e0058 */
[C---:B-----5:R-:W-:Y:S08]  /*50a0*/  HMMA.16816.F32.BF16 R96, R4.reuse, R20, R116 ;  /* 0x000000140460723c */ /* 0x060ff00000041874 */
[C---:B------:R-:W-:Y:S01]  /*50b0*/  HMMA.16816.F32.BF16 R88, R4.reuse, R8, R140 ;  /* 0x000000080458723c */ /* 0x040fe2000004188c */
[----:B------:R-:W2:Y:S06]  /*50c0*/  LDSM.16.MT88.4 R8, [R225+0x4100] ;  /* 0x00410000e108783b */ /* 0x000eac0000004200 */
[----:B------:R-:W-:Y:S01]  /*50d0*/  IMAD.MOV.U32 R140, RZ, RZ, R29 ;  /* 0x000000ffff8c7224 */ /* 0x000fe200078e001d */
[----:B------:R-:W-:Y:S01]  /*50e0*/  MOV R142, R31 ;  /* 0x0000001f008e7202 */ /* 0x000fe20000000f00 */
[----:B------:R-:W-:Y:S01]  /*50f0*/  IMAD.MOV.U32 R141, RZ, RZ, R30 ;  /* 0x000000ffff8d7224 */ /* 0x000fe200078e001e */
[C---:B------:R-:W-:Y:S01]  /*5100*/  HMMA.16816.F32.BF16 R116, R4.reuse, R22, R148 ;  /* 0x000000160474723c */ /* 0x040fe20000041894 */
[----:B------:R-:W-:Y:S01]  /*5110*/  IMAD.MOV.U32 R143, RZ, RZ, R28 ;  /* 0x000000ffff8f7224 */ /* 0x000fe200078e001c */
[----:B------:R-:W-:Y:S04]  /*5120*/  LDSM.16.MT88.4 R20, [R226+0x7100] ;  /* 0x00710000e214783b */ /* 0x000fe80000004200 */
[----:B------:R-:W3:Y:S02]  /*5130*/  LDSM.16.MT88.4 R28, [R226+0x4100] ;  /* 0x00410000e21c783b */ /* 0x000ee40000004200 */
[C---:B-1----:R-:W-:Y:S08]  /*5140*/  HMMA.16816.F32.BF16 R128, R4.reuse, R16, R128 ;  /* 0x000000100480723c */ /* 0x042ff00000041880 */
[C---:B------:R-:W-:Y:S01]  /*5150*/  HMMA.16816.F32.BF16 R112, R4.reuse, R18, R112 ;  /* 0x000000120470723c */ /* 0x040fe20000041870 */
[----:B------:R-:W1:Y:S07]  /*5160*/  LDSM.16.MT88.4 R16, [R229+0x4100] ;  /* 0x00410000e510783b */ /* 0x000e6e0000004200 */
[C---:B--2---:R-:W-:Y:S08]  /*5170*/  HMMA.16816.F32.BF16 R120, R4.reuse, R8, R120 ;  /* 0x000000080478723c */ /* 0x044ff00000041878 */
[C---:B------:R-:W-:Y:S01]  /*5180*/  HMMA.16816.F32.BF16 R132, R4.reuse, R10, R132 ;  /* 0x0000000a0484723c */ /* 0x040fe20000041884 */
[----:B------:R-:W2:Y:S07]  /*5190*/  LDSM.16.MT88.4 R8, [R228+0x4100] ;  /* 0x00410000e408783b */ /* 0x000eae0000004200 */
[C---:B---3--:R-:W-:Y:S07]  /*51a0*/  HMMA.16816.F32.BF16 R136, R4.reuse, R28, R136 ;  /* 0x0000001c0488723c */ /* 0x048fee0000041888 */
[----:B------:R-:W-:Y:S01]  /*51b0*/  IMAD.MOV.U32 R29, RZ, RZ, R39 ;  /* 0x000000ffff1d7224 */ /* 0x000fe200078e0027 */
[----:B------:R-:W-:Y:S01]  /*51c0*/  MOV R28, R24 ;  /* 0x00000018001c7202 */ /* 0x000fe20000000f00 */
[----:B------:R-:W-:Y:S01]  /*51d0*/  HMMA.16816.F32.BF16 R148, R4, R30, R108 ;  /* 0x0000001e0494723c */ /* 0x000fe2000004186c */
[----:B------:R-:W-:-:S02]  /*51e0*/  MOV R39, R27 ;  /* 0x0000001b00277202 */ /* 0x000fc40000000f00 */
[----:B------:R-:W3:Y:S04]  /*51f0*/  LDSM.16.MT88.4 R24, [R225+0x7100] ;  /* 0x00710000e118783b */ /* 0x000ee80000004200 */
[----:B------:R-:W-:Y:S01]  /*5200*/  MOV R108, R144 ;  /* 0x00000090006c7202 */ /* 0x000fe20000000f00 */
[----:B------:R-:W-:Y:S01]  /*5210*/  IMAD.MOV.U32 R109, RZ, RZ, R145 ;  /* 0x000000ffff6d7224 */ /* 0x000fe200078e0091 */
[----:B------:R-:W-:Y:S01]  /*5220*/  MOV R111, R147 ;  /* 0x00000093006f7202 */ /* 0x000fe20000000f00 */
[----:B------:R-:W-:Y:S01]  /*5230*/  IMAD.MOV.U32 R110, RZ, RZ, R146 ;  /* 0x000000ffff6e7224 */ /* 0x000fe200078e0092 */
[----:B-1----:R-:W-:Y:S01]  /*5240*/  HMMA.16816.F32.BF16 R124, R4, R18, R76 ;  /* 0x00000012047c723c */ /* 0x002fe2000004184c */
[----:B------:R-:W-:Y:S02]  /*5250*/  IMAD.MOV.U32 R30, RZ, RZ, R140 ;  /* 0x000000ffff1e7224 */ /* 0x000fe400078e008c */
[----:B------:R-:W-:-:S05]  /*5260*/  IMAD.MOV.U32 R31, RZ, RZ, R141 ;  /* 0x000000ffff1f7224 */ /* 0x000fca00078e008d */
[C---:B------:R-:W-:Y:S01]  /*5270*/  HMMA.16816.F32.BF16 R144, R4.reuse, R16, R104 ;  /* 0x000000100490723c */ /* 0x040fe20000041868 */
[----:B------:R-:W1:Y:S07]  /*5280*/  LDSM.16.MT88.4 R16, [R229+0x7100] ;  /* 0x00710000e510783b */ /* 0x000e6e0000004200 */
[C---:B--2---:R-:W-:Y:S07]  /*5290*/  HMMA.16816.F32.BF16 R104, R4.reuse, R8, R72 ;  /* 0x000000080468723c */ /* 0x044fee0000041848 */
[----:B------:R-:W-:Y:S01]  /*52a0*/  IMAD.MOV.U32 R74, RZ, RZ, R142 ;  /* 0x000000ffff4a7224 */ /* 0x000fe200078e008e */
[C---:B------:R-:W-:Y:S01]  /*52b0*/  HMMA.16816.F32.BF16 R84, R4.reuse, R10, R84 ;  /* 0x0000000a0454723c */ /* 0x040fe20000041854 */
[----:B------:R-:W-:Y:S01]  /*52c0*/  IMAD.MOV.U32 R75, RZ, RZ, R143 ;  /* 0x000000ffff4b7224 */ /* 0x000fe200078e008f */
[----:B------:R-:W2:Y:S06]  /*52d0*/  LDSM.16.MT88.4 R8, [R228+0x7100] ;  /* 0x00710000e408783b */ /* 0x000eac0000004200 */
[C---:B---3--:R-:W-:Y:S07]  /*52e0*/  HMMA.16816.F32.BF16 R140, R4.reuse, R26, R80 ;  /* 0x0000001a048c723c */ /* 0x048fee0000041850 */
[----:B------:R-:W-:Y:S01]  /*52f0*/  MOV R82, R154 ;  /* 0x0000009a00527202 */ /* 0x000fe20000000f00 */
[----:B------:R-:W-:Y:S01]  /*5300*/  IMAD.MOV.U32 R154, RZ, RZ, R0 ;  /* 0x000000ffff9a7224 */ /* 0x000fe200078e0000 */
[----:B------:R-:W-:Y:S01]  /*5310*/  MOV R26, R74 ;  /* 0x0000004a001a7202 */ /* 0x000fe20000000f00 */
[----:B------:R-:W-:Y:S01]  /*5320*/  IMAD.MOV.U32 R27, RZ, RZ, R75 ;  /* 0x000000ffff1b7224 */ /* 0x000fe200078e004b */
[----:B------:R-:W-:Y:S01]  /*5330*/  HMMA.16816.F32.BF16 R76, R4, R24, R68 ;  /* 0x00000018044c723c */ /* 0x000fe20000041844 */
[----:B------:R-:W-:-:S02]  /*5340*/  FFMA.FTZ R0, R169, c[0x0][0x2d0], -R12 ;  /* 0x0000b400a9007a23 */ /* 0x000fc4000001080c */
[----:B------:R-:W-:Y:S02]  /*5350*/  IMAD.MOV.U32 R80, RZ, RZ, R111 ;  /* 0x000000ffff507224 */ /* 0x000fe400078e006f */
[----:B------:R-:W-:Y:S02]  /*5360*/  IMAD.MOV.U32 R111, RZ, RZ, R183 ;  /* 0x000000ffff6f7224 */ /* 0x000fe400078e00b7 */
[----:B------:R-:W-:Y:S01]  /*5370*/  MOV R25, R31 ;  /* 0x0000001f00197202 */ /* 0x000fe20000000f00 */
[----:B------:R-:W-:Y:S01]  /*5380*/  HMMA.16816.F32.BF16 R72, R4, R20, R64 ;  /* 0x000000140448723c */ /* 0x000fe20000041840 */
[----:B------:R-:W-:Y:S01]  /*5390*/  IMAD.MOV.U32 R31, RZ, RZ, R109 ;  /* 0x000000ffff1f7224 */ /* 0x000fe200078e006d */
[----:B------:R-:W-:Y:S01]  /*53a0*/  MOV R109, R251 ;  /* 0x000000fb006d7202 */ /* 0x000fe20000000f00 */
[----:B------:R-:W-:Y:S02]  /*53b0*/  IMAD.MOV.U32 R169, RZ, RZ, R181 ;  /* 0x000000ffffa97224 */ /* 0x000fe400078e00b5 */
[----:B------:R-:W-:-:S02]  /*53c0*/  IMAD.MOV.U32 R24, RZ, RZ, R30 ;  /* 0x000000ffff187224 */ /* 0x000fc400078e001e */
[----:B------:R-:W-:Y:S01]  /*53d0*/  MOV R20, R110 ;  /* 0x0000006e00147202 */ /* 0x000fe20000000f00 */
[----:B------:R-:W-:Y:S01]  /*53e0*/  IMAD.MOV.U32 R110, RZ, RZ, R250 ;  /* 0x000000ffff6e7224 */ /* 0x000fe200078e00fa */
[C---:B------:R-:W-:Y:S01]  /*53f0*/  HMMA.16816.F32.BF16 R68, R4.reuse, R22, R60 ;  /* 0x000000160444723c */ /* 0x040fe2000004183c */
[----:B------:R3:W-:Y:S01]  /*5400*/  MUFU.EX2 R250, R0 ;  /* 0x0000000000fa7308 */ /* 0x0007e20000000800 */
[----:B------:R-:W-:Y:S02]  /*5410*/  IMAD.MOV.U32 R21, RZ, RZ, R108 ;  /* 0x000000ffff157224 */ /* 0x000fe400078e006c */
[----:B------:R-:W-:Y:S01]  /*5420*/  IMAD.MOV.U32 R83, RZ, RZ, R153 ;  /* 0x000000ffff537224 */ /* 0x000fe200078e0099 */
[----:B------:R-:W-:Y:S01]  /*5430*/  MOV R153, R37 ;  /* 0x0000002500997202 */ /* 0x000fe20000000f00 */
[----:B------:R-:W-:Y:S01]  /*5440*/  IMAD.MOV.U32 R81, RZ, RZ, R36 ;  /* 0x000000ffff517224 */ /* 0x000fe200078e0024 */
[----:B------:R-:W-:Y:S01]  /*5450*/  MOV R63, R182 ;  /* 0x000000b6003f7202 */ /* 0x000fe20000000f00 */
[----:B-1----:R-:W-:Y:S01]  /*5460*/  HMMA.16816.F32.BF16 R64, R4, R16, R56 ;  /* 0x000000100440723c */ /* 0x002fe20000041838 */
[----:B------:R-:W-:-:S02]  /*5470*/  IMAD.MOV.U32 R30, RZ, RZ, R38 ;  /* 0x000000ffff1e7224 */ /* 0x000fc400078e0026 */
[----:B------:R-:W-:-:S05]  /*5480*/  IMAD.MOV.U32 R108, RZ, RZ, R39 ;  /* 0x000000ffff6c7224 */ /* 0x000fca00078e0027 */
[C---:B------:R-:W-:Y:S01]  /*5490*/  HMMA.16816.F32.BF16 R44, R4.reuse, R18, R44 ;  /* 0x00000012042c723c */ /* 0x040fe2000004182c */
[----:B---3--:R-:W-:Y:S01]  /*54a0*/  FFMA.FTZ R0, R168, c[0x0][0x2d0], -R12 ;  /* 0x0000b400a8007a23 */ /* 0x008fe2000001080c */
[----:B------:R-:W1:Y:S01]  /*54b0*/  LDSM.16.MT88.4 R16, [R225+0x1900] ;  /* 0x00190000e110783b */ /* 0x000e620000004200 */
[----:B------:R-:W-:Y:S02]  /*54c0*/  IMAD.MOV.U32 R168, RZ, RZ, R180 ;  /* 0x000000ffffa87224 */ /* 0x000fe400078e00b4 */
[----:B------:R3:W4:Y:S03]  /*54d0*/  MUFU.EX2 R183, R0 ;  /* 0x0000000000b77308 */ /* 0x0007260000000800 */
[C---:B--2---:R-:W-:Y:S08]  /*54e0*/  HMMA.16816.F32.BF16 R36, R4.reuse, R8, R40 ;  /* 0x000000080424723c */ /* 0x044ff00000041828 */
[----:B------:R-:W-:Y:S01]  /*54f0*/  HMMA.16816.F32.BF16 R32, R4, R10, R32 ;  /* 0x0000000a0420723c */ /* 0x000fe20000041820 */
[----:B------:R-:W2:Y:S01]  /*5500*/  LDSM.16.MT88.4 R8, [R226+0x1900] ;  /* 0x00190000e208783b */ /* 0x000ea20000004200 */
[----:B---3--:R-:W-:-:S05]  /*5510*/  FFMA.FTZ R0, R167, c[0x0][0x2d0], -R12 ;  /* 0x0000b400a7007a23 */ /* 0x008fca000001080c */
[----:B----4-:R-:W-:Y:S01]  /*5520*/  F2FP.BF16.PACK_AB R4, R183, R250 ;  /* 0x000000fab704723e */ /* 0x010fe200000010ff */
[----:B------:R3:W-:Y:S02]  /*5530*/  MUFU.EX2 R182, R0 ;  /* 0x0000000000b67308 */ /* 0x0007e40000000800 */
[----:B---3--:R-:W-:-:S06]  /*5540*/  FFMA.FTZ R0, R166, c[0x0][0x2d0], -R12 ;  /* 0x0000b400a6007a23 */ /* 0x008fcc000001080c */
[----:B------:R3:W4:Y:S02]  /*5550*/  MUFU.EX2 R251, R0 ;  /* 0x0000000000fb7308 */ /* 0x0007240000000800 */
[----:B---3--:R-:W-:Y:S01]  /*5560*/  FFMA.FTZ R0, R164, c[0x0][0x2d0], -R2 ;  /* 0x0000b400a4007a23 */ /* 0x008fe20000010802 */
[----:B----4-:R-:W-:Y:S01]  /*5570*/  F2FP.BF16.PACK_AB R6, R251, R182 ;  /* 0x000000b6fb06723e */ /* 0x010fe200000010ff */
[----:B------:R-:W-:-:S04]  /*5580*/  IMAD.MOV.U32 R164, RZ, RZ, R63 ;  /* 0x000000ffffa47224 */ /* 0x000fc800078e003f */
[----:B------:R3:W-:Y:S02]  /*5590*/  MUFU.EX2 R167, R0 ;  /* 0x0000000000a77308 */ /* 0x0007e40000000800 */
[----:B---3--:R-:W-:Y:S02]  /*55a0*/  FFMA.FTZ R0, R103, c[0x0][0x2d0], -R2 ;  /* 0x0000b40067007a23 */ /* 0x008fe40000010802 */
[----:B------:R-:W-:-:S04]  /*55b0*/  IMAD.MOV.U32 R103, RZ, RZ, R20 ;  /* 0x000000ffff677224 */ /* 0x000fc800078e0014 */
[----:B------:R3:W4:Y:S02]  /*55c0*/  MUFU.EX2 R166, R0 ;  /* 0x0000000000a67308 */ /* 0x0007240000000800 */
[----:B---3--:R-:W-:Y:S01]  /*55d0*/  FFMA.FTZ R0, R102, c[0x0][0x2d0], -R2 ;  /* 0x0000b40066007a23 */ /* 0x008fe20000010802 */
[----:B----4-:R-:W-:Y:S02]  /*55e0*/  F2FP.BF16.PACK_AB R5, R166, R167 ;  /* 0x000000a7a605723e */ /* 0x010fe400000010ff */
[----:B------:R-:W-:-:S03]  /*55f0*/  MOV R102, R21 ;  /* 0x0000001500667202 */ /* 0x000fc60000000f00 */
[----:B------:R3:W-:Y:S01]  /*5600*/  MUFU.EX2 R181, R0 ;  /* 0x0000000000b57308 */ /* 0x0007e20000000800 */
[----:B------:R-:W4:Y:S01]  /*5610*/  LDSM.16.MT88.4 R20, [R229+0x1900] ;  /* 0x00190000e514783b */ /* 0x000f220000004200 */
[----:B---3--:R-:W-:Y:S02]  /*5620*/  FFMA.FTZ R0, R165, c[0x0][0x2d0], -R2 ;  /* 0x0000b400a5007a23 */ /* 0x008fe40000010802 */
[----:B------:R-:W-:Y:S01]  /*5630*/  IMAD.MOV.U32 R165, RZ, RZ, R81 ;  /* 0x000000ffffa57224 */ /* 0x000fe200078e0051 */
[----:B------:R-:W-:-:S03]  /*5640*/  MOV R81, R31 ;  /* 0x0000001f00517202 */ /* 0x000fc60000000f00 */
[----:B------:R-:W3:Y:S02]  /*5650*/  MUFU.EX2 R180, R0 ;  /* 0x0000000000b47308 */ /* 0x000ee40000000800 */
[----:B---3--:R-:W-:Y:S02]  /*5660*/  F2FP.BF16.PACK_AB R7, R180, R181 ;  /* 0x000000b5b407723e */ /* 0x008fe400000010ff */
[----:B------:R-:W-:Y:S01]  /*5670*/  MOV R0, R80 ;  /* 0x0000005000007202 */ /* 0x000fe20000000f00 */
[----:B------:R-:W-:-:S04]  /*5680*/  IMAD.MOV.U32 R80, RZ, RZ, R30 ;  /* 0x000000ffff507224 */ /* 0x000fc800078e001e */
[----:B-1----:R-:W-:Y:S01]  /*5690*/  HMMA.16816.F32.BF16 R60, R4, R16, R52 ;  /* 0x00000010043c723c */ /* 0x002fe20000041834 */
[----:B------:R-:W-:-:S07]  /*56a0*/  FFMA.FTZ R0, R0, c[0x0][0x2d0], -R12 ;  /* 0x0000b40000007a23 */ /* 0x000fce000001080c */
[C---:B------:R-:W-:Y:S01]  /*56b0*/  HMMA.16816.F32.BF16 R56, R4.reuse, R18, R48 ;  /* 0x000000120438723c */ /* 0x040fe20000041830 */
[----:B------:R-:W1:Y:S07]  /*56c0*/  LDSM.16.MT88.4 R16, [R228+0x1900] ;  /* 0x00190000e410783b */ /* 0x000e6e0000004200 */
[C---:B--2---:R-:W-:Y:S07]  /*56d0*/  HMMA.16816.F32.BF16 R52, R4.reuse, R8, R88 ;  /* 0x000000080434723c */ /* 0x044fee0000041858 */
[----:B------:R-:W-:Y:S01]  /*56e0*/  IMAD.MOV.U32 R90, RZ, RZ, R28 ;  /* 0x000000ffff5a7224 */ /* 0x000fe200078e001c */
[----:B------:R-:W-:Y:S01]  /*56f0*/  HMMA.16816.F32.BF16 R48, R4, R10, R92 ;  /* 0x0000000a0430723c */ /* 0x000fe2000004185c */
[----:B------:R-:W2:Y:S01]  /*5700*/  LDSM.16.MT88.4 R8, [R225+0x4900] ;  /* 0x00490000e108783b */ /* 0x000ea20000004200 */
[----:B------:R-:W-:-:S03]  /*5710*/  IMAD.MOV.U32 R91, RZ, RZ, R29 ;  /* 0x000000ffff5b7224 */ /* 0x000fc600078e001d */
[----:B------:R-:W3:Y:S03]  /*5720*/  LDSM.16.MT88.4 R28, [R226+0x4900] ;  /* 0x00490000e21c783b */ /* 0x000ee60000004200 */
[C---:B----4-:R-:W-:Y:S07]  /*5730*/  HMMA.16816.F32.BF16 R40, R4.reuse, R20, R96 ;  /* 0x000000140428723c */ /* 0x050fee0000041860 */
[----:B------:R-:W-:Y:S01]  /*5740*/  MOV R20, R175 ;  /* 0x000000af00147202 */ /* 0x000fe20000000f00 */
[----:B------:R-:W-:Y:S01]  /*5750*/  IMAD.MOV.U32 R21, RZ, RZ, R174 ;  /* 0x000000ffff157224 */ /* 0x000fe200078e00ae */
[----:B------:R-:W-:Y:S01]  /*5760*/  MOV R97, R172 ;  /* 0x000000ac00617202 */ /* 0x000fe20000000f00 */
[----:B------:R-:W-:Y:S01]  /*5770*/  IMAD.MOV.U32 R96, RZ, RZ, R173 ;  /* 0x000000ffff607224 */ /* 0x000fe200078e00ad */
[----:B------:R-:W-:Y:S01]  /*5780*/  MOV R98, R80 ;  /* 0x0000005000627202 */ /* 0x000fe20000000f00 */
[----:B------:R-:W-:Y:S01]  /*5790*/  HMMA.16816.F32.BF16 R172, R4, R22, R116 ;  /* 0x0000001604ac723c */ /* 0x000fe20000041874 */
[----:B------:R-:W-:-:S06]  /*57a0*/  IMAD.MOV.U32 R99, RZ, RZ, R108 ;  /* 0x000000ffff637224 */ /* 0x000fcc00078e006c */
[----:B------:R-:W-:Y:S01]  /*57b0*/  IMAD.MOV.U32 R119, RZ, RZ, R90 ;  /* 0x000000ffff777224 */ /* 0x000fe200078e005a */
[C---:B-1----:R-:W-:Y:S08]  /*57c0*/  HMMA.16816.F32.BF16 R128, R4.reuse, R16, R128 ;  /* 0x000000100480723c */ /* 0x042ff00000041880 */
[C---:B------:R-:W-:Y:S01]  /*57d0*/  HMMA.16816.F32.BF16 R92, R4.reuse, R18, R112 ;  /* 0x00000012045c723c */ /* 0x040fe20000041870 */
[----:B------:R-:W1:Y:S06]  /*57e0*/  LDSM.16.MT88.4 R16, [R229+0x4900] ;  /* 0x00490000e510783b */ /* 0x000e6c0000004200 */
[----:B------:R-:W-:Y:S01]  /*57f0*/  IMAD.MOV.U32 R115, RZ, RZ, R91 ;  /* 0x000000ffff737224 */ /* 0x000fe200078e005b */
[----:B------:R-:W-:Y:S01]  /*5800*/  MOV R113, R110 ;  /* 0x0000006e00717202 */ /* 0x000fe20000000f00 */
[----:B------:R-:W-:Y:S01]  /*5810*/  IMAD.MOV.U32 R114, RZ, RZ, R109 ;  /* 0x000000ffff727224 */ /* 0x000fe200078e006d */
[----:B--2---:R-:W-:Y:S01]  /*5820*/  HMMA.16816.F32.BF16 R88, R4, R10, R132 ;  /* 0x0000000a0458723c */ /* 0x004fe20000041884 */
[----:B------:R-:W-:-:S06]  /*5830*/  IMAD.MOV.U32 R112, RZ, RZ, R111 ;  /* 0x000000ffff707224 */ /* 0x000fcc00078e006f */
[----:B------:R-:W-:Y:S01]  /*5840*/  IMAD.MOV.U32 R133, RZ, RZ, R168 ;  /* 0x000000ffff857224 */ /* 0x000fe200078e00a8 */
[----:B------:R-:W-:Y:S01]  /*5850*/  HMMA.16816.F32.BF16 R108, R4, R8, R120 ;  /* 0x00000008046c723c */ /* 0x000fe20000041878 */
[----:B------:R-:W2:Y:S01]  /*5860*/  LDSM.16.MT88.4 R8, [R228+0x4900] ;  /* 0x00490000e408783b */ /* 0x000ea20000004200 */
[----:B------:R-:W-:Y:S01]  /*5870*/  IMAD.MOV.U32 R132, RZ, RZ, R169 ;  /* 0x000000ffff847224 */ /* 0x000fe200078e00a9 */
[----:B------:R-:W-:Y:S01]  /*5880*/  MOV R134, R97 ;  /* 0x0000006100867202 */ /* 0x000fe20000000f00 */
[----:B------:R-:W-:-:S03]  /*5890*/  IMAD.MOV.U32 R135, RZ, RZ, R83 ;  /* 0x000000ffff877224 */ /* 0x000fc600078e0053 */
[----:B------:R-:W-:Y:S01]  /*58a0*/  IMAD.MOV.U32 R121, RZ, RZ, R81 ;  /* 0x000000ffff797224 */ /* 0x000fe200078e0051 */
[----:B---3--:R-:W-:Y:S01]  /*58b0*/  HMMA.16816.F32.BF16 R148, R4, R30, R148 ;  /* 0x0000001e0494723c */ /* 0x008fe20000041894 */
[----:B------:R-:W-:Y:S01]  /*58c0*/  MOV R120, R82 ;  /* 0x0000005200787202 */ /* 0x000fe20000000f00 */
[----:B------:R-:W-:Y:S02]  /*58d0*/  IMAD.MOV.U32 R123, RZ, RZ, R96 ;  /* 0x000000ffff7b7224 */ /* 0x000fe400078e0060 */
[----:B------:R-:W-:-:S03]  /*58e0*/  IMAD.MOV.U32 R122, RZ, RZ, R21 ;  /* 0x000000ffff7a7224 */ /* 0x000fc600078e0015 */
[----:B------:R-:W-:Y:S01]  /*58f0*/  IMAD.MOV.U32 R30, RZ, RZ, R171 ;  /* 0x000000ffff1e7224 */ /* 0x000fe200078e00ab */
[----:B------:R-:W-:Y:S01]  /*5900*/  HMMA.16816.F32.BF16 R80, R4, R28, R136 ;  /* 0x0000001c0450723c */ /* 0x000fe20000041888 */
[----:B------:R-:W-:-:S06]  /*5910*/  IMAD.MOV.U32 R31, RZ, RZ, R170 ;  /* 0x000000ffff1f7224 */ /* 0x000fcc00078e00aa */
[----:B------:R-:W-:Y:S01]  /*5920*/  MOV R28, R26 ;  /* 0x0000001a001c7202 */ /* 0x000fe20000000f00 */
[C---:B-1----:R-:W-:Y:S01]  /*5930*/  HMMA.16816.F32.BF16 R168, R4.reuse, R16, R144 ;  /* 0x0000001004a8723c */ /* 0x042fe20000041890 */
[----:B------:R-:W-:Y:S01]  /*5940*/  IMAD.MOV.U32 R29, RZ, RZ, R27 ;  /* 0x000000ffff1d7224 */ /* 0x000fe200078e001b */
[----:B------:R-:W-:Y:S01]  /*5950*/  MOV R138, R20 ;  /* 0x00000014008a7202 */ /* 0x000fe20000000f00 */
[----:B------:R-:W-:Y:S01]  /*5960*/  IMAD.MOV.U32 R136, RZ, RZ, R24 ;  /* 0x000000ffff887224 */ /* 0x000fe200078e0018 */
[----:B------:R-:W-:Y:S01]  /*5970*/  MOV R137, R25 ;  /* 0x0000001900897202 */ /* 0x000fe20000000f00 */
[----:B------:R-:W-:Y:S01]  /*5980*/  IMAD.MOV.U32 R139, RZ, RZ, R119 ;  /* 0x000000ffff8b7224 */ /* 0x000fe200078e0077 */
[----:B------:R-:W1:Y:S01]  /*5990*/  LDSM.16.MT88.4 R24, [R225+0x7900] ;  /* 0x00790000e118783b */ /* 0x000e620000004200 */
[----:B------:R-:W-:Y:S01]  /*59a0*/  MOV R146, R98 ;  /* 0x0000006200927202 */ /* 0x000fe20000000f00 */
[----:B------:R-:W-:Y:S01]  /*59b0*/  IMAD.MOV.U32 R147, RZ, RZ, R99 ;  /* 0x000000ffff937224 */ /* 0x000fe200078e0063 */
[C---:B------:R-:W-:Y:S01]  /*59c0*/  HMMA.16816.F32.BF16 R116, R4.reuse, R18, R124 ;  /* 0x000000120474723c */ /* 0x040fe2000004187c */
[----:B------:R-:W3:Y:S02]  /*59d0*/  LDSM.16.MT88.4 R16, [R229+0x7900] ;  /* 0x00790000e510783b */ /* 0x000ee40000004200 */
[----:B------:R-:W-:Y:S01]  /*59e0*/  IMAD.MOV.U32 R145, RZ, RZ, R146 ;  /* 0x000000ffff917224 */ /* 0x000fe200078e0092 */
[----:B------:R-:W-:Y:S01]  /*59f0*/  MOV R146, R147 ;  /* 0x0000009300927202 */ /* 0x000fe20000000f00 */
[----:B------:R-:W-:Y:S01]  /*5a00*/  IMAD.MOV.U32 R147, RZ, RZ, R30 ;  /* 0x000000ffff937224 */ /* 0x000fe200078e001e */
[----:B------:R-:W-:Y:S01]  /*5a10*/  LDSM.16.MT88.4 R20, [R226+0x7900] ;  /* 0x00790000e214783b */ /* 0x000fe20000004200 */
[----:B------:R-:W-:Y:S01]  /*5a20*/  IMAD.MOV.U32 R30, RZ, RZ, R31 ;  /* 0x000000ffff1e7224 */ /* 0x000fe200078e001f */
[----:B------:R-:W-:Y:S01]  /*5a30*/  MOV R31, R28 ;  /* 0x0000001c001f7202 */ /* 0x000fe20000000f00 */
[----:B------:R-:W-:Y:S01]  /*5a40*/  IMAD.MOV.U32 R28, RZ, RZ, R29 ;  /* 0x000000ffff1c7224 */ /* 0x000fe200078e001d */
[----:B--2---:R-:W-:Y:S01]  /*5a50*/  HMMA.16816.F32.BF16 R96, R4, R8, R104 ;  /* 0x000000080460723c */ /* 0x004fe20000041868 */
[----:B------:R-:W-:Y:S01]  /*5a60*/  IMAD.MOV.U32 R29, RZ, RZ, R136 ;  /* 0x000000ffff1d7224 */ /* 0x000fe200078e0088 */
[----:B------:R-:W-:Y:S01]  /*5a70*/  MOV R136, R137 ;  /* 0x0000008900887202 */ /* 0x000fe20000000f00 */
[----:B------:R-:W-:-:S02]  /*5a80*/  IMAD.MOV.U32 R137, RZ, RZ, R138 ;  /* 0x000000ffff897224 */ /* 0x000fc400078e008a */
[----:B------:R-:W-:Y:S01]  /*5a90*/  IMAD.MOV.U32 R138, RZ, RZ, R139 ;  /* 0x000000ffff8a7224 */ /* 0x000fe200078e008b */
[----:B------:R-:W-:Y:S01]  /*5aa0*/  MOV R139, R135 ;  /* 0x00000087008b7202 */ /* 0x000fe20000000f00 */
[----:B------:R-:W-:Y:S01]  /*5ab0*/  IMAD.MOV.U32 R135, RZ, RZ, R120 ;  /* 0x000000ffff877224 */ /* 0x000fe200078e0078 */
[----:B------:R-:W-:Y:S01]  /*5ac0*/  HMMA.16816.F32.BF16 R84, R4, R10, R84 ;  /* 0x0000000a0454723c */ /* 0x000fe20000041854 */
[----:B------:R-:W-:Y:S01]  /*5ad0*/  IMAD.MOV.U32 R120, RZ, RZ, R121 ;  /* 0x000000ffff787224 */ /* 0x000fe200078e0079 */
[----:B------:R-:W-:Y:S01]  /*5ae0*/  MOV R121, R112 ;  /* 0x0000007000797202 */ /* 0x000fe20000000f00 */
[----:B------:R-:W-:Y:S01]  /*5af0*/  IMAD.MOV.U32 R112, RZ, RZ, R113 ;  /* 0x000000ffff707224 */ /* 0x000fe200078e0071 */
[----:B------:R-:W2:Y:S01]  /*5b00*/  LDSM.16.MT88.4 R8, [R228+0x7900] ;  /* 0x00790000e408783b */ /* 0x000ea20000004200 */
[----:B------:R-:W-:Y:S01]  /*5b10*/  MOV R113, R114 ;  /* 0x0000007200717202 */ /* 0x000fe20000000f00 */
[----:B------:R-:W-:Y:S01]  /*5b20*/  IMAD.MOV.U32 R114, RZ, RZ, R115 ;  /* 0x000000ffff727224 */ /* 0x000fe200078e0073 */
[----:B------:R-:W-:-:S02]  /*5b30*/  MOV R115, R102 ;  /* 0x0000006600737202 */ /* 0x000fc40000000f00 */
[----:B------:R4:W-:Y:S01]  /*5b40*/  MUFU.EX2 R102, R0 ;  /* 0x0000000000667308 */ /* 0x0009e20000000800 */
[C---:B-1----:R-:W-:Y:S01]  /*5b50*/  HMMA.16816.F32.BF16 R76, R4.reuse, R24, R76 ;  /* 0x00000018044c723c */ /* 0x042fe2000004184c */
[----:B----4-:R-:W-:Y:S02]  /*5b60*/  FFMA.FTZ R0, R145, c[0x0][0x2d0], -R12 ;  /* 0x0000b40091007a23 */ /* 0x010fe4000001080c */
        /* <DEDUP_REMOVED lines=15> */
[----:B---3--:R-:W-:Y:S01]  /*5c60*/  HMMA.16816.F32.BF16 R64, R4, R16, R64 ;  /* 0x000000100440723c */ /* 0x008fe20000041840 */
[----:B------:R1:W3:Y:S01]  /*5c70*/  MUFU.EX2 R154, R0 ;  /* 0x00000000009a7308 */ /* 0x0002e20000000800 */
[----:B------:R-:W-:Y:S01]  /*5c80*/  IMAD.MOV.U32 R124, RZ, RZ, R28 ;  /* 0x000000ffff7c7224 */ /* 0x000fe200078e001c */
[----:B------:R-:W-:Y:S01]  /*5c90*/  MOV R28, R29 ;  /* 0x0000001d001c7202 */ /* 0x000fe20000000f00 */
[----:B------:R-:W-:-:S04]  /*5ca0*/  IMAD.MOV.U32 R29, RZ, RZ, R152 ;  /* 0x000000ffff1d7224 */ /* 0x000fc800078e0098 */
[C---:B--2---:R-:W-:Y:S08]  /*5cb0*/  HMMA.16816.F32.BF16 R36, R4.reuse, R8, R36 ;  /* 0x000000080424723c */ /* 0x044ff00000041824 */
[C---:B------:R-:W-:Y:S01]  /*5cc0*/  HMMA.16816.F32.BF16 R32, R4.reuse, R10, R32 ;  /* 0x0000000a0420723c */ /* 0x040fe20000041820 */
[--C-:B-1----:R-:W-:Y:S01]  /*5cd0*/  FFMA.FTZ R0, R114, c[0x0][0x2d0], -R12.reuse ;  /* 0x0000b40072007a23 */ /* 0x102fe2000001080c */
[----:B------:R-:W-:Y:S01]  /*5ce0*/  MOV R114, R115 ;  /* 0x0000007300727202 */ /* 0x000fe20000000f00 */
[----:B------:R-:W-:Y:S01]  /*5cf0*/  IMAD.MOV.U32 R115, RZ, RZ, R103 ;  /* 0x000000ffff737224 */ /* 0x000fe200078e0067 */
[----:B------:R-:W-:Y:S01]  /*5d00*/  MOV R103, R155 ;  /* 0x0000009b00677202 */ /* 0x000fe20000000f00 */
[----:B------:R-:W1:Y:S01]  /*5d10*/  LDSM.16.MT88.4 R8, [R226+0x2100] ;  /* 0x00210000e208783b */ /* 0x000e620000004200 */
[----:B------:R2:W-:Y:S02]  /*5d20*/  MUFU.EX2 R155, R0 ;  /* 0x00000000009b7308 */ /* 0x0005e40000000800 */
[C---:B------:R-:W-:Y:S01]  /*5d30*/  HMMA.16816.F32.BF16 R44, R4.reuse, R18, R44 ;  /* 0x00000012042c723c */ /* 0x040fe2000004182c */
[----:B------:R-:W4:Y:S07]  /*5d40*/  LDSM.16.MT88.4 R16, [R225+0x2100] ;  /* 0x00210000e110783b */ /* 0x000f2e0000004200 */
[----:B------:R-:W-:Y:S01]  /*5d50*/  HMMA.16816.F32.BF16 R140, R4, R26, R140 ;  /* 0x0000001a048c723c */ /* 0x000fe2000004188c */
[----:B------:R-:W-:Y:S01]  /*5d60*/  LDSM.16.MT88.4 R24, [R225+0x8100] ;  /* 0x00810000e118783b */ /* 0x000fe20000004200 */
[----:B--2---:R-:W-:-:S02]  /*5d70*/  FFMA.FTZ R0, R145, c[0x0][0x2d0], -R12 ;  /* 0x0000b40091007a23 */ /* 0x004fc4000001080c */
        /* <DEDUP_REMOVED lines=12> */
[----:B------:R2:W5:Y:S01]  /*5e40*/  MUFU.EX2 R165, R0 ;  /* 0x0000000000a57308 */ /* 0x0005620000000800 */
[----:B------:R-:W-:Y:S01]  /*5e50*/  MOV R146, R153 ;  /* 0x0000009900927202 */ /* 0x000fe20000000f00 */
[C---:B------:R-:W-:Y:S01]  /*5e60*/  HMMA.16816.F32.BF16 R72, R4.reuse, R20, R72 ;  /* 0x000000140448723c */ /* 0x040fe20000041848 */
        /* <DEDUP_REMOVED lines=9> */
[----:B------:R-:W1:Y:S01]  /*5f00*/  LDSM.16.MT88.4 R20, [R229+0x2100] ;  /* 0x00210000e514783b */ /* 0x000e620000004200 */
[----:B--2---:R-:W-:Y:S01]  /*5f10*/  FFMA.FTZ R0, R178, c[0x0][0x2d0], -R2 ;  /* 0x0000b400b2007a23 */ /* 0x004fe20000010802 */
[----:B------:R-:W-:Y:S01]  /*5f20*/  MOV R178, R114 ;  /* 0x0000007200b27202 */ /* 0x000fe20000000f00 */
[----:B------:R-:W-:Y:S01]  /*5f30*/  IMAD.MOV.U32 R114, RZ, RZ, R115 ;  /* 0x000000ffff727224 */ /* 0x000fe200078e0073 */
[----:B------:R-:W-:-:S02]  /*5f40*/  MOV R115, R103 ;  /* 0x0000006700737202 */ /* 0x000fc40000000f00 */
[----:B------:R2:W-:Y:S01]  /*5f50*/  MUFU.EX2 R103, R0 ;  /* 0x0000000000677308 */ /* 0x0005e20000000800 */
[----:B---3--:R-:W-:Y:S02]  /*5f60*/  F2FP.BF16.PACK_AB R4, R154, R102 ;  /* 0x000000669a04723e */ /* 0x008fe400000010ff */
[----:B-----5:R-:W-:Y:S01]  /*5f70*/  F2FP.BF16.PACK_AB R6, R165, R155 ;  /* 0x0000009ba506723e */ /* 0x020fe200000010ff */
[----:B--2---:R-:W-:Y:S02]  /*5f80*/  FFMA.FTZ R0, R177, c[0x0][0x2d0], -R2 ;  /* 0x0000b400b1007a23 */ /* 0x004fe40000010802 */
[----:B------:R-:W-:Y:S02]  /*5f90*/  IMAD.MOV.U32 R177, RZ, RZ, R145 ;  /* 0x000000ffffb17224 */ /* 0x000fe400078e0091 */
[----:B------:R2:W3:Y:S01]  /*5fa0*/  MUFU.EX2 R152, R0 ;  /* 0x0000000000987308 */ /* 0x0004e20000000800 */
[----:B------:R-:W-:Y:S01]  /*5fb0*/  IMAD.MOV.U32 R145, RZ, RZ, R138 ;  /* 0x000000ffff917224 */ /* 0x000fe200078e008a */
[----:B------:R-:W-:Y:S01]  /*5fc0*/  MOV R138, R112 ;  /* 0x00000070008a7202 */ /* 0x000fe20000000f00 */
[----:B--2---:R-:W-:Y:S01]  /*5fd0*/  FFMA.FTZ R0, R176, c[0x0][0x2d0], -R2 ;  /* 0x0000b400b0007a23 */ /* 0x004fe20000010802 */
[----:B---3--:R-:W-:-:S02]  /*5fe0*/  F2FP.BF16.PACK_AB R5, R152, R103 ;  /* 0x000000679805723e */ /* 0x008fc400000010ff */
[----:B------:R-:W-:Y:S02]  /*5ff0*/  MOV R176, R31 ;  /* 0x0000001f00b07202 */ /* 0x000fe40000000f00 */
[----:B------:R2:W-:Y:S02]  /*6000*/  MUFU.EX2 R153, R0 ;  /* 0x0000000000997308 */ /* 0x0005e40000000800 */
[----:B--2---:R-:W-:Y:S02]  /*6010*/  FFMA.FTZ R0, R179, c[0x0][0x2d0], -R2 ;  /* 0x0000b400b3007a23 */ /* 0x004fe40000010802 */
[----:B------:R-:W-:-:S04]  /*6020*/  IMAD.MOV.U32 R179, RZ, RZ, R114 ;  /* 0x000000ffffb37224 */ /* 0x000fc800078e0072 */
[----:B------:R-:W2:Y:S02]  /*6030*/  MUFU.EX2 R164, R0 ;  /* 0x0000000000a47308 */ /* 0x000ea40000000800 */
[----:B--2---:R-:W-:Y:S01]  /*6040*/  F2FP.BF16.PACK_AB R7, R164, R153 ;  /* 0x00000099a407723e */ /* 0x004fe200000010ff */
[----:B------:R-:W-:-:S04]  /*6050*/  IMAD.MOV.U32 R0, RZ, RZ, R115 ;  /* 0x000000ffff007224 */ /* 0x000fc800078e0073 */
[----:B------:R-:W-:Y:S02]  /*6060*/  FFMA.FTZ R0, R0, c[0x0][0x2d0], -R12 ;  /* 0x0000b40000007a23 */ /* 0x000fe4000001080c */
[C---:B-1----:R-:W-:Y:S08]  /*6070*/  HMMA.16816.F32.BF16 R112, R4.reuse, R8, R52 ;  /* 0x000000080470723c */ /* 0x042ff00000041834 */
[C---:B------:R-:W-:Y:S01]  /*6080*/  HMMA.16816.F32.BF16 R52, R4.reuse, R10, R48 ;  /* 0x0000000a0434723c */ /* 0x040fe20000041830 */
[----:B------:R-:W1:Y:S07]  /*6090*/  LDSM.16.MT88.4 R8, [R225+0x5100] ;  /* 0x00510000e108783b */ /* 0x000e6e0000004200 */
[C---:B----4-:R-:W-:Y:S08]  /*60a0*/  HMMA.16816.F32.BF16 R104, R4.reuse, R16, R60 ;  /* 0x000000100468723c */ /* 0x050ff0000004183c */
[C---:B------:R-:W-:Y:S01]  /*60b0*/  HMMA.16816.F32.BF16 R60, R4.reuse, R18, R56 ;  /* 0x00000012043c723c */ /* 0x040fe20000041838 */
[----:B------:R-:W2:Y:S07]  /*60c0*/  LDSM.16.MT88.4 R16, [R228+0x2100] ;  /* 0x00210000e410783b */ /* 0x000eae0000004200 */
[C---:B------:R-:W-:Y:S07]  /*60d0*/  HMMA.16816.F32.BF16 R48, R4.reuse, R22, R172 ;  /* 0x000000160430723c */ /* 0x040fee00000418ac */
[----:B------:R-:W-:Y:S01]  /*60e0*/  MOV R172, R136 ;  /* 0x0000008800ac7202 */ /* 0x000fe20000000f00 */
[----:B------:R-:W-:Y:S01]  /*60f0*/  IMAD.MOV.U32 R173, RZ, RZ, R137 ;  /* 0x000000ffffad7224 */ /* 0x000fe200078e0089 */
[----:B------:R-:W-:Y:S01]  /*6100*/  MOV R174, R138 ;  /* 0x0000008a00ae7202 */ /* 0x000fe20000000f00 */
[----:B------:R-:W-:Y:S01]  /*6110*/  IMAD.MOV.U32 R175, RZ, RZ, R139 ;  /* 0x000000ffffaf7224 */ /* 0x000fe200078e008b */
[----:B------:R-:W-:Y:S01]  /*6120*/  HMMA.16816.F32.BF16 R40, R4, R20, R40 ;  /* 0x000000140428723c */ /* 0x000fe20000041828 */
[----:B------:R-:W-:Y:S01]  /*6130*/  MOV R22, R144 ;  /* 0x0000009000167202 */ /* 0x000fe20000000f00 */
[----:B------:R-:W-:-:S05]  /*6140*/  IMAD.MOV.U32 R23, RZ, RZ, R145 ;  /* 0x000000ffff177224 */ /* 0x000fca00078e0091 */
[----:B------:R-:W-:Y:S01]  /*6150*/  MOV R20, R28 ;  /* 0x0000001c00147202 */ /* 0x000fe20000000f00 */
[C---:B-1----:R-:W-:Y:S01]  /*6160*/  HMMA.16816.F32.BF16 R136, R4.reuse, R8, R108 ;  /* 0x000000080488723c */ /* 0x042fe2000004186c */
[----:B------:R-:W-:Y:S02]  /*6170*/  IMAD.MOV.U32 R21, RZ, RZ, R29 ;  /* 0x000000ffff157224 */ /* 0x000fe400078e001d */
[----:B------:R-:W1:Y:S04]  /*6180*/  LDSM.16.MT88.4 R28, [R226+0x5100] ;  /* 0x00510000e21c783b */ /* 0x000e680000004200 */
[----:B------:R-:W-:Y:S01]  /*6190*/  MOV R110, R146 ;  /* 0x00000092006e7202 */ /* 0x000fe20000000f00 */
[----:B------:R-:W-:Y:S01]  /*61a0*/  IMAD.MOV.U32 R111, RZ, RZ, R147 ;  /* 0x000000ffff6f7224 */ /* 0x000fe200078e0093 */
[----:B------:R-:W-:Y:S01]  /*61b0*/  MOV R108, R20 ;  /* 0x00000014006c7202 */ /* 0x000fe20000000f00 */
[----:B------:R-:W-:Y:S01]  /*61c0*/  HMMA.16816.F32.BF16 R144, R4, R10, R88 ;  /* 0x0000000a0490723c */ /* 0x000fe20000041858 */
[----:B------:R-:W3:Y:S01]  /*61d0*/  LDSM.16.MT88.4 R8, [R228+0x5100] ;  /* 0x00510000e408783b */ /* 0x000ee20000004200 */
[----:B------:R-:W-:-:S06]  /*61e0*/  IMAD.MOV.U32 R109, RZ, RZ, R21 ;  /* 0x000000ffff6d7224 */ /* 0x000fcc00078e0015 */
[C---:B--2---:R-:W-:Y:S08]  /*61f0*/  HMMA.16816.F32.BF16 R128, R4.reuse, R16, R128 ;  /* 0x000000100480723c */ /* 0x044ff00000041880 */
[C---:B------:R-:W-:Y:S01]  /*6200*/  HMMA.16816.F32.BF16 R56, R4.reuse, R18, R92 ;  /* 0x000000120438723c */ /* 0x040fe2000004185c */
[----:B------:R-:W2:Y:S07]  /*6210*/  LDSM.16.MT88.4 R16, [R229+0x5100] ;  /* 0x00510000e510783b */ /* 0x000eae0000004200 */
[C---:B------:R-:W-:Y:S08]  /*6220*/  HMMA.16816.F32.BF16 R76, R4.reuse, R24, R76 ;  /* 0x00000018044c723c */ /* 0x040ff0000004184c */
[C---:B------:R-:W-:Y:S07]  /*6230*/  HMMA.16816.F32.BF16 R24, R4.reuse, R26, R140 ;  /* 0x0000001a0418723c */ /* 0x040fee000004188c */
[----:B------:R-:W-:Y:S01]  /*6240*/  IMAD.MOV.U32 R143, RZ, RZ, R124 ;  /* 0x000000ffff8f7224 */ /* 0x000fe200078e007c */
[----:B-1----:R-:W-:Y:S01]  /*6250*/  HMMA.16816.F32.BF16 R80, R4, R28, R80 ;  /* 0x0000001c0450723c */ /* 0x002fe20000041850 */
[----:B------:R-:W-:Y:S01]  /*6260*/  IMAD.MOV.U32 R142, RZ, RZ, R3 ;  /* 0x000000ffff8e7224 */ /* 0x000fe200078e0003 */
[----:B------:R-:W-:Y:S01]  /*6270*/  MOV R141, R135 ;  /* 0x00000087008d7202 */ /* 0x000fe20000000f00 */
[----:B------:R-:W-:-:S05]  /*6280*/  IMAD.MOV.U32 R140, RZ, RZ, R134 ;  /* 0x000000ffff8c7224 */ /* 0x000fca00078e0086 */
[C---:B------:R-:W-:Y:S07]  /*6290*/  HMMA.16816.F32.BF16 R92, R4.reuse, R30, R148 ;  /* 0x0000001e045c723c */ /* 0x040fee0000041894 */
[----:B------:R-:W-:Y:S01]  /*62a0*/  IMAD.MOV.U32 R149, RZ, RZ, R173 ;  /* 0x000000ffff957224 */ /* 0x000fe200078e00ad */
[----:B---3--:R-:W-:Y:S01]  /*62b0*/  HMMA.16816.F32.BF16 R28, R4, R8, R96 ;  /* 0x00000008041c723c */ /* 0x008fe20000041860 */
[----:B------:R-:W-:Y:S01]  /*62c0*/  MOV R150, R174 ;  /* 0x000000ae00967202 */ /* 0x000fe20000000f00 */
[----:B------:R-:W-:Y:S01]  /*62d0*/  IMAD.MOV.U32 R151, RZ, RZ, R175 ;  /* 0x000000ffff977224 */ /* 0x000fe200078e00af */
[----:B------:R-:W-:-:S02]  /*62e0*/  MOV R148, R110 ;  /* 0x0000006e00947202 */ /* 0x000fc40000000f00 */
[----:B------:R-:W-:Y:S02]  /*62f0*/  MOV R110, R179 ;  /* 0x000000b3006e7202 */ /* 0x000fe40000000f00 */
[----:B------:R-:W-:Y:S01]  /*6300*/  MOV R98, R177 ;  /* 0x000000b100627202 */ /* 0x000fe20000000f00 */
[----:B------:R-:W-:Y:S01]  /*6310*/  HMMA.16816.F32.BF16 R84, R4, R10, R84 ;  /* 0x0000000a0454723c */ /* 0x000fe20000041854 */
[----:B------:R-:W1:Y:S01]  /*6320*/  LDSM.16.MT88.4 R8, [R228+0x8100] ;  /* 0x00810000e408783b */ /* 0x000e620000004200 */
[----:B------:R-:W-:-:S06]  /*6330*/  IMAD.MOV.U32 R99, RZ, RZ, R178 ;  /* 0x000000ffff637224 */ /* 0x000fcc00078e00b2 */
[C---:B--2---:R-:W-:Y:S07]  /*6340*/  HMMA.16816.F32.BF16 R88, R4.reuse, R18, R116 ;  /* 0x000000120458723c */ /* 0x044fee0000041874 */
[----:B------:R-:W-:Y:S01]  /*6350*/  MOV R118, R22 ;  /* 0x0000001600767202 */ /* 0x000fe20000000f00 */
[----:B------:R-:W-:Y:S01]  /*6360*/  IMAD.MOV.U32 R117, RZ, RZ, R23 ;  /* 0x000000ffff757224 */ /* 0x000fe200078e0017 */
[----:B------:R-:W-:Y:S01]  /*6370*/  HMMA.16816.F32.BF16 R168, R4, R16, R168 ;  /* 0x0000001004a8723c */ /* 0x000fe200000418a8 */
[----:B------:R-:W2:Y:S01]  /*6380*/  LDSM.16.MT88.4 R20, [R226+0x8100] ;  /* 0x00810000e214783b */ /* 0x000ea20000004200 */
[----:B------:R-:W-:Y:S01]  /*6390*/  MOV R116, R172 ;  /* 0x000000ac00747202 */ /* 0x000fe20000000f00 */
[----:B------:R-:W-:-:S02]  /*63a0*/  IMAD.MOV.U32 R119, RZ, RZ, R111 ;  /* 0x000000ffff777224 */ /* 0x000fc400078e006f */
[----:B------:R-:W3:Y:S01]  /*63b0*/  LDSM.16.MT88.4 R16, [R229+0x8100] ;  /* 0x00810000e510783b */ /* 0x000ee20000004200 */
[----:B------:R-:W-:Y:S02]  /*63c0*/  IMAD.MOV.U32 R111, RZ, RZ, R176 ;  /* 0x000000ffff6f7224 */ /* 0x000fe400078e00b0 */
[----:B------:R-:W-:Y:S01]  /*63d0*/  IMAD.MOV.U32 R97, RZ, RZ, R118 ;  /* 0x000000ffff617224 */ /* 0x000fe200078e0076 */
[C---:B-1----:R-:W-:Y:S01]  /*63e0*/  HMMA.16816.F32.BF16 R32, R4.reuse, R10, R32 ;  /* 0x0000000a0420723c */ /* 0x042fe20000041820 */
[----:B------:R1:W-:Y:S07]  /*63f0*/  MUFU.EX2 R10, R0 ;  /* 0x00000000000a7308 */ /* 0x0003ee0000000800 */
[----:B------:R-:W-:Y:S01]  /*6400*/  HMMA.16816.F32.BF16 R36, R4, R8, R36 ;  /* 0x000000080424723c */ /* 0x000fe20000041824 */
[----:B-1----:R-:W-:-:S07]  /*6410*/  FFMA.FTZ R0, R98, c[0x0][0x2d0], -R12 ;  /* 0x0000b40062007a23 */ /* 0x002fce000001080c */
[C---:B--2---:R-:W-:Y:S01]  /*6420*/  HMMA.16816.F32.BF16 R172, R4.reuse, R20, R72 ;  /* 0x0000001404ac723c */ /* 0x044fe20000041848 */
[----:B------:R-:W-:Y:S01]  /*6430*/  MOV R98, R117 ;  /* 0x0000007500627202 */ /* 0x000fe20000000f00 */
[----:B------:R1:W2:Y:S05]  /*6440*/  MUFU.EX2 R9, R0 ;  /* 0x0000000000097308 */ /* 0x0002aa0000000800 */
[----:B------:R-:W-:Y:S01]  /*6450*/  IMAD.MOV.U32 R72, RZ, RZ, R126 ;  /* 0x000000ffff487224 */ /* 0x000fe200078e007e */
[----:B------:R-:W-:Y:S01]  /*6460*/  HMMA.16816.F32.BF16 R20, R4, R22, R68 ;  /* 0x000000160414723c */ /* 0x000fe20000041844 */
[----:B------:R-:W-:Y:S01]  /*6470*/  MOV R73, R127 ;  /* 0x0000007f00497202 */ /* 0x000fe20000000f00 */
[----:B------:R-:W-:Y:S01]  /*6480*/  IMAD.MOV.U32 R74, RZ, RZ, R132 ;  /* 0x000000ffff4a7224 */ /* 0x000fe200078e0084 */
[----:B------:R-:W-:-:S02]  /*6490*/  MOV R75, R133 ;  /* 0x00000085004b7202 */ /* 0x000fc40000000f00 */
[----:B------:R-:W-:Y:S02]  /*64a0*/  LDSM.16.MT88.4 R132, [R228+0x2900] ;  /* 0x00290000e484783b */ /* 0x000fe40000004200 */
[----:B------:R-:W-:Y:S01]  /*64b0*/  MOV R71, R125 ;  /* 0x0000007d00477202 */ /* 0x000fe20000000f00 */
[C---:B---3--:R-:W-:Y:S01]  /*64c0*/  HMMA.16816.F32.BF16 R176, R4.reuse, R16, R64 ;  /* 0x0000001004b0723c */ /* 0x048fe20000041840 */
[----:B------:R-:W3:Y:S01]  /*64d0*/  LDSM.16.MT88.4 R124, [R229+0x2900] ;  /* 0x00290000e57c783b */ /* 0x000ee20000004200 */
[----:B-1----:R-:W-:Y:S01]  /*64e0*/  FFMA.FTZ R0, R99, c[0x0][0x2d0], -R12 ;  /* 0x0000b40063007a23 */ /* 0x002fe2000001080c */
[----:B------:R-:W-:Y:S02]  /*64f0*/  MOV R99, R148 ;  /* 0x0000009400637202 */ /* 0x000fe40000000f00 */
[----:B------:R-:W-:Y:S01]  /*6500*/  LDSM.16.MT88.4 R64, [R228+0x5900] ;  /* 0x00590000e440783b */ /* 0x000fe20000004200 */
[----:B--2---:R-:W-:Y:S01]  /*6510*/  F2FP.BF16.PACK_AB R96, R9, R10 ;  /* 0x0000000a0960723e */ /* 0x004fe200000010ff */
[----:B------:R1:W-:Y:S01]  /*6520*/  MUFU.EX2 R8, R0 ;  /* 0x0000000000087308 */ /* 0x0003e20000000800 */
[----:B------:R-:W-:Y:S01]  /*6530*/  HMMA.16816.F32.BF16 R44, R4, R18, R44 ;  /* 0x00000012042c723c */ /* 0x000fe2000004182c */
[----:B------:R-:W-:Y:S01]  /*6540*/  MOV R148, R111 ;  /* 0x0000006f00947202 */ /* 0x000fe20000000f00 */
[----:B------:R-:W-:Y:S01]  /*6550*/  IMAD.MOV.U32 R16, RZ, RZ, R121 ;  /* 0x000000ffff107224 */ /* 0x000fe200078e0079 */
[----:B------:R-:W-:-:S04]  /*6560*/  MOV R17, R120 ;  /* 0x0000007800117202 */ /* 0x000fc80000000f00 */
[----:B------:R-:W-:Y:S01]  /*6570*/  MOV R19, R122 ;  /* 0x0000007a00137202 */ /* 0x000fe20000000f00 */
[----:B------:R-:W-:Y:S02]  /*6580*/  IMAD.MOV.U32 R18, RZ, RZ, R123 ;  /* 0x000000ffff127224 */ /* 0x000fe400078e007b */
[----:B-1----:R-:W-:Y:S01]  /*6590*/  FFMA.FTZ R0, R116, c[0x0][0x2d0], -R12 ;  /* 0x0000b40074007a23 */ /* 0x002fe2000001080c */
[----:B------:R-:W-:-:S03]  /*65a0*/  MOV R12, R141 ;  /* 0x0000008d000c7202 */ /* 0x000fc60000000f00 */
[----:B------:R1:W-:Y:S02]  /*65b0*/  MUFU.EX2 R7, R0 ;  /* 0x0000000000077308 */ /* 0x0003e40000000800 */
[--C-:B-1----:R-:W-:Y:S02]  /*65c0*/  FFMA.FTZ R0, R119, c[0x0][0x2d0], -R2.reuse ;  /* 0x0000b40077007a23 */ /* 0x102fe40000010802 */
[----:B------:R-:W1:Y:S04]  /*65d0*/  LDSM.16.MT88.4 R116, [R226+0x2900] ;  /* 0x00290000e274783b */ /* 0x000e680000004200 */
[----:B------:R2:W-:Y:S02]  /*65e0*/  MUFU.EX2 R6, R0 ;  /* 0x0000000000067308 */ /* 0x0005e40000000800 */
[----:B--2---:R-:W-:-:S02]  /*65f0*/  FFMA.FTZ R0, R149, c[0x0][0x2d0], -R2 ;  /* 0x0000b40095007a23 */ /* 0x004fc40000010802 */
[----:B------:R-:W-:-:S04]  /*6600*/  IMAD.MOV.U32 R149, RZ, RZ, R110 ;  /* 0x000000ffff957224 */ /* 0x000fc800078e006e */
[----:B------:R2:W4:Y:S02]  /*6610*/  MUFU.EX2 R5, R0 ;  /* 0x0000000000057308 */ /* 0x0005240000000800 */
[--C-:B--2---:R-:W-:Y:S01]  /*6620*/  FFMA.FTZ R0, R150, c[0x0][0x2d0], -R2.reuse ;  /* 0x0000b40096007a23 */ /* 0x104fe20000010802 */
[----:B------:R-:W-:Y:S01]  /*6630*/  MOV R150, R109 ;  /* 0x0000006d00967202 */ /* 0x000fe20000000f00 */
[----:B------:R-:W-:-:S04]  /*6640*/  FFMA.FTZ R2, R151, c[0x0][0x2d0], -R2 ;  /* 0x0000b40097027a23 */ /* 0x000fc80000010802 */
[----:B------:R2:W-:Y:S01]  /*6650*/  MUFU.EX2 R4, R0 ;  /* 0x0000000000047308 */ /* 0x0005e20000000800 */
[----:B------:R-:W-:Y:S02]  /*6660*/  IMAD.MOV.U32 R151, RZ, RZ, R108 ;  /* 0x000000ffff977224 */ /* 0x000fe400078e006c */
[----:B------:R-:W-:Y:S05]  /*6670*/  LDSM.16.MT88.4 R108, [R225+0x2900] ;  /* 0x00290000e16c783b */ /* 0x000fea0000004200 */
[----:B------:R5:W1:Y:S01]  /*6680*/  MUFU.EX2 R3, R2 ;  /* 0x0000000200037308 */ /* 0x000a620000000800 */
[----:B--2---:R-:W-:Y:S01]  /*6690*/  FADD.FTZ R0, R15, R14 ;  /* 0x0000000e0f007221 */ /* 0x004fe20000010000 */
[----:B------:R-:W-:Y:S01]  /*66a0*/  MOV R15, R75 ;  /* 0x0000004b000f7202 */ /* 0x000fe20000000f00 */
[----:B------:R-:W-:-:S02]  /*66b0*/  IMAD.MOV.U32 R14, RZ, RZ, R140 ;  /* 0x000000ffff0e7224 */ /* 0x000fc400078e008c */
[----:B------:R-:W-:Y:S02]  /*66c0*/  FADD.FTZ R11, R13, R0 ;  /* 0x000000000d0b7221 */ /* 0x000fe40000010000 */
[----:B------:R-:W-:Y:S02]  /*66d0*/  IMAD.MOV.U32 R0, RZ, RZ, R72 ;  /* 0x000000ffff007224 */ /* 0x000fe400078e0048 */
[----:B-----5:R-:W-:Y:S01]  /*66e0*/  FADD.FTZ R2, R98, R97 ;  /* 0x0000006162027221 */ /* 0x020fe20000010000 */
[----:B----4-:R-:W-:Y:S01]  /*66f0*/  F2FP.BF16.PACK_AB R97, R5, R6 ;  /* 0x000000060561723e */ /* 0x010fe200000010ff */
[----:B------:R-:W-:Y:S01]  /*6700*/  IMAD.MOV.U32 R13, RZ, RZ, R74 ;  /* 0x000000ffff0d7224 */ /* 0x000fe200078e004a */
[----:B------:R-:W-:Y:S01]  /*6710*/  F2FP.BF16.PACK_AB R98, R7, R8 ;  /* 0x000000080762723e */ /* 0x000fe200000010ff */
[----:B------:R-:W-:Y:S01]  /*6720*/  FADD.FTZ R2, R99, R2 ;  /* 0x0000000263027221 */ /* 0x000fe20000010000 */
[----:B-1----:R-:W-:-:S03]  /*6730*/  F2FP.BF16.PACK_AB R99, R3, R4 ;  /* 0x000000040363723e */ /* 0x002fc600000010ff */
[----:B------:R-:W-:-:S04]  /*6740*/  FADD.FTZ R0, R0, R2 ;  /* 0x0000000200007221 */ /* 0x000fc80000010000 */
[C---:B---3--:R-:W-:Y:S07]  /*6750*/  HMMA.16816.F32.BF16 R120, R96.reuse, R124, R40 ;  /* 0x0000007c6078723c */ /* 0x048fee0000041828 */
[----:B------:R-:W-:Y:S01]  /*6760*/  MOV R40, R143 ;  /* 0x0000008f00287202 */ /* 0x000fe20000000f00 */
[----:B------:R-:W-:Y:S01]  /*6770*/  HMMA.16816.F32.BF16 R124, R96, R126, R48 ;  /* 0x0000007e607c723c */ /* 0x000fe20000041830 */
[----:B------:R-:W-:Y:S01]  /*6780*/  IMAD.MOV.U32 R41, RZ, RZ, R142 ;  /* 0x000000ffff297224 */ /* 0x000fe200078e008e */
[----:B------:R-:W-:Y:S01]  /*6790*/  MOV R42, R73 ;  /* 0x00000049002a7202 */ /* 0x000fe20000000f00 */
[----:B------:R-:W1:Y:S01]  /*67a0*/  LDSM.16.MT88.4 R140, [R225+0x5900] ;  /* 0x00590000e18c783b */ /* 0x000e620000004200 */
[----:B------:R-:W-:-:S03]  /*67b0*/  MOV R43, R71 ;  /* 0x00000047002b7202 */ /* 0x000fc60000000f00 */
[----:B------:R-:W-:Y:S01]  /*67c0*/  IMAD.MOV.U32 R48, RZ, RZ, R148 ;  /* 0x000000ffff307224 */ /* 0x000fe200078e0094 */
[----:B------:R-:W-:Y:S01]  /*67d0*/  MOV R49, R149 ;  /* 0x0000009500317202 */ /* 0x000fe20000000f00 */
[----:B------:R-:W-:Y:S01]  /*67e0*/  IMAD.MOV.U32 R50, RZ, RZ, R150 ;  /* 0x000000ffff327224 */ /* 0x000fe200078e0096 */
[----:B------:R-:W-:Y:S01]  /*67f0*/  MOV R51, R151 ;  /* 0x0000009700337202 */ /* 0x000fe20000000f00 */
[----:B------:R-:W-:Y:S01]  /*6800*/  FADD.FTZ R2, R48, R11 ;  /* 0x0000000b30027221 */ /* 0x000fe20000010000 */
[C---:B------:R-:W-:Y:S01]  /*6810*/  HMMA.16816.F32.BF16 R128, R96.reuse, R132, R128 ;  /* 0x000000846080723c */ /* 0x040fe20000041880 */
[----:B------:R-:W-:Y:S01]  /*6820*/  FADD.FTZ R0, R49, R0 ;  /* 0x0000000031007221 */ /* 0x000fe20000010000 */
[----:B------:R-:W2:Y:S01]  /*6830*/  LDSM.16.MT88.4 R148, [R226+0x5900] ;  /* 0x00590000e294783b */ /* 0x000ea20000004200 */
[----:B------:R-:W-:Y:S02]  /*6840*/  FADD.FTZ R2, R50, R2 ;  /* 0x0000000232027221 */ /* 0x000fe40000010000 */
[----:B------:R-:W-:Y:S01]  /*6850*/  FADD.FTZ R0, R13, R0 ;  /* 0x000000000d007221 */ /* 0x000fe20000010000 */
[----:B------:R-:W-:Y:S01]  /*6860*/  LDSM.16.MT88.4 R72, [R225+0x8900] ;  /* 0x00890000e148783b */ /* 0x000fe20000004200 */
[----:B------:R-:W-:Y:S01]  /*6870*/  FADD.FTZ R2, R15, R2 ;  /* 0x000000020f027221 */ /* 0x000fe20000010000 */
[----:B------:R-:W-:Y:S01]  /*6880*/  HMMA.16816.F32.BF16 R132, R96, R134, R56 ;  /* 0x000000866084723c */ /* 0x000fe20000041838 */
[----:B------:R-:W-:Y:S01]  /*6890*/  FADD.FTZ R0, R14, R0 ;  /* 0x000000000e007221 */ /* 0x000fe20000010000 */
[----:B------:R-:W3:Y:S01]  /*68a0*/  LDSM.16.MT88.4 R56, [R229+0x5900] ;  /* 0x00590000e538783b */ /* 0x000ee20000004200 */
[----:B------:R-:W-:-:S02]  /*68b0*/  FADD.FTZ R2, R12, R2 ;  /* 0x000000020c027221 */ /* 0x000fc40000010000 */
[----:B------:R-:W-:Y:S01]  /*68c0*/  FADD.FTZ R0, R51, R0 ;  /* 0x0000000033007221 */ /* 0x000fe20000010000 */
[----:B------:R-:W-:Y:S01]  /*68d0*/  LDSM.16.MT88.4 R12, [R228+0x8900] ;  /* 0x00890000e40c783b */ /* 0x000fe20000004200 */
[----:B------:R-:W-:Y:S01]  /*68e0*/  FADD.FTZ R2, R40, R2 ;  /* 0x0000000228027221 */ /* 0x000fe20000010000 */
[C---:B------:R-:W-:Y:S01]  /*68f0*/  HMMA.16816.F32.BF16 R112, R96.reuse, R116, R112 ;  /* 0x000000746070723c */ /* 0x040fe20000041870 */
[----:B------:R-:W-:Y:S02]  /*6900*/  FADD.FTZ R0, R41, R0 ;  /* 0x0000000029007221 */ /* 0x000fe40000010000 */
[----:B------:R-:W-:Y:S02]  /*6910*/  FADD.FTZ R2, R252, R2 ;  /* 0x00000002fc027221 */ /* 0x000fe40000010000 */
[----:B------:R-:W-:Y:S02]  /*6920*/  FADD.FTZ R0, R42, R0 ;  /* 0x000000002a007221 */ /* 0x000fe40000010000 */
[----:B------:R-:W-:Y:S01]  /*6930*/  FADD.FTZ R2, R43, R2 ;  /* 0x000000022b027221 */ /* 0x000fe20000010000 */
[----:B------:R-:W-:Y:S01]  /*6940*/  HMMA.16816.F32.BF16 R116, R96, R118, R52 ;  /* 0x000000766074723c */ /* 0x000fe20000041834 */
[----:B------:R-:W-:-:S02]  /*6950*/  FADD.FTZ R0, R18, R0 ;  /* 0x0000000012007221 */ /* 0x000fc40000010000 */
[----:B------:R-:W-:Y:S02]  /*6960*/  FADD.FTZ R2, R19, R2 ;  /* 0x0000000213027221 */ /* 0x000fe40000010000 */
[----:B------:R-:W-:Y:S02]  /*6970*/  FADD.FTZ R0, R16, R0 ;  /* 0x0000000010007221 */ /* 0x000fe40000010000 */
[----:B------:R-:W-:Y:S01]  /*6980*/  FADD.FTZ R2, R17, R2 ;  /* 0x0000000211027221 */ /* 0x000fe20000010000 */
[----:B-1----:R-:W-:Y:S01]  /*6990*/  HMMA.16816.F32.BF16 R136, R96, R140, R136 ;  /* 0x0000008c6088723c */ /* 0x002fe20000041888 */
[----:B------:R-:W-:Y:S02]  /*69a0*/  FADD.FTZ R0, R250, R0 ;  /* 0x00000000fa007221 */ /* 0x000fe40000010000 */
[----:B------:R-:W-:Y:S02]  /*69b0*/  FADD.FTZ R2, R167, R2 ;  /* 0x00000002a7027221 */ /* 0x000fe40000010000 */
[----:B------:R-:W-:-:S02]  /*69c0*/  FADD.FTZ R0, R183, R0 ;  /* 0x00000000b7007221 */ /* 0x000fc40000010000 */
[----:B------:R-:W-:Y:S01]  /*69d0*/  FADD.FTZ R2, R166, R2 ;  /* 0x00000002a6027221 */ /* 0x000fe20000010000 */
[C---:B------:R-:W-:Y:S01]  /*69e0*/  HMMA.16816.F32.BF16 R140, R96.reuse, R142, R144 ;  /* 0x0000008e608c723c */ /* 0x040fe20000041890 */
[----:B------:R-:W-:Y:S02]  /*69f0*/  FADD.FTZ R0, R182, R0 ;  /* 0x00000000b6007221 */ /* 0x000fe40000010000 */
[----:B------:R-:W-:Y:S02]  /*6a00*/  FADD.FTZ R2, R181, R2 ;  /* 0x00000002b5027221 */ /* 0x000fe40000010000 */
[----:B------:R-:W-:Y:S02]  /*6a10*/  FADD.FTZ R0, R251, R0 ;  /* 0x00000000fb007221 */ /* 0x000fe40000010000 */
[----:B------:R-:W-:Y:S01]  /*6a20*/  FADD.FTZ R2, R180, R2 ;  /* 0x00000002b4027221 */ /* 0x000fe20000010000 */
[----:B--2---:R-:W-:Y:S01]  /*6a30*/  HMMA.16816.F32.BF16 R144, R96, R148, R80 ;  /* 0x000000946090723c */ /* 0x004fe20000041850 */
[----:B------:R-:W-:Y:S01]  /*6a40*/  FADD.FTZ R0, R102, R0 ;  /* 0x0000000066007221 */ /* 0x000fe20000010000 */
[----:B------:R-:W1:Y:S01]  /*6a50*/  LDSM.16.MT88.4 R80, [R226+0x8900] ;  /* 0x00890000e250783b */ /* 0x000e620000004200 */
[----:B------:R-:W-:-:S02]  /*6a60*/  FADD.FTZ R11, R103, R2 ;  /* 0x00000002670b7221 */ /* 0x000fc40000010000 */
[----:B------:R-:W-:Y:S02]  /*6a70*/  FADD.FTZ R2, R154, R0 ;  /* 0x000000009a027221 */ /* 0x000fe40000010000 */
[----:B------:R-:W-:Y:S01]  /*6a80*/  FADD.FTZ R0, R152, R11 ;  /* 0x0000000b98007221 */ /* 0x000fe20000010000 */
[C---:B---3--:R-:W-:Y:S01]  /*6a90*/  HMMA.16816.F32.BF16 R52, R96.reuse, R56, R168 ;  /* 0x000000386034723c */ /* 0x048fe200000418a8 */
[----:B------:R-:W-:Y:S02]  /*6aa0*/  FADD.FTZ R11, R155, R2 ;  /* 0x000000029b0b7221 */ /* 0x000fe40000010000 */
[----:B------:R-:W-:Y:S02]  /*6ab0*/  FADD.FTZ R2, R153, R0 ;  /* 0x0000000099027221 */ /* 0x000fe40000010000 */
[----:B------:R-:W-:Y:S02]  /*6ac0*/  FADD.FTZ R0, R165, R11 ;  /* 0x0000000ba5007221 */ /* 0x000fe40000010000 */
[----:B------:R-:W-:Y:S01]  /*6ad0*/  FADD.FTZ R2, R164, R2 ;  /* 0x00000002a4027221 */ /* 0x000fe20000010000 */
[----:B------:R-:W-:Y:S01]  /*6ae0*/  HMMA.16816.F32.BF16 R56, R96, R58, R88 ;  /* 0x0000003a6038723c */ /* 0x000fe20000041858 */
[----:B------:R-:W2:Y:S01]  /*6af0*/  LDSM.16.MT88.4 R88, [R229+0x8900] ;  /* 0x00890000e558783b */ /* 0x000ea20000004200 */
[----:B------:R-:W-:-:S02]  /*6b00*/  FADD.FTZ R10, R10, R0 ;  /* 0x000000000a0a7221 */ /* 0x000fc40000010000 */
[----:B------:R-:W-:Y:S02]  /*6b10*/  FADD.FTZ R6, R6, R2 ;  /* 0x0000000206067221 */ /* 0x000fe40000010000 */
[----:B------:R-:W-:Y:S02]  /*6b20*/  FADD.FTZ R9, R9, R10 ;  /* 0x0000000a09097221 */ /* 0x000fe40000010000 */
[----:B------:R-:W-:Y:S01]  /*6b30*/  FADD.FTZ R5, R5, R6 ;  /* 0x0000000605057221 */ /* 0x000fe20000010000 */
[----:B------:R-:W-:Y:S01]  /*6b40*/  HMMA.16816.F32.BF16 R104, R96, R108, R104 ;  /* 0x0000006c6068723c */ /* 0x000fe20000041868 */
[----:B------:R-:W-:Y:S02]  /*6b50*/  FADD.FTZ R8, R8, R9 ;  /* 0x0000000908087221 */ /* 0x000fe40000010000 */
[----:B------:R-:W-:Y:S02]  /*6b60*/  FADD.FTZ R4, R4, R5 ;  /* 0x0000000504047221 */ /* 0x000fe40000010000 */
[----:B------:R-:W-:-:S02]  /*6b70*/  FADD.FTZ R2, R7, R8 ;  /* 0x0000000807027221 */ /* 0x000fc40000010000 */
[----:B------:R-:W-:Y:S01]  /*6b80*/  FADD.FTZ R0, R3, R4 ;  /* 0x0000000403007221 */ /* 0x000fe20000010000 */
[C---:B------:R-:W-:Y:S04]  /*6b90*/  HMMA.16816.F32.BF16 R108, R96.reuse, R110, R60 ;  /* 0x0000006e606c723c */ /* 0x040fe8000004183c */
[----:B------:R3:W-:Y:S04]  /*6ba0*/  STL [R1+0xc], R0 ;  /* 0x00000c0001007387 */ /* 0x0007e80000100800 */
[----:B------:R3:W-:Y:S01]  /*6bb0*/  STL [R1+0x8], R2 ;  /* 0x0000080201007387 */ /* 0x0007e20000100800 */
[C---:B------:R-:W-:Y:S08]  /*6bc0*/  HMMA.16816.F32.BF16 R60, R96.reuse, R64, R28 ;  /* 0x00000040603c723c */ /* 0x040ff0000004181c */
[C---:B------:R-:W-:Y:S08]  /*6bd0*/  HMMA.16816.F32.BF16 R64, R96.reuse, R66, R84 ;  /* 0x000000426040723c */ /* 0x040ff00000041854 */
[C---:B------:R-:W-:Y:S08]  /*6be0*/  HMMA.16816.F32.BF16 R68, R96.reuse, R72, R76 ;  /* 0x000000486044723c */ /* 0x040ff0000004184c */
[C---:B------:R-:W-:Y:S08]  /*6bf0*/  HMMA.16816.F32.BF16 R148, R96.reuse, R150, R92 ;  /* 0x000000966094723c */ /* 0x040ff0000004185c */
[C---:B-1----:R-:W-:Y:S08]  /*6c00*/  HMMA.16816.F32.BF16 R76, R96.reuse, R80, R172 ;  /* 0x00000050604c723c */ /* 0x042ff000000418ac */
[C---:B--2---:R-:W-:Y:S08]  /*6c10*/  HMMA.16816.F32.BF16 R84, R96.reuse, R88, R176 ;  /* 0x000000586054723c */ /* 0x044ff000000418b0 */
[C---:B------:R-:W-:Y:S08]  /*6c20*/  HMMA.16816.F32.BF16 R72, R96.reuse, R74, R24 ;  /* 0x0000004a6048723c */ /* 0x040ff00000041818 */
[C---:B------:R-:W-:Y:S08]  /*6c30*/  HMMA.16816.F32.BF16 R80, R96.reuse, R82, R20 ;  /* 0x000000526050723c */ /* 0x040ff00000041814 */
[C---:B------:R-:W-:Y:S08]  /*6c40*/  HMMA.16816.F32.BF16 R88, R96.reuse, R90, R44 ;  /* 0x0000005a6058723c */ /* 0x040ff0000004182c */
[C---:B------:R-:W-:Y:S08]  /*6c50*/  HMMA.16816.F32.BF16 R92, R96.reuse, R12, R36 ;  /* 0x0000000c605c723c */ /* 0x040ff00000041824 */
[----:B------:R-:W-:Y:S01]  /*6c60*/  HMMA.16816.F32.BF16 R96, R96, R14, R32 ;  /* 0x0000000e6060723c */ /* 0x000fe20000041820 */
[----:B------:R-:W-:Y:S07]  /*6c70*/  @!P0 BRA `(.L_x_504) ;  /* 0x0000486000008947 */ /* 0x000fee0003800000 */
[----:B---3--:R-:W2:Y:S01]  /*6c80*/  LDL R17, [R1+0x18] ;  /* 0x0000180001117983 */ /* 0x008ea20000100800 */
[----:B------:R-:W-:Y:S01]  /*6c90*/  PLOP3.LUT P1, PT, PT, PT, UP1, 0x80, 0x0 ;  /* 0x000000000000781c */ /* 0x000fe20003f2f018 */
[----:B------:R-:W-:Y:S01]  /*6ca0*/  IMAD.MOV.U32 R103, RZ, RZ, R100 ;  /* 0x000000ffff677224 */ /* 0x000fe200078e0064 */
[----:B------:R-:W-:Y:S01]  /*6cb0*/  PLOP3.LUT P0, PT, PT, PT, UP1, 0x80, 0x0 ;  /* 0x000000000000781c */ /* 0x000fe20003f0f018 */
[----:B------:R-:W-:Y:S01]  /*6cc0*/  IMAD.MOV.U32 R3, RZ, RZ, R101 ;  /* 0x000000ffff037224 */ /* 0x000fe200078e0065 */
[----:B------:R-:W-:-:S02]  /*6cd0*/  UMOV UR22, UR20 ;  /* 0x0000001400167c82 */ /* 0x000fc40008000000 */
[----:B------:R-:W-:Y:S02]  /*6ce0*/  ULDC.64 UR6, c[0x0][0x208] ;  /* 0x0000820000067ab9 */ /* 0x000fe40000000a00 */
[----:B------:R-:W-:-:S05]  /*6cf0*/  ULDC.64 UR4, c[0x0][0x1e0] ;  /* 0x0000780000047ab9 */ /* 0x000fca0000000a00 */
[----:B--2---:R-:W-:-:S05]  /*6d00*/  @P1 IMAD.HI.U32 R0, R17, c[0x0][0x2c8], RZ ;  /* 0x0000b20011001a27 */ /* 0x004fca00078e00ff */
[----:B------:R-:W-:-:S05]  /*6d10*/  @P0 SHF.R.U32.HI R0, RZ, c[0x0][0x2cc], R0 ;  /* 0x0000b300ff000a19 */ /* 0x000fca0000011600 */
[----:B------:R1:W-:Y:S02]  /*6d20*/  @P0 STL [R1+0x10], R0 ;  /* 0x0000100001000387 */ /* 0x0003e40000100800 */
.L_x_505:
[----:B------:R-:W2:Y:S01]  /*6d30*/  LDL.64 R22, [R1+0x20] ;  /* 0x0000200001167983 */ /* 0x000ea20000100a00 */
[----:B------:R-:W-:Y:S01]  /*6d40*/  UISETP.GE.AND UP0, UPT, UR22, URZ, UPT ;  /* 0x0000003f1600728c */ /* 0x000fe2000bf06270 */
[----:B------:R-:W-:Y:S04]  /*6d50*/  DEPBAR.LE SB0, 0x0 ;  /* 0x000080000000791a */ /* 0x000fe80000000000 */
[----:B------:R-:W2:Y:S06]  /*6d60*/  LDL.64 R20, [R1+0x38] ;  /* 0x0000380001147983 */ /* 0x000eac0000100a00 */
[----:B------:R-:W-:Y:S01]  /*6d70*/  BAR.SYNC.DEFER_BLOCKING 0x0 ;  /* 0x0000000000007b1d */ /* 0x000fe20000010000 */
[----:B------:R-:W-:Y:S01]  /*6d80*/  PLOP3.LUT P0, PT, PT, PT, UP0, 0x80, 0x0 ;  /* 0x000000000000781c */ /* 0x000fe20003f0f008 */
[----:B------:R-:W-:Y:S02]  /*6d90*/  @UP0 USHF.R.S32.HI UR20, URZ, 0x1f, UR22 ;  /* 0x0000001f3f140899 */ /* 0x000fe40008011416 */
[----:B------:R-:W-:Y:S02]  /*6da0*/  @UP0 UIMAD.WIDE.U32 UR24, UR22, UR6, URZ ;  /* 0x00000006161802a5 */ /* 0x000fe4000f8e003f */
[----:B------:R-:W-:Y:S04]  /*6db0*/  @UP0 UIMAD UR20, UR20, UR6, URZ ;  /* 0x00000006141402a4 */ /* 0x000fe8000f8e023f */
[----:B------:R-:W-:Y:S01]  /*6dc0*/  @UP0 UIMAD UR20, UR22, UR7, UR20 ;  /* 0x00000007161402a4 */ /* 0x000fe2000f8e0214 */
[----:B-1----:R-:W-:Y:S03]  /*6dd0*/  MOV R0, UR24 ;  /* 0x0000001800007c02 */ /* 0x002fe60008000f00 */
[----:B------:R-:W-:Y:S04]  /*6de0*/  @UP0 UIADD3 UR20, UR25, UR20, URZ ;  /* 0x0000001419140290 */ /* 0x000fe8000fffe03f */
[----:B------:R-:W-:Y:S02]  /*6df0*/  @UP0 UIMAD UR20, UR20, 0x60, URZ ;  /* 0x00000060141408a4 */ /* 0x000fe4000f8e023f */
[----:B------:R-:W-:Y:S01]  /*6e00*/  UISETP.GE.AND UP0, UPT, UR22, 0x1, UPT ;  /* 0x000000011600788c */ /* 0x000fe2000bf06270 */
[----:B------:R-:W1:Y:S08]  /*6e10*/  LDSM.16.M88.4 R8, [R224+0xc100] ;  /* 0x00c10000e008783b */ /* 0x000e700000000200 */
[----:B------:R-:W3:Y:S08]  /*6e20*/  LDSM.16.M88.4 R16, [R224+0xc900] ;  /* 0x00c90000e010783b */ /* 0x000ef00000000200 */
[----:B------:R-:W4:Y:S08]  /*6e30*/  LDSM.16.M88.4 R24, [R224+0xd100] ;  /* 0x00d10000e018783b */ /* 0x000f300000000200 */
[----:B------:R-:W2:Y:S08]  /*6e40*/  LDSM.16.M88.4 R32, [R224+0xd900] ;  /* 0x00d90000e020783b */ /* 0x000eb00000000200 */
[----:B------:R-:W2:Y:S01]  /*6e50*/  LDSM.16.M88.4 R40, [R224+0xe100] ;  /* 0x00e10000e028783b */ /* 0x000ea20000000200 */
[C---:B-1----:R-:W-:Y:S07]  /*6e60*/  HMMA.16816.F32.BF16 R4, R156.reuse, R8, RZ ;  /* 0x000000089c04723c */ /* 0x042fee00000418ff */
[----:B------:R-:W1:Y:S01]  /*6e70*/  LDSM.16.M88.4 R48, [R224+0xe900] ;  /* 0x00e90000e030783b */ /* 0x000e620000000200 */
[C---:B------:R-:W-:Y:S07]  /*6e80*/  HMMA.16816.F32.BF16 R8, R156.reuse, R10, RZ ;  /* 0x0000000a9c08723c */ /* 0x040fee00000418ff */
[----:B-----5:R-:W1:Y:S01]  /*6e90*/  LDSM.16.M88.4 R152, [R231] ;  /* 0x00000000e798783b */ /* 0x020e620000000200 */
[C---:B---3--:R-:W-:Y:S07]  /*6ea0*/  HMMA.16816.F32.BF16 R12, R156.reuse, R16, RZ ;  /* 0x000000109c0c723c */ /* 0x048fee00000418ff */
[----:B------:R-:W4:Y:S01]  /*6eb0*/  LDSM.16.M88.4 R164, [R248] ;  /* 0x00000000f8a4783b */ /* 0x000f220000000200 */
[C---:B------:R-:W-:Y:S07]  /*6ec0*/  HMMA.16816.F32.BF16 R16, R156.reuse, R18, RZ ;  /* 0x000000129c10723c */ /* 0x040fee00000418ff */
[----:B------:R-:W1:Y:S08]  /*6ed0*/  LDSM.16.M88.4 R168, [R247] ;  /* 0x00000000f7a8783b */ /* 0x000e700000000200 */
[----:B------:R-:W1:Y:S08]  /*6ee0*/  LDSM.16.M88.4 R172, [R246] ;  /* 0x00000000f6ac783b */ /* 0x000e700000000200 */
[----:B------:R-:W1:Y:S08]  /*6ef0*/  LDSM.16.M88.4 R176, [R245] ;  /* 0x00000000f5b0783b */ /* 0x000e700000000200 */
[----:B------:R-:W1:Y:S08]  /*6f00*/  LDSM.16.M88.4 R180, [R244] ;  /* 0x00000000f4b4783b */ /* 0x000e700000000200 */
[----:B------:R-:W4:Y:S04]  /*6f10*/  LDL R251, [R1+0x10] ;  /* 0x0000100001fb7983 */ /* 0x000f280000100800 */
[----:B------:R-:W4:Y:S04]  /*6f20*/  LDL R250, [R1+0x1c] ;  /* 0x00001c0001fa7983 */ /* 0x000f280000100800 */
[----:B------:R-:W-:Y:S04]  /*6f30*/  STL [R1+0x44], R231 ;  /* 0x000044e701007387 */ /* 0x000fe80000100800 */
[----:B------:R-:W-:Y:S04]  /*6f40*/  STL [R1+0x48], R248 ;  /* 0x000048f801007387 */ /* 0x000fe80000100800 */
[----:B------:R-:W-:Y:S04]  /*6f50*/  STL [R1+0x4c], R247 ;  /* 0x00004cf701007387 */ /* 0x000fe80000100800 */
[----:B------:R-:W-:Y:S04]  /*6f60*/  STL [R1+0x50], R246 ;  /* 0x000050f601007387 */ /* 0x000fe80000100800 */
[----:B------:R-:W-:Y:S01]  /*6f70*/  STL [R1+0x54], R245 ;  /* 0x000054f501007387 */ /* 0x000fe20000100800 */
[----:B--2---:R-:W-:Y:S05]  /*6f80*/  @P0 MOV R21, R23 ;  /* 0x0000001700150202 */ /* 0x004fea0000000f00 */
[----:B------:R-:W-:Y:S04]  /*6f90*/  @P0 IMAD.WIDE.U32 R20, R0, 0x60, R20 ;  /* 0x0000006000140825 */ /* 0x000fe800078e0014 */
[----:B------:R-:W-:Y:S01]  /*6fa0*/  @P0 IMAD.SHL.U32 R0, R20, 0x2, RZ ;  /* 0x0000000214000824 */ /* 0x000fe200078e00ff */
[----:B------:R-:W-:Y:S01]  /*6fb0*/  @P0 IADD3 R2, R21, UR20, RZ ;  /* 0x0000001415020c10 */ /* 0x000fe2000fffe0ff */
[----:B------:R-:W-:Y:S03]  /*6fc0*/  UIMAD UR20, UR22, -0x60, URZ ;  /* 0xffffffa0161478a4 */ /* 0x000fe6000f8e023f */
[----:B------:R-:W-:Y:S02]  /*6fd0*/  @P0 IADD3 R36, P6, R0, c[0x0][0x1f8], RZ ;  /* 0x00007e0000240a10 */ /* 0x000fe40007fde0ff */
[----:B------:R-:W-:Y:S02]  /*6fe0*/  @P0 SHF.L.U64.HI R2, R20, 0x1, R2 ;  /* 0x0000000114020819 */ /* 0x000fe40000010202 */
[C---:B----4-:R-:W-:Y:S01]  /*6ff0*/  HMMA.16816.F32.BF16 R20, R156.reuse, R24, RZ ;  /* 0x000000189c14723c */ /* 0x050fe200000418ff */
[----:B------:R-:W-:Y:S02]  /*7000*/  @P0 IADD3 R38, P5, R0, 0x80, RZ ;  /* 0x0000008000260810 */ /* 0x000fe40007fbe0ff */
[----:B------:R-:W-:Y:S02]  /*7010*/  @P0 IADD3.X R37, R2, c[0x0][0x1fc], RZ, P6, !PT ;  /* 0x00007f0002250a10 */ /* 0x000fe400037fe4ff */
[----:B------:R-:W-:Y:S02]  /*7020*/  @P0 IADD3 R38, P1, R38, c[0x0][0x1f8], RZ ;  /* 0x00007e0026260a10 */ /* 0x000fe40007f3e0ff */
[----:B------:R-:W-:Y:S01]  /*7030*/  @P0 IADD3 R0, P6, R0, 0x100, RZ ;  /* 0x0000010000000810 */ /* 0x000fe20007fde0ff */
[C---:B------:R-:W-:Y:S01]  /*7040*/  HMMA.16816.F32.BF16 R24, R156.reuse, R26, RZ ;  /* 0x0000001a9c18723c */ /* 0x040fe200000418ff */
[----:B------:R-:W-:Y:S01]  /*7050*/  @!PT LDS RZ, [RZ] ;  /* 0x00000000fffff984 */ /* 0x000fe20000000800 */
[----:B------:R-:W-:Y:S01]  /*7060*/  @!PT LDS RZ, [RZ] ;  /* 0x00000000fffff984 */ /* 0x000fe20000000800 */
[----:B------:R-:W-:Y:S01]  /*7070*/  @!PT LDS RZ, [RZ] ;  /* 0x00000000fffff984 */ /* 0x000fe20000000800 */
[----:B------:R2:W-:Y:S03]  /*7080*/  @P0 LDGSTS.E.BYPASS.LTC128B.128 [R249+0x100], [R36.64], !P4 ;  /* 0x0010000024f90fae */ /* 0x0005e6000e101d52 */
[--C-:B------:R-:W-:Y:S02]  /*7090*/  @P0 IADD3.X R39, RZ, c[0x0][0x1fc], R2.reuse, P1, P5 ;  /* 0x00007f00ff270a10 */ /* 0x100fe40000fea402 */
[----:B------:R-:W-:Y:S02]  /*70a0*/  @P0 IADD3 R46, P5, R0, c[0x0][0x1f8], RZ ;  /* 0x00007e00002e0a10 */ /* 0x000fe40007fbe0ff */
[C---:B------:R-:W-:Y:S01]  /*70b0*/  HMMA.16816.F32.BF16 R28, R156.reuse, R32, RZ ;  /* 0x000000209c1c723c */ /* 0x040fe200000418ff */
[----:B------:R4:W-:Y:S03]  /*70c0*/  @P0 LDGSTS.E.BYPASS.LTC128B.128 [R249+0x3100], [R38.64], !P3 ;  /* 0x0310000026f90fae */ /* 0x0009e6000d901d52 */
[----:B------:R-:W-:Y:S01]  /*70d0*/  @P0 IADD3.X R47, RZ, c[0x0][0x1fc], R2, P5, P6 ;  /* 0x00007f00ff2f0a10 */ /* 0x000fe20002fec402 */
[----:B------:R-:W-:Y:S03]  /*70e0*/  IMAD.U32 R2, RZ, RZ, UR12 ;  /* 0x0000000cff027e24 */ /* 0x000fe6000f8e00ff */
[C---:B------:R-:W-:Y:S01]  /*70f0*/  HMMA.16816.F32.BF16 R32, R156.reuse, R34, RZ ;  /* 0x000000229c20723c */ /* 0x040fe200000418ff */
[----:B------:R1:W-:Y:S08]  /*7100*/  @P0 LDGSTS.E.BYPASS.LTC128B.128 [R249+0x6100], [R46.64], !P2 ;  /* 0x061000002ef90fae */ /* 0x0003f0000d101d52 */
[----:B------:R1:W3:Y:S03]  /*7110*/  LDL R0, [R1+0x18] ;  /* 0x0000180001007983 */ /* 0x0002e60000100800 */
[----:B--2---:R-:W-:Y:S04]  /*7120*/  @P0 IADD3 R36, P1, R36, UR10, RZ ;  /* 0x0000000a24240c10 */ /* 0x004fe8000ff3e0ff */
[----:B------:R-:W-:Y:S02]  /*7130*/  @P0 IADD3.X R37, R37, UR13, RZ, P1, !PT ;  /* 0x0000000d25250c10 */ /* 0x000fe40008ffe4ff */
[----:B------:R-:W-:Y:S03]  /*7140*/  @P0 IADD3 R44, P1, R36, UR10, RZ ;  /* 0x0000000a242c0c10 */ /* 0x000fe6000ff3e0ff */
[----:B------:R4:W-:Y:S01]  /*7150*/  @P0 LDGSTS.E.BYPASS.LTC128B.128 [R249+0x1100], [R36.64], !P4 ;  /* 0x0110000024f90fae */ /* 0x0009e2000e101d52 */
[----:B------:R-:W-:Y:S07]  /*7160*/  @P0 IADD3.X R45, R37, UR13, RZ, P1, !PT ;  /* 0x0000000d252d0c10 */ /* 0x000fee0008ffe4ff */
[----:B------:R4:W-:Y:S08]  /*7170*/  @P0 LDGSTS.E.BYPASS.LTC128B.128 [R249+0x4100], [R36.64+0x80], !P3 ;  /* 0x0410008024f90fae */ /* 0x0009f0000d901d52 */
[----:B------:R4:W-:Y:S08]  /*7180*/  @P0 LDGSTS.E.BYPASS.LTC128B.128 [R249+0x7100], [R36.64+0x100], !P2 ;  /* 0x0710010024f90fae */ /* 0x0009f0000d101d52 */
[----:B------:R1:W-:Y:S08]  /*7190*/  @P0 LDGSTS.E.BYPASS.LTC128B.128 [R249+0x2100], [R44.64], !P4 ;  /* 0x021000002cf90fae */ /* 0x0003f0000e101d52 */
[----:B------:R1:W-:Y:S08]  /*71a0*/  @P0 LDGSTS.E.BYPASS.LTC128B.128 [R249+0x5100], [R44.64+0x80], !P3 ;  /* 0x051000802cf90fae */ /* 0x0003f0000d901d52 */
[----:B------:R1:W-:Y:S01]  /*71b0*/  @P0 LDGSTS.E.BYPASS.LTC128B.128 [R249+0x8100], [R44.64+0x100], !P2 ;  /* 0x081001002cf90fae */ /* 0x0003e2000d101d52 */
[----:B------:R-:W-:Y:S01]  /*71c0*/  PLOP3.LUT P0, PT, PT, PT, UP1, 0x80, 0x0 ;  /* 0x000000000000781c */ /* 0x000fe20003f0f018 */
[C---:B----4-:R-:W-:Y:S06]  /*71d0*/  HMMA.16816.F32.BF16 R36, R156.reuse, R40, RZ ;  /* 0x000000289c24723c */ /* 0x050fec00000418ff */
[----:B------:R-:W0:Y:S02]  /*71e0*/  LDGDEPBAR ;  /* 0x00000000000079af */ /* 0x000e240000000000 */
[C---:B------:R-:W-:Y:S08]  /*71f0*/  HMMA.16816.F32.BF16 R40, R156.reuse, R42, RZ ;  /* 0x0000002a9c28723c */ /* 0x040ff000000418ff */
[C---:B-1----:R-:W-:Y:S08]  /*7200*/  HMMA.16816.F32.BF16 R44, R156.reuse, R48, RZ ;  /* 0x000000309c2c723c */ /* 0x042ff000000418ff */
[----:B------:R-:W-:Y:S08]  /*7210*/  HMMA.16816.F32.BF16 R48, R156, R50, RZ ;  /* 0x000000329c30723c */ /* 0x000ff000000418ff */
[C---:B------:R-:W-:Y:S08]  /*7220*/  HMMA.16816.F32.BF16 R4, R160.reuse, R152, R4 ;  /* 0x00000098a004723c */ /* 0x040ff00000041804 */
        /* <DEDUP_REMOVED lines=13> */
[----:B------:R-:W4:Y:S07]  /*7300*/  LDSM.16.M88.4 R176, [R230+0xe100] ;  /* 0x00e10000e6b0783b */ /* 0x000f2e0000000200 */
[C---:B------:R-:W-:Y:S08]  /*7310*/  HMMA.16816.F32.BF16 R44, R160.reuse, R180, R44 ;  /* 0x000000b4a02c723c */ /* 0x040ff0000004182c */
[----:B------:R-:W-:Y:S08]  /*7320*/  HMMA.16816.F32.BF16 R48, R160, R182, R48 ;  /* 0x000000b6a030723c */ /* 0x000ff00000041830 */
[C---:B-1----:R-:W-:Y:S08]  /*7330*/  HMMA.16816.F32.BF16 R4, R184.reuse, R152, R4 ;  /* 0x00000098b804723c */ /* 0x042ff00000041804 */
[C---:B------:R-:W-:Y:S01]  /*7340*/  HMMA.16816.F32.BF16 R8, R184.reuse, R154, R8 ;  /* 0x0000009ab808723c */ /* 0x040fe20000041808 */
[----:B------:R-:W1:Y:S07]  /*7350*/  LDSM.16.M88.4 R152, [R230+0xe900] ;  /* 0x00e90000e698783b */ /* 0x000e6e0000000200 */
[C---:B--2---:R-:W-:Y:S08]  /*7360*/  HMMA.16816.F32.BF16 R12, R184.reuse, R164, R12 ;  /* 0x000000a4b80c723c */ /* 0x044ff0000004180c */
[C---:B------:R-:W-:Y:S01]  /*7370*/  HMMA.16816.F32.BF16 R16, R184.reuse, R166, R16 ;  /* 0x000000a6b810723c */ /* 0x040fe20000041810 */
[----:B------:R-:W2:Y:S07]  /*7380*/  LDSM.16.M88.4 R164, [R227] ;  /* 0x00000000e3a4783b */ /* 0x000eae0000000200 */
[C---:B----4-:R-:W-:Y:S08]  /*7390*/  HMMA.16816.F32.BF16 R20, R184.reuse, R168, R20 ;  /* 0x000000a8b814723c */ /* 0x050ff00000041814 */
[C---:B------:R-:W-:Y:S01]  /*73a0*/  HMMA.16816.F32.BF16 R24, R184.reuse, R170, R24 ;  /* 0x000000aab818723c */ /* 0x040fe20000041818 */
[----:B------:R-:W4:Y:S07]  /*73b0*/  LDSM.16.M88.4 R168, [R227+0x800] ;  /* 0x00080000e3a8783b */ /* 0x000f2e0000000200 */
[C---:B------:R-:W-:Y:S08]  /*73c0*/  HMMA.16816.F32.BF16 R28, R184.reuse, R172, R28 ;  /* 0x000000acb81c723c */ /* 0x040ff0000004181c */
[C---:B------:R-:W-:Y:S01]  /*73d0*/  HMMA.16816.F32.BF16 R32, R184.reuse, R174, R32 ;  /* 0x000000aeb820723c */ /* 0x040fe20000041820 */
[----:B------:R-:W3:Y:S07]  /*73e0*/  LDSM.16.M88.4 R172, [R227+0x1000] ;  /* 0x00100000e3ac783b */ /* 0x000eee0000000200 */
[C---:B------:R-:W-:Y:S08]  /*73f0*/  HMMA.16816.F32.BF16 R36, R184.reuse, R176, R36 ;  /* 0x000000b0b824723c */ /* 0x040ff00000041824 */
[C---:B------:R-:W-:Y:S01]  /*7400*/  HMMA.16816.F32.BF16 R40, R184.reuse, R178, R40 ;  /* 0x000000b2b828723c */ /* 0x040fe20000041828 */
[----:B------:R-:W4:Y:S07]  /*7410*/  LDSM.16.M88.4 R176, [R227+0x1800] ;  /* 0x00180000e3b0783b */ /* 0x000f2e0000000200 */
[C---:B-1----:R-:W-:Y:S08]  /*7420*/  HMMA.16816.F32.BF16 R44, R184.reuse, R152, R44 ;  /* 0x00000098b82c723c */ /* 0x042ff0000004182c */
[----:B------:R-:W-:Y:S01]  /*7430*/  HMMA.16816.F32.BF16 R48, R184, R154, R48 ;  /* 0x0000009ab830723c */ /* 0x000fe20000041830 */
[----:B------:R-:W1:Y:S07]  /*7440*/  LDSM.16.M88.4 R152, [R227+0x2000] ;  /* 0x00200000e398783b */ /* 0x000e6e0000000200 */
[C---:B--2---:R-:W-:Y:S08]  /*7450*/  HMMA.16816.F32.BF16 R4, R188.reuse, R164, R4 ;  /* 0x000000a4bc04723c */ /* 0x044ff00000041804 */
[C---:B------:R-:W-:Y:S01]  /*7460*/  HMMA.16816.F32.BF16 R8, R188.reuse, R166, R8 ;  /* 0x000000a6bc08723c */ /* 0x040fe20000041808 */
[----:B------:R-:W2:Y:S03]  /*7470*/  LDSM.16.M88.4 R164, [R227+0x2800] ;  /* 0x00280000e3a4783b */ /* 0x000ea60000000200 */
[----:B---3--:R-:W-:Y:S04]  /*7480*/  @P0 MOV R0, R251 ;  /* 0x000000fb00000202 */ /* 0x008fe80000000f00 */
[C---:B----4-:R-:W-:Y:S08]  /*7490*/  HMMA.16816.F32.BF16 R12, R188.reuse, R168, R12 ;  /* 0x000000a8bc0c723c */ /* 0x050ff0000004180c */
[C---:B------:R-:W-:Y:S01]  /*74a0*/  HMMA.16816.F32.BF16 R16, R188.reuse, R170, R16 ;  /* 0x000000aabc10723c */ /* 0x040fe20000041810 */
[----:B------:R-:W3:Y:S07]  /*74b0*/  LDSM.16.M88.4 R168, [R224+0xf100] ;  /* 0x00f10000e0a8783b */ /* 0x000eee0000000200 */
[C---:B------:R-:W-:Y:S08]  /*74c0*/  HMMA.16816.F32.BF16 R20, R188.reuse, R172, R20 ;  /* 0x000000acbc14723c */ /* 0x040ff00000041814 */
[C---:B------:R-:W-:Y:S01]  /*74d0*/  HMMA.16816.F32.BF16 R24, R188.reuse, R174, R24 ;  /* 0x000000aebc18723c */ /* 0x040fe20000041818 */
[----:B------:R-:W4:Y:S07]  /*74e0*/  LDSM.16.M88.4 R172, [R224+0xf900] ;  /* 0x00f90000e0ac783b */ /* 0x000f2e0000000200 */
[C---:B------:R-:W-:Y:S08]  /*74f0*/  HMMA.16816.F32.BF16 R28, R188.reuse, R176, R28 ;  /* 0x000000b0bc1c723c */ /* 0x040ff0000004181c */
[C---:B------:R-:W-:Y:S01]  /*7500*/  HMMA.16816.F32.BF16 R32, R188.reuse, R178, R32 ;  /* 0x000000b2bc20723c */ /* 0x040fe20000041820 */
[----:B------:R-:W4:Y:S07]  /*7510*/  LDSM.16.M88.4 R176, [R224+0x10100] ;  /* 0x01010000e0b0783b */ /* 0x000f2e0000000200 */
[C---:B-1----:R-:W-:Y:S08]  /*7520*/  HMMA.16816.F32.BF16 R36, R188.reuse, R152, R36 ;  /* 0x00000098bc24723c */ /* 0x042ff00000041824 */
[C---:B------:R-:W-:Y:S01]  /*7530*/  HMMA.16816.F32.BF16 R40, R188.reuse, R154, R40 ;  /* 0x0000009abc28723c */ /* 0x040fe20000041828 */
[----:B------:R-:W1:Y:S07]  /*7540*/  LDSM.16.M88.4 R152, [R224+0x10900] ;  /* 0x01090000e098783b */ /* 0x000e6e0000000200 */
[C---:B--2---:R-:W-:Y:S08]  /*7550*/  HMMA.16816.F32.BF16 R44, R188.reuse, R164, R44 ;  /* 0x000000a4bc2c723c */ /* 0x044ff0000004182c */
[----:B------:R-:W-:Y:S01]  /*7560*/  HMMA.16816.F32.BF16 R48, R188, R166, R48 ;  /* 0x000000a6bc30723c */ /* 0x000fe20000041830 */
[----:B------:R-:W2:Y:S07]  /*7570*/  LDSM.16.M88.4 R164, [R224+0x11100] ;  /* 0x01110000e0a4783b */ /* 0x000eae0000000200 */
[C---:B---3--:R-:W-:Y:S08]  /*7580*/  HMMA.16816.F32.BF16 R4, R192.reuse, R168, R4 ;  /* 0x000000a8c004723c */ /* 0x048ff00000041804 */
[C---:B------:R-:W-:Y:S01]  /*7590*/  HMMA.16816.F32.BF16 R8, R192.reuse, R170, R8 ;  /* 0x000000aac008723c */ /* 0x040fe20000041808 */
[----:B------:R-:W3:Y:S07]  /*75a0*/  LDSM.16.M88.4 R168, [R224+0x11900] ;  /* 0x01190000e0a8783b */ /* 0x000eee0000000200 */
[C---:B----4-:R-:W-:Y:S08]  /*75b0*/  HMMA.16816.F32.BF16 R12, R192.reuse, R172, R12 ;  /* 0x000000acc00c723c */ /* 0x050ff0000004180c */
[C---:B------:R-:W-:Y:S01]  /*75c0*/  HMMA.16816.F32.BF16 R16, R192.reuse, R174, R16 ;  /* 0x000000aec010723c */ /* 0x040fe20000041810 */
[----:B------:R-:W4:Y:S07]  /*75d0*/  LDSM.16.M88.4 R172, [R243] ;  /* 0x00000000f3ac783b */ /* 0x000f2e0000000200 */
[C---:B------:R-:W-:Y:S08]  /*75e0*/  HMMA.16816.F32.BF16 R20, R192.reuse, R176, R20 ;  /* 0x000000b0c014723c */ /* 0x040ff00000041814 */
[C---:B------:R-:W-:Y:S01]  /*75f0*/  HMMA.16816.F32.BF16 R24, R192.reuse, R178, R24 ;  /* 0x000000b2c018723c */ /* 0x040fe20000041818 */
[----:B------:R-:W4:Y:S07]  /*7600*/  LDSM.16.M88.4 R176, [R242] ;  /* 0x00000000f2b0783b */ /* 0x000f2e0000000200 */
[C---:B-1----:R-:W-:Y:S08]  /*7610*/  HMMA.16816.F32.BF16 R28, R192.reuse, R152, R28 ;  /* 0x00000098c01c723c */ /* 0x042ff0000004181c */
[C---:B------:R-:W-:Y:S01]  /*7620*/  HMMA.16816.F32.BF16 R32, R192.reuse, R154, R32 ;  /* 0x0000009ac020723c */ /* 0x040fe20000041820 */
[----:B------:R-:W1:Y:S07]  /*7630*/  LDSM.16.M88.4 R152, [R241] ;  /* 0x00000000f198783b */ /* 0x000e6e0000000200 */
[C---:B--2---:R-:W-:Y:S08]  /*7640*/  HMMA.16816.F32.BF16 R36, R192.reuse, R164, R36 ;  /* 0x000000a4c024723c */ /* 0x044ff00000041824 */
[C---:B------:R-:W-:Y:S01]  /*7650*/  HMMA.16816.F32.BF16 R40, R192.reuse, R166, R40 ;  /* 0x000000a6c028723c */ /* 0x040fe20000041828 */
[----:B------:R-:W2:Y:S07]  /*7660*/  LDSM.16.M88.4 R164, [R240] ;  /* 0x00000000f0a4783b */ /* 0x000eae0000000200 */
[C---:B---3--:R-:W-:Y:S08]  /*7670*/  HMMA.16816.F32.BF16 R44, R192.reuse, R168, R44 ;  /* 0x000000a8c02c723c */ /* 0x048ff0000004182c */
[----:B------:R-:W-:Y:S01]  /*7680*/  HMMA.16816.F32.BF16 R48, R192, R170, R48 ;  /* 0x000000aac030723c */ /* 0x000fe20000041830 */
[----:B------:R-:W3:Y:S07]  /*7690*/  LDSM.16.M88.4 R168, [R239] ;  /* 0x00000000efa8783b */ /* 0x000eee0000000200 */
[C---:B----4-:R-:W-:Y:S08]  /*76a0*/  HMMA.16816.F32.BF16 R4, R196.reuse, R172, R4 ;  /* 0x000000acc404723c */ /* 0x050ff00000041804 */
[C---:B------:R-:W-:Y:S01]  /*76b0*/  HMMA.16816.F32.BF16 R8, R196.reuse, R174, R8 ;  /* 0x000000aec408723c */ /* 0x040fe20000041808 */
[----:B------:R-:W4:Y:S07]  /*76c0*/  LDSM.16.M88.4 R172, [R238] ;  /* 0x00000000eeac783b */ /* 0x000f2e0000000200 */
[C---:B------:R-:W-:Y:S08]  /*76d0*/  HMMA.16816.F32.BF16 R12, R196.reuse, R176, R12 ;  /* 0x000000b0c40c723c */ /* 0x040ff0000004180c */
[C---:B------:R-:W-:Y:S01]  /*76e0*/  HMMA.16816.F32.BF16 R16, R196.reuse, R178, R16 ;  /* 0x000000b2c410723c */ /* 0x040fe20000041810 */
[----:B------:R-:W4:Y:S07]  /*76f0*/  LDSM.16.M88.4 R176, [R230+0xf100] ;  /* 0x00f10000e6b0783b */ /* 0x000f2e0000000200 */
        /* <DEDUP_REMOVED lines=9> */
[C---:B----4-:R-:W-:Y:S08]  /*7790*/  HMMA.16816.F32.BF16 R44, R196.reuse, R172, R44 ;  /* 0x000000acc42c723c */ /* 0x050ff0000004182c */
[----:B------:R-:W-:Y:S01]  /*77a0*/  HMMA.16816.F32.BF16 R48, R196, R174, R48 ;  /* 0x000000aec430723c */ /* 0x000fe20000041830 */
        /* <DEDUP_REMOVED lines=14> */
[C---:B------:R-:W-:Y:S01]  /*7890*/  HMMA.16816.F32.BF16 R40, R200.reuse, R174, R40 ;  /* 0x000000aec828723c */ /* 0x040fe20000041828 */
[----:B------:R-:W4:Y:S07]  /*78a0*/  LDSM.16.M88.4 R172, [R227+0x4800] ;  /* 0x00480000e3ac783b */ /* 0x000f2e0000000200 */
[C---:B------:R-:W-:Y:S08]  /*78b0*/  HMMA.16816.F32.BF16 R44, R200.reuse, R176, R44 ;  /* 0x000000b0c82c723c */ /* 0x040ff0000004182c */
[----:B------:R-:W-:Y:S01]  /*78c0*/  HMMA.16816.F32.BF16 R48, R200, R178, R48 ;  /* 0x000000b2c830723c */ /* 0x000fe20000041830 */
        /* <DEDUP_REMOVED lines=21> */
[----:B------:R-:W2:Y:S07]  /*7a20*/  LDSM.16.M88.4 R164, [R224+0x14900] ;  /* 0x01490000e0a4783b */ /* 0x000eae0000000200 */
[C---:B---3--:R-:W-:Y:S08]  /*7a30*/  HMMA.16816.F32.BF16 R12, R208.reuse, R168, R12 ;  /* 0x000000a8d00c723c */ /* 0x048ff0000004180c */
[C---:B------:R-:W-:Y:S01]  /*7a40*/  HMMA.16816.F32.BF16 R16, R208.reuse, R170, R16 ;  /* 0x000000aad010723c */ /* 0x040fe20000041810 */
[----:B------:R-:W3:Y:S07]  /*7a50*/  LDSM.16.M88.4 R168, [R237] ;  /* 0x00000000eda8783b */ /* 0x000eee0000000200 */
        /* <DEDUP_REMOVED lines=10> */
[----:B------:R-:W-:Y:S01]  /*7b00*/  HMMA.16816.F32.BF16 R48, R208, R166, R48 ;  /* 0x000000a6d030723c */ /* 0x000fe20000041830 */
[----:B------:R-:W2:Y:S07]  /*7b10*/  LDSM.16.M88.4 R164, [R233] ;  /* 0x00000000e9a4783b */ /* 0x000eae0000000200 */
[C---:B---3--:R-:W-:Y:S08]  /*7b20*/  HMMA.16816.F32.BF16 R4, R212.reuse, R168, R4 ;  /* 0x000000a8d404723c */ /* 0x048ff00000041804 */
[C---:B------:R-:W-:Y:S01]  /*7b30*/  HMMA.16816.F32.BF16 R8, R212.reuse, R170, R8 ;  /* 0x000000aad408723c */ /* 0x040fe20000041808 */
[----:B------:R-:W3:Y:S07]  /*7b40*/  LDSM.16.M88.4 R168, [R232] ;  /* 0x00000000e8a8783b */ /* 0x000eee0000000200 */
[C---:B----4-:R-:W-:Y:S08]  /*7b50*/  HMMA.16816.F32.BF16 R12, R212.reuse, R172, R12 ;  /* 0x000000acd40c723c */ /* 0x050ff0000004180c */
        /* <DEDUP_REMOVED lines=24> */
[C---:B------:R-:W-:Y:S08]  /*7ce0*/  HMMA.16816.F32.BF16 R32, R216.reuse, R166, R32 ;  /* 0x000000a6d820723c */ /* 0x040ff00000041820 */
[C---:B---3--:R-:W-:Y:S08]  /*7cf0*/  HMMA.16816.F32.BF16 R36, R216.reuse, R168, R36 ;  /* 0x000000a8d824723c */ /* 0x048ff00000041824 */
[C---:B------:R-:W-:Y:S08]  /*7d00*/  HMMA.16816.F32.BF16 R40, R216.reuse, R170, R40 ;  /* 0x000000aad828723c */ /* 0x040ff00000041828 */
[C---:B----4-:R-:W-:Y:S08]  /*7d10*/  HMMA.16816.F32.BF16 R44, R216.reuse, R172, R44 ;  /* 0x000000acd82c723c */ /* 0x050ff0000004182c */
        /* <DEDUP_REMOVED lines=8> */
[----:B------:R-:W-:Y:S03]  /*7da0*/  MUFU.TANH R173, R4 ;  /* 0x0000000400ad7308 */ /* 0x000fe60000002400 */
[----:B------:R-:W-:Y:S02]  /*7db0*/  FMUL.FTZ R7, R7, c[0x0][0x320] ;  /* 0x0000c80007077a20 */ /* 0x000fe40000410000 */
[----:B------:R-:W-:Y:S02]  /*7dc0*/  FMUL.FTZ R8, R8, c[0x0][0x320] ;  /* 0x0000c80008087a20 */ /* 0x000fe40000410000 */
[----:B------:R-:W-:Y:S02]  /*7dd0*/  FMUL.FTZ R9, R9, c[0x0][0x320] ;  /* 0x0000c80009097a20 */ /* 0x000fe40000410000 */
[----:B------:R-:W-:Y:S01]  /*7de0*/  FMUL.FTZ R10, R10, c[0x0][0x320] ;  /* 0x0000c8000a0a7a20 */ /* 0x000fe20000410000 */
[----:B------:R-:W1:Y:S01]  /*7df0*/  MUFU.TANH R172, R5 ;  /* 0x0000000500ac7308 */ /* 0x000e620000002400 */
[----:B------:R-:W-:Y:S02]  /*7e00*/  FMUL.FTZ R11, R11, c[0x0][0x320] ;  /* 0x0000c8000b0b7a20 */ /* 0x000fe40000410000 */
        /* <DEDUP_REMOVED lines=8> */
[----:B------:R-:W-:Y:S03]  /*7e90*/  FMUL.FTZ R19, R19, c[0x0][0x320] ;  /* 0x0000c80013137a20 */ /* 0x000fe60000410000 */
[----:B------:R3:W-:Y:S10]  /*7ea0*/  MUFU.TANH R165, R7 ;  /* 0x0000000700a57308 */ /* 0x0007f40000002400 */
[----:B------:R-:W-:Y:S10]  /*7eb0*/  MUFU.TANH R164, R8 ;  /* 0x0000000800a47308 */ /* 0x000ff40000002400 */
[----:B------:R-:W4:Y:S01]  /*7ec0*/  MUFU.TANH R102, R9 ;  /* 0x0000000900667308 */ /* 0x000f220000002400 */
[----:B---3--:R-:W3:Y:S09]  /*7ed0*/  LDSM.16.M88.4 R4, [R227+0x7000] ;  /* 0x00700000e304783b */ /* 0x008ef20000000200 */
[----:B------:R-:W1:Y:S10]  /*7ee0*/  MUFU.TANH R101, R10 ;  /* 0x0000000a00657308 */ /* 0x000e740000002400 */
[----:B------:R1:W-:Y:S10]  /*7ef0*/  MUFU.TANH R100, R11 ;  /* 0x0000000b00647308 */ /* 0x0003f40000002400 */
[----:B------:R-:W-:Y:S10]  /*7f00*/  MUFU.TANH R17, R17 ;  /* 0x0000001100117308 */ /* 0x000ff40000002400 */
[----:B------:R-:W-:Y:S01]  /*7f10*/  MUFU.TANH R18, R18 ;  /* 0x0000001200127308 */ /* 0x000fe20000002400 */
[C---:B---3--:R-:W-:Y:S01]  /*7f20*/  HMMA.16816.F32.BF16 R20, R220.reuse, R4, R20 ;  /* 0x00000004dc14723c */ /* 0x048fe20000041814 */
[----:B-1----:R-:W1:Y:S08]  /*7f30*/  LDSM.16.M88.4 R8, [R227+0x7800] ;  /* 0x00780000e308783b */ /* 0x002e700000000200 */
[----:B------:R2:W3:Y:S01]  /*7f40*/  MUFU.TANH R167, R13 ;  /* 0x0000000d00a77308 */ /* 0x0004e20000002400 */
[C---:B------:R-:W-:Y:S01]  /*7f50*/  HMMA.16816.F32.BF16 R24, R220.reuse, R6, R24 ;  /* 0x00000006dc18723c */ /* 0x040fe20000041818 */
[----:B------:R-:W2:Y:S08]  /*7f60*/  LDSM.16.M88.4 R4, [R227+0x8000] ;  /* 0x00800000e304783b */ /* 0x000eb00000000200 */
[----:B------:R4:W-:Y:S05]  /*7f70*/  MUFU.TANH R166, R12 ;  /* 0x0000000c00a67308 */ /* 0x0009ea0000002400 */
[----:B------:R-:W-:Y:S02]  /*7f80*/  FMUL.FTZ R21, R21, c[0x0][0x320] ;  /* 0x0000c80015157a20 */ /* 0x000fe40000410000 */
[----:B------:R-:W-:Y:S03]  /*7f90*/  FMUL.FTZ R22, R22, c[0x0][0x320] ;  /* 0x0000c80016167a20 */ /* 0x000fe60000410000 */
[----:B------:R2:W2:Y:S01]  /*7fa0*/  MUFU.TANH R168, R14 ;  /* 0x0000000e00a87308 */ /* 0x0004a20000002400 */
[----:B------:R-:W-:Y:S02]  /*7fb0*/  FMUL.FTZ R23, R23, c[0x0][0x320] ;  /* 0x0000c80017177a20 */ /* 0x000fe40000410000 */
[----:B------:R-:W-:Y:S02]  /*7fc0*/  FMUL.FTZ R20, R20, c[0x0][0x320] ;  /* 0x0000c80014147a20 */ /* 0x000fe40000410000 */
[----:B------:R-:W-:Y:S02]  /*7fd0*/  FMUL.FTZ R25, R25, c[0x0][0x320] ;  /* 0x0000c80019197a20 */ /* 0x000fe40000410000 */
[----:B------:R-:W-:Y:S02]  /*7fe0*/  FMUL.FTZ R24, R24, c[0x0][0x320] ;  /* 0x0000c80018187a20 */ /* 0x000fe40000410000 */
[----:B------:R-:W-:Y:S01]  /*7ff0*/  FMUL.FTZ R26, R26, c[0x0][0x320] ;  /* 0x0000c8001a1a7a20 */ /* 0x000fe20000410000 */
[----:B------:R-:W3:Y:S01]  /*8000*/  MUFU.TANH R21, R21 ;  /* 0x0000001500157308 */ /* 0x000ee20000002400 */
[----:B------:R-:W-:Y:S01]  /*8010*/  FMUL.FTZ R27, R27, c[0x0][0x320] ;  /* 0x0000c8001b1b7a20 */ /* 0x000fe20000410000 */
[C---:B-1----:R-:W-:Y:S08]  /*8020*/  HMMA.16816.F32.BF16 R28, R220.reuse, R8, R28 ;  /* 0x00000008dc1c723c */ /* 0x042ff0000004181c */
[----:B------:R-:W1:Y:S01]  /*8030*/  MUFU.TANH R22, R22 ;  /* 0x0000001600167308 */ /* 0x000e620000002400 */
[C---:B------:R-:W-:Y:S01]  /*8040*/  HMMA.16816.F32.BF16 R32, R220.reuse, R10, R32 ;  /* 0x0000000adc20723c */ /* 0x040fe20000041820 */
[----:B------:R-:W1:Y:S01]  /*8050*/  LDSM.16.M88.4 R8, [R227+0x8800] ;  /* 0x00880000e308783b */ /* 0x000e620000000200 */
[----:B------:R-:W-:Y:S06]  /*8060*/  DEPBAR.LE SB0, 0x0 ;  /* 0x000080000000791a */ /* 0x000fec0000000000 */
[C---:B--2---:R-:W-:Y:S01]  /*8070*/  HMMA.16816.F32.BF16 R36, R220.reuse, R4, R36 ;  /* 0x00000004dc24723c */ /* 0x044fe20000041824 */
[----:B------:R-:W2:Y:S01]  /*8080*/  SHFL.IDX PT, R5, R0, RZ, 0x1c1f ;  /* 0x001c1fff00057589 */ /* 0x000ea200000e0000 */
[----:B------:R1:W1:Y:S06]  /*8090*/  MUFU.TANH R169, R15 ;  /* 0x0000000f00a97308 */ /* 0x00026c0000002400 */
[C---:B------:R-:W-:Y:S01]  /*80a0*/  HMMA.16816.F32.BF16 R40, R220.reuse, R6, R40 ;  /* 0x00000006dc28723c */ /* 0x040fe20000041828 */
[----:B------:R2:W1:Y:S03]  /*80b0*/  SHFL.IDX PT, R4, R0, 0x1, 0x1c1f ;  /* 0x003c1f0000047f89 */ /* 0x00046600000e0000 */
[----:B------:R3:W-:Y:S01]  /*80c0*/  MUFU.TANH R170, R16 ;  /* 0x0000001000aa7308 */ /* 0x0007e20000002400 */
[----:B------:R-:W-:Y:S02]  /*80d0*/  FMUL.FTZ R29, R29, c[0x0][0x320] ;  /* 0x0000c8001d1d7a20 */ /* 0x000fe40000410000 */
[----:B------:R-:W-:Y:S02]  /*80e0*/  FMUL.FTZ R30, R30, c[0x0][0x320] ;  /* 0x0000c8001e1e7a20 */ /* 0x000fe40000410000 */
[----:B------:R-:W-:Y:S03]  /*80f0*/  FMUL.FTZ R31, R31, c[0x0][0x320] ;  /* 0x0000c8001f1f7a20 */ /* 0x000fe60000410000 */
[----:B------:R-:W-:Y:S02]  /*8100*/  FMUL.FTZ R28, R28, c[0x0][0x320] ;  /* 0x0000c8001c1c7a20 */ /* 0x000fe40000410000 */
[----:B------:R-:W3:Y:S01]  /*8110*/  MUFU.TANH R25, R25 ;  /* 0x0000001900197308 */ /* 0x000ee20000002400 */
[----:B------:R-:W-:Y:S01]  /*8120*/  BAR.SYNC.DEFER_BLOCKING 0x0 ;  /* 0x0000000000007b1d */ /* 0x000fe20000010000 */
[----:B------:R-:W-:Y:S02]  /*8130*/  FMUL.FTZ R36, R36, c[0x0][0x320] ;  /* 0x0000c80024247a20 */ /* 0x000fe40000410000 */
[----:B------:R-:W-:Y:S02]  /*8140*/  FMUL.FTZ R37, R37, c[0x0][0x320] ;  /* 0x0000c80025257a20 */ /* 0x000fe40000410000 */
[----:B------:R-:W-:Y:S02]  /*8150*/  FMUL.FTZ R38, R38, c[0x0][0x320] ;  /* 0x0000c80026267a20 */ /* 0x000fe40000410000 */
[----:B------:R-:W-:Y:S01]  /*8160*/  FMUL.FTZ R39, R39, c[0x0][0x320] ;  /* 0x0000c80027277a20 */ /* 0x000fe20000410000 */
[----:B--2---:R-:W-:Y:S01]  /*8170*/  MOV R0, UR20 ;  /* 0x0000001400007c02 */ /* 0x004fe20008000f00 */
[C---:B-1----:R-:W-:Y:S01]  /*8180*/  HMMA.16816.F32.BF16 R44, R220.reuse, R8, R44 ;  /* 0x00000008dc2c723c */ /* 0x042fe2000004182c */
[----:B------:R-:W-:Y:S02]  /*8190*/  UIADD3 UR20, UR22, -0x1, URZ ;  /* 0xffffffff16147890 */ /* 0x000fe4000fffe03f */
[----:B------:R-:W-:Y:S01]  /*81a0*/  IADD3 R0, -R250, 0x1, R0 ;  /* 0x00000001fa007810 */ /* 0x000fe20007ffe100 */
[----:B------:R-:W-:Y:S01]  /*81b0*/  FMUL.FTZ R32, R32, c[0x0][0x320] ;  /* 0x0000c80020207a20 */ /* 0x000fe20000410000 */
[----:B------:R-:W-:Y:S01]  /*81c0*/  @UP0 UIMAD.WIDE.U32 UR24, UR20, UR4, URZ ;  /* 0x00000004141802a5 */ /* 0x000fe2000f8e003f */
[----:B------:R-:W-:Y:S01]  /*81d0*/  FMUL.FTZ R41, R41, c[0x0][0x320] ;  /* 0x0000c80029297a20 */ /* 0x000fe20000410000 */
[----:B------:R-:W-:Y:S01]  /*81e0*/  IADD3 R0, -R2, UR8, R0 ;  /* 0x0000000802007c10 */ /* 0x000fe2000fffe100 */
[----:B------:R-:W-:Y:S01]  /*81f0*/  HMMA.16816.F32.BF16 R48, R220, R10, R48 ;  /* 0x0000000adc30723c */ /* 0x000fe20000041830 */
[----:B------:R-:W-:Y:S03]  /*8200*/  @UP0 USHF.R.S32.HI UR23, URZ, 0x1f, UR20 ;  /* 0x0000001f3f170899 */ /* 0x000fe60008011414 */
[C---:B------:R-:W-:Y:S01]  /*8210*/  IADD3 R2, R0.reuse, R5, RZ ;  /* 0x0000000500027210 */ /* 0x040fe20007ffe0ff */
[----:B------:R-:W-:Y:S01]  /*8220*/  FMUL.FTZ R33, R33, c[0x0][0x320] ;  /* 0x0000c80021217a20 */ /* 0x000fe20000410000 */
[----:B------:R-:W-:Y:S01]  /*8230*/  IADD3 R0, R0, R4, RZ ;  /* 0x0000000400007210 */ /* 0x000fe20007ffe0ff */
[----:B------:R-:W1:Y:S01]  /*8240*/  MUFU.TANH R26, R26 ;  /* 0x0000001a001a7308 */ /* 0x000e620000002400 */
[----:B------:R-:W-:Y:S01]  /*8250*/  ISETP.GT.AND P5, PT, R2, 0x1, PT ;  /* 0x000000010200780c */ /* 0x000fe20003fa4270 */
[----:B------:R-:W-:Y:S01]  /*8260*/  FMUL.FTZ R40, R40, c[0x0][0x320] ;  /* 0x0000c80028287a20 */ /* 0x000fe20000410000 */
[----:B------:R-:W-:Y:S01]  /*8270*/  ISETP.GT.AND P1, PT, R0, RZ, PT ;  /* 0x000000ff0000720c */ /* 0x000fe20003f24270 */
[----:B------:R-:W-:Y:S01]  /*8280*/  @UP0 UIMAD UR23, UR23, UR4, URZ ;  /* 0x00000004171702a4 */ /* 0x000fe2000f8e023f */
[----:B------:R-:W-:Y:S01]  /*8290*/  FSEL R7, R172, -INF , P5 ;  /* 0xff800000ac077808 */ /* 0x000fe20002800000 */
[----:B------:R-:W-:Y:S01]  /*82a0*/  FMUL.FTZ R34, R34, c[0x0][0x320] ;  /* 0x0000c80022227a20 */ /* 0x000fe20000410000 */
[----:B------:R-:W-:Y:S01]  /*82b0*/  FSEL R13, R171, -INF , P1 ;  /* 0xff800000ab0d7808 */ /* 0x000fe20000800000 */
[----:B------:R-:W-:Y:S01]  /*82c0*/  FMUL.FTZ R35, R35, c[0x0][0x320] ;  /* 0x0000c80023237a20 */ /* 0x000fe20000410000 */
[----:B------:R-:W-:Y:S01]  /*82d0*/  ISETP.GT.AND P5, PT, R2, 0x9, PT ;  /* 0x000000090200780c */ /* 0x000fe20003fa4270 */
[----:B------:R-:W2:Y:S01]  /*82e0*/  MUFU.TANH R19, R19 ;  /* 0x0000001300137308 */ /* 0x000ea20000002400 */
[----:B------:R-:W-:Y:S01]  /*82f0*/  ISETP.GT.AND P1, PT, R0, 0x8, PT ;  /* 0x000000080000780c */ /* 0x000fe20003f24270 */
[----:B------:R-:W-:Y:S01]  /*8300*/  FMUL.FTZ R44, R44, c[0x0][0x320] ;  /* 0x0000c8002c2c7a20 */ /* 0x000fe20000410000 */
[----:B----4-:R-:W-:Y:S01]  /*8310*/  FSEL R12, R102, -INF , P5 ;  /* 0xff800000660c7808 */ /* 0x010fe20002800000 */
[----:B------:R-:W-:Y:S01]  /*8320*/  FMUL.FTZ R45, R45, c[0x0][0x320] ;  /* 0x0000c8002d2d7a20 */ /* 0x000fe20000410000 */
[----:B------:R-:W-:Y:S01]  /*8330*/  FSEL R14, R101, -INF , P1 ;  /* 0xff800000650e7808 */ /* 0x000fe20000800000 */
[----:B------:R-:W-:Y:S01]  /*8340*/  FMUL.FTZ R42, R42, c[0x0][0x320] ;  /* 0x0000c8002a2a7a20 */ /* 0x000fe20000410000 */
[----:B------:R-:W-:Y:S01]  /*8350*/  ISETP.GT.AND P5, PT, R2, 0x11, PT ;  /* 0x000000110200780c */ /* 0x000fe20003fa4270 */
[----:B------:R-:W-:Y:S01]  /*8360*/  FMUL.FTZ R48, R48, c[0x0][0x320] ;  /* 0x0000c80030307a20 */ /* 0x000fe20000410000 */
[C---:B------:R-:W-:Y:S01]  /*8370*/  ISETP.GT.AND P1, PT, R0.reuse, 0x10, PT ;  /* 0x000000100000780c */ /* 0x040fe20003f24270 */
[----:B------:R-:W4:Y:S01]  /*8380*/  MUFU.TANH R29, R29 ;  /* 0x0000001d001d7308 */ /* 0x000f220000002400 */
[----:B------:R-:W-:Y:S01]  /*8390*/  ISETP.GT.AND P0, PT, R0, 0x1, PT ;  /* 0x000000010000780c */ /* 0x000fe20003f04270 */
[----:B------:R-:W-:Y:S01]  /*83a0*/  FMUL.FTZ R49, R49, c[0x0][0x320] ;  /* 0x0000c80031317a20 */ /* 0x000fe20000410000 */
[----:B---3--:R-:W-:Y:S01]  /*83b0*/  FSEL R167, R167, -INF , P5 ;  /* 0xff800000a7a77808 */ /* 0x008fe20002800000 */
[----:B------:R-:W-:Y:S01]  /*83c0*/  FMUL.FTZ R43, R43, c[0x0][0x320] ;  /* 0x0000c8002b2b7a20 */ /* 0x000fe20000410000 */
[----:B------:R-:W-:Y:S01]  /*83d0*/  ISETP.GT.AND P5, PT, R2, 0x19, PT ;  /* 0x000000190200780c */ /* 0x000fe20003fa4270 */
[----:B------:R-:W-:Y:S01]  /*83e0*/  FMUL.FTZ R46, R46, c[0x0][0x320] ;  /* 0x0000c8002e2e7a20 */ /* 0x000fe20000410000 */
[----:B------:R-:W-:Y:S01]  /*83f0*/  FSEL R168, R168, -INF , P1 ;  /* 0xff800000a8a87808 */ /* 0x000fe20000800000 */
[----:B------:R-:W-:Y:S01]  /*8400*/  FMUL.FTZ R8, R47, c[0x0][0x320] ;  /* 0x0000c8002f087a20 */ /* 0x000fe20000410000 */
[C---:B------:R-:W-:Y:S01]  /*8410*/  ISETP.GT.AND P1, PT, R0.reuse, 0x18, PT ;  /* 0x000000180000780c */ /* 0x040fe20003f24270 */
[----:B------:R-:W3:Y:S01]  /*8420*/  MUFU.TANH R30, R30 ;  /* 0x0000001e001e7308 */ /* 0x000ee20000002400 */
[----:B------:R-:W-:Y:S01]  /*8430*/  FSEL R15, R165, -INF , P0 ;  /* 0xff800000a50f7808 */ /* 0x000fe20000000000 */
[----:B------:R-:W-:Y:S01]  /*8440*/  FMUL.FTZ R51, R51, c[0x0][0x320] ;  /* 0x0000c80033337a20 */ /* 0x000fe20000410000 */
[----:B------:R-:W-:Y:S01]  /*8450*/  ISETP.GT.AND P0, PT, R0, 0x9, PT ;  /* 0x000000090000780c */ /* 0x000fe20003f04270 */
[----:B------:R-:W-:Y:S01]  /*8460*/  @UP0 UIMAD UR23, UR20, UR5, UR23 ;  /* 0x00000005141702a4 */ /* 0x000fe2000f8e0217 */
[----:B------:R-:W-:Y:S02]  /*8470*/  FSEL R171, R17, -INF , P5 ;  /* 0xff80000011ab7808 */ /* 0x000fe40002800000 */
[----:B------:R-:W-:Y:S01]  /*8480*/  ISETP.GT.AND P5, PT, R2, 0x21, PT ;  /* 0x000000210200780c */ /* 0x000fe20003fa4270 */
[----:B------:R-:W-:Y:S01]  /*8490*/  @UP0 UIADD3 UR23, UR25, UR23, URZ ;  /* 0x0000001719170290 */ /* 0x000fe2000fffe03f */
[----:B------:R-:W-:Y:S01]  /*84a0*/  FSEL R172, R18, -INF , P1 ;  /* 0xff80000012ac7808 */ /* 0x000fe20000800000 */
[----:B------:R-:W1:Y:S01]  /*84b0*/  MUFU.TANH R23, R23 ;  /* 0x0000001700177308 */ /* 0x000e620000002400 */
[----:B------:R-:W-:Y:S01]  /*84c0*/  ISETP.GT.AND P1, PT, R0, 0x20, PT ;  /* 0x000000200000780c */ /* 0x000fe20003f24270 */
[----:B------:R-:W-:Y:S01]  /*84d0*/  @UP0 UIMAD UR23, UR23, 0x60, URZ ;  /* 0x00000060171708a4 */ /* 0x000fe2000f8e023f */
[----:B------:R-:W-:Y:S02]  /*84e0*/  FSEL R16, R100, -INF , P0 ;  /* 0xff80000064107808 */ /* 0x000fe40000000000 */
[----:B------:R-:W-:Y:S02]  /*84f0*/  ISETP.GT.AND P0, PT, R0, 0x11, PT ;  /* 0x000000110000780c */ /* 0x000fe40003f04270 */
[----:B------:R-:W-:Y:S02]  /*8500*/  FSEL R175, R21, -INF , P5 ;  /* 0xff80000015af7808 */ /* 0x000fe40002800000 */
[----:B------:R-:W-:Y:S01]  /*8510*/  FSEL R174, R22, -INF , P1 ;  /* 0xff80000016ae7808 */ /* 0x000fe20000800000 */
[----:B------:R-:W3:Y:S01]  /*8520*/  MUFU.TANH R36, R36 ;  /* 0x0000002400247308 */ /* 0x000ee20000002400 */
[----:B------:R-:W-:Y:S02]  /*8530*/  ISETP.GT.AND P5, PT, R2, 0x29, PT ;  /* 0x000000290200780c */ /* 0x000fe40003fa4270 */
[C---:B------:R-:W-:Y:S02]  /*8540*/  ISETP.GT.AND P1, PT, R0.reuse, 0x28, PT ;  /* 0x000000280000780c */ /* 0x040fe40003f24270 */
[----:B------:R-:W-:Y:S02]  /*8550*/  FSEL R169, R169, -INF , P0 ;  /* 0xff800000a9a97808 */ /* 0x000fe40000000000 */
[----:B------:R-:W-:Y:S02]  /*8560*/  ISETP.GT.AND P0, PT, R0, 0x19, PT ;  /* 0x000000190000780c */ /* 0x000fe40003f04270 */
[C---:B------:R-:W-:Y:S01]  /*8570*/  ISETP.GT.AND P6, PT, R2.reuse, RZ, PT ;  /* 0x000000ff0200720c */ /* 0x040fe20003fc4270 */
[----:B------:R-:W3:Y:S01]  /*8580*/  MUFU.TANH R37, R37 ;  /* 0x0000002500257308 */ /* 0x000ee20000002400 */
[----:B------:R-:W-:Y:S02]  /*8590*/  FSEL R179, R25, -INF , P5 ;  /* 0xff80000019b37808 */ /* 0x000fe40002800000 */
[----:B------:R-:W-:Y:S02]  /*85a0*/  ISETP.GT.AND P5, PT, R2, 0x31, PT ;  /* 0x000000310200780c */ /* 0x000fe40003fa4270 */
[----:B-1----:R-:W-:Y:S02]  /*85b0*/  FSEL R180, R26, -INF , P1 ;  /* 0xff8000001ab47808 */ /* 0x002fe40000800000 */
[C---:B------:R-:W-:Y:S02]  /*85c0*/  ISETP.GT.AND P1, PT, R0.reuse, 0x30, PT ;  /* 0x000000300000780c */ /* 0x040fe40003f24270 */
[----:B------:R-:W-:Y:S01]  /*85d0*/  FSEL R6, R173, -INF , P6 ;  /* 0xff800000ad067808 */ /* 0x000fe20003000000 */
[----:B------:R-:W1:Y:S01]  /*85e0*/  MUFU.TANH R20, R20 ;  /* 0x0000001400147308 */ /* 0x000e620000002400 */
[----:B--2---:R-:W-:Y:S02]  /*85f0*/  FSEL R173, R19, -INF , P0 ;  /* 0xff80000013ad7808 */ /* 0x004fe40000000000 */
[----:B------:R-:W-:Y:S02]  /*8600*/  ISETP.GT.AND P0, PT, R0, 0x21, PT ;  /* 0x000000210000780c */ /* 0x000fe40003f04270 */
[----:B----4-:R-:W-:Y:S02]  /*8610*/  FSEL R250, R29, -INF , P5 ;  /* 0xff8000001dfa7808 */ /* 0x010fe40002800000 */
[----:B---3--:R-:W-:Y:S02]  /*8620*/  FSEL R251, R30, -INF , P1 ;  /* 0xff8000001efb7808 */ /* 0x008fe40000800000 */
[C---:B------:R-:W-:Y:S01]  /*8630*/  ISETP.GT.AND P5, PT, R2.reuse, 0x40, PT ;  /* 0x000000400200780c */ /* 0x040fe20003fa4270 */
[----:B------:R-:W2:Y:S01]  /*8640*/  MUFU.TANH R24, R24 ;  /* 0x0000001800187308 */ /* 0x000ea20000002400 */
[----:B------:R-:W-:Y:S02]  /*8650*/  ISETP.GT.AND P1, PT, R2, 0x41, PT ;  /* 0x000000410200780c */ /* 0x000fe40003f24270 */
[----:B------:R-:W-:Y:S02]  /*8660*/  FSEL R177, R23, -INF , P0 ;  /* 0xff80000017b17808 */ /* 0x000fe40000000000 */
[----:B------:R-:W-:Y:S01]  /*8670*/  FSEL R17, R36, -INF , P5 ;  /* 0xff80000024117808 */ /* 0x000fe20002800000 */
[----:B------:R-:W3:Y:S01]  /*8680*/  LDL.64 R22, [R1+0x30] ;  /* 0x0000300001167983 */ /* 0x000ee20000100a00 */
[----:B------:R-:W-:Y:S02]  /*8690*/  FSEL R18, R37, -INF , P1 ;  /* 0xff80000025127808 */ /* 0x000fe40000800000 */
[----:B------:R-:W-:Y:S01]  /*86a0*/  ISETP.GT.AND P6, PT, R2, 0x8, PT ;  /* 0x000000080200780c */ /* 0x000fe20003fc4270 */
[----:B------:R-:W4:Y:S01]  /*86b0*/  MUFU.TANH R28, R28 ;  /* 0x0000001c001c7308 */ /* 0x000f220000002400 */
[----:B------:R-:W-:Y:S01]  /*86c0*/  FMNMX.FTZ R4, R6, R3, !PT ;  /* 0x0000000306047209 */ /* 0x000fe20007810000 */
[----:B------:R-:W3:Y:S01]  /*86d0*/  LDL.64 R36, [R1+0x28] ;  /* 0x0000280001247983 */ /* 0x000ee20000100a00 */
[----:B------:R-:W-:Y:S02]  /*86e0*/  FSEL R10, R164, -INF , P6 ;  /* 0xff800000a40a7808 */ /* 0x000fe40003000000 */
[----:B------:R-:W-:Y:S02]  /*86f0*/  FMNMX.FTZ R4, R7, R4, !PT ;  /* 0x0000000407047209 */ /* 0x000fe40007810000 */
[----:B------:R-:W-:Y:S02]  /*8700*/  ISETP.GT.AND P6, PT, R2, 0x10, PT ;  /* 0x000000100200780c */ /* 0x000fe40003fc4270 */
[----:B------:R-:W-:Y:S01]  /*8710*/  FMNMX.FTZ R4, R10, R4, !PT ;  /* 0x000000040a047209 */ /* 0x000fe20007810000 */
[----:B------:R-:W2:Y:S01]  /*8720*/  MUFU.TANH R27, R27 ;  /* 0x0000001b001b7308 */ /* 0x000ea20000002400 */
[----:B------:R-:W-:Y:S02]  /*8730*/  FSEL R166, R166, -INF , P6 ;  /* 0xff800000a6a67808 */ /* 0x000fe40003000000 */
[----:B------:R-:W-:Y:S02]  /*8740*/  FMNMX.FTZ R4, R12, R4, !PT ;  /* 0x000000040c047209 */ /* 0x000fe40007810000 */
[----:B------:R-:W-:Y:S02]  /*8750*/  ISETP.GT.AND P6, PT, R2, 0x18, PT ;  /* 0x000000180200780c */ /* 0x000fe40003fc4270 */
[----:B------:R-:W-:Y:S02]  /*8760*/  FMNMX.FTZ R4, R166, R4, !PT ;  /* 0x00000004a6047209 */ /* 0x000fe40007810000 */
[----:B------:R-:W-:Y:S01]  /*8770*/  FSEL R170, R170, -INF , P6 ;  /* 0xff800000aaaa7808 */ /* 0x000fe20003000000 */
[----:B------:R-:W4:Y:S01]  /*8780*/  MUFU.TANH R33, R33 ;  /* 0x0000002100217308 */ /* 0x000f220000002400 */
[----:B------:R-:W-:Y:S02]  /*8790*/  FMNMX.FTZ R4, R167, R4, !PT ;  /* 0x00000004a7047209 */ /* 0x000fe40007810000 */
[----:B------:R-:W-:Y:S02]  /*87a0*/  ISETP.GT.AND P6, PT, R2, 0x20, PT ;  /* 0x000000200200780c */ /* 0x000fe40003fc4270 */
[----:B------:R-:W-:Y:S02]  /*87b0*/  FMNMX.FTZ R4, R170, R4, !PT ;  /* 0x00000004aa047209 */ /* 0x000fe40007810000 */
[----:B-1----:R-:W-:Y:S02]  /*87c0*/  FSEL R176, R20, -INF , P6 ;  /* 0xff80000014b07808 */ /* 0x002fe40003000000 */
[----:B------:R-:W-:Y:S01]  /*87d0*/  FMNMX.FTZ R4, R171, R4, !PT ;  /* 0x00000004ab047209 */ /* 0x000fe20007810000 */
[----:B------:R-:W1:Y:S01]  /*87e0*/  MUFU.TANH R32, R32 ;  /* 0x0000002000207308 */ /* 0x000e620000002400 */
[----:B------:R-:W-:Y:S02]  /*87f0*/  ISETP.GT.AND P6, PT, R2, 0x28, PT ;  /* 0x000000280200780c */ /* 0x000fe40003fc4270 */
[----:B------:R-:W-:Y:S02]  /*8800*/  FMNMX.FTZ R4, R176, R4, !PT ;  /* 0x00000004b0047209 */ /* 0x000fe40007810000 */
[----:B--2---:R-:W-:Y:S02]  /*8810*/  FSEL R178, R24, -INF , P6 ;  /* 0xff80000018b27808 */ /* 0x004fe40003000000 */
[----:B------:R-:W-:Y:S02]  /*8820*/  FMNMX.FTZ R4, R175, R4, !PT ;  /* 0x00000004af047209 */ /* 0x000fe40007810000 */
[----:B------:R-:W-:Y:S01]  /*8830*/  FMNMX.FTZ R5, R13, R103, !PT ;  /* 0x000000670d057209 */ /* 0x000fe20007810000 */
[----:B------:R-:W2:Y:S01]  /*8840*/  MUFU.TANH R40, R40 ;  /* 0x0000002800287308 */ /* 0x000ea20000002400 */
[----:B------:R-:W-:Y:S02]  /*8850*/  ISETP.GT.AND P6, PT, R2, 0x30, PT ;  /* 0x000000300200780c */ /* 0x000fe40003fc4270 */
[----:B------:R-:W-:Y:S02]  /*8860*/  FMNMX.FTZ R4, R178, R4, !PT ;  /* 0x00000004b2047209 */ /* 0x000fe40007810000 */
[----:B------:R-:W-:Y:S02]  /*8870*/  ISETP.GT.AND P0, PT, R0, 0x29, PT ;  /* 0x000000290000780c */ /* 0x000fe40003f04270 */
[----:B----4-:R-:W-:Y:S02]  /*8880*/  FSEL R182, R28, -INF , P6 ;  /* 0xff8000001cb67808 */ /* 0x010fe40003000000 */
[----:B------:R-:W-:Y:S01]  /*8890*/  FMNMX.FTZ R5, R15, R5, !PT ;  /* 0x000000050f057209 */ /* 0x000fe20007810000 */
[----:B------:R-:W4:Y:S01]  /*88a0*/  MUFU.TANH R41, R41 ;  /* 0x0000002900297308 */ /* 0x000f220000002400 */
[----:B------:R-:W-:Y:S02]  /*88b0*/  FMNMX.FTZ R4, R179, R4, !PT ;  /* 0x00000004b3047209 */ /* 0x000fe40007810000 */
[C---:B------:R-:W-:Y:S02]  /*88c0*/  ISETP.GT.AND P6, PT, R2.reuse, 0x39, PT ;  /* 0x000000390200780c */ /* 0x040fe40003fc4270 */
[----:B------:R-:W-:Y:S02]  /*88d0*/  FSEL R181, R27, -INF , P0 ;  /* 0xff8000001bb57808 */ /* 0x000fe40000000000 */
[----:B------:R-:W-:Y:S02]  /*88e0*/  ISETP.GT.AND P0, PT, R2, 0x38, PT ;  /* 0x000000380200780c */ /* 0x000fe40003f04270 */
[----:B------:R-:W-:Y:S01]  /*88f0*/  FMNMX.FTZ R5, R14, R5, !PT ;  /* 0x000000050e057209 */ /* 0x000fe20007810000 */
[----:B------:R-:W4:Y:S01]  /*8900*/  MUFU.TANH R44, R44 ;  /* 0x0000002c002c7308 */ /* 0x000f220000002400 */
[----:B------:R-:W-:Y:S02]  /*8910*/  FMNMX.FTZ R4, R182, R4, !PT ;  /* 0x00000004b6047209 */ /* 0x000fe40007810000 */
[----:B------:R-:W-:Y:S02]  /*8920*/  FSEL R33, R33, -INF , P6 ;  /* 0xff80000021217808 */ /* 0x000fe40003000000 */
[----:B-1----:R-:W-:Y:S02]  /*8930*/  FSEL R24, R32, -INF , P0 ;  /* 0xff80000020187808 */ /* 0x002fe40000000000 */
[----:B------:R-:W-:Y:S02]  /*8940*/  ISETP.GT.AND P0, PT, R2, 0x48, PT ;  /* 0x000000480200780c */ /* 0x000fe40003f04270 */
[----:B------:R-:W-:Y:S01]  /*8950*/  FMNMX.FTZ R5, R16, R5, !PT ;  /* 0x0000000510057209 */ /* 0x000fe20007810000 */
[----:B------:R-:W1:Y:S01]  /*8960*/  MUFU.TANH R45, R45 ;  /* 0x0000002d002d7308 */ /* 0x000e620000002400 */
[----:B------:R-:W-:Y:S02]  /*8970*/  FMNMX.FTZ R4, R250, R4, !PT ;  /* 0x00000004fa047209 */ /* 0x000fe40007810000 */
[----:B--2---:R-:W-:Y:S01]  /*8980*/  FSEL R152, R40, -INF , P0 ;  /* 0xff80000028987808 */ /* 0x004fe20000000000 */
[----:B------:R-:W-:Y:S01]  /*8990*/  IMAD.MOV.U32 R40, RZ, RZ, R33 ;  /* 0x000000ffff287224 */ /* 0x000fe200078e0021 */
[----:B------:R-:W-:Y:S02]  /*89a0*/  ISETP.GT.AND P6, PT, R2, 0x49, PT ;  /* 0x000000490200780c */ /* 0x000fe40003fc4270 */
[----:B------:R-:W-:Y:S02]  /*89b0*/  FMNMX.FTZ R5, R168, R5, !PT ;  /* 0x00000005a8057209 */ /* 0x000fe40007810000 */
[----:B------:R-:W-:Y:S01]  /*89c0*/  FMNMX.FTZ R4, R24, R4, !PT ;  /* 0x0000000418047209 */ /* 0x000fe20007810000 */
[----:B------:R-:W2:Y:S01]  /*89d0*/  MUFU.TANH R48, R48 ;  /* 0x0000003000307308 */ /* 0x000ea20000002400 */
[----:B----4-:R-:W-:Y:S02]  /*89e0*/  FSEL R28, R41, -INF , P6 ;  /* 0xff800000291c7808 */ /* 0x010fe40003000000 */
[C---:B------:R-:W-:Y:S02]  /*89f0*/  ISETP.GT.AND P5, PT, R2.reuse, 0x50, PT ;  /* 0x000000500200780c */ /* 0x040fe40003fa4270 */
[C---:B------:R-:W-:Y:S02]  /*8a00*/  ISETP.GT.AND P1, PT, R2.reuse, 0x51, PT ;  /* 0x000000510200780c */ /* 0x040fe40003f24270 */
[C---:B------:R-:W-:Y:S02]  /*8a10*/  ISETP.GT.AND P6, PT, R2.reuse, 0x59, PT ;  /* 0x000000590200780c */ /* 0x040fe40003fc4270 */
[----:B------:R-:W-:Y:S01]  /*8a20*/  ISETP.GT.AND P0, PT, R2, 0x58, PT ;  /* 0x000000580200780c */ /* 0x000fe20003f04270 */
[----:B------:R-:W4:Y:S01]  /*8a30*/  MUFU.TANH R31, R31 ;  /* 0x0000001f001f7308 */ /* 0x000f220000002400 */
[----:B------:R-:W-:Y:S02]  /*8a40*/  FMNMX.FTZ R5, R169, R5, !PT ;  /* 0x00000005a9057209 */ /* 0x000fe40007810000 */
[----:B------:R-:W-:Y:S02]  /*8a50*/  FMNMX.FTZ R2, R40, R4, !PT ;  /* 0x0000000428027209 */ /* 0x000fe40007810000 */
[----:B------:R-:W-:Y:S01]  /*8a60*/  FMNMX.FTZ R4, R172, R5, !PT ;  /* 0x00000005ac047209 */ /* 0x000fe20007810000 */
[----:B------:R-:W-:Y:S01]  /*8a70*/  FMUL.FTZ R5, R50, c[0x0][0x320] ;  /* 0x0000c80032057a20 */ /* 0x000fe20000410000 */
[----:B------:R-:W-:Y:S02]  /*8a80*/  FMNMX.FTZ R2, R17, R2, !PT ;  /* 0x0000000211027209 */ /* 0x000fe40007810000 */
[----:B------:R-:W-:Y:S01]  /*8a90*/  FMNMX.FTZ R4, R173, R4, !PT ;  /* 0x00000004ad047209 */ /* 0x000fe20007810000 */
[----:B------:R-:W4:Y:S01]  /*8aa0*/  MUFU.TANH R49, R49 ;  /* 0x0000003100317308 */ /* 0x000f220000002400 */
[----:B------:R-:W-:Y:S02]  /*8ab0*/  FMNMX.FTZ R2, R18, R2, !PT ;  /* 0x0000000212027209 */ /* 0x000fe40007810000 */
[----:B------:R-:W-:Y:S02]  /*8ac0*/  FMNMX.FTZ R4, R174, R4, !PT ;  /* 0x00000004ae047209 */ /* 0x000fe40007810000 */
[----:B------:R-:W-:Y:S02]  /*8ad0*/  FMNMX.FTZ R2, R152, R2, !PT ;  /* 0x0000000298027209 */ /* 0x000fe40007810000 */
[----:B------:R-:W-:Y:S02]  /*8ae0*/  FSEL R50, R44, -INF , P5 ;  /* 0xff8000002c327808 */ /* 0x000fe40002800000 */
[----:B------:R-:W-:Y:S01]  /*8af0*/  FMNMX.FTZ R2, R28, R2, !PT ;  /* 0x000000021c027209 */ /* 0x000fe20007810000 */
[----:B------:R-:W4:Y:S01]  /*8b00*/  MUFU.TANH R34, R34 ;  /* 0x0000002200227308 */ /* 0x000f220000002400 */
[----:B------:R-:W-:Y:S02]  /*8b10*/  FMNMX.FTZ R4, R177, R4, !PT ;  /* 0x00000004b1047209 */ /* 0x000fe40007810000 */
[----:B-1----:R-:W-:Y:S02]  /*8b20*/  FSEL R25, R45, -INF , P1 ;  /* 0xff8000002d197808 */ /* 0x002fe40000800000 */
[----:B------:R-:W-:Y:S02]  /*8b30*/  FMNMX.FTZ R2, R50, R2, !PT ;  /* 0x0000000232027209 */ /* 0x000fe40007810000 */
[----:B------:R-:W-:Y:S02]  /*8b40*/  FMNMX.FTZ R4, R180, R4, !PT ;  /* 0x00000004b4047209 */ /* 0x000fe40007810000 */
[----:B------:R-:W-:Y:S01]  /*8b50*/  ISETP.GT.AND P5, PT, R0, 0x31, PT ;  /* 0x000000310000780c */ /* 0x000fe20003fa4270 */
[----:B------:R-:W1:Y:S01]  /*8b60*/  MUFU.TANH R35, R35 ;  /* 0x0000002300237308 */ /* 0x000e620000002400 */
[----:B--2---:R-:W-:Y:S02]  /*8b70*/  FSEL R48, R48, -INF , P0 ;  /* 0xff80000030307808 */ /* 0x004fe40000000000 */
[----:B------:R-:W-:Y:S02]  /*8b80*/  FMNMX.FTZ R2, R25, R2, !PT ;  /* 0x0000000219027209 */ /* 0x000fe40007810000 */
[----:B------:R-:W-:Y:S02]  /*8b90*/  FMNMX.FTZ R4, R181, R4, !PT ;  /* 0x00000004b5047209 */ /* 0x000fe40007810000 */
[----:B----4-:R-:W-:Y:S02]  /*8ba0*/  FSEL R183, R31, -INF , P5 ;  /* 0xff8000001fb77808 */ /* 0x010fe40002800000 */
[----:B------:R-:W-:Y:S01]  /*8bb0*/  FSEL R19, R49, -INF , P6 ;  /* 0xff80000031137808 */ /* 0x000fe20003000000 */
[----:B------:R-:W2:Y:S01]  /*8bc0*/  MUFU.TANH R38, R38 ;  /* 0x0000002600267308 */ /* 0x000ea20000002400 */
[----:B------:R-:W-:Y:S02]  /*8bd0*/  ISETP.GT.AND P1, PT, R0, 0x38, PT ;  /* 0x000000380000780c */ /* 0x000fe40003f24270 */
[----:B------:R-:W-:Y:S02]  /*8be0*/  FMNMX.FTZ R2, R48, R2, !PT ;  /* 0x0000000230027209 */ /* 0x000fe40007810000 */
[----:B------:R-:W-:Y:S02]  /*8bf0*/  FMNMX.FTZ R4, R251, R4, !PT ;  /* 0x00000004fb047209 */ /* 0x000fe40007810000 */
[----:B------:R-:W-:Y:S02]  /*8c00*/  FSEL R252, R34, -INF , P1 ;  /* 0xff80000022fc7808 */ /* 0x000fe40000800000 */
[C---:B------:R-:W-:Y:S01]  /*8c10*/  ISETP.GT.AND P0, PT, R0.reuse, 0x39, PT ;  /* 0x000000390000780c */ /* 0x040fe20003f04270 */
[----:B------:R-:W4:Y:S01]  /*8c20*/  MUFU.TANH R39, R39 ;  /* 0x0000002700277308 */ /* 0x000f220000002400 */
[----:B------:R-:W-:Y:S02]  /*8c30*/  FMNMX.FTZ R4, R183, R4, !PT ;  /* 0x00000004b7047209 */ /* 0x000fe40007810000 */
[----:B------:R-:W-:Y:S02]  /*8c40*/  FMNMX.FTZ R2, R19, R2, !PT ;  /* 0x0000000213027209 */ /* 0x000fe40007810000 */
[----:B------:R-:W-:Y:S02]  /*8c50*/  ISETP.GT.AND P1, PT, R0, 0x40, PT ;  /* 0x000000400000780c */ /* 0x000fe40003f24270 */
[----:B------:R-:W-:Y:S01]  /*8c60*/  FMNMX.FTZ R4, R252, R4, !PT ;  /* 0x00000004fc047209 */ /* 0x000fe20007810000 */
[----:B------:R-:W4:Y:S01]  /*8c70*/  SHFL.BFLY PT, R101, R2, 0x2, 0x1f ;  /* 0x0c401f0002657f89 */ /* 0x000f2200000e0000 */
[----:B-1----:R-:W-:Y:S01]  /*8c80*/  FSEL R26, R35, -INF , P0 ;  /* 0xff800000231a7808 */ /* 0x002fe20000000000 */
[----:B------:R-:W1:Y:S01]  /*8c90*/  MUFU.TANH R42, R42 ;  /* 0x0000002a002a7308 */ /* 0x000e620000002400 */
[----:B------:R-:W-:Y:S02]  /*8ca0*/  ISETP.GT.AND P0, PT, R0, 0x41, PT ;  /* 0x000000410000780c */ /* 0x000fe40003f04270 */
[----:B------:R-:W-:Y:S02]  /*8cb0*/  FMNMX.FTZ R4, R26, R4, !PT ;  /* 0x000000041a047209 */ /* 0x000fe40007810000 */
[----:B--2---:R-:W-:Y:S02]  /*8cc0*/  FSEL R34, R38, -INF , P1 ;  /* 0xff80000026227808 */ /* 0x004fe40000800000 */
[----:B------:R-:W-:Y:S02]  /*8cd0*/  ISETP.GT.AND P1, PT, R0, 0x48, PT ;  /* 0x000000480000780c */ /* 0x000fe40003f24270 */
[----:B------:R-:W-:Y:S01]  /*8ce0*/  FMNMX.FTZ R4, R34, R4, !PT ;  /* 0x0000000422047209 */ /* 0x000fe20007810000 */
[----:B------:R-:W2:Y:S01]  /*8cf0*/  MUFU.TANH R43, R43 ;  /* 0x0000002b002b7308 */ /* 0x000ea20000002400 */
[----:B------:R-:W-:Y:S02]  /*8d00*/  PLOP3.LUT P5, PT, PT, PT, UP0, 0x80, 0x0 ;  /* 0x000000000000781c */ /* 0x000fe40003faf008 */
[----:B------:R-:W-:Y:S02]  /*8d10*/  MOV R49, R25 ;  /* 0x0000001900317202 */ /* 0x000fe40000000f00 */
[----:B----4-:R-:W-:Y:S02]  /*8d20*/  FSEL R20, R39, -INF , P0 ;  /* 0xff80000027147808 */ /* 0x010fe40000000000 */
[----:B------:R-:W-:Y:S02]  /*8d30*/  ISETP.GT.AND P0, PT, R0, 0x49, PT ;  /* 0x000000490000780c */ /* 0x000fe40003f04270 */
[----:B------:R-:W-:Y:S01]  /*8d40*/  FMNMX.FTZ R4, R20, R4, !PT ;  /* 0x0000000414047209 */ /* 0x000fe20007810000 */
[----:B------:R-:W4:Y:S01]  /*8d50*/  MUFU.TANH R46, R46 ;  /* 0x0000002e002e7308 */ /* 0x000f220000002400 */
[----:B------:R-:W-:Y:S02]  /*8d60*/  FMNMX.FTZ R101, R2, R101, !PT ;  /* 0x0000006502657209 */ /* 0x000fe40007810000 */
[----:B-1----:R-:W-:Y:S02]  /*8d70*/  FSEL R27, R42, -INF , P1 ;  /* 0xff8000002a1b7808 */ /* 0x002fe40000800000 */
[C---:B------:R-:W-:Y:S02]  /*8d80*/  ISETP.GT.AND P1, PT, R0.reuse, 0x50, PT ;  /* 0x000000500000780c */ /* 0x040fe40003f24270 */
[----:B------:R-:W-:Y:S03]  /*8d90*/  FMNMX.FTZ R4, R27, R4, !PT ;  /* 0x000000041b047209 */ /* 0x000fe60007810000 */
[----:B------:R-:W1:Y:S01]  /*8da0*/  MUFU.TANH R8, R8 ;  /* 0x0000000800087308 */ /* 0x000e620000002400 */
[----:B--2---:R-:W-:Y:S02]  /*8db0*/  FSEL R41, R43, -INF , P0 ;  /* 0xff8000002b297808 */ /* 0x004fe40000000000 */
[----:B------:R-:W-:Y:S02]  /*8dc0*/  ISETP.GT.AND P0, PT, R0, 0x51, PT ;  /* 0x000000510000780c */ /* 0x000fe40003f04270 */
[----:B------:R-:W-:Y:S05]  /*8dd0*/  FMNMX.FTZ R4, R41, R4, !PT ;  /* 0x0000000429047209 */ /* 0x000fea0007810000 */
[----:B------:R-:W2:Y:S01]  /*8de0*/  MUFU.TANH R5, R5 ;  /* 0x0000000500057308 */ /* 0x000ea20000002400 */
[----:B----4-:R-:W-:Y:S02]  /*8df0*/  FSEL R32, R46, -INF , P1 ;  /* 0xff8000002e207808 */ /* 0x010fe40000800000 */
[----:B------:R-:W-:Y:S02]  /*8e00*/  ISETP.GT.AND P1, PT, R0, 0x58, PT ;  /* 0x000000580000780c */ /* 0x000fe40003f24270 */
[----:B------:R-:W-:Y:S05]  /*8e10*/  FMNMX.FTZ R4, R32, R4, !PT ;  /* 0x0000000420047209 */ /* 0x000fea0007810000 */
[----:B------:R2:W4:Y:S01]  /*8e20*/  MUFU.TANH R102, R51 ;  /* 0x0000003300667308 */ /* 0x0005220000002400 */
[----:B-1----:R-:W-:Y:S02]  /*8e30*/  FSEL R35, R8, -INF , P0 ;  /* 0xff80000008237808 */ /* 0x002fe40000000000 */
[----:B------:R-:W-:Y:S02]  /*8e40*/  ISETP.GT.AND P0, PT, R0, 0x59, PT ;  /* 0x000000590000780c */ /* 0x000fe40003f04270 */
[----:B------:R-:W-:Y:S02]  /*8e50*/  FMNMX.FTZ R0, R35, R4, !PT ;  /* 0x0000000423007209 */ /* 0x000fe40007810000 */
[----:B------:R-:W1:Y:S01]  /*8e60*/  SHFL.BFLY PT, R4, R101, 0x1, 0x1f ;  /* 0x0c201f0065047f89 */ /* 0x000e6200000e0000 */
[----:B------:R-:W-:Y:S01]  /*8e70*/  MOV R8, UR24 ;  /* 0x0000001800087c02 */ /* 0x000fe20008000f00 */
[----:B------:R-:W-:Y:S01]  /*8e80*/  @UP0 USHF.L.U64.HI UR24, UR4, 0x6, UR5 ;  /* 0x0000000604180899 */ /* 0x000fe20008010205 */
[----:B--2---:R-:W-:Y:S02]  /*8e90*/  FSEL R51, R5, -INF , P1 ;  /* 0xff80000005337808 */ /* 0x004fe40000800000 */
[----:B----4-:R-:W-:Y:S02]  /*8ea0*/  FSEL R102, R102, -INF , P0 ;  /* 0xff80000066667808 */ /* 0x010fe40000000000 */
[----:B------:R-:W-:Y:S04]  /*8eb0*/  FMNMX.FTZ R0, R51, R0, !PT ;  /* 0x0000000033007209 */ /* 0x000fe80007810000 */
[----:B------:R-:W-:Y:S02]  /*8ec0*/  FMNMX.FTZ R0, R102, R0, !PT ;  /* 0x0000000066007209 */ /* 0x000fe40007810000 */
[----:B-1----:R-:W-:Y:S03]  /*8ed0*/  FMNMX.FTZ R101, R101, R4, !PT ;  /* 0x0000000465657209 */ /* 0x002fe60007810000 */
[----:B------:R-:W1:Y:S01]  /*8ee0*/  SHFL.BFLY PT, R2, R0, 0x2, 0x1f ;  /* 0x0c401f0000027f89 */ /* 0x000e6200000e0000 */
[C---:B------:R-:W-:Y:S01]  /*8ef0*/  FSETP.NEU.FTZ.AND P1, PT, R101.reuse, -INF , PT ;  /* 0xff8000006500780b */ /* 0x040fe20003f3d000 */
[----:B------:R-:W-:Y:S05]  /*8f00*/  FMUL.FTZ R164, R101, c[0x0][0x2d0] ;  /* 0x0000b40065a47a20 */ /* 0x000fea0000410000 */
[----:B------:R-:W-:Y:S05]  /*8f10*/  FSEL R164, R164, RZ, P1 ;  /* 0x000000ffa4a47208 */ /* 0x000fea0000800000 */
[--C-:B------:R-:W-:Y:S02]  /*8f20*/  FFMA.FTZ R7, R7, c[0x0][0x2d0], -R164.reuse ;  /* 0x0000b40007077a23 */ /* 0x100fe400000108a4 */
[----:B------:R-:W-:Y:S02]  /*8f30*/  FFMA.FTZ R12, R12, c[0x0][0x2d0], -R164 ;  /* 0x0000b4000c0c7a23 */ /* 0x000fe400000108a4 */
[----:B------:R-:W-:Y:S01]  /*8f40*/  MUFU.EX2 R245, R7 ;  /* 0x0000000700f57308 */ /* 0x000fe20000000800 */
[----:B-1----:R-:W-:Y:S09]  /*8f50*/  FMNMX.FTZ R0, R0, R2, !PT ;  /* 0x0000000200007209 */ /* 0x002ff20007810000 */
[----:B------:R-:W-:Y:S01]  /*8f60*/  MUFU.EX2 R231, R12 ;  /* 0x0000000c00e77308 */ /* 0x000fe20000000800 */
[----:B------:R-:W1:Y:S02]  /*8f70*/  SHFL.BFLY PT, R2, R0, 0x1, 0x1f ;  /* 0x0c201f0000027f89 */ /* 0x000e6400000e0000 */
[----:B-1----:R-:W-:Y:S02]  /*8f80*/  FMNMX.FTZ R100, R0, R2, !PT ;  /* 0x0000000200647209 */ /* 0x002fe40007810000 */
[----:B------:R-:W-:Y:S03]  /*8f90*/  FSEL R0, R101, RZ, P1 ;  /* 0x000000ff65007208 */ /* 0x000fe60000800000 */
[----:B------:R-:W-:Y:S01]  /*8fa0*/  FMUL.FTZ R165, R100, c[0x0][0x2d0] ;  /* 0x0000b40064a57a20 */ /* 0x000fe20000410000 */
[----:B---3--:R-:W-:Y:S01]  /*8fb0*/  @P5 MOV R4, R22 ;  /* 0x0000001600045202 */ /* 0x008fe20000000f00 */
[----:B------:R-:W-:Y:S04]  /*8fc0*/  FADD.FTZ R0, -R0, R3 ;  /* 0x0000000300007221 */ /* 0x000fe80000010100 */
[----:B------:R-:W-:Y:S02]  /*8fd0*/  FMUL.FTZ R0, R0, c[0x0][0x2d0] ;  /* 0x0000b40000007a20 */ /* 0x000fe40000410000 */
[----:B------:R-:W-:Y:S02]  /*8fe0*/  @P5 IMAD.MOV.U32 R5, RZ, RZ, R37 ;  /* 0x000000ffff055224 */ /* 0x000fe400078e0025 */
[----:B------:R-:W1:Y:S02]  /*8ff0*/  MUFU.EX2 R3, R0 ;  /* 0x0000000000037308 */ /* 0x000e640000000800 */
[----:B------:R-:W-:Y:S04]  /*9000*/  @P5 IMAD.WIDE.U32 R4, R8, 0x60, R4 ;  /* 0x0000006008045825 */ /* 0x000fe800078e0004 */
[--C-:B------:R-:W-:Y:S01]  /*9010*/  FFMA.FTZ R8, R6, c[0x0][0x2d0], -R164.reuse ;  /* 0x0000b40006087a23 */ /* 0x100fe200000108a4 */
[----:B------:R-:W-:Y:S01]  /*9020*/  @P5 IADD3 R5, R5, UR23, RZ ;  /* 0x0000001705055c10 */ /* 0x000fe2000fffe0ff */
[----:B------:R-:W-:Y:S01]  /*9030*/  @UP0 USHF.L.U32 UR23, UR4, 0x6, URZ ;  /* 0x0000000604170899 */ /* 0x000fe2000800063f */
[C---:B------:R-:W-:Y:S01]  /*9040*/  @P5 SHF.L.U32 R6, R4.reuse, 0x1, RZ ;  /* 0x0000000104065819 */ /* 0x040fe200000006ff */
[----:B------:R2:W3:Y:S01]  /*9050*/  MUFU.EX2 R43, R8 ;  /* 0x00000008002b7308 */ /* 0x0004e20000000800 */
[----:B------:R-:W-:Y:S01]  /*9060*/  @P5 SHF.L.U64.HI R5, R4, 0x1, R5 ;  /* 0x0000000104055819 */ /* 0x000fe20000010205 */
[----:B------:R-:W-:Y:S01]  /*9070*/  FFMA.FTZ R4, R10, c[0x0][0x2d0], -R164 ;  /* 0x0000b4000a047a23 */ /* 0x000fe200000108a4 */
[----:B------:R-:W-:Y:S03]  /*9080*/  UISETP.GT.AND UP0, UPT, UR22, UR21, UPT ;  /* 0x000000151600728c */ /* 0x000fe6000bf04270 */
[----:B------:R-:W-:Y:S04]  /*9090*/  UMOV UR22, UR20 ;  /* 0x0000001400167c82 */ /* 0x000fe80008000000 */
[----:B------:R-:W4:Y:S01]  /*90a0*/  MUFU.EX2 R247, R4 ;  /* 0x0000000400f77308 */ /* 0x000f220000000800 */
[C---:B-1----:R-:W-:Y:S02]  /*90b0*/  FMUL.FTZ R25, R3.reuse, R125 ;  /* 0x0000007d03197220 */ /* 0x042fe40000410000 */
[C---:B------:R-:W-:Y:S02]  /*90c0*/  FMUL.FTZ R52, R3.reuse, R52 ;  /* 0x0000003403347220 */ /* 0x040fe40000410000 */
[C---:B------:R-:W-:Y:S02]  /*90d0*/  FMUL.FTZ R53, R3.reuse, R53 ;  /* 0x0000003503357220 */ /* 0x040fe40000410000 */
[C---:B------:R-:W-:Y:S02]  /*90e0*/  FMUL.FTZ R56, R3.reuse, R56 ;  /* 0x0000003803387220 */ /* 0x040fe40000410000 */
[C---:B------:R-:W-:Y:S01]  /*90f0*/  FMUL.FTZ R57, R3.reuse, R57 ;  /* 0x0000003903397220 */ /* 0x040fe20000410000 */
[----:B--2---:R-:W-:Y:S01]  /*9100*/  @P5 IADD3 R8, P6, R6, 0x80, RZ ;  /* 0x0000008006085810 */ /* 0x004fe20007fde0ff */
[C---:B------:R-:W-:Y:S01]  /*9110*/  FMUL.FTZ R60, R3.reuse, R60 ;  /* 0x0000003c033c7220 */ /* 0x040fe20000410000 */
[----:B---3--:R-:W-:Y:S01]  /*9120*/  MOV R125, R43 ;  /* 0x0000002b007d7202 */ /* 0x008fe20000000f00 */
[C---:B------:R-:W-:Y:S01]  /*9130*/  FMUL.FTZ R61, R3.reuse, R61 ;  /* 0x0000003d033d7220 */ /* 0x040fe20000410000 */
[----:B------:R-:W-:Y:S01]  /*9140*/  @P5 IADD3 R8, P0, R8, c[0x0][0x1c8], RZ ;  /* 0x0000720008085a10 */ /* 0x000fe20007f1e0ff */
[C---:B------:R-:W-:Y:S02]  /*9150*/  FMUL.FTZ R64, R3.reuse, R64 ;  /* 0x0000004003407220 */ /* 0x040fe40000410000 */
[C---:B------:R-:W-:Y:S01]  /*9160*/  FMUL.FTZ R65, R3.reuse, R65 ;  /* 0x0000004103417220 */ /* 0x040fe20000410000 */
[--C-:B------:R-:W-:Y:S01]  /*9170*/  @P5 IADD3.X R9, RZ, c[0x0][0x1cc], R5.reuse, P0, P6 ;  /* 0x00007300ff095a10 */ /* 0x100fe200007ec405 */
[C---:B------:R-:W-:Y:S01]  /*9180*/  FMUL.FTZ R68, R3.reuse, R68 ;  /* 0x0000004403447220 */ /* 0x040fe20000410000 */
[C---:B------:R-:W-:Y:S01]  /*9190*/  @P5 IADD3 R11, P6, R6.reuse, 0x100, RZ ;  /* 0x00000100060b5810 */ /* 0x040fe20007fde0ff */
[----:B------:R-:W-:Y:S01]  /*91a0*/  FMUL.FTZ R69, R3, R69 ;  /* 0x0000004503457220 */ /* 0x000fe20000410000 */
[----:B----4-:R-:W-:Y:S01]  /*91b0*/  F2FP.BF16.PACK_AB R154, R231, R247 ;  /* 0x000000f7e79a723e */ /* 0x010fe200000010ff */
[----:B------:R-:W-:Y:S01]  /*91c0*/  FMUL.FTZ R72, R3, R72 ;  /* 0x0000004803487220 */ /* 0x000fe20000410000 */
[----:B------:R-:W-:Y:S01]  /*91d0*/  @P5 IADD3 R10, P0, R11, c[0x0][0x1c8], RZ ;  /* 0x000072000b0a5a10 */ /* 0x000fe20007f1e0ff */
[C---:B------:R-:W-:Y:S02]  /*91e0*/  FMUL.FTZ R73, R3.reuse, R73 ;  /* 0x0000004903497220 */ /* 0x040fe40000410000 */
[C---:B------:R-:W-:Y:S01]  /*91f0*/  FMUL.FTZ R76, R3.reuse, R76 ;  /* 0x0000004c034c7220 */ /* 0x040fe20000410000 */
[----:B------:R-:W-:Y:S01]  /*9200*/  @P5 IADD3.X R11, RZ, c[0x0][0x1cc], R5, P0, P6 ;  /* 0x00007300ff0b5a10 */ /* 0x000fe200007ec405 */
[C---:B------:R-:W-:Y:S01]  /*9210*/  FMUL.FTZ R77, R3.reuse, R77 ;  /* 0x0000004d034d7220 */ /* 0x040fe20000410000 */
[----:B------:R-:W-:Y:S01]  /*9220*/  @P5 IADD3 R4, P6, R6, c[0x0][0x1c8], RZ ;  /* 0x0000720006045a10 */ /* 0x000fe20007fde0ff */
[C---:B------:R-:W-:Y:S01]  /*9230*/  FMUL.FTZ R80, R3.reuse, R80 ;  /* 0x0000005003507220 */ /* 0x040fe20000410000 */
[C---:B------:R-:W-:Y:S01]  /*9240*/  FSETP.NEU.FTZ.AND P0, PT, R100.reuse, -INF , PT ;  /* 0xff8000006400780b */ /* 0x040fe20003f1d000 */
[----:B------:R-:W-:Y:S01]  /*9250*/  FMUL.FTZ R81, R3, R81 ;  /* 0x0000005103517220 */ /* 0x000fe20000410000 */
[----:B------:R-:W-:Y:S01]  /*9260*/  @P5 IADD3.X R5, R5, c[0x0][0x1cc], RZ, P6, !PT ;  /* 0x0000730005055a10 */ /* 0x000fe200037fe4ff */
[----:B------:R-:W-:Y:S01]  /*9270*/  FMUL.FTZ R84, R3, R84 ;  /* 0x0000005403547220 */ /* 0x000fe20000410000 */
[----:B------:R-:W-:Y:S01]  /*9280*/  FSEL R165, R165, RZ, P0 ;  /* 0x000000ffa5a57208 */ /* 0x000fe20000000000 */
[C---:B------:R-:W-:Y:S01]  /*9290*/  FMUL.FTZ R85, R3.reuse, R85 ;  /* 0x0000005503557220 */ /* 0x040fe20000410000 */
[----:B------:R-:W-:Y:S01]  /*92a0*/  FSEL R2, R100, RZ, P0 ;  /* 0x000000ff64027208 */ /* 0x000fe20000000000 */
[----:B------:R1:W-:Y:S01]  /*92b0*/  @P5 LDGSTS.E.BYPASS.LTC128B.128 [R249+0xc100], [R4.64], !P4 ;  /* 0x0c10000004f95fae */ /* 0x0003e2000e101d52 */
[----:B------:R-:W-:Y:S01]  /*92c0*/  FMUL.FTZ R88, R3, R88 ;  /* 0x0000005803587220 */ /* 0x000fe20000410000 */
[----:B------:R-:W-:Y:S01]  /*92d0*/  PLOP3.LUT P0, PT, PT, PT, UP0, 0x80, 0x0 ;  /* 0x000000000000781c */ /* 0x000fe20003f0f008 */
[--C-:B------:R-:W-:Y:S02]  /*92e0*/  FFMA.FTZ R13, R13, c[0x0][0x2d0], -R165.reuse ;  /* 0x0000b4000d0d7a23 */ /* 0x100fe400000108a5 */
[--C-:B------:R-:W-:Y:S02]  /*92f0*/  FFMA.FTZ R15, R15, c[0x0][0x2d0], -R165.reuse ;  /* 0x0000b4000f0f7a23 */ /* 0x100fe400000108a5 */
[----:B------:R-:W-:Y:S01]  /*9300*/  FFMA.FTZ R14, R14, c[0x0][0x2d0], -R165 ;  /* 0x0000b4000e0e7a23 */ /* 0x000fe200000108a5 */
[----:B------:R2:W-:Y:S01]  /*9310*/  @P5 LDGSTS.E.BYPASS.LTC128B.128 [R249+0xf100], [R8.64], !P3 ;  /* 0x0f10000008f95fae */ /* 0x0005e2000d901d52 */
[----:B------:R-:W-:Y:S01]  /*9320*/  MUFU.EX2 R33, R13 ;  /* 0x0000000d00217308 */ /* 0x000fe20000000800 */
[----:B------:R-:W-:Y:S01]  /*9330*/  FADD.FTZ R0, -R2, R103 ;  /* 0x0000006702007221 */ /* 0x000fe20000010100 */
[----:B------:R-:W-:Y:S01]  /*9340*/  MOV R103, R20 ;  /* 0x0000001400677202 */ /* 0x000fe20000000f00 */
[----:B------:R-:W-:Y:S02]  /*9350*/  FFMA.FTZ R16, R16, c[0x0][0x2d0], -R165 ;  /* 0x0000b40010107a23 */ /* 0x000fe400000108a5 */
[----:B------:R-:W-:Y:S02]  /*9360*/  FMUL.FTZ R0, R0, c[0x0][0x2d0] ;  /* 0x0000b40000007a20 */ /* 0x000fe40000410000 */
[----:B------:R3:W-:Y:S01]  /*9370*/  @P5 LDGSTS.E.BYPASS.LTC128B.128 [R249+0x12100], [R10.64], !P2 ;  /* 0x121000000af95fae */ /* 0x0007e2000d101d52 */
[----:B------:R-:W-:Y:S01]  /*9380*/  IMAD.MOV.U32 R2, RZ, RZ, R152 ;  /* 0x000000ffff027224 */ /* 0x000fe200078e0098 */
[----:B------:R-:W-:Y:S01]  /*9390*/  F2FP.BF16.PACK_AB R152, R245, R43 ;  /* 0x0000002bf598723e */ /* 0x000fe200000010ff */
[----:B------:R-:W4:Y:S01]  /*93a0*/  MUFU.EX2 R246, R15 ;  /* 0x0000000f00f67308 */ /* 0x000f220000000800 */
[C---:B------:R-:W-:Y:S02]  /*93b0*/  FMUL.FTZ R89, R3.reuse, R89 ;  /* 0x0000005903597220 */ /* 0x040fe40000410000 */
[C---:B------:R-:W-:Y:S02]  /*93c0*/  FMUL.FTZ R92, R3.reuse, R92 ;  /* 0x0000005c035c7220 */ /* 0x040fe40000410000 */
[C---:B------:R-:W-:Y:S02]  /*93d0*/  FMUL.FTZ R93, R3.reuse, R93 ;  /* 0x0000005d035d7220 */ /* 0x040fe40000410000 */
[C---:B------:R-:W-:Y:S01]  /*93e0*/  FMUL.FTZ R96, R3.reuse, R96 ;  /* 0x0000006003607220 */ /* 0x040fe20000410000 */
[----:B-1----:R-:W-:Y:S01]  /*93f0*/  @P5 IADD3 R4, P6, R4, UR23, RZ ;  /* 0x0000001704045c10 */ /* 0x002fe2000ffde0ff */
[----:B------:R-:W-:Y:S01]  /*9400*/  FMUL.FTZ R97, R3, R97 ;  /* 0x0000006103617220 */ /* 0x000fe20000410000 */
[----:B------:R-:W-:Y:S02]  /*9410*/  MUFU.EX2 R248, R14 ;  /* 0x0000000e00f87308 */ /* 0x000fe40000000800 */
[----:B------:R-:W-:Y:S02]  /*9420*/  @P5 IADD3.X R5, R5, UR24, RZ, P6, !PT ;  /* 0x0000001805055c10 */ /* 0x000fe4000b7fe4ff */
[----:B------:R-:W-:Y:S01]  /*9430*/  @P5 IADD3 R6, P1, R4, UR23, RZ ;  /* 0x0000001704065c10 */ /* 0x000fe2000ff3e0ff */
[----:B--2---:R-:W-:Y:S02]  /*9440*/  FMUL.FTZ R8, R3, R108 ;  /* 0x0000006c03087220 */ /* 0x004fe40000410000 */
[----:B------:R1:W-:Y:S01]  /*9450*/  @P5 LDGSTS.E.BYPASS.LTC128B.128 [R249+0xd100], [R4.64], !P4 ;  /* 0x0d10000004f95fae */ /* 0x0003e2000e101d52 */
[----:B------:R-:W-:Y:S01]  /*9460*/  @P5 IADD3.X R7, R5, UR24, RZ, P1, !PT ;  /* 0x0000001805075c10 */ /* 0x000fe20008ffe4ff */
[C---:B------:R-:W-:Y:S01]  /*9470*/  FMUL.FTZ R9, R3.reuse, R109 ;  /* 0x0000006d03097220 */ /* 0x040fe20000410000 */
[----:B------:R-:W2:Y:S01]  /*9480*/  MUFU.EX2 R42, R16 ;  /* 0x00000010002a7308 */ /* 0x000ea20000000800 */
[----:B----4-:R-:W-:Y:S04]  /*9490*/  F2FP.BF16.PACK_AB R153, R246, R33 ;  /* 0x00000021f699723e */ /* 0x010fe800000010ff */
[----:B------:R1:W-:Y:S05]  /*94a0*/  @P5 LDGSTS.E.BYPASS.LTC128B.128 [R249+0x10100], [R4.64+0x80], !P3 ;  /* 0x1010008004f95fae */ /* 0x0003ea000d901d52 */
[----:B------:R-:W3:Y:S03]  /*94b0*/  MUFU.EX2 R0, R0 ;  /* 0x0000000000007308 */ /* 0x000ee60000000800 */
[----:B------:R1:W-:Y:S08]  /*94c0*/  @P5 LDGSTS.E.BYPASS.LTC128B.128 [R249+0x13100], [R4.64+0x100], !P2 ;  /* 0x1310010004f95fae */ /* 0x0003f0000d101d52 */
[----:B------:R4:W-:Y:S01]  /*94d0*/  @P5 LDGSTS.E.BYPASS.LTC128B.128 [R249+0xe100], [R6.64], !P4 ;  /* 0x0e10000006f95fae */ /* 0x0009e2000e101d52 */
[----:B--2---:R-:W-:Y:S01]  /*94e0*/  F2FP.BF16.PACK_AB R155, R42, R248 ;  /* 0x000000f82a9b723e */ /* 0x004fe200000010ff */
[C---:B------:R-:W-:Y:S01]  /*94f0*/  FMUL.FTZ R16, R3.reuse, R116 ;  /* 0x0000007403107220 */ /* 0x040fe20000410000 */
[----:B------:R-:W-:Y:S01]  /*9500*/  MOV R116, R17 ;  /* 0x0000001100747202 */ /* 0x000fe20000000f00 */
[C---:B------:R-:W-:Y:S04]  /*9510*/  FMUL.FTZ R17, R3.reuse, R117 ;  /* 0x0000007503117220 */ /* 0x040fe80000410000 */
[----:B------:R4:W-:Y:S01]  /*9520*/  @P5 LDGSTS.E.BYPASS.LTC128B.128 [R249+0x11100], [R6.64+0x80], !P3 ;  /* 0x1110008006f95fae */ /* 0x0009e2000d901d52 */
[----:B------:R-:W-:Y:S02]  /*9530*/  IMAD.MOV.U32 R117, RZ, RZ, R18 ;  /* 0x000000ffff757224 */ /* 0x000fe400078e0012 */
[C---:B---3--:R-:W-:Y:S02]  /*9540*/  FMUL.FTZ R10, R0.reuse, R110 ;  /* 0x0000006e000a7220 */ /* 0x048fe40000410000 */
[C---:B------:R-:W-:Y:S03]  /*9550*/  FMUL.FTZ R11, R0.reuse, R111 ;  /* 0x0000006f000b7220 */ /* 0x040fe60000410000 */
[----:B------:R4:W-:Y:S01]  /*9560*/  @P5 LDGSTS.E.BYPASS.LTC128B.128 [R249+0x14100], [R6.64+0x100], !P2 ;  /* 0x1410010006f95fae */ /* 0x0009e2000d101d52 */
[C---:B------:R-:W-:Y:S01]  /*9570*/  FMUL.FTZ R18, R0.reuse, R118 ;  /* 0x0000007600127220 */ /* 0x040fe20000410000 */
[----:B------:R-:W-:Y:S01]  /*9580*/  MOV R118, R19 ;  /* 0x0000001300767202 */ /* 0x000fe20000000f00 */
[C---:B-1----:R-:W-:Y:S02]  /*9590*/  FMUL.FTZ R5, R3.reuse, R105 ;  /* 0x0000006903057220 */ /* 0x042fe40000410000 */
[C---:B------:R-:W-:Y:S01]  /*95a0*/  FMUL.FTZ R4, R3.reuse, R104 ;  /* 0x0000006803047220 */ /* 0x040fe20000410000 */
[----:B------:R-:W-:Y:S01]  /*95b0*/  MOV R104, R28 ;  /* 0x0000001c00687202 */ /* 0x000fe20000000f00 */
[C---:B------:R-:W-:Y:S01]  /*95c0*/  FMUL.FTZ R19, R0.reuse, R119 ;  /* 0x0000007700137220 */ /* 0x040fe20000410000 */
[----:B------:R-:W1:Y:S01]  /*95d0*/  LDSM.16.MT88.4 R12, [R225+0x100] ;  /* 0x00010000e10c783b */ /* 0x000e620000004200 */
[----:B------:R-:W-:Y:S01]  /*95e0*/  MOV R119, R41 ;  /* 0x0000002900777202 */ /* 0x000fe20000000f00 */
[C---:B------:R-:W-:Y:S01]  /*95f0*/  FMUL.FTZ R43, R0.reuse, R143 ;  /* 0x0000008f002b7220 */ /* 0x040fe20000410000 */
[----:B------:R-:W-:Y:S01]  /*9600*/  MOV R41, R24 ;  /* 0x0000001800297202 */ /* 0x000fe20000000f00 */
[C---:B------:R-:W-:Y:S02]  /*9610*/  FMUL.FTZ R24, R3.reuse, R124 ;  /* 0x0000007c03187220 */ /* 0x040fe40000410000 */
[----:B------:R-:W-:Y:S02]  /*9620*/  IMAD.MOV.U32 R124, RZ, RZ, R51 ;  /* 0x000000ffff7c7224 */ /* 0x000fe400078e0033 */
[----:B------:R-:W2:Y:S01]  /*9630*/  LDSM.16.MT88.4 R20, [R226+0x100] ;  /* 0x00010000e214783b */ /* 0x000ea20000004200 */
[----:B------:R-:W-:Y:S01]  /*9640*/  FMUL.FTZ R51, R0, R151 ;  /* 0x0000009700337220 */ /* 0x000fe20000410000 */
[----:B------:R-:W-:Y:S01]  /*9650*/  MOV R151, R117 ;  /* 0x0000007500977202 */ /* 0x000fe20000000f00 */
[----:B------:R-:W-:Y:S02]  /*9660*/  FFMA.FTZ R124, R124, c[0x0][0x2d0], -R165 ;  /* 0x0000b4007c7c7a23 */ /* 0x000fe400000108a5 */
[C---:B------:R-:W-:Y:S02]  /*9670*/  FMUL.FTZ R54, R0.reuse, R54 ;  /* 0x0000003600367220 */ /* 0x040fe40000410000 */
[C---:B------:R-:W-:Y:S01]  /*9680*/  FMUL.FTZ R55, R0.reuse, R55 ;  /* 0x0000003700377220 */ /* 0x040fe20000410000 */
[----:B------:R-:W3:Y:S01]  /*9690*/  LDSM.16.MT88.4 R28, [R229+0x100] ;  /* 0x00010000e51c783b */ /* 0x000ee20000004200 */
[C---:B------:R-:W-:Y:S02]  /*96a0*/  FMUL.FTZ R58, R0.reuse, R58 ;  /* 0x0000003a003a7220 */ /* 0x040fe40000410000 */
[C---:B----4-:R-:W-:Y:S02]  /*96b0*/  FMUL.FTZ R6, R0.reuse, R106 ;  /* 0x0000006a00067220 */ /* 0x050fe40000410000 */
[C---:B------:R-:W-:Y:S02]  /*96c0*/  FMUL.FTZ R7, R0.reuse, R107 ;  /* 0x0000006b00077220 */ /* 0x040fe40000410000 */
[C---:B------:R-:W-:Y:S01]  /*96d0*/  FMUL.FTZ R59, R0.reuse, R59 ;  /* 0x0000003b003b7220 */ /* 0x040fe20000410000 */
[----:B------:R-:W4:Y:S01]  /*96e0*/  LDSM.16.MT88.4 R36, [R228+0x100] ;  /* 0x00010000e424783b */ /* 0x000f220000004200 */
[C---:B------:R-:W-:Y:S02]  /*96f0*/  FMUL.FTZ R62, R0.reuse, R62 ;  /* 0x0000003e003e7220 */ /* 0x040fe40000410000 */
[C---:B------:R-:W-:Y:S02]  /*9700*/  FMUL.FTZ R63, R0.reuse, R63 ;  /* 0x0000003f003f7220 */ /* 0x040fe40000410000 */
[C---:B------:R-:W-:Y:S02]  /*9710*/  FMUL.FTZ R66, R0.reuse, R66 ;  /* 0x0000004200427220 */ /* 0x040fe40000410000 */
[C---:B------:R-:W-:Y:S01]  /*9720*/  FMUL.FTZ R67, R0.reuse, R67 ;  /* 0x0000004300437220 */ /* 0x040fe20000410000 */
[----:B------:R-:W3:Y:S01]  /*9730*/  LDSM.16.MT88.4 R44, [R225+0x3100] ;  /* 0x00310000e12c783b */ /* 0x000ee20000004200 */
[C---:B------:R-:W-:Y:S02]  /*9740*/  FMUL.FTZ R70, R0.reuse, R70 ;  /* 0x0000004600467220 */ /* 0x040fe40000410000 */
[C---:B------:R-:W-:Y:S02]  /*9750*/  FMUL.FTZ R71, R0.reuse, R71 ;  /* 0x0000004700477220 */ /* 0x040fe40000410000 */
[C---:B------:R-:W-:Y:S02]  /*9760*/  FMUL.FTZ R74, R0.reuse, R74 ;  /* 0x0000004a004a7220 */ /* 0x040fe40000410000 */
[C---:B------:R-:W-:Y:S01]  /*9770*/  FMUL.FTZ R75, R0.reuse, R75 ;  /* 0x0000004b004b7220 */ /* 0x040fe20000410000 */
[C---:B-1----:R-:W-:Y:S01]  /*9780*/  HMMA.16816.F32.BF16 R4, R152.reuse, R12, R4 ;  /* 0x0000000c9804723c */ /* 0x042fe20000041804 */
[----:B------:R-:W-:Y:S04]  /*9790*/  LDSM.16.MT88.4 R108, [R229+0x3100] ;  /* 0x00310000e56c783b */ /* 0x000fe80000004200 */
[C---:B------:R-:W-:Y:S02]  /*97a0*/  FMUL.FTZ R78, R0.reuse, R78 ;  /* 0x0000004e004e7220 */ /* 0x040fe40000410000 */
[C---:B------:R-:W-:Y:S01]  /*97b0*/  FMUL.FTZ R12, R3.reuse, R112 ;  /* 0x00000070030c7220 */ /* 0x040fe20000410000 */
[C---:B------:R-:W-:Y:S01]  /*97c0*/  HMMA.16816.F32.BF16 R8, R152.reuse, R14, R8 ;  /* 0x0000000e9808723c */ /* 0x040fe20000041808 */
[----:B------:R-:W0:Y:S03]  /*97d0*/  LDGDEPBAR ;  /* 0x00000000000079af */ /* 0x000e260000000000 */
[C---:B------:R-:W-:Y:S02]  /*97e0*/  FMUL.FTZ R13, R3.reuse, R113 ;  /* 0x00000071030d7220 */ /* 0x040fe40000410000 */
[C---:B------:R-:W-:Y:S02]  /*97f0*/  FMUL.FTZ R79, R0.reuse, R79 ;  /* 0x0000004f004f7220 */ /* 0x040fe40000410000 */
[C---:B------:R-:W-:Y:S04]  /*9800*/  FMUL.FTZ R14, R0.reuse, R114 ;  /* 0x00000072000e7220 */ /* 0x040fe80000410000 */
[C---:B------:R-:W-:Y:S02]  /*9810*/  FMUL.FTZ R15, R0.reuse, R115 ;  /* 0x00000073000f7220 */ /* 0x040fe40000410000 */
[----:B------:R-:W-:Y:S01]  /*9820*/  LDSM.16.MT88.4 R112, [R228+0x3100] ;  /* 0x00310000e470783b */ /* 0x000fe20000004200 */
[C---:B------:R-:W-:Y:S02]  /*9830*/  FMUL.FTZ R82, R0.reuse, R82 ;  /* 0x0000005200527220 */ /* 0x040fe40000410000 */
[C---:B------:R-:W-:Y:S02]  /*9840*/  FMUL.FTZ R83, R0.reuse, R83 ;  /* 0x0000005300537220 */ /* 0x040fe40000410000 */
[C---:B--2---:R-:W-:Y:S03]  /*9850*/  HMMA.16816.F32.BF16 R12, R152.reuse, R20, R12 ;  /* 0x00000014980c723c */ /* 0x044fe6000004180c */
[C---:B------:R-:W-:Y:S02]  /*9860*/  FMUL.FTZ R86, R0.reuse, R86 ;  /* 0x0000005600567220 */ /* 0x040fe40000410000 */
[C---:B------:R-:W-:Y:S02]  /*9870*/  FMUL.FTZ R87, R0.reuse, R87 ;  /* 0x0000005700577220 */ /* 0x040fe40000410000 */
[C---:B------:R-:W-:Y:S01]  /*9880*/  FMUL.FTZ R21, R3.reuse, R121 ;  /* 0x0000007903157220 */ /* 0x040fe20000410000 */
[C---:B------:R-:W-:Y:S04]  /*9890*/  HMMA.16816.F32.BF16 R16, R152.reuse, R22, R16 ;  /* 0x000000169810723c */ /* 0x040fe80000041810 */
[C---:B------:R-:W-:Y:S01]  /*98a0*/  FMUL.FTZ R20, R3.reuse, R120 ;  /* 0x0000007803147220 */ /* 0x040fe20000410000 */
[----:B------:R-:W-:Y:S01]  /*98b0*/  MOV R121, R48 ;  /* 0x0000003000797202 */ /* 0x000fe20000000f00 */
[----:B------:R-:W-:Y:S02]  /*98c0*/  IMAD.MOV.U32 R120, RZ, RZ, R26 ;  /* 0x000000ffff787224 */ /* 0x000fe400078e001a */
[C---:B------:R-:W-:Y:S01]  /*98d0*/  FMUL.FTZ R22, R0.reuse, R122 ;  /* 0x0000007a00167220 */ /* 0x040fe20000410000 */
[----:B------:R-:W-:Y:S03]  /*98e0*/  MOV R122, R49 ;  /* 0x00000031007a7202 */ /* 0x000fe60000000f00 */
[C---:B------:R-:W-:Y:S02]  /*98f0*/  FMUL.FTZ R23, R0.reuse, R123 ;  /* 0x0000007b00177220 */ /* 0x040fe40000410000 */
[----:B------:R-:W-:Y:S02]  /*9900*/  IMAD.MOV.U32 R123, RZ, RZ, R50 ;  /* 0x000000ffff7b7224 */ /* 0x000fe400078e0032 */
[C---:B------:R-:W-:Y:S02]  /*9910*/  FMUL.FTZ R26, R0.reuse, R126 ;  /* 0x0000007e001a7220 */ /* 0x040fe40000410000 */
[----:B------:R-:W-:Y:S01]  /*9920*/  IMAD.MOV.U32 R126, RZ, RZ, R27 ;  /* 0x000000ffff7e7224 */ /* 0x000fe200078e001b */
[C---:B---3--:R-:W-:Y:S03]  /*9930*/  HMMA.16816.F32.BF16 R20, R152.reuse, R28, R20 ;  /* 0x0000001c9814723c */ /* 0x048fe60000041814 */
[C---:B------:R-:W-:Y:S01]  /*9940*/  FMUL.FTZ R27, R0.reuse, R127 ;  /* 0x0000007f001b7220 */ /* 0x040fe20000410000 */
[----:B------:R-:W-:Y:S01]  /*9950*/  MOV R127, R42 ;  /* 0x0000002a007f7202 */ /* 0x000fe20000000f00 */
[C---:B------:R-:W-:Y:S01]  /*9960*/  FMUL.FTZ R42, R0.reuse, R142 ;  /* 0x0000008e002a7220 */ /* 0x040fe20000410000 */
[----:B------:R-:W-:Y:S01]  /*9970*/  MOV R143, R126 ;  /* 0x0000007e008f7202 */ /* 0x000fe20000000f00 */
[C---:B------:R-:W-:Y:S01]  /*9980*/  FMUL.FTZ R28, R3.reuse, R128 ;  /* 0x00000080031c7220 */ /* 0x040fe20000410000 */
[----:B------:R-:W-:Y:S01]  /*9990*/  MOV R128, R104 ;  /* 0x0000006800807202 */ /* 0x000fe20000000f00 */
[----:B------:R-:W-:Y:S01]  /*99a0*/  FMUL.FTZ R50, R0, R150 ;  /* 0x0000009600327220 */ /* 0x000fe20000410000 */
[C---:B------:R-:W-:Y:S01]  /*99b0*/  HMMA.16816.F32.BF16 R24, R152.reuse, R30, R24 ;  /* 0x0000001e9818723c */ /* 0x040fe20000041818 */
[----:B------:R-:W1:Y:S02]  /*99c0*/  LDSM.16.MT88.4 R104, [R226+0x3100] ;  /* 0x00310000e268783b */ /* 0x000e640000004200 */
[C---:B------:R-:W-:Y:S01]  /*99d0*/  FMUL.FTZ R29, R3.reuse, R129 ;  /* 0x00000081031d7220 */ /* 0x040fe20000410000 */
[----:B------:R-:W-:Y:S01]  /*99e0*/  MOV R129, R2 ;  /* 0x0000000200817202 */ /* 0x000fe20000000f00 */
[----:B------:R-:W-:Y:S01]  /*99f0*/  FFMA.FTZ R2, R166, c[0x0][0x2d0], -R164 ;  /* 0x0000b400a6027a23 */ /* 0x000fe200000108a4 */
[----:B------:R-:W-:Y:S01]  /*9a00*/  MOV R142, R119 ;  /* 0x00000077008e7202 */ /* 0x000fe20000000f00 */
[C---:B------:R-:W-:Y:S01]  /*9a10*/  FMUL.FTZ R30, R0.reuse, R130 ;  /* 0x00000082001e7220 */ /* 0x040fe20000410000 */
[----:B------:R-:W-:Y:S01]  /*9a20*/  MOV R166, R116 ;  /* 0x0000007400a67202 */ /* 0x000fe20000000f00 */
[C---:B------:R-:W-:Y:S03]  /*9a30*/  FMUL.FTZ R31, R0.reuse, R131 ;  /* 0x00000083001f7220 */ /* 0x040fe60000410000 */
[----:B------:R-:W-:Y:S01]  /*9a40*/  IMAD.MOV.U32 R130, RZ, RZ, R103 ;  /* 0x000000ffff827224 */ /* 0x000fe200078e0067 */
[----:B------:R-:W-:Y:S01]  /*9a50*/  MOV R131, R35 ;  /* 0x0000002300837202 */ /* 0x000fe20000000f00 */
[C---:B------:R-:W-:Y:S01]  /*9a60*/  FMUL.FTZ R35, R0.reuse, R135 ;  /* 0x0000008700237220 */ /* 0x040fe20000410000 */
[----:B------:R-:W-:Y:S01]  /*9a70*/  MOV R103, R32 ;  /* 0x0000002000677202 */ /* 0x000fe20000000f00 */
[C---:B----4-:R-:W-:Y:S03]  /*9a80*/  HMMA.16816.F32.BF16 R28, R152.reuse, R36, R28 ;  /* 0x00000024981c723c */ /* 0x050fe6000004181c */
[C---:B------:R-:W-:Y:S01]  /*9a90*/  FMUL.FTZ R32, R3.reuse, R132 ;  /* 0x0000008403207220 */ /* 0x040fe20000410000 */
[----:B------:R-:W-:Y:S01]  /*9aa0*/  MOV R150, R130 ;  /* 0x0000008200967202 */ /* 0x000fe20000000f00 */
[----:B------:R-:W-:Y:S02]  /*9ab0*/  IMAD.MOV.U32 R132, RZ, RZ, R33 ;  /* 0x000000ffff847224 */ /* 0x000fe400078e0021 */
[C---:B------:R-:W-:Y:S01]  /*9ac0*/  FMUL.FTZ R33, R3.reuse, R133 ;  /* 0x0000008503217220 */ /* 0x040fe20000410000 */
[----:B------:R-:W-:Y:S01]  /*9ad0*/  MOV R133, R34 ;  /* 0x0000002200857202 */ /* 0x000fe20000000f00 */
[C---:B------:R-:W-:Y:S03]  /*9ae0*/  FMUL.FTZ R34, R0.reuse, R134 ;  /* 0x0000008600227220 */ /* 0x040fe60000410000 */
[----:B------:R-:W-:Y:S01]  /*9af0*/  MOV R134, R41 ;  /* 0x0000002900867202 */ /* 0x000fe20000000f00 */
[----:B------:R-:W-:Y:S02]  /*9b00*/  IMAD.MOV.U32 R135, RZ, RZ, R40 ;  /* 0x000000ffff877224 */ /* 0x000fe400078e0028 */
[C---:B------:R-:W-:Y:S01]  /*9b10*/  FMUL.FTZ R48, R3.reuse, R148 ;  /* 0x0000009403307220 */ /* 0x040fe20000410000 */
[C---:B------:R-:W-:Y:S03]  /*9b20*/  HMMA.16816.F32.BF16 R32, R152.reuse, R38, R32 ;  /* 0x000000269820723c */ /* 0x040fe60000041820 */
[C---:B------:R-:W-:Y:S02]  /*9b30*/  FMUL.FTZ R36, R3.reuse, R136 ;  /* 0x0000008803247220 */ /* 0x040fe40000410000 */
[C---:B------:R-:W-:Y:S02]  /*9b40*/  FMUL.FTZ R37, R3.reuse, R137 ;  /* 0x0000008903257220 */ /* 0x040fe40000410000 */
[C---:B------:R-:W-:Y:S02]  /*9b50*/  FMUL.FTZ R38, R0.reuse, R138 ;  /* 0x0000008a00267220 */ /* 0x040fe40000410000 */
[----:B------:R2:W-:Y:S03]  /*9b60*/  MUFU.EX2 R138, R2 ;  /* 0x00000002008a7308 */ /* 0x0005e60000000800 */
[C---:B------:R-:W-:Y:S02]  /*9b70*/  FMUL.FTZ R39, R0.reuse, R139 ;  /* 0x0000008b00277220 */ /* 0x040fe40000410000 */
[----:B------:R-:W-:Y:S02]  /*9b80*/  IMAD.MOV.U32 R148, RZ, RZ, R128 ;  /* 0x000000ffff947224 */ /* 0x000fe400078e0080 */
[C---:B------:R-:W-:Y:S01]  /*9b90*/  FMUL.FTZ R49, R3.reuse, R149 ;  /* 0x0000009503317220 */ /* 0x040fe20000410000 */
[----:B------:R-:W-:Y:S01]  /*9ba0*/  MOV R149, R129 ;  /* 0x0000008100957202 */ /* 0x000fe20000000f00 */
[C---:B------:R-:W-:Y:S01]  /*9bb0*/  FMUL.FTZ R90, R0.reuse, R90 ;  /* 0x0000005a005a7220 */ /* 0x040fe20000410000 */
[C---:B------:R-:W-:Y:S03]  /*9bc0*/  HMMA.16816.F32.BF16 R36, R152.reuse, R44, R36 ;  /* 0x0000002c9824723c */ /* 0x040fe60000041824 */
[C---:B------:R-:W-:Y:S01]  /*9bd0*/  FMUL.FTZ R40, R3.reuse, R140 ;  /* 0x0000008c03287220 */ /* 0x040fe20000410000 */
[----:B------:R-:W-:Y:S01]  /*9be0*/  MOV R140, R131 ;  /* 0x00000083008c7202 */ /* 0x000fe20000000f00 */
[C---:B------:R-:W-:Y:S01]  /*9bf0*/  FMUL.FTZ R41, R3.reuse, R141 ;  /* 0x0000008d03297220 */ /* 0x040fe20000410000 */
[----:B------:R-:W-:Y:S01]  /*9c00*/  MOV R141, R133 ;  /* 0x00000085008d7202 */ /* 0x000fe20000000f00 */
[C---:B------:R-:W-:Y:S02]  /*9c10*/  FMUL.FTZ R45, R3.reuse, R145 ;  /* 0x00000091032d7220 */ /* 0x040fe40000410000 */
[----:B------:R-:W-:Y:S03]  /*9c20*/  FMUL.FTZ R44, R3, R144 ;  /* 0x00000090032c7220 */ /* 0x000fe60000410000 */
[C---:B------:R-:W-:Y:S03]  /*9c30*/  HMMA.16816.F32.BF16 R40, R152.reuse, R46, R40 ;  /* 0x0000002e9828723c */ /* 0x040fe60000041828 */
[----:B--2---:R-:W-:Y:S01]  /*9c40*/  FFMA.FTZ R2, R167, c[0x0][0x2d0], -R164 ;  /* 0x0000b400a7027a23 */ /* 0x004fe200000108a4 */
[----:B------:R-:W-:Y:S01]  /*9c50*/  MOV R167, R120 ;  /* 0x0000007800a77202 */ /* 0x000fe20000000f00 */
[----:B------:R-:W-:Y:S02]  /*9c60*/  IMAD.MOV.U32 R120, RZ, RZ, R118 ;  /* 0x000000ffff787224 */ /* 0x000fe400078e0076 */
[----:B------:R2:W3:Y:S01]  /*9c70*/  MUFU.EX2 R136, R2 ;  /* 0x0000000200887308 */ /* 0x0004e20000000800 */
[C---:B------:R-:W-:Y:S01]  /*9c80*/  FMUL.FTZ R46, R0.reuse, R146 ;  /* 0x00000092002e7220 */ /* 0x040fe20000410000 */
[----:B------:R-:W-:Y:S03]  /*9c90*/  LDSM.16.MT88.4 R116, [R229+0x900] ;  /* 0x00090000e574783b */ /* 0x000fe60000004200 */
[C---:B------:R-:W-:Y:S02]  /*9ca0*/  FMUL.FTZ R47, R0.reuse, R147 ;  /* 0x00000093002f7220 */ /* 0x040fe40000410000 */
[C---:B------:R-:W-:Y:S02]  /*9cb0*/  FMUL.FTZ R91, R0.reuse, R91 ;  /* 0x0000005b005b7220 */ /* 0x040fe40000410000 */
[C---:B------:R-:W-:Y:S02]  /*9cc0*/  FMUL.FTZ R94, R0.reuse, R94 ;  /* 0x0000005e005e7220 */ /* 0x040fe40000410000 */
[C---:B------:R-:W-:Y:S01]  /*9cd0*/  FMUL.FTZ R95, R0.reuse, R95 ;  /* 0x0000005f005f7220 */ /* 0x040fe20000410000 */
[C---:B-1----:R-:W-:Y:S03]  /*9ce0*/  HMMA.16816.F32.BF16 R44, R152.reuse, R104, R44 ;  /* 0x00000068982c723c */ /* 0x042fe6000004182c */
[C---:B------:R-:W-:Y:S02]  /*9cf0*/  FMUL.FTZ R98, R0.reuse, R98 ;  /* 0x0000006200627220 */ /* 0x040fe40000410000 */
[----:B------:R-:W-:Y:S02]  /*9d00*/  FMUL.FTZ R99, R0, R99 ;  /* 0x0000006300637220 */ /* 0x000fe40000410000 */
[--C-:B------:R-:W-:Y:S01]  /*9d10*/  FFMA.FTZ R103, R103, c[0x0][0x2d0], -R165.reuse ;  /* 0x0000b40067677a23 */ /* 0x100fe200000108a5 */
[C---:B------:R-:W-:Y:S01]  /*9d20*/  HMMA.16816.F32.BF16 R48, R152.reuse, R106, R48 ;  /* 0x0000006a9830723c */ /* 0x040fe20000041830 */
[----:B------:R-:W1:Y:S03]  /*9d30*/  LDSM.16.MT88.4 R104, [R225+0x6100] ;  /* 0x00610000e168783b */ /* 0x000e660000004200 */
[--C-:B--2---:R-:W-:Y:S01]  /*9d40*/  FFMA.FTZ R2, R168, c[0x0][0x2d0], -R165.reuse ;  /* 0x0000b400a8027a23 */ /* 0x104fe200000108a5 */
[----:B------:R-:W-:Y:S01]  /*9d50*/  MOV R168, R135 ;  /* 0x0000008700a87202 */ /* 0x000fe20000000f00 */
[----:B------:R-:W-:Y:S01]  /*9d60*/  IMAD.MOV.U32 R135, RZ, RZ, R132 ;  /* 0x000000ffff877224 */ /* 0x000fe200078e0084 */
[----:B------:R-:W-:Y:S01]  /*9d70*/  MUFU.EX2 R103, R103 ;  /* 0x0000006700677308 */ /* 0x000fe20000000800 */
[C---:B------:R-:W-:Y:S08]  /*9d80*/  HMMA.16816.F32.BF16 R52, R152.reuse, R108, R52 ;  /* 0x0000006c9834723c */ /* 0x040ff00000041834 */
[C---:B------:R-:W-:Y:S01]  /*9d90*/  HMMA.16816.F32.BF16 R56, R152.reuse, R110, R56 ;  /* 0x0000006e9838723c */ /* 0x040fe20000041838 */
[----:B------:R2:W-:Y:S01]  /*9da0*/  MUFU.EX2 R137, R2 ;  /* 0x0000000200897308 */ /* 0x0005e20000000800 */
[----:B------:R-:W4:Y:S06]  /*9db0*/  LDSM.16.MT88.4 R108, [R226+0x6100] ;  /* 0x00610000e26c783b */ /* 0x000f2c0000004200 */
[C---:B------:R-:W-:Y:S08]  /*9dc0*/  HMMA.16816.F32.BF16 R60, R152.reuse, R112, R60 ;  /* 0x00000070983c723c */ /* 0x040ff0000004183c */
[C---:B------:R-:W-:Y:S01]  /*9dd0*/  HMMA.16816.F32.BF16 R64, R152.reuse, R114, R64 ;  /* 0x000000729840723c */ /* 0x040fe20000041840 */
[----:B------:R-:W3:Y:S07]  /*9de0*/  LDSM.16.MT88.4 R112, [R229+0x6100] ;  /* 0x00610000e570783b */ /* 0x000eee0000004200 */
[C---:B-1----:R-:W-:Y:S04]  /*9df0*/  HMMA.16816.F32.BF16 R68, R152.reuse, R104, R68 ;  /* 0x000000689844723c */ /* 0x042fe80000041844 */
[--C-:B--2---:R-:W-:Y:S01]  /*9e00*/  FFMA.FTZ R2, R169, c[0x0][0x2d0], -R165.reuse ;  /* 0x0000b400a9027a23 */ /* 0x104fe200000108a5 */
[----:B------:R-:W-:Y:S03]  /*9e10*/  MOV R169, R134 ;  /* 0x0000008600a97202 */ /* 0x000fe60000000f00 */
[----:B------:R1:W2:Y:S01]  /*9e20*/  MUFU.EX2 R146, R2 ;  /* 0x0000000200927308 */ /* 0x0002a20000000800 */
[C---:B------:R-:W-:Y:S01]  /*9e30*/  HMMA.16816.F32.BF16 R72, R152.reuse, R106, R72 ;  /* 0x0000006a9848723c */ /* 0x040fe20000041848 */
[----:B------:R-:W2:Y:S07]  /*9e40*/  LDSM.16.MT88.4 R104, [R228+0x6100] ;  /* 0x00610000e468783b */ /* 0x000eae0000004200 */
[C---:B----4-:R-:W-:Y:S08]  /*9e50*/  HMMA.16816.F32.BF16 R76, R152.reuse, R108, R76 ;  /* 0x0000006c984c723c */ /* 0x050ff0000004184c */
[C---:B------:R-:W-:Y:S01]  /*9e60*/  HMMA.16816.F32.BF16 R80, R152.reuse, R110, R80 ;  /* 0x0000006e9850723c */ /* 0x040fe20000041850 */
[----:B------:R-:W4:Y:S03]  /*9e70*/  LDSM.16.MT88.4 R108, [R225+0x900] ;  /* 0x00090000e16c783b */ /* 0x000f260000004200 */
[--C-:B-1----:R-:W-:Y:S01]  /*9e80*/  FFMA.FTZ R2, R170, c[0x0][0x2d0], -R164.reuse ;  /* 0x0000b400aa027a23 */ /* 0x102fe200000108a4 */
[----:B------:R-:W-:Y:S03]  /*9e90*/  MOV R170, R251 ;  /* 0x000000fb00aa7202 */ /* 0x000fe60000000f00 */
[C---:B---3--:R-:W-:Y:S01]  /*9ea0*/  HMMA.16816.F32.BF16 R84, R152.reuse, R112, R84 ;  /* 0x000000709854723c */ /* 0x048fe20000041854 */
[----:B------:R1:W-:Y:S07]  /*9eb0*/  MUFU.EX2 R145, R2 ;  /* 0x0000000200917308 */ /* 0x0003ee0000000800 */
[C---:B------:R-:W-:Y:S01]  /*9ec0*/  HMMA.16816.F32.BF16 R88, R152.reuse, R114, R88 ;  /* 0x000000729858723c */ /* 0x040fe20000041858 */
[----:B------:R-:W3:Y:S07]  /*9ed0*/  LDSM.16.MT88.4 R112, [R226+0x900] ;  /* 0x00090000e270783b */ /* 0x000eee0000004200 */
[C---:B--2---:R-:W-:Y:S07]  /*9ee0*/  HMMA.16816.F32.BF16 R92, R152.reuse, R104, R92 ;  /* 0x00000068985c723c */ /* 0x044fee000004185c */
[----:B------:R-:W-:Y:S01]  /*9ef0*/  F2FP.BF16.PACK_AB R104, R136, R138 ;  /* 0x0000008a8868723e */ /* 0x000fe200000010ff */
[----:B------:R-:W-:Y:S04]  /*9f00*/  HMMA.16816.F32.BF16 R96, R152, R106, R96 ;  /* 0x0000006a9860723c */ /* 0x000fe80000041860 */
[--C-:B-1----:R-:W-:Y:S01]  /*9f10*/  FFMA.FTZ R2, R171, c[0x0][0x2d0], -R164.reuse ;  /* 0x0000b400ab027a23 */ /* 0x102fe200000108a4 */
[----:B------:R-:W-:Y:S03]  /*9f20*/  F2FP.BF16.PACK_AB R105, R146, R137 ;  /* 0x000000899269723e */ /* 0x000fe600000010ff */
[----:B------:R1:W2:Y:S04]  /*9f30*/  MUFU.EX2 R139, R2 ;  /* 0x00000002008b7308 */ /* 0x0002a80000000800 */
[--C-:B-1----:R-:W-:Y:S01]  /*9f40*/  FFMA.FTZ R2, R172, c[0x0][0x2d0], -R165.reuse ;  /* 0x0000b400ac027a23 */ /* 0x102fe200000108a5 */
[----:B--2---:R-:W-:Y:S05]  /*9f50*/  F2FP.BF16.PACK_AB R106, R139, R145 ;  /* 0x000000918b6a723e */ /* 0x004fea00000010ff */
[----:B------:R1:W-:Y:S02]  /*9f60*/  MUFU.EX2 R144, R2 ;  /* 0x0000000200907308 */ /* 0x0003e40000000800 */
[--C-:B-1----:R-:W-:Y:S08]  /*9f70*/  FFMA.FTZ R2, R173, c[0x0][0x2d0], -R165.reuse ;  /* 0x0000b400ad027a23 */ /* 0x102ff000000108a5 */
[----:B------:R1:W2:Y:S02]  /*9f80*/  MUFU.EX2 R131, R2 ;  /* 0x0000000200837308 */ /* 0x0002a40000000800 */
[--C-:B-1----:R-:W-:Y:S01]  /*9f90*/  FFMA.FTZ R2, R176, c[0x0][0x2d0], -R164.reuse ;  /* 0x0000b400b0027a23 */ /* 0x102fe200000108a4 */
[----:B--2---:R-:W-:Y:S07]  /*9fa0*/  F2FP.BF16.PACK_AB R107, R131, R144 ;  /* 0x00000090836b723e */ /* 0x004fee00000010ff */
[----:B------:R1:W-:Y:S01]  /*9fb0*/  MUFU.EX2 R130, R2 ;  /* 0x0000000200827308 */ /* 0x0003e20000000800 */
[C---:B----4-:R-:W-:Y:S08]  /*9fc0*/  HMMA.16816.F32.BF16 R4, R104.reuse, R108, R4 ;  /* 0x0000006c6804723c */ /* 0x050ff00000041804 */
[C---:B------:R-:W-:Y:S01]  /*9fd0*/  HMMA.16816.F32.BF16 R8, R104.reuse, R110, R8 ;  /* 0x0000006e6808723c */ /* 0x040fe20000041808 */
[----:B------:R-:W2:Y:S07]  /*9fe0*/  LDSM.16.MT88.4 R108, [R228+0x900] ;  /* 0x00090000e46c783b */ /* 0x000eae0000004200 */
[C---:B---3--:R-:W-:Y:S04]  /*9ff0*/  HMMA.16816.F32.BF16 R12, R104.reuse, R112, R12 ;  /* 0x00000070680c723c */ /* 0x048fe8000004180c */
[--C-:B-1----:R-:W-:Y:S04]  /*a000*/  FFMA.FTZ R2, R175, c[0x0][0x2d0], -R164.reuse ;  /* 0x0000b400af027a23 */ /* 0x102fe800000108a4 */
[C---:B------:R-:W-:Y:S01]  /*a010*/  HMMA.16816.F32.BF16 R16, R104.reuse, R114, R16 ;  /* 0x000000726810723c */ /* 0x040fe20000041810 */
[----:B------:R1:W-:Y:S01]  /*a020*/  MUFU.EX2 R128, R2 ;  /* 0x0000000200807308 */ /* 0x0003e20000000800 */
[----:B------:R-:W3:Y:S06]  /*a030*/  LDSM.16.MT88.4 R112, [R225+0x3900] ;  /* 0x00390000e170783b */ /* 0x000eec0000004200 */
[C---:B------:R-:W-:Y:S08]  /*a040*/  HMMA.16816.F32.BF16 R20, R104.reuse, R116, R20 ;  /* 0x000000746814723c */ /* 0x040ff00000041814 */
        /* <DEDUP_REMOVED lines=10> */
[--C-:B-1----:R-:W-:Y:S04]  /*a0f0*/  FFMA.FTZ R2, R177, c[0x0][0x2d0], -R165.reuse ;  /* 0x0000b400b1027a23 */ /* 0x102fe800000108a5 */
        /* <DEDUP_REMOVED lines=28> */
[--C-:B---3--:R-:W-:Y:S03]  /*a2c0*/  FFMA.FTZ R2, R181, c[0x0][0x2d0], -R165.reuse ;  /* 0x0000b400b5027a23 */ /* 0x108fe600000108a5 */
        /* <DEDUP_REMOVED lines=28> */
[----:B------:R1:W2:Y:S07]  /*a490*/  MUFU.EX2 R183, R2 ;  /* 0x0000000200b77308 */ /* 0x0002ae0000000800 */
[C---:B------:R-:W-:Y:S01]  /*a4a0*/  HMMA.16816.F32.BF16 R48, R104.reuse, R118, R48 ;  /* 0x000000766830723c */ /* 0x040fe20000041830 */
[----:B------:R-:W2:Y:S07]  /*a4b0*/  LDSM.16.MT88.4 R116, [R225+0x7100] ;  /* 0x00710000e174783b */ /* 0x000eae0000004200 */
[C---:B---3--:R-:W-:Y:S08]  /*a4c0*/  HMMA.16816.F32.BF16 R52, R104.reuse, R108, R52 ;  /* 0x0000006c6834723c */ /* 0x048ff00000041834 */
[C---:B------:R-:W-:Y:S01]  /*a4d0*/  HMMA.16816.F32.BF16 R56, R104.reuse, R110, R56 ;  /* 0x0000006e6838723c */ /* 0x040fe20000041838 */
[----:B------:R-:W3:Y:S03]  /*a4e0*/  LDSM.16.MT88.4 R108, [R226+0x7100] ;  /* 0x00710000e26c783b */ /* 0x000ee60000004200 */
[--C-:B-1----:R-:W-:Y:S04]  /*a4f0*/  FFMA.FTZ R2, R169, c[0x0][0x2d0], -R164.reuse ;  /* 0x0000b400a9027a23 */ /* 0x102fe800000108a4 */
[----:B------:R1:W-:Y:S01]  /*a500*/  MUFU.EX2 R181, R2 ;  /* 0x0000000200b57308 */ /* 0x0003e20000000800 */
[C---:B----4-:R-:W-:Y:S08]  /*a510*/  HMMA.16816.F32.BF16 R60, R104.reuse, R112, R60 ;  /* 0x00000070683c723c */ /* 0x050ff0000004183c */
[C---:B------:R-:W-:Y:S01]  /*a520*/  HMMA.16816.F32.BF16 R64, R104.reuse, R114, R64 ;  /* 0x000000726840723c */ /* 0x040fe20000041840 */
[----:B------:R-:W4:Y:S07]  /*a530*/  LDSM.16.MT88.4 R112, [R229+0x7100] ;  /* 0x00710000e570783b */ /* 0x000f2e0000004200 */
[C---:B--2---:R-:W-:Y:S04]  /*a540*/  HMMA.16816.F32.BF16 R68, R104.reuse, R116, R68 ;  /* 0x000000746844723c */ /* 0x044fe80000041844 */
[--C-:B-1----:R-:W-:Y:S04]  /*a550*/  FFMA.FTZ R2, R168, c[0x0][0x2d0], -R164.reuse ;  /* 0x0000b400a8027a23 */ /* 0x102fe800000108a4 */
[C---:B------:R-:W-:Y:S01]  /*a560*/  HMMA.16816.F32.BF16 R72, R104.reuse, R118, R72 ;  /* 0x000000766848723c */ /* 0x040fe20000041848 */
[----:B------:R-:W1:Y:S01]  /*a570*/  LDSM.16.MT88.4 R116, [R228+0x7100] ;  /* 0x00710000e474783b */ /* 0x000e620000004200 */
[----:B------:R2:W1:Y:S02]  /*a580*/  MUFU.EX2 R180, R2 ;  /* 0x0000000200b47308 */ /* 0x0004640000000800 */
[--C-:B------:R-:W-:Y:S04]  /*a590*/  FFMA.FTZ R168, R121, c[0x0][0x2d0], -R164.reuse ;  /* 0x0000b40079a87a23 */ /* 0x100fe800000108a4 */
[C---:B---3--:R-:W-:Y:S04]  /*a5a0*/  HMMA.16816.F32.BF16 R76, R104.reuse, R108, R76 ;  /* 0x0000006c684c723c */ /* 0x048fe8000004184c */
[----:B------:R-:W-:Y:S04]  /*a5b0*/  MUFU.EX2 R168, R168 ;  /* 0x000000a800a87308 */ /* 0x000fe80000000800 */
[C---:B------:R-:W-:Y:S01]  /*a5c0*/  HMMA.16816.F32.BF16 R80, R104.reuse, R110, R80 ;  /* 0x0000006e6850723c */ /* 0x040fe20000041850 */
[----:B------:R-:W3:Y:S07]  /*a5d0*/  LDSM.16.MT88.4 R108, [R225+0x1900] ;  /* 0x00190000e16c783b */ /* 0x000eee0000004200 */
[C---:B----4-:R-:W-:Y:S04]  /*a5e0*/  HMMA.16816.F32.BF16 R84, R104.reuse, R112, R84 ;  /* 0x000000706854723c */ /* 0x050fe80000041854 */
[--C-:B--2---:R-:W-:Y:S01]  /*a5f0*/  FFMA.FTZ R2, R252, c[0x0][0x2d0], -R165.reuse ;  /* 0x0000b400fc027a23 */ /* 0x104fe200000108a5 */
[----:B------:R-:W-:Y:S03]  /*a600*/  MOV R252, R132 ;  /* 0x0000008400fc7202 */ /* 0x000fe60000000f00 */
[----:B------:R2:W-:Y:S01]  /*a610*/  MUFU.EX2 R179, R2 ;  /* 0x0000000200b37308 */ /* 0x0005e20000000800 */
[C---:B------:R-:W-:Y:S01]  /*a620*/  HMMA.16816.F32.BF16 R88, R104.reuse, R114, R88 ;  /* 0x000000726858723c */ /* 0x040fe20000041858 */
[----:B------:R-:W4:Y:S07]  /*a630*/  LDSM.16.MT88.4 R112, [R226+0x1900] ;  /* 0x00190000e270783b */ /* 0x000f2e0000004200 */
[C---:B-1----:R-:W-:Y:S08]  /*a640*/  HMMA.16816.F32.BF16 R92, R104.reuse, R116, R92 ;  /* 0x00000074685c723c */ /* 0x042ff0000004185c */
[----:B------:R-:W-:Y:S01]  /*a650*/  HMMA.16816.F32.BF16 R96, R104, R118, R96 ;  /* 0x000000766860723c */ /* 0x000fe20000041860 */
[----:B------:R-:W1:Y:S03]  /*a660*/  LDSM.16.MT88.4 R116, [R229+0x1900] ;  /* 0x00190000e574783b */ /* 0x000e660000004200 */
[--C-:B--2---:R-:W-:Y:S03]  /*a670*/  FFMA.FTZ R2, R167, c[0x0][0x2d0], -R165.reuse ;  /* 0x0000b400a7027a23 */ /* 0x104fe600000108a5 */
[----:B------:R-:W-:Y:S01]  /*a680*/  F2FP.BF16.PACK_AB R104, R250, R251 ;  /* 0x000000fbfa68723e */ /* 0x000fe200000010ff */
[----:B------:R2:W2:Y:S01]  /*a690*/  MUFU.EX2 R178, R2 ;  /* 0x0000000200b27308 */ /* 0x0004a20000000800 */
[----:B------:R-:W-:Y:S03]  /*a6a0*/  F2FP.BF16.PACK_AB R105, R183, R182 ;  /* 0x000000b6b769723e */ /* 0x000fe600000010ff */
[----:B------:R-:W-:Y:S01]  /*a6b0*/  F2FP.BF16.PACK_AB R106, R180, R181 ;  /* 0x000000b5b46a723e */ /* 0x000fe200000010ff */
[--C-:B--2---:R-:W-:Y:S01]  /*a6c0*/  FFMA.FTZ R2, R166, c[0x0][0x2d0], -R164.reuse ;  /* 0x0000b400a6027a23 */ /* 0x104fe200000108a4 */
[----:B------:R-:W-:Y:S01]  /*a6d0*/  F2FP.BF16.PACK_AB R107, R178, R179 ;  /* 0x000000b3b26b723e */ /* 0x000fe200000010ff */
[--C-:B------:R-:W-:Y:S03]  /*a6e0*/  FFMA.FTZ R166, R122, c[0x0][0x2d0], -R164.reuse ;  /* 0x0000b4007aa67a23 */ /* 0x100fe600000108a4 */
[----:B------:R2:W-:Y:S03]  /*a6f0*/  MUFU.EX2 R176, R2 ;  /* 0x0000000200b07308 */ /* 0x0005e60000000800 */
[C---:B---3--:R-:W-:Y:S07]  /*a700*/  HMMA.16816.F32.BF16 R4, R104.reuse, R108, R4 ;  /* 0x0000006c6804723c */ /* 0x048fee0000041804 */
[----:B------:R-:W-:Y:S01]  /*a710*/  MUFU.EX2 R166, R166 ;  /* 0x000000a600a67308 */ /* 0x000fe20000000800 */
[C---:B------:R-:W-:Y:S01]  /*a720*/  HMMA.16816.F32.BF16 R8, R104.reuse, R110, R8 ;  /* 0x0000006e6808723c */ /* 0x040fe20000041808 */
[----:B------:R-:W3:Y:S07]  /*a730*/  LDSM.16.MT88.4 R108, [R228+0x1900] ;  /* 0x00190000e46c783b */ /* 0x000eee0000004200 */
[C---:B----4-:R-:W-:Y:S04]  /*a740*/  HMMA.16816.F32.BF16 R12, R104.reuse, R112, R12 ;  /* 0x00000070680c723c */ /* 0x050fe8000004180c */
[----:B--2---:R-:W-:Y:S04]  /*a750*/  FFMA.FTZ R2, R151, c[0x0][0x2d0], -R164 ;  /* 0x0000b40097027a23 */ /* 0x004fe800000108a4 */
[C---:B------:R-:W-:Y:S01]  /*a760*/  HMMA.16816.F32.BF16 R16, R104.reuse, R114, R16 ;  /* 0x000000726810723c */ /* 0x040fe20000041810 */
[----:B------:R2:W-:Y:S01]  /*a770*/  MUFU.EX2 R177, R2 ;  /* 0x0000000200b17308 */ /* 0x0005e20000000800 */
[----:B------:R-:W4:Y:S06]  /*a780*/  LDSM.16.MT88.4 R112, [R225+0x4900] ;  /* 0x00490000e170783b */ /* 0x000f2c0000004200 */
[C---:B-1----:R-:W-:Y:S08]  /*a790*/  HMMA.16816.F32.BF16 R20, R104.reuse, R116, R20 ;  /* 0x000000746814723c */ /* 0x042ff00000041814 */
[C---:B------:R-:W-:Y:S01]  /*a7a0*/  HMMA.16816.F32.BF16 R24, R104.reuse, R118, R24 ;  /* 0x000000766818723c */ /* 0x040fe20000041818 */
[----:B------:R-:W1:Y:S07]  /*a7b0*/  LDSM.16.MT88.4 R116, [R226+0x4900] ;  /* 0x00490000e274783b */ /* 0x000e6e0000004200 */
[C---:B---3--:R-:W-:Y:S04]  /*a7c0*/  HMMA.16816.F32.BF16 R28, R104.reuse, R108, R28 ;  /* 0x0000006c681c723c */ /* 0x048fe8000004181c */
[--C-:B--2---:R-:W-:Y:S02]  /*a7d0*/  FFMA.FTZ R2, R141, c[0x0][0x2d0], -R165.reuse ;  /* 0x0000b4008d027a23 */ /* 0x104fe400000108a5 */
[----:B------:R-:W-:Y:S01]  /*a7e0*/  IMAD.MOV.U32 R141, RZ, RZ, R140 ;  /* 0x000000ffff8d7224 */ /* 0x000fe200078e008c */
[----:B------:R-:W-:Y:S01]  /*a7f0*/  MOV R140, R125 ;  /* 0x0000007d008c7202 */ /* 0x000fe20000000f00 */
[----:B------:R2:W-:Y:S01]  /*a800*/  MUFU.EX2 R175, R2 ;  /* 0x0000000200af7308 */ /* 0x0005e20000000800 */
[C---:B------:R-:W-:Y:S01]  /*a810*/  HMMA.16816.F32.BF16 R32, R104.reuse, R110, R32 ;  /* 0x0000006e6820723c */ /* 0x040fe20000041820 */
[----:B------:R-:W3:Y:S02]  /*a820*/  LDL.LU R125, [R1+0x8] ;  /* 0x00000800017d7983 */ /* 0x000ee40000300800 */
[--C-:B------:R-:W-:Y:S02]  /*a830*/  FFMA.FTZ R167, R141, c[0x0][0x2d0], -R165.reuse ;  /* 0x0000b4008da77a23 */ /* 0x100fe400000108a5 */
[----:B------:R-:W1:Y:S03]  /*a840*/  LDSM.16.MT88.4 R108, [R229+0x4900] ;  /* 0x00490000e56c783b */ /* 0x000e660000004200 */
[C---:B----4-:R-:W-:Y:S01]  /*a850*/  HMMA.16816.F32.BF16 R36, R104.reuse, R112, R36 ;  /* 0x000000706824723c */ /* 0x050fe20000041824 */
[----:B------:R-:W4:Y:S07]  /*a860*/  MUFU.EX2 R167, R167 ;  /* 0x000000a700a77308 */ /* 0x000f2e0000000800 */
[C---:B------:R-:W-:Y:S01]  /*a870*/  HMMA.16816.F32.BF16 R40, R104.reuse, R114, R40 ;  /* 0x000000726828723c */ /* 0x040fe20000041828 */
[----:B------:R-:W1:Y:S03]  /*a880*/  LDSM.16.MT88.4 R112, [R228+0x4900] ;  /* 0x00490000e470783b */ /* 0x000e660000004200 */
[--C-:B--2---:R-:W-:Y:S04]  /*a890*/  FFMA.FTZ R2, R150, c[0x0][0x2d0], -R165.reuse ;  /* 0x0000b40096027a23 */ /* 0x104fe800000108a5 */
[C---:B-1----:R-:W-:Y:S01]  /*a8a0*/  HMMA.16816.F32.BF16 R44, R104.reuse, R116, R44 ;  /* 0x00000074682c723c */ /* 0x042fe2000004182c */
[----:B------:R1:W2:Y:S07]  /*a8b0*/  MUFU.EX2 R174, R2 ;  /* 0x0000000200ae7308 */ /* 0x0002ae0000000800 */
[C---:B------:R-:W-:Y:S01]  /*a8c0*/  HMMA.16816.F32.BF16 R48, R104.reuse, R118, R48 ;  /* 0x000000766830723c */ /* 0x040fe20000041830 */
[----:B------:R-:W2:Y:S03]  /*a8d0*/  LDSM.16.MT88.4 R116, [R225+0x7900] ;  /* 0x00790000e174783b */ /* 0x000ea60000004200 */
[----:B----4-:R-:W-:Y:S04]  /*a8e0*/  F2FP.BF16.PACK_AB R153, R167, R103 ;  /* 0x00000067a799723e */ /* 0x010fe800000010ff */
[C---:B------:R-:W-:Y:S04]  /*a8f0*/  HMMA.16816.F32.BF16 R52, R104.reuse, R108, R52 ;  /* 0x0000006c6834723c */ /* 0x040fe80000041834 */
[--C-:B-1----:R-:W-:Y:S04]  /*a900*/  FFMA.FTZ R2, R149, c[0x0][0x2d0], -R164.reuse ;  /* 0x0000b40095027a23 */ /* 0x102fe800000108a4 */
[C---:B------:R-:W-:Y:S01]  /*a910*/  HMMA.16816.F32.BF16 R56, R104.reuse, R110, R56 ;  /* 0x0000006e6838723c */ /* 0x040fe20000041838 */
[----:B------:R-:W1:Y:S01]  /*a920*/  LDSM.16.MT88.4 R108, [R226+0x7900] ;  /* 0x00790000e26c783b */ /* 0x000e620000004200 */
[----:B------:R4:W-:Y:S06]  /*a930*/  MUFU.EX2 R173, R2 ;  /* 0x0000000200ad7308 */ /* 0x0009ec0000000800 */
[C---:B------:R-:W-:Y:S08]  /*a940*/  HMMA.16816.F32.BF16 R60, R104.reuse, R112, R60 ;  /* 0x00000070683c723c */ /* 0x040ff0000004183c */
[C---:B------:R-:W-:Y:S01]  /*a950*/  HMMA.16816.F32.BF16 R64, R104.reuse, R114, R64 ;  /* 0x000000726840723c */ /* 0x040fe20000041840 */
[----:B------:R-:W1:Y:S07]  /*a960*/  LDSM.16.MT88.4 R112, [R229+0x7900] ;  /* 0x00790000e570783b */ /* 0x000e6e0000004200 */
[C---:B--2---:R-:W-:Y:S04]  /*a970*/  HMMA.16816.F32.BF16 R68, R104.reuse, R116, R68 ;  /* 0x000000746844723c */ /* 0x044fe80000041844 */
[--C-:B----4-:R-:W-:Y:S02]  /*a980*/  FFMA.FTZ R2, R148, c[0x0][0x2d0], -R164.reuse ;  /* 0x0000b40094027a23 */ /* 0x110fe400000108a4 */
[----:B------:R-:W-:Y:S02]  /*a990*/  LDSM.16.MT88.4 R148, [R226+0x5900] ;  /* 0x00590000e294783b */ /* 0x000fe40000004200 */
[C---:B------:R-:W-:Y:S01]  /*a9a0*/  HMMA.16816.F32.BF16 R72, R104.reuse, R118, R72 ;  /* 0x000000766848723c */ /* 0x040fe20000041848 */
[----:B------:R2:W4:Y:S05]  /*a9b0*/  MUFU.EX2 R172, R2 ;  /* 0x0000000200ac7308 */ /* 0x00052a0000000800 */
[----:B------:R-:W4:Y:S02]  /*a9c0*/  LDSM.16.MT88.4 R116, [R228+0x7900] ;  /* 0x00790000e474783b */ /* 0x000f240000004200 */
[C---:B-1----:R-:W-:Y:S08]  /*a9d0*/  HMMA.16816.F32.BF16 R76, R104.reuse, R108, R76 ;  /* 0x0000006c684c723c */ /* 0x042ff0000004184c */
[C---:B------:R-:W-:Y:S01]  /*a9e0*/  HMMA.16816.F32.BF16 R80, R104.reuse, R110, R80 ;  /* 0x0000006e6850723c */ /* 0x040fe20000041850 */
[----:B------:R-:W1:Y:S07]  /*a9f0*/  LDSM.16.MT88.4 R108, [R225+0x2100] ;  /* 0x00210000e16c783b */ /* 0x000e6e0000004200 */
[C---:B------:R-:W-:Y:S04]  /*aa00*/  HMMA.16816.F32.BF16 R84, R104.reuse, R112, R84 ;  /* 0x000000706854723c */ /* 0x040fe80000041854 */
[--C-:B--2---:R-:W-:Y:S04]  /*aa10*/  FFMA.FTZ R2, R143, c[0x0][0x2d0], -R165.reuse ;  /* 0x0000b4008f027a23 */ /* 0x104fe800000108a5 */
[C---:B------:R-:W-:Y:S01]  /*aa20*/  HMMA.16816.F32.BF16 R88, R104.reuse, R114, R88 ;  /* 0x000000726858723c */ /* 0x040fe20000041858 */
[----:B------:R2:W-:Y:S01]  /*aa30*/  MUFU.EX2 R171, R2 ;  /* 0x0000000200ab7308 */ /* 0x0005e20000000800 */
[----:B------:R-:W1:Y:S06]  /*aa40*/  LDSM.16.MT88.4 R112, [R226+0x2100] ;  /* 0x00210000e270783b */ /* 0x000e6c0000004200 */
[C---:B----4-:R-:W-:Y:S08]  /*aa50*/  HMMA.16816.F32.BF16 R92, R104.reuse, R116, R92 ;  /* 0x00000074685c723c */ /* 0x050ff0000004185c */
[----:B------:R-:W-:Y:S01]  /*aa60*/  HMMA.16816.F32.BF16 R96, R104, R118, R96 ;  /* 0x000000766860723c */ /* 0x000fe20000041860 */
[----:B------:R-:W-:Y:S03]  /*aa70*/  LDSM.16.MT88.4 R116, [R228+0x2100] ;  /* 0x00210000e474783b */ /* 0x000fe60000004200 */
[--C-:B--2---:R-:W-:Y:S02]  /*aa80*/  FFMA.FTZ R2, R142, c[0x0][0x2d0], -R165.reuse ;  /* 0x0000b4008e027a23 */ /* 0x104fe400000108a5 */
[----:B------:R-:W-:Y:S01]  /*aa90*/  FFMA.FTZ R165, R102, c[0x0][0x2d0], -R165 ;  /* 0x0000b40066a57a23 */ /* 0x000fe200000108a5 */
[----:B------:R-:W-:Y:S01]  /*aaa0*/  F2FP.BF16.PACK_AB R104, R177, R176 ;  /* 0x000000b0b168723e */ /* 0x000fe200000010ff */
[----:B------:R2:W4:Y:S01]  /*aab0*/  MUFU.EX2 R170, R2 ;  /* 0x0000000200aa7308 */ /* 0x0005220000000800 */
[----:B------:R-:W-:Y:S03]  /*aac0*/  F2FP.BF16.PACK_AB R105, R174, R175 ;  /* 0x000000afae69723e */ /* 0x000fe600000010ff */
[----:B------:R-:W-:Y:S06]  /*aad0*/  F2FP.BF16.PACK_AB R106, R172, R173 ;  /* 0x000000adac6a723e */ /* 0x000fec00000010ff */
[----:B------:R-:W-:Y:S10]  /*aae0*/  MUFU.EX2 R102, R124 ;  /* 0x0000007c00667308 */ /* 0x000ff40000000800 */
[----:B------:R-:W1:Y:S01]  /*aaf0*/  MUFU.EX2 R165, R165 ;  /* 0x000000a500a57308 */ /* 0x000e620000000800 */
[--C-:B--2---:R-:W-:Y:S01]  /*ab00*/  FFMA.FTZ R2, R123, c[0x0][0x2d0], -R164.reuse ;  /* 0x0000b4007b027a23 */ /* 0x104fe200000108a4 */
[----:B----4-:R-:W-:Y:S01]  /*ab10*/  F2FP.BF16.PACK_AB R107, R170, R171 ;  /* 0x000000abaa6b723e */ /* 0x010fe200000010ff */
[----:B------:R-:W-:Y:S02]  /*ab20*/  FFMA.FTZ R164, R120, c[0x0][0x2d0], -R164 ;  /* 0x0000b40078a47a23 */ /* 0x000fe400000108a4 */
[----:B------:R-:W2:Y:S04]  /*ab30*/  LDSM.16.MT88.4 R120, [R229+0x2100] ;  /* 0x00210000e578783b */ /* 0x000ea80000004200 */
[C---:B-1----:R-:W-:Y:S01]  /*ab40*/  HMMA.16816.F32.BF16 R4, R104.reuse, R108, R4 ;  /* 0x0000006c6804723c */ /* 0x042fe20000041804 */
[----:B------:R-:W1:Y:S07]  /*ab50*/  MUFU.EX2 R164, R164 ;  /* 0x000000a400a47308 */ /* 0x000e6e0000000800 */
[C---:B------:R-:W-:Y:S01]  /*ab60*/  HMMA.16816.F32.BF16 R8, R104.reuse, R110, R8 ;  /* 0x0000006e6808723c */ /* 0x040fe20000041808 */
[----:B------:R-:W4:Y:S03]  /*ab70*/  LDSM.16.MT88.4 R108, [R225+0x5100] ;  /* 0x00510000e16c783b */ /* 0x000f260000004200 */
[----:B------:R-:W-:Y:S04]  /*ab80*/  F2FP.BF16.PACK_AB R155, R165, R102 ;  /* 0x00000066a59b723e */ /* 0x000fe800000010ff */
[C---:B------:R-:W-:Y:S08]  /*ab90*/  HMMA.16816.F32.BF16 R12, R104.reuse, R112, R12 ;  /* 0x00000070680c723c */ /* 0x040ff0000004180c */
[C---:B------:R-:W-:Y:S01]  /*aba0*/  HMMA.16816.F32.BF16 R16, R104.reuse, R114, R16 ;  /* 0x000000726810723c */ /* 0x040fe20000041810 */
[----:B------:R-:W4:Y:S03]  /*abb0*/  LDSM.16.MT88.4 R112, [R226+0x5100] ;  /* 0x00510000e270783b */ /* 0x000f260000004200 */
[----:B-1----:R-:W-:Y:S04]  /*abc0*/  F2FP.BF16.PACK_AB R154, R164, R168 ;  /* 0x000000a8a49a723e */ /* 0x002fe800000010ff */
[C---:B--2---:R-:W-:Y:S08]  /*abd0*/  HMMA.16816.F32.BF16 R20, R104.reuse, R120, R20 ;  /* 0x000000786814723c */ /* 0x044ff00000041814 */
[C---:B------:R-:W-:Y:S01]  /*abe0*/  HMMA.16816.F32.BF16 R24, R104.reuse, R122, R24 ;  /* 0x0000007a6818723c */ /* 0x040fe20000041818 */
[----:B------:R-:W1:Y:S07]  /*abf0*/  LDSM.16.MT88.4 R120, [R229+0x5100] ;  /* 0x00510000e578783b */ /* 0x000e6e0000004200 */
[C---:B------:R-:W-:Y:S08]  /*ac00*/  HMMA.16816.F32.BF16 R28, R104.reuse, R116, R28 ;  /* 0x00000074681c723c */ /* 0x040ff0000004181c */
[C---:B------:R-:W-:Y:S01]  /*ac10*/  HMMA.16816.F32.BF16 R32, R104.reuse, R118, R32 ;  /* 0x000000766820723c */ /* 0x040fe20000041820 */
[----:B------:R-:W2:Y:S07]  /*ac20*/  LDSM.16.MT88.4 R116, [R228+0x5100] ;  /* 0x00510000e474783b */ /* 0x000eae0000004200 */
[C---:B----4-:R-:W-:Y:S08]  /*ac30*/  HMMA.16816.F32.BF16 R36, R104.reuse, R108, R36 ;  /* 0x0000006c6824723c */ /* 0x050ff00000041824 */
[C---:B------:R-:W-:Y:S01]  /*ac40*/  HMMA.16816.F32.BF16 R40, R104.reuse, R110, R40 ;  /* 0x0000006e6828723c */ /* 0x040fe20000041828 */
[----:B------:R-:W4:Y:S07]  /*ac50*/  LDSM.16.MT88.4 R108, [R225+0x8100] ;  /* 0x00810000e16c783b */ /* 0x000f2e0000004200 */
[C---:B------:R-:W-:Y:S08]  /*ac60*/  HMMA.16816.F32.BF16 R44, R104.reuse, R112, R44 ;  /* 0x00000070682c723c */ /* 0x040ff0000004182c */
[C---:B------:R-:W-:Y:S01]  /*ac70*/  HMMA.16816.F32.BF16 R48, R104.reuse, R114, R48 ;  /* 0x000000726830723c */ /* 0x040fe20000041830 */
[----:B------:R-:W4:Y:S07]  /*ac80*/  LDSM.16.MT88.4 R112, [R226+0x8100] ;  /* 0x00810000e270783b */ /* 0x000f2e0000004200 */
[C---:B-1----:R-:W-:Y:S08]  /*ac90*/  HMMA.16816.F32.BF16 R52, R104.reuse, R120, R52 ;  /* 0x000000786834723c */ /* 0x042ff00000041834 */
[C---:B------:R-:W-:Y:S01]  /*aca0*/  HMMA.16816.F32.BF16 R56, R104.reuse, R122, R56 ;  /* 0x0000007a6838723c */ /* 0x040fe20000041838 */
[----:B------:R-:W1:Y:S07]  /*acb0*/  LDSM.16.MT88.4 R120, [R229+0x8100] ;  /* 0x00810000e578783b */ /* 0x000e6e0000004200 */
[C---:B--2---:R-:W-:Y:S04]  /*acc0*/  HMMA.16816.F32.BF16 R60, R104.reuse, R116, R60 ;  /* 0x00000074683c723c */ /* 0x044fe8000004183c */
[----:B---3--:R-:W-:Y:S01]  /*acd0*/  FFMA.FTZ R125, R3, R125, R140 ;  /* 0x0000007d037d7223 */ /* 0x008fe2000001008c */
[----:B------:R-:W-:Y:S03]  /*ace0*/  MOV R140, R135 ;  /* 0x00000087008c7202 */ /* 0x000fe60000000f00 */
[C---:B------:R-:W-:Y:S01]  /*acf0*/  HMMA.16816.F32.BF16 R64, R104.reuse, R118, R64 ;  /* 0x000000766840723c */ /* 0x040fe20000041840 */
[----:B------:R-:W2:Y:S01]  /*ad00*/  LDL.LU R135, [R1+0xc] ;  /* 0x00000c0001877983 */ /* 0x000ea20000300800 */
[----:B------:R-:W3:Y:S03]  /*ad10*/  MUFU.EX2 R3, R2 ;  /* 0x0000000200037308 */ /* 0x000ee60000000800 */
[----:B------:R-:W1:Y:S03]  /*ad20*/  LDSM.16.MT88.4 R116, [R228+0x8100] ;  /* 0x00810000e474783b */ /* 0x000e660000004200 */
[C---:B----4-:R-:W-:Y:S08]  /*ad30*/  HMMA.16816.F32.BF16 R68, R104.reuse, R108, R68 ;  /* 0x0000006c6844723c */ /* 0x050ff00000041844 */
[C---:B------:R-:W-:Y:S01]  /*ad40*/  HMMA.16816.F32.BF16 R72, R104.reuse, R110, R72 ;  /* 0x0000006e6848723c */ /* 0x040fe20000041848 */
[----:B------:R-:W4:Y:S07]  /*ad50*/  LDSM.16.MT88.4 R108, [R225+0x2900] ;  /* 0x00290000e16c783b */ /* 0x000f2e0000004200 */
[C---:B------:R-:W-:Y:S04]  /*ad60*/  HMMA.16816.F32.BF16 R76, R104.reuse, R112, R76 ;  /* 0x00000070684c723c */ /* 0x040fe8000004184c */
[----:B---3--:R-:W-:Y:S04]  /*ad70*/  F2FP.BF16.PACK_AB R152, R166, R3 ;  /* 0x00000003a698723e */ /* 0x008fe800000010ff */
[C---:B------:R-:W-:Y:S08]  /*ad80*/  HMMA.16816.F32.BF16 R80, R104.reuse, R114, R80 ;  /* 0x000000726850723c */ /* 0x040ff00000041850 */
[C---:B-1----:R-:W-:Y:S08]  /*ad90*/  HMMA.16816.F32.BF16 R84, R104.reuse, R120, R84 ;  /* 0x000000786854723c */ /* 0x042ff00000041854 */
[C---:B------:R-:W-:Y:S01]  /*ada0*/  HMMA.16816.F32.BF16 R88, R104.reuse, R122, R88 ;  /* 0x0000007a6858723c */ /* 0x040fe20000041858 */
[----:B------:R-:W1:Y:S07]  /*adb0*/  LDSM.16.MT88.4 R120, [R226+0x2900] ;  /* 0x00290000e278783b */ /* 0x000e6e0000004200 */
[C---:B------:R-:W-:Y:S07]  /*adc0*/  HMMA.16816.F32.BF16 R92, R104.reuse, R116, R92 ;  /* 0x00000074685c723c */ /* 0x040fee000004185c */
[----:B------:R-:W-:Y:S01]  /*add0*/  MOV R116, R134 ;  /* 0x0000008600747202 */ /* 0x000fe20000000f00 */
[----:B------:R-:W-:Y:S04]  /*ade0*/  HMMA.16816.F32.BF16 R96, R104, R118, R96 ;  /* 0x000000766860723c */ /* 0x000fe80000041860 */
[----:B------:R-:W-:Y:S03]  /*adf0*/  IMAD.MOV.U32 R117, RZ, RZ, R133 ;  /* 0x000000ffff757224 */ /* 0x000fe600078e0085 */
[----:B------:R-:W-:Y:S01]  /*ae00*/  MOV R119, R126 ;  /* 0x0000007e00777202 */ /* 0x000fe20000000f00 */
[C---:B----4-:R-:W-:Y:S01]  /*ae10*/  HMMA.16816.F32.BF16 R104, R152.reuse, R108, R4 ;  /* 0x0000006c9868723c */ /* 0x050fe20000041804 */
[----:B------:R-:W-:Y:S07]  /*ae20*/  LDSM.16.MT88.4 R4, [R229+0x5900] ;  /* 0x00590000e504783b */ /* 0x000fee0000004200 */
[C---:B------:R-:W-:Y:S01]  /*ae30*/  HMMA.16816.F32.BF16 R108, R152.reuse, R110, R8 ;  /* 0x0000006e986c723c */ /* 0x040fe20000041808 */
[----:B------:R-:W-:Y:S07]  /*ae40*/  LDSM.16.MT88.4 R8, [R228+0x5900] ;  /* 0x00590000e408783b */ /* 0x000fee0000004200 */
[C---:B-1----:R-:W-:Y:S07]  /*ae50*/  HMMA.16816.F32.BF16 R112, R152.reuse, R120, R12 ;  /* 0x000000789870723c */ /* 0x042fee000004180c */
[----:B------:R-:W-:Y:S01]  /*ae60*/  IMAD.MOV.U32 R13, RZ, RZ, R119 ;  /* 0x000000ffff0d7224 */ /* 0x000fe200078e0077 */
[----:B------:R-:W-:Y:S04]  /*ae70*/  MOV R14, R116 ;  /* 0x00000074000e7202 */ /* 0x000fe80000000f00 */
[----:B------:R-:W-:Y:S02]  /*ae80*/  MOV R15, R117 ;  /* 0x00000075000f7202 */ /* 0x000fe40000000f00 */
[C---:B------:R-:W-:Y:S01]  /*ae90*/  HMMA.16816.F32.BF16 R116, R152.reuse, R122, R16 ;  /* 0x0000007a9874723c */ /* 0x040fe20000041810 */
[----:B------:R-:W-:Y:S02]  /*aea0*/  LDSM.16.MT88.4 R16, [R226+0x8900] ;  /* 0x00890000e210783b */ /* 0x000fe40000004200 */
[----:B--2---:R-:W-:Y:S02]  /*aeb0*/  FFMA.FTZ R2, R0, R135, R140 ;  /* 0x0000008700027223 */ /* 0x004fe4000001008c */
[----:B------:R-:W-:Y:S04]  /*aec0*/  FADD.FTZ R0, R245, R125 ;  /* 0x0000007df5007221 */ /* 0x000fe80000010000 */
[----:B------:R-:W-:Y:S03]  /*aed0*/  LDSM.16.MT88.4 R132, [R228+0x2900] ;  /* 0x00290000e484783b */ /* 0x000fe60000004200 */
[----:B------:R-:W-:Y:S02]  /*aee0*/  FADD.FTZ R2, R246, R2 ;  /* 0x00000002f6027221 */ /* 0x000fe40000010000 */
[----:B------:R-:W-:Y:S02]  /*aef0*/  FADD.FTZ R0, R247, R0 ;  /* 0x00000000f7007221 */ /* 0x000fe40000010000 */
[----:B------:R-:W-:Y:S02]  /*af00*/  FADD.FTZ R169, R248, R2 ;  /* 0x00000002f8a97221 */ /* 0x000fe40000010000 */
[----:B------:R-:W-:Y:S01]  /*af10*/  FADD.FTZ R2, R231, R0 ;  /* 0x00000000e7027221 */ /* 0x000fe20000010000 */
[----:B------:R1:W5:Y:S01]  /*af20*/  LDL.LU R245, [R1+0x54] ;  /* 0x0000540001f57983 */ /* 0x0003620000300800 */
[----:B------:R-:W-:Y:S03]  /*af30*/  MOV R0, R127 ;  /* 0x0000007f00007202 */ /* 0x000fe60000000f00 */
[----:B------:R1:W5:Y:S02]  /*af40*/  LDL.LU R246, [R1+0x50] ;  /* 0x0000500001f67983 */ /* 0x0003640000300800 */
[----:B------:R-:W-:Y:S02]  /*af50*/  FADD.FTZ R0, R0, R169 ;  /* 0x000000a900007221 */ /* 0x000fe40000010000 */
[----:B------:R1:W5:Y:S04]  /*af60*/  LDL.LU R247, [R1+0x4c] ;  /* 0x00004c0001f77983 */ /* 0x0003680000300800 */
[----:B------:R1:W5:Y:S04]  /*af70*/  LDL.LU R248, [R1+0x48] ;  /* 0x0000480001f87983 */ /* 0x0003680000300800 */
[----:B------:R1:W5:Y:S04]  /*af80*/  LDL.LU R231, [R1+0x44] ;  /* 0x0000440001e77983 */ /* 0x0003680000300800 */
[----:B------:R-:W2:Y:S08]  /*af90*/  LDSM.16.MT88.4 R124, [R229+0x2900] ;  /* 0x00290000e57c783b */ /* 0x000eb00000004200 */
[----:B------:R-:W3:Y:S01]  /*afa0*/  LDSM.16.MT88.4 R140, [R225+0x5900] ;  /* 0x00590000e18c783b */ /* 0x000ee20000004200 */
[C---:B--2---:R-:W-:Y:S07]  /*afb0*/  HMMA.16816.F32.BF16 R120, R152.reuse, R124, R20 ;  /* 0x0000007c9878723c */ /* 0x044fee0000041814 */
[----:B------:R-:W-:Y:S01]  /*afc0*/  IMAD.MOV.U32 R22, RZ, RZ, R14 ;  /* 0x000000ffff167224 */ /* 0x000fe200078e000e */
[C---:B------:R-:W-:Y:S04]  /*afd0*/  HMMA.16816.F32.BF16 R124, R152.reuse, R126, R24 ;  /* 0x0000007e987c723c */ /* 0x040fe80000041818 */
[----:B------:R-:W-:Y:S02]  /*afe0*/  MOV R23, R13 ;  /* 0x0000000d00177202 */ /* 0x000fe40000000f00 */
[----:B------:R-:W-:Y:S01]  /*aff0*/  MOV R20, R15 ;  /* 0x0000000f00147202 */ /* 0x000fe20000000f00 */
[----:B------:R-:W-:Y:S01]  /*b000*/  IMAD.MOV.U32 R25, RZ, RZ, R130 ;  /* 0x000000ffff197224 */ /* 0x000fe200078e0082 */
[----:B------:R-:W-:Y:S01]  /*b010*/  MOV R24, R131 ;  /* 0x0000008300187202 */ /* 0x000fe20000000f00 */
[----:B------:R-:W2:Y:S03]  /*b020*/  LDSM.16.MT88.4 R12, [R225+0x8900] ;  /* 0x00890000e10c783b */ /* 0x000ea60000004200 */
[----:B------:R-:W-:Y:S02]  /*b030*/  MOV R26, R129 ;  /* 0x00000081001a7202 */ /* 0x000fe40000000f00 */
[----:B------:R-:W-:Y:S02]  /*b040*/  MOV R27, R128 ;  /* 0x00000080001b7202 */ /* 0x000fe40000000f00 */
[C---:B------:R-:W-:Y:S03]  /*b050*/  HMMA.16816.F32.BF16 R128, R152.reuse, R132, R28 ;  /* 0x000000849880723c */ /* 0x040fe6000004181c */
[----:B------:R-:W-:Y:S04]  /*b060*/  MOV R21, R147 ;  /* 0x0000009300157202 */ /* 0x000fe80000000f00 */
[----:B------:R-:W-:Y:S01]  /*b070*/  MOV R28, R146 ;  /* 0x00000092001c7202 */ /* 0x000fe20000000f00 */
[C---:B------:R-:W-:Y:S04]  /*b080*/  HMMA.16816.F32.BF16 R132, R152.reuse, R134, R32 ;  /* 0x000000869884723c */ /* 0x040fe80000041820 */
[----:B------:R-:W-:Y:S01]  /*b090*/  MOV R31, R139 ;  /* 0x0000008b001f7202 */ /* 0x000fe20000000f00 */
[----:B------:R-:W-:Y:S01]  /*b0a0*/  IMAD.MOV.U32 R29, RZ, RZ, R145 ;  /* 0x000000ffff1d7224 */ /* 0x000fe200078e0091 */
[----:B------:R-:W-:Y:S01]  /*b0b0*/  MOV R30, R144 ;  /* 0x00000090001e7202 */ /* 0x000fe20000000f00 */
[----:B------:R-:W-:Y:S01]  /*b0c0*/  IMAD.MOV.U32 R34, RZ, RZ, R137 ;  /* 0x000000ffff227224 */ /* 0x000fe200078e0089 */
[----:B------:R-:W-:Y:S04]  /*b0d0*/  MOV R33, R138 ;  /* 0x0000008a00217202 */ /* 0x000fe80000000f00 */
[----:B------:R-:W-:Y:S01]  /*b0e0*/  MOV R35, R136 ;  /* 0x0000008800237202 */ /* 0x000fe20000000f00 */
[----:B------:R-:W-:Y:S01]  /*b0f0*/  FADD.FTZ R2, R33, R2 ;  /* 0x0000000221027221 */ /* 0x000fe20000010000 */
[C---:B---3--:R-:W-:Y:S03]  /*b100*/  HMMA.16816.F32.BF16 R136, R152.reuse, R140, R36 ;  /* 0x0000008c9888723c */ /* 0x048fe60000041824 */
[----:B------:R-:W-:Y:S02]  /*b110*/  FADD.FTZ R2, R35, R2 ;  /* 0x0000000223027221 */ /* 0x000fe40000010000 */
[----:B------:R-:W-:Y:S02]  /*b120*/  FADD.FTZ R0, R34, R0 ;  /* 0x0000000022007221 */ /* 0x000fe40000010000 */
[----:B------:R-:W-:Y:S01]  /*b130*/  FADD.FTZ R2, R29, R2 ;  /* 0x000000021d027221 */ /* 0x000fe20000010000 */
        /* <DEDUP_REMOVED lines=41> */
[----:B------:R-:W-:Y:S01]  /*b3d0*/  FADD.FTZ R0, R171, R0 ;  /* 0x00000000ab007221 */ /* 0x000fe20000010000 */
[C---:B----4-:R-:W-:Y:S03]  /*b3e0*/  HMMA.16816.F32.BF16 R92, R152.reuse, R8, R92 ;  /* 0x00000008985c723c */ /* 0x050fe6000004185c */
[----:B------:R-:W-:Y:S02]  /*b3f0*/  FADD.FTZ R0, R170, R0 ;  /* 0x00000000aa007221 */ /* 0x000fe40000010000 */
[----:B------:R-:W-:Y:S02]  /*b400*/  FADD.FTZ R2, R3, R2 ;  /* 0x0000000203027221 */ /* 0x000fe40000010000 */
[----:B------:R-:W-:Y:S01]  /*b410*/  FADD.FTZ R3, R103, R0 ;  /* 0x0000000067037221 */ /* 0x000fe20000010000 */
[----:B------:R-:W-:Y:S01]  /*b420*/  MOV R103, R100 ;  /* 0x0000006400677202 */ /* 0x000fe20000000f00 */
[----:B------:R-:W-:Y:S01]  /*b430*/  FADD.FTZ R0, R166, R2 ;  /* 0x00000002a6007221 */ /* 0x000fe20000010000 */
[----:B------:R-:W-:Y:S03]  /*b440*/  HMMA.16816.F32.BF16 R96, R152, R10, R96 ;  /* 0x0000000a9860723c */ /* 0x000fe60000041860 */
[----:B------:R-:W-:Y:S02]  /*b450*/  FADD.FTZ R3, R167, R3 ;  /* 0x00000003a7037221 */ /* 0x000fe40000010000 */
[----:B------:R-:W-:Y:S02]  /*b460*/  FADD.FTZ R2, R168, R0 ;  /* 0x00000000a8027221 */ /* 0x000fe40000010000 */
[----:B------:R-:W-:Y:S01]  /*b470*/  FADD.FTZ R0, R102, R3 ;  /* 0x0000000366007221 */ /* 0x000fe20000010000 */
[----:B------:R-:W-:Y:S01]  /*b480*/  MOV R3, R101 ;  /* 0x0000006500037202 */ /* 0x000fe20000000f00 */
[----:B------:R-:W-:Y:S03]  /*b490*/  FADD.FTZ R2, R164, R2 ;  /* 0x00000002a4027221 */ /* 0x000fe60000010000 */
[----:B------:R-:W-:Y:S02]  /*b4a0*/  FADD.FTZ R0, R165, R0 ;  /* 0x00000000a5007221 */ /* 0x000fe40000010000 */
[----:B------:R1:W-:Y:S04]  /*b4b0*/  STL [R1+0x8], R2 ;  /* 0x0000080201007387 */ /* 0x0003e80000100800 */
[----:B------:R1:W-:Y:S01]  /*b4c0*/  STL [R1+0xc], R0 ;  /* 0x00000c0001007387 */ /* 0x0003e20000100800 */
[----:B------:R-:W-:-:S05]  /*b4d0*/  @P0 BRA `(.L_x_505) ;  /* 0xffffb85000000947 */ /* 0x000fca000383ffff */
.L_x_504:
[----:B---3--:R-:W-:-:S13]  /*b4e0*/  ISETP.LE.AND P0, PT, RZ, UR20, PT ;  /* 0x00000014ff007c0c */ /* 0x008fda000bf03270 */
[----:B------:R-:W-:Y:S05]  /*b4f0*/  @!P0 BRA `(.L_x_506) ;  /* 0x000041b000008947 */ /* 0x000fea0003800000 */
[----:B------:R-:W2:Y:S04]  /*b500*/  LDL.64 R4, [R1+0x38] ;  /* 0x0000380001047983 */ /* 0x000ea80000100a00 */
[----:B------:R-:W3:Y:S01]  /*b510*/  LDL.64 R6, [R1+0x20] ;  /* 0x0000200001067983 */ /* 0x000ee20000100a00 */
[----:B------:R-:W-:Y:S01]  /*b520*/  UIADD3 UR6, UP3, UR14, 0x80, URZ ;  /* 0x000000800e067890 */ /* 0x000fe2000ff7e03f */
[----:B------:R-:W-:Y:S01]  /*b530*/  IMAD.MOV.U32 R103, RZ, RZ, R100 ;  /* 0x000000ffff677224 */ /* 0x000fe200078e0064 */
[----:B------:R-:W-:Y:S01]  /*b540*/  UIADD3 UR14, UP2, UR14, 0x100, URZ ;  /* 0x000001000e0e7890 */ /* 0x000fe2000ff5e03f */
[----:B------:R-:W-:Y:S01]  /*b550*/  IMAD.MOV.U32 R102, RZ, RZ, R101 ;  /* 0x000000ffff667224 */ /* 0x000fe200078e0065 */
[----:B------:R-:W-:Y:S02]  /*b560*/  UIADD3 UR15, UP1, UR10, 0x80, URZ ;  /* 0x000000800a0f7890 */ /* 0x000fe4000ff3e03f */
[----:B------:R-:W-:-:S02]  /*b570*/  UIADD3 UR21, UP0, UR10, 0x100, URZ ;  /* 0x000001000a157890 */ /* 0x000fc4000ff1e03f */
[----:B------:R-:W-:Y:S02]  /*b580*/  ULDC.64 UR4, c[0x0][0x1e0] ;  /* 0x0000780000047ab9 */ /* 0x000fe40000000a00 */
[----:B------:R-:W-:Y:S02]  /*b590*/  UIADD3.X UR12, URZ, UR9, URZ, UP3, !UPT ;  /* 0x000000093f0c7290 */ /* 0x000fe40009ffe43f */
[----:B------:R-:W-:Y:S02]  /*b5a0*/  USHF.L.U64.HI UR7, UR4, 0x6, UR5 ;  /* 0x0000000604077899 */ /* 0x000fe40008010205 */
[----:B------:R-:W-:Y:S02]  /*b5b0*/  USHF.L.U32 UR8, UR4, 0x6, URZ ;  /* 0x0000000604087899 */ /* 0x000fe4000800063f */
[----:B------:R-:W-:Y:S02]  /*b5c0*/  UIADD3.X UR9, URZ, UR9, URZ, UP2, !UPT ;  /* 0x000000093f097290 */ /* 0x000fe400097fe43f */
[----:B------:R-:W-:-:S02]  /*b5d0*/  UIADD3.X UR22, URZ, UR13, URZ, UP1, !UPT ;  /* 0x0000000d3f167290 */ /* 0x000fc40008ffe43f */
[----:B------:R-:W-:Y:S01]  /*b5e0*/  UIADD3.X UR23, URZ, UR13, URZ, UP0, !UPT ;  /* 0x0000000d3f177290 */ /* 0x000fe200087fe43f */
[C---:B-12---:R-:W-:Y:S02]  /*b5f0*/  IADD3 R2, P0, R4.reuse, 0x80, RZ ;  /* 0x0000008004027810 */ /* 0x046fe40007f1e0ff */
[----:B------:R-:W-:-:S03]  /*b600*/  IADD3 R8, P1, R4, 0x40, RZ ;  /* 0x0000004004087810 */ /* 0x000fc60007f3e0ff */
[----:B---3--:R-:W-:Y:S01]  /*b610*/  IMAD.X R3, RZ, RZ, R7, P0 ;  /* 0x000000ffff037224 */ /* 0x008fe200000e0607 */
[----:B------:R-:W-:-:S04]  /*b620*/  IADD3.X R9, RZ, R7, RZ, P1, !PT ;  /* 0x00000007ff097210 */ /* 0x000fc80000ffe4ff */
[----:B------:R1:W-:Y:S04]  /*b630*/  STL.64 [R1], R2 ;  /* 0x0000000201007387 */ /* 0x0003e80000100a00 */
[----:B------:R2:W-:Y:S01]  /*b640*/  STL.64 [R1+0x18], R8 ;  /* 0x0000180801007387 */ /* 0x0005e20000100a00 */
[----:B-1----:R-:W-:Y:S01]  /*b650*/  MOV R2, R4 ;  /* 0x0000000400027202 */ /* 0x002fe20000000f00 */
[----:B------:R-:W-:-:S05]  /*b660*/  IMAD.MOV.U32 R3, RZ, RZ, R7 ;  /* 0x000000ffff037224 */ /* 0x000fca00078e0007 */
[----:B------:R2:W-:Y:S02]  /*b670*/  STL.64 [R1+0x20], R2 ;  /* 0x0000200201007387 */ /* 0x0005e40000100a00 */
.L_x_507:
[----:B---3--:R-:W3:Y:S01]  /*b680*/  LDL.64 R14, [R1+0x20] ;  /* 0x00002000010e7983 */ /* 0x008ee20000100a00 */
[----:B------:R-:W-:Y:S04]  /*b690*/  DEPBAR.LE SB0, 0x0 ;  /* 0x000080000000791a */ /* 0x000fe80000000000 */
[----:B------:R-:W-:Y:S01]  /*b6a0*/  USHF.R.S32.HI UR5, URZ, 0x1f, UR20 ;  /* 0x0000001f3f057899 */ /* 0x000fe20008011414 */
[----:B------:R-:W4:Y:S01]  /*b6b0*/  LDL.64 R28, [R1] ;  /* 0x00000000011c7983 */ /* 0x000f220000100a00 */
[----:B------:R-:W-:Y:S01]  /*b6c0*/  UIMAD UR4, UR11, UR20, URZ ;  /* 0x000000140b0472a4 */ /* 0x000fe2000f8e023f */
[----:B------:R-:W-:Y:S01]  /*b6d0*/  MOV R22, UR20 ;  /* 0x0000001400167c02 */ /* 0x000fe20008000f00 */
[----:B------:R-:W-:Y:S01]  /*b6e0*/  UISETP.GT.AND UP0, UPT, UR20, URZ, UPT ;  /* 0x0000003f1400728c */ /* 0x000fe2000bf04270 */
[----:B--2---:R-:W-:Y:S01]  /*b6f0*/  MOV R2, UR20 ;  /* 0x0000001400027c02 */ /* 0x004fe20008000f00 */
[----:B------:R-:W-:Y:S01]  /*b700*/  UIMAD UR4, UR5, UR16, UR4 ;  /* 0x00000010050472a4 */ /* 0x000fe2000f8e0204 */
[----:B------:R-:W2:Y:S01]  /*b710*/  LDL.64 R12, [R1+0x18] ;  /* 0x00001800010c7983 */ /* 0x000ea20000100a00 */
[----:B------:R-:W-:Y:S01]  /*b720*/  MOV R20, UR20 ;  /* 0x0000001400147c02 */ /* 0x000fe20008000f00 */
[----:B------:R-:W-:Y:S04]  /*b730*/  UIADD3 UR20, UR20, -0x1, URZ ;  /* 0xffffffff14147890 */ /* 0x000fe8000fffe03f */
[----:B------:R-:W-:Y:S02]  /*b740*/  BAR.SYNC.DEFER_BLOCKING 0x0 ;  /* 0x0000000000007b1d */ /* 0x000fe40000010000 */
[----:B------:R-:W-:Y:S06]  /*b750*/  @UP0 USHF.R.S32.HI UR24, URZ, 0x1f, UR20 ;  /* 0x0000001f3f180899 */ /* 0x000fec0008011414 */
[----:B-----5:R-:W-:Y:S04]  /*b760*/  STL [R1+0x44], R231 ;  /* 0x000044e701007387 */ /* 0x020fe80000100800 */
[----:B------:R-:W-:Y:S04]  /*b770*/  STL [R1+0x48], R248 ;  /* 0x000048f801007387 */ /* 0x000fe80000100800 */
[----:B------:R-:W-:Y:S04]  /*b780*/  STL [R1+0x4c], R247 ;  /* 0x00004cf701007387 */ /* 0x000fe80000100800 */
[----:B------:R-:W-:Y:S04]  /*b790*/  STL [R1+0x50], R246 ;  /* 0x000050f601007387 */ /* 0x000fe80000100800 */
[----:B------:R-:W1:Y:S08]  /*b7a0*/  LDSM.16.M88.4 R8, [R224+0xc100] ;  /* 0x00c10000e008783b */ /* 0x000e700000000200 */
[----:B------:R-:W2:Y:S08]  /*b7b0*/  LDSM.16.M88.4 R16, [R224+0xc900] ;  /* 0x00c90000e010783b */ /* 0x000eb00000000200 */
[----:B------:R-:W2:Y:S08]  /*b7c0*/  LDSM.16.M88.4 R24, [R224+0xd100] ;  /* 0x00d10000e018783b */ /* 0x000eb00000000200 */
[----:B------:R-:W2:Y:S08]  /*b7d0*/  LDSM.16.M88.4 R32, [R224+0xd900] ;  /* 0x00d90000e020783b */ /* 0x000eb00000000200 */
[----:B------:R-:W2:Y:S01]  /*b7e0*/  LDSM.16.M88.4 R40, [R224+0xe100] ;  /* 0x00e10000e028783b */ /* 0x000ea20000000200 */
[C---:B-1----:R-:W-:Y:S07]  /*b7f0*/  HMMA.16816.F32.BF16 R4, R156.reuse, R8, RZ ;  /* 0x000000089c04723c */ /* 0x042fee00000418ff */
[----:B------:R-:W1:Y:S01]  /*b800*/  LDSM.16.M88.4 R48, [R224+0xe900] ;  /* 0x00e90000e030783b */ /* 0x000e620000000200 */
[C---:B------:R-:W-:Y:S07]  /*b810*/  HMMA.16816.F32.BF16 R8, R156.reuse, R10, RZ ;  /* 0x0000000a9c08723c */ /* 0x040fee00000418ff */
[----:B------:R-:W1:Y:S08]  /*b820*/  LDSM.16.M88.4 R152, [R231] ;  /* 0x00000000e798783b */ /* 0x000e700000000200 */
[----:B------:R-:W1:Y:S08]  /*b830*/  LDSM.16.M88.4 R164, [R248] ;  /* 0x00000000f8a4783b */ /* 0x000e700000000200 */
[----:B------:R-:W1:Y:S08]  /*b840*/  LDSM.16.M88.4 R168, [R247] ;  /* 0x00000000f7a8783b */ /* 0x000e700000000200 */
[----:B------:R-:W1:Y:S08]  /*b850*/  LDSM.16.M88.4 R172, [R246] ;  /* 0x00000000f6ac783b */ /* 0x000e700000000200 */
[----:B------:R-:W1:Y:S08]  /*b860*/  LDSM.16.M88.4 R176, [R245] ;  /* 0x00000000f5b0783b */ /* 0x000e700000000200 */
[----:B------:R-:W1:Y:S08]  /*b870*/  LDSM.16.M88.4 R180, [R244] ;  /* 0x00000000f4b4783b */ /* 0x000e700000000200 */
[----:B------:R-:W-:Y:S01]  /*b880*/  STL [R1+0x54], R245 ;  /* 0x000054f501007387 */ /* 0x000fe20000100800 */
[----:B---3--:R-:W-:Y:S05]  /*b890*/  IMAD.WIDE.U32 R22, R22, UR16, R14 ;  /* 0x0000001016167c25 */ /* 0x008fea000f8e000e */
[----:B------:R-:W-:Y:S01]  /*b8a0*/  IADD3 R0, R23, UR4, RZ ;  /* 0x0000000417007c10 */ /* 0x000fe2000fffe0ff */
[----:B----4-:R-:W-:Y:S01]  /*b8b0*/  IMAD.WIDE.U32 R2, R2, UR16, R28 ;  /* 0x0000001002027c25 */ /* 0x010fe2000f8e001c */
[C---:B------:R-:W-:Y:S04]  /*b8c0*/  LEA R28, P5, R22.reuse, c[0x0][0x1f8], 0x1 ;  /* 0x00007e00161c7a11 */ /* 0x040fe800078a08ff */
[----:B------:R-:W-:Y:S01]  /*b8d0*/  LEA.HI.X R29, R22, c[0x0][0x1fc], R0, 0x1, P5 ;  /* 0x00007f00161d7a11 */ /* 0x000fe200028f0c00 */
[----:B--2---:R-:W-:Y:S01]  /*b8e0*/  IMAD.WIDE.U32 R20, R20, UR16, R12 ;  /* 0x0000001014147c25 */ /* 0x004fe2000f8e000c */
[----:B------:R-:W-:Y:S01]  /*b8f0*/  IADD3 R3, R3, UR4, RZ ;  /* 0x0000000403037c10 */ /* 0x000fe2000fffe0ff */
[C---:B------:R-:W-:Y:S01]  /*b900*/  HMMA.16816.F32.BF16 R12, R156.reuse, R16, RZ ;  /* 0x000000109c0c723c */ /* 0x040fe200000418ff */
[----:B------:R-:W-:Y:S01]  /*b910*/  LEA R36, P0, R2, c[0x0][0x1f8], 0x1 ;  /* 0x00007e0002247a11 */ /* 0x000fe200078008ff */
[----:B------:R-:W-:Y:S01]  /*b920*/  @!PT LDS RZ, [RZ] ;  /* 0x00000000fffff984 */ /* 0x000fe20000000800 */
[----:B------:R-:W-:Y:S01]  /*b930*/  @!PT LDS RZ, [RZ] ;  /* 0x00000000fffff984 */ /* 0x000fe20000000800 */
[----:B------:R-:W-:Y:S01]  /*b940*/  @!PT LDS RZ, [RZ] ;  /* 0x00000000fffff984 */ /* 0x000fe20000000800 */
[----:B------:R2:W-:Y:S01]  /*b950*/  LDGSTS.E.BYPASS.LTC128B.128 [R249+0x100], [R28.64], !P4 ;  /* 0x001000001cf97fae */ /* 0x0005e2000e101d52 */
[----:B------:R-:W-:Y:S01]  /*b960*/  IADD3 R21, R21, UR4, RZ ;  /* 0x0000000415157c10 */ /* 0x000fe2000fffe0ff */
[----:B------:R-:W-:Y:S01]  /*b970*/  ULDC.64 UR4, c[0x0][0x1e0] ;  /* 0x0000780000047ab9 */ /* 0x000fe20000000a00 */
[----:B------:R-:W-:Y:S02]  /*b980*/  LEA R30, P1, R20, c[0x0][0x1f8], 0x1 ;  /* 0x00007e00141e7a11 */ /* 0x000fe400078208ff */
[----:B------:R-:W-:Y:S01]  /*b990*/  LEA.HI.X R37, R2, c[0x0][0x1fc], R3, 0x1, P0 ;  /* 0x00007f0002257a11 */ /* 0x000fe200000f0c03 */
[C---:B------:R-:W-:Y:S01]  /*b9a0*/  HMMA.16816.F32.BF16 R16, R156.reuse, R18, RZ ;  /* 0x000000129c10723c */ /* 0x040fe200000418ff */
[----:B------:R-:W-:Y:S01]  /*b9b0*/  LEA.HI.X R31, R20, c[0x0][0x1fc], R21, 0x1, P1 ;  /* 0x00007f00141f7a11 */ /* 0x000fe200008f0c15 */
[----:B------:R-:W-:Y:S02]  /*b9c0*/  @UP0 UIMAD.WIDE.U32 UR26, UR20, UR4, URZ ;  /* 0x00000004141a02a5 */ /* 0x000fe4000f8e003f */
[----:B------:R-:W-:Y:S01]  /*b9d0*/  IADD3 R2, P0, R28, UR10, RZ ;  /* 0x0000000a1c027c10 */ /* 0x000fe2000ff1e0ff */
[----:B------:R-:W-:Y:S01]  /*b9e0*/  @UP0 UIMAD UR24, UR24, UR4, URZ ;  /* 0x00000004181802a4 */ /* 0x000fe2000f8e023f */
[----:B------:R2:W-:Y:S02]  /*b9f0*/  LDGSTS.E.BYPASS.LTC128B.128 [R249+0x3100], [R30.64], !P3 ;  /* 0x031000001ef97fae */ /* 0x0005e4000d901d52 */
[C---:B------:R-:W-:Y:S01]  /*ba00*/  HMMA.16816.F32.BF16 R20, R156.reuse, R24, RZ ;  /* 0x000000189c14723c */ /* 0x040fe200000418ff */
[----:B------:R-:W-:Y:S01]  /*ba10*/  IADD3.X R3, R29, UR13, RZ, P0, !PT ;  /* 0x0000000d1d037c10 */ /* 0x000fe200087fe4ff */
[----:B------:R-:W-:Y:S02]  /*ba20*/  @UP0 UIMAD UR24, UR20, UR5, UR24 ;  /* 0x00000005141802a4 */ /* 0x000fe4000f8e0218 */
[C---:B------:R-:W-:Y:S02]  /*ba30*/  IADD3 R38, P0, R2.reuse, UR10, RZ ;  /* 0x0000000a02267c10 */ /* 0x040fe4000ff1e0ff */
[----:B------:R3:W-:Y:S01]  /*ba40*/  LDGSTS.E.BYPASS.LTC128B.128 [R249+0x6100], [R36.64], !P2 ;  /* 0x0610000024f97fae */ /* 0x0007e2000d101d52 */
[----:B------:R-:W-:Y:S01]  /*ba50*/  @UP0 UIADD3 UR4, UR27, UR24, URZ ;  /* 0x000000181b040290 */ /* 0x000fe2000fffe03f */
[C---:B------:R-:W-:Y:S01]  /*ba60*/  HMMA.16816.F32.BF16 R24, R156.reuse, R26, RZ ;  /* 0x0000001a9c18723c */ /* 0x040fe200000418ff */
[C---:B------:R-:W-:Y:S02]  /*ba70*/  IADD3.X R39, R3.reuse, UR13, RZ, P0, !PT ;  /* 0x0000000d03277c10 */ /* 0x040fe400087fe4ff */
[----:B------:R-:W-:Y:S03]  /*ba80*/  @UP0 UIMAD UR4, UR4, 0x60, URZ ;  /* 0x00000060040408a4 */ /* 0x000fe6000f8e023f */
[----:B------:R4:W-:Y:S08]  /*ba90*/  LDGSTS.E.BYPASS.LTC128B.128 [R249+0x1100], [R2.64], !P4 ;  /* 0x0110000002f97fae */ /* 0x0009f0000e101d52 */
[----:B------:R4:W-:Y:S01]  /*baa0*/  LDGSTS.E.BYPASS.LTC128B.128 [R249+0x4100], [R2.64+0x80], !P3 ;  /* 0x0410008002f97fae */ /* 0x0009e2000d901d52 */
[C---:B--2---:R-:W-:Y:S07]  /*bab0*/  HMMA.16816.F32.BF16 R28, R156.reuse, R32, RZ ;  /* 0x000000209c1c723c */ /* 0x044fee00000418ff */
[----:B------:R4:W-:Y:S01]  /*bac0*/  LDGSTS.E.BYPASS.LTC128B.128 [R249+0x7100], [R2.64+0x100], !P2 ;  /* 0x0710010002f97fae */ /* 0x0009e2000d101d52 */
[C---:B------:R-:W-:Y:S01]  /*bad0*/  HMMA.16816.F32.BF16 R32, R156.reuse, R34, RZ ;  /* 0x000000229c20723c */ /* 0x040fe200000418ff */
[C---:B---3--:R-:W-:Y:S06]  /*bae0*/  IADD3 R36, P0, R2.reuse, UR15, RZ ;  /* 0x0000000f02247c10 */ /* 0x048fec000ff1e0ff */
[----:B------:R2:W-:Y:S01]  /*baf0*/  LDGSTS.E.BYPASS.LTC128B.128 [R249+0x2100], [R38.64], !P4 ;  /* 0x0210000026f97fae */ /* 0x0005e2000e101d52 */
[C---:B------:R-:W-:Y:S07]  /*bb00*/  IADD3.X R37, R3.reuse, UR22, RZ, P0, !PT ;  /* 0x0000001603257c10 */ /* 0x040fee00087fe4ff */
[----:B------:R2:W-:Y:S01]  /*bb10*/  LDGSTS.E.BYPASS.LTC128B.128 [R249+0x5100], [R36.64], !P3 ;  /* 0x0510000024f97fae */ /* 0x0005e2000d901d52 */
[----:B----4-:R-:W-:Y:S04]  /*bb20*/  IADD3 R2, P0, R2, UR21, RZ ;  /* 0x0000001502027c10 */ /* 0x010fe8000ff1e0ff */
[----:B------:R-:W-:Y:S02]  /*bb30*/  IADD3.X R3, R3, UR23, RZ, P0, !PT ;  /* 0x0000001703037c10 */ /* 0x000fe400087fe4ff */
[----:B------:R-:W-:Y:S03]  /*bb40*/  PLOP3.LUT P0, PT, PT, PT, UP0, 0x80, 0x0 ;  /* 0x000000000000781c */ /* 0x000fe60003f0f008 */
[----:B------:R3:W-:Y:S01]  /*bb50*/  LDGSTS.E.BYPASS.LTC128B.128 [R249+0x8100], [R2.64], !P2 ;  /* 0x0810000002f97fae */ /* 0x0007e2000d101d52 */
[C---:B--2---:R-:W-:Y:S07]  /*bb60*/  HMMA.16816.F32.BF16 R36, R156.reuse, R40, RZ ;  /* 0x000000289c24723c */ /* 0x044fee00000418ff */
[----:B------:R-:W0:Y:S01]  /*bb70*/  LDGDEPBAR ;  /* 0x00000000000079af */ /* 0x000e220000000000 */
        /* <DEDUP_REMOVED lines=17> */
[----:B------:R-:W3:Y:S07]  /*bc90*/  LDSM.16.M88.4 R176, [R230+0xe100] ;  /* 0x00e10000e6b0783b */ /* 0x000eee0000000200 */
        /* <DEDUP_REMOVED lines=13> */
[----:B------:R-:W4:Y:S07]  /*bd70*/  LDSM.16.M88.4 R172, [R227+0x1000] ;  /* 0x00100000e3ac783b */ /* 0x000f2e0000000200 */
[C---:B---3--:R-:W-:Y:S08]  /*bd80*/  HMMA.16816.F32.BF16 R36, R184.reuse, R176, R36 ;  /* 0x000000b0b824723c */ /* 0x048ff00000041824 */
[C---:B------:R-:W-:Y:S01]  /*bd90*/  HMMA.16816.F32.BF16 R40, R184.reuse, R178, R40 ;  /* 0x000000b2b828723c */ /* 0x040fe20000041828 */
[----:B------:R-:W3:Y:S07]  /*bda0*/  LDSM.16.M88.4 R176, [R227+0x1800] ;  /* 0x00180000e3b0783b */ /* 0x000eee0000000200 */
[C---:B-1----:R-:W-:Y:S08]  /*bdb0*/  HMMA.16816.F32.BF16 R44, R184.reuse, R152, R44 ;  /* 0x00000098b82c723c */ /* 0x042ff0000004182c */
[----:B------:R-:W-:Y:S01]  /*bdc0*/  HMMA.16816.F32.BF16 R48, R184, R154, R48 ;  /* 0x0000009ab830723c */ /* 0x000fe20000041830 */
[----:B------:R-:W1:Y:S07]  /*bdd0*/  LDSM.16.M88.4 R152, [R227+0x2000] ;  /* 0x00200000e398783b */ /* 0x000e6e0000000200 */
[C---:B--2---:R-:W-:Y:S08]  /*bde0*/  HMMA.16816.F32.BF16 R4, R188.reuse, R164, R4 ;  /* 0x000000a4bc04723c */ /* 0x044ff00000041804 */
[C---:B------:R-:W-:Y:S01]  /*bdf0*/  HMMA.16816.F32.BF16 R8, R188.reuse, R166, R8 ;  /* 0x000000a6bc08723c */ /* 0x040fe20000041808 */
[----:B------:R-:W2:Y:S07]  /*be00*/  LDSM.16.M88.4 R164, [R227+0x2800] ;  /* 0x00280000e3a4783b */ /* 0x000eae0000000200 */
        /* <DEDUP_REMOVED lines=10> */
[C---:B------:R-:W-:Y:S01]  /*beb0*/  HMMA.16816.F32.BF16 R40, R188.reuse, R154, R40 ;  /* 0x0000009abc28723c */ /* 0x040fe20000041828 */
[----:B------:R-:W1:Y:S07]  /*bec0*/  LDSM.16.M88.4 R152, [R224+0x10900] ;  /* 0x01090000e098783b */ /* 0x000e6e0000000200 */
[C---:B--2---:R-:W-:Y:S08]  /*bed0*/  HMMA.16816.F32.BF16 R44, R188.reuse, R164, R44 ;  /* 0x000000a4bc2c723c */ /* 0x044ff0000004182c */
[----:B------:R-:W-:Y:S01]  /*bee0*/  HMMA.16816.F32.BF16 R48, R188, R166, R48 ;  /* 0x000000a6bc30723c */ /* 0x000fe20000041830 */
[----:B------:R-:W2:Y:S07]  /*bef0*/  LDSM.16.M88.4 R164, [R224+0x11100] ;  /* 0x01110000e0a4783b */ /* 0x000eae0000000200 */
[C---:B----4-:R-:W-:Y:S08]  /*bf00*/  HMMA.16816.F32.BF16 R4, R192.reuse, R168, R4 ;  /* 0x000000a8c004723c */ /* 0x050ff00000041804 */
[C---:B------:R-:W-:Y:S01]  /*bf10*/  HMMA.16816.F32.BF16 R8, R192.reuse, R170, R8 ;  /* 0x000000aac008723c */ /* 0x040fe20000041808 */
[----:B------:R-:W4:Y:S07]  /*bf20*/  LDSM.16.M88.4 R168, [R224+0x11900] ;  /* 0x01190000e0a8783b */ /* 0x000f2e0000000200 */
[C---:B------:R-:W-:Y:S08]  /*bf30*/  HMMA.16816.F32.BF16 R12, R192.reuse, R172, R12 ;  /* 0x000000acc00c723c */ /* 0x040ff0000004180c */
[C---:B------:R-:W-:Y:S01]  /*bf40*/  HMMA.16816.F32.BF16 R16, R192.reuse, R174, R16 ;  /* 0x000000aec010723c */ /* 0x040fe20000041810 */
[----:B------:R-:W4:Y:S07]  /*bf50*/  LDSM.16.M88.4 R172, [R243] ;  /* 0x00000000f3ac783b */ /* 0x000f2e0000000200 */
[C---:B---3--:R-:W-:Y:S08]  /*bf60*/  HMMA.16816.F32.BF16 R20, R192.reuse, R176, R20 ;  /* 0x000000b0c014723c */ /* 0x048ff00000041814 */
[C---:B------:R-:W-:Y:S01]  /*bf70*/  HMMA.16816.F32.BF16 R24, R192.reuse, R178, R24 ;  /* 0x000000b2c018723c */ /* 0x040fe20000041818 */
[----:B------:R-:W3:Y:S07]  /*bf80*/  LDSM.16.M88.4 R176, [R242] ;  /* 0x00000000f2b0783b */ /* 0x000eee0000000200 */
[C---:B-1----:R-:W-:Y:S08]  /*bf90*/  HMMA.16816.F32.BF16 R28, R192.reuse, R152, R28 ;  /* 0x00000098c01c723c */ /* 0x042ff0000004181c */
[C---:B------:R-:W-:Y:S01]  /*bfa0*/  HMMA.16816.F32.BF16 R32, R192.reuse, R154, R32 ;  /* 0x0000009ac020723c */ /* 0x040fe20000041820 */
[----:B------:R-:W1:Y:S07]  /*bfb0*/  LDSM.16.M88.4 R152, [R241] ;  /* 0x00000000f198783b */ /* 0x000e6e0000000200 */
[C---:B--2---:R-:W-:Y:S08]  /*bfc0*/  HMMA.16816.F32.BF16 R36, R192.reuse, R164, R36 ;  /* 0x000000a4c024723c */ /* 0x044ff00000041824 */
[C---:B------:R-:W-:Y:S01]  /*bfd0*/  HMMA.16816.F32.BF16 R40, R192.reuse, R166, R40 ;  /* 0x000000a6c028723c */ /* 0x040fe20000041828 */
[----:B------:R-:W2:Y:S07]  /*bfe0*/  LDSM.16.M88.4 R164, [R240] ;  /* 0x00000000f0a4783b */ /* 0x000eae0000000200 */
[C---:B----4-:R-:W-:Y:S08]  /*bff0*/  HMMA.16816.F32.BF16 R44, R192.reuse, R168, R44 ;  /* 0x000000a8c02c723c */ /* 0x050ff0000004182c */
[----:B------:R-:W-:Y:S01]  /*c000*/  HMMA.16816.F32.BF16 R48, R192, R170, R48 ;  /* 0x000000aac030723c */ /* 0x000fe20000041830 */
[----:B------:R-:W4:Y:S07]  /*c010*/  LDSM.16.M88.4 R168, [R239] ;  /* 0x00000000efa8783b */ /* 0x000f2e0000000200 */
[C---:B------:R-:W-:Y:S08]  /*c020*/  HMMA.16816.F32.BF16 R4, R196.reuse, R172, R4 ;  /* 0x000000acc404723c */ /* 0x040ff00000041804 */
[C---:B------:R-:W-:Y:S01]  /*c030*/  HMMA.16816.F32.BF16 R8, R196.reuse, R174, R8 ;  /* 0x000000aec408723c */ /* 0x040fe20000041808 */
[----:B------:R-:W4:Y:S07]  /*c040*/  LDSM.16.M88.4 R172, [R238] ;  /* 0x00000000eeac783b */ /* 0x000f2e0000000200 */
[C---:B---3--:R-:W-:Y:S08]  /*c050*/  HMMA.16816.F32.BF16 R12, R196.reuse, R176, R12 ;  /* 0x000000b0c40c723c */ /* 0x048ff0000004180c */
[C---:B------:R-:W-:Y:S01]  /*c060*/  HMMA.16816.F32.BF16 R16, R196.reuse, R178, R16 ;  /* 0x000000b2c410723c */ /* 0x040fe20000041810 */
[----:B------:R-:W3:Y:S07]  /*c070*/  LDSM.16.M88.4 R176, [R230+0xf100] ;  /* 0x00f10000e6b0783b */ /* 0x000eee0000000200 */
[C---:B-1----:R-:W-:Y:S08]  /*c080*/  HMMA.16816.F32.BF16 R20, R196.reuse, R152, R20 ;  /* 0x00000098c414723c */ /* 0x042ff00000041814 */
[C---:B------:R-:W-:Y:S01]  /*c090*/  HMMA.16816.F32.BF16 R24, R196.reuse, R154, R24 ;  /* 0x0000009ac418723c */ /* 0x040fe20000041818 */
        /* <DEDUP_REMOVED lines=8> */
[----:B------:R-:W-:Y:S01]  /*c120*/  HMMA.16816.F32.BF16 R48, R196, R174, R48 ;  /* 0x000000aec430723c */ /* 0x000fe20000041830 */
        /* <DEDUP_REMOVED lines=17> */
[----:B------:R-:W-:Y:S01]  /*c240*/  HMMA.16816.F32.BF16 R48, R200, R178, R48 ;  /* 0x000000b2c830723c */ /* 0x000fe20000041830 */
        /* <DEDUP_REMOVED lines=24> */
[----:B------:R-:W4:Y:S07]  /*c3d0*/  LDSM.16.M88.4 R168, [R237] ;  /* 0x00000000eda8783b */ /* 0x000f2e0000000200 */
        /* <DEDUP_REMOVED lines=10> */
[----:B------:R-:W-:Y:S01]  /*c480*/  HMMA.16816.F32.BF16 R48, R208, R166, R48 ;  /* 0x000000a6d030723c */ /* 0x000fe20000041830 */
[----:B------:R-:W2:Y:S07]  /*c490*/  LDSM.16.M88.4 R164, [R233] ;  /* 0x00000000e9a4783b */ /* 0x000eae0000000200 */
[C---:B----4-:R-:W-:Y:S08]  /*c4a0*/  HMMA.16816.F32.BF16 R4, R212.reuse, R168, R4 ;  /* 0x000000a8d404723c */ /* 0x050ff00000041804 */
[C---:B------:R-:W-:Y:S01]  /*c4b0*/  HMMA.16816.F32.BF16 R8, R212.reuse, R170, R8 ;  /* 0x000000aad408723c */ /* 0x040fe20000041808 */
[----:B------:R-:W4:Y:S07]  /*c4c0*/  LDSM.16.M88.4 R168, [R232] ;  /* 0x00000000e8a8783b */ /* 0x000f2e0000000200 */
        /* <DEDUP_REMOVED lines=13> */
[----:B------:R-:W-:Y:S01]  /*c5a0*/  HMMA.16816.F32.BF16 R48, R212, R170, R48 ;  /* 0x000000aad430723c */ /* 0x000fe20000041830 */
        /* <DEDUP_REMOVED lines=11> */
[C---:B------:R-:W-:Y:S08]  /*c660*/  HMMA.16816.F32.BF16 R32, R216.reuse, R166, R32 ;  /* 0x000000a6d820723c */ /* 0x040ff00000041820 */
[C---:B----4-:R-:W-:Y:S08]  /*c670*/  HMMA.16816.F32.BF16 R36, R216.reuse, R168, R36 ;  /* 0x000000a8d824723c */ /* 0x050ff00000041824 */
[C---:B------:R-:W-:Y:S08]  /*c680*/  HMMA.16816.F32.BF16 R40, R216.reuse, R170, R40 ;  /* 0x000000aad828723c */ /* 0x040ff00000041828 */
[C---:B------:R-:W-:Y:S08]  /*c690*/  HMMA.16816.F32.BF16 R44, R216.reuse, R172, R44 ;  /* 0x000000acd82c723c */ /* 0x040ff0000004182c */
[----:B------:R-:W-:Y:S08]  /*c6a0*/  HMMA.16816.F32.BF16 R48, R216, R174, R48 ;  /* 0x000000aed830723c */ /* 0x000ff00000041830 */
[C---:B---3--:R-:W-:Y:S08]  /*c6b0*/  HMMA.16816.F32.BF16 R4, R220.reuse, R176, R4 ;  /* 0x000000b0dc04723c */ /* 0x048ff00000041804 */
        /* <DEDUP_REMOVED lines=65> */
[----:B------:R-:W-:Y:S07]  /*cad0*/  BAR.SYNC.DEFER_BLOCKING 0x0 ;  /* 0x0000000000007b1d */ /* 0x000fee0000010000 */
[C---:B------:R-:W-:Y:S04]  /*cae0*/  HMMA.16816.F32.BF16 R40, R220.reuse, R6, R40 ;  /* 0x00000006dc28723c */ /* 0x040fe80000041828 */
[----:B------:R-:W-:Y:S02]  /*caf0*/  FMUL.FTZ R28, R28, c[0x0][0x320] ;  /* 0x0000c8001c1c7a20 */ /* 0x000fe40000410000 */
[----:B------:R-:W-:Y:S02]  /*cb00*/  FMUL.FTZ R29, R29, c[0x0][0x320] ;  /* 0x0000c8001d1d7a20 */ /* 0x000fe40000410000 */
[----:B------:R-:W-:Y:S04]  /*cb10*/  FMUL.FTZ R30, R30, c[0x0][0x320] ;  /* 0x0000c8001e1e7a20 */ /* 0x000fe80000410000 */
[----:B------:R-:W-:Y:S02]  /*cb20*/  FMUL.FTZ R31, R31, c[0x0][0x320] ;  /* 0x0000c8001f1f7a20 */ /* 0x000fe40000410000 */
[----:B------:R-:W-:Y:S02]  /*cb30*/  FMUL.FTZ R33, R33, c[0x0][0x320] ;  /* 0x0000c80021217a20 */ /* 0x000fe40000410000 */
[----:B------:R-:W-:Y:S01]  /*cb40*/  FMUL.FTZ R36, R36, c[0x0][0x320] ;  /* 0x0000c80024247a20 */ /* 0x000fe20000410000 */
[----:B------:R-:W-:Y:S01]  /*cb50*/  MUFU.TANH R250, R22 ;  /* 0x0000001600fa7308 */ /* 0x000fe20000002400 */
[----:B------:R-:W-:Y:S02]  /*cb60*/  FMUL.FTZ R37, R37, c[0x0][0x320] ;  /* 0x0000c80025257a20 */ /* 0x000fe40000410000 */
[----:B------:R-:W-:Y:S02]  /*cb70*/  FMUL.FTZ R38, R38, c[0x0][0x320] ;  /* 0x0000c80026267a20 */ /* 0x000fe40000410000 */
[----:B------:R-:W-:Y:S02]  /*cb80*/  FMUL.FTZ R39, R39, c[0x0][0x320] ;  /* 0x0000c80027277a20 */ /* 0x000fe40000410000 */
[----:B------:R-:W-:Y:S01]  /*cb90*/  FMUL.FTZ R41, R41, c[0x0][0x320] ;  /* 0x0000c80029297a20 */ /* 0x000fe20000410000 */
[C---:B-1----:R-:W-:Y:S02]  /*cba0*/  HMMA.16816.F32.BF16 R44, R220.reuse, R8, R44 ;  /* 0x00000008dc2c723c */ /* 0x042fe4000004182c */
[----:B------:R-:W-:Y:S01]  /*cbb0*/  MUFU.TANH R252, R23 ;  /* 0x0000001700fc7308 */ /* 0x000fe20000002400 */
[----:B------:R-:W-:Y:S02]  /*cbc0*/  FMUL.FTZ R42, R42, c[0x0][0x320] ;  /* 0x0000c8002a2a7a20 */ /* 0x000fe40000410000 */
[----:B------:R-:W-:Y:S02]  /*cbd0*/  FMUL.FTZ R43, R43, c[0x0][0x320] ;  /* 0x0000c8002b2b7a20 */ /* 0x000fe40000410000 */
[----:B------:R-:W-:Y:S01]  /*cbe0*/  FMUL.FTZ R34, R34, c[0x0][0x320] ;  /* 0x0000c80022227a20 */ /* 0x000fe20000410000 */
[----:B------:R-:W-:Y:S01]  /*cbf0*/  HMMA.16816.F32.BF16 R48, R220, R10, R48 ;  /* 0x0000000adc30723c */ /* 0x000fe20000041830 */
[----:B------:R-:W2:Y:S03]  /*cc00*/  LDL.64 R10, [R1+0x30] ;  /* 0x00003000010a7983 */ /* 0x000ea60000100a00 */
[----:B------:R-:W1:Y:S01]  /*cc10*/  MUFU.TANH R174, R16 ;  /* 0x0000001000ae7308 */ /* 0x000e620000002400 */
[----:B------:R-:W-:Y:S02]  /*cc20*/  FMUL.FTZ R32, R32, c[0x0][0x320] ;  /* 0x0000c80020207a20 */ /* 0x000fe40000410000 */
[----:B------:R-:W-:Y:S02]  /*cc30*/  FMUL.FTZ R35, R35, c[0x0][0x320] ;  /* 0x0000c80023237a20 */ /* 0x000fe40000410000 */
[----:B------:R-:W-:Y:S05]  /*cc40*/  FMUL.FTZ R40, R40, c[0x0][0x320] ;  /* 0x0000c80028287a20 */ /* 0x000fea0000410000 */
[----:B------:R-:W3:Y:S02]  /*cc50*/  MUFU.TANH R177, R18 ;  /* 0x0000001200b17308 */ /* 0x000ee40000002400 */
[----:B------:R-:W-:Y:S02]  /*cc60*/  FMUL.FTZ R44, R44, c[0x0][0x320] ;  /* 0x0000c8002c2c7a20 */ /* 0x000fe40000410000 */
[----:B------:R-:W-:Y:S02]  /*cc70*/  FMUL.FTZ R45, R45, c[0x0][0x320] ;  /* 0x0000c8002d2d7a20 */ /* 0x000fe40000410000 */
[----:B------:R-:W-:Y:S02]  /*cc80*/  FMUL.FTZ R46, R46, c[0x0][0x320] ;  /* 0x0000c8002e2e7a20 */ /* 0x000fe40000410000 */
[----:B------:R-:W-:Y:S02]  /*cc90*/  FMUL.FTZ R47, R47, c[0x0][0x320] ;  /* 0x0000c8002f2f7a20 */ /* 0x000fe40000410000 */
[----:B------:R-:W3:Y:S01]  /*cca0*/  MUFU.TANH R179, R19 ;  /* 0x0000001300b37308 */ /* 0x000ee20000002400 */
[----:B------:R-:W-:Y:S02]  /*ccb0*/  FMUL.FTZ R48, R48, c[0x0][0x320] ;  /* 0x0000c80030307a20 */ /* 0x000fe40000410000 */
[----:B------:R-:W-:Y:S01]  /*ccc0*/  FMUL.FTZ R49, R49, c[0x0][0x320] ;  /* 0x0000c80031317a20 */ /* 0x000fe20000410000 */
[----:B-1----:R-:W-:Y:S01]  /*ccd0*/  FMNMX.FTZ R0, R174, R0, !PT ;  /* 0x00000000ae007209 */ /* 0x002fe20007810000 */
[----:B------:R-:W-:Y:S03]  /*cce0*/  FMUL.FTZ R50, R50, c[0x0][0x320] ;  /* 0x0000c80032327a20 */ /* 0x000fe60000410000 */
[----:B------:R-:W-:Y:S02]  /*ccf0*/  FMNMX.FTZ R0, R175, R0, !PT ;  /* 0x00000000af007209 */ /* 0x000fe40007810000 */
[----:B------:R-:W1:Y:S02]  /*cd00*/  MUFU.TANH R181, R24 ;  /* 0x0000001800b57308 */ /* 0x000e640000002400 */
[----:B------:R-:W-:Y:S02]  /*cd10*/  FMNMX.FTZ R0, R183, R0, !PT ;  /* 0x00000000b7007209 */ /* 0x000fe40007810000 */
[----:B---3--:R-:W-:Y:S02]  /*cd20*/  FMNMX.FTZ R2, R177, R2, !PT ;  /* 0x00000002b1027209 */ /* 0x008fe40007810000 */
[----:B------:R-:W-:Y:S04]  /*cd30*/  FMNMX.FTZ R0, R182, R0, !PT ;  /* 0x00000000b6007209 */ /* 0x000fe80007810000 */
[----:B------:R-:W3:Y:S01]  /*cd40*/  MUFU.TANH R180, R25 ;  /* 0x0000001900b47308 */ /* 0x000ee20000002400 */
[----:B------:R-:W-:Y:S04]  /*cd50*/  FMNMX.FTZ R2, R179, R2, !PT ;  /* 0x00000002b3027209 */ /* 0x000fe80007810000 */
[----:B------:R-:W-:Y:S05]  /*cd60*/  FMNMX.FTZ R2, R250, R2, !PT ;  /* 0x00000002fa027209 */ /* 0x000fea0007810000 */
[----:B------:R-:W3:Y:S01]  /*cd70*/  MUFU.TANH R251, R26 ;  /* 0x0000001a00fb7308 */ /* 0x000ee20000002400 */
[----:B------:R-:W-:Y:S02]  /*cd80*/  FMNMX.FTZ R2, R252, R2, !PT ;  /* 0x00000002fc027209 */ /* 0x000fe40007810000 */
[----:B-1----:R-:W-:Y:S07]  /*cd90*/  FMNMX.FTZ R0, R181, R0, !PT ;  /* 0x00000000b5007209 */ /* 0x002fee0007810000 */
[----:B------:R-:W1:Y:S01]  /*cda0*/  MUFU.TANH R26, R28 ;  /* 0x0000001c001a7308 */ /* 0x000e620000002400 */
[----:B---3--:R-:W-:Y:S09]  /*cdb0*/  FMNMX.FTZ R0, R180, R0, !PT ;  /* 0x00000000b4007209 */ /* 0x008ff20007810000 */
[----:B------:R-:W3:Y:S01]  /*cdc0*/  MUFU.TANH R248, R27 ;  /* 0x0000001b00f87308 */ /* 0x000ee20000002400 */
[----:B------:R-:W-:Y:S09]  /*cdd0*/  FMNMX.FTZ R2, R251, R2, !PT ;  /* 0x00000002fb027209 */ /* 0x000ff20007810000 */
[----:B------:R3:W-:Y:S01]  /*cde0*/  MUFU.TANH R7, R48 ;  /* 0x0000003000077308 */ /* 0x0007e20000002400 */
[----:B-1----:R-:W-:Y:S09]  /*cdf0*/  FMNMX.FTZ R0, R26, R0, !PT ;  /* 0x000000001a007209 */ /* 0x002ff20007810000 */
[----:B------:R-:W1:Y:S10]  /*ce00*/  MUFU.TANH R27, R29 ;  /* 0x0000001d001b7308 */ /* 0x000e740000002400 */
[----:B------:R-:W1:Y:S01]  /*ce10*/  MUFU.TANH R246, R30 ;  /* 0x0000001e00f67308 */ /* 0x000e620000002400 */
[----:B---3--:R-:W-:Y:S04]  /*ce20*/  MOV R48, R248 ;  /* 0x000000f800307202 */ /* 0x008fe80000000f00 */
[----:B------:R-:W-:Y:S05]  /*ce30*/  FMNMX.FTZ R2, R48, R2, !PT ;  /* 0x0000000230027209 */ /* 0x000fea0007810000 */
[----:B------:R3:W-:Y:S01]  /*ce40*/  MUFU.TANH R100, R43 ;  /* 0x0000002b00647308 */ /* 0x0007e20000002400 */
[----:B-1----:R-:W-:Y:S09]  /*ce50*/  FMNMX.FTZ R0, R27, R0, !PT ;  /* 0x000000001b007209 */ /* 0x002ff20007810000 */
[----:B------:R-:W-:Y:S10]  /*ce60*/  MUFU.TANH R13, R49 ;  /* 0x00000031000d7308 */ /* 0x000ff40000002400 */
[----:B------:R-:W1:Y:S01]  /*ce70*/  MUFU.TANH R101, R33 ;  /* 0x0000002100657308 */ /* 0x000e620000002400 */
[----:B---3--:R-:W-:Y:S04]  /*ce80*/  MOV R43, R246 ;  /* 0x000000f6002b7202 */ /* 0x008fe80000000f00 */
[----:B------:R-:W-:Y:S05]  /*ce90*/  FMNMX.FTZ R2, R43, R2, !PT ;  /* 0x000000022b027209 */ /* 0x000fea0007810000 */
[----:B------:R-:W3:Y:S10]  /*cea0*/  MUFU.TANH R32, R32 ;  /* 0x0000002000207308 */ /* 0x000ef40000002400 */
[----:B------:R-:W3:Y:S01]  /*ceb0*/  MUFU.TANH R24, R31 ;  /* 0x0000001f00187308 */ /* 0x000ee20000002400 */
[----:B-1----:R-:W-:Y:S09]  /*cec0*/  MOV R49, R101 ;  /* 0x0000006500317202 */ /* 0x002ff20000000f00 */
[----:B------:R-:W1:Y:S01]  /*ced0*/  MUFU.TANH R33, R36 ;  /* 0x0000002400217308 */ /* 0x000e620000002400 */
[----:B---3--:R-:W-:Y:S04]  /*cee0*/  FMNMX.FTZ R0, R32, R0, !PT ;  /* 0x0000000020007209 */ /* 0x008fe80007810000 */
[----:B------:R-:W-:Y:S05]  /*cef0*/  FMNMX.FTZ R0, R49, R0, !PT ;  /* 0x0000000031007209 */ /* 0x000fea0007810000 */
[----:B------:R-:W3:Y:S01]  /*cf00*/  MUFU.TANH R25, R34 ;  /* 0x0000002200197308 */ /* 0x000ee20000002400 */
[----:B------:R-:W-:Y:S09]  /*cf10*/  FMNMX.FTZ R2, R24, R2, !PT ;  /* 0x0000000218027209 */ /* 0x000ff20007810000 */
[----:B------:R-:W-:Y:S01]  /*cf20*/  MUFU.TANH R231, R37 ;  /* 0x0000002500e77308 */ /* 0x000fe20000002400 */
[----:B-1----:R-:W-:Y:S09]  /*cf30*/  FMNMX.FTZ R0, R33, R0, !PT ;  /* 0x0000000021007209 */ /* 0x002ff20007810000 */
[----:B------:R-:W1:Y:S01]  /*cf40*/  MUFU.TANH R34, R35 ;  /* 0x0000002300227308 */ /* 0x000e620000002400 */
[----:B---3--:R-:W-:Y:S09]  /*cf50*/  FMNMX.FTZ R2, R25, R2, !PT ;  /* 0x0000000219027209 */ /* 0x008ff20007810000 */
[----:B------:R-:W3:Y:S10]  /*cf60*/  MUFU.TANH R247, R38 ;  /* 0x0000002600f77308 */ /* 0x000ef40000002400 */
[----:B------:R3:W3:Y:S01]  /*cf70*/  MUFU.TANH R18, R40 ;  /* 0x0000002800127308 */ /* 0x0006e20000002400 */
[----:B-1----:R-:W-:Y:S02]  /*cf80*/  FMNMX.FTZ R3, R34, R2, !PT ;  /* 0x0000000222037209 */ /* 0x002fe40007810000 */
[----:B------:R-:W-:Y:S01]  /*cf90*/  FMNMX.FTZ R2, R231, R0, !PT ;  /* 0x00000000e7027209 */ /* 0x000fe20007810000 */
[----:B------:R-:W-:Y:S01]  /*cfa0*/  FMUL.FTZ R0, R51, c[0x0][0x320] ;  /* 0x0000c80033007a20 */ /* 0x000fe20000410000 */
[----:B----4-:R-:W-:Y:S05]  /*cfb0*/  @P0 MOV R5, R15 ;  /* 0x0000000f00050202 */ /* 0x010fea0000000f00 */
[----:B------:R-:W1:Y:S01]  /*cfc0*/  MUFU.TANH R35, R41 ;  /* 0x0000002900237308 */ /* 0x000e620000002400 */
[----:B------:R-:W-:Y:S09]  /*cfd0*/  MOV R51, R231 ;  /* 0x000000e700337202 */ /* 0x000ff20000000f00 */
[----:B------:R1:W-:Y:S01]  /*cfe0*/  MUFU.TANH R153, R0 ;  /* 0x0000000000997308 */ /* 0x0003e20000002400 */
[----:B---3--:R-:W-:Y:S02]  /*cff0*/  MOV R40, R247 ;  /* 0x000000f700287202 */ /* 0x008fe40000000f00 */
[----:B------:R-:W-:Y:S02]  /*d000*/  FMNMX.FTZ R2, R18, R2, !PT ;  /* 0x0000000212027209 */ /* 0x000fe40007810000 */
[----:B------:R-:W-:Y:S05]  /*d010*/  FMNMX.FTZ R3, R40, R3, !PT ;  /* 0x0000000328037209 */ /* 0x000fea0007810000 */
[----:B------:R-:W3:Y:S10]  /*d020*/  MUFU.TANH R17, R39 ;  /* 0x0000002700117308 */ /* 0x000ef40000002400 */
[----:B------:R-:W4:Y:S01]  /*d030*/  MUFU.TANH R8, R44 ;  /* 0x0000002c00087308 */ /* 0x000f220000002400 */
[----:B-1----:R-:W-:Y:S09]  /*d040*/  FMNMX.FTZ R0, R35, R2, !PT ;  /* 0x0000000223007209 */ /* 0x002ff20007810000 */
[----:B------:R-:W1:Y:S01]  /*d050*/  MUFU.TANH R19, R42 ;  /* 0x0000002a00137308 */ /* 0x000e620000002400 */
[----:B---3--:R-:W-:Y:S09]  /*d060*/  FMNMX.FTZ R3, R17, R3, !PT ;  /* 0x0000000311037209 */ /* 0x008ff20007810000 */
[----:B------:R3:W-:Y:S01]  /*d070*/  MUFU.TANH R152, R50 ;  /* 0x0000003200987308 */ /* 0x0007e20000002400 */
[----:B----4-:R-:W-:Y:S09]  /*d080*/  FMNMX.FTZ R0, R8, R0, !PT ;  /* 0x0000000008007209 */ /* 0x010ff20007810000 */
[----:B------:R-:W4:Y:S01]  /*d090*/  MUFU.TANH R6, R45 ;  /* 0x0000002d00067308 */ /* 0x000f220000002400 */
[----:B-1----:R-:W-:Y:S09]  /*d0a0*/  FMNMX.FTZ R2, R19, R3, !PT ;  /* 0x0000000313027209 */ /* 0x002ff20007810000 */
[----:B------:R-:W1:Y:S01]  /*d0b0*/  MUFU.TANH R41, R46 ;  /* 0x0000002e00297308 */ /* 0x000e620000002400 */
[----:B---3--:R-:W-:Y:S04]  /*d0c0*/  MOV R50, R100 ;  /* 0x0000006400327202 */ /* 0x008fe80000000f00 */
[----:B------:R-:W-:Y:S05]  /*d0d0*/  FMNMX.FTZ R2, R50, R2, !PT ;  /* 0x0000000232027209 */ /* 0x000fea0007810000 */
[----:B------:R-:W3:Y:S01]  /*d0e0*/  MUFU.TANH R12, R47 ;  /* 0x0000002f000c7308 */ /* 0x000ee20000002400 */
[----:B----4-:R-:W-:Y:S04]  /*d0f0*/  FMNMX.FTZ R0, R6, R0, !PT ;  /* 0x0000000006007209 */ /* 0x010fe80007810000 */
[----:B------:R-:W-:Y:S04]  /*d100*/  FMNMX.FTZ R101, R7, R0, !PT ;  /* 0x0000000007657209 */ /* 0x000fe80007810000 */
[----:B------:R-:W-:Y:S02]  /*d110*/  FMNMX.FTZ R101, R13, R101, !PT ;  /* 0x000000650d657209 */ /* 0x000fe40007810000 */
[----:B-1----:R-:W-:Y:S03]  /*d120*/  FMNMX.FTZ R2, R41, R2, !PT ;  /* 0x0000000229027209 */ /* 0x002fe60007810000 */
[----:B------:R-:W1:Y:S01]  /*d130*/  SHFL.BFLY PT, R3, R101, 0x2, 0x1f ;  /* 0x0c401f0065037f89 */ /* 0x000e6200000e0000 */
[----:B---3--:R-:W-:Y:S04]  /*d140*/  FMNMX.FTZ R0, R12, R2, !PT ;  /* 0x000000020c007209 */ /* 0x008fe80007810000 */
[----:B------:R-:W-:Y:S04]  /*d150*/  FMNMX.FTZ R0, R152, R0, !PT ;  /* 0x0000000098007209 */ /* 0x000fe80007810000 */
[----:B------:R-:W-:Y:S05]  /*d160*/  FMNMX.FTZ R0, R153, R0, !PT ;  /* 0x0000000099007209 */ /* 0x000fea0007810000 */
[----:B------:R-:W3:Y:S01]  /*d170*/  SHFL.BFLY PT, R2, R0, 0x2, 0x1f ;  /* 0x0c401f0000027f89 */ /* 0x000ee200000e0000 */
[----:B-1----:R-:W-:Y:S07]  /*d180*/  FMNMX.FTZ R101, R101, R3, !PT ;  /* 0x0000000365657209 */ /* 0x002fee0007810000 */
[----:B------:R-:W1:Y:S01]  /*d190*/  SHFL.BFLY PT, R4, R101, 0x1, 0x1f ;  /* 0x0c201f0065047f89 */ /* 0x000e6200000e0000 */
[----:B---3--:R-:W-:Y:S07]  /*d1a0*/  FMNMX.FTZ R0, R0, R2, !PT ;  /* 0x0000000200007209 */ /* 0x008fee0007810000 */
[----:B------:R-:W3:Y:S01]  /*d1b0*/  SHFL.BFLY PT, R3, R0, 0x1, 0x1f ;  /* 0x0c201f0000037f89 */ /* 0x000ee200000e0000 */
[----:B-1----:R-:W-:Y:S02]  /*d1c0*/  FMNMX.FTZ R101, R101, R4, !PT ;  /* 0x0000000465657209 */ /* 0x002fe40007810000 */
[----:B--2---:R-:W-:Y:S03]  /*d1d0*/  @P0 MOV R4, R10 ;  /* 0x0000000a00040202 */ /* 0x004fe60000000f00 */
[C---:B------:R-:W-:Y:S01]  /*d1e0*/  FADD.FTZ R2, -R101.reuse, R102 ;  /* 0x0000006665027221 */ /* 0x040fe20000010100 */
[----:B------:R-:W-:Y:S01]  /*d1f0*/  MOV R102, R8 ;  /* 0x0000000800667202 */ /* 0x000fe20000000f00 */
[----:B------:R-:W-:Y:S01]  /*d200*/  FMUL.FTZ R154, R101, c[0x0][0x2d0] ;  /* 0x0000b400659a7a20 */ /* 0x000fe20000410000 */
[----:B---3--:R-:W-:Y:S01]  /*d210*/  FMNMX.FTZ R100, R0, R3, !PT ;  /* 0x0000000300647209 */ /* 0x008fe20007810000 */
[----:B------:R-:W-:Y:S01]  /*d220*/  FMUL.FTZ R0, R2, c[0x0][0x2d0] ;  /* 0x0000b40002007a20 */ /* 0x000fe20000410000 */
[----:B------:R-:W-:Y:S03]  /*d230*/  MOV R3, UR26 ;  /* 0x0000001a00037c02 */ /* 0x000fe60008000f00 */
[----:B------:R1:W2:Y:S02]  /*d240*/  MUFU.EX2 R2, R0 ;  /* 0x0000000000027308 */ /* 0x0002a40000000800 */
[----:B------:R-:W-:Y:S05]  /*d250*/  @P0 IMAD.WIDE.U32 R4, R3, 0x60, R4 ;  /* 0x0000006003040825 */ /* 0x000fea00078e0004 */
[----:B------:R-:W-:Y:S01]  /*d260*/  @P0 IADD3 R3, R5, UR4, RZ ;  /* 0x0000000405030c10 */ /* 0x000fe2000fffe0ff */
[--C-:B------:R-:W-:Y:S01]  /*d270*/  FFMA.FTZ R5, R166, c[0x0][0x2d0], -R154.reuse ;  /* 0x0000b400a6057a23 */ /* 0x100fe2000001089a */
[----:B------:R-:W-:Y:S01]  /*d280*/  MOV R166, R7 ;  /* 0x0000000700a67202 */ /* 0x000fe20000000f00 */
[--C-:B------:R-:W-:Y:S01]  /*d290*/  FFMA.FTZ R7, R167, c[0x0][0x2d0], -R154.reuse ;  /* 0x0000b400a7077a23 */ /* 0x100fe2000001089a */
[----:B------:R-:W-:Y:S01]  /*d2a0*/  @P0 SHF.L.U64.HI R3, R4, 0x1, R3 ;  /* 0x0000000104030819 */ /* 0x000fe20000010203 */
[----:B------:R-:W3:Y:S01]  /*d2b0*/  MUFU.EX2 R42, R5 ;  /* 0x00000005002a7308 */ /* 0x000ee20000000800 */
[----:B------:R-:W-:Y:S09]  /*d2c0*/  MOV R167, R19 ;  /* 0x0000001300a77202 */ /* 0x000ff20000000f00 */
[----:B------:R4:W-:Y:S01]  /*d2d0*/  MUFU.EX2 R246, R7 ;  /* 0x0000000700f67308 */ /* 0x0009e20000000800 */
[----:B-1----:R-:W-:Y:S01]  /*d2e0*/  FADD.FTZ R0, -R100, R103 ;  /* 0x0000006764007221 */ /* 0x002fe20000010100 */
[----:B------:R-:W-:Y:S01]  /*d2f0*/  MOV R103, R6 ;  /* 0x0000000600677202 */ /* 0x000fe20000000f00 */
[--C-:B------:R-:W-:Y:S02]  /*d300*/  FFMA.FTZ R6, R165, c[0x0][0x2d0], -R154.reuse ;  /* 0x0000b400a5067a23 */ /* 0x100fe4000001089a */
[----:B------:R-:W-:Y:S02]  /*d310*/  FMUL.FTZ R0, R0, c[0x0][0x2d0] ;  /* 0x0000b40000007a20 */ /* 0x000fe40000410000 */
[C---:B--2---:R-:W-:Y:S03]  /*d320*/  FMUL.FTZ R16, R2.reuse, R116 ;  /* 0x0000007402107220 */ /* 0x044fe60000410000 */
[----:B------:R1:W-:Y:S01]  /*d330*/  MUFU.EX2 R165, R6 ;  /* 0x0000000600a57308 */ /* 0x0003e20000000800 */
[C---:B------:R-:W-:Y:S02]  /*d340*/  FMUL.FTZ R52, R2.reuse, R52 ;  /* 0x0000003402347220 */ /* 0x040fe40000410000 */
[C---:B------:R-:W-:Y:S01]  /*d350*/  FMUL.FTZ R53, R2.reuse, R53 ;  /* 0x0000003502357220 */ /* 0x040fe20000410000 */
[----:B---3--:R-:W-:Y:S01]  /*d360*/  MOV R116, R42 ;  /* 0x0000002a00747202 */ /* 0x008fe20000000f00 */
[C---:B------:R-:W-:Y:S02]  /*d370*/  FMUL.FTZ R56, R2.reuse, R56 ;  /* 0x0000003802387220 */ /* 0x040fe40000410000 */
[C---:B------:R-:W-:Y:S02]  /*d380*/  FMUL.FTZ R57, R2.reuse, R57 ;  /* 0x0000003902397220 */ /* 0x040fe40000410000 */
[C---:B------:R-:W-:Y:S01]  /*d390*/  FMUL.FTZ R60, R2.reuse, R60 ;  /* 0x0000003c023c7220 */ /* 0x040fe20000410000 */
[----:B------:R-:W2:Y:S01]  /*d3a0*/  MUFU.EX2 R0, R0 ;  /* 0x0000000000007308 */ /* 0x000ea20000000800 */
[C---:B------:R-:W-:Y:S02]  /*d3b0*/  FMUL.FTZ R61, R2.reuse, R61 ;  /* 0x0000003d023d7220 */ /* 0x040fe40000410000 */
[----:B------:R-:W-:Y:S02]  /*d3c0*/  FMUL.FTZ R64, R2, R64 ;  /* 0x0000004002407220 */ /* 0x000fe40000410000 */
[--C-:B----4-:R-:W-:Y:S01]  /*d3d0*/  FFMA.FTZ R7, R164, c[0x0][0x2d0], -R154.reuse ;  /* 0x0000b400a4077a23 */ /* 0x110fe2000001089a */
[----:B------:R-:W-:Y:S01]  /*d3e0*/  MOV R164, R12 ;  /* 0x0000000c00a47202 */ /* 0x000fe20000000f00 */
[C---:B------:R-:W-:Y:S02]  /*d3f0*/  FMUL.FTZ R65, R2.reuse, R65 ;  /* 0x0000004102417220 */ /* 0x040fe40000410000 */
[C---:B------:R-:W-:Y:S01]  /*d400*/  FMUL.FTZ R68, R2.reuse, R68 ;  /* 0x0000004402447220 */ /* 0x040fe20000410000 */
[----:B------:R3:W-:Y:S01]  /*d410*/  MUFU.EX2 R248, R7 ;  /* 0x0000000700f87308 */ /* 0x0007e20000000800 */
[C---:B------:R-:W-:Y:S02]  /*d420*/  FMUL.FTZ R69, R2.reuse, R69 ;  /* 0x0000004502457220 */ /* 0x040fe40000410000 */
[----:B------:R-:W-:Y:S01]  /*d430*/  FMUL.FTZ R72, R2, R72 ;  /* 0x0000004802487220 */ /* 0x000fe20000410000 */
[----:B-1----:R-:W-:Y:S01]  /*d440*/  @P0 SHF.L.U32 R6, R4, 0x1, RZ ;  /* 0x0000000104060819 */ /* 0x002fe200000006ff */
[C---:B------:R-:W-:Y:S02]  /*d450*/  FMUL.FTZ R73, R2.reuse, R73 ;  /* 0x0000004902497220 */ /* 0x040fe40000410000 */
[----:B------:R-:W-:Y:S01]  /*d460*/  FMUL.FTZ R76, R2, R76 ;  /* 0x0000004c024c7220 */ /* 0x000fe20000410000 */
[----:B------:R-:W-:Y:S01]  /*d470*/  @P0 IADD3 R4, P1, R6, c[0x0][0x1c8], RZ ;  /* 0x0000720006040a10 */ /* 0x000fe20007f3e0ff */
[----:B------:R-:W-:Y:S01]  /*d480*/  FMUL.FTZ R77, R2, R77 ;  /* 0x0000004d024d7220 */ /* 0x000fe20000410000 */
[----:B------:R-:W-:Y:S01]  /*d490*/  @P0 IADD3 R8, P6, R6, 0x80, RZ ;  /* 0x0000008006080810 */ /* 0x000fe20007fde0ff */
[C---:B------:R-:W-:Y:S01]  /*d4a0*/  FMUL.FTZ R80, R2.reuse, R80 ;  /* 0x0000005002507220 */ /* 0x040fe20000410000 */
[----:B------:R-:W-:Y:S01]  /*d4b0*/  @P0 IADD3.X R5, R3, c[0x0][0x1cc], RZ, P1, !PT ;  /* 0x0000730003050a10 */ /* 0x000fe20000ffe4ff */
[----:B------:R-:W-:Y:S01]  /*d4c0*/  FMUL.FTZ R81, R2, R81 ;  /* 0x0000005102517220 */ /* 0x000fe20000410000 */
[----:B------:R-:W-:Y:S01]  /*d4d0*/  @P0 IADD3 R8, P5, R8, c[0x0][0x1c8], RZ ;  /* 0x0000720008080a10 */ /* 0x000fe20007fbe0ff */
[----:B--2---:R-:W-:Y:S01]  /*d4e0*/  FMUL.FTZ R19, R0, R119 ;  /* 0x0000007700137220 */ /* 0x004fe20000410000 */
[----:B------:R-:W-:Y:S01]  /*d4f0*/  @P0 IADD3 R6, P1, R6, 0x100, RZ ;  /* 0x0000010006060810 */ /* 0x000fe20007f3e0ff */
[----:B------:R1:W-:Y:S01]  /*d500*/  @P0 LDGSTS.E.BYPASS.LTC128B.128 [R249+0xc100], [R4.64], !P4 ;  /* 0x0c10000004f90fae */ /* 0x0003e2000e101d52 */
[--C-:B------:R-:W-:Y:S01]  /*d510*/  @P0 IADD3.X R9, RZ, c[0x0][0x1cc], R3.reuse, P5, P6 ;  /* 0x00007300ff090a10 */ /* 0x100fe20002fec403 */
[----:B------:R-:W-:Y:S01]  /*d520*/  FMUL.FTZ R54, R0, R54 ;  /* 0x0000003600367220 */ /* 0x000fe20000410000 */
[----:B------:R-:W-:Y:S01]  /*d530*/  @P0 IADD3 R6, P5, R6, c[0x0][0x1c8], RZ ;  /* 0x0000720006060a10 */ /* 0x000fe20007fbe0ff */
[C---:B------:R-:W-:Y:S01]  /*d540*/  FMUL.FTZ R55, R0.reuse, R55 ;  /* 0x0000003700377220 */ /* 0x040fe20000410000 */
[----:B------:R-:W-:Y:S01]  /*d550*/  MOV R119, R34 ;  /* 0x0000002200777202 */ /* 0x000fe20000000f00 */
[----:B------:R-:W-:Y:S01]  /*d560*/  FMUL.FTZ R34, R0, R134 ;  /* 0x0000008600227220 */ /* 0x000fe20000410000 */
[----:B---3--:R-:W-:Y:S01]  /*d570*/  @P0 IADD3.X R7, RZ, c[0x0][0x1cc], R3, P5, P1 ;  /* 0x00007300ff070a10 */ /* 0x008fe20002fe2403 */
[----:B------:R2:W-:Y:S01]  /*d580*/  @P0 LDGSTS.E.BYPASS.LTC128B.128 [R249+0xf100], [R8.64], !P3 ;  /* 0x0f10000008f90fae */ /* 0x0005e2000d901d52 */
[----:B------:R-:W-:Y:S01]  /*d590*/  FMUL.FTZ R3, R100, c[0x0][0x2d0] ;  /* 0x0000b40064037a20 */ /* 0x000fe20000410000 */
[----:B------:R-:W-:Y:S01]  /*d5a0*/  MOV R134, R49 ;  /* 0x0000003100867202 */ /* 0x000fe20000000f00 */
[----:B------:R-:W-:Y:S02]  /*d5b0*/  FMUL.FTZ R49, R2, R149 ;  /* 0x0000009502317220 */ /* 0x000fe40000410000 */
[C---:B------:R-:W-:Y:S02]  /*d5c0*/  FMUL.FTZ R58, R0.reuse, R58 ;  /* 0x0000003a003a7220 */ /* 0x040fe40000410000 */
[C---:B------:R-:W-:Y:S01]  /*d5d0*/  FMUL.FTZ R59, R0.reuse, R59 ;  /* 0x0000003b003b7220 */ /* 0x040fe20000410000 */
[----:B------:R3:W-:Y:S01]  /*d5e0*/  @P0 LDGSTS.E.BYPASS.LTC128B.128 [R249+0x12100], [R6.64], !P2 ;  /* 0x1210000006f90fae */ /* 0x0007e2000d101d52 */
[C---:B------:R-:W-:Y:S02]  /*d5f0*/  FMUL.FTZ R62, R0.reuse, R62 ;  /* 0x0000003e003e7220 */ /* 0x040fe40000410000 */
[C---:B------:R-:W-:Y:S02]  /*d600*/  FMUL.FTZ R63, R0.reuse, R63 ;  /* 0x0000003f003f7220 */ /* 0x040fe40000410000 */
[C---:B------:R-:W-:Y:S02]  /*d610*/  FMUL.FTZ R66, R0.reuse, R66 ;  /* 0x0000004200427220 */ /* 0x040fe40000410000 */
[C---:B------:R-:W-:Y:S02]  /*d620*/  FMUL.FTZ R67, R0.reuse, R67 ;  /* 0x0000004300437220 */ /* 0x040fe40000410000 */
[----:B------:R-:W-:Y:S01]  /*d630*/  FMUL.FTZ R70, R0, R70 ;  /* 0x0000004600467220 */ /* 0x000fe20000410000 */
[----:B-1----:R-:W-:Y:S01]  /*d640*/  @P0 IADD3 R4, P1, R4, UR8, RZ ;  /* 0x0000000804040c10 */ /* 0x002fe2000ff3e0ff */
[C---:B------:R-:W-:Y:S02]  /*d650*/  FMUL.FTZ R71, R0.reuse, R71 ;  /* 0x0000004700477220 */ /* 0x040fe40000410000 */
[C---:B------:R-:W-:Y:S01]  /*d660*/  FMUL.FTZ R74, R0.reuse, R74 ;  /* 0x0000004a004a7220 */ /* 0x040fe20000410000 */
[----:B------:R-:W-:Y:S01]  /*d670*/  @P0 IADD3.X R5, R5, UR7, RZ, P1, !PT ;  /* 0x0000000705050c10 */ /* 0x000fe20008ffe4ff */
[----:B------:R-:W-:Y:S01]  /*d680*/  FMUL.FTZ R75, R0, R75 ;  /* 0x0000004b004b7220 */ /* 0x000fe20000410000 */
[----:B------:R-:W-:Y:S01]  /*d690*/  @P0 IADD3 R10, P6, R4, UR8, RZ ;  /* 0x00000008040a0c10 */ /* 0x000fe2000ffde0ff */
[----:B------:R-:W-:Y:S02]  /*d6a0*/  FMUL.FTZ R78, R0, R78 ;  /* 0x0000004e004e7220 */ /* 0x000fe40000410000 */
[----:B------:R1:W-:Y:S01]  /*d6b0*/  @P0 LDGSTS.E.BYPASS.LTC128B.128 [R249+0xd100], [R4.64], !P4 ;  /* 0x0d10000004f90fae */ /* 0x0003e2000e101d52 */
[--C-:B--2---:R-:W-:Y:S01]  /*d6c0*/  FFMA.FTZ R8, R170, c[0x0][0x2d0], -R3.reuse ;  /* 0x0000b400aa087a23 */ /* 0x104fe20000010803 */
[----:B------:R-:W-:Y:S01]  /*d6d0*/  @P0 IADD3.X R11, R5, UR7, RZ, P6, !PT ;  /* 0x00000007050b0c10 */ /* 0x000fe2000b7fe4ff */
[----:B------:R-:W-:Y:S01]  /*d6e0*/  FMUL.FTZ R79, R0, R79 ;  /* 0x0000004f004f7220 */ /* 0x000fe20000410000 */
[----:B------:R-:W-:Y:S01]  /*d6f0*/  MOV R170, R41 ;  /* 0x0000002900aa7202 */ /* 0x000fe20000000f00 */
[----:B------:R2:W-:Y:S01]  /*d700*/  MUFU.EX2 R155, R8 ;  /* 0x00000008009b7308 */ /* 0x0005e20000000800 */
[----:B------:R-:W-:Y:S01]  /*d710*/  FMUL.FTZ R41, R2, R141 ;  /* 0x0000008d02297220 */ /* 0x000fe20000410000 */
[----:B---3--:R-:W-:Y:S01]  /*d720*/  @P0 IADD3 R6, P1, R4, UR14, RZ ;  /* 0x0000000e04060c10 */ /* 0x008fe2000ff3e0ff */
[----:B------:R1:W-:Y:S01]  /*d730*/  @P0 LDGSTS.E.BYPASS.LTC128B.128 [R249+0x10100], [R4.64+0x80], !P3 ;  /* 0x1010008004f90fae */ /* 0x0003e2000d901d52 */
[--C-:B------:R-:W-:Y:S01]  /*d740*/  FFMA.FTZ R7, R171, c[0x0][0x2d0], -R3.reuse ;  /* 0x0000b400ab077a23 */ /* 0x100fe20000010803 */
[----:B------:R-:W-:Y:S01]  /*d750*/  MOV R171, R13 ;  /* 0x0000000d00ab7202 */ /* 0x000fe20000000f00 */
[C---:B------:R-:W-:Y:S01]  /*d760*/  FMUL.FTZ R82, R0.reuse, R82 ;  /* 0x0000005200527220 */ /* 0x040fe20000410000 */
[----:B------:R-:W-:Y:S01]  /*d770*/  MOV R141, R43 ;  /* 0x0000002b008d7202 */ /* 0x000fe20000000f00 */
[----:B------:R-:W-:Y:S01]  /*d780*/  FMUL.FTZ R43, R0, R143 ;  /* 0x0000008f002b7220 */ /* 0x000fe20000410000 */
[----:B------:R-:W-:Y:S01]  /*d790*/  MOV R143, R48 ;  /* 0x00000030008f7202 */ /* 0x000fe20000000f00 */
[----:B------:R3:W4:Y:S01]  /*d7a0*/  MUFU.EX2 R245, R7 ;  /* 0x0000000700f57308 */ /* 0x0007220000000800 */
[----:B------:R1:W-:Y:S01]  /*d7b0*/  @P0 LDGSTS.E.BYPASS.LTC128B.128 [R249+0x13100], [R4.64+0x100], !P2 ;  /* 0x1310010004f90fae */ /* 0x0003e2000d101d52 */
[----:B------:R-:W-:Y:S02]  /*d7c0*/  FMUL.FTZ R48, R2, R148 ;  /* 0x0000009402307220 */ /* 0x000fe40000410000 */
[----:B------:R-:W-:Y:S02]  /*d7d0*/  FMUL.FTZ R83, R0, R83 ;  /* 0x0000005300537220 */ /* 0x000fe40000410000 */
[C---:B------:R-:W-:Y:S02]  /*d7e0*/  FMUL.FTZ R84, R2.reuse, R84 ;  /* 0x0000005402547220 */ /* 0x040fe40000410000 */
[----:B------:R-:W-:Y:S01]  /*d7f0*/  FMUL.FTZ R85, R2, R85 ;  /* 0x0000005502557220 */ /* 0x000fe20000410000 */
[----:B------:R4:W-:Y:S01]  /*d800*/  @P0 LDGSTS.E.BYPASS.LTC128B.128 [R249+0xe100], [R10.64], !P4 ;  /* 0x0e1000000af90fae */ /* 0x0009e2000e101d52 */
[C---:B------:R-:W-:Y:S02]  /*d810*/  FMUL.FTZ R86, R0.reuse, R86 ;  /* 0x0000005600567220 */ /* 0x040fe40000410000 */
[----:B------:R-:W-:Y:S01]  /*d820*/  FMUL.FTZ R87, R0, R87 ;  /* 0x0000005700577220 */ /* 0x000fe20000410000 */
[----:B--2---:R-:W-:Y:S01]  /*d830*/  @P0 IADD3 R8, P5, R4, UR6, RZ ;  /* 0x0000000604080c10 */ /* 0x004fe2000ffbe0ff */
[C---:B------:R-:W-:Y:S02]  /*d840*/  FMUL.FTZ R88, R2.reuse, R88 ;  /* 0x0000005802587220 */ /* 0x040fe40000410000 */
[----:B------:R-:W-:Y:S01]  /*d850*/  FMUL.FTZ R89, R2, R89 ;  /* 0x0000005902597220 */ /* 0x000fe20000410000 */
[C---:B------:R-:W-:Y:S01]  /*d860*/  @P0 IADD3.X R9, R5.reuse, UR12, RZ, P5, !PT ;  /* 0x0000000c05090c10 */ /* 0x040fe2000affe4ff */
[C---:B------:R-:W-:Y:S02]  /*d870*/  FMUL.FTZ R90, R0.reuse, R90 ;  /* 0x0000005a005a7220 */ /* 0x040fe40000410000 */
[----:B------:R-:W-:Y:S02]  /*d880*/  FMUL.FTZ R91, R0, R91 ;  /* 0x0000005b005b7220 */ /* 0x000fe40000410000 */
[----:B------:R2:W-:Y:S01]  /*d890*/  @P0 LDGSTS.E.BYPASS.LTC128B.128 [R249+0x11100], [R8.64], !P3 ;  /* 0x1110000008f90fae */ /* 0x0005e2000d901d52 */
[----:B---3--:R-:W-:Y:S01]  /*d8a0*/  @P0 IADD3.X R7, R5, UR9, RZ, P1, !PT ;  /* 0x0000000905070c10 */ /* 0x008fe20008ffe4ff */
[C---:B------:R-:W-:Y:S02]  /*d8b0*/  FMUL.FTZ R92, R2.reuse, R92 ;  /* 0x0000005c025c7220 */ /* 0x040fe40000410000 */
[----:B------:R-:W-:Y:S02]  /*d8c0*/  FMUL.FTZ R93, R2, R93 ;  /* 0x0000005d025d7220 */ /* 0x000fe40000410000 */
[--C-:B-1----:R-:W-:Y:S01]  /*d8d0*/  FFMA.FTZ R4, R168, c[0x0][0x2d0], -R3.reuse ;  /* 0x0000b400a8047a23 */ /* 0x102fe20000010803 */
[----:B------:R-:W-:Y:S01]  /*d8e0*/  MOV R168, R17 ;  /* 0x0000001100a87202 */ /* 0x000fe20000000f00 */
[----:B------:R1:W-:Y:S01]  /*d8f0*/  @P0 LDGSTS.E.BYPASS.LTC128B.128 [R249+0x14100], [R6.64], !P2 ;  /* 0x1410000006f90fae */ /* 0x0003e2000d101d52 */
[C---:B------:R-:W-:Y:S01]  /*d900*/  FMUL.FTZ R5, R2.reuse, R105 ;  /* 0x0000006902057220 */ /* 0x040fe20000410000 */
[----:B------:R3:W-:Y:S01]  /*d910*/  MUFU.EX2 R247, R4 ;  /* 0x0000000400f77308 */ /* 0x0007e20000000800 */
[----:B----4-:R-:W-:Y:S01]  /*d920*/  F2FP.BF16.PACK_AB R105, R245, R155 ;  /* 0x0000009bf569723e */ /* 0x010fe200000010ff */
[----:B------:R-:W-:Y:S01]  /*d930*/  FMUL.FTZ R17, R2, R117 ;  /* 0x0000007502117220 */ /* 0x000fe20000410000 */
[----:B------:R-:W-:Y:S01]  /*d940*/  MOV R117, R18 ;  /* 0x0000001200757202 */ /* 0x000fe20000000f00 */
[C---:B------:R-:W-:Y:S02]  /*d950*/  FMUL.FTZ R10, R0.reuse, R110 ;  /* 0x0000006e000a7220 */ /* 0x040fe40000410000 */
[----:B------:R-:W4:Y:S01]  /*d960*/  LDSM.16.MT88.4 R12, [R225+0x100] ;  /* 0x00010000e10c783b */ /* 0x000f220000004200 */
[C---:B------:R-:W-:Y:S02]  /*d970*/  FMUL.FTZ R11, R0.reuse, R111 ;  /* 0x0000006f000b7220 */ /* 0x040fe40000410000 */
[C---:B------:R-:W-:Y:S01]  /*d980*/  FMUL.FTZ R18, R0.reuse, R118 ;  /* 0x0000007600127220 */ /* 0x040fe20000410000 */
[----:B------:R-:W-:Y:S01]  /*d990*/  MOV R118, R35 ;  /* 0x0000002300767202 */ /* 0x000fe20000000f00 */
[C---:B------:R-:W-:Y:S02]  /*d9a0*/  FMUL.FTZ R35, R0.reuse, R135 ;  /* 0x0000008700237220 */ /* 0x040fe40000410000 */
[C---:B------:R-:W-:Y:S01]  /*d9b0*/  FMUL.FTZ R94, R0.reuse, R94 ;  /* 0x0000005e005e7220 */ /* 0x040fe20000410000 */
[----:B------:R-:W4:Y:S01]  /*d9c0*/  LDSM.16.MT88.4 R20, [R226+0x100] ;  /* 0x00010000e214783b */ /* 0x000f220000004200 */
[----:B------:R-:W-:Y:S02]  /*d9d0*/  FMUL.FTZ R95, R0, R95 ;  /* 0x0000005f005f7220 */ /* 0x000fe40000410000 */
[C---:B--2---:R-:W-:Y:S02]  /*d9e0*/  FMUL.FTZ R8, R2.reuse, R108 ;  /* 0x0000006c02087220 */ /* 0x044fe40000410000 */
[C---:B------:R-:W-:Y:S02]  /*d9f0*/  FMUL.FTZ R9, R2.reuse, R109 ;  /* 0x0000006d02097220 */ /* 0x040fe40000410000 */
[C---:B------:R-:W-:Y:S01]  /*da00*/  FMUL.FTZ R96, R2.reuse, R96 ;  /* 0x0000006002607220 */ /* 0x040fe20000410000 */
[----:B------:R-:W2:Y:S01]  /*da10*/  LDSM.16.MT88.4 R28, [R229+0x100] ;  /* 0x00010000e51c783b */ /* 0x000ea20000004200 */
[----:B------:R-:W-:Y:S02]  /*da20*/  FMUL.FTZ R97, R2, R97 ;  /* 0x0000006102617220 */ /* 0x000fe40000410000 */
[--C-:B---3--:R-:W-:Y:S01]  /*da30*/  FFMA.FTZ R4, R169, c[0x0][0x2d0], -R3.reuse ;  /* 0x0000b400a9047a23 */ /* 0x108fe20000010803 */
[----:B------:R-:W-:Y:S01]  /*da40*/  MOV R169, R40 ;  /* 0x0000002800a97202 */ /* 0x000fe20000000f00 */
[----:B-1----:R-:W-:Y:S01]  /*da50*/  FMUL.FTZ R6, R0, R106 ;  /* 0x0000006a00067220 */ /* 0x002fe20000410000 */
[----:B------:R-:W-:Y:S01]  /*da60*/  F2FP.BF16.PACK_AB R106, R248, R246 ;  /* 0x000000f6f86a723e */ /* 0x000fe200000010ff */
[----:B------:R-:W1:Y:S01]  /*da70*/  MUFU.EX2 R231, R4 ;  /* 0x0000000400e77308 */ /* 0x000e620000000800 */
[----:B------:R-:W-:Y:S01]  /*da80*/  FMUL.FTZ R7, R0, R107 ;  /* 0x0000006b00077220 */ /* 0x000fe20000410000 */
[----:B------:R-:W3:Y:S01]  /*da90*/  LDSM.16.MT88.4 R36, [R228+0x100] ;  /* 0x00010000e424783b */ /* 0x000ee20000004200 */
[----:B------:R-:W-:Y:S02]  /*daa0*/  FMUL.FTZ R40, R2, R140 ;  /* 0x0000008c02287220 */ /* 0x000fe40000410000 */
[C---:B------:R-:W-:Y:S02]  /*dab0*/  FMUL.FTZ R98, R0.reuse, R98 ;  /* 0x0000006200627220 */ /* 0x040fe40000410000 */
[----:B------:R-:W-:Y:S02]  /*dac0*/  FMUL.FTZ R99, R0, R99 ;  /* 0x0000006300637220 */ /* 0x000fe40000410000 */
[--C-:B------:R-:W-:Y:S01]  /*dad0*/  FFMA.FTZ R103, R103, c[0x0][0x2d0], -R154.reuse ;  /* 0x0000b40067677a23 */ /* 0x100fe2000001089a */
[----:B------:R-:W2:Y:S01]  /*dae0*/  LDSM.16.MT88.4 R44, [R225+0x3100] ;  /* 0x00310000e12c783b */ /* 0x000ea20000004200 */
[--C-:B------:R-:W-:Y:S07]  /*daf0*/  FFMA.FTZ R152, R152, c[0x0][0x2d0], -R3.reuse ;  /* 0x0000b40098987a23 */ /* 0x100fee0000010803 */
[----:B------:R-:W2:Y:S01]  /*db00*/  LDSM.16.MT88.4 R108, [R226+0x3100] ;  /* 0x00310000e26c783b */ /* 0x000ea20000004200 */
[----:B-1----:R-:W-:Y:S01]  /*db10*/  F2FP.BF16.PACK_AB R107, R231, R247 ;  /* 0x000000f7e76b723e */ /* 0x002fe200000010ff */
[----:B------:R-:W-:Y:S01]  /*db20*/  FMUL.FTZ R4, R2, R104 ;  /* 0x0000006802047220 */ /* 0x000fe20000410000 */
[----:B------:R-:W-:Y:S05]  /*db30*/  F2FP.BF16.PACK_AB R104, R42, R165 ;  /* 0x000000a52a68723e */ /* 0x000fea00000010ff */
[----:B------:R-:W0:Y:S01]  /*db40*/  LDGDEPBAR ;  /* 0x00000000000079af */ /* 0x000e220000000000 */
[----:B------:R-:W-:Y:S01]  /*db50*/  FMUL.FTZ R42, R0, R142 ;  /* 0x0000008e002a7220 */ /* 0x000fe20000410000 */
[C---:B----4-:R-:W-:Y:S07]  /*db60*/  HMMA.16816.F32.BF16 R4, R104.reuse, R12, R4 ;  /* 0x0000000c6804723c */ /* 0x050fee0000041804 */
[C---:B------:R-:W-:Y:S01]  /*db70*/  FMUL.FTZ R12, R2.reuse, R112 ;  /* 0x00000070020c7220 */ /* 0x040fe20000410000 */
[C---:B------:R-:W-:Y:S04]  /*db80*/  HMMA.16816.F32.BF16 R8, R104.reuse, R14, R8 ;  /* 0x0000000e6808723c */ /* 0x040fe80000041808 */
[----:B------:R-:W-:Y:S03]  /*db90*/  FMUL.FTZ R13, R2, R113 ;  /* 0x00000071020d7220 */ /* 0x000fe60000410000 */
[C---:B------:R-:W-:Y:S02]  /*dba0*/  FMUL.FTZ R14, R0.reuse, R114 ;  /* 0x00000072000e7220 */ /* 0x040fe40000410000 */
[----:B------:R-:W-:Y:S02]  /*dbb0*/  FMUL.FTZ R15, R0, R115 ;  /* 0x00000073000f7220 */ /* 0x000fe40000410000 */
[----:B------:R-:W1:Y:S05]  /*dbc0*/  LDSM.16.MT88.4 R112, [R229+0x3100] ;  /* 0x00310000e570783b */ /* 0x000e6a0000004200 */
[C---:B------:R-:W-:Y:S07]  /*dbd0*/  HMMA.16816.F32.BF16 R12, R104.reuse, R20, R12 ;  /* 0x00000014680c723c */ /* 0x040fee000004180c */
[C---:B------:R-:W-:Y:S01]  /*dbe0*/  FMUL.FTZ R20, R2.reuse, R120 ;  /* 0x0000007802147220 */ /* 0x040fe20000410000 */
[C---:B------:R-:W-:Y:S04]  /*dbf0*/  HMMA.16816.F32.BF16 R16, R104.reuse, R22, R16 ;  /* 0x000000166810723c */ /* 0x040fe80000041810 */
[C---:B------:R-:W-:Y:S01]  /*dc00*/  FMUL.FTZ R21, R2.reuse, R121 ;  /* 0x0000007902157220 */ /* 0x040fe20000410000 */
[----:B------:R-:W-:Y:S01]  /*dc10*/  MOV R121, R32 ;  /* 0x0000002000797202 */ /* 0x000fe20000000f00 */
[----:B------:R-:W-:Y:S01]  /*dc20*/  FMUL.FTZ R32, R2, R132 ;  /* 0x0000008402207220 */ /* 0x000fe20000410000 */
[----:B------:R-:W-:Y:S01]  /*dc30*/  MOV R120, R33 ;  /* 0x0000002100787202 */ /* 0x000fe20000000f00 */
[C---:B------:R-:W-:Y:S01]  /*dc40*/  FMUL.FTZ R22, R0.reuse, R122 ;  /* 0x0000007a00167220 */ /* 0x040fe20000410000 */
[----:B------:R-:W-:Y:S03]  /*dc50*/  MOV R122, R27 ;  /* 0x0000001b007a7202 */ /* 0x000fe60000000f00 */
[----:B------:R-:W-:Y:S01]  /*dc60*/  FMUL.FTZ R23, R0, R123 ;  /* 0x0000007b00177220 */ /* 0x000fe20000410000 */
[----:B------:R-:W-:Y:S01]  /*dc70*/  MOV R123, R24 ;  /* 0x00000018007b7202 */ /* 0x000fe20000000f00 */
[C---:B------:R-:W-:Y:S01]  /*dc80*/  FMUL.FTZ R33, R2.reuse, R133 ;  /* 0x0000008502217220 */ /* 0x040fe20000410000 */
[----:B------:R-:W-:Y:S01]  /*dc90*/  MOV R133, R121 ;  /* 0x0000007900857202 */ /* 0x000fe20000000f00 */
[----:B------:R-:W-:Y:S01]  /*dca0*/  FMUL.FTZ R24, R2, R124 ;  /* 0x0000007c02187220 */ /* 0x000fe20000410000 */
[----:B------:R-:W-:Y:S01]  /*dcb0*/  MOV R121, R102 ;  /* 0x0000006600797202 */ /* 0x000fe20000000f00 */
[--C-:B------:R-:W-:Y:S01]  /*dcc0*/  FFMA.FTZ R102, R172, c[0x0][0x2d0], -R154.reuse ;  /* 0x0000b400ac667a23 */ /* 0x100fe2000001089a */
[C---:B--2---:R-:W-:Y:S03]  /*dcd0*/  HMMA.16816.F32.BF16 R20, R104.reuse, R28, R20 ;  /* 0x0000001c6814723c */ /* 0x044fe60000041814 */
[----:B------:R-:W-:Y:S01]  /*dce0*/  MOV R124, R25 ;  /* 0x00000019007c7202 */ /* 0x000fe20000000f00 */
[----:B------:R-:W-:Y:S01]  /*dcf0*/  FMUL.FTZ R25, R2, R125 ;  /* 0x0000007d02197220 */ /* 0x000fe20000410000 */
[----:B------:R-:W-:Y:S01]  /*dd00*/  MOV R125, R26 ;  /* 0x0000001a007d7202 */ /* 0x000fe20000000f00 */
[C---:B------:R-:W-:Y:S01]  /*dd10*/  FMUL.FTZ R26, R0.reuse, R126 ;  /* 0x0000007e001a7220 */ /* 0x040fe20000410000 */
[----:B------:R-:W-:Y:S01]  /*dd20*/  MOV R140, R123 ;  /* 0x0000007b008c7202 */ /* 0x000fe20000000f00 */
[----:B------:R-:W-:Y:S01]  /*dd30*/  FMUL.FTZ R27, R0, R127 ;  /* 0x0000007f001b7220 */ /* 0x000fe20000410000 */
[----:B------:R-:W-:Y:S03]  /*dd40*/  MOV R127, R119 ;  /* 0x00000077007f7202 */ /* 0x000fe60000000f00 */
[C---:B------:R-:W-:Y:S01]  /*dd50*/  FMUL.FTZ R29, R2.reuse, R129 ;  /* 0x00000081021d7220 */ /* 0x040fe20000410000 */
[----:B------:R-:W-:Y:S01]  /*dd60*/  MOV R123, R117 ;  /* 0x00000075007b7202 */ /* 0x000fe20000000f00 */
[----:B------:R2:W-:Y:S01]  /*dd70*/  MUFU.EX2 R129, R102 ;  /* 0x0000006600817308 */ /* 0x0005e20000000800 */
[C---:B------:R-:W-:Y:S03]  /*dd80*/  HMMA.16816.F32.BF16 R24, R104.reuse, R30, R24 ;  /* 0x0000001e6818723c */ /* 0x040fe60000041818 */
[----:B------:R-:W-:Y:S01]  /*dd90*/  FMUL.FTZ R28, R2, R128 ;  /* 0x00000080021c7220 */ /* 0x000fe20000410000 */
[----:B------:R-:W-:Y:S02]  /*dda0*/  MOV R128, R124 ;  /* 0x0000007c00807202 */ /* 0x000fe40000000f00 */
[----:B------:R-:W-:Y:S01]  /*ddb0*/  MOV R124, R116 ;  /* 0x00000074007c7202 */ /* 0x000fe20000000f00 */
[C---:B------:R-:W-:Y:S01]  /*ddc0*/  FMUL.FTZ R30, R0.reuse, R130 ;  /* 0x00000082001e7220 */ /* 0x040fe20000410000 */
[----:B------:R-:W-:Y:S01]  /*ddd0*/  MOV R135, R122 ;  /* 0x0000007a00877202 */ /* 0x000fe20000000f00 */
[----:B------:R-:W-:Y:S03]  /*dde0*/  FMUL.FTZ R31, R0, R131 ;  /* 0x00000083001f7220 */ /* 0x000fe60000410000 */
[----:B------:R-:W-:Y:S02]  /*ddf0*/  MOV R122, R118 ;  /* 0x00000076007a7202 */ /* 0x000fe40000000f00 */
[----:B------:R-:W4:Y:S01]  /*de00*/  LDSM.16.MT88.4 R116, [R228+0x3100] ;  /* 0x00310000e474783b */ /* 0x000f220000004200 */
[----:B------:R-:W-:Y:S01]  /*de10*/  MOV R142, R125 ;  /* 0x0000007d008e7202 */ /* 0x000fe20000000f00 */
[C---:B---3--:R-:W-:Y:S03]  /*de20*/  HMMA.16816.F32.BF16 R28, R104.reuse, R36, R28 ;  /* 0x00000024681c723c */ /* 0x048fe6000004181c */
[----:B------:R-:W-:Y:S02]  /*de30*/  MOV R126, R120 ;  /* 0x00000078007e7202 */ /* 0x000fe40000000f00 */
[----:B------:R-:W-:Y:S01]  /*de40*/  MOV R120, R171 ;  /* 0x000000ab00787202 */ /* 0x000fe20000000f00 */
[--C-:B--2---:R-:W-:Y:S02]  /*de50*/  FFMA.FTZ R102, R173, c[0x0][0x2d0], -R154.reuse ;  /* 0x0000b400ad667a23 */ /* 0x104fe4000001089a */
[C---:B------:R-:W-:Y:S04]  /*de60*/  HMMA.16816.F32.BF16 R32, R104.reuse, R38, R32 ;  /* 0x000000266820723c */ /* 0x040fe80000041820 */
[----:B------:R-:W-:Y:S01]  /*de70*/  FMUL.FTZ R36, R2, R136 ;  /* 0x0000008802247220 */ /* 0x000fe20000410000 */
[----:B------:R-:W-:Y:S01]  /*de80*/  MOV R125, R51 ;  /* 0x00000033007d7202 */ /* 0x000fe20000000f00 */
[----:B------:R2:W3:Y:S01]  /*de90*/  MUFU.EX2 R136, R102 ;  /* 0x0000006600887308 */ /* 0x0004e20000000800 */
[----:B------:R-:W-:Y:S01]  /*dea0*/  FMUL.FTZ R39, R0, R139 ;  /* 0x0000008b00277220 */ /* 0x000fe20000410000 */
[----:B------:R-:W-:Y:S01]  /*deb0*/  MOV R171, R166 ;  /* 0x000000a600ab7202 */ /* 0x000fe20000000f00 */
[----:B------:R-:W-:Y:S03]  /*dec0*/  FMUL.FTZ R37, R2, R137 ;  /* 0x0000008902257220 */ /* 0x000fe60000410000 */
[C---:B------:R-:W-:Y:S01]  /*ded0*/  FMUL.FTZ R38, R0.reuse, R138 ;  /* 0x0000008a00267220 */ /* 0x040fe20000410000 */
[----:B------:R-:W-:Y:S01]  /*dee0*/  MOV R166, R50 ;  /* 0x0000003200a67202 */ /* 0x000fe20000000f00 */
[C---:B------:R-:W-:Y:S02]  /*def0*/  FMUL.FTZ R50, R0.reuse, R150 ;  /* 0x0000009600327220 */ /* 0x040fe40000410000 */
[----:B------:R-:W-:Y:S02]  /*df00*/  FMUL.FTZ R51, R0, R151 ;  /* 0x0000009700337220 */ /* 0x000fe40000410000 */
[----:B------:R-:W-:Y:S01]  /*df10*/  LDSM.16.MT88.4 R148, [R226+0x5900] ;  /* 0x00590000e294783b */ /* 0x000fe20000004200 */
[C---:B------:R-:W-:Y:S03]  /*df20*/  HMMA.16816.F32.BF16 R36, R104.reuse, R44, R36 ;  /* 0x0000002c6824723c */ /* 0x040fe60000041824 */
[--C-:B------:R-:W-:Y:S04]  /*df30*/  FFMA.FTZ R171, R171, c[0x0][0x2d0], -R154.reuse ;  /* 0x0000b400abab7a23 */ /* 0x100fe8000001089a */
[----:B------:R-:W-:Y:S01]  /*df40*/  FMUL.FTZ R44, R2, R144 ;  /* 0x00000090022c7220 */ /* 0x000fe20000410000 */
[C---:B------:R-:W-:Y:S01]  /*df50*/  HMMA.16816.F32.BF16 R40, R104.reuse, R46, R40 ;  /* 0x0000002e6828723c */ /* 0x040fe20000041828 */
[----:B------:R-:W-:Y:S03]  /*df60*/  MUFU.EX2 R171, R171 ;  /* 0x000000ab00ab7308 */ /* 0x000fe60000000800 */
[--C-:B--2---:R-:W-:Y:S02]  /*df70*/  FFMA.FTZ R102, R174, c[0x0][0x2d0], -R154.reuse ;  /* 0x0000b400ae667a23 */ /* 0x104fe4000001089a */
[----:B------:R-:W-:Y:S02]  /*df80*/  FMUL.FTZ R45, R2, R145 ;  /* 0x00000091022d7220 */ /* 0x000fe40000410000 */
[C---:B------:R-:W-:Y:S01]  /*df90*/  FMUL.FTZ R47, R0.reuse, R147 ;  /* 0x00000093002f7220 */ /* 0x040fe20000410000 */
[----:B------:R-:W-:Y:S02]  /*dfa0*/  MOV R147, R252 ;  /* 0x000000fc00937202 */ /* 0x000fe40000000f00 */
[----:B------:R2:W-:Y:S01]  /*dfb0*/  MUFU.EX2 R139, R102 ;  /* 0x00000066008b7308 */ /* 0x0005e20000000800 */
[----:B------:R-:W-:Y:S07]  /*dfc0*/  FMUL.FTZ R46, R0, R146 ;  /* 0x00000092002e7220 */ /* 0x000fee0000410000 */
[C---:B------:R-:W-:Y:S08]  /*dfd0*/  HMMA.16816.F32.BF16 R44, R104.reuse, R108, R44 ;  /* 0x0000006c682c723c */ /* 0x040ff0000004182c */
[C---:B------:R-:W-:Y:S01]  /*dfe0*/  HMMA.16816.F32.BF16 R48, R104.reuse, R110, R48 ;  /* 0x0000006e6830723c */ /* 0x040fe20000041830 */
[----:B------:R-:W3:Y:S07]  /*dff0*/  LDSM.16.MT88.4 R108, [R225+0x6100] ;  /* 0x00610000e16c783b */ /* 0x000eee0000004200 */
[C---:B-1----:R-:W-:Y:S04]  /*e000*/  HMMA.16816.F32.BF16 R52, R104.reuse, R112, R52 ;  /* 0x000000706834723c */ /* 0x042fe80000041834 */
[--C-:B--2---:R-:W-:Y:S04]  /*e010*/  FFMA.FTZ R102, R175, c[0x0][0x2d0], -R154.reuse ;  /* 0x0000b400af667a23 */ /* 0x104fe8000001089a */
[C---:B------:R-:W-:Y:S01]  /*e020*/  HMMA.16816.F32.BF16 R56, R104.reuse, R114, R56 ;  /* 0x000000726838723c */ /* 0x040fe20000041838 */
[----:B------:R1:W2:Y:S01]  /*e030*/  MUFU.EX2 R137, R102 ;  /* 0x0000006600897308 */ /* 0x0002a20000000800 */
[----:B------:R-:W2:Y:S06]  /*e040*/  LDSM.16.MT88.4 R112, [R226+0x6100] ;  /* 0x00610000e270783b */ /* 0x000eac0000004200 */
[C---:B----4-:R-:W-:Y:S08]  /*e050*/  HMMA.16816.F32.BF16 R60, R104.reuse, R116, R60 ;  /* 0x00000074683c723c */ /* 0x050ff0000004183c */
[C---:B------:R-:W-:Y:S01]  /*e060*/  HMMA.16816.F32.BF16 R64, R104.reuse, R118, R64 ;  /* 0x000000766840723c */ /* 0x040fe20000041840 */
[----:B------:R-:W4:Y:S07]  /*e070*/  LDSM.16.MT88.4 R116, [R229+0x6100] ;  /* 0x00610000e574783b */ /* 0x000f2e0000004200 */
[C---:B---3--:R-:W-:Y:S04]  /*e080*/  HMMA.16816.F32.BF16 R68, R104.reuse, R108, R68 ;  /* 0x0000006c6844723c */ /* 0x048fe80000041844 */
[--C-:B-1----:R-:W-:Y:S02]  /*e090*/  FFMA.FTZ R102, R176, c[0x0][0x2d0], -R3.reuse ;  /* 0x0000b400b0667a23 */ /* 0x102fe40000010803 */
[----:B------:R-:W-:Y:S02]  /*e0a0*/  MUFU.EX2 R176, R103 ;  /* 0x0000006700b07308 */ /* 0x000fe40000000800 */
[C---:B------:R-:W-:Y:S01]  /*e0b0*/  HMMA.16816.F32.BF16 R72, R104.reuse, R110, R72 ;  /* 0x0000006e6848723c */ /* 0x040fe20000041848 */
[----:B------:R-:W1:Y:S07]  /*e0c0*/  LDSM.16.MT88.4 R108, [R228+0x6100] ;  /* 0x00610000e46c783b */ /* 0x000e6e0000004200 */
[----:B------:R3:W-:Y:S01]  /*e0d0*/  MUFU.EX2 R132, R102 ;  /* 0x0000006600847308 */ /* 0x0007e20000000800 */
[C---:B--2---:R-:W-:Y:S08]  /*e0e0*/  HMMA.16816.F32.BF16 R76, R104.reuse, R112, R76 ;  /* 0x00000070684c723c */ /* 0x044ff0000004184c */
[C---:B------:R-:W-:Y:S01]  /*e0f0*/  HMMA.16816.F32.BF16 R80, R104.reuse, R114, R80 ;  /* 0x000000726850723c */ /* 0x040fe20000041850 */
[----:B------:R-:W2:Y:S01]  /*e100*/  LDSM.16.MT88.4 R112, [R225+0x900] ;  /* 0x00090000e170783b */ /* 0x000ea20000004200 */
[----:B------:R-:W-:Y:S06]  /*e110*/  MUFU.EX2 R103, R152 ;  /* 0x0000009800677308 */ /* 0x000fec0000000800 */
[C---:B----4-:R-:W-:Y:S04]  /*e120*/  HMMA.16816.F32.BF16 R84, R104.reuse, R116, R84 ;  /* 0x000000746854723c */ /* 0x050fe80000041854 */
[--C-:B---3--:R-:W-:Y:S04]  /*e130*/  FFMA.FTZ R102, R178, c[0x0][0x2d0], -R3.reuse ;  /* 0x0000b400b2667a23 */ /* 0x108fe80000010803 */
[C---:B------:R-:W-:Y:S01]  /*e140*/  HMMA.16816.F32.BF16 R88, R104.reuse, R118, R88 ;  /* 0x000000766858723c */ /* 0x040fe20000041858 */
[----:B------:R-:W3:Y:S01]  /*e150*/  LDSM.16.MT88.4 R116, [R226+0x900] ;  /* 0x00090000e274783b */ /* 0x000ee20000004200 */
[----:B------:R4:W2:Y:S06]  /*e160*/  MUFU.EX2 R144, R102 ;  /* 0x0000006600907308 */ /* 0x0008ac0000000800 */
[C---:B-1----:R-:W-:Y:S08]  /*e170*/  HMMA.16816.F32.BF16 R92, R104.reuse, R108, R92 ;  /* 0x0000006c685c723c */ /* 0x042ff0000004185c */
[----:B------:R-:W-:Y:S01]  /*e180*/  HMMA.16816.F32.BF16 R96, R104, R110, R96 ;  /* 0x0000006e6860723c */ /* 0x000fe20000041860 */
[----:B------:R-:W1:Y:S06]  /*e190*/  LDSM.16.MT88.4 R108, [R229+0x900] ;  /* 0x00090000e56c783b */ /* 0x000e6c0000004200 */
[----:B------:R-:W-:Y:S02]  /*e1a0*/  F2FP.BF16.PACK_AB R104, R136, R129 ;  /* 0x000000818868723e */ /* 0x000fe400000010ff */
[----:B------:R-:W-:Y:S03]  /*e1b0*/  F2FP.BF16.PACK_AB R106, R137, R139 ;  /* 0x0000008b896a723e */ /* 0x000fe600000010ff */
[--C-:B----4-:R-:W-:Y:S01]  /*e1c0*/  FFMA.FTZ R102, R177, c[0x0][0x2d0], -R3.reuse ;  /* 0x0000b400b1667a23 */ /* 0x110fe20000010803 */
[----:B--2---:R-:W-:Y:S03]  /*e1d0*/  F2FP.BF16.PACK_AB R105, R144, R132 ;  /* 0x000000849069723e */ /* 0x004fe600000010ff */
[----:B------:R2:W-:Y:S02]  /*e1e0*/  MUFU.EX2 R138, R102 ;  /* 0x00000066008a7308 */ /* 0x0005e40000000800 */
[--C-:B--2---:R-:W-:Y:S08]  /*e1f0*/  FFMA.FTZ R102, R179, c[0x0][0x2d0], -R3.reuse ;  /* 0x0000b400b3667a23 */ /* 0x104ff00000010803 */
[----:B------:R2:W4:Y:S02]  /*e200*/  MUFU.EX2 R252, R102 ;  /* 0x0000006600fc7308 */ /* 0x0005240000000800 */
[--C-:B--2---:R-:W-:Y:S01]  /*e210*/  FFMA.FTZ R102, R183, c[0x0][0x2d0], -R154.reuse ;  /* 0x0000b400b7667a23 */ /* 0x104fe2000001089a */
[----:B----4-:R-:W-:Y:S07]  /*e220*/  F2FP.BF16.PACK_AB R107, R252, R138 ;  /* 0x0000008afc6b723e */ /* 0x010fee00000010ff */
[----:B------:R2:W-:Y:S01]  /*e230*/  MUFU.EX2 R146, R102 ;  /* 0x0000006600927308 */ /* 0x0005e20000000800 */
[C---:B------:R-:W-:Y:S08]  /*e240*/  HMMA.16816.F32.BF16 R4, R104.reuse, R112, R4 ;  /* 0x000000706804723c */ /* 0x040ff00000041804 */
[C---:B------:R-:W-:Y:S01]  /*e250*/  HMMA.16816.F32.BF16 R8, R104.reuse, R114, R8 ;  /* 0x000000726808723c */ /* 0x040fe20000041808 */
[----:B------:R-:W4:Y:S07]  /*e260*/  LDSM.16.MT88.4 R112, [R228+0x900] ;  /* 0x00090000e470783b */ /* 0x000f2e0000004200 */
[C---:B---3--:R-:W-:Y:S04]  /*e270*/  HMMA.16816.F32.BF16 R12, R104.reuse, R116, R12 ;  /* 0x00000074680c723c */ /* 0x048fe8000004180c */
[--C-:B--2---:R-:W-:Y:S04]  /*e280*/  FFMA.FTZ R102, R182, c[0x0][0x2d0], -R154.reuse ;  /* 0x0000b400b6667a23 */ /* 0x104fe8000001089a */
[C---:B------:R-:W-:Y:S01]  /*e290*/  HMMA.16816.F32.BF16 R16, R104.reuse, R118, R16 ;  /* 0x000000766810723c */ /* 0x040fe20000041810 */
[----:B------:R2:W3:Y:S01]  /*e2a0*/  MUFU.EX2 R145, R102 ;  /* 0x0000006600917308 */ /* 0x0004e20000000800 */
        /* <DEDUP_REMOVED lines=16> */
[----:B------:R-:W2:Y:S07]  /*e3b0*/  LDSM.16.MT88.4 R108, [R225+0x6900] ;  /* 0x00690000e16c783b */ /* 0x000eae0000004200 */
[C---:B----4-:R-:W-:Y:S08]  /*e3c0*/  HMMA.16816.F32.BF16 R52, R104.reuse, R112, R52 ;  /* 0x000000706834723c */ /* 0x050ff00000041834 */
[C---:B------:R-:W-:Y:S01]  /*e3d0*/  HMMA.16816.F32.BF16 R56, R104.reuse, R114, R56 ;  /* 0x000000726838723c */ /* 0x040fe20000041838 */
[----:B------:R-:W4:Y:S03]  /*e3e0*/  LDSM.16.MT88.4 R112, [R226+0x6900] ;  /* 0x00690000e270783b */ /* 0x000f260000004200 */
[--C-:B-1----:R-:W-:Y:S04]  /*e3f0*/  FFMA.FTZ R102, R250, c[0x0][0x2d0], -R3.reuse ;  /* 0x0000b400fa667a23 */ /* 0x102fe80000010803 */
[----:B------:R1:W-:Y:S01]  /*e400*/  MUFU.EX2 R181, R102 ;  /* 0x0000006600b57308 */ /* 0x0003e20000000800 */
[C---:B---3--:R-:W-:Y:S08]  /*e410*/  HMMA.16816.F32.BF16 R60, R104.reuse, R116, R60 ;  /* 0x00000074683c723c */ /* 0x048ff0000004183c */
[C---:B------:R-:W-:Y:S01]  /*e420*/  HMMA.16816.F32.BF16 R64, R104.reuse, R118, R64 ;  /* 0x000000766840723c */ /* 0x040fe20000041840 */
[----:B------:R-:W3:Y:S07]  /*e430*/  LDSM.16.MT88.4 R116, [R229+0x6900] ;  /* 0x00690000e574783b */ /* 0x000eee0000004200 */
[C---:B--2---:R-:W-:Y:S04]  /*e440*/  HMMA.16816.F32.BF16 R68, R104.reuse, R108, R68 ;  /* 0x0000006c6844723c */ /* 0x044fe80000041844 */
[--C-:B-1----:R-:W-:Y:S04]  /*e450*/  FFMA.FTZ R102, R147, c[0x0][0x2d0], -R3.reuse ;  /* 0x0000b40093667a23 */ /* 0x102fe80000010803 */
[C---:B------:R-:W-:Y:S01]  /*e460*/  HMMA.16816.F32.BF16 R72, R104.reuse, R110, R72 ;  /* 0x0000006e6848723c */ /* 0x040fe20000041848 */
[----:B------:R-:W1:Y:S01]  /*e470*/  LDSM.16.MT88.4 R108, [R228+0x6900] ;  /* 0x00690000e46c783b */ /* 0x000e620000004200 */
[----:B------:R2:W1:Y:S06]  /*e480*/  MUFU.EX2 R180, R102 ;  /* 0x0000006600b47308 */ /* 0x00046c0000000800 */
[C---:B----4-:R-:W-:Y:S08]  /*e490*/  HMMA.16816.F32.BF16 R76, R104.reuse, R112, R76 ;  /* 0x00000070684c723c */ /* 0x050ff0000004184c */
[C---:B------:R-:W-:Y:S01]  /*e4a0*/  HMMA.16816.F32.BF16 R80, R104.reuse, R114, R80 ;  /* 0x000000726850723c */ /* 0x040fe20000041850 */
[----:B------:R-:W4:Y:S07]  /*e4b0*/  LDSM.16.MT88.4 R112, [R225+0x1100] ;  /* 0x00110000e170783b */ /* 0x000f2e0000004200 */
[C---:B---3--:R-:W-:Y:S04]  /*e4c0*/  HMMA.16816.F32.BF16 R84, R104.reuse, R116, R84 ;  /* 0x000000746854723c */ /* 0x048fe80000041854 */
[--C-:B--2---:R-:W-:Y:S04]  /*e4d0*/  FFMA.FTZ R102, R251, c[0x0][0x2d0], -R3.reuse ;  /* 0x0000b400fb667a23 */ /* 0x104fe80000010803 */
[----:B------:R2:W-:Y:S01]  /*e4e0*/  MUFU.EX2 R179, R102 ;  /* 0x0000006600b37308 */ /* 0x0005e20000000800 */
[C---:B------:R-:W-:Y:S01]  /*e4f0*/  HMMA.16816.F32.BF16 R88, R104.reuse, R118, R88 ;  /* 0x000000766858723c */ /* 0x040fe20000041858 */
[----:B------:R-:W3:Y:S07]  /*e500*/  LDSM.16.MT88.4 R116, [R226+0x1100] ;  /* 0x00110000e274783b */ /* 0x000eee0000004200 */
        /* <DEDUP_REMOVED lines=9> */
[----:B------:R-:W-:Y:S04]  /*e5a0*/  F2FP.BF16.PACK_AB R107, R178, R179 ;  /* 0x000000b3b26b723e */ /* 0x000fe800000010ff */
[----:B------:R2:W-:Y:S03]  /*e5b0*/  MUFU.EX2 R147, R102 ;  /* 0x0000006600937308 */ /* 0x0005e60000000800 */
[C---:B----4-:R-:W-:Y:S08]  /*e5c0*/  HMMA.16816.F32.BF16 R4, R104.reuse, R112, R4 ;  /* 0x000000706804723c */ /* 0x050ff00000041804 */
        /* <DEDUP_REMOVED lines=35> */
[----:B------:R2:W1:Y:S02]  /*e800*/  MUFU.EX2 R174, R102 ;  /* 0x0000006600ae7308 */ /* 0x0004640000000800 */
[----:B------:R-:W-:Y:S04]  /*e810*/  MOV R140, R124 ;  /* 0x0000007c008c7202 */ /* 0x000fe80000000f00 */
        /* <DEDUP_REMOVED lines=18> */
[----:B------:R-:W2:Y:S03]  /*e940*/  LDL.LU R126, [R1+0x8] ;  /* 0x00000800017e7983 */ /* 0x000ea60000300800 */
[----:B------:R1:W-:Y:S03]  /*e950*/  MUFU.EX2 R250, R102 ;  /* 0x0000006600fa7308 */ /* 0x0003e60000000800 */
[C---:B----4-:R-:W-:Y:S08]  /*e960*/  HMMA.16816.F32.BF16 R4, R104.reuse, R112, R4 ;  /* 0x000000706804723c */ /* 0x050ff00000041804 */
[C---:B------:R-:W-:Y:S01]  /*e970*/  HMMA.16816.F32.BF16 R8, R104.reuse, R114, R8 ;  /* 0x000000726808723c */ /* 0x040fe20000041808 */
[----:B------:R-:W4:Y:S07]  /*e980*/  LDSM.16.MT88.4 R112, [R228+0x1900] ;  /* 0x00190000e470783b */ /* 0x000f2e0000004200 */
[C---:B---3--:R-:W-:Y:S04]  /*e990*/  HMMA.16816.F32.BF16 R12, R104.reuse, R116, R12 ;  /* 0x00000074680c723c */ /* 0x048fe8000004180c */
[--C-:B-1----:R-:W-:Y:S02]  /*e9a0*/  FFMA.FTZ R102, R125, c[0x0][0x2d0], -R154.reuse ;  /* 0x0000b4007d667a23 */ /* 0x102fe4000001089a */
[----:B------:R-:W3:Y:S02]  /*e9b0*/  LDL.LU R125, [R1+0xc] ;  /* 0x00000c00017d7983 */ /* 0x000ee40000300800 */
[C---:B------:R-:W-:Y:S01]  /*e9c0*/  HMMA.16816.F32.BF16 R16, R104.reuse, R118, R16 ;  /* 0x000000766810723c */ /* 0x040fe20000041810 */
[----:B------:R1:W1:Y:S01]  /*e9d0*/  MUFU.EX2 R251, R102 ;  /* 0x0000006600fb7308 */ /* 0x0002620000000800 */
[----:B------:R-:W1:Y:S06]  /*e9e0*/  LDSM.16.MT88.4 R116, [R225+0x4900] ;  /* 0x00490000e174783b */ /* 0x000e6c0000004200 */
[C---:B------:R-:W-:Y:S08]  /*e9f0*/  HMMA.16816.F32.BF16 R20, R104.reuse, R108, R20 ;  /* 0x0000006c6814723c */ /* 0x040ff00000041814 */
[C---:B------:R-:W-:Y:S01]  /*ea00*/  HMMA.16816.F32.BF16 R24, R104.reuse, R110, R24 ;  /* 0x0000006e6818723c */ /* 0x040fe20000041818 */
[----:B------:R-:W1:Y:S07]  /*ea10*/  LDSM.16.MT88.4 R108, [R226+0x4900] ;  /* 0x00490000e26c783b */ /* 0x000e6e0000004200 */
[C---:B----4-:R-:W-:Y:S04]  /*ea20*/  HMMA.16816.F32.BF16 R28, R104.reuse, R112, R28 ;  /* 0x00000070681c723c */ /* 0x050fe8000004181c */
[--C-:B-1----:R-:W-:Y:S04]  /*ea30*/  FFMA.FTZ R102, R169, c[0x0][0x2d0], -R3.reuse ;  /* 0x0000b400a9667a23 */ /* 0x102fe80000010803 */
[----:B------:R1:W-:Y:S01]  /*ea40*/  MUFU.EX2 R169, R102 ;  /* 0x0000006600a97308 */ /* 0x0003e20000000800 */
[C---:B------:R-:W-:Y:S01]  /*ea50*/  HMMA.16816.F32.BF16 R32, R104.reuse, R114, R32 ;  /* 0x000000726820723c */ /* 0x040fe20000041820 */
[----:B------:R-:W4:Y:S07]  /*ea60*/  LDSM.16.MT88.4 R112, [R229+0x4900] ;  /* 0x00490000e570783b */ /* 0x000f2e0000004200 */
[C---:B------:R-:W-:Y:S08]  /*ea70*/  HMMA.16816.F32.BF16 R36, R104.reuse, R116, R36 ;  /* 0x000000746824723c */ /* 0x040ff00000041824 */
[C---:B------:R-:W-:Y:S01]  /*ea80*/  HMMA.16816.F32.BF16 R40, R104.reuse, R118, R40 ;  /* 0x000000766828723c */ /* 0x040fe20000041828 */
[----:B------:R-:W4:Y:S03]  /*ea90*/  LDSM.16.MT88.4 R116, [R228+0x4900] ;  /* 0x00490000e474783b */ /* 0x000f260000004200 */
[--C-:B-1----:R-:W-:Y:S04]  /*eaa0*/  FFMA.FTZ R102, R168, c[0x0][0x2d0], -R3.reuse ;  /* 0x0000b400a8667a23 */ /* 0x102fe80000010803 */
[C---:B------:R-:W-:Y:S01]  /*eab0*/  HMMA.16816.F32.BF16 R44, R104.reuse, R108, R44 ;  /* 0x0000006c682c723c */ /* 0x040fe2000004182c */
[----:B------:R1:W1:Y:S07]  /*eac0*/  MUFU.EX2 R168, R102 ;  /* 0x0000006600a87308 */ /* 0x00026e0000000800 */
[C---:B------:R-:W-:Y:S01]  /*ead0*/  HMMA.16816.F32.BF16 R48, R104.reuse, R110, R48 ;  /* 0x0000006e6830723c */ /* 0x040fe20000041830 */
[----:B------:R-:W4:Y:S07]  /*eae0*/  LDSM.16.MT88.4 R108, [R225+0x7900] ;  /* 0x00790000e16c783b */ /* 0x000f2e0000004200 */
[C---:B----4-:R-:W-:Y:S08]  /*eaf0*/  HMMA.16816.F32.BF16 R52, R104.reuse, R112, R52 ;  /* 0x000000706834723c */ /* 0x050ff00000041834 */
[C---:B------:R-:W-:Y:S01]  /*eb00*/  HMMA.16816.F32.BF16 R56, R104.reuse, R114, R56 ;  /* 0x000000726838723c */ /* 0x040fe20000041838 */
[----:B------:R-:W4:Y:S03]  /*eb10*/  LDSM.16.MT88.4 R112, [R226+0x7900] ;  /* 0x00790000e270783b */ /* 0x000f260000004200 */
[--C-:B-1----:R-:W-:Y:S04]  /*eb20*/  FFMA.FTZ R102, R123, c[0x0][0x2d0], -R154.reuse ;  /* 0x0000b4007b667a23 */ /* 0x102fe8000001089a */
[----:B------:R1:W-:Y:S01]  /*eb30*/  MUFU.EX2 R183, R102 ;  /* 0x0000006600b77308 */ /* 0x0003e20000000800 */
[C---:B------:R-:W-:Y:S08]  /*eb40*/  HMMA.16816.F32.BF16 R60, R104.reuse, R116, R60 ;  /* 0x00000074683c723c */ /* 0x040ff0000004183c */
[C---:B------:R-:W-:Y:S01]  /*eb50*/  HMMA.16816.F32.BF16 R64, R104.reuse, R118, R64 ;  /* 0x000000766840723c */ /* 0x040fe20000041840 */
[----:B------:R-:W4:Y:S07]  /*eb60*/  LDSM.16.MT88.4 R116, [R229+0x7900] ;  /* 0x00790000e574783b */ /* 0x000f2e0000004200 */
[C---:B------:R-:W-:Y:S04]  /*eb70*/  HMMA.16816.F32.BF16 R68, R104.reuse, R108, R68 ;  /* 0x0000006c6844723c */ /* 0x040fe80000041844 */
[--C-:B-1----:R-:W-:Y:S04]  /*eb80*/  FFMA.FTZ R102, R122, c[0x0][0x2d0], -R154.reuse ;  /* 0x0000b4007a667a23 */ /* 0x102fe8000001089a */
[C---:B------:R-:W-:Y:S01]  /*eb90*/  HMMA.16816.F32.BF16 R72, R104.reuse, R110, R72 ;  /* 0x0000006e6848723c */ /* 0x040fe20000041848 */
[----:B------:R-:W1:Y:S01]  /*eba0*/  LDSM.16.MT88.4 R108, [R228+0x7900] ;  /* 0x00790000e46c783b */ /* 0x000e620000004200 */
[----:B------:R4:W1:Y:S06]  /*ebb0*/  MUFU.EX2 R182, R102 ;  /* 0x0000006600b67308 */ /* 0x00086c0000000800 */
[C---:B----4-:R-:W-:Y:S08]  /*ebc0*/  HMMA.16816.F32.BF16 R76, R104.reuse, R112, R76 ;  /* 0x00000070684c723c */ /* 0x050ff0000004184c */
[C---:B------:R-:W-:Y:S01]  /*ebd0*/  HMMA.16816.F32.BF16 R80, R104.reuse, R114, R80 ;  /* 0x000000726850723c */ /* 0x040fe20000041850 */
[----:B------:R-:W4:Y:S07]  /*ebe0*/  LDSM.16.MT88.4 R112, [R225+0x2100] ;  /* 0x00210000e170783b */ /* 0x000f2e0000004200 */
[C---:B------:R-:W-:Y:S04]  /*ebf0*/  HMMA.16816.F32.BF16 R84, R104.reuse, R116, R84 ;  /* 0x000000746854723c */ /* 0x040fe80000041854 */
[--C-:B------:R-:W-:Y:S04]  /*ec00*/  FFMA.FTZ R102, R167, c[0x0][0x2d0], -R3.reuse ;  /* 0x0000b400a7667a23 */ /* 0x100fe80000010803 */
[----:B------:R4:W-:Y:S01]  /*ec10*/  MUFU.EX2 R167, R102 ;  /* 0x0000006600a77308 */ /* 0x0009e20000000800 */
[C---:B------:R-:W-:Y:S01]  /*ec20*/  HMMA.16816.F32.BF16 R88, R104.reuse, R118, R88 ;  /* 0x000000766858723c */ /* 0x040fe20000041858 */
[----:B------:R-:W4:Y:S07]  /*ec30*/  LDSM.16.MT88.4 R116, [R226+0x2100] ;  /* 0x00210000e274783b */ /* 0x000f2e0000004200 */
        /* <DEDUP_REMOVED lines=10> */
[----:B------:R-:W-:Y:S02]  /*ece0*/  FFMA.FTZ R154, R120, c[0x0][0x2d0], -R154 ;  /* 0x0000b400789a7a23 */ /* 0x000fe4000001089a */
[----:B------:R-:W1:Y:S01]  /*ecf0*/  LDSM.16.MT88.4 R120, [R229+0x2100] ;  /* 0x00210000e578783b */ /* 0x000e620000004200 */
[----:B------:R-:W4:Y:S03]  /*ed00*/  MUFU.EX2 R177, R102 ;  /* 0x0000006600b17308 */ /* 0x000f260000000800 */
[C---:B------:R-:W-:Y:S08]  /*ed10*/  HMMA.16816.F32.BF16 R4, R104.reuse, R112, R4 ;  /* 0x000000706804723c */ /* 0x040ff00000041804 */
[C---:B------:R-:W-:Y:S01]  /*ed20*/  HMMA.16816.F32.BF16 R8, R104.reuse, R114, R8 ;  /* 0x000000726808723c */ /* 0x040fe20000041808 */
[----:B------:R-:W2:Y:S07]  /*ed30*/  LDSM.16.MT88.4 R112, [R225+0x5100] ;  /* 0x00510000e170783b */ /* 0x000eae0000004200 */
[C---:B------:R-:W-:Y:S04]  /*ed40*/  HMMA.16816.F32.BF16 R12, R104.reuse, R116, R12 ;  /* 0x00000074680c723c */ /* 0x040fe8000004180c */
[----:B----4-:R-:W-:Y:S04]  /*ed50*/  F2FP.BF16.PACK_AB R152, R176, R177 ;  /* 0x000000b1b098723e */ /* 0x010fe800000010ff */
[C---:B------:R-:W-:Y:S01]  /*ed60*/  HMMA.16816.F32.BF16 R16, R104.reuse, R118, R16 ;  /* 0x000000766810723c */ /* 0x040fe20000041810 */
[----:B------:R-:W-:Y:S07]  /*ed70*/  LDSM.16.MT88.4 R116, [R229+0x5100] ;  /* 0x00510000e574783b */ /* 0x000fee0000004200 */
[C---:B-1----:R-:W-:Y:S08]  /*ed80*/  HMMA.16816.F32.BF16 R20, R104.reuse, R120, R20 ;  /* 0x000000786814723c */ /* 0x042ff00000041814 */
[C---:B------:R-:W-:Y:S01]  /*ed90*/  HMMA.16816.F32.BF16 R24, R104.reuse, R122, R24 ;  /* 0x0000007a6818723c */ /* 0x040fe20000041818 */
[----:B------:R-:W-:Y:S07]  /*eda0*/  LDSM.16.MT88.4 R120, [R228+0x5100] ;  /* 0x00510000e478783b */ /* 0x000fee0000004200 */
[C---:B------:R-:W-:Y:S08]  /*edb0*/  HMMA.16816.F32.BF16 R28, R104.reuse, R108, R28 ;  /* 0x0000006c681c723c */ /* 0x040ff0000004181c */
[C---:B------:R-:W-:Y:S01]  /*edc0*/  HMMA.16816.F32.BF16 R32, R104.reuse, R110, R32 ;  /* 0x0000006e6820723c */ /* 0x040fe20000041820 */
[----:B------:R-:W-:Y:S03]  /*edd0*/  LDSM.16.MT88.4 R108, [R225+0x8100] ;  /* 0x00810000e16c783b */ /* 0x000fe60000004200 */
[----:B--2---:R-:W-:Y:S04]  /*ede0*/  FFMA.FTZ R2, R2, R126, R165 ;  /* 0x0000007e02027223 */ /* 0x004fe800000100a5 */
[C---:B------:R-:W-:Y:S08]  /*edf0*/  HMMA.16816.F32.BF16 R36, R104.reuse, R112, R36 ;  /* 0x000000706824723c */ /* 0x040ff00000041824 */
[C---:B------:R-:W-:Y:S01]  /*ee00*/  HMMA.16816.F32.BF16 R40, R104.reuse, R114, R40 ;  /* 0x000000726828723c */ /* 0x040fe20000041828 */
[----:B------:R-:W-:Y:S03]  /*ee10*/  LDSM.16.MT88.4 R112, [R226+0x8100] ;  /* 0x00810000e270783b */ /* 0x000fe60000004200 */
[----:B---3--:R-:W-:Y:S02]  /*ee20*/  FFMA.FTZ R128, R0, R125, R155 ;  /* 0x0000007d00807223 */ /* 0x008fe4000001009b */
[--C-:B------:R-:W-:Y:S03]  /*ee30*/  FFMA.FTZ R0, R170, c[0x0][0x2d0], -R3.reuse ;  /* 0x0000b400aa007a23 */ /* 0x100fe60000010803 */
[----:B------:R-:W1:Y:S01]  /*ee40*/  LDSM.16.MT88.4 R124, [R226+0x5100] ;  /* 0x00510000e27c783b */ /* 0x000e620000004200 */
[----:B------:R-:W2:Y:S10]  /*ee50*/  MUFU.EX2 R170, R154 ;  /* 0x0000009a00aa7308 */ /* 0x000eb40000000800 */
[----:B------:R3:W-:Y:S01]  /*ee60*/  MUFU.EX2 R165, R0 ;  /* 0x0000000000a57308 */ /* 0x0007e20000000800 */
[----:B--2---:R-:W-:Y:S01]  /*ee70*/  F2FP.BF16.PACK_AB R154, R170, R171 ;  /* 0x000000abaa9a723e */ /* 0x004fe200000010ff */
[--C-:B---3--:R-:W-:Y:S02]  /*ee80*/  FFMA.FTZ R0, R164, c[0x0][0x2d0], -R3.reuse ;  /* 0x0000b400a4007a23 */ /* 0x108fe40000010803 */
[----:B------:R-:W-:Y:S06]  /*ee90*/  FFMA.FTZ R3, R153, c[0x0][0x2d0], -R3 ;  /* 0x0000b40099037a23 */ /* 0x000fec0000010803 */
[----:B------:R2:W3:Y:S01]  /*eea0*/  MUFU.EX2 R164, R0 ;  /* 0x0000000000a47308 */ /* 0x0004e20000000800 */
[C---:B-1----:R-:W-:Y:S08]  /*eeb0*/  HMMA.16816.F32.BF16 R44, R104.reuse, R124, R44 ;  /* 0x0000007c682c723c */ /* 0x042ff0000004182c */
[C---:B------:R-:W-:Y:S01]  /*eec0*/  HMMA.16816.F32.BF16 R48, R104.reuse, R126, R48 ;  /* 0x0000007e6830723c */ /* 0x040fe20000041830 */
[----:B------:R-:W1:Y:S01]  /*eed0*/  MUFU.EX2 R102, R3 ;  /* 0x0000000300667308 */ /* 0x000e620000000800 */
[----:B------:R-:W4:Y:S06]  /*eee0*/  LDSM.16.MT88.4 R124, [R229+0x8100] ;  /* 0x00810000e57c783b */ /* 0x000f2c0000004200 */
[C---:B------:R-:W-:Y:S04]  /*eef0*/  HMMA.16816.F32.BF16 R52, R104.reuse, R116, R52 ;  /* 0x000000746834723c */ /* 0x040fe80000041834 */
[----:B--2---:R-:W-:Y:S04]  /*ef00*/  FADD.FTZ R0, R140, R2 ;  /* 0x000000028c007221 */ /* 0x004fe80000010000 */
[C---:B------:R-:W-:Y:S01]  /*ef10*/  HMMA.16816.F32.BF16 R56, R104.reuse, R118, R56 ;  /* 0x000000766838723c */ /* 0x040fe20000041838 */
[----:B------:R-:W2:Y:S03]  /*ef20*/  LDSM.16.MT88.4 R116, [R228+0x8100] ;  /* 0x00810000e474783b */ /* 0x000ea60000004200 */
[----:B------:R-:W-:Y:S01]  /*ef30*/  FADD.FTZ R2, R245, R128 ;  /* 0x00000080f5027221 */ /* 0x000fe20000010000 */
[----:B------:R-:W-:Y:S01]  /*ef40*/  MOV R128, R135 ;  /* 0x0000008700807202 */ /* 0x000fe20000000f00 */
[----:B------:R-:W-:Y:S01]  /*ef50*/  FADD.FTZ R0, R246, R0 ;  /* 0x00000000f6007221 */ /* 0x000fe20000010000 */
[----:B---3--:R-:W-:Y:S01]  /*ef60*/  F2FP.BF16.PACK_AB R153, R164, R165 ;  /* 0x000000a5a499723e */ /* 0x008fe200000010ff */
[C---:B------:R-:W-:Y:S01]  /*ef70*/  HMMA.16816.F32.BF16 R60, R104.reuse, R120, R60 ;  /* 0x00000078683c723c */ /* 0x040fe2000004183c */
[----:B------:R3:W5:Y:S03]  /*ef80*/  LDL.LU R245, [R1+0x54] ;  /* 0x0000540001f57983 */ /* 0x0007660000300800 */
[----:B------:R-:W-:Y:S01]  /*ef90*/  FADD.FTZ R2, R247, R2 ;  /* 0x00000002f7027221 */ /* 0x000fe20000010000 */
[----:B------:R3:W5:Y:S01]  /*efa0*/  LDL.LU R246, [R1+0x50] ;  /* 0x0000500001f67983 */ /* 0x0007620000300800 */
[----:B------:R-:W-:Y:S01]  /*efb0*/  FADD.FTZ R0, R248, R0 ;  /* 0x00000000f8007221 */ /* 0x000fe20000010000 */
[----:B-1----:R-:W-:Y:S01]  /*efc0*/  F2FP.BF16.PACK_AB R155, R102, R103 ;  /* 0x00000067669b723e */ /* 0x002fe200000010ff */
[C---:B------:R-:W-:Y:S01]  /*efd0*/  HMMA.16816.F32.BF16 R64, R104.reuse, R122, R64 ;  /* 0x0000007a6840723c */ /* 0x040fe20000041840 */
[----:B------:R3:W5:Y:S03]  /*efe0*/  LDL.LU R247, [R1+0x4c] ;  /* 0x00004c0001f77983 */ /* 0x0007660000300800 */
[----:B------:R-:W-:Y:S01]  /*eff0*/  FADD.FTZ R3, R231, R2 ;  /* 0x00000002e7037221 */ /* 0x000fe20000010000 */
[----:B------:R3:W5:Y:S01]  /*f000*/  LDL.LU R248, [R1+0x48] ;  /* 0x0000480001f87983 */ /* 0x0007620000300800 */
[----:B------:R-:W-:Y:S01]  /*f010*/  FADD.FTZ R2, R129, R0 ;  /* 0x0000000081027221 */ /* 0x000fe20000010000 */
[----:B------:R-:W-:Y:S01]  /*f020*/  MOV R129, R133 ;  /* 0x0000008500817202 */ /* 0x000fe20000000f00 */
[C---:B------:R-:W-:Y:S01]  /*f030*/  HMMA.16816.F32.BF16 R68, R104.reuse, R108, R68 ;  /* 0x0000006c6844723c */ /* 0x040fe20000041844 */
[----:B------:R3:W5:Y:S03]  /*f040*/  LDL.LU R231, [R1+0x44] ;  /* 0x0000440001e77983 */ /* 0x0007660000300800 */
[----:B------:R-:W-:Y:S01]  /*f050*/  MOV R0, R132 ;  /* 0x0000008400007202 */ /* 0x000fe20000000f00 */
[----:B------:R-:W-:Y:S03]  /*f060*/  LDSM.16.MT88.4 R120, [R226+0x2900] ;  /* 0x00290000e278783b */ /* 0x000fe60000004200 */
[C---:B------:R-:W-:Y:S04]  /*f070*/  HMMA.16816.F32.BF16 R72, R104.reuse, R110, R72 ;  /* 0x0000006e6848723c */ /* 0x040fe80000041848 */
[----:B------:R-:W-:Y:S01]  /*f080*/  FADD.FTZ R0, R0, R3 ;  /* 0x0000000300007221 */ /* 0x000fe20000010000 */
[----:B------:R-:W1:Y:S03]  /*f090*/  LDSM.16.MT88.4 R108, [R225+0x2900] ;  /* 0x00290000e16c783b */ /* 0x000e660000004200 */
[C---:B------:R-:W-:Y:S05]  /*f0a0*/  HMMA.16816.F32.BF16 R76, R104.reuse, R112, R76 ;  /* 0x00000070684c723c */ /* 0x040fea000004184c */
[----:B------:R-:W-:Y:S03]  /*f0b0*/  LDSM.16.MT88.4 R140, [R225+0x5900] ;  /* 0x00590000e18c783b */ /* 0x000fe60000004200 */
[C---:B------:R-:W-:Y:S08]  /*f0c0*/  HMMA.16816.F32.BF16 R80, R104.reuse, R114, R80 ;  /* 0x000000726850723c */ /* 0x040ff00000041850 */
[C---:B----4-:R-:W-:Y:S08]  /*f0d0*/  HMMA.16816.F32.BF16 R84, R104.reuse, R124, R84 ;  /* 0x0000007c6854723c */ /* 0x050ff00000041854 */
[C---:B------:R-:W-:Y:S01]  /*f0e0*/  HMMA.16816.F32.BF16 R88, R104.reuse, R126, R88 ;  /* 0x0000007e6858723c */ /* 0x040fe20000041858 */
[----:B------:R-:W4:Y:S07]  /*f0f0*/  LDSM.16.MT88.4 R124, [R229+0x2900] ;  /* 0x00290000e57c783b */ /* 0x000f2e0000004200 */
[C---:B--2---:R-:W-:Y:S07]  /*f100*/  HMMA.16816.F32.BF16 R92, R104.reuse, R116, R92 ;  /* 0x00000074685c723c */ /* 0x044fee000004185c */
[----:B------:R-:W-:Y:S01]  /*f110*/  MOV R117, R134 ;  /* 0x0000008600757202 */ /* 0x000fe20000000f00 */
[----:B------:R-:W-:Y:S01]  /*f120*/  HMMA.16816.F32.BF16 R96, R104, R118, R96 ;  /* 0x000000766860723c */ /* 0x000fe20000041860 */
[----:B------:R-:W2:Y:S07]  /*f130*/  LDSM.16.MT88.4 R132, [R228+0x2900] ;  /* 0x00290000e484783b */ /* 0x000eae0000004200 */
[C---:B-1----:R-:W-:Y:S01]  /*f140*/  HMMA.16816.F32.BF16 R104, R152.reuse, R108, R4 ;  /* 0x0000006c9868723c */ /* 0x042fe20000041804 */
[----:B------:R-:W1:Y:S07]  /*f150*/  LDSM.16.MT88.4 R4, [R229+0x5900] ;  /* 0x00590000e504783b */ /* 0x000e6e0000004200 */
[C---:B------:R-:W-:Y:S01]  /*f160*/  HMMA.16816.F32.BF16 R108, R152.reuse, R110, R8 ;  /* 0x0000006e986c723c */ /* 0x040fe20000041808 */
[----:B------:R-:W1:Y:S07]  /*f170*/  LDSM.16.MT88.4 R8, [R228+0x5900] ;  /* 0x00590000e408783b */ /* 0x000e6e0000004200 */
[C---:B------:R-:W-:Y:S07]  /*f180*/  HMMA.16816.F32.BF16 R112, R152.reuse, R120, R12 ;  /* 0x000000789870723c */ /* 0x040fee000004180c */
[----:B------:R-:W-:Y:S02]  /*f190*/  MOV R15, R117 ;  /* 0x00000075000f7202 */ /* 0x000fe40000000f00 */
[C---:B------:R-:W-:Y:S01]  /*f1a0*/  HMMA.16816.F32.BF16 R116, R152.reuse, R122, R16 ;  /* 0x0000007a9874723c */ /* 0x040fe20000041810 */
[----:B------:R-:W-:Y:S07]  /*f1b0*/  LDSM.16.MT88.4 R16, [R226+0x8900] ;  /* 0x00890000e210783b */ /* 0x000fee0000004200 */
[C---:B----4-:R-:W-:Y:S07]  /*f1c0*/  HMMA.16816.F32.BF16 R120, R152.reuse, R124, R20 ;  /* 0x0000007c9878723c */ /* 0x050fee0000041814 */
[----:B------:R-:W-:Y:S01]  /*f1d0*/  MOV R23, R15 ;  /* 0x0000000f00177202 */ /* 0x000fe20000000f00 */
[C---:B------:R-:W-:Y:S01]  /*f1e0*/  HMMA.16816.F32.BF16 R124, R152.reuse, R126, R24 ;  /* 0x0000007e987c723c */ /* 0x040fe20000041818 */
[----:B------:R-:W4:Y:S03]  /*f1f0*/  LDSM.16.MT88.4 R12, [R225+0x8900] ;  /* 0x00890000e10c783b */ /* 0x000f260000004200 */
[----:B------:R-:W-:Y:S02]  /*f200*/  MOV R22, R129 ;  /* 0x0000008100167202 */ /* 0x000fe40000000f00 */
[----:B------:R-:W-:Y:S02]  /*f210*/  MOV R21, R128 ;  /* 0x0000008000157202 */ /* 0x000fe40000000f00 */
[----:B------:R-:W-:Y:S04]  /*f220*/  MOV R26, R131 ;  /* 0x00000083001a7202 */ /* 0x000fe80000000f00 */
[----:B------:R-:W-:Y:S02]  /*f230*/  MOV R27, R130 ;  /* 0x00000082001b7202 */ /* 0x000fe40000000f00 */
[C---:B--2---:R-:W-:Y:S03]  /*f240*/  HMMA.16816.F32.BF16 R128, R152.reuse, R132, R28 ;  /* 0x000000849880723c */ /* 0x044fe6000004181c */
[----:B------:R-:W-:Y:S02]  /*f250*/  MOV R20, R147 ;  /* 0x0000009300147202 */ /* 0x000fe40000000f00 */
[----:B------:R-:W-:Y:S02]  /*f260*/  MOV R24, R146 ;  /* 0x0000009200187202 */ /* 0x000fe40000000f00 */
[----:B------:R-:W-:Y:S01]  /*f270*/  MOV R25, R145 ;  /* 0x0000009100197202 */ /* 0x000fe20000000f00 */
[C---:B------:R-:W-:Y:S04]  /*f280*/  HMMA.16816.F32.BF16 R132, R152.reuse, R134, R32 ;  /* 0x000000869884723c */ /* 0x040fe80000041820 */
[----:B------:R-:W-:Y:S02]  /*f290*/  MOV R29, R139 ;  /* 0x0000008b001d7202 */ /* 0x000fe40000000f00 */
[----:B------:R-:W-:Y:S02]  /*f2a0*/  MOV R30, R138 ;  /* 0x0000008a001e7202 */ /* 0x000fe40000000f00 */
[----:B------:R-:W-:Y:S04]  /*f2b0*/  MOV R31, R137 ;  /* 0x00000089001f7202 */ /* 0x000fe80000000f00 */
[----:B------:R-:W-:Y:S02]  /*f2c0*/  MOV R35, R136 ;  /* 0x0000008800237202 */ /* 0x000fe40000000f00 */
[C---:B------:R-:W-:Y:S03]  /*f2d0*/  HMMA.16816.F32.BF16 R136, R152.reuse, R140, R36 ;  /* 0x0000008c9888723c */ /* 0x040fe60000041824 */
[----:B------:R-:W-:Y:S01]  /*f2e0*/  MOV R28, R144 ;  /* 0x00000090001c7202 */ /* 0x000fe20000000f00 */
[----:B------:R-:W-:Y:S04]  /*f2f0*/  FADD.FTZ R2, R35, R2 ;  /* 0x0000000223027221 */ /* 0x000fe80000010000 */
        /* <DEDUP_REMOVED lines=20> */
[----:B------:R-:W2:Y:S03]  /*f440*/  LDSM.16.MT88.4 R8, [R228+0x8900] ;  /* 0x00890000e408783b */ /* 0x000ea60000004200 */
[----:B------:R-:W-:Y:S02]  /*f450*/  FADD.FTZ R2, R20, R2 ;  /* 0x0000000214027221 */ /* 0x000fe40000010000 */
[----:B------:R-:W-:Y:S02]  /*f460*/  FADD.FTZ R0, R178, R0 ;  /* 0x00000000b2007221 */ /* 0x000fe40000010000 */
[C---:B----4-:R-:W-:Y:S04]  /*f470*/  HMMA.16816.F32.BF16 R68, R152.reuse, R12, R68 ;  /* 0x0000000c9844723c */ /* 0x050fe80000041844 */
        /* <DEDUP_REMOVED lines=14> */
[----:B------:R-:W-:Y:S01]  /*f560*/  FADD.FTZ R0, R168, R0 ;  /* 0x00000000a8007221 */ /* 0x000fe20000010000 */
[C---:B------:R-:W-:Y:S03]  /*f570*/  HMMA.16816.F32.BF16 R88, R152.reuse, R6, R88 ;  /* 0x000000069858723c */ /* 0x040fe60000041858 */
[----:B------:R-:W-:Y:S02]  /*f580*/  FADD.FTZ R2, R183, R2 ;  /* 0x00000002b7027221 */ /* 0x000fe40000010000 */
[----:B------:R-:W-:Y:S02]  /*f590*/  FADD.FTZ R0, R167, R0 ;  /* 0x00000000a7007221 */ /* 0x000fe40000010000 */
[----:B------:R-:W-:Y:S01]  /*f5a0*/  FADD.FTZ R2, R182, R2 ;  /* 0x00000002b6027221 */ /* 0x000fe20000010000 */
[C---:B--2---:R-:W-:Y:S04]  /*f5b0*/  HMMA.16816.F32.BF16 R92, R152.reuse, R8, R92 ;  /* 0x00000008985c723c */ /* 0x044fe8000004185c */
        /* <DEDUP_REMOVED lines=10> */
[----:B------:R-:W-:Y:S01]  /*f660*/  FADD.FTZ R0, R102, R0 ;  /* 0x0000000066007221 */ /* 0x000fe20000010000 */
[----:B------:R-:W-:Y:S02]  /*f670*/  MOV R102, R101 ;  /* 0x0000006500667202 */ /* 0x000fe40000000f00 */
[----:B------:R3:W-:Y:S04]  /*f680*/  STL [R1+0x8], R2 ;  /* 0x0000080201007387 */ /* 0x0007e80000100800 */
[----:B------:R3:W-:Y:S01]  /*f690*/  STL [R1+0xc], R0 ;  /* 0x00000c0001007387 */ /* 0x0007e20000100800 */
[----:B------:R-:W-:-:S05]  /*f6a0*/  @P0 BRA `(.L_x_507) ;  /* 0xffffbfd000000947 */ /* 0x000fca000383ffff */
.L_x_506:
[----:B-1-3--:R-:W2:Y:S04]  /*f6b0*/  LDL.LU R2, [R1+0x8] ;  /* 0x0000080001027983 */ /* 0x00aea80000300800 */
        /* <DEDUP_REMOVED lines=124> */
.L_x_502:
[----:B------:R-:W-:Y:S05]  /*fe80*/  @P1 BRA `(.L_x_508) ;  /* 0x000016b000001947 */ /* 0x000fea0003800000 */
        /* <DEDUP_REMOVED lines=151> */
.L_x_509:
        /* <DEDUP_REMOVED lines=139> */
.L_x_511:
[----:B---3--:R-:W-:Y:S05]  /*110b0*/  BSYNC B0 ;  /* 0x0000000000007941 */ /* 0x008fea0003800000 */
.L_x_510:
        /* <DEDUP_REMOVED lines=23> */
.L_x_513:
[----:B------:R-:W-:Y:S05]  /*11230*/  BSYNC B0 ;  /* 0x0000000000007941 */ /* 0x000fea0003800000 */
.L_x_512:
        /* <DEDUP_REMOVED lines=23> */
.L_x_515:
[----:B------:R-:W-:Y:S05]  /*113b0*/  BSYNC B0 ;  /* 0x0000000000007941 */ /* 0x000fea0003800000 */
.L_x_514:
        /* <DEDUP_REMOVED lines=24> */
.L_x_508:
        /* <DEDUP_REMOVED lines=19> */
.L_x_516:
        /* <DEDUP_REMOVED lines=42> */
.L_x_518:
[----:B------:R-:W-:Y:S05]  /*11910*/  BSYNC B0 ;  /* 0x0000000000007941 */ /* 0x000fea0003800000 */
.L_x_517:
        /* <DEDUP_REMOVED lines=66> */
.L_x_520:
[----:B------:R-:W-:Y:S05]  /*11d40*/  BSYNC B0 ;  /* 0x0000000000007941 */ /* 0x000fea0003800000 */
.L_x_519:
        /* <DEDUP_REMOVED lines=21> */
.L_x_522:
[----:B------:R-:W-:Y:S05]  /*11ea0*/  BSYNC B0 ;  /* 0x0000000000007941 */ /* 0x000fea0003800000 */
.L_x_521:
        /* <DEDUP_REMOVED lines=21> */
.L_x_524:
[----:B------:R-:W-:Y:S05]  /*12000*/  BSYNC B0 ;  /* 0x0000000000007941 */ /* 0x000fea0003800000 */
.L_x_523:
        /* <DEDUP_REMOVED lines=22> */
.L_x_525:
        /* <DEDUP_REMOVED lines=9> */
.L_x_1340:


//--------------------- .text._ZN7cutlass13device_kernelIN5flash19enable_sm80_to_sm89INS1_16FlashAttnFwdSm80INS1_25CollectiveMainloopFwdSm80ILi8ELi1ELb0EN4cute5tupleIJNS5_1CILi128EEENS7_ILi64EEENS7_ILi192EEEEEELi192ENS_10bfloat16_tEfNS_4arch4Sm80ELb1ELb0ELb1ELb1ELb0ELb1ELb1ELb0EEENS1_21CollectiveEpilogueFwdINS6_IJS8_SA_S9_EEENS6_IJNS7_ILi1EEESI_SI_EEESC_SE_Li256ELb1ELb1ELb0ELb0EEENS1_19SingleTileSchedulerILb1ELb0ELb1ELi128EEEEEEEEEvNT_6ParamsE --------------------------
	.section	.text._ZN7cutlass13device_kernelIN5flash19enable_sm80_to_sm89INS1_16FlashAttnFwdSm80INS1_25CollectiveMainloopFwdSm80ILi8ELi1ELb0EN4cute5tupleIJNS5_1CILi128EEENS7_ILi64EEENS7_ILi192EEEEEELi192ENS_10bfloat16_tEfNS_4arch4Sm80ELb1ELb0ELb1ELb1ELb0ELb1ELb1ELb0EEENS1_21CollectiveEpilogueFwdINS6_IJS8_SA_S9_EEENS6_IJNS7_ILi1EEESI_SI_EEESC_SE_Li256ELb1ELb1ELb0ELb0EEENS1_19SingleTileSchedulerILb1ELb0ELb1ELi128EEEEEEEEEvNT_6ParamsE,"ax",@progbits
	.sectioninfo	@"SHI_REGISTERS=254"
	.align	128
.text._ZN7cutlass13device_kernelIN5flash19enable_sm80_to_sm89INS1_16FlashAttnFwdSm80INS1_25CollectiveMainloopFwdSm80ILi8ELi1ELb0EN4cute5tupleIJNS5_1CILi128EEENS7_ILi64EEENS7_ILi192EEEEEELi192ENS_10bfloat16_tEfNS_4arch4Sm80ELb1ELb0ELb1ELb1ELb0ELb1ELb1ELb0EEENS1_21CollectiveEpilogueFwdINS6_IJS8_SA_S9_EEENS6_IJNS7_ILi1EEESI_SI_EEESC_SE_Li256ELb1ELb1ELb0ELb0EEENS1_19SingleTileSchedulerILb1ELb0ELb1ELi128EEEEEEEEEvNT_6ParamsE:
        .type           _ZN7cutlass13device_kernelIN5flash19enable_sm80_to_sm89INS1_16FlashAttnFwdSm80INS1_25CollectiveMainloopFwdSm80ILi8ELi1ELb0EN4cute5tupleIJNS5_1CILi128EEENS7_ILi64EEENS7_ILi192EEEEEELi192ENS_10bfloat16_tEfNS_4arch4Sm80ELb1ELb0ELb1ELb1ELb0ELb1ELb1ELb0EEENS1_21CollectiveEpilogueFwdINS6_IJS8_SA_S9_EEENS6_IJNS7_ILi1EEESI_SI_EEESC_SE_Li256ELb1ELb1ELb0ELb0EEENS1_19SingleTileSchedulerILb1ELb0ELb1ELi128EEEEEEEEEvNT_6ParamsE,@function
        .size           _ZN7cutlass13device_kernelIN5flash19enable_sm80_to_sm89INS1_16FlashAttnFwdSm80INS1_25CollectiveMainloopFwdSm80ILi8ELi1ELb0EN4cute5tupleIJNS5_1CILi128EEENS7_ILi64EEENS7_ILi192EEEEEELi192ENS_10bfloat16_tEfNS_4arch4Sm80ELb1ELb0ELb1ELb1ELb0ELb1ELb1ELb0EEENS1_21CollectiveEpilogueFwdINS6_IJS8_SA_S9_EEENS6_IJNS7_ILi1EEESI_SI_EEESC_SE_Li256ELb1ELb1ELb0ELb0EEENS1_19SingleTileSchedulerILb1ELb0ELb1ELi128EEEEEEEEEvNT_6ParamsE,(.L_x_1341 - _ZN7cutlass13device_kernelIN5flash19enable_sm80_to_sm89INS1_16FlashAttnFwdSm80INS1_25CollectiveMainloopFwdSm80ILi8ELi1ELb0EN4cute5tupleIJNS5_1CILi128EEENS7_ILi64EEENS7_ILi192EEEEEELi192ENS_10bfloat16_tEfNS_4arch4Sm80ELb1ELb0ELb1ELb1ELb0ELb1ELb1ELb0EEENS1_21CollectiveEpilogueFwdINS6_IJS8_SA_S9_EEENS6_IJNS7_ILi1EEESI_SI_EEESC_SE_Li256ELb1ELb1ELb0ELb0EEENS1_19SingleTileSchedulerILb1ELb0ELb1ELi128EEEEEEEEEvNT_6ParamsE)
        .other          _ZN7cutlass13device_kernelIN5flash19enable_sm80_to_sm89INS1_16FlashAttnFwdSm80INS1_25CollectiveMainloopFwdSm80ILi8ELi1ELb0EN4cute5tupleIJNS5_1CILi128EEENS7_ILi64EEENS7_ILi192EEEEEELi192ENS_10bfloat16_tEfNS_4arch4Sm80ELb1ELb0ELb1ELb1ELb0ELb1ELb1ELb0EEENS1_21CollectiveEpilogueFwdINS6_IJS8_SA_S9_EEENS6_IJNS7_ILi1EEESI_SI_EEESC_SE_Li256ELb1ELb1ELb0ELb0EEENS1_19SingleTileSchedulerILb1ELb0ELb1ELi128EEEEEEEEEvNT_6ParamsE,@"STO_CUDA_ENTRY STV_DEFAULT"
_ZN7cutlass13device_kernelIN5flash19enable_sm80_to_sm89INS1_16FlashAttnFwdSm80INS1_25CollectiveMainloopFwdSm80ILi8ELi1ELb0EN4cute5tupleIJNS5_1CILi128EEENS7_ILi64EEENS7_ILi192EEEEEELi192ENS_10bfloat16_tEfNS_4arch4Sm80ELb1ELb0ELb1ELb1ELb0ELb1ELb1ELb0EEENS1_21CollectiveEpilogueFwdINS6_IJS8_SA_S9_EEENS6_IJNS7_ILi1EEESI_SI_EEESC_SE_Li256ELb1ELb1ELb0ELb0EEENS1_19SingleTileSchedulerILb1ELb0ELb1ELi128EEEEEEEEEvNT_6ParamsE:
        /* <DEDUP_REMOVED lines=16> */
.L_x_527:
        /* <DEDUP_REMOVED lines=8> */
.L_x_529:
[----:B------:R-:W-:-:S04]  /*0180*/  MOV R0, c[0x0][0x54c] ;  /* 0x0001530000007a02 */ /* 0x000fc80000000f00 */
.L_x_528:
[----:B------:R-:W-:Y:S01]  /*0190*/  USHF.L.U32 UR4, UR4, 0x7, URZ ;  /* 0x0000000704047899 */ /* 0x000fe2000800063f */
[----:B-----5:R-:W-:-:S05]  /*01a0*/  IMAD R0, R0, c[0x0][0x548], RZ ;  /* 0x0001520000007a24 */ /* 0x020fca00078e02ff */
[----:B------:R-:W-:-:S04]  /*01b0*/  MOV R12, UR4 ;  /* 0x00000004000c7c02 */ /* 0x000fc80008000f00 */
[----:B------:R-:W-:-:S04]  /*01c0*/  ISETP.GE.AND P0, PT, R12, R0, PT ;  /* 0x000000000c00720c */ /* 0x000fc80003f06270 */
[----:B------:R-:W-:Y:S01]  /*01d0*/  SEL R243, R5, 0xffffffff, !P0 ;  /* 0xffffffff05f37807 */ /* 0x000fe20004000000 */
[----:B------:R-:W-:Y:S05]  /*01e0*/  BRA `(.L_x_530) ;  /* 0x0000013000007947 */ /* 0x000fea0003800000 */
.L_x_526:
[----:B------:R-:W-:-:S04]  /*01f0*/  ISETP.NE.U32.AND P0, PT, RZ, c[0x0][0x568], PT ;  /* 0x00015a00ff007a0c */ /* 0x000fc80003f05070 */
[----:B------:R-:W-:-:S13]  /*0200*/  ISETP.NE.AND.EX P0, PT, RZ, c[0x0][0x56c], PT, P0 ;  /* 0x00015b00ff007a0c */ /* 0x000fda0003f05300 */
[----:B------:R-:W-:Y:S05]  /*0210*/  @!P0 BRA `(.L_x_531) ;  /* 0x0000002000008947 */ /* 0x000fea0003800000 */
[----:B------:R1:W5:Y:S01]  /*0220*/  LDG.E R0, [R2.64] ;  /* 0x0000000602007981 */ /* 0x000362000c1e1900 */
[----:B------:R-:W-:Y:S05]  /*0230*/  BRA `(.L_x_532) ;  /* 0x0000009000007947 */ /* 0x000fea0003800000 */
.L_x_531:
        /* <DEDUP_REMOVED lines=8> */
.L_x_533:
[----:B------:R-:W-:-:S04]  /*02c0*/  MOV R0, c[0x0][0x54c] ;  /* 0x0001530000007a02 */ /* 0x000fc80000000f00 */
.L_x_532:
[----:B------:R-:W-:Y:S01]  /*02d0*/  USHF.L.U32 UR4, UR4, 0x7, URZ ;  /* 0x0000000704047899 */ /* 0x000fe2000800063f */
[----:B-----5:R-:W-:-:S05]  /*02e0*/  IMAD R0, R0, c[0x0][0x548], RZ ;  /* 0x0001520000007a24 */ /* 0x020fca00078e02ff */
[----:B------:R-:W-:-:S04]  /*02f0*/  MOV R12, UR4 ;  /* 0x00000004000c7c02 */ /* 0x000fc80008000f00 */
[----:B------:R-:W-:-:S04]  /*0300*/  ISETP.GE.AND P0, PT, R12, R0, PT ;  /* 0x000000000c00720c */ /* 0x000fc80003f06270 */
[----:B------:R-:W-:-:S04]  /*0310*/  SEL R243, R5, 0xffffffff, !P0 ;  /* 0xffffffff05f37807 */ /* 0x000fc80004000000 */
.L_x_530:
        /* <DEDUP_REMOVED lines=17> */
[----:B-1----:R-:W-:Y:S01]  /*0430*/  IMAD.WIDE R2, R243, R14, c[0x0][0x358] ;  /* 0x0000d600f3027625 */ /* 0x002fe200078e020e */
[----:B------:R-:W-:-:S03]  /*0440*/  ISETP.NE.AND.EX P3, PT, RZ, c[0x0][0x35c], PT, P3 ;  /* 0x0000d700ff007a0c */ /* 0x000fc60003f65330 */
[CC--:B------:R-:W-:Y:S01]  /*0450*/  @P0 IMAD.WIDE R8, R243.reuse, R14.reuse, c[0x0][0x360] ;  /* 0x0000d800f3080625 */ /* 0x0c0fe200078e020e */
[----:B------:R-:W1:Y:S03]  /*0460*/  S2R R251, SR_CTAID.Y ;  /* 0x0000000000fb7919 */ /* 0x000e660000002600 */
[----:B------:R-:W-:Y:S01]  /*0470*/  @P2 IMAD.WIDE R10, R243, R14, c[0x0][0x370] ;  /* 0x0000dc00f30a2625 */ /* 0x000fe200078e020e */
[----:B------:R2:W5:Y:S04]  /*0480*/  @P0 LDG.E R242, [R8.64] ;  /* 0x0000000608f20981 */ /* 0x000568000c1e1900 */
[----:B------:R2:W5:Y:S04]  /*0490*/  @P1 LDG.E R145, [R6.64] ;  /* 0x0000000606911981 */ /* 0x000568000c1e1900 */
[----:B------:R2:W5:Y:S04]  /*04a0*/  @P6 LDG.E R147, [R4.64] ;  /* 0x0000000604936981 */ /* 0x000568000c1e1900 */
[----:B------:R2:W5:Y:S01]  /*04b0*/  @P3 LDG.E R13, [R2.64] ;  /* 0x00000006020d3981 */ /* 0x000562000c1e1900 */
[----:B------:R-:W-:-:S03]  /*04c0*/  IMAD.MOV.U32 R94, RZ, RZ, c[0x0][0x228] ;  /* 0x00008a00ff5e7624 */ /* 0x000fc600078e00ff */
[----:B------:R3:W5:Y:S01]  /*04d0*/  @P2 LDG.E R146, [R10.64] ;  /* 0x000000060a922981 */ /* 0x000762000c1e1900 */
[----:B-1----:R-:W-:Y:S01]  /*04e0*/  SHF.R.S32.HI R164, RZ, 0x1f, R251 ;  /* 0x0000001fffa47819 */ /* 0x002fe200000114fb */
[----:B---3--:R-:W-:Y:S01]  /*04f0*/  IMAD.MOV.U32 R11, RZ, RZ, c[0x0][0x1d0] ;  /* 0x00007400ff0b7624 */ /* 0x008fe200078e00ff */
[----:B------:R-:W-:Y:S05]  /*0500*/  @P0 BRA `(.L_x_534) ;  /* 0x0000004000000947 */ /* 0x000fea0003800000 */
[----:B--2---:R-:W-:Y:S05]  /*0510*/  @!P1 BRA `(.L_x_534) ;  /* 0x0000003000009947 */ /* 0x004fea0003800000 */
[----:B------:R1:W2:Y:S04]  /*0520*/  LDG.E R0, [R6.64] ;  /* 0x0000000606007981 */ /* 0x0002a8000c1e1900 */
[----:B-1----:R-:W2:Y:S02]  /*0530*/  LDG.E R6, [R6.64+0x4] ;  /* 0x0000040606067981 */ /* 0x002ea4000c1e1900 */
[----:B--2--5:R-:W-:Y:S02]  /*0540*/  IADD3 R242, -R0, R6, RZ ;  /* 0x0000000600f27210 */ /* 0x024fe40007ffe1ff */
.L_x_534:
[----:B--2---:R-:W-:-:S04]  /*0550*/  ISETP.NE.U32.AND P0, PT, RZ, c[0x0][0x368], PT ;  /* 0x0000da00ff007a0c */ /* 0x004fc80003f05070 */
[----:B------:R-:W-:-:S13]  /*0560*/  ISETP.NE.AND.EX P0, PT, RZ, c[0x0][0x36c], PT, P0 ;  /* 0x0000db00ff007a0c */ /* 0x000fda0003f05300 */
[----:B------:R-:W-:Y:S05]  /*0570*/  @!P0 BRA `(.L_x_535) ;  /* 0x0000003000008947 */ /* 0x000fea0003800000 */
[----:B------:R-:W-:-:S05]  /*0580*/  IMAD.WIDE R4, R243, R14, c[0x0][0x368] ;  /* 0x0000da00f3047625 */ /* 0x000fca00078e020e */
[----:B------:R1:W5:Y:S01]  /*0590*/  LDG.E R11, [R4.64] ;  /* 0x00000006040b7981 */ /* 0x000362000c1e1900 */
[----:B------:R-:W-:Y:S05]  /*05a0*/  BRA `(.L_x_536) ;  /* 0x0000004000007947 */ /* 0x000fea0003800000 */
.L_x_535:
[----:B------:R-:W-:Y:S05]  /*05b0*/  @!P6 BRA `(.L_x_536) ;  /* 0x000000300000e947 */ /* 0x000fea0003800000 */
[----:B------:R1:W2:Y:S04]  /*05c0*/  LDG.E R0, [R4.64] ;  /* 0x0000000604007981 */ /* 0x0002a8000c1e1900 */
[----:B-1----:R-:W2:Y:S02]  /*05d0*/  LDG.E R4, [R4.64+0x4] ;  /* 0x0000040604047981 */ /* 0x002ea4000c1e1900 */
[----:B--2---:R-:W-:Y:S02]  /*05e0*/  IADD3 R11, -R0, R4, RZ ;  /* 0x00000004000b7210 */ /* 0x004fe40007ffe1ff */
.L_x_536:
[----:B-1----:R1:W2:Y:S04]  /*05f0*/  @P3 LDG.E R4, [R2.64] ;  /* 0x0000000602043981 */ /* 0x0022a8000c1e1900 */
[----:B------:R1:W2:Y:S01]  /*0600*/  @P3 LDG.E R0, [R2.64+0x4] ;  /* 0x0000040602003981 */ /* 0x0002a2000c1e1900 */
[----:B------:R-:W-:Y:S01]  /*0610*/  ISETP.NE.U32.AND P0, PT, RZ, c[0x0][0x378], PT ;  /* 0x0000de00ff007a0c */ /* 0x000fe20003f05070 */
[----:B------:R-:W-:-:S02]  /*0620*/  IMAD.MOV.U32 R249, RZ, RZ, c[0x0][0x2c4] ;  /* 0x0000b100fff97624 */ /* 0x000fc400078e00ff */
[----:B-----5:R-:W-:Y:S01]  /*0630*/  IMAD.MOV.U32 R144, RZ, RZ, R11 ;  /* 0x000000ffff907224 */ /* 0x020fe200078e000b */
[----:B------:R-:W-:Y:S02]  /*0640*/  ISETP.NE.AND.EX P0, PT, RZ, c[0x0][0x37c], PT, P0 ;  /* 0x0000df00ff007a0c */ /* 0x000fe40003f05300 */
[----:B------:R-:W-:Y:S01]  /*0650*/  ISETP.NE.AND P1, PT, R249, 0x1, PT ;  /* 0x00000001f900780c */ /* 0x000fe20003f25270 */
[----:B------:R-:W-:Y:S02]  /*0660*/  IMAD.MOV.U32 R244, RZ, RZ, R12 ;  /* 0x000000fffff47224 */ /* 0x000fe400078e000c */
[----:B------:R-:W-:-:S08]  /*0670*/  IMAD.IADD R5, R11, 0x1, -R146 ;  /* 0x000000010b057824 */ /* 0x000fd000078e0a92 */
[----:B-1----:R-:W-:-:S05]  /*0680*/  @P0 IMAD.WIDE R2, R243, R14, c[0x0][0x378] ;  /* 0x0000de00f3020625 */ /* 0x002fca00078e020e */
[----:B------:R1:W5:Y:S01]  /*0690*/  @P0 LDG.E R144, [R2.64] ;  /* 0x0000000602900981 */ /* 0x000362000c1e1900 */
[----:B--2---:R-:W-:Y:S01]  /*06a0*/  @P3 IMAD.IADD R94, R0, 0x1, -R4 ;  /* 0x00000001005e3824 */ /* 0x004fe200078e0a04 */
[----:B------:R-:W-:Y:S02]  /*06b0*/  P2R R0, PR, RZ, 0x2 ;  /* 0x00000002ff007803 */ /* 0x000fe40000000000 */
[----:B------:R-:W-:Y:S01]  /*06c0*/  @P1 IADD3 R0, R244, 0x7f, RZ ;  /* 0x0000007ff4001810 */ /* 0x000fe20007ffe0ff */
[----:B------:R-:W-:-:S04]  /*06d0*/  IMAD.IADD R232, R5, 0x1, R94 ;  /* 0x0000000105e87824 */ /* 0x000fc800078e025e */
[----:B-1----:R-:W-:Y:S01]  /*06e0*/  @P1 IMAD.HI.U32 R2, R0, c[0x0][0x2c8], RZ ;  /* 0x0000b20000021a27 */ /* 0x002fe200078e00ff */
[----:B------:R-:W-:Y:S02]  /*06f0*/  IADD3 R0, R12, 0x7f, RZ ;  /* 0x0000007f0c007810 */ /* 0x000fe40007ffe0ff */
[C---:B------:R-:W-:Y:S02]  /*0700*/  IADD3 R152, R232.reuse, 0x40, -R242 ;  /* 0x00000040e8987810 */ /* 0x040fe40007ffe8f2 */
[----:B------:R-:W-:Y:S02]  /*0710*/  @P1 SHF.R.U32.HI R0, RZ, c[0x0][0x2cc], R2 ;  /* 0x0000b300ff001a19 */ /* 0x000fe40000011602 */
[----:B------:R-:W-:-:S03]  /*0720*/  IADD3 R2, R232, 0x3f, RZ ;  /* 0x0000003fe8027810 */ /* 0x000fc60007ffe0ff */
[----:B------:R-:W-:Y:S01]  /*0730*/  IMAD.IADD R0, R152, 0x1, R0 ;  /* 0x0000000198007824 */ /* 0x000fe200078e0200 */
[----:B------:R-:W-:-:S04]  /*0740*/  SHF.R.S32.HI R3, RZ, 0x1f, R2 ;  /* 0x0000001fff037819 */ /* 0x000fc80000011402 */
[----:B------:R-:W-:Y:S02]  /*0750*/  SHF.R.S32.HI R4, RZ, 0x1f, R0 ;  /* 0x0000001fff047819 */ /* 0x000fe40000011400 */
[----:B------:R-:W-:Y:S02]  /*0760*/  LEA.HI R2, R3, R2, RZ, 0x6 ;  /* 0x0000000203027211 */ /* 0x000fe400078f30ff */
[----:B------:R-:W-:Y:S02]  /*0770*/  LEA.HI R0, R4, R0, RZ, 0x6 ;  /* 0x0000000004007211 */ /* 0x000fe400078f30ff */
[----:B------:R-:W-:Y:S02]  /*0780*/  SHF.R.S32.HI R151, RZ, 0x6, R2 ;  /* 0x00000006ff977819 */ /* 0x000fe40000011402 */
[----:B------:R-:W-:-:S04]  /*0790*/  SHF.R.S32.HI R0, RZ, 0x6, R0 ;  /* 0x00000006ff007819 */ /* 0x000fc80000011400 */
[----:B------:R-:W-:Y:S01]  /*07a0*/  IMNMX R2, R151, R0, PT ;  /* 0x0000000097027217 */ /* 0x000fe20003800200 */
[----:B------:R-:W-:-:S04]  /*07b0*/  IMAD.MOV R0, RZ, RZ, -R5 ;  /* 0x000000ffff007224 */ /* 0x000fc800078e0a05 */
[----:B------:R-:W-:Y:S01]  /*07c0*/  IMAD R3, R2, 0x40, -R5 ;  /* 0x0000004002037824 */ /* 0x000fe200078e0a05 */
[----:B------:R-:W-:-:S04]  /*07d0*/  IMNMX R2, RZ, R0, !PT ;  /* 0x00000000ff027217 */ /* 0x000fc80007800200 */
[----:B------:R-:W-:Y:S02]  /*07e0*/  IMNMX R0, R3, R94, PT ;  /* 0x0000005e03007217 */ /* 0x000fe40003800200 */
[----:B------:R-:W-:Y:S02]  /*07f0*/  SHF.R.U32.HI R138, RZ, 0x6, R2 ;  /* 0x00000006ff8a7819 */ /* 0x000fe40000011602 */
[----:B------:R-:W-:-:S03]  /*0800*/  ISETP.GT.AND P0, PT, R0, R2, PT ;  /* 0x000000020000720c */ /* 0x000fc60003f04270 */
[----:B------:R-:W-:-:S10]  /*0810*/  IMAD.MOV.U32 R5, RZ, RZ, R138 ;  /* 0x000000ffff057224 */ /* 0x000fd400078e008a */
[----:B------:R-:W-:-:S04]  /*0820*/  @P0 IADD3 R0, R0, 0x3f, RZ ;  /* 0x0000003f00000810 */ /* 0x000fc80007ffe0ff */
[----:B------:R-:W-:-:S04]  /*0830*/  @P0 SHF.R.S32.HI R2, RZ, 0x1f, R0 ;  /* 0x0000001fff020819 */ /* 0x000fc80000011400 */
[----:B------:R-:W-:-:S04]  /*0840*/  @P0 LEA.HI R0, R2, R0, RZ, 0x6 ;  /* 0x0000000002000211 */ /* 0x000fc800078f30ff */
[----:B------:R-:W-:-:S04]  /*0850*/  @P0 SHF.R.S32.HI R5, RZ, 0x6, R0 ;  /* 0x00000006ff050819 */ /* 0x000fc80000011400 */
[----:B------:R-:W-:-:S13]  /*0860*/  ISETP.GT.AND P0, PT, R5, R138, PT ;  /* 0x0000008a0500720c */ /* 0x000fda0003f04270 */
[----:B------:R-:W-:Y:S05]  /*0870*/  @!P0 BRA `(.L_x_537) ;  /* 0x0000522000008947 */ /* 0x000fea0003800000 */
[----:B------:R-:W-:Y:S01]  /*0880*/  SHF.R.S32.HI R44, RZ, 0x1f, R162 ;  /* 0x0000001fff2c7819 */ /* 0x000fe200000114a2 */
[----:B------:R-:W-:Y:S01]  /*0890*/  IMAD R6, R164, c[0x0][0x240], RZ ;  /* 0x00009000a4067a24 */ /* 0x000fe200078e02ff */
[----:B------:R-:W-:Y:S01]  /*08a0*/  IADD3 R77, R5, -0x1, RZ ;  /* 0xffffffff054d7810 */ /* 0x000fe20007ffe0ff */
[----:B------:R-:W-:Y:S01]  /*08b0*/  IMAD.MOV.U32 R15, RZ, RZ, c[0x0][0x238] ;  /* 0x00008e00ff0f7624 */ /* 0x000fe200078e00ff */
[----:B------:R-:W-:Y:S01]  /*08c0*/  LEA.HI R2, R44, R162, RZ, 0x3 ;  /* 0x000000a22c027211 */ /* 0x000fe200078f18ff */
[----:B------:R-:W-:Y:S01]  /*08d0*/  IMAD.MOV.U32 R150, RZ, RZ, 0x6 ;  /* 0x00000006ff967424 */ /* 0x000fe200078e00ff */
[----:B------:R-:W-:Y:S01]  /*08e0*/  SEL R96, R243, RZ, !P3 ;  /* 0x000000fff3607207 */ /* 0x000fe20005800000 */
[C---:B------:R-:W-:Y:S01]  /*08f0*/  IMAD.SHL.U32 R158, R15.reuse, 0x40, RZ ;  /* 0x000000400f9e7824 */ /* 0x040fe200078e00ff */
[----:B------:R-:W-:Y:S01]  /*0900*/  LOP3.LUT R0, R2, 0x1ffffff8, RZ, 0xc0, !PT ;  /* 0x1ffffff802007812 */ /* 0x000fe200078ec0ff */
[----:B------:R-:W-:Y:S01]  /*0910*/  IMAD.MOV.U32 R153, RZ, RZ, 0x5 ;  /* 0x00000005ff997424 */ /* 0x000fe200078e00ff */
[----:B------:R-:W-:Y:S01]  /*0920*/  SHF.R.S32.HI R4, RZ, 0x3, R2 ;  /* 0x00000003ff047819 */ /* 0x000fe20000011402 */
[----:B------:R-:W-:Y:S01]  /*0930*/  IMAD.SHL.U32 R159, R15, 0x20, RZ ;  /* 0x000000200f9f7824 */ /* 0x000fe200078e00ff */
[----:B------:R-:W-:Y:S01]  /*0940*/  SHF.R.S32.HI R2, RZ, 0x1f, R13 ;  /* 0x0000001fff027819 */ /* 0x000fe2000001140d */
[----:B------:R-:W-:Y:S01]  /*0950*/  IMAD.IADD R0, R162, 0x1, -R0 ;  /* 0x00000001a2007824 */ /* 0x000fe200078e0a00 */
[----:B------:R-:W-:Y:S01]  /*0960*/  IADD3 R137, P0, R4, R13, RZ ;  /* 0x0000000d04897210 */ /* 0x000fe20007f1e0ff */
[----:B------:R-:W-:Y:S01]  /*0970*/  IMAD.IADD R135, R94, 0x1, -R4 ;  /* 0x000000015e877824 */ /* 0x000fe200078e0a04 */
[----:B------:R-:W-:Y:S01]  /*0980*/  SHF.R.S32.HI R13, RZ, 0x1f, R243 ;  /* 0x0000001fff0d7819 */ /* 0x000fe200000114f3 */
[----:B------:R-:W-:Y:S01]  /*0990*/  IMAD.SHL.U32 R8, R0, 0x8, RZ ;  /* 0x0000000800087824 */ /* 0x000fe200078e00ff */
[C---:B------:R-:W-:Y:S01]  /*09a0*/  LEA.HI.X.SX32 R143, R4.reuse, R2, 0x1, P0 ;  /* 0x00000002048f7211 */ /* 0x040fe200000f0eff */
[----:B------:R-:W-:Y:S01]  /*09b0*/  IMAD R10, R77, -0x40, R135 ;  /* 0xffffffc04d0a7824 */ /* 0x000fe200078e0287 */
[----:B------:R-:W-:Y:S01]  /*09c0*/  SEL R22, R13, RZ, !P3 ;  /* 0x000000ff0d167207 */ /* 0x000fe20005800000 */
[----:B------:R-:W-:Y:S01]  /*09d0*/  IMAD.SHL.U32 R5, R4, 0x40, RZ ;  /* 0x0000004004057824 */ /* 0x000fe200078e00ff */
[----:B------:R-:W-:Y:S01]  /*09e0*/  SHF.R.S32.HI R9, RZ, 0x1f, R8 ;  /* 0x0000001fff097819 */ /* 0x000fe20000011408 */
[----:B------:R-:W-:Y:S01]  /*09f0*/  IMAD R0, R143, c[0x0][0x238], RZ ;  /* 0x00008e008f007a24 */ /* 0x000fe200078e02ff */
[----:B------:R-:W-:-:S02]  /*0a00*/  SHF.L.U64.HI R154, R15, R150, c[0x0][0x23c] ;  /* 0x00008f000f9a7619 */ /* 0x000fc40000010296 */
[----:B------:R-:W-:Y:S01]  /*0a10*/  ISETP.GE.AND P1, PT, R10, 0x1, PT ;  /* 0x000000010a00780c */ /* 0x000fe20003f26270 */
[C---:B------:R-:W-:Y:S01]  /*0a20*/  IMAD R0, R137.reuse, c[0x0][0x23c], R0 ;  /* 0x00008f0089007a24 */ /* 0x040fe200078e0200 */
[----:B------:R-:W-:Y:S01]  /*0a30*/  LEA.HI R12, R44, R162, RZ, 0x6 ;  /* 0x000000a22c0c7211 */ /* 0x000fe200078f30ff */
[----:B------:R-:W-:Y:S01]  /*0a40*/  IMAD.WIDE.U32 R2, R137, c[0x0][0x238], R8 ;  /* 0x00008e0089027a25 */ /* 0x000fe200078e0008 */
[----:B------:R-:W-:Y:S02]  /*0a50*/  ISETP.GE.AND P5, PT, R8, c[0x0][0x1d4], PT ;  /* 0x0000750008007a0c */ /* 0x000fe40003fa6270 */
[----:B------:R-:W-:Y:S01]  /*0a60*/  SHF.L.U64.HI R153, R15, R153, c[0x0][0x23c] ;  /* 0x00008f000f997619 */ /* 0x000fe20000010299 */
[----:B------:R-:W-:Y:S02]  /*0a70*/  IMAD.IADD R3, R3, 0x1, R0 ;  /* 0x0000000103037824 */ /* 0x000fe400078e0200 */
[C---:B------:R-:W-:Y:S01]  /*0a80*/  IMAD R0, R251.reuse, c[0x0][0x244], R6 ;  /* 0x00009100fb007a24 */ /* 0x040fe200078e0206 */
[----:B------:R-:W-:Y:S01]  /*0a90*/  SHF.R.S32.HI R6, RZ, 0x1f, R77 ;  /* 0x0000001fff067819 */ /* 0x000fe2000001144d */
[----:B------:R-:W-:-:S04]  /*0aa0*/  IMAD.WIDE.U32 R2, R251, c[0x0][0x240], R2 ;  /* 0x00009000fb027a25 */ /* 0x000fc800078e0002 */
[----:B------:R-:W-:Y:S02]  /*0ab0*/  IMAD.IADD R3, R3, 0x1, R0 ;  /* 0x0000000103037824 */ /* 0x000fe400078e0200 */
[----:B------:R-:W-:Y:S02]  /*0ac0*/  IMAD R0, R22, c[0x0][0x248], RZ ;  /* 0x0000920016007a24 */ /* 0x000fe400078e02ff */
[----:B------:R-:W-:-:S04]  /*0ad0*/  IMAD.WIDE.U32 R114, R96, c[0x0][0x248], R2 ;  /* 0x0000920060727a25 */ /* 0x000fc800078e0002 */
[----:B------:R-:W-:Y:S01]  /*0ae0*/  IMAD R4, R96, c[0x0][0x24c], R0 ;  /* 0x0000930060047a24 */ /* 0x000fe200078e0200 */
[----:B------:R-:W-:Y:S01]  /*0af0*/  LOP3.LUT R0, R5, 0x1c0, RZ, 0xc0, !PT ;  /* 0x000001c005007812 */ /* 0x000fe200078ec0ff */
[----:B------:R-:W-:Y:S02]  /*0b00*/  IMAD R2, R154, R77, RZ ;  /* 0x0000004d9a027224 */ /* 0x000fe400078e02ff */
[----:B------:R-:W-:Y:S01]  /*0b10*/  IMAD.IADD R103, R115, 0x1, R4 ;  /* 0x0000000173677824 */ /* 0x000fe200078e0204 */
[----:B------:R-:W-:Y:S01]  /*0b20*/  LOP3.LUT R3, R0, 0x38, R8, 0xf8, !PT ;  /* 0x0000003800037812 */ /* 0x000fe200078ef808 */
[----:B------:R-:W-:Y:S01]  /*0b30*/  IMAD.MOV.U32 R102, RZ, RZ, R114 ;  /* 0x000000ffff667224 */ /* 0x000fe200078e0072 */
[----:B------:R-:W-:Y:S01]  /*0b40*/  SHF.R.U32.HI R0, RZ, 0x3, R0 ;  /* 0x00000003ff007819 */ /* 0x000fe20000011600 */
[-C--:B------:R-:W-:Y:S01]  /*0b50*/  IMAD R2, R6, R158.reuse, R2 ;  /* 0x0000009e06027224 */ /* 0x080fe200078e0202 */
[----:B------:R-:W-:Y:S01]  /*0b60*/  IADD3 R6, R8, 0x80, RZ ;  /* 0x0000008008067810 */ /* 0x000fe20007ffe0ff */
[----:B------:R-:W-:Y:S01]  /*0b70*/  IMAD.WIDE.U32 R4, R77, R158, R102 ;  /* 0x0000009e4d047225 */ /* 0x000fe200078e0066 */
[----:B------:R-:W-:-:S02]  /*0b80*/  LOP3.LUT R7, R3, R0, RZ, 0x3c, !PT ;  /* 0x0000000003077212 */ /* 0x000fc400078e3cff */
[----:B------:R-:W-:Y:S01]  /*0b90*/  IADD3 R3, R8, 0x40, RZ ;  /* 0x0000004008037810 */ /* 0x000fe20007ffe0ff */
[----:B------:R-:W-:Y:S01]  /*0ba0*/  IMAD.IADD R0, R5, 0x1, R2 ;  /* 0x0000000105007824 */ /* 0x000fe200078e0202 */
[----:B------:R-:W-:Y:S01]  /*0bb0*/  @P1 LEA R2, P0, R4, c[0x0][0x220], 0x1 ;  /* 0x0000880004021a11 */ /* 0x000fe200078008ff */
[----:B------:R-:W-:Y:S01]  /*0bc0*/  IMAD.SHL.U32 R5, R12, 0x8, RZ ;  /* 0x000000080c057824 */ /* 0x000fe200078e00ff */
[----:B------:R-:W-:Y:S02]  /*0bd0*/  ISETP.GE.AND P4, PT, R3, c[0x0][0x1d4], PT ;  /* 0x0000750003007a0c */ /* 0x000fe40003f86270 */
[----:B------:R-:W-:Y:S02]  /*0be0*/  ISETP.GE.AND P3, PT, R6, c[0x0][0x1d4], PT ;  /* 0x0000750006007a0c */ /* 0x000fe40003f66270 */
[----:B------:R-:W-:Y:S02]  /*0bf0*/  @P1 LEA.HI.X R3, R4, c[0x0][0x224], R0, 0x1, P0 ;  /* 0x0000890004031a11 */ /* 0x000fe400000f0c00 */
[----:B------:R-:W-:-:S02]  /*0c00*/  ISETP.GT.AND P0, PT, R10, 0x20, PT ;  /* 0x000000200a00780c */ /* 0x000fc40003f04270 */
[----:B------:R-:W-:-:S05]  /*0c10*/  LOP3.LUT R5, R7, 0xfffffe00, R5, 0xf8, !PT ;  /* 0xfffffe0007057812 */ /* 0x000fca00078ef805 */
[----:B------:R-:W-:-:S05]  /*0c20*/  IMAD.SHL.U32 R83, R5, 0x2, RZ ;  /* 0x0000000205537824 */ /* 0x000fca00078e00ff */
[----:B------:R-:W-:Y:S01]  /*0c30*/  @!PT LDS RZ, [RZ] ;  /* 0x00000000fffff984 */ /* 0x000fe20000000800 */
[----:B------:R-:W-:Y:S01]  /*0c40*/  @!PT LDS RZ, [RZ] ;  /* 0x00000000fffff984 */ /* 0x000fe20000000800 */
[----:B------:R-:W-:Y:S01]  /*0c50*/  @!PT LDS RZ, [RZ] ;  /* 0x00000000fffff984 */ /* 0x000fe20000000800 */
[----:B------:R1:W-:Y:S04]  /*0c60*/  @P1 LDGSTS.E.BYPASS.LTC128B.128 [R83+0x6100], [R2.64], !P5 ;  /* 0x0610000002531fae */ /* 0x0003e8000e901d46 */
[----:B------:R1:W-:Y:S04]  /*0c70*/  @P1 LDGSTS.E.BYPASS.LTC128B.128 [R83+0x8100], [R2.64+0x80], !P4 ;  /* 0x0810008002531fae */ /* 0x0003e8000e101d46 */
[----:B------:R1:W-:Y:S01]  /*0c80*/  @P1 LDGSTS.E.BYPASS.LTC128B.128 [R83+0xa100], [R2.64+0x100], !P3 ;  /* 0x0a10010002531fae */ /* 0x0003e2000d901d46 */
[----:B------:R-:W-:-:S05]  /*0c90*/  @P0 IADD3 R5, P1, R159, R4, RZ ;  /* 0x000000049f050210 */ /* 0x000fca0007f3e0ff */
[----:B------:R-:W-:Y:S01]  /*0ca0*/  @P0 IMAD.X R0, R153, 0x1, R0, P1 ;  /* 0x0000000199000824 */ /* 0x000fe200008e0600 */
[----:B------:R-:W-:-:S04]  /*0cb0*/  @P0 LEA R4, P1, R5, c[0x0][0x220], 0x1 ;  /* 0x0000880005040a11 */ /* 0x000fc800078208ff */
[----:B------:R-:W-:Y:S02]  /*0cc0*/  @P0 LEA.HI.X R5, R5, c[0x0][0x224], R0, 0x1, P1 ;  /* 0x0000890005050a11 */ /* 0x000fe400008f0c00 */
[----:B------:R-:W-:Y:S01]  /*0cd0*/  ISETP.NE.U32.AND P1, PT, RZ, c[0x0][0x340], PT ;  /* 0x0000d000ff007a0c */ /* 0x000fe20003f25070 */
[----:B------:R-:W-:Y:S01]  /*0ce0*/  IMAD.IADD R18, R147, 0x1, R11 ;  /* 0x0000000193127824 */ /* 0x000fe200078e020b */
[----:B------:R-:W-:Y:S01]  /*0cf0*/  LEA.HI R21, R44, R162, RZ, 0x2 ;  /* 0x000000a22c157211 */ /* 0x000fe200078f10ff */
[----:B------:R-:W-:Y:S01]  /*0d00*/  IMAD.MOV.U32 R163, RZ, RZ, c[0x0][0x27c] ;  /* 0x00009f00ffa37624 */ /* 0x000fe200078e00ff */
[----:B------:R-:W-:Y:S01]  /*0d10*/  ISETP.NE.AND.EX P1, PT, RZ, c[0x0][0x344], PT, P1 ;  /* 0x0000d100ff007a0c */ /* 0x000fe20003f25310 */
[----:B------:R2:W-:Y:S01]  /*0d20*/  @P0 LDGSTS.E.BYPASS.LTC128B.128 [R83+0x7100], [R4.64], !P5 ;  /* 0x0710000004530fae */ /* 0x0005e2000e901d46 */
[----:B------:R-:W-:Y:S02]  /*0d30*/  SHF.R.S32.HI R32, RZ, 0x1f, R18 ;  /* 0x0000001fff207819 */ /* 0x000fe40000011412 */
[----:B------:R-:W-:Y:S01]  /*0d40*/  LOP3.LUT R24, R21, 0xfffffffc, RZ, 0xc0, !PT ;  /* 0xfffffffc15187812 */ /* 0x000fe200078ec0ff */
[----:B------:R2:W-:Y:S08]  /*0d50*/  @P0 LDGSTS.E.BYPASS.LTC128B.128 [R83+0x9100], [R4.64+0x80], !P4 ;  /* 0x0910008004530fae */ /* 0x0005f0000e101d46 */
[----:B-1----:R-:W-:Y:S01]  /*0d60*/  @P1 IMAD.WIDE R2, R243, R14, c[0x0][0x340] ;  /* 0x0000d000f3021625 */ /* 0x002fe200078e020e */
[----:B------:R2:W-:Y:S01]  /*0d70*/  @P0 LDGSTS.E.BYPASS.LTC128B.128 [R83+0xb100], [R4.64+0x100], !P3 ;  /* 0x0b10010004530fae */ /* 0x0005e2000d901d46 */
[----:B------:R-:W-:-:S03]  /*0d80*/  ISETP.GE.AND P0, PT, R163, 0x1, PT ;  /* 0x00000001a300780c */ /* 0x000fc60003f06270 */
[----:B------:R-:W0:Y:S04]  /*0d90*/  LDGDEPBAR ;  /* 0x00000000000079af */ /* 0x000e280000000000 */
[----:B------:R1:W3:Y:S01]  /*0da0*/  @P1 LDG.E R0, [R2.64] ;  /* 0x0000000602001981 */ /* 0x0002e2000c1e1900 */
[----:B------:R-:W-:Y:S01]  /*0db0*/  IMAD R6, R32, c[0x0][0x1e0], RZ ;  /* 0x0000780020067a24 */ /* 0x000fe200078e02ff */
[----:B------:R-:W-:Y:S01]  /*0dc0*/  SHF.R.S32.HI R90, RZ, 0x2, R21 ;  /* 0x00000002ff5a7819 */ /* 0x000fe20000011415 */
[----:B------:R-:W-:Y:S01]  /*0dd0*/  IMAD.IADD R24, R162, 0x1, -R24 ;  /* 0x00000001a2187824 */ /* 0x000fe200078e0a18 */
[----:B------:R-:W-:Y:S01]  /*0de0*/  ULDC.U8 UR4, c[0x0][0x298] ;  /* 0x0000a60000047ab9 */ /* 0x000fe20000000000 */
[----:B------:R-:W-:Y:S01]  /*0df0*/  IMAD R6, R18, c[0x0][0x1e4], R6 ;  /* 0x0000790012067a24 */ /* 0x000fe200078e0206 */
[----:B------:R-:W-:Y:S01]  /*0e00*/  SHF.R.S32.HI R35, RZ, 0x1f, R90 ;  /* 0x0000001fff237819 */ /* 0x000fe2000001145a */
[----:B------:R-:W-:-:S02]  /*0e10*/  IMAD.SHL.U32 R30, R24, 0x4, RZ ;  /* 0x00000004181e7824 */ /* 0x000fc400078e00ff */
[----:B------:R-:W-:Y:S02]  /*0e20*/  IMAD.SHL.U32 R24, R24, 0x8, RZ ;  /* 0x0000000818187824 */ /* 0x000fe400078e00ff */
[----:B------:R-:W-:Y:S01]  /*0e30*/  IMAD R12, R164, c[0x0][0x260], RZ ;  /* 0x00009800a40c7a24 */ /* 0x000fe200078e02ff */
[----:B------:R-:W-:Y:S01]  /*0e40*/  IADD3 R34, R30, 0x20, RZ ;  /* 0x000000201e227810 */ /* 0x000fe20007ffe0ff */
[----:B------:R-:W-:Y:S01]  /*0e50*/  IMAD.WIDE.U32 R160, R90, c[0x0][0x1e0], RZ ;  /* 0x000078005aa07a25 */ /* 0x000fe200078e00ff */
[C---:B------:R-:W-:Y:S02]  /*0e60*/  IADD3 R33, R30.reuse, 0x40, RZ ;  /* 0x000000401e217810 */ /* 0x040fe40007ffe0ff */
[----:B------:R-:W-:Y:S01]  /*0e70*/  SHF.R.S32.HI R31, RZ, 0x1f, R30 ;  /* 0x0000001fff1f7819 */ /* 0x000fe2000001141e */
[C---:B------:R-:W-:Y:S01]  /*0e80*/  IMAD.IADD R26, R30.reuse, 0x1, R34 ;  /* 0x000000011e1a7824 */ /* 0x040fe200078e0222 */
[----:B------:R-:W-:Y:S01]  /*0e90*/  SHF.R.S32.HI R25, RZ, 0x1f, R24 ;  /* 0x0000001fff197819 */ /* 0x000fe20000011418 */
[----:B------:R-:W-:Y:S01]  /*0ea0*/  IMAD.IADD R27, R30, 0x1, R33 ;  /* 0x000000011e1b7824 */ /* 0x000fe200078e0221 */
[C---:B------:R-:W-:Y:S01]  /*0eb0*/  IADD3 R93, R24.reuse, 0x60, RZ ;  /* 0x00000060185d7810 */ /* 0x040fe20007ffe0ff */
[----:B------:R-:W-:Y:S01]  /*0ec0*/  IMAD R16, R35, c[0x0][0x280], RZ ;  /* 0x0000a00023107a24 */ /* 0x000fe200078e02ff */
[----:B------:R-:W-:Y:S01]  /*0ed0*/  IADD3 R92, R24, 0x80, RZ ;  /* 0x00000080185c7810 */ /* 0x000fe20007ffe0ff */
[----:B------:R-:W-:Y:S01]  /*0ee0*/  IMAD R17, R164, c[0x0][0x210], RZ ;  /* 0x00008400a4117a24 */ /* 0x000fe200078e02ff */
[----:B------:R-:W-:Y:S01]  /*0ef0*/  IADD3 R91, R24, 0xa0, RZ ;  /* 0x000000a0185b7810 */ /* 0x000fe20007ffe0ff */
[----:B-1----:R-:W-:-:S04]  /*0f00*/  IMAD.WIDE.U32 R2, R18, c[0x0][0x1e0], RZ ;  /* 0x0000780012027a25 */ /* 0x002fc800078e00ff */
[----:B------:R-:W-:Y:S02]  /*0f10*/  IMAD.IADD R7, R3, 0x1, R6 ;  /* 0x0000000103077824 */ /* 0x000fe400078e0206 */
[----:B------:R-:W-:Y:S02]  /*0f20*/  IMAD.MOV.U32 R6, RZ, RZ, R2 ;  /* 0x000000ffff067224 */ /* 0x000fe400078e0002 */
[----:B------:R-:W-:Y:S02]  /*0f30*/  IMAD R16, R90, c[0x0][0x284], R16 ;  /* 0x0000a1005a107a24 */ /* 0x000fe400078e0210 */
[----:B--2---:R-:W-:-:S04]  /*0f40*/  IMAD.WIDE.U32 R4, R251, c[0x0][0x1e8], R6 ;  /* 0x00007a00fb047a25 */ /* 0x004fc800078e0006 */
[C---:B------:R-:W-:Y:S02]  /*0f50*/  IMAD R7, R251.reuse, c[0x0][0x264], R12 ;  /* 0x00009900fb077a24 */ /* 0x040fe400078e020c */
[C---:B------:R-:W-:Y:S02]  /*0f60*/  IMAD R17, R251.reuse, c[0x0][0x214], R17 ;  /* 0x00008500fb117a24 */ /* 0x040fe400078e0211 */
[----:B------:R-:W-:-:S04]  /*0f70*/  IMAD.WIDE.U32 R14, R251, c[0x0][0x210], R24 ;  /* 0x00008400fb0e7a25 */ /* 0x000fc800078e0018 */
[----:B------:R-:W-:Y:S02]  /*0f80*/  IMAD.IADD R15, R15, 0x1, R17 ;  /* 0x000000010f0f7824 */ /* 0x000fe400078e0211 */
        /* <DEDUP_REMOVED lines=9> */
[----:B------:R-:W-:Y:S01]  /*1020*/  BAR.SYNC.DEFER_BLOCKING 0x0 ;  /* 0x0000000000007b1d */ /* 0x000fe20000010000 */
[--C-:B---3--:R-:W-:Y:S01]  /*1030*/  @P1 IMAD.MOV.U32 R2, RZ, RZ, R0.reuse ;  /* 0x000000ffff021224 */ /* 0x108fe200078e0000 */
[----:B------:R-:W-:Y:S01]  /*1040*/  @P1 SHF.R.S32.HI R3, RZ, 0x1f, R0 ;  /* 0x0000001fff031819 */ /* 0x000fe20000011400 */
[----:B------:R-:W-:Y:S01]  /*1050*/  @!P1 IMAD.MOV.U32 R2, RZ, RZ, R243 ;  /* 0x000000ffff029224 */ /* 0x000fe200078e00f3 */
[----:B------:R-:W-:Y:S01]  /*1060*/  P2R R0, PR, RZ, 0x1 ;  /* 0x00000001ff007803 */ /* 0x000fe20000000000 */
[----:B------:R-:W-:Y:S01]  /*1070*/  @!P1 IMAD.MOV.U32 R3, RZ, RZ, R13 ;  /* 0x000000ffff039224 */ /* 0x000fe200078e000d */
[----:B------:R-:W-:Y:S01]  /*1080*/  ISETP.GE.AND P0, PT, R24, c[0x0][0x27c], PT ;  /* 0x00009f0018007a0c */ /* 0x000fe20003f06270 */
[----:B------:R-:W-:Y:S01]  /*1090*/  IMAD.WIDE.U32 R12, R90, c[0x0][0x280], R30 ;  /* 0x0000a0005a0c7a25 */ /* 0x000fe200078e001e */
[----:B------:R-:W-:-:S02]  /*10a0*/  SEL R112, R2, RZ, !P6 ;  /* 0x000000ff02707207 */ /* 0x000fc40007000000 */
[----:B------:R-:W-:Y:S01]  /*10b0*/  SEL R43, R3, RZ, !P6 ;  /* 0x000000ff032b7207 */ /* 0x000fe20007000000 */
[----:B------:R-:W-:Y:S01]  /*10c0*/  IMAD.SHL.U32 R2, R163, 0x2, RZ ;  /* 0x00000002a3027824 */ /* 0x000fe200078e00ff */
[----:B------:R-:W-:Y:S01]  /*10d0*/  SEL R11, RZ, c[0x0][0x27c], !P0 ;  /* 0x00009f00ff0b7a07 */ /* 0x000fe20004000000 */
[----:B------:R-:W-:Y:S01]  /*10e0*/  IMAD R3, R164, c[0x0][0x1e8], RZ ;  /* 0x00007a00a4037a24 */ /* 0x000fe200078e02ff */
[----:B------:R-:W-:Y:S01]  /*10f0*/  ISETP.GE.AND P1, PT, R26, c[0x0][0x27c], PT ;  /* 0x00009f001a007a0c */ /* 0x000fe20003f26270 */
[----:B------:R-:W-:Y:S01]  /*1100*/  IMAD.MOV.U32 R40, RZ, RZ, R12 ;  /* 0x000000ffff287224 */ /* 0x000fe200078e000c */
[C---:B------:R-:W-:Y:S01]  /*1110*/  IADD3 R20, -R2.reuse, c[0x0][0x1d4], RZ ;  /* 0x0000750002147a10 */ /* 0x040fe20007ffe1ff */
[----:B------:R-:W-:Y:S01]  /*1120*/  IMAD R0, R251, c[0x0][0x1ec], R3 ;  /* 0x00007b00fb007a24 */ /* 0x000fe200078e0203 */
[----:B------:R-:W-:Y:S01]  /*1130*/  ISETP.NE.AND P6, PT, RZ, UR4, PT ;  /* 0x00000004ff007c0c */ /* 0x000fe2000bfc5270 */
[----:B------:R-:W-:Y:S01]  /*1140*/  IMAD.IADD R41, R13, 0x1, R16 ;  /* 0x000000010d297824 */ /* 0x000fe200078e0210 */
[-C--:B------:R-:W-:Y:S01]  /*1150*/  SEL R10, R2, R20.reuse, !P0 ;  /* 0x00000014020a7207 */ /* 0x080fe20004000000 */
[----:B------:R-:W-:Y:S01]  /*1160*/  IMAD.IADD R5, R5, 0x1, R0 ;  /* 0x0000000105057824 */ /* 0x000fe200078e0200 */
[----:B------:R-:W-:Y:S01]  /*1170*/  ISETP.GE.AND P0, PT, R27, c[0x0][0x27c], PT ;  /* 0x00009f001b007a0c */ /* 0x000fe20003f06270 */
[----:B------:R-:W-:Y:S01]  /*1180*/  IMAD.IADD R0, R24, 0x1, R11 ;  /* 0x0000000118007824 */ /* 0x000fe200078e020b */
[----:B------:R-:W-:Y:S01]  /*1190*/  SHF.R.S32.HI R6, RZ, 0x1f, R10 ;  /* 0x0000001fff067819 */ /* 0x000fe2000001140a */
[----:B------:R-:W-:Y:S01]  /*11a0*/  IMAD.WIDE.U32 R86, R112, c[0x0][0x1f0], R4 ;  /* 0x00007c0070567a25 */ /* 0x000fe200078e0004 */
[----:B------:R-:W-:-:S02]  /*11b0*/  SEL R19, R2, R20, !P1 ;  /* 0x0000001402137207 */ /* 0x000fc40004800000 */
[----:B------:R-:W-:Y:S01]  /*11c0*/  LEA.HI R37, R6, R10, RZ, 0x4 ;  /* 0x0000000a06257211 */ /* 0x000fe200078f20ff */
[----:B------:R-:W-:Y:S01]  /*11d0*/  IMAD.WIDE.U32 R10, R90, c[0x0][0x290], R30 ;  /* 0x0000a4005a0a7a25 */ /* 0x000fe200078e001e */
[----:B------:R-:W-:Y:S02]  /*11e0*/  SHF.R.S32.HI R6, RZ, 0x1f, R0 ;  /* 0x0000001fff067819 */ /* 0x000fe40000011400 */
[----:B------:R-:W-:Y:S01]  /*11f0*/  SEL R20, R2, R20, !P0 ;  /* 0x0000001402147207 */ /* 0x000fe20004000000 */
[----:B------:R-:W-:Y:S01]  /*1200*/  IMAD.WIDE.U32 R2, R251, c[0x0][0x260], R8 ;  /* 0x00009800fb027a25 */ /* 0x000fe200078e0008 */
[CC--:B------:R-:W-:Y:S02]  /*1210*/  LEA.HI R42, R6.reuse, R0.reuse, RZ, 0x3 ;  /* 0x00000000062a7211 */ /* 0x0c0fe400078f18ff */
[----:B------:R-:W-:Y:S01]  /*1220*/  LEA.HI R36, R6, R0, RZ, 0x6 ;  /* 0x0000000006247211 */ /* 0x000fe200078f30ff */
[----:B------:R-:W-:Y:S01]  /*1230*/  IMAD R0, R35, c[0x0][0x290], RZ ;  /* 0x0000a40023007a24 */ /* 0x000fe200078e02ff */
[----:B------:R-:W-:Y:S01]  /*1240*/  SEL R4, RZ, c[0x0][0x27c], !P0 ;  /* 0x00009f00ff047a07 */ /* 0x000fe20004000000 */
[----:B------:R-:W-:Y:S01]  /*1250*/  IMAD.IADD R3, R3, 0x1, R7 ;  /* 0x0000000103037824 */ /* 0x000fe200078e0207 */
[----:B------:R-:W-:Y:S01]  /*1260*/  LOP3.LUT R117, R42, 0xfffffff8, RZ, 0xc0, !PT ;  /* 0xfffffff82a757812 */ /* 0x000fe200078ec0ff */
[----:B------:R-:W-:-:S02]  /*1270*/  IMAD R0, R90, c[0x0][0x294], R0 ;  /* 0x0000a5005a007a24 */ /* 0x000fc400078e0200 */
[----:B------:R-:W-:Y:S01]  /*1280*/  IMAD.WIDE.U32 R6, R90, c[0x0][0x290], R24 ;  /* 0x0000a4005a067a25 */ /* 0x000fe200078e0018 */
[----:B------:R-:W-:-:S03]  /*1290*/  SHF.R.S32.HI R131, RZ, 0x1f, R117 ;  /* 0x0000001fff837819 */ /* 0x000fc60000011475 */
[----:B------:R-:W-:Y:S02]  /*12a0*/  IMAD.IADD R39, R11, 0x1, R0 ;  /* 0x000000010b277824 */ /* 0x000fe400078e0200 */
[----:B------:R-:W-:Y:S01]  /*12b0*/  IMAD.IADD R23, R0, 0x1, R7 ;  /* 0x0000000100177824 */ /* 0x000fe200078e0207 */
[----:B------:R-:W-:Y:S01]  /*12c0*/  SEL R7, RZ, c[0x0][0x27c], !P1 ;  /* 0x00009f00ff077a07 */ /* 0x000fe20004800000 */
[----:B------:R-:W-:Y:S01]  /*12d0*/  IMAD R0, R22, c[0x0][0x268], RZ ;  /* 0x00009a0016007a24 */ /* 0x000fe200078e02ff */
[----:B------:R-:W-:Y:S01]  /*12e0*/  IADD3 R142, P1, R18, R90, RZ ;  /* 0x0000005a128e7210 */ /* 0x000fe20007f3e0ff */
[----:B------:R-:W-:Y:S01]  /*12f0*/  IMAD.MOV.U32 R22, RZ, RZ, R6 ;  /* 0x000000ffff167224 */ /* 0x000fe200078e0006 */
[----:B------:R-:W-:Y:S01]  /*1300*/  SHF.R.S32.HI R6, RZ, 0x1f, R21 ;  /* 0x0000001fff067819 */ /* 0x000fe20000011415 */
[C---:B------:R-:W-:Y:S01]  /*1310*/  IMAD R99, R96.reuse, c[0x0][0x26c], R0 ;  /* 0x00009b0060637a24 */ /* 0x040fe200078e0200 */
[----:B------:R-:W-:Y:S01]  /*1320*/  SHF.R.S32.HI R0, RZ, 0x1f, R19 ;  /* 0x0000001fff007819 */ /* 0x000fe20000011413 */
[----:B------:R-:W-:Y:S01]  /*1330*/  IMAD.WIDE.U32 R96, R96, c[0x0][0x268], R2 ;  /* 0x00009a0060607a25 */ /* 0x000fe200078e0002 */
[----:B------:R-:W-:-:S02]  /*1340*/  SHF.R.S32.HI R2, RZ, 0x1f, R20 ;  /* 0x0000001fff027819 */ /* 0x000fc40000011414 */
[----:B------:R-:W-:Y:S01]  /*1350*/  LEA.HI R19, R0, R19, RZ, 0x4 ;  /* 0x0000001300137211 */ /* 0x000fe200078f20ff */
[----:B------:R-:W-:Y:S01]  /*1360*/  IMAD R0, R35, c[0x0][0x1e0], RZ ;  /* 0x0000780023007a24 */ /* 0x000fe200078e02ff */
[----:B------:R-:W-:Y:S01]  /*1370*/  LEA.HI R6, R6, R90, RZ, 0x3 ;  /* 0x0000005a06067211 */ /* 0x000fe200078f18ff */
[----:B------:R-:W-:Y:S01]  /*1380*/  IMAD R3, R43, c[0x0][0x1f0], RZ ;  /* 0x00007c002b037a24 */ /* 0x000fe200078e02ff */
[----:B------:R-:W-:Y:S01]  /*1390*/  LEA.HI R20, R2, R20, RZ, 0x4 ;  /* 0x0000001402147211 */ /* 0x000fe200078f20ff */
[----:B------:R-:W-:Y:S02]  /*13a0*/  IMAD R0, R90, c[0x0][0x1e4], R0 ;  /* 0x000079005a007a24 */ /* 0x000fe400078e0200 */
[----:B------:R-:W-:Y:S01]  /*13b0*/  IMAD R2, R112, c[0x0][0x1f4], R3 ;  /* 0x00007d0070027a24 */ /* 0x000fe200078e0203 */
[----:B------:R-:W-:Y:S01]  /*13c0*/  LOP3.LUT R3, R6, 0xfffffff8, RZ, 0xc0, !PT ;  /* 0xfffffff806037812 */ /* 0x000fe200078ec0ff */
[----:B------:R-:W-:Y:S02]  /*13d0*/  IMAD.IADD R136, R161, 0x1, R0 ;  /* 0x00000001a1887824 */ /* 0x000fe400078e0200 */
[----:B------:R-:W-:-:S02]  /*13e0*/  IMAD.IADD R0, R7, 0x1, R26 ;  /* 0x0000000107007824 */ /* 0x000fc400078e021a */
[----:B------:R-:W-:Y:S01]  /*13f0*/  IMAD.X R141, R32, 0x1, R35, P1 ;  /* 0x00000001208d7824 */ /* 0x000fe200008e0623 */
[----:B------:R-:W-:Y:S01]  /*1400*/  IADD3 R140, P1, P0, R86, R160, R24 ;  /* 0x000000a0568c7210 */ /* 0x000fe2000783e018 */
[----:B------:R-:W-:Y:S01]  /*1410*/  IMAD.IADD R88, R87, 0x1, R2 ;  /* 0x0000000157587824 */ /* 0x000fe200078e0202 */
[----:B------:R-:W-:Y:S01]  /*1420*/  IADD3 R35, R30, 0x50, RZ ;  /* 0x000000501e237810 */ /* 0x000fe20007ffe0ff */
[----:B------:R-:W-:Y:S02]  /*1430*/  IMAD.IADD R3, R90, 0x1, -R3 ;  /* 0x000000015a037824 */ /* 0x000fe400078e0a03 */
[----:B------:R-:W-:Y:S01]  /*1440*/  IMAD.IADD R2, R4, 0x1, R27 ;  /* 0x0000000104027824 */ /* 0x000fe200078e021b */
[----:B------:R-:W-:Y:S01]  /*1450*/  SHF.R.S32.HI R4, RZ, 0x1f, R0 ;  /* 0x0000001fff047819 */ /* 0x000fe20000011400 */
[C---:B------:R-:W-:Y:S01]  /*1460*/  IMAD.SHL.U32 R5, R3.reuse, 0x40, RZ ;  /* 0x0000004003057824 */ /* 0x040fe200078e00ff */
[--C-:B------:R-:W-:Y:S01]  /*1470*/  IADD3.X R139, R88, R136, R25.reuse, P1, P0 ;  /* 0x00000088588b7210 */ /* 0x100fe20000fe0419 */
[----:B------:R-:W-:Y:S01]  /*1480*/  IMAD.WIDE.U32 R8, R90, c[0x0][0x280], R24 ;  /* 0x0000a0005a087a25 */ /* 0x000fe200078e0018 */
[----:B------:R-:W-:-:S02]  /*1490*/  LOP3.LUT P0, RZ, R3, 0x4, RZ, 0xc0, !PT ;  /* 0x0000000403ff7812 */ /* 0x000fc4000780c0ff */
[-C--:B------:R-:W-:Y:S01]  /*14a0*/  LEA.HI R12, R4, R0.reuse, RZ, 0x3 ;  /* 0x00000000040c7211 */ /* 0x080fe200078f18ff */
[----:B------:R-:W-:Y:S01]  /*14b0*/  IMAD.IADD R29, R16, 0x1, R9 ;  /* 0x00000001101d7824 */ /* 0x000fe200078e0209 */
[----:B------:R-:W-:Y:S01]  /*14c0*/  LEA.HI R6, R4, R0, RZ, 0x6 ;  /* 0x0000000004067211 */ /* 0x000fe200078f30ff */
[----:B------:R-:W-:Y:S01]  /*14d0*/  IMAD.MOV.U32 R28, RZ, RZ, R8 ;  /* 0x000000ffff1c7224 */ /* 0x000fe200078e0008 */
[----:B------:R-:W-:Y:S01]  /*14e0*/  SHF.R.S32.HI R3, RZ, 0x1f, R2 ;  /* 0x0000001fff037819 */ /* 0x000fe20000011402 */
[----:B------:R-:W-:Y:S01]  /*14f0*/  IMAD.MOV.U32 R38, RZ, RZ, R10 ;  /* 0x000000ffff267224 */ /* 0x000fe200078e000a */
[----:B------:R-:W-:Y:S01]  /*1500*/  LEA.HI R4, R44, R162, RZ, 0x5 ;  /* 0x000000a22c047211 */ /* 0x000fe200078f28ff */
[C---:B-----5:R-:W-:Y:S01]  /*1510*/  IMAD.WIDE.U32 R110, R144.reuse, c[0x0][0x280], R40 ;  /* 0x0000a000906e7a25 */ /* 0x060fe200078e0028 */
[----:B------:R-:W-:Y:S02]  /*1520*/  LOP3.LUT R0, R5, 0x1c0, RZ, 0xc0, !PT ;  /* 0x000001c005007812 */ /* 0x000fe400078ec0ff */
[CC--:B------:R-:W-:Y:S01]  /*1530*/  LEA.HI R11, R3.reuse, R2.reuse, RZ, 0x3 ;  /* 0x00000002030b7211 */ /* 0x0c0fe200078f18ff */
[----:B------:R-:W-:Y:S01]  /*1540*/  IMAD.WIDE.U32 R108, R144, c[0x0][0x280], R28 ;  /* 0x0000a000906c7a25 */ /* 0x000fe200078e001c */
[----:B------:R-:W-:-:S02]  /*1550*/  LEA.HI R7, R3, R2, RZ, 0x6 ;  /* 0x0000000203077211 */ /* 0x000fc400078f30ff */
[----:B------:R-:W-:Y:S01]  /*1560*/  SHF.R.U32.HI R2, RZ, 0x3, R0 ;  /* 0x00000003ff027819 */ /* 0x000fe20000011600 */
[----:B------:R-:W-:Y:S01]  /*1570*/  IMAD.SHL.U32 R3, R4, 0x10, RZ ;  /* 0x0000001004037824 */ /* 0x000fe200078e00ff */
[----:B------:R-:W-:Y:S01]  /*1580*/  LOP3.LUT R5, R0, 0x38, R42, 0xf8, !PT ;  /* 0x0000003800057812 */ /* 0x000fe200078ef82a */
[----:B------:R-:W-:Y:S01]  /*1590*/  IMAD.SHL.U32 R4, R36, 0x40, RZ ;  /* 0x0000004024047824 */ /* 0x000fe200078e00ff */
[----:B------:R-:W-:Y:S01]  /*15a0*/  SHF.R.S32.HI R10, RZ, 0x4, R37 ;  /* 0x00000004ff0a7819 */ /* 0x000fe20000011425 */
[----:B------:R-:W-:Y:S01]  /*15b0*/  IMAD.WIDE.U32 R106, R144, c[0x0][0x290], R38 ;  /* 0x0000a400906a7a25 */ /* 0x000fe200078e0026 */
[----:B------:R-:W-:Y:S02]  /*15c0*/  LOP3.LUT R9, R5, R2, RZ, 0x3c, !PT ;  /* 0x0000000205097212 */ /* 0x000fe400078e3cff */
[----:B------:R-:W-:Y:S01]  /*15d0*/  LOP3.LUT R13, R4, 0x7ffff000, RZ, 0xc0, !PT ;  /* 0x7ffff000040d7812 */ /* 0x000fe200078ec0ff */
[----:B------:R-:W-:Y:S01]  /*15e0*/  IMAD.SHL.U32 R5, R6, 0x40, RZ ;  /* 0x0000004006057824 */ /* 0x000fe200078e00ff */
[C---:B------:R-:W-:Y:S01]  /*15f0*/  LOP3.LUT R6, R0.reuse, 0x38, R12, 0xf8, !PT ;  /* 0x0000003800067812 */ /* 0x040fe200078ef80c */
[----:B------:R-:W-:Y:S01]  /*1600*/  IMAD.SHL.U32 R4, R7, 0x40, RZ ;  /* 0x0000004007047824 */ /* 0x000fe200078e00ff */
[----:B------:R-:W-:Y:S01]  /*1610*/  LOP3.LUT R7, R0, 0x38, R11, 0xf8, !PT ;  /* 0x0000003800077812 */ /* 0x000fe200078ef80b */
[----:B------:R-:W-:Y:S01]  /*1620*/  IMAD.WIDE.U32 R104, R144, c[0x0][0x290], R22 ;  /* 0x0000a40090687a25 */ /* 0x000fe200078e0016 */
[----:B------:R-:W-:-:S02]  /*1630*/  LOP3.LUT R8, R5, 0x7ffff000, RZ, 0xc0, !PT ;  /* 0x7ffff00005087812 */ /* 0x000fc400078ec0ff */
[----:B------:R-:W-:Y:S01]  /*1640*/  LOP3.LUT R5, R4, 0x7ffff000, RZ, 0xc0, !PT ;  /* 0x7ffff00004057812 */ /* 0x000fe200078ec0ff */
[----:B------:R-:W-:Y:S01]  /*1650*/  IMAD.IADD R99, R97, 0x1, R99 ;  /* 0x0000000161637824 */ /* 0x000fe200078e0263 */
[----:B------:R-:W-:Y:S02]  /*1660*/  LOP3.LUT R3, R3, 0xfffffe00, RZ, 0xc0, !PT ;  /* 0xfffffe0003037812 */ /* 0x000fe400078ec0ff */
[-C--:B------:R-:W-:Y:S02]  /*1670*/  LOP3.LUT R6, R6, R2.reuse, RZ, 0x3c, !PT ;  /* 0x0000000206067212 */ /* 0x080fe400078e3cff */
[----:B------:R-:W-:Y:S02]  /*1680*/  LOP3.LUT R4, R7, R2, RZ, 0x3c, !PT ;  /* 0x0000000207047212 */ /* 0x000fe400078e3cff */
[--C-:B------:R-:W-:Y:S02]  /*1690*/  IADD3 R127, R6, R8, R3.reuse ;  /* 0x00000008067f7210 */ /* 0x100fe40007ffe003 */
[----:B------:R-:W-:-:S02]  /*16a0*/  IADD3 R126, R4, R5, R3 ;  /* 0x00000005047e7210 */ /* 0x000fc40007ffe003 */
[----:B------:R-:W-:Y:S01]  /*16b0*/  LEA.HI.SX32 R6, R42, R10, 0x1d ;  /* 0x0000000a2a067211 */ /* 0x000fe200078feaff */
[----:B------:R-:W-:Y:S01]  /*16c0*/  IMAD.SHL.U32 R127, R127, 0x2, RZ ;  /* 0x000000027f7f7824 */ /* 0x000fe200078e00ff */
[----:B------:R-:W-:Y:S01]  /*16d0*/  SHF.R.S32.HI R5, RZ, 0x4, R19 ;  /* 0x00000004ff057819 */ /* 0x000fe20000011413 */
[----:B------:R-:W-:Y:S01]  /*16e0*/  IMAD.SHL.U32 R126, R126, 0x2, RZ ;  /* 0x000000027e7e7824 */ /* 0x000fe200078e00ff */
[----:B------:R-:W-:Y:S01]  /*16f0*/  SHF.R.S32.HI R4, RZ, 0x4, R20 ;  /* 0x00000004ff047819 */ /* 0x000fe20000011414 */
[----:B------:R-:W-:Y:S01]  /*1700*/  IMAD.SHL.U32 R98, R6, 0x8, RZ ;  /* 0x0000000806627824 */ /* 0x000fe200078e00ff */
[----:B------:R-:W-:Y:S02]  /*1710*/  IADD3 R13, R9, R13, R3 ;  /* 0x0000000d090d7210 */ /* 0x000fe40007ffe003 */
[----:B------:R-:W-:Y:S02]  /*1720*/  SHF.R.S32.HI R9, RZ, 0x1f, R6 ;  /* 0x0000001fff097819 */ /* 0x000fe40000011406 */
[----:B------:R-:W-:Y:S01]  /*1730*/  LEA.HI.SX32 R5, R12, R5, 0x1d ;  /* 0x000000050c057211 */ /* 0x000fe200078feaff */
[----:B------:R-:W-:Y:S01]  /*1740*/  IMAD.SHL.U32 R128, R13, 0x2, RZ ;  /* 0x000000020d807824 */ /* 0x000fe200078e00ff */
[----:B------:R-:W-:-:S02]  /*1750*/  LEA.HI.SX32 R4, R11, R4, 0x1d ;  /* 0x000000040b047211 */ /* 0x000fc400078feaff */
[----:B------:R-:W-:Y:S01]  /*1760*/  LEA.HI R9, R9, R6, RZ, 0x3 ;  /* 0x0000000609097211 */ /* 0x000fe200078f18ff */
[----:B------:R-:W-:Y:S01]  /*1770*/  IMAD.SHL.U32 R95, R5, 0x8, RZ ;  /* 0x00000008055f7824 */ /* 0x000fe200078e00ff */
[----:B------:R-:W-:Y:S01]  /*1780*/  SHF.R.S32.HI R7, RZ, 0x1f, R5 ;  /* 0x0000001fff077819 */ /* 0x000fe20000011405 */
[----:B------:R-:W-:Y:S01]  /*1790*/  IMAD.SHL.U32 R100, R4, 0x8, RZ ;  /* 0x0000000804647824 */ /* 0x000fe200078e00ff */
[----:B------:R-:W-:Y:S02]  /*17a0*/  SHF.R.S32.HI R6, RZ, 0x1f, R4 ;  /* 0x0000001fff067819 */ /* 0x000fe40000011404 */
[----:B------:R-:W-:Y:S02]  /*17b0*/  LEA.HI R7, R7, R5, RZ, 0x3 ;  /* 0x0000000507077211 */ /* 0x000fe400078f18ff */
[----:B------:R-:W-:Y:S02]  /*17c0*/  LEA.HI R6, R6, R4, RZ, 0x3 ;  /* 0x0000000406067211 */ /* 0x000fe400078f18ff */
[C---:B------:R-:W-:Y:S01]  /*17d0*/  LOP3.LUT R8, R0.reuse, 0x18, R24, 0xf8, !PT ;  /* 0x0000001800087812 */ /* 0x040fe200078ef818 */
[----:B------:R-:W-:Y:S01]  /*17e0*/  IMAD.SHL.U32 R5, R7, 0x200, RZ ;  /* 0x0000020007057824 */ /* 0x000fe200078e00ff */
[----:B------:R-:W-:-:S02]  /*17f0*/  LOP3.LUT R4, R0, 0x38, R95, 0xf8, !PT ;  /* 0x0000003800047812 */ /* 0x000fc400078ef85f */
[----:B------:R-:W-:Y:S01]  /*1800*/  LOP3.LUT R84, R3, R8, R2, 0xf6, !PT ;  /* 0x0000000803547212 */ /* 0x000fe200078ef602 */
[----:B------:R-:W-:Y:S01]  /*1810*/  IMAD.SHL.U32 R8, R9, 0x200, RZ ;  /* 0x0000020009087824 */ /* 0x000fe200078e00ff */
[-C--:B------:R-:W-:Y:S01]  /*1820*/  LOP3.LUT R7, R4, R2.reuse, RZ, 0x3c, !PT ;  /* 0x0000000204077212 */ /* 0x080fe200078e3cff */
[----:B------:R-:W-:Y:S01]  /*1830*/  IMAD.SHL.U32 R4, R6, 0x200, RZ ;  /* 0x0000020006047824 */ /* 0x000fe200078e00ff */
[C---:B------:R-:W-:Y:S02]  /*1840*/  LOP3.LUT R10, R0.reuse, 0x38, R98, 0xf8, !PT ;  /* 0x00000038000a7812 */ /* 0x040fe400078ef862 */
[----:B------:R-:W-:Y:S02]  /*1850*/  LOP3.LUT R0, R0, 0x38, R100, 0xf8, !PT ;  /* 0x0000003800007812 */ /* 0x000fe400078ef864 */
[-C--:B------:R-:W-:Y:S02]  /*1860*/  LOP3.LUT R10, R10, R2.reuse, RZ, 0x3c, !PT ;  /* 0x000000020a0a7212 */ /* 0x080fe400078e3cff */
[----:B------:R-:W-:Y:S01]  /*1870*/  LOP3.LUT R2, R0, R2, RZ, 0x3c, !PT ;  /* 0x0000000200027212 */ /* 0x000fe200078e3cff */
[----:B------:R-:W-:Y:S01]  /*1880*/  IMAD R0, R43, c[0x0][0x218], RZ ;  /* 0x000086002b007a24 */ /* 0x000fe200078e02ff */
[----:B------:R-:W-:-:S02]  /*1890*/  LOP3.LUT R6, R8, 0x7ffff000, RZ, 0xc0, !PT ;  /* 0x7ffff00008067812 */ /* 0x000fc400078ec0ff */
[----:B------:R-:W-:Y:S02]  /*18a0*/  LOP3.LUT R5, R5, 0x7ffff000, RZ, 0xc0, !PT ;  /* 0x7ffff00005057812 */ /* 0x000fe400078ec0ff */
[----:B------:R-:W-:Y:S02]  /*18b0*/  LOP3.LUT R4, R4, 0x7ffff000, RZ, 0xc0, !PT ;  /* 0x7ffff00004047812 */ /* 0x000fe400078ec0ff */
[--C-:B------:R-:W-:Y:S02]  /*18c0*/  IADD3 R6, R10, R6, R3.reuse ;  /* 0x000000060a067210 */ /* 0x100fe40007ffe003 */
[--C-:B------:R-:W-:Y:S02]  /*18d0*/  IADD3 R5, R7, R5, R3.reuse ;  /* 0x0000000507057210 */ /* 0x100fe40007ffe003 */
[----:B------:R-:W-:Y:S01]  /*18e0*/  IADD3 R4, R2, R4, R3 ;  /* 0x0000000402047210 */ /* 0x000fe20007ffe003 */
[C---:B------:R-:W-:Y:S01]  /*18f0*/  IMAD R3, R112.reuse, c[0x0][0x21c], R0 ;  /* 0x0000870070037a24 */ /* 0x040fe200078e0200 */
[----:B------:R-:W-:Y:S01]  /*1900*/  SHF.R.S32.HI R0, RZ, 0x1f, R144 ;  /* 0x0000001fff007819 */ /* 0x000fe20000011490 */
[----:B------:R-:W-:Y:S01]  /*1910*/  IMAD.WIDE.U32 R112, R112, c[0x0][0x218], R14 ;  /* 0x0000860070707a25 */ /* 0x000fe200078e000e */
[----:B------:R-:W-:-:S02]  /*1920*/  LEA R84, R84, 0x100, 0x1 ;  /* 0x0000010054547811 */ /* 0x000fc400078e08ff */
[----:B------:R-:W-:Y:S01]  /*1930*/  LOP3.LUT R116, R12, 0xfffffff8, RZ, 0xc0, !PT ;  /* 0xfffffff80c747812 */ /* 0x000fe200078ec0ff */
[C---:B------:R-:W-:Y:S01]  /*1940*/  IMAD R2, R0.reuse, c[0x0][0x280], RZ ;  /* 0x0000a00000027a24 */ /* 0x040fe200078e02ff */
[----:B------:R-:W-:Y:S01]  /*1950*/  LOP3.LUT R101, R11, 0xfffffff8, RZ, 0xc0, !PT ;  /* 0xfffffff80b657812 */ /* 0x000fe200078ec0ff */
[----:B------:R-:W-:Y:S01]  /*1960*/  IMAD R0, R0, c[0x0][0x290], RZ ;  /* 0x0000a40000007a24 */ /* 0x000fe200078e02ff */
[----:B------:R-:W-:Y:S01]  /*1970*/  IADD3 R85, R84, 0x40, RZ ;  /* 0x0000004054557810 */ /* 0x000fe20007ffe0ff */
[----:B------:R-:W-:Y:S01]  /*1980*/  IMAD R2, R144, c[0x0][0x284], R2 ;  /* 0x0000a10090027a24 */ /* 0x000fe200078e0202 */
[----:B------:R-:W-:Y:S01]  /*1990*/  IADD3 R37, R30, 0x10, RZ ;  /* 0x000000101e257810 */ /* 0x000fe20007ffe0ff */
[----:B------:R-:W-:Y:S01]  /*19a0*/  IMAD R0, R144, c[0x0][0x294], R0 ;  /* 0x0000a50090007a24 */ /* 0x000fe200078e0200 */
[----:B------:R-:W-:Y:S01]  /*19b0*/  IADD3 R36, R30, 0x30, RZ ;  /* 0x000000301e247810 */ /* 0x000fe20007ffe0ff */
[----:B------:R-:W-:Y:S01]  /*19c0*/  IMAD.IADD R134, R111, 0x1, R2 ;  /* 0x000000016f867824 */ /* 0x000fe200078e0202 */
[----:B------:R-:W-:Y:S01]  /*19d0*/  @P0 IADD3 R85, R84, -0x40, RZ ;  /* 0xffffffc054550810 */ /* 0x000fe20007ffe0ff */
[----:B------:R-:W-:Y:S01]  /*19e0*/  IMAD.IADD R132, R2, 0x1, R109 ;  /* 0x0000000102847824 */ /* 0x000fe200078e026d */
[----:B------:R-:W-:Y:S01]  /*19f0*/  SHF.R.S32.HI R123, RZ, 0x1f, R98 ;  /* 0x0000001fff7b7819 */ /* 0x000fe20000011462 */
[----:B------:R-:W-:Y:S01]  /*1a00*/  IMAD.IADD R133, R107, 0x1, R0 ;  /* 0x000000016b857824 */ /* 0x000fe200078e0200 */
[----:B------:R-:W-:Y:S01]  /*1a10*/  SHF.R.S32.HI R125, RZ, 0x1f, R116 ;  /* 0x0000001fff7d7819 */ /* 0x000fe20000011474 */
[----:B------:R-:W-:Y:S01]  /*1a20*/  IMAD.IADD R130, R0, 0x1, R105 ;  /* 0x0000000100827824 */ /* 0x000fe200078e0269 */
[----:B------:R-:W-:Y:S01]  /*1a30*/  SHF.R.S32.HI R124, RZ, 0x1f, R101 ;  /* 0x0000001fff7c7819 */ /* 0x000fe20000011465 */
[----:B------:R-:W-:Y:S01]  /*1a40*/  IMAD.IADD R129, R113, 0x1, R3 ;  /* 0x0000000171817824 */ /* 0x000fe200078e0203 */
[----:B------:R-:W-:Y:S01]  /*1a50*/  SHF.R.S32.HI R122, RZ, 0x1f, R95 ;  /* 0x0000001fff7a7819 */ /* 0x000fe2000001145f */
[----:B------:R-:W-:Y:S01]  /*1a60*/  IMAD.SHL.U32 R120, R6, 0x2, RZ ;  /* 0x0000000206787824 */ /* 0x000fe200078e00ff */
[----:B------:R-:W-:Y:S01]  /*1a70*/  SHF.R.S32.HI R121, RZ, 0x1f, R100 ;  /* 0x0000001fff797819 */ /* 0x000fe20000011464 */
[----:B------:R-:W-:-:S02]  /*1a80*/  IMAD.SHL.U32 R119, R5, 0x2, RZ ;  /* 0x0000000205777824 */ /* 0x000fc400078e00ff */
[----:B------:R-:W-:Y:S02]  /*1a90*/  IMAD.SHL.U32 R118, R4, 0x2, RZ ;  /* 0x0000000204767824 */ /* 0x000fe400078e00ff */
.L_x_562:
[-C--:B------:R-:W-:Y:S01]  /*1aa0*/  IMAD R0, R148, R77.reuse, RZ ;  /* 0x0000004d94007224 */ /* 0x080fe200078e02ff */
[----:B------:R-:W-:Y:S01]  /*1ab0*/  SHF.R.S32.HI R89, RZ, 0x1f, R77 ;  /* 0x0000001fff597819 */ /* 0x000fe2000001144d */
[----:B------:R-:W-:Y:S01]  /*1ac0*/  IMAD.WIDE.U32 R10, R156, R77, RZ ;  /* 0x0000004d9c0a7225 */ /* 0x000fe200078e00ff */
[----:B------:R-:W-:Y:S04]  /*1ad0*/  DEPBAR.LE SB0, 0x0 ;  /* 0x000080000000791a */ /* 0x000fe80000000000 */
[----:B------:R-:W-:Y:S01]  /*1ae0*/  BAR.SYNC.DEFER_BLOCKING 0x0 ;  /* 0x0000000000007b1d */ /* 0x000fe20000010000 */
[----:B------:R-:W-:Y:S01]  /*1af0*/  ISETP.GE.AND P1, PT, R163, 0x1, PT ;  /* 0x00000001a300780c */ /* 0x000fe20003f26270 */
[----:B-1----:R-:W-:Y:S01]  /*1b00*/  IMAD R2, R89, R156, R0 ;  /* 0x0000009c59027224 */ /* 0x002fe200078e0200 */
[----:B------:R-:W-:Y:S03]  /*1b10*/  IADD3 R0, P0, R140, R10, RZ ;  /* 0x0000000a8c007210 */ /* 0x000fe60007f1e0ff */
[----:B------:R-:W-:Y:S04]  /*1b20*/  IMAD.IADD R12, R11, 0x1, R2 ;  /* 0x000000010b0c7824 */ /* 0x000fe800078e0202 */
[----:B------:R-:W-:Y:S01]  /*1b30*/  IMAD.X R2, R12, 0x1, R139, P0 ;  /* 0x000000010c027824 */ /* 0x000fe200000e068b */
[C---:B------:R-:W-:Y:S04]  /*1b40*/  LEA R58, P0, R0.reuse, c[0x0][0x1c8], 0x1 ;  /* 0x00007200003a7a11 */ /* 0x040fe800078008ff */
[----:B------:R-:W-:Y:S01]  /*1b50*/  LEA.HI.X R59, R0, c[0x0][0x1cc], R2, 0x1, P0 ;  /* 0x00007300003b7a11 */ /* 0x000fe200000f0c02 */
[----:B------:R-:W-:Y:S01]  /*1b60*/  BSSY B1, `(.L_x_538) ;  /* 0x000038b000017945 */ /* 0x000fe20003800000 */
[----:B------:R-:W-:-:S05]  /*1b70*/  @!P1 BRA `(.L_x_539) ;  /* 0x000036c000009947 */ /* 0x000fca0003800000 */
[-C--:B------:R-:W-:Y:S02]  /*1b80*/  IMAD R2, R149, R77.reuse, RZ ;  /* 0x0000004d95027224 */ /* 0x080fe400078e02ff */
[-C--:B------:R-:W-:Y:S02]  /*1b90*/  IMAD R0, R150, R77.reuse, RZ ;  /* 0x0000004d96007224 */ /* 0x080fe400078e02ff */
[----:B------:R-:W-:Y:S02]  /*1ba0*/  IMAD R4, R77, -0x40, R94 ;  /* 0xffffffc04d047824 */ /* 0x000fe400078e025e */
[-C--:B------:R-:W-:Y:S04]  /*1bb0*/  IMAD.WIDE.U32 R8, R157, R77.reuse, RZ ;  /* 0x0000004d9d087225 */ /* 0x080fe800078e00ff */
[----:B------:R-:W-:Y:S04]  /*1bc0*/  IMAD.WIDE.U32 R14, R155, R77, RZ ;  /* 0x0000004d9b0e7225 */ /* 0x000fe800078e00ff */
[C---:B------:R-:W-:Y:S02]  /*1bd0*/  IMAD R3, R89.reuse, R157, R2 ;  /* 0x0000009d59037224 */ /* 0x040fe400078e0202 */
[----:B------:R-:W-:Y:S01]  /*1be0*/  IMAD R2, R89, R155, R0 ;  /* 0x0000009b59027224 */ /* 0x000fe200078e0200 */
[----:B------:R-:W-:Y:S02]  /*1bf0*/  IMNMX R0, R4, 0x40, PT ;  /* 0x0000004004007817 */ /* 0x000fe40003800200 */
        /* <DEDUP_REMOVED lines=34> */
[----:B------:R-:W-:Y:S02]  /*1e20*/  LEA.HI.X R9, R0, c[0x0][0x274], R3, 0x1, P0 ;  /* 0x00009d0000097a11 */ /* 0x000fe400000f0c03 */
[C---:B------:R-:W-:Y:S04]  /*1e30*/  LEA R4, P0, R2.reuse, c[0x0][0x288], 0x1 ;  /* 0x0000a20002047a11 */ /* 0x040fe800078008ff */
[----:B------:R-:W-:Y:S02]  /*1e40*/  LEA.HI.X R5, R2, c[0x0][0x28c], R5, 0x1, P0 ;  /* 0x0000a30002057a11 */ /* 0x000fe400000f0c05 */
[----:B------:R-:W-:Y:S01]  /*1e50*/  ISETP.GE.AND P0, PT, R30, c[0x0][0x27c], PT ;  /* 0x00009f001e007a0c */ /* 0x000fe20003f06270 */
[----:B------:R-:W-:Y:S11]  /*1e60*/  CS2R R2, SRZ ;  /* 0x0000000000027805 */ /* 0x000ff6000001ff00 */
[----:B------:R-:W-:Y:S01]  /*1e70*/  @!UPT UIADD3 URZ, URZ, URZ, URZ ;  /* 0x0000003f3f3ff290 */ /* 0x000fe2000fffe03f */
        /* <DEDUP_REMOVED lines=22> */
.L_x_542:
[----:B------:R-:W-:Y:S05]  /*1fe0*/  BSYNC B0 ;  /* 0x0000000000007941 */ /* 0x000fea0003800000 */
.L_x_541:
[----:B------:R-:W-:-:S05]  /*1ff0*/  @P1 BRA `(.L_x_543) ;  /* 0x0000341000001947 */ /* 0x000fca0003800000 */
[----:B-----5:R-:W-:Y:S01]  /*2000*/  MOV R0, R19 ;  /* 0x0000001300007202 */ /* 0x020fe20000000f00 */
[----:B-1----:R-:W-:Y:S01]  /*2010*/  IMAD.MOV.U32 R8, RZ, RZ, R20 ;  /* 0x000000ffff087224 */ /* 0x002fe200078e0014 */
[----:B------:R-:W-:Y:S01]  /*2020*/  ISETP.GE.AND P0, PT, R24, c[0x0][0x1d4], PT ;  /* 0x0000750018007a0c */ /* 0x000fe20003f06270 */
[----:B------:R-:W-:Y:S01]  /*2030*/  IMAD.MOV.U32 R5, RZ, RZ, R21 ;  /* 0x000000ffff057224 */ /* 0x000fe200078e0015 */
[----:B------:R-:W-:Y:S01]  /*2040*/  BSSY B0, `(.L_x_544) ;  /* 0x0000054000007945 */ /* 0x000fe20003800000 */
[----:B------:R-:W-:Y:S03]  /*2050*/  IMAD.MOV.U32 R4, RZ, RZ, R18 ;  /* 0x000000ffff047224 */ /* 0x000fe600078e0012 */
[----:B------:R-:W-:Y:S01]  /*2060*/  PRMT R29, R5, 0x5410, R8 ;  /* 0x00005410051d7816 */ /* 0x000fe20000000008 */
[----:B------:R-:W-:Y:S01]  /*2070*/  IMAD.MOV.U32 R8, RZ, RZ, R16 ;  /* 0x000000ffff087224 */ /* 0x000fe200078e0010 */
[----:B------:R-:W-:Y:S01]  /*2080*/  PRMT R28, R0, 0x5410, R4 ;  /* 0x00005410001c7816 */ /* 0x000fe20000000004 */
[----:B------:R-:W-:Y:S01]  /*2090*/  IMAD.MOV.U32 R5, RZ, RZ, R17 ;  /* 0x000000ffff057224 */ /* 0x000fe200078e0011 */
[----:B------:R-:W-:Y:S01]  /*20a0*/  MOV R4, R12 ;  /* 0x0000000c00047202 */ /* 0x000fe20000000f00 */
        /* <DEDUP_REMOVED lines=11> */
[----:B------:R-:W-:Y:S02]  /*2160*/  MOV R8, R50 ;  /* 0x0000003200087202 */ /* 0x000fe40000000f00 */
[----:B------:R-:W-:Y:S02]  /*2170*/  MOV R0, R49 ;  /* 0x0000003100007202 */ /* 0x000fe40000000f00 */
[----:B------:R-:W-:Y:S01]  /*2180*/  PRMT R56, R8, 0x5410, R5 ;  /* 0x0000541008387816 */ /* 0x000fe20000000005 */
[----:B------:R-:W-:Y:S01]  /*2190*/  IMAD.MOV.U32 R8, RZ, RZ, R46 ;  /* 0x000000ffff087224 */ /* 0x000fe200078e002e */
[----:B------:R-:W-:Y:S01]  /*21a0*/  PRMT R55, R4, 0x5410, R0 ;  /* 0x0000541004377816 */ /* 0x000fe20000000000 */
[----:B------:R-:W-:Y:S01]  /*21b0*/  IMAD.MOV.U32 R5, RZ, RZ, R47 ;  /* 0x000000ffff057224 */ /* 0x000fe200078e002f */
[----:B------:R-:W-:Y:S01]  /*21c0*/  MOV R4, R44 ;  /* 0x0000002c00047202 */ /* 0x000fe20000000f00 */
[----:B------:R-:W-:Y:S03]  /*21d0*/  IMAD.MOV.U32 R0, RZ, RZ, R45 ;  /* 0x000000ffff007224 */ /* 0x000fe600078e002d */
[----:B------:R-:W-:Y:S02]  /*21e0*/  PRMT R54, R8, 0x5410, R5 ;  /* 0x0000541008367816 */ /* 0x000fe40000000005 */
[----:B------:R-:W-:Y:S01]  /*21f0*/  PRMT R43, R4, 0x5410, R0 ;  /* 0x00005410042b7816 */ /* 0x000fe20000000000 */
[----:B------:R-:W-:-:S05]  /*2200*/  @P0 BRA `(.L_x_545) ;  /* 0x0000037000000947 */ /* 0x000fca0003800000 */
[----:B------:R-:W-:Y:S01]  /*2210*/  ISETP.GE.AND P0, PT, R30, c[0x0][0x27c], PT ;  /* 0x00009f001e007a0c */ /* 0x000fe20003f06270 */
[----:B------:R-:W1:Y:S01]  /*2220*/  LDS.128 R8, [R84+0x6000] ;  /* 0x0060000054087984 */ /* 0x000e620000000c00 */
[----:B------:R-:W-:Y:S01]  /*2230*/  MOV R4, R2 ;  /* 0x0000000200047202 */ /* 0x000fe20000000f00 */
[----:B------:R-:W-:Y:S02]  /*2240*/  IMAD.MOV.U32 R32, RZ, RZ, R38 ;  /* 0x000000ffff207224 */ /* 0x000fe400078e0026 */
[--C-:B------:R-:W-:Y:S08]  /*2250*/  IMAD.MOV.U32 R40, RZ, RZ, R39.reuse ;  /* 0x000000ffff287224 */ /* 0x100ff000078e0027 */
[----:B------:R-:W-:Y:S02]  /*2260*/  @!P0 SHF.R.U64 R38, R38, 0x10, R39 ;  /* 0x0000001026268819 */ /* 0x000fe40000001227 */
[--C-:B------:R-:W-:Y:S01]  /*2270*/  @!P0 SHF.R.U64 R5, R2, 0x10, R3.reuse ;  /* 0x0000001002058819 */ /* 0x100fe20000001203 */
[----:B------:R-:W-:Y:S01]  /*2280*/  IMAD.MOV.U32 R2, RZ, RZ, R3 ;  /* 0x000000ffff027224 */ /* 0x000fe200078e0003 */
[----:B------:R-:W-:Y:S02]  /*2290*/  @!P0 SHF.R.U32.HI R14, RZ, 0x10, R39 ;  /* 0x00000010ff0e8819 */ /* 0x000fe40000011627 */
[----:B------:R-:W-:Y:S02]  /*22a0*/  @!P0 SHF.R.U32.HI R0, RZ, 0x10, R3 ;  /* 0x00000010ff008819 */ /* 0x000fe40000011603 */
[----:B------:R-:W-:Y:S02]  /*22b0*/  @!P0 PRMT R38, R32, 0x5410, R38 ;  /* 0x0000541020268816 */ /* 0x000fe40000000026 */
[----:B------:R-:W-:Y:S02]  /*22c0*/  @!P0 PRMT R4, R4, 0x5410, R5 ;  /* 0x0000541004048816 */ /* 0x000fe40000000005 */
[----:B------:R-:W-:Y:S01]  /*22d0*/  @!P0 PRMT R41, R40, 0x5410, R14 ;  /* 0x0000541028298816 */ /* 0x000fe2000000000e */
[----:B------:R-:W-:Y:S01]  /*22e0*/  @!P0 IMAD.U32 R5, R38, 0x10000, RZ ;  /* 0x0001000026058824 */ /* 0x000fe200078e00ff */
[----:B------:R-:W-:Y:S02]  /*22f0*/  @!P0 PRMT R14, R2, 0x5410, R0 ;  /* 0x00005410020e8816 */ /* 0x000fe40000000000 */
[----:B------:R-:W-:Y:S02]  /*2300*/  @!P0 SHF.L.U32 R3, R4, 0x10, RZ ;  /* 0x0000001004038819 */ /* 0x000fe400000006ff */
[----:B------:R-:W-:Y:S02]  /*2310*/  @!P0 LOP3.LUT R38, R38, 0xffff0000, RZ, 0xc0, !PT ;  /* 0xffff000026268812 */ /* 0x000fe400078ec0ff */
[----:B------:R-:W-:Y:S01]  /*2320*/  @!P0 LOP3.LUT R4, R4, 0xffff0000, RZ, 0xc0, !PT ;  /* 0xffff000004048812 */ /* 0x000fe200078ec0ff */
[C---:B-1----:R-:W-:Y:S01]  /*2330*/  @!P0 IMAD.U32 R32, R8.reuse, 0x10000, RZ ;  /* 0x0001000008208824 */ /* 0x042fe200078e00ff */
[----:B------:R-:W-:Y:S02]  /*2340*/  @!P0 LOP3.LUT R0, R8, 0xffff0000, RZ, 0xc0, !PT ;  /* 0xffff000008008812 */ /* 0x000fe400078ec0ff */
[C---:B------:R-:W-:Y:S02]  /*2350*/  @!P0 LOP3.LUT R2, R9.reuse, 0xffff0000, RZ, 0xc0, !PT ;  /* 0xffff000009028812 */ /* 0x040fe400078ec0ff */
[----:B------:R-:W-:Y:S01]  /*2360*/  @!P0 SHF.L.U32 R39, R9, 0x10, RZ ;  /* 0x0000001009278819 */ /* 0x000fe200000006ff */
[C---:B------:R-:W-:Y:S02]  /*2370*/  @!P0 FMUL.FTZ R40, R0.reuse, R5 ;  /* 0x0000000500288220 */ /* 0x040fe40000410000 */
[-C--:B------:R-:W-:Y:S02]  /*2380*/  @!P0 FMUL.FTZ R0, R0, R3.reuse ;  /* 0x0000000300008220 */ /* 0x080fe40000410000 */
[----:B------:R-:W-:Y:S02]  /*2390*/  @!P0 FMUL.FTZ R42, R2, R38 ;  /* 0x00000026022a8220 */ /* 0x000fe40000410000 */
[----:B------:R-:W-:Y:S01]  /*23a0*/  @!P0 FFMA.FTZ R63, R32, R3, -R40 ;  /* 0x00000003203f8223 */ /* 0x000fe20000010828 */
[C---:B------:R-:W-:Y:S01]  /*23b0*/  @!P0 LOP3.LUT R3, R10.reuse, 0xffff0000, RZ, 0xc0, !PT ;  /* 0xffff00000a038812 */ /* 0x040fe200078ec0ff */
[----:B------:R-:W-:Y:S01]  /*23c0*/  @!P0 FFMA.FTZ R0, R5, R32, R0 ;  /* 0x0000002005008223 */ /* 0x000fe20000010000 */
[----:B------:R-:W-:Y:S01]  /*23d0*/  @!P0 SHF.L.U32 R40, R10, 0x10, RZ ;  /* 0x000000100a288819 */ /* 0x000fe200000006ff */
[C---:B------:R-:W-:Y:S01]  /*23e0*/  @!P0 IMAD.U32 R32, R41.reuse, 0x10000, RZ ;  /* 0x0001000029208824 */ /* 0x040fe200078e00ff */
[----:B------:R-:W-:Y:S01]  /*23f0*/  @!P0 LOP3.LUT R41, R41, 0xffff0000, RZ, 0xc0, !PT ;  /* 0xffff000029298812 */ /* 0x000fe200078ec0ff */
[----:B------:R-:W-:Y:S01]  /*2400*/  @!P0 IMAD.U32 R5, R14, 0x10000, RZ ;  /* 0x000100000e058824 */ /* 0x000fe200078e00ff */
[----:B------:R-:W-:Y:S01]  /*2410*/  @!P0 F2FP.BF16.PACK_AB R0, R0, R63 ;  /* 0x0000003f0000823e */ /* 0x000fe200000010ff */
[-C--:B------:R-:W-:Y:S01]  /*2420*/  @!P0 FMUL.FTZ R2, R2, R4.reuse ;  /* 0x0000000402028220 */ /* 0x080fe20000410000 */
[----:B------:R-:W-:Y:S01]  /*2430*/  @!P0 LOP3.LUT R14, R14, 0xffff0000, RZ, 0xc0, !PT ;  /* 0xffff00000e0e8812 */ /* 0x000fe200078ec0ff */
[----:B------:R-:W-:Y:S01]  /*2440*/  @!P0 FFMA.FTZ R62, R39, R4, -R42 ;  /* 0x00000004273e8223 */ /* 0x000fe2000001082a */
[----:B------:R-:W-:Y:S01]  /*2450*/  @!P0 LOP3.LUT R4, R11, 0xffff0000, RZ, 0xc0, !PT ;  /* 0xffff00000b048812 */ /* 0x000fe200078ec0ff */
[----:B------:R-:W-:Y:S01]  /*2460*/  @!P0 FMUL.FTZ R60, R3, R32 ;  /* 0x00000020033c8220 */ /* 0x000fe20000410000 */
[----:B------:R-:W-:Y:S01]  /*2470*/  @!P0 SHF.L.U32 R42, R11, 0x10, RZ ;  /* 0x000000100b2a8819 */ /* 0x000fe200000006ff */
        /* <DEDUP_REMOVED lines=16> */
.L_x_545:
[----:B------:R-:W-:Y:S05]  /*2580*/  BSYNC B0 ;  /* 0x0000000000007941 */ /* 0x000fea0003800000 */
.L_x_544:
        /* <DEDUP_REMOVED lines=10> */
[C---:B------:R-:W-:Y:S02]  /*2630*/  @!P0 PRMT R0, R15.reuse, 0x5432, R0 ;  /* 0x000054320f008816 */ /* 0x040fe40000000000 */
[----:B------:R-:W-:Y:S01]  /*2640*/  @!P0 SHF.R.U32.HI R6, RZ, 0x10, R7 ;  /* 0x00000010ff068819 */ /* 0x000fe20000011607 */
[----:B------:R-:W-:Y:S01]  /*2650*/  @!P0 IMAD.U32 R7, R4, 0x10000, RZ ;  /* 0x0001000004078824 */ /* 0x000fe200078e00ff */
[----:B------:R-:W-:Y:S01]  /*2660*/  @!P0 SHF.R.U32.HI R38, RZ, 0x10, R45 ;  /* 0x00000010ff268819 */ /* 0x000fe2000001162d */
[----:B------:R-:W-:Y:S01]  /*2670*/  @!P0 IMAD.U32 R5, R0, 0x10000, RZ ;  /* 0x0001000000058824 */ /* 0x000fe200078e00ff */
[----:B------:R-:W-:Y:S02]  /*2680*/  @!P0 PRMT R6, R15, 0x5410, R6 ;  /* 0x000054100f068816 */ /* 0x000fe40000000006 */
[----:B------:R-:W-:Y:S02]  /*2690*/  @!P0 LOP3.LUT R15, R4, 0xffff0000, RZ, 0xc0, !PT ;  /* 0xffff0000040f8812 */ /* 0x000fe400078ec0ff */
[----:B------:R-:W-:Y:S02]  /*26a0*/  @!P0 LOP3.LUT R4, R0, 0xffff0000, RZ, 0xc0, !PT ;  /* 0xffff000000048812 */ /* 0x000fe400078ec0ff */
[----:B------:R-:W-:Y:S01]  /*26b0*/  @!P0 PRMT R38, R43, 0x5432, R38 ;  /* 0x000054322b268816 */ /* 0x000fe20000000026 */
[C---:B-1----:R-:W-:Y:S01]  /*26c0*/  @!P0 IMAD.U32 R32, R9.reuse, 0x10000, RZ ;  /* 0x0001000009208824 */ /* 0x042fe200078e00ff */
[C---:B------:R-:W-:Y:S02]  /*26d0*/  @!P0 LOP3.LUT R2, R8.reuse, 0xffff0000, RZ, 0xc0, !PT ;  /* 0xffff000008028812 */ /* 0x040fe400078ec0ff */
[----:B------:R-:W-:Y:S02]  /*26e0*/  @!P0 LOP3.LUT R3, R9, 0xffff0000, RZ, 0xc0, !PT ;  /* 0xffff000009038812 */ /* 0x000fe400078ec0ff */
[----:B------:R-:W-:Y:S01]  /*26f0*/  @!P0 SHF.L.U32 R14, R8, 0x10, RZ ;  /* 0x00000010080e8819 */ /* 0x000fe200000006ff */
[C---:B------:R-:W-:Y:S02]  /*2700*/  @!P0 FMUL.FTZ R39, R2.reuse, R7 ;  /* 0x0000000702278220 */ /* 0x040fe40000410000 */
[----:B------:R-:W-:Y:S02]  /*2710*/  @!P0 FMUL.FTZ R0, R2, R5 ;  /* 0x0000000502008220 */ /* 0x000fe40000410000 */
[C---:B------:R-:W-:Y:S02]  /*2720*/  @!P0 FMUL.FTZ R40, R3.reuse, R15 ;  /* 0x0000000f03288220 */ /* 0x040fe40000410000 */
[----:B------:R-:W-:Y:S01]  /*2730*/  @!P0 FMUL.FTZ R2, R3, R4 ;  /* 0x0000000403028220 */ /* 0x000fe20000410000 */
[----:B------:R-:W-:Y:S01]  /*2740*/  @!P0 LOP3.LUT R3, R10, 0xffff0000, RZ, 0xc0, !PT ;  /* 0xffff00000a038812 */ /* 0x000fe200078ec0ff */
[----:B------:R-:W-:Y:S01]  /*2750*/  @!P0 FFMA.FTZ R43, R14, R5, -R39 ;  /* 0x000000050e2b8223 */ /* 0x000fe20000010827 */
[----:B------:R-:W-:Y:S01]  /*2760*/  @!P0 SHF.L.U32 R39, R11, 0x10, RZ ;  /* 0x000000100b278819 */ /* 0x000fe200000006ff */
[----:B------:R-:W-:Y:S01]  /*2770*/  @!P0 FFMA.FTZ R0, R7, R14, R0 ;  /* 0x0000000e07008223 */ /* 0x000fe20000010000 */
[----:B------:R-:W-:Y:S01]  /*2780*/  @!P0 SHF.L.U32 R14, R10, 0x10, RZ ;  /* 0x000000100a0e8819 */ /* 0x000fe200000006ff */
[C---:B------:R-:W-:Y:S01]  /*2790*/  @!P0 IMAD.U32 R7, R38.reuse, 0x10000, RZ ;  /* 0x0001000026078824 */ /* 0x040fe200078e00ff */
[----:B------:R-:W-:Y:S01]  /*27a0*/  @!P0 LOP3.LUT R38, R38, 0xffff0000, RZ, 0xc0, !PT ;  /* 0xffff000026268812 */ /* 0x000fe200078ec0ff */
[----:B------:R-:W-:Y:S01]  /*27b0*/  @!P0 IMAD.U32 R5, R6, 0x10000, RZ ;  /* 0x0001000006058824 */ /* 0x000fe200078e00ff */
[----:B------:R-:W-:Y:S01]  /*27c0*/  @!P0 F2FP.BF16.PACK_AB R0, R0, R43 ;  /* 0x0000002b0000823e */ /* 0x000fe200000010ff */
[----:B------:R-:W-:Y:S01]  /*27d0*/  @!P0 FFMA.FTZ R42, R32, R4, -R40 ;  /* 0x00000004202a8223 */ /* 0x000fe20000010828 */
[----:B------:R-:W-:Y:S01]  /*27e0*/  @!P0 LOP3.LUT R4, R11, 0xffff0000, RZ, 0xc0, !PT ;  /* 0xffff00000b048812 */ /* 0x000fe200078ec0ff */
[C---:B------:R-:W-:Y:S01]  /*27f0*/  @!P0 FMUL.FTZ R40, R3.reuse, R7 ;  /* 0x0000000703288220 */ /* 0x040fe20000410000 */
[----:B------:R-:W-:Y:S01]  /*2800*/  @!P0 LOP3.LUT R6, R6, 0xffff0000, RZ, 0xc0, !PT ;  /* 0xffff000006068812 */ /* 0x000fe200078ec0ff */
[-C--:B------:R-:W-:Y:S02]  /*2810*/  @!P0 FMUL.FTZ R3, R3, R5.reuse ;  /* 0x0000000503038220 */ /* 0x080fe40000410000 */
        /* <DEDUP_REMOVED lines=15> */
.L_x_547:
[----:B------:R-:W-:Y:S05]  /*2910*/  BSYNC B0 ;  /* 0x0000000000007941 */ /* 0x000fea0003800000 */
.L_x_546:
        /* <DEDUP_REMOVED lines=9> */
[----:B------:R-:W-:Y:S02]  /*29b0*/  @!P0 SHF.R.U32.HI R2, RZ, 0x10, R13 ;  /* 0x00000010ff028819 */ /* 0x000fe4000001160d */
[----:B------:R-:W-:Y:S02]  /*29c0*/  @!P0 PRMT R13, R54, 0x5410, R3 ;  /* 0x00005410360d8816 */ /* 0x000fe40000000003 */
[C---:B------:R-:W-:Y:S02]  /*29d0*/  @!P0 PRMT R0, R22.reuse, 0x5432, R0 ;  /* 0x0000543216008816 */ /* 0x040fe40000000000 */
[----:B------:R-:W-:Y:S01]  /*29e0*/  @!P0 PRMT R5, R22, 0x5410, R2 ;  /* 0x0000541016058816 */ /* 0x000fe20000000002 */
[C---:B------:R-:W-:Y:S01]  /*29f0*/  @!P0 IMAD.U32 R7, R13.reuse, 0x10000, RZ ;  /* 0x000100000d078824 */ /* 0x040fe200078e00ff */
[----:B------:R-:W-:Y:S01]  /*2a00*/  @!P0 SHF.R.U32.HI R15, RZ, 0x10, R47 ;  /* 0x00000010ff0f8819 */ /* 0x000fe2000001162f */
[C---:B------:R-:W-:Y:S01]  /*2a10*/  @!P0 IMAD.U32 R6, R0.reuse, 0x10000, RZ ;  /* 0x0001000000068824 */ /* 0x040fe200078e00ff */
        /* <DEDUP_REMOVED lines=22> */
[----:B------:R-:W-:Y:S01]  /*2b80*/  @!P0 FMUL.FTZ R32, R3, R7 ;  /* 0x0000000703208220 */ /* 0x000fe20000410000 */
[----:B------:R-:W-:Y:S01]  /*2b90*/  @!P0 LOP3.LUT R5, R5, 0xffff0000, RZ, 0xc0, !PT ;  /* 0xffff000005058812 */ /* 0x000fe200078ec0ff */
        /* <DEDUP_REMOVED lines=16> */
.L_x_549:
[----:B------:R-:W-:Y:S05]  /*2ca0*/  BSYNC B0 ;  /* 0x0000000000007941 */ /* 0x000fea0003800000 */
.L_x_548:
        /* <DEDUP_REMOVED lines=11> */
[----:B------:R-:W-:Y:S02]  /*2d60*/  @!P0 PRMT R13, R55, 0x5410, R13 ;  /* 0x00005410370d8816 */ /* 0x000fe4000000000d */
        /* <DEDUP_REMOVED lines=44> */
.L_x_551:
[----:B------:R-:W-:Y:S05]  /*3030*/  BSYNC B0 ;  /* 0x0000000000007941 */ /* 0x000fea0003800000 */
.L_x_550:
        /* <DEDUP_REMOVED lines=56> */
.L_x_553:
[----:B------:R-:W-:Y:S05]  /*33c0*/  BSYNC B0 ;  /* 0x0000000000007941 */ /* 0x000fea0003800000 */
.L_x_552:
[----:B------:R-:W-:Y:S11]  /*33d0*/  ISETP.GE.AND P0, PT, R91, c[0x0][0x1d4], PT ;  /* 0x000075005b007a0c */ /* 0x000ff60003f06270 */
[----:B------:R-:W-:Y:S02]  /*33e0*/  @!UPT UIADD3 URZ, URZ, URZ, URZ ;  /* 0x0000003f3f3ff290 */ /* 0x000fe4000fffe03f */
        /* <DEDUP_REMOVED lines=54> */
.L_x_540:
        /* <DEDUP_REMOVED lines=47> */
.L_x_555:
[----:B------:R-:W-:Y:S05]  /*3a40*/  BSYNC B0 ;  /* 0x0000000000007941 */ /* 0x000fea0003800000 */
.L_x_554:
[----:B------:R-:W-:Y:S04]  /*3a50*/  IADD3 R80, P0, R160, R10, RZ ;  /* 0x0000000aa0507210 */ /* 0x000fe80007f1e0ff */
[----:B------:R-:W-:Y:S01]  /*3a60*/  IADD3.X R79, R136, R12, RZ, P0, !PT ;  /* 0x0000000c884f7210 */ /* 0x000fe200007fe4ff */
        /* <DEDUP_REMOVED lines=25> */
[----:B------:R-:W-:Y:S02]  /*3c00*/  PRMT R65, R3, 0x5410, R8 ;  /* 0x0000541003417816 */ /* 0x000fe40000000008 */
[----:B------:R-:W-:Y:S01]  /*3c10*/  PRMT R64, R2, 0x5410, R0 ;  /* 0x0000541002407816 */ /* 0x000fe20000000000 */
[----:B------:R-:W-:-:S05]  /*3c20*/  @P0 BRA `(.L_x_557) ;  /* 0x0000077000000947 */ /* 0x000fca0003800000 */
[----:B------:R-:W-:Y:S01]  /*3c30*/  ISETP.GE.AND P2, PT, R98, c[0x0][0x1d4], PT ;  /* 0x0000750062007a0c */ /* 0x000fe20003f46270 */
[----:B------:R-:W-:Y:S01]  /*3c40*/  LDS.128 R12, [R120+0x6100] ;  /* 0x00610000780c7984 */ /* 0x000fe20000000c00 */
[----:B------:R-:W-:Y:S01]  /*3c50*/  IADD3 R0, P1, P0, R86, R80, R117 ;  /* 0x0000005056007210 */ /* 0x000fe2000783e075 */
[----:B------:R-:W-:Y:S01]  /*3c60*/  IMAD.MOV.U32 R9, RZ, RZ, R4 ;  /* 0x000000ffff097224 */ /* 0x000fe200078e0004 */
[----:B------:R-:W-:Y:S01]  /*3c70*/  MOV R39, R42 ;  /* 0x0000002a00277202 */ /* 0x000fe20000000f00 */
[----:B------:R-:W-:Y:S01]  /*3c80*/  IMAD.MOV.U32 R47, RZ, RZ, R41 ;  /* 0x000000ffff2f7224 */ /* 0x000fe200078e0029 */
[-C--:B------:R-:W-:Y:S01]  /*3c90*/  IADD3.X R3, R88, R79.reuse, R131, P1, P0 ;  /* 0x0000004f58037210 */ /* 0x080fe20000fe0483 */
[----:B------:R-:W-:Y:S02]  /*3ca0*/  IMAD.MOV.U32 R45, RZ, RZ, R40 ;  /* 0x000000ffff2d7224 */ /* 0x000fe400078e0028 */
[----:B------:R-:W1:Y:S04]  /*3cb0*/  LDS.128 R52, [R128+0x6100] ;  /* 0x0061000080347984 */ /* 0x000e680000000c00 */
[----:B------:R-:W-:Y:S04]  /*3cc0*/  @!P2 IADD3 R2, P1, P0, R86, R80, R98 ;  /* 0x000000505602a210 */ /* 0x000fe8000783e062 */
[----:B------:R-:W-:Y:S02]  /*3cd0*/  @!P2 IADD3.X R8, R88, R79, R123, P1, P0 ;  /* 0x0000004f5808a210 */ /* 0x000fe40000fe047b */
[C---:B------:R-:W-:Y:S04]  /*3ce0*/  LEA R74, P0, R0.reuse, c[0x0][0x1c8], 0x1 ;  /* 0x00007200004a7a11 */ /* 0x040fe800078008ff */
[----:B------:R-:W-:Y:S01]  /*3cf0*/  LEA.HI.X R75, R0, c[0x0][0x1cc], R3, 0x1, P0 ;  /* 0x00007300004b7a11 */ /* 0x000fe200000f0c03 */
[----:B------:R-:W-:Y:S01]  /*3d00*/  IMAD.MOV.U32 R3, RZ, RZ, R6 ;  /* 0x000000ffff037224 */ /* 0x000fe200078e0006 */
[C---:B------:R-:W-:Y:S04]  /*3d10*/  @!P2 LEA R72, P0, R2.reuse, c[0x0][0x1c8], 0x1 ;  /* 0x000072000248aa11 */ /* 0x040fe800078008ff */
[----:B------:R-:W-:Y:S01]  /*3d20*/  @!P2 LEA.HI.X R73, R2, c[0x0][0x1cc], R8, 0x1, P0 ;  /* 0x000073000249aa11 */ /* 0x000fe200000f0c08 */
[----:B------:R-:W-:Y:S01]  /*3d30*/  IMAD.MOV.U32 R8, RZ, RZ, R5 ;  /* 0x000000ffff087224 */ /* 0x000fe200078e0005 */
[----:B------:R-:W-:Y:S01]  /*3d40*/  ISETP.GE.AND P0, PT, R24, c[0x0][0x27c], PT ;  /* 0x00009f0018007a0c */ /* 0x000fe20003f06270 */
[--C-:B------:R-:W-:Y:S11]  /*3d50*/  IMAD.MOV.U32 R2, RZ, RZ, R7.reuse ;  /* 0x000000ffff027224 */ /* 0x100ff600078e0007 */
[----:B------:R-:W-:Y:S01]  /*3d60*/  @!UPT UIADD3 URZ, URZ, URZ, URZ ;  /* 0x0000003f3f3ff290 */ /* 0x000fe2000fffe03f */
[----:B------:R-:W-:Y:S02]  /*3d70*/  @!P0 SHF.R.U32.HI R0, RZ, 0x10, R7 ;  /* 0x00000010ff008819 */ /* 0x000fe40000011607 */
[----:B------:R-:W-:Y:S02]  /*3d80*/  @!P0 SHF.R.U32.HI R38, RZ, 0x10, R43 ;  /* 0x00000010ff268819 */ /* 0x000fe4000001162b */
[----:B------:R-:W-:Y:S02]  /*3d90*/  @!P0 SHF.R.U64 R46, R40, 0x10, R41 ;  /* 0x00000010282e8819 */ /* 0x000fe40000001229 */
[C---:B-1----:R-:W-:Y:S02]  /*3da0*/  @!P0 SHF.L.U32 R49, R55.reuse, 0x10, RZ ;  /* 0x0000001037318819 */ /* 0x042fe400000006ff */
[----:B------:R-:W-:Y:S02]  /*3db0*/  @!P0 LOP3.LUT R51, R55, 0xffff0000, RZ, 0xc0, !PT ;  /* 0xffff000037338812 */ /* 0x000fe400078ec0ff */
[----:B------:R-:W-:Y:S02]  /*3dc0*/  @!P0 PRMT R45, R45, 0x5410, R46 ;  /* 0x000054102d2d8816 */ /* 0x000fe4000000002e */
[----:B------:R-:W-:Y:S02]  /*3dd0*/  @!P0 SHF.R.U64 R40, R42, 0x10, R43 ;  /* 0x000000102a288819 */ /* 0x000fe4000000122b */
[----:B------:R-:W-:Y:S02]  /*3de0*/  @!P0 SHF.R.U64 R10, R4, 0x10, R5 ;  /* 0x00000010040a8819 */ /* 0x000fe40000001205 */
[----:B------:R-:W-:Y:S01]  /*3df0*/  @!P0 SHF.R.U32.HI R44, RZ, 0x10, R41 ;  /* 0x00000010ff2c8819 */ /* 0x000fe20000011629 */
[----:B------:R-:W-:Y:S01]  /*3e00*/  IMAD.MOV.U32 R41, RZ, RZ, R43 ;  /* 0x000000ffff297224 */ /* 0x000fe200078e002b */
[----:B------:R-:W-:Y:S02]  /*3e10*/  @!P0 LOP3.LUT R43, R53, 0xffff0000, RZ, 0xc0, !PT ;  /* 0xffff0000352b8812 */ /* 0x000fe400078ec0ff */
[----:B------:R-:W-:Y:S02]  /*3e20*/  @!P0 PRMT R44, R47, 0x5410, R44 ;  /* 0x000054102f2c8816 */ /* 0x000fe4000000002c */
[----:B------:R-:W-:Y:S02]  /*3e30*/  @!P0 LOP3.LUT R47, R54, 0xffff0000, RZ, 0xc0, !PT ;  /* 0xffff0000362f8812 */ /* 0x000fe400078ec0ff */
[----:B------:R-:W-:Y:S01]  /*3e40*/  @!P0 PRMT R50, R41, 0x5410, R38 ;  /* 0x0000541029328816 */ /* 0x000fe20000000026 */
[----:B------:R-:W-:Y:S01]  /*3e50*/  @!P0 IMAD.U32 R41, R53, 0x10000, RZ ;  /* 0x0001000035298824 */ /* 0x000fe200078e00ff */
[----:B------:R-:W-:Y:S01]  /*3e60*/  @!P0 PRMT R46, R39, 0x5410, R40 ;  /* 0x00005410272e8816 */ /* 0x000fe20000000028 */
[C---:B------:R-:W-:Y:S01]  /*3e70*/  @!P0 IMAD.U32 R40, R44.reuse, 0x10000, RZ ;  /* 0x000100002c288824 */ /* 0x040fe200078e00ff */
[----:B------:R-:W-:Y:S02]  /*3e80*/  @!P0 LOP3.LUT R42, R44, 0xffff0000, RZ, 0xc0, !PT ;  /* 0xffff00002c2a8812 */ /* 0x000fe400078ec0ff */
[----:B------:R-:W-:Y:S02]  /*3e90*/  @!P0 SHF.R.U32.HI R4, RZ, 0x10, R5 ;  /* 0x00000010ff048819 */ /* 0x000fe40000011605 */
[----:B------:R-:W-:Y:S02]  /*3ea0*/  @!P0 SHF.R.U64 R5, R6, 0x10, R7 ;  /* 0x0000001006058819 */ /* 0x000fe40000001207 */
[----:B------:R-:W-:Y:S02]  /*3eb0*/  @!P0 PRMT R7, R9, 0x5410, R10 ;  /* 0x0000541009078816 */ /* 0x000fe4000000000a */
[----:B------:R-:W-:Y:S02]  /*3ec0*/  @!P0 SHF.L.U32 R9, R52, 0x10, RZ ;  /* 0x0000001034098819 */ /* 0x000fe400000006ff */
[----:B------:R-:W-:Y:S01]  /*3ed0*/  @!P0 PRMT R10, R2, 0x5410, R0 ;  /* 0x00005410020a8816 */ /* 0x000fe20000000000 */
[----:B------:R-:W-:Y:S01]  /*3ee0*/  @!P0 IMAD.U32 R0, R12, 0x10000, RZ ;  /* 0x000100000c008824 */ /* 0x000fe200078e00ff */
[----:B------:R-:W-:Y:S01]  /*3ef0*/  @!P0 PRMT R6, R8, 0x5410, R4 ;  /* 0x0000541008068816 */ /* 0x000fe20000000004 */
[----:B------:R-:W-:Y:S01]  /*3f00*/  @!P0 IMAD.U32 R2, R7, 0x10000, RZ ;  /* 0x0001000007028824 */ /* 0x000fe200078e00ff */
[----:B------:R-:W-:Y:S01]  /*3f10*/  @!P0 PRMT R8, R3, 0x5410, R5 ;  /* 0x0000541003088816 */ /* 0x000fe20000000005 */
[----:B------:R-:W-:Y:S01]  /*3f20*/  @!P0 IMAD.U32 R5, R45, 0x10000, RZ ;  /* 0x000100002d058824 */ /* 0x000fe200078e00ff */
[----:B------:R-:W-:Y:S01]  /*3f30*/  @!P0 SHF.L.U32 R3, R13, 0x10, RZ ;  /* 0x000000100d038819 */ /* 0x000fe200000006ff */
[C---:B------:R-:W-:Y:S01]  /*3f40*/  @!P0 IMAD.U32 R4, R6.reuse, 0x10000, RZ ;  /* 0x0001000006048824 */ /* 0x040fe200078e00ff */
[----:B------:R-:W-:Y:S01]  /*3f50*/  @!P0 LOP3.LUT R6, R6, 0xffff0000, RZ, 0xc0, !PT ;  /* 0xffff000006068812 */ /* 0x000fe200078ec0ff */
[C---:B------:R-:W-:Y:S01]  /*3f60*/  @!P0 FMUL.FTZ R38, R0.reuse, R5 ;  /* 0x0000000500268220 */ /* 0x040fe20000410000 */
[----:B------:R-:W-:Y:S01]  /*3f70*/  @!P0 LOP3.LUT R7, R7, 0xffff0000, RZ, 0xc0, !PT ;  /* 0xffff000007078812 */ /* 0x000fe200078ec0ff */
[----:B------:R-:W-:Y:S02]  /*3f80*/  @!P0 FMUL.FTZ R0, R0, R2 ;  /* 0x0000000200008220 */ /* 0x000fe40000410000 */
[----:B------:R-:W-:Y:S02]  /*3f90*/  @!P0 FMUL.FTZ R39, R3, R40 ;  /* 0x0000002803278220 */ /* 0x000fe40000410000 */
[----:B------:R-:W-:Y:S01]  /*3fa0*/  @!P0 FFMA.FTZ R82, R9, R2, -R38 ;  /* 0x0000000209528223 */ /* 0x000fe20000010826 */
[----:B------:R-:W-:Y:S01]  /*3fb0*/  @!P0 LOP3.LUT R2, R13, 0xffff0000, RZ, 0xc0, !PT ;  /* 0xffff00000d028812 */ /* 0x000fe200078ec0ff */
[----:B------:R-:W-:Y:S01]  /*3fc0*/  @!P0 FFMA.FTZ R0, R5, R9, R0 ;  /* 0x0000000905008223 */ /* 0x000fe20000010000 */
[----:B------:R-:W-:Y:S01]  /*3fd0*/  @!P0 LOP3.LUT R5, R12, 0xffff0000, RZ, 0xc0, !PT ;  /* 0xffff00000c058812 */ /* 0x000fe200078ec0ff */
[----:B------:R-:W-:Y:S01]  /*3fe0*/  @!P0 FFMA.FTZ R81, R41, R4, -R39 ;  /* 0x0000000429518223 */ /* 0x000fe20000010827 */
[----:B------:R-:W-:Y:S01]  /*3ff0*/  @!P0 LOP3.LUT R39, R52, 0xffff0000, RZ, 0xc0, !PT ;  /* 0xffff000034278812 */ /* 0x000fe200078ec0ff */
[----:B------:R-:W-:Y:S01]  /*4000*/  @!P0 FMUL.FTZ R9, R2, R42 ;  /* 0x0000002a02098220 */ /* 0x000fe20000410000 */
[----:B------:R-:W-:Y:S01]  /*4010*/  @!P0 LOP3.LUT R38, R45, 0xffff0000, RZ, 0xc0, !PT ;  /* 0xffff00002d268812 */ /* 0x000fe200078ec0ff */
[----:B------:R-:W-:Y:S01]  /*4020*/  @!P0 FMUL.FTZ R3, R3, R4 ;  /* 0x0000000403038220 */ /* 0x000fe20000410000 */
[----:B------:R-:W-:Y:S01]  /*4030*/  @!P0 SHF.L.U32 R45, R54, 0x10, RZ ;  /* 0x00000010362d8819 */ /* 0x000fe200000006ff */
[----:B------:R-:W-:Y:S02]  /*4040*/  @!P0 FMUL.FTZ R4, R2, R6 ;  /* 0x0000000602048220 */ /* 0x000fe40000410000 */
[----:B------:R-:W-:Y:S02]  /*4050*/  @!P0 FMUL.FTZ R44, R5, R38 ;  /* 0x00000026052c8220 */ /* 0x000fe40000410000 */
[----:B------:R-:W-:Y:S01]  /*4060*/  @!P0 FFMA.FTZ R78, R43, R6, -R9 ;  /* 0x000000062b4e8223 */ /* 0x000fe20000010809 */
[----:B------:R-:W-:Y:S01]  /*4070*/  @!P0 LOP3.LUT R6, R14, 0xffff0000, RZ, 0xc0, !PT ;  /* 0xffff00000e068812 */ /* 0x000fe200078ec0ff */
[-C--:B------:R-:W-:Y:S02]  /*4080*/  @!P0 FFMA.FTZ R76, R39, R7.reuse, -R44 ;  /* 0x00000007274c8223 */ /* 0x080fe4000001082c */
[C---:B------:R-:W-:Y:S01]  /*4090*/  @!P0 IMAD.U32 R44, R46.reuse, 0x10000, RZ ;  /* 0x000100002e2c8824 */ /* 0x040fe200078e00ff */
[----:B------:R-:W-:Y:S01]  /*40a0*/  @!P0 LOP3.LUT R46, R46, 0xffff0000, RZ, 0xc0, !PT ;  /* 0xffff00002e2e8812 */ /* 0x000fe200078ec0ff */
[----:B------:R-:W-:Y:S02]  /*40b0*/  @!P0 FMUL.FTZ R2, R5, R7 ;  /* 0x0000000705028220 */ /* 0x000fe40000410000 */
[----:B------:R-:W-:Y:S02]  /*40c0*/  @!P0 IMAD.U32 R5, R14, 0x10000, RZ ;  /* 0x000100000e058824 */ /* 0x000fe400078e00ff */
[C---:B------:R-:W-:Y:S01]  /*40d0*/  @!P0 IMAD.U32 R7, R8.reuse, 0x10000, RZ ;  /* 0x0001000008078824 */ /* 0x040fe200078e00ff */
[----:B------:R-:W-:Y:S01]  /*40e0*/  @!P0 LOP3.LUT R8, R8, 0xffff0000, RZ, 0xc0, !PT ;  /* 0xffff000008088812 */ /* 0x000fe200078ec0ff */
[C---:B------:R-:W-:Y:S02]  /*40f0*/  @!P0 FMUL.FTZ R48, R6.reuse, R46 ;  /* 0x0000002e06308220 */ /* 0x040fe40000410000 */
[----:B------:R-:W-:Y:S02]  /*4100*/  @!P0 FMUL.FTZ R9, R5, R44 ;  /* 0x0000002c05098220 */ /* 0x000fe40000410000 */
[-C--:B------:R-:W-:Y:S02]  /*4110*/  @!P0 FMUL.FTZ R6, R6, R8.reuse ;  /* 0x0000000806068220 */ /* 0x080fe40000410000 */
[----:B------:R-:W-:Y:S01]  /*4120*/  @!P0 FFMA.FTZ R70, R47, R8, -R48 ;  /* 0x000000082f468223 */ /* 0x000fe20000010830 */
[----:B------:R-:W-:Y:S01]  /*4130*/  @!P0 LOP3.LUT R8, R15, 0xffff0000, RZ, 0xc0, !PT ;  /* 0xffff00000f088812 */ /* 0x000fe200078ec0ff */
[C---:B------:R-:W-:Y:S01]  /*4140*/  @!P0 IMAD.U32 R48, R50.reuse, 0x10000, RZ ;  /* 0x0001000032308824 */ /* 0x040fe200078e00ff */
[----:B------:R-:W-:Y:S01]  /*4150*/  @!P0 LOP3.LUT R50, R50, 0xffff0000, RZ, 0xc0, !PT ;  /* 0xffff000032328812 */ /* 0x000fe200078ec0ff */
[-C--:B------:R-:W-:Y:S02]  /*4160*/  @!P0 FMUL.FTZ R5, R5, R7.reuse ;  /* 0x0000000705058220 */ /* 0x080fe40000410000 */
[----:B------:R-:W-:Y:S02]  /*4170*/  @!P0 FFMA.FTZ R71, R45, R7, -R9 ;  /* 0x000000072d478223 */ /* 0x000fe40000010809 */
[----:B------:R-:W-:Y:S02]  /*4180*/  @!P0 IMAD.U32 R7, R15, 0x10000, RZ ;  /* 0x000100000f078824 */ /* 0x000fe400078e00ff */
[C---:B------:R-:W-:Y:S01]  /*4190*/  @!P0 IMAD.U32 R9, R10.reuse, 0x10000, RZ ;  /* 0x000100000a098824 */ /* 0x040fe200078e00ff */
[----:B------:R-:W-:Y:S01]  /*41a0*/  @!P0 LOP3.LUT R10, R10, 0xffff0000, RZ, 0xc0, !PT ;  /* 0xffff00000a0a8812 */ /* 0x000fe200078ec0ff */
[----:B------:R-:W-:Y:S01]  /*41b0*/  @!P0 FFMA.FTZ R2, R38, R39, R2 ;  /* 0x0000002726028223 */ /* 0x000fe20000010002 */
[----:B------:R-:W-:Y:S01]  /*41c0*/  @!P0 F2FP.BF16.PACK_AB R39, R78, R81 ;  /* 0x000000514e27823e */ /* 0x000fe200000010ff */
[----:B------:R-:W-:Y:S01]  /*41d0*/  @!P0 FMUL.FTZ R68, R7, R48 ;  /* 0x0000003007448220 */ /* 0x000fe20000410000 */
[----:B------:R-:W-:Y:S01]  /*41e0*/  @!P0 F2FP.BF16.PACK_AB R38, R76, R82 ;  /* 0x000000524c26823e */ /* 0x000fe200000010ff */
[----:B------:R-:W-:Y:S01]  /*41f0*/  @!P0 FMUL.FTZ R69, R8, R50 ;  /* 0x0000003208458220 */ /* 0x000fe20000410000 */
[----:B------:R-:W-:Y:S01]  /*4200*/  @!P0 F2FP.BF16.PACK_AB R0, R2, R0 ;  /* 0x000000000200823e */ /* 0x000fe200000010ff */
[----:B------:R-:W-:Y:S01]  /*4210*/  @!P0 FFMA.FTZ R3, R40, R41, R3 ;  /* 0x0000002928038223 */ /* 0x000fe20000010003 */
[----:B------:R-:W-:Y:S01]  /*4220*/  @!P0 MOV R52, R38 ;  /* 0x0000002600348202 */ /* 0x000fe20000000f00 */
[----:B------:R-:W-:Y:S02]  /*4230*/  @!P0 FFMA.FTZ R4, R42, R43, R4 ;  /* 0x0000002b2a048223 */ /* 0x000fe40000010004 */
[----:B------:R-:W-:Y:S02]  /*4240*/  @!P0 FFMA.FTZ R68, R49, R9, -R68 ;  /* 0x0000000931448223 */ /* 0x000fe40000010844 */
        /* <DEDUP_REMOVED lines=9> */
[----:B------:R-:W-:Y:S02]  /*42e0*/  @!P0 FFMA.FTZ R7, R48, R49, R7 ;  /* 0x0000003130078223 */ /* 0x000fe40000010007 */
[----:B------:R-:W-:Y:S01]  /*42f0*/  @!P0 FFMA.FTZ R8, R50, R51, R8 ;  /* 0x0000003332088223 */ /* 0x000fe20000010008 */
[----:B------:R-:W-:Y:S01]  /*4300*/  @!P0 F2FP.BF16.PACK_AB R5, R6, R5 ;  /* 0x000000050605823e */ /* 0x000fe200000010ff */
[----:B------:R-:W-:Y:S02]  /*4310*/  @!P0 IMAD.MOV.U32 R53, RZ, RZ, R39 ;  /* 0x000000ffff358224 */ /* 0x000fe400078e0027 */
        /* <DEDUP_REMOVED lines=8> */
.L_x_557:
[----:B------:R-:W-:Y:S05]  /*43a0*/  BSYNC B0 ;  /* 0x0000000000007941 */ /* 0x000fea0003800000 */
.L_x_556:
[----:B------:R-:W-:Y:S01]  /*43b0*/  ISETP.GE.AND P0, PT, R26, c[0x0][0x1d4], PT ;  /* 0x000075001a007a0c */ /* 0x000fe20003f06270 */
[----:B------:R-:W-:Y:S01]  /*43c0*/  @!UPT UIADD3 URZ, URZ, URZ, URZ ;  /* 0x0000003f3f3ff290 */ /* 0x000fe2000fffe03f */
[----:B------:R-:W-:Y:S11]  /*43d0*/  BSSY B0, `(.L_x_558) ;  /* 0x0000071000007945 */ /* 0x000ff60003800000 */
[----:B------:R-:W-:-:S05]  /*43e0*/  @P0 BRA `(.L_x_559) ;  /* 0x000006f000000947 */ /* 0x000fca0003800000 */
[----:B------:R-:W-:Y:S01]  /*43f0*/  ISETP.GE.AND P2, PT, R95, c[0x0][0x1d4], PT ;  /* 0x000075005f007a0c */ /* 0x000fe20003f46270 */
[----:B-1----:R-:W-:Y:S01]  /*4400*/  LDS.128 R12, [R119+0x6100] ;  /* 0x00610000770c7984 */ /* 0x002fe20000000c00 */
[-C--:B------:R-:W-:Y:S04]  /*4410*/  IADD3 R0, P1, P0, R86, R80.reuse, R116 ;  /* 0x0000005056007210 */ /* 0x080fe8000783e074 */
[-C--:B------:R-:W-:Y:S03]  /*4420*/  IADD3.X R3, R88, R79.reuse, R125, P1, P0 ;  /* 0x0000004f58037210 */ /* 0x080fe60000fe047d */
[----:B------:R-:W1:Y:S04]  /*4430*/  LDS.128 R48, [R127+0x6100] ;  /* 0x006100007f307984 */ /* 0x000e680000000c00 */
        /* <DEDUP_REMOVED lines=10> */
[----:B------:R-:W-:Y:S01]  /*44e0*/  @!P0 SHF.R.U64 R5, R56, 0x10, R57 ;  /* 0x0000001038058819 */ /* 0x000fe20000001239 */
[----:B-1----:R-:W-:Y:S01]  /*44f0*/  @!P0 IMAD.U32 R10, R48, 0x10000, RZ ;  /* 0x00010000300a8824 */ /* 0x002fe200078e00ff */
[C---:B------:R-:W-:Y:S01]  /*4500*/  @!P0 LOP3.LUT R45, R51.reuse, 0xffff0000, RZ, 0xc0, !PT ;  /* 0xffff0000332d8812 */ /* 0x040fe200078ec0ff */
[----:B------:R-:W-:Y:S01]  /*4510*/  @!P0 IMAD.U32 R43, R51, 0x10000, RZ ;  /* 0x00010000332b8824 */ /* 0x000fe200078e00ff */
[C---:B------:R-:W-:Y:S01]  /*4520*/  @!P0 LOP3.LUT R41, R50.reuse, 0xffff0000, RZ, 0xc0, !PT ;  /* 0xffff000032298812 */ /* 0x040fe200078ec0ff */
[----:B------:R-:W-:Y:S01]  /*4530*/  @!P0 IMAD.U32 R39, R50, 0x10000, RZ ;  /* 0x0001000032278824 */ /* 0x000fe200078e00ff */
[----:B------:R-:W-:Y:S01]  /*4540*/  @!P0 PRMT R9, R28, 0x5432, R2 ;  /* 0x000054321c098816 */ /* 0x000fe20000000002 */
[----:B------:R-:W-:Y:S01]  /*4550*/  @!P0 IMAD.U32 R2, R12, 0x10000, RZ ;  /* 0x000100000c028824 */ /* 0x000fe200078e00ff */
[----:B------:R-:W-:Y:S02]  /*4560*/  @!P0 SHF.R.U64 R0, R16, 0x10, R17 ;  /* 0x0000001010008819 */ /* 0x000fe40000001211 */
[----:B------:R-:W-:Y:S02]  /*4570*/  @!P0 PRMT R16, R64, 0x5410, R5 ;  /* 0x0000541040108816 */ /* 0x000fe40000000005 */
[C---:B------:R-:W-:Y:S02]  /*4580*/  @!P0 PRMT R5, R11.reuse, 0x5410, R3 ;  /* 0x000054100b058816 */ /* 0x040fe40000000003 */
[----:B------:R-:W-:Y:S02]  /*4590*/  @!P0 LOP3.LUT R3, R12, 0xffff0000, RZ, 0xc0, !PT ;  /* 0xffff00000c038812 */ /* 0x000fe400078ec0ff */
[----:B------:R-:W-:Y:S02]  /*45a0*/  @!P0 SHF.R.U32.HI R8, RZ, 0x10, R59 ;  /* 0x00000010ff088819 */ /* 0x000fe4000001163b */
[----:B------:R-:W-:Y:S02]  /*45b0*/  @!P0 SHF.R.U32.HI R6, RZ, 0x10, R57 ;  /* 0x00000010ff068819 */ /* 0x000fe40000011639 */
[----:B------:R-:W-:Y:S02]  /*45c0*/  @!P0 SHF.R.U32.HI R4, RZ, 0x10, R19 ;  /* 0x00000010ff048819 */ /* 0x000fe40000011613 */
[----:B------:R-:W-:Y:S02]  /*45d0*/  @!P0 PRMT R0, R11, 0x5432, R0 ;  /* 0x000054320b008816 */ /* 0x000fe40000000000 */
[C---:B------:R-:W-:Y:S02]  /*45e0*/  @!P0 LOP3.LUT R11, R16.reuse, 0xffff0000, RZ, 0xc0, !PT ;  /* 0xffff0000100b8812 */ /* 0x040fe400078ec0ff */
[----:B------:R-:W-:Y:S01]  /*45f0*/  @!P0 PRMT R38, R65, 0x5410, R8 ;  /* 0x0000541041268816 */ /* 0x000fe20000000008 */
[----:B------:R-:W-:Y:S01]  /*4600*/  @!P0 IMAD.U32 R8, R16, 0x10000, RZ ;  /* 0x0001000010088824 */ /* 0x000fe200078e00ff */
[----:B------:R-:W-:Y:S01]  /*4610*/  @!P0 LOP3.LUT R16, R48, 0xffff0000, RZ, 0xc0, !PT ;  /* 0xffff000030108812 */ /* 0x000fe200078ec0ff */
[----:B------:R-:W-:Y:S01]  /*4620*/  @!P0 FMUL.FTZ R18, R3, R11 ;  /* 0x0000000b03128220 */ /* 0x000fe20000410000 */
[----:B------:R-:W-:Y:S01]  /*4630*/  @!P0 PRMT R19, R64, 0x5432, R6 ;  /* 0x0000543240138816 */ /* 0x000fe20000000006 */
[----:B------:R-:W-:Y:S01]  /*4640*/  @!P0 FMUL.FTZ R17, R2, R8 ;  /* 0x0000000802118220 */ /* 0x000fe20000410000 */
[----:B------:R-:W-:Y:S01]  /*4650*/  @!P0 PRMT R6, R28, 0x5410, R4 ;  /* 0x000054101c068816 */ /* 0x000fe20000000004 */
[----:B------:R-:W-:Y:S01]  /*4660*/  @!P0 IMAD.U32 R42, R38, 0x10000, RZ ;  /* 0x00010000262a8824 */ /* 0x000fe200078e00ff */
[C---:B------:R-:W-:Y:S02]  /*4670*/  @!P0 LOP3.LUT R28, R49.reuse, 0xffff0000, RZ, 0xc0, !PT ;  /* 0xffff0000311c8812 */ /* 0x040fe400078ec0ff */
[----:B------:R-:W-:Y:S02]  /*4680*/  @!P0 LOP3.LUT R4, R0, 0xffff0000, RZ, 0xc0, !PT ;  /* 0xffff000000048812 */ /* 0x000fe400078ec0ff */
[----:B------:R-:W-:Y:S02]  /*4690*/  @!P0 LOP3.LUT R44, R38, 0xffff0000, RZ, 0xc0, !PT ;  /* 0xffff0000262c8812 */ /* 0x000fe400078ec0ff */
[----:B------:R-:W-:Y:S01]  /*46a0*/  @!P0 SHF.R.U64 R7, R58, 0x10, R59 ;  /* 0x000000103a078819 */ /* 0x000fe2000000123b */
[-C--:B------:R-:W-:Y:S02]  /*46b0*/  @!P0 FFMA.FTZ R56, R16, R4.reuse, -R18 ;  /* 0x0000000410388223 */ /* 0x080fe40000010812 */
[----:B------:R-:W-:Y:S01]  /*46c0*/  @!P0 IMAD.U32 R18, R49, 0x10000, RZ ;  /* 0x0001000031128824 */ /* 0x000fe200078e00ff */
[----:B------:R-:W-:Y:S01]  /*46d0*/  @!P0 PRMT R40, R65, 0x5432, R7 ;  /* 0x0000543241288816 */ /* 0x000fe20000000007 */
[----:B------:R-:W-:Y:S04]  /*46e0*/  @!P0 IMAD.U32 R7, R0, 0x10000, RZ ;  /* 0x0001000000078824 */ /* 0x000fe800078e00ff */
[-C--:B------:R-:W-:Y:S02]  /*46f0*/  @!P0 FMUL.FTZ R0, R2, R7.reuse ;  /* 0x0000000702008220 */ /* 0x080fe40000410000 */
[----:B------:R-:W-:Y:S01]  /*4700*/  @!P0 FFMA.FTZ R57, R10, R7, -R17 ;  /* 0x000000070a398223 */ /* 0x000fe20000010811 */
[----:B------:R-:W-:Y:S01]  /*4710*/  @!P0 SHF.L.U32 R17, R19, 0x10, RZ ;  /* 0x0000001013118819 */ /* 0x000fe200000006ff */
[----:B------:R-:W-:Y:S01]  /*4720*/  @!P0 FMUL.FTZ R2, R3, R4 ;  /* 0x0000000403028220 */ /* 0x000fe20000410000 */
[C---:B------:R-:W-:Y:S01]  /*4730*/  @!P0 LOP3.LUT R4, R13.reuse, 0xffff0000, RZ, 0xc0, !PT ;  /* 0xffff00000d048812 */ /* 0x040fe200078ec0ff */
[----:B------:R-:W-:Y:S01]  /*4740*/  @!P0 IMAD.U32 R3, R13, 0x10000, RZ ;  /* 0x000100000d038824 */ /* 0x000fe200078e00ff */
[----:B------:R-:W-:Y:S01]  /*4750*/  @!P0 LOP3.LUT R19, R19, 0xffff0000, RZ, 0xc0, !PT ;  /* 0xffff000013138812 */ /* 0x000fe200078ec0ff */
[C---:B------:R-:W-:Y:S01]  /*4760*/  @!P0 IMAD.U32 R7, R5.reuse, 0x10000, RZ ;  /* 0x0001000005078824 */ /* 0x040fe200078e00ff */
[----:B------:R-:W-:Y:S01]  /*4770*/  @!P0 LOP3.LUT R5, R5, 0xffff0000, RZ, 0xc0, !PT ;  /* 0xffff000005058812 */ /* 0x000fe200078ec0ff */
[----:B------:R-:W-:Y:S02]  /*4780*/  @!P0 FFMA.FTZ R0, R8, R10, R0 ;  /* 0x0000000a08008223 */ /* 0x000fe40000010000 */
[C---:B------:R-:W-:Y:S02]  /*4790*/  @!P0 FMUL.FTZ R10, R4.reuse, R19 ;  /* 0x00000013040a8220 */ /* 0x040fe40000410000 */
[----:B------:R-:W-:Y:S02]  /*47a0*/  @!P0 FMUL.FTZ R8, R3, R17 ;  /* 0x0000001103088220 */ /* 0x000fe40000410000 */
[-C--:B------:R-:W-:Y:S02]  /*47b0*/  @!P0 FMUL.FTZ R4, R4, R5.reuse ;  /* 0x0000000504048220 */ /* 0x080fe40000410000 */
[----:B------:R-:W-:Y:S01]  /*47c0*/  @!P0 FFMA.FTZ R54, R28, R5, -R10 ;  /* 0x000000051c368223 */ /* 0x000fe2000001080a */
[----:B------:R-:W-:Y:S01]  /*47d0*/  @!P0 LOP3.LUT R5, R15, 0xffff0000, RZ, 0xc0, !PT ;  /* 0xffff00000f058812 */ /* 0x000fe200078ec0ff */
[-C--:B------:R-:W-:Y:S02]  /*47e0*/  @!P0 FMUL.FTZ R3, R3, R7.reuse ;  /* 0x0000000703038220 */ /* 0x080fe40000410000 */
[----:B------:R-:W-:Y:S01]  /*47f0*/  @!P0 FFMA.FTZ R55, R18, R7, -R8 ;  /* 0x0000000712378223 */ /* 0x000fe20000010808 */
[C---:B------:R-:W-:Y:S01]  /*4800*/  @!P0 SHF.L.U32 R8, R6.reuse, 0x10, RZ ;  /* 0x0000001006088819 */ /* 0x040fe200000006ff */
[----:B------:R-:W-:Y:S01]  /*4810*/  @!P0 IMAD.U32 R7, R15, 0x10000, RZ ;  /* 0x000100000f078824 */ /* 0x000fe200078e00ff */
[----:B------:R-:W-:Y:S01]  /*4820*/  @!P0 LOP3.LUT R6, R6, 0xffff0000, RZ, 0xc0, !PT ;  /* 0xffff000006068812 */ /* 0x000fe200078ec0ff */
[----:B------:R-:W-:Y:S02]  /*4830*/  @!P0 FMUL.FTZ R38, R5, R44 ;  /* 0x0000002c05268220 */ /* 0x000fe40000410000 */
[C---:B------:R-:W-:Y:S02]  /*4840*/  @!P0 FMUL.FTZ R10, R7.reuse, R42 ;  /* 0x0000002a070a8220 */ /* 0x040fe40000410000 */
[-C--:B------:R-:W-:Y:S02]  /*4850*/  @!P0 FMUL.FTZ R7, R7, R8.reuse ;  /* 0x0000000807078220 */ /* 0x080fe40000410000 */
[----:B------:R-:W-:Y:S02]  /*4860*/  @!P0 FFMA.FTZ R53, R43, R8, -R10 ;  /* 0x000000082b358223 */ /* 0x000fe4000001080a */
[-C--:B------:R-:W-:Y:S02]  /*4870*/  @!P0 FMUL.FTZ R8, R5, R6.reuse ;  /* 0x0000000605088220 */ /* 0x080fe40000410000 */
[----:B------:R-:W-:Y:S01]  /*4880*/  @!P0 FFMA.FTZ R52, R45, R6, -R38 ;  /* 0x000000062d348223 */ /* 0x000fe20000010826 */
[----:B------:R-:W-:Y:S01]  /*4890*/  @!P0 LOP3.LUT R6, R14, 0xffff0000, RZ, 0xc0, !PT ;  /* 0xffff00000e068812 */ /* 0x000fe200078ec0ff */
[C---:B------:R-:W-:Y:S01]  /*48a0*/  @!P0 IMAD.U32 R38, R40.reuse, 0x10000, RZ ;  /* 0x0001000028268824 */ /* 0x040fe200078e00ff */
[----:B------:R-:W-:Y:S01]  /*48b0*/  @!P0 LOP3.LUT R40, R40, 0xffff0000, RZ, 0xc0, !PT ;  /* 0xffff000028288812 */ /* 0x000fe200078ec0ff */
[----:B------:R-:W-:Y:S02]  /*48c0*/  @!P0 IMAD.U32 R5, R14, 0x10000, RZ ;  /* 0x000100000e058824 */ /* 0x000fe400078e00ff */
[C---:B------:R-:W-:Y:S01]  /*48d0*/  @!P0 IMAD.U32 R10, R9.reuse, 0x10000, RZ ;  /* 0x00010000090a8824 */ /* 0x040fe200078e00ff */
[----:B------:R-:W-:Y:S01]  /*48e0*/  @!P0 LOP3.LUT R9, R9, 0xffff0000, RZ, 0xc0, !PT ;  /* 0xffff000009098812 */ /* 0x000fe200078ec0ff */
[----:B------:R-:W-:Y:S02]  /*48f0*/  @!P0 FMUL.FTZ R46, R5, R38 ;  /* 0x00000026052e8220 */ /* 0x000fe40000410000 */
[----:B------:R-:W-:Y:S02]  /*4900*/  @!P0 FMUL.FTZ R47, R6, R40 ;  /* 0x00000028062f8220 */ /* 0x000fe40000410000 */
[----:B------:R-:W-:Y:S01]  /*4910*/  @!P0 FFMA.FTZ R2, R11, R16, R2 ;  /* 0x000000100b028223 */ /* 0x000fe20000010002 */
[----:B------:R-:W-:Y:S01]  /*4920*/  @!P0 F2FP.BF16.PACK_AB R16, R54, R55 ;  /* 0x000000373610823e */ /* 0x000fe200000010ff */
[----:B------:R-:W-:Y:S01]  /*4930*/  @!P0 FMUL.FTZ R5, R5, R10 ;  /* 0x0000000a05058220 */ /* 0x000fe20000410000 */
[----:B------:R-:W-:Y:S01]  /*4940*/  @!P0 F2FP.BF16.PACK_AB R11, R56, R57 ;  /* 0x00000039380b823e */ /* 0x000fe200000010ff */
[----:B------:R-:W-:Y:S01]  /*4950*/  @!P0 FFMA.FTZ R3, R17, R18, R3 ;  /* 0x0000001211038223 */ /* 0x000fe20000010003 */
[----:B------:R-:W-:Y:S01]  /*4960*/  @!P0 F2FP.BF16.PACK_AB R0, R2, R0 ;  /* 0x000000000200823e */ /* 0x000fe200000010ff */
[----:B------:R-:W-:Y:S01]  /*4970*/  @!P0 FFMA.FTZ R46, R39, R10, -R46 ;  /* 0x0000000a272e8223 */ /* 0x000fe2000001082e */
[----:B------:R-:W-:Y:S01]  /*4980*/  @!P0 MOV R48, R11 ;  /* 0x0000000b00308202 */ /* 0x000fe20000000f00 */
[----:B------:R-:W-:Y:S01]  /*4990*/  @!P0 FMUL.FTZ R6, R6, R9 ;  /* 0x0000000906068220 */ /* 0x000fe20000410000 */
[----:B------:R-:W-:Y:S01]  /*49a0*/  @!P0 F2FP.BF16.PACK_AB R10, R52, R53 ;  /* 0x00000035340a823e */ /* 0x000fe200000010ff */
        /* <DEDUP_REMOVED lines=19> */
.L_x_559:
[----:B------:R-:W-:Y:S05]  /*4ae0*/  BSYNC B0 ;  /* 0x0000000000007941 */ /* 0x000fea0003800000 */
.L_x_558:
[----:B------:R-:W-:Y:S11]  /*4af0*/  ISETP.GE.AND P0, PT, R27, c[0x0][0x1d4], PT ;  /* 0x000075001b007a0c */ /* 0x000ff60003f06270 */
[----:B------:R-:W-:Y:S02]  /*4b00*/  @!UPT UIADD3 URZ, URZ, URZ, URZ ;  /* 0x0000003f3f3ff290 */ /* 0x000fe4000fffe03f */
[----:B------:R-:W-:-:S05]  /*4b10*/  @P0 BRA `(.L_x_543) ;  /* 0x000008f000000947 */ /* 0x000fca0003800000 */
[----:B------:R-:W-:Y:S01]  /*4b20*/  IADD3 R0, P1, P0, R86, R80, R101 ;  /* 0x0000005056007210 */ /* 0x000fe2000783e065 */
[----:B-1----:R-:W1:Y:S03]  /*4b30*/  LDS.128 R12, [R118+0x6100] ;  /* 0x00610000760c7984 */ /* 0x002e660000000c00 */
[----:B------:R-:W-:Y:S02]  /*4b40*/  IADD3.X R2, R88, R79, R124, P1, P0 ;  /* 0x0000004f58027210 */ /* 0x000fe40000fe047c */
[C---:B------:R-:W-:Y:S03]  /*4b50*/  LEA R54, P0, R0.reuse, c[0x0][0x1c8], 0x1 ;  /* 0x0000720000367a11 */ /* 0x040fe600078008ff */
[----:B------:R-:W2:Y:S01]  /*4b60*/  LDS.128 R44, [R126+0x6100] ;  /* 0x006100007e2c7984 */ /* 0x000ea20000000c00 */
[----:B------:R-:W-:Y:S02]  /*4b70*/  LEA.HI.X R55, R0, c[0x0][0x1cc], R2, 0x1, P0 ;  /* 0x0000730000377a11 */ /* 0x000fe400000f0c02 */
[----:B------:R-:W-:Y:S11]  /*4b80*/  ISETP.GE.AND P0, PT, R27, c[0x0][0x27c], PT ;  /* 0x00009f001b007a0c */ /* 0x000ff60003f06270 */
[----:B------:R-:W-:Y:S02]  /*4b90*/  @!UPT UIADD3 URZ, URZ, URZ, URZ ;  /* 0x0000003f3f3ff290 */ /* 0x000fe4000fffe03f */
[----:B------:R-:W-:Y:S02]  /*4ba0*/  @!P0 SHF.R.U32.HI R0, RZ, 0x10, R21 ;  /* 0x00000010ff008819 */ /* 0x000fe40000011615 */
[----:B------:R-:W-:Y:S02]  /*4bb0*/  @!P0 SHF.R.U64 R4, R22, 0x10, R23 ;  /* 0x0000001016048819 */ /* 0x000fe40000001217 */
[----:B------:R-:W-:Y:S02]  /*4bc0*/  @!P0 SHF.R.U64 R3, R20, 0x10, R21 ;  /* 0x0000001014038819 */ /* 0x000fe40000001215 */
[----:B------:R-:W-:Y:S02]  /*4bd0*/  @!P0 SHF.R.U32.HI R5, RZ, 0x10, R23 ;  /* 0x00000010ff058819 */ /* 0x000fe40000011617 */
[----:B------:R-:W-:Y:S02]  /*4be0*/  @!P0 PRMT R6, R29, 0x5432, R3 ;  /* 0x000054321d068816 */ /* 0x000fe40000000003 */
[----:B------:R-:W-:Y:S02]  /*4bf0*/  @!P0 SHF.R.U32.HI R2, RZ, 0x10, R61 ;  /* 0x00000010ff028819 */ /* 0x000fe4000001163d */
[----:B------:R-:W-:Y:S02]  /*4c00*/  @!P0 PRMT R10, R32, 0x5410, R4 ;  /* 0x00005410200a8816 */ /* 0x000fe40000000004 */
[----:B------:R-:W-:Y:S01]  /*4c10*/  @!P0 PRMT R22, R66, 0x5410, R2 ;  /* 0x0000541042168816 */ /* 0x000fe20000000002 */
[----:B-1----:R-:W-:Y:S01]  /*4c20*/  @!P0 IMAD.U32 R3, R13, 0x10000, RZ ;  /* 0x000100000d038824 */ /* 0x002fe200078e00ff */
[----:B------:R-:W-:Y:S03]  /*4c30*/  @!P0 PRMT R2, R29, 0x5410, R0 ;  /* 0x000054101d028816 */ /* 0x000fe60000000000 */
[----:B------:R-:W-:Y:S01]  /*4c40*/  @!P0 IMAD.U32 R20, R22, 0x10000, RZ ;  /* 0x0001000016148824 */ /* 0x000fe200078e00ff */
[----:B------:R-:W-:Y:S01]  /*4c50*/  @!P0 PRMT R9, R32, 0x5432, R5 ;  /* 0x0000543220098816 */ /* 0x000fe20000000005 */
[----:B------:R-:W-:Y:S01]  /*4c60*/  @!P0 IMAD.U32 R0, R2, 0x10000, RZ ;  /* 0x0001000002008824 */ /* 0x000fe200078e00ff */
[----:B------:R-:W-:Y:S01]  /*4c70*/  @!P0 SHF.L.U32 R5, R12, 0x10, RZ ;  /* 0x000000100c058819 */ /* 0x000fe200000006ff */
[C---:B--2---:R-:W-:Y:S01]  /*4c80*/  @!P0 IMAD.U32 R21, R45.reuse, 0x10000, RZ ;  /* 0x000100002d158824 */ /* 0x044fe200078e00ff */
[----:B------:R-:W-:Y:S01]  /*4c90*/  @!P0 LOP3.LUT R23, R45, 0xffff0000, RZ, 0xc0, !PT ;  /* 0xffff00002d178812 */ /* 0x000fe200078ec0ff */
[C---:B------:R-:W-:Y:S01]  /*4ca0*/  @!P0 FMUL.FTZ R4, R3.reuse, R20 ;  /* 0x0000001403048220 */ /* 0x040fe20000410000 */
[----:B------:R-:W-:Y:S01]  /*4cb0*/  @!P0 LOP3.LUT R38, R46, 0xffff0000, RZ, 0xc0, !PT ;  /* 0xffff00002e268812 */ /* 0x000fe200078ec0ff */
[-C--:B------:R-:W-:Y:S01]  /*4cc0*/  @!P0 FMUL.FTZ R3, R3, R0.reuse ;  /* 0x0000000003038220 */ /* 0x080fe20000410000 */
[----:B------:R-:W-:Y:S01]  /*4cd0*/  @!P0 SHF.L.U32 R40, R47, 0x10, RZ ;  /* 0x000000102f288819 */ /* 0x000fe200000006ff */
[----:B------:R-:W-:Y:S01]  /*4ce0*/  @!P0 FFMA.FTZ R58, R21, R0, -R4 ;  /* 0x00000000153a8223 */ /* 0x000fe20000010804 */
[----:B------:R-:W-:Y:S01]  /*4cf0*/  @!P0 LOP3.LUT R42, R47, 0xffff0000, RZ, 0xc0, !PT ;  /* 0xffff00002f2a8812 */ /* 0x000fe200078ec0ff */
[----:B------:R-:W-:Y:S01]  /*4d00*/  @!P0 IMAD.U32 R17, R44, 0x10000, RZ ;  /* 0x000100002c118824 */ /* 0x000fe200078e00ff */
[----:B------:R-:W-:Y:S01]  /*4d10*/  @!P0 LOP3.LUT R2, R2, 0xffff0000, RZ, 0xc0, !PT ;  /* 0xffff000002028812 */ /* 0x000fe200078ec0ff */
[----:B------:R-:W-:Y:S01]  /*4d20*/  @!P0 IMAD.U32 R29, R46, 0x10000, RZ ;  /* 0x000100002e1d8824 */ /* 0x000fe200078e00ff */
[----:B------:R-:W-:Y:S02]  /*4d30*/  @!P0 LOP3.LUT R0, R13, 0xffff0000, RZ, 0xc0, !PT ;  /* 0xffff00000d008812 */ /* 0x000fe400078ec0ff */
[----:B------:R-:W-:Y:S02]  /*4d40*/  @!P0 LOP3.LUT R22, R22, 0xffff0000, RZ, 0xc0, !PT ;  /* 0xffff000016168812 */ /* 0x000fe400078ec0ff */
[----:B------:R-:W-:Y:S01]  /*4d50*/  @!P0 SHF.R.U64 R7, R62, 0x10, R63 ;  /* 0x000000103e078819 */ /* 0x000fe2000000123f */
[----:B------:R-:W-:Y:S01]  /*4d60*/  @!P0 FMUL.FTZ R4, R0, R2 ;  /* 0x0000000200048220 */ /* 0x000fe20000410000 */
[----:B------:R-:W-:Y:S01]  /*4d70*/  @!P0 SHF.R.U64 R18, R60, 0x10, R61 ;  /* 0x000000103c128819 */ /* 0x000fe2000000123d */
[----:B------:R-:W-:Y:S01]  /*4d80*/  @!P0 FMUL.FTZ R8, R0, R22 ;  /* 0x0000001600088220 */ /* 0x000fe20000410000 */
[----:B------:R-:W-:Y:S01]  /*4d90*/  @!P0 PRMT R11, R67, 0x5410, R7 ;  /* 0x00005410430b8816 */ /* 0x000fe20000000007 */
[C---:B------:R-:W-:Y:S01]  /*4da0*/  @!P0 IMAD.U32 R7, R6.reuse, 0x10000, RZ ;  /* 0x0001000006078824 */ /* 0x040fe200078e00ff */
[----:B------:R-:W-:Y:S01]  /*4db0*/  @!P0 LOP3.LUT R6, R6, 0xffff0000, RZ, 0xc0, !PT ;  /* 0xffff000006068812 */ /* 0x000fe200078ec0ff */
[----:B------:R-:W-:Y:S01]  /*4dc0*/  @!P0 FFMA.FTZ R57, R23, R2, -R8 ;  /* 0x0000000217398223 */ /* 0x000fe20000010808 */
[----:B------:R-:W-:Y:S01]  /*4dd0*/  @!P0 PRMT R18, R66, 0x5432, R18 ;  /* 0x0000543242128816 */ /* 0x000fe20000000012 */
[-C--:B------:R-:W-:Y:S01]  /*4de0*/  @!P0 FMUL.FTZ R0, R5, R7.reuse ;  /* 0x0000000705008220 */ /* 0x080fe20000410000 */
[----:B------:R-:W-:Y:S01]  /*4df0*/  @!P0 LOP3.LUT R2, R12, 0xffff0000, RZ, 0xc0, !PT ;  /* 0xffff00000c028812 */ /* 0x000fe200078ec0ff */
[----:B------:R-:W-:Y:S01]  /*4e00*/  @!P0 IMAD.U32 R28, R11, 0x10000, RZ ;  /* 0x000100000b1c8824 */ /* 0x000fe200078e00ff */
[----:B------:R-:W-:Y:S01]  /*4e10*/  @!P0 SHF.R.U32.HI R41, RZ, 0x10, R63 ;  /* 0x00000010ff298819 */ /* 0x000fe2000001163f */
[C---:B------:R-:W-:Y:S01]  /*4e20*/  @!P0 IMAD.U32 R16, R18.reuse, 0x10000, RZ ;  /* 0x0001000012108824 */ /* 0x040fe200078e00ff */
[----:B------:R-:W-:Y:S02]  /*4e30*/  @!P0 LOP3.LUT R18, R18, 0xffff0000, RZ, 0xc0, !PT ;  /* 0xffff000012128812 */ /* 0x000fe400078ec0ff */
[----:B------:R-:W-:Y:S01]  /*4e40*/  @!P0 PRMT R41, R67, 0x5432, R41 ;  /* 0x0000543243298816 */ /* 0x000fe20000000029 */
[----:B------:R-:W-:Y:S01]  /*4e50*/  @!P0 FMUL.FTZ R19, R5, R16 ;  /* 0x0000001005138220 */ /* 0x000fe20000410000 */
[----:B------:R-:W-:Y:S01]  /*4e60*/  @!P0 SHF.L.U32 R5, R14, 0x10, RZ ;  /* 0x000000100e058819 */ /* 0x000fe200000006ff */
[----:B------:R-:W-:Y:S02]  /*4e70*/  @!P0 FMUL.FTZ R8, R2, R18 ;  /* 0x0000001202088220 */ /* 0x000fe40000410000 */
[----:B------:R-:W-:Y:S01]  /*4e80*/  @!P0 FFMA.FTZ R56, R17, R7, -R19 ;  /* 0x0000000711388223 */ /* 0x000fe20000010813 */
[----:B------:R-:W-:Y:S01]  /*4e90*/  @!P0 LOP3.LUT R19, R44, 0xffff0000, RZ, 0xc0, !PT ;  /* 0xffff00002c138812 */ /* 0x000fe200078ec0ff */
[----:B------:R-:W-:Y:S02]  /*4ea0*/  @!P0 IMAD.U32 R7, R10, 0x10000, RZ ;  /* 0x000100000a078824 */ /* 0x000fe400078e00ff */
[----:B------:R-:W-:Y:S02]  /*4eb0*/  @!P0 FMUL.FTZ R32, R5, R28 ;  /* 0x0000001c05208220 */ /* 0x000fe40000410000 */
[-C--:B------:R-:W-:Y:S02]  /*4ec0*/  @!P0 FMUL.FTZ R2, R2, R6.reuse ;  /* 0x0000000602028220 */ /* 0x080fe40000410000 */
[----:B------:R-:W-:Y:S01]  /*4ed0*/  @!P0 FFMA.FTZ R53, R19, R6, -R8 ;  /* 0x0000000613358223 */ /* 0x000fe20000010808 */
[----:B------:R-:W-:Y:S01]  /*4ee0*/  @!P0 LOP3.LUT R6, R14, 0xffff0000, RZ, 0xc0, !PT ;  /* 0xffff00000e068812 */ /* 0x000fe200078ec0ff */
[-C--:B------:R-:W-:Y:S01]  /*4ef0*/  @!P0 FFMA.FTZ R52, R29, R7.reuse, -R32 ;  /* 0x000000071d348223 */ /* 0x080fe20000010820 */
[----:B------:R-:W-:Y:S01]  /*4f00*/  @!P0 LOP3.LUT R32, R11, 0xffff0000, RZ, 0xc0, !PT ;  /* 0xffff00000b208812 */ /* 0x000fe200078ec0ff */
[----:B------:R-:W-:Y:S01]  /*4f10*/  @!P0 IMAD.U32 R39, R41, 0x10000, RZ ;  /* 0x0001000029278824 */ /* 0x000fe200078e00ff */
[----:B------:R-:W-:Y:S01]  /*4f20*/  @!P0 LOP3.LUT R11, R10, 0xffff0000, RZ, 0xc0, !PT ;  /* 0xffff00000a0b8812 */ /* 0x000fe200078ec0ff */
[----:B------:R-:W-:Y:S01]  /*4f30*/  @!P0 FMUL.FTZ R5, R5, R7 ;  /* 0x0000000705058220 */ /* 0x000fe20000410000 */
[C---:B------:R-:W-:Y:S01]  /*4f40*/  @!P0 LOP3.LUT R8, R15.reuse, 0xffff0000, RZ, 0xc0, !PT ;  /* 0xffff00000f088812 */ /* 0x040fe200078ec0ff */
[----:B------:R-:W-:Y:S01]  /*4f50*/  @!P0 IMAD.U32 R7, R15, 0x10000, RZ ;  /* 0x000100000f078824 */ /* 0x000fe200078e00ff */
[----:B------:R-:W-:Y:S01]  /*4f60*/  @!P0 LOP3.LUT R41, R41, 0xffff0000, RZ, 0xc0, !PT ;  /* 0xffff000029298812 */ /* 0x000fe200078ec0ff */
[C---:B------:R-:W-:Y:S01]  /*4f70*/  @!P0 IMAD.U32 R10, R9.reuse, 0x10000, RZ ;  /* 0x00010000090a8824 */ /* 0x040fe200078e00ff */
[----:B------:R-:W-:Y:S01]  /*4f80*/  @!P0 LOP3.LUT R9, R9, 0xffff0000, RZ, 0xc0, !PT ;  /* 0xffff000009098812 */ /* 0x000fe200078ec0ff */
[----:B------:R-:W-:Y:S02]  /*4f90*/  @!P0 FMUL.FTZ R49, R6, R32 ;  /* 0x0000002006318220 */ /* 0x000fe40000410000 */
[----:B------:R-:W-:Y:S02]  /*4fa0*/  @!P0 FFMA.FTZ R0, R16, R17, R0 ;  /* 0x0000001110008223 */ /* 0x000fe40000010000 */
[----:B------:R-:W-:Y:S02]  /*4fb0*/  @!P0 FMUL.FTZ R48, R7, R39 ;  /* 0x0000002707308220 */ /* 0x000fe40000410000 */
[----:B------:R-:W-:Y:S02]  /*4fc0*/  @!P0 FMUL.FTZ R43, R8, R41 ;  /* 0x00000029082b8220 */ /* 0x000fe40000410000 */
[----:B------:R-:W-:Y:S02]  /*4fd0*/  @!P0 FFMA.FTZ R2, R18, R19, R2 ;  /* 0x0000001312028223 */ /* 0x000fe40000010002 */
[----:B------:R-:W-:Y:S02]  /*4fe0*/  @!P0 FFMA.FTZ R49, R38, R11, -R49 ;  /* 0x0000000b26318223 */ /* 0x000fe40000010831 */
[----:B------:R-:W-:Y:S01]  /*4ff0*/  @!P0 FFMA.FTZ R3, R20, R21, R3 ;  /* 0x0000001514038223 */ /* 0x000fe20000010003 */
[----:B------:R-:W-:Y:S01]  /*5000*/  @!P0 F2FP.BF16.PACK_AB R0, R2, R0 ;  /* 0x000000000200823e */ /* 0x000fe200000010ff */
[----:B------:R-:W-:Y:S01]  /*5010*/  @!P0 FFMA.FTZ R51, R40, R10, -R48 ;  /* 0x0000000a28338223 */ /* 0x000fe20000010830 */
[----:B------:R-:W-:Y:S01]  /*5020*/  @!P0 F2FP.BF16.PACK_AB R48, R57, R58 ;  /* 0x0000003a3930823e */ /* 0x000fe200000010ff */
[----:B------:R-:W-:Y:S01]  /*5030*/  @!P0 FFMA.FTZ R50, R42, R9, -R43 ;  /* 0x000000092a328223 */ /* 0x000fe2000001082b */
[----:B------:R-:W-:Y:S01]  /*5040*/  @!P0 F2FP.BF16.PACK_AB R43, R53, R56 ;  /* 0x00000038352b823e */ /* 0x000fe200000010ff */
[----:B------:R-:W-:Y:S02]  /*5050*/  @!P0 FMUL.FTZ R6, R6, R11 ;  /* 0x0000000b06068220 */ /* 0x000fe40000410000 */
[----:B------:R-:W-:Y:S01]  /*5060*/  @!P0 FFMA.FTZ R4, R22, R23, R4 ;  /* 0x0000001716048223 */ /* 0x000fe20000010004 */
[----:B------:R-:W-:Y:S01]  /*5070*/  @!P0 MOV R44, R43 ;  /* 0x0000002b002c8202 */ /* 0x000fe20000000f00 */
[----:B------:R-:W-:Y:S01]  /*5080*/  @!P0 FMUL.FTZ R7, R7, R10 ;  /* 0x0000000a07078220 */ /* 0x000fe20000410000 */
[----:B------:R-:W-:Y:S01]  /*5090*/  @!P0 F2FP.BF16.PACK_AB R10, R49, R52 ;  /* 0x00000034310a823e */ /* 0x000fe200000010ff */
[----:B------:R-:W-:Y:S01]  /*50a0*/  @!P0 FFMA.FTZ R5, R28, R29, R5 ;  /* 0x0000001d1c058223 */ /* 0x000fe20000010005 */
[----:B------:R-:W-:Y:S01]  /*50b0*/  @!P0 F2FP.BF16.PACK_AB R11, R50, R51 ;  /* 0x00000033320b823e */ /* 0x000fe200000010ff */
[----:B------:R-:W-:Y:S01]  /*50c0*/  @!P0 FMUL.FTZ R8, R8, R9 ;  /* 0x0000000908088220 */ /* 0x000fe20000410000 */
[----:B------:R-:W-:Y:S01]  /*50d0*/  @!P0 F2FP.BF16.PACK_AB R3, R4, R3 ;  /* 0x000000030403823e */ /* 0x000fe200000010ff */
[----:B------:R-:W-:Y:S01]  /*50e0*/  @!P0 FFMA.FTZ R6, R32, R38, R6 ;  /* 0x0000002620068223 */ /* 0x000fe20000010006 */
[----:B------:R-:W-:Y:S01]  /*50f0*/  @!P0 MOV R47, R11 ;  /* 0x0000000b002f8202 */ /* 0x000fe20000000f00 */
[----:B------:R-:W-:Y:S02]  /*5100*/  @!P0 FFMA.FTZ R7, R39, R40, R7 ;  /* 0x0000002827078223 */ /* 0x000fe40000010007 */
[----:B------:R-:W-:Y:S01]  /*5110*/  @!P0 IMAD.MOV.U32 R45, RZ, RZ, R48 ;  /* 0x000000ffff2d8224 */ /* 0x000fe200078e0030 */
[----:B------:R-:W-:Y:S01]  /*5120*/  @!P0 F2FP.BF16.PACK_AB R5, R6, R5 ;  /* 0x000000050605823e */ /* 0x000fe200000010ff */
[----:B------:R-:W-:Y:S02]  /*5130*/  @!P0 IMAD.MOV.U32 R46, RZ, RZ, R10 ;  /* 0x000000ffff2e8224 */ /* 0x000fe400078e000a */
[----:B------:R-:W-:Y:S01]  /*5140*/  @!P0 FFMA.FTZ R8, R41, R42, R8 ;  /* 0x0000002a29088223 */ /* 0x000fe20000010008 */
[----:B------:R-:W-:Y:S01]  /*5150*/  @!P0 MOV R14, R5 ;  /* 0x00000005000e8202 */ /* 0x000fe20000000f00 */
[----:B------:R-:W-:Y:S01]  /*5160*/  @!P0 IMAD.MOV.U32 R12, RZ, RZ, R0 ;  /* 0x000000ffff0c8224 */ /* 0x000fe200078e0000 */
[----:B------:R1:W-:Y:S01]  /*5170*/  STG.E.128 [R54.64], R44 ;  /* 0x0000002c36007986 */ /* 0x0003e2000c101d06 */
[----:B------:R-:W-:Y:S01]  /*5180*/  @!P0 IMAD.MOV.U32 R13, RZ, RZ, R3 ;  /* 0x000000ffff0d8224 */ /* 0x000fe200078e0003 */
[----:B------:R-:W-:Y:S05]  /*5190*/  @!P0 F2FP.BF16.PACK_AB R7, R8, R7 ;  /* 0x000000070807823e */ /* 0x000fea00000010ff */
[----:B------:R-:W-:Y:S01]  /*51a0*/  @!P0 IMAD.MOV.U32 R15, RZ, RZ, R7 ;  /* 0x000000ffff0f8224 */ /* 0x000fe200078e0007 */
[----:B------:R-:W-:Y:S11]  /*51b0*/  ISETP.GE.AND P0, PT, R100, c[0x0][0x1d4], PT ;  /* 0x0000750064007a0c */ /* 0x000ff60003f06270 */
[----:B------:R-:W-:Y:S02]  /*51c0*/  @!UPT UIADD3 URZ, URZ, URZ, URZ ;  /* 0x0000003f3f3ff290 */ /* 0x000fe4000fffe03f */
[----:B------:R-:W-:-:S05]  /*51d0*/  @P0 BRA `(.L_x_543) ;  /* 0x0000023000000947 */ /* 0x000fca0003800000 */
[----:B------:R-:W-:Y:S04]  /*51e0*/  IADD3 R0, P1, P0, R86, R80, R100 ;  /* 0x0000005056007210 */ /* 0x000fe8000783e064 */
[----:B------:R-:W-:Y:S02]  /*51f0*/  IADD3.X R3, R88, R79, R121, P1, P0 ;  /* 0x0000004f58037210 */ /* 0x000fe40000fe0479 */
[C---:B------:R-:W-:Y:S04]  /*5200*/  LEA R2, P0, R0.reuse, c[0x0][0x1c8], 0x1 ;  /* 0x0000720000027a11 */ /* 0x040fe800078008ff */
[----:B------:R-:W-:Y:S05]  /*5210*/  LEA.HI.X R3, R0, c[0x0][0x1cc], R3, 0x1, P0 ;  /* 0x0000730000037a11 */ /* 0x000fea00000f0c03 */
[----:B------:R2:W-:Y:S01]  /*5220*/  STG.E.128 [R2.64], R12 ;  /* 0x0000000c02007986 */ /* 0x0005e2000c101d06 */
[----:B------:R-:W-:-:S05]  /*5230*/  BRA `(.L_x_543) ;  /* 0x000001d000007947 */ /* 0x000fca0003800000 */
.L_x_539:
[----:B------:R-:W-:Y:S05]  /*5240*/  IMAD R0, R77, -0x40, R94 ;  /* 0xffffffc04d007824 */ /* 0x000fea00078e025e */
[----:B------:R-:W-:Y:S04]  /*5250*/  IMNMX R0, R0, 0x40, PT ;  /* 0x0000004000007817 */ /* 0x000fe80003800200 */
[----:B------:R-:W-:Y:S11]  /*5260*/  ISETP.GE.AND P0, PT, R90, R0, PT ;  /* 0x000000005a00720c */ /* 0x000ff60003f06270 */
[----:B------:R-:W-:Y:S02]  /*5270*/  @!UPT UIADD3 URZ, URZ, URZ, URZ ;  /* 0x0000003f3f3ff290 */ /* 0x000fe4000fffe03f */
[----:B------:R-:W-:-:S05]  /*5280*/  @P0 BRA `(.L_x_543) ;  /* 0x0000018000000947 */ /* 0x000fca0003800000 */
[----:B------:R-:W-:Y:S11]  /*5290*/  ISETP.GE.AND P0, PT, R24, c[0x0][0x1d4], PT ;  /* 0x0000750018007a0c */ /* 0x000ff60003f06270 */
[----:B------:R-:W-:Y:S02]  /*52a0*/  @!UPT UIADD3 URZ, URZ, URZ, URZ ;  /* 0x0000003f3f3ff290 */ /* 0x000fe4000fffe03f */
[----:B------:R-:W1:Y:S04]  /*52b0*/  @!P0 LDS.128 R4, [R84+0x6000] ;  /* 0x0060000054048984 */ /* 0x000e680000000c00 */
[----:B-1----:R-:W-:Y:S01]  /*52c0*/  @!P0 STG.E.128 [R58.64], R4 ;  /* 0x000000043a008986 */ /* 0x002fe2000c101d06 */
[----:B------:R-:W-:Y:S11]  /*52d0*/  ISETP.GE.AND P0, PT, R26, c[0x0][0x1d4], PT ;  /* 0x000075001a007a0c */ /* 0x000ff60003f06270 */
[----:B------:R-:W-:Y:S02]  /*52e0*/  @!UPT UIADD3 URZ, URZ, URZ, URZ ;  /* 0x0000003f3f3ff290 */ /* 0x000fe4000fffe03f */
[----:B------:R-:W1:Y:S04]  /*52f0*/  @!P0 LDS.128 R4, [R85+0x6000] ;  /* 0x0060000055048984 */ /* 0x000e680000000c00 */
[----:B-1----:R-:W-:Y:S01]  /*5300*/  @!P0 STG.E.128 [R58.64+0x40], R4 ;  /* 0x000040043a008986 */ /* 0x002fe2000c101d06 */
        /* <DEDUP_REMOVED lines=15> */
[----:B-1----:R1:W-:Y:S02]  /*5400*/  @!P0 STG.E.128 [R58.64+0x140], R4 ;  /* 0x000140043a008986 */ /* 0x0023e4000c101d06 */
.L_x_543:
[----:B------:R-:W-:Y:S05]  /*5410*/  BSYNC B1 ;  /* 0x0000000000017941 */ /* 0x000fea0003800000 */
.L_x_538:
[C---:B-1----:R-:W-:Y:S01]  /*5420*/  IMAD.SHL.U32 R10, R77.reuse, 0x40, RZ ;  /* 0x000000404d0a7824 */ /* 0x042fe200078e00ff */
[----:B------:R-:W-:Y:S01]  /*5430*/  SHF.L.U64.HI R8, R77, 0x6, R89 ;  /* 0x000000064d087819 */ /* 0x000fe20000010259 */
[----:B------:R-:W-:Y:S02]  /*5440*/  BSSY B0, `(.L_x_560) ;  /* 0x000004c000007945 */ /* 0x000fe40003800000 */
[----:B--2--5:R-:W-:Y:S01]  /*5450*/  IMAD.IADD R3, R135, 0x1, -R10 ;  /* 0x0000000187037824 */ /* 0x024fe200078e0a0a */
[----:B------:R-:W-:Y:S04]  /*5460*/  IADD3 R0, P0, R10, R137, RZ ;  /* 0x000000890a007210 */ /* 0x000fe80007f1e0ff */
[----:B------:R-:W-:Y:S02]  /*5470*/  IADD3.X R2, R8, R143, RZ, P0, !PT ;  /* 0x0000008f08027210 */ /* 0x000fe400007fe4ff */
[C---:B------:R-:W-:Y:S11]  /*5480*/  ISETP.GE.AND P0, PT, R3.reuse, 0x21, PT ;  /* 0x000000210300780c */ /* 0x040ff60003f06270 */
[----:B------:R-:W-:Y:S02]  /*5490*/  @!UPT UIADD3 URZ, URZ, URZ, URZ ;  /* 0x0000003f3f3ff290 */ /* 0x000fe4000fffe03f */
[----:B------:R-:W-:Y:S05]  /*54a0*/  @P0 IADD3 R5, P1, R0, 0x20, RZ ;  /* 0x0000002000050810 */ /* 0x000fea0007f3e0ff */
[----:B------:R-:W-:Y:S01]  /*54b0*/  @P0 IMAD.X R9, RZ, RZ, R2, P1 ;  /* 0x000000ffff090224 */ /* 0x000fe200008e0602 */
[----:B------:R-:W-:Y:S11]  /*54c0*/  ISETP.GE.AND P1, PT, R3, 0x1, PT ;  /* 0x000000010300780c */ /* 0x000ff60003f26270 */
[----:B------:R-:W-:Y:S02]  /*54d0*/  @!UPT UIADD3 URZ, URZ, URZ, URZ ;  /* 0x0000003f3f3ff290 */ /* 0x000fe4000fffe03f */
[-C--:B------:R-:W-:Y:S01]  /*54e0*/  @P1 MOV R3, R99.reuse ;  /* 0x0000006300031202 */ /* 0x080fe20000000f00 */
[----:B------:R-:W-:Y:S02]  /*54f0*/  @P1 IMAD R4, R2, c[0x0][0x258], RZ ;  /* 0x0000960002041a24 */ /* 0x000fe400078e02ff */
[----:B------:R-:W-:Y:S04]  /*5500*/  @P1 IMAD.MOV.U32 R2, RZ, RZ, R96 ;  /* 0x000000ffff021224 */ /* 0x000fe800078e0060 */
[C---:B------:R-:W-:Y:S04]  /*5510*/  @P1 IMAD.WIDE.U32 R2, R0.reuse, c[0x0][0x258], R2 ;  /* 0x0000960000021a25 */ /* 0x040fe800078e0002 */
[----:B------:R-:W-:Y:S01]  /*5520*/  @P1 IMAD R0, R0, c[0x0][0x25c], R4 ;  /* 0x0000970000001a24 */ /* 0x000fe200078e0204 */
[C---:B------:R-:W-:Y:S03]  /*5530*/  @P1 LEA R6, P2, R2.reuse, c[0x0][0x250], 0x1 ;  /* 0x0000940002061a11 */ /* 0x040fe600078408ff */
[----:B------:R-:W-:Y:S01]  /*5540*/  @P1 IMAD.IADD R0, R3, 0x1, R0 ;  /* 0x0000000103001824 */ /* 0x000fe200078e0200 */
[----:B------:R-:W-:Y:S04]  /*5550*/  @P0 MOV R3, R99 ;  /* 0x0000006300030202 */ /* 0x000fe80000000f00 */
[----:B------:R-:W-:Y:S01]  /*5560*/  @P1 LEA.HI.X R7, R2, c[0x0][0x254], R0, 0x1, P2 ;  /* 0x0000950002071a11 */ /* 0x000fe200010f0c00 */
[----:B------:R-:W-:Y:S02]  /*5570*/  @P0 IMAD R0, R9, c[0x0][0x258], RZ ;  /* 0x0000960009000a24 */ /* 0x000fe400078e02ff */
[----:B------:R-:W-:Y:S02]  /*5580*/  @P0 IMAD.MOV.U32 R2, RZ, RZ, R96 ;  /* 0x000000ffff020224 */ /* 0x000fe400078e0060 */
[----:B------:R-:W-:Y:S01]  /*5590*/  @!PT LDS RZ, [RZ] ;  /* 0x00000000fffff984 */ /* 0x000fe20000000800 */
[----:B------:R-:W-:Y:S01]  /*55a0*/  @!PT LDS RZ, [RZ] ;  /* 0x00000000fffff984 */ /* 0x000fe20000000800 */
[----:B------:R-:W-:Y:S01]  /*55b0*/  @!PT LDS RZ, [RZ] ;  /* 0x00000000fffff984 */ /* 0x000fe20000000800 */
[----:B------:R1:W-:Y:S01]  /*55c0*/  @P1 LDGSTS.E.BYPASS.LTC128B.128 [R83+0x100], [R6.64], !P5 ;  /* 0x0010000006531fae */ /* 0x0003e2000e901d46 */
[C---:B------:R-:W-:Y:S02]  /*55d0*/  @P0 IMAD R0, R5.reuse, c[0x0][0x25c], R0 ;  /* 0x0000970005000a24 */ /* 0x040fe400078e0200 */
[----:B------:R-:W-:Y:S01]  /*55e0*/  @P0 IMAD.WIDE.U32 R2, R5, c[0x0][0x258], R2 ;  /* 0x0000960005020a25 */ /* 0x000fe200078e0002 */
[----:B------:R1:W-:Y:S03]  /*55f0*/  @P1 LDGSTS.E.BYPASS.LTC128B.128 [R83+0x2100], [R6.64+0x80], !P4 ;  /* 0x0210008006531fae */ /* 0x0003e6000e101d46 */
[----:B------:R-:W-:Y:S01]  /*5600*/  @P0 IMAD.IADD R0, R3, 0x1, R0 ;  /* 0x0000000103000824 */ /* 0x000fe200078e0200 */
[----:B------:R1:W-:Y:S01]  /*5610*/  @P1 LDGSTS.E.BYPASS.LTC128B.128 [R83+0x4100], [R6.64+0x100], !P3 ;  /* 0x0410010006531fae */ /* 0x0003e2000d901d46 */
[C---:B------:R-:W-:Y:S04]  /*5620*/  @P0 LEA R4, P2, R2.reuse, c[0x0][0x250], 0x1 ;  /* 0x0000940002040a11 */ /* 0x040fe800078408ff */
[----:B------:R-:W-:Y:S02]  /*5630*/  @P0 LEA.HI.X R5, R2, c[0x0][0x254], R0, 0x1, P2 ;  /* 0x0000950002050a11 */ /* 0x000fe400010f0c00 */
[----:B------:R-:W-:Y:S03]  /*5640*/  IADD3 R0, -R10, R94, RZ ;  /* 0x0000005e0a007210 */ /* 0x000fe60007ffe1ff */
[----:B------:R1:W-:Y:S01]  /*5650*/  @P0 LDGSTS.E.BYPASS.LTC128B.128 [R83+0x1100], [R4.64], !P5 ;  /* 0x0110000004530fae */ /* 0x0003e2000e901d46 */
[----:B------:R-:W-:Y:S03]  /*5660*/  IMNMX R0, R0, 0x40, PT ;  /* 0x0000004000007817 */ /* 0x000fe60003800200 */
        /* <DEDUP_REMOVED lines=8> */
[----:B------:R-:W-:Y:S02]  /*56f0*/  IMAD.MOV.U32 R4, RZ, RZ, R112 ;  /* 0x000000ffff047224 */ /* 0x000fe400078e0070 */
[----:B------:R-:W-:Y:S02]  /*5700*/  IMAD.MOV.U32 R5, RZ, RZ, R129 ;  /* 0x000000ffff057224 */ /* 0x000fe400078e0081 */
[----:B------:R-:W-:Y:S02]  /*5710*/  IMAD.X R2, R8, 0x1, R141, P0 ;  /* 0x0000000108027824 */ /* 0x000fe400000e068d */
[----:B------:R-:W-:Y:S04]  /*5720*/  IMAD.WIDE.U32 R4, R0, c[0x0][0x208], R4 ;  /* 0x0000820000047a25 */ /* 0x000fe800078e0004 */
[----:B------:R-:W-:Y:S04]  /*5730*/  IMAD R2, R2, c[0x0][0x208], RZ ;  /* 0x0000820002027a24 */ /* 0x000fe800078e02ff */
[----:B------:R-:W-:Y:S01]  /*5740*/  IMAD R0, R0, c[0x0][0x20c], R2 ;  /* 0x0000830000007a24 */ /* 0x000fe200078e0202 */
[C---:B------:R-:W-:Y:S03]  /*5750*/  LEA R2, P0, R4.reuse, c[0x0][0x1f8], 0x1 ;  /* 0x00007e0004027a11 */ /* 0x040fe600078008ff */
[----:B------:R-:W-:Y:S05]  /*5760*/  IMAD.IADD R0, R5, 0x1, R0 ;  /* 0x0000000105007824 */ /* 0x000fea00078e0200 */
[----:B------:R-:W-:Y:S02]  /*5770*/  LEA.HI.X R3, R4, c[0x0][0x1fc], R0, 0x1, P0 ;  /* 0x00007f0004037a11 */ /* 0x000fe400000f0c00 */
[----:B------:R-:W-:Y:S11]  /*5780*/  ISETP.GE.AND P0, PT, R24, c[0x0][0x1d4], PT ;  /* 0x0000750018007a0c */ /* 0x000ff60003f06270 */
[----:B------:R-:W-:Y:S02]  /*5790*/  @!UPT UIADD3 URZ, URZ, URZ, URZ ;  /* 0x0000003f3f3ff290 */ /* 0x000fe4000fffe03f */
[----:B------:R-:W1:Y:S04]  /*57a0*/  @!P0 LDS.128 R4, [R84] ;  /* 0x0000000054048984 */ /* 0x000e680000000c00 */
[----:B-1----:R-:W-:Y:S01]  /*57b0*/  @!P0 STG.E.128 [R2.64], R4 ;  /* 0x0000000402008986 */ /* 0x002fe2000c101d06 */
[----:B------:R-:W-:Y:S11]  /*57c0*/  ISETP.GE.AND P0, PT, R26, c[0x0][0x1d4], PT ;  /* 0x000075001a007a0c */ /* 0x000ff60003f06270 */
[----:B------:R-:W-:Y:S02]  /*57d0*/  @!UPT UIADD3 URZ, URZ, URZ, URZ ;  /* 0x0000003f3f3ff290 */ /* 0x000fe4000fffe03f */
[----:B------:R-:W1:Y:S04]  /*57e0*/  @!P0 LDS.128 R4, [R85] ;  /* 0x0000000055048984 */ /* 0x000e680000000c00 */
        /* <DEDUP_REMOVED lines=17> */
.L_x_561:
[----:B-1----:R-:W-:Y:S05]  /*5900*/  BSYNC B0 ;  /* 0x0000000000007941 */ /* 0x002fea0003800000 */
.L_x_560:
        /* <DEDUP_REMOVED lines=25> */
.L_x_537:
[----:B------:R-:W-:Y:S01]  /*5aa0*/  ISETP.NE.AND P3, PT, R249, 0x1, PT ;  /* 0x00000001f900780c */ /* 0x000fe20003f65270 */
[----:B------:R-:W-:Y:S01]  /*5ab0*/  IMAD.IADD R8, R147, 0x1, R146 ;  /* 0x0000000193087824 */ /* 0x000fe200078e0292 */
[----:B------:R-:W-:Y:S01]  /*5ac0*/  IADD3 R0, R244, 0x7f, RZ ;  /* 0x0000007ff4007810 */ /* 0x000fe20007ffe0ff */
[----:B------:R-:W-:Y:S01]  /*5ad0*/  CS2R R10, SRZ ;  /* 0x00000000000a7805 */ /* 0x000fe2000001ff00 */
[----:B------:R-:W-:Y:S01]  /*5ae0*/  PLOP3.LUT P2, PT, PT, PT, PT, 0x80, 0x0 ;  /* 0x000000000000781c */ /* 0x000fe20003f4f070 */
[----:B------:R-:W-:Y:S01]  /*5af0*/  CS2R R14, SRZ ;  /* 0x00000000000e7805 */ /* 0x000fe2000001ff00 */
[----:B------:R-:W-:Y:S01]  /*5b00*/  MOV R98, RZ ;  /* 0x000000ff00627202 */ /* 0x000fe20000000f00 */
[----:B------:R-:W-:Y:S01]  /*5b10*/  IMAD.MOV.U32 R96, RZ, RZ, RZ ;  /* 0x000000ffff607224 */ /* 0x000fe200078e00ff */
[----:B------:R-:W-:Y:S01]  /*5b20*/  MOV R9, RZ ;  /* 0x000000ff00097202 */ /* 0x000fe20000000f00 */
[----:B------:R-:W-:Y:S01]  /*5b30*/  IMAD.MOV.U32 R94, RZ, RZ, RZ ;  /* 0x000000ffff5e7224 */ /* 0x000fe200078e00ff */
[----:B------:R-:W-:Y:S01]  /*5b40*/  CS2R R12, SRZ ;  /* 0x00000000000c7805 */ /* 0x000fe2000001ff00 */
[----:B------:R-:W-:Y:S01]  /*5b50*/  IMAD.MOV.U32 R92, RZ, RZ, RZ ;  /* 0x000000ffff5c7224 */ /* 0x000fe200078e00ff */
[----:B------:R-:W-:Y:S01]  /*5b60*/  MOV R88, RZ ;  /* 0x000000ff00587202 */ /* 0x000fe20000000f00 */
[----:B-1----:R-:W-:Y:S01]  /*5b70*/  @P3 IMAD.HI.U32 R2, R0, c[0x0][0x2c8], RZ ;  /* 0x0000b20000023a27 */ /* 0x002fe200078e00ff */
[----:B------:R-:W-:Y:S01]  /*5b80*/  CS2R R16, SRZ ;  /* 0x0000000000107805 */ /* 0x000fe2000001ff00 */
[----:B------:R-:W-:Y:S01]  /*5b90*/  MOV R82, RZ ;  /* 0x000000ff00527202 */ /* 0x000fe20000000f00 */
[----:B------:R-:W-:Y:S01]  /*5ba0*/  CS2R R18, SRZ ;  /* 0x0000000000127805 */ /* 0x000fe2000001ff00 */
[----:B------:R-:W-:Y:S01]  /*5bb0*/  IMAD.MOV.U32 R90, RZ, RZ, RZ ;  /* 0x000000ffff5a7224 */ /* 0x000fe200078e00ff */
[----:B------:R-:W-:Y:S01]  /*5bc0*/  @P3 SHF.R.U32.HI R0, RZ, c[0x0][0x2cc], R2 ;  /* 0x0000b300ff003a19 */ /* 0x000fe20000011602 */
[----:B------:R-:W-:Y:S01]  /*5bd0*/  IMAD.MOV.U32 R86, RZ, RZ, RZ ;  /* 0x000000ffff567224 */ /* 0x000fe200078e00ff */
[----:B------:R-:W-:Y:S01]  /*5be0*/  CS2R R20, SRZ ;  /* 0x0000000000147805 */ /* 0x000fe2000001ff00 */
[----:B------:R-:W-:Y:S01]  /*5bf0*/  IMAD.MOV.U32 R84, RZ, RZ, RZ ;  /* 0x000000ffff547224 */ /* 0x000fe200078e00ff */
[----:B------:R-:W-:Y:S01]  /*5c00*/  MOV R76, RZ ;  /* 0x000000ff004c7202 */ /* 0x000fe20000000f00 */
[----:B------:R-:W-:Y:S01]  /*5c10*/  IMAD.IADD R0, R152, 0x1, R0 ;  /* 0x0000000198007824 */ /* 0x000fe200078e0200 */
[----:B------:R-:W-:Y:S01]  /*5c20*/  CS2R R74, SRZ ;  /* 0x00000000004a7805 */ /* 0x000fe2000001ff00 */
[----:B------:R-:W-:Y:S01]  /*5c30*/  IMAD.MOV.U32 R80, RZ, RZ, RZ ;  /* 0x000000ffff507224 */ /* 0x000fe200078e00ff */
[----:B------:R-:W-:Y:S01]  /*5c40*/  CS2R R70, SRZ ;  /* 0x0000000000467805 */ /* 0x000fe2000001ff00 */
[----:B------:R-:W-:Y:S01]  /*5c50*/  IMAD.MOV.U32 R78, RZ, RZ, RZ ;  /* 0x000000ffff4e7224 */ /* 0x000fe200078e00ff */
[----:B------:R-:W-:Y:S01]  /*5c60*/  SHF.R.S32.HI R2, RZ, 0x1f, R0 ;  /* 0x0000001fff027819 */ /* 0x000fe20000011400 */
[----:B------:R-:W-:Y:S01]  /*5c70*/  IMAD.MOV.U32 R72, RZ, RZ, RZ ;  /* 0x000000ffff487224 */ /* 0x000fe200078e00ff */
[----:B------:R-:W-:Y:S01]  /*5c80*/  MOV R68, RZ ;  /* 0x000000ff00447202 */ /* 0x000fe20000000f00 */
[----:B------:R-:W-:Y:S01]  /*5c90*/  IMAD.MOV.U32 R22, RZ, RZ, RZ ;  /* 0x000000ffff167224 */ /* 0x000fe200078e00ff */
[----:B------:R-:W-:Y:S01]  /*5ca0*/  LEA.HI R0, R2, R0, RZ, 0x6 ;  /* 0x0000000002007211 */ /* 0x000fe200078f30ff */
[----:B------:R-:W-:Y:S01]  /*5cb0*/  CS2R R66, SRZ ;  /* 0x0000000000427805 */ /* 0x000fe2000001ff00 */
[----:B------:R-:W-:Y:S01]  /*5cc0*/  CS2R R24, SRZ ;  /* 0x0000000000187805 */ /* 0x000fe2000001ff00 */
[----:B------:R-:W-:Y:S01]  /*5cd0*/  IMAD.MOV.U32 R64, RZ, RZ, RZ ;  /* 0x000000ffff407224 */ /* 0x000fe200078e00ff */
[----:B------:R-:W-:Y:S01]  /*5ce0*/  SHF.R.S32.HI R0, RZ, 0x6, R0 ;  /* 0x00000006ff007819 */ /* 0x000fe20000011400 */
[----:B------:R-:W-:Y:S01]  /*5cf0*/  CS2R R62, SRZ ;  /* 0x00000000003e7805 */ /* 0x000fe2000001ff00 */
[----:B------:R-:W-:Y:S01]  /*5d00*/  MOV R60, RZ ;  /* 0x000000ff003c7202 */ /* 0x000fe20000000f00 */
[----:B------:R-:W-:Y:S01]  /*5d10*/  CS2R R58, SRZ ;  /* 0x00000000003a7805 */ /* 0x000fe2000001ff00 */
[----:B------:R-:W-:Y:S01]  /*5d20*/  IMNMX R207, R151, R0, PT ;  /* 0x0000000097cf7217 */ /* 0x000fe20003800200 */
[----:B------:R-:W-:Y:S01]  /*5d30*/  CS2R R26, SRZ ;  /* 0x00000000001a7805 */ /* 0x000fe2000001ff00 */
[----:B------:R-:W-:Y:S01]  /*5d40*/  IMAD.MOV.U32 R56, RZ, RZ, RZ ;  /* 0x000000ffff387224 */ /* 0x000fe200078e00ff */
[----:B------:R-:W-:Y:S01]  /*5d50*/  CS2R R54, SRZ ;  /* 0x0000000000367805 */ /* 0x000fe2000001ff00 */
[----:B------:R-:W-:Y:S01]  /*5d60*/  ISETP.GE.AND P0, PT, R207, 0x1, PT ;  /* 0x00000001cf00780c */ /* 0x000fe20003f06270 */
[----:B------:R-:W-:Y:S01]  /*5d70*/  CS2R R50, SRZ ;  /* 0x0000000000327805 */ /* 0x000fe2000001ff00 */
[----:B------:R-:W-:Y:S01]  /*5d80*/  MOV R52, RZ ;  /* 0x000000ff00347202 */ /* 0x000fe20000000f00 */
[----:B------:R-:W-:Y:S01]  /*5d90*/  CS2R R28, SRZ ;  /* 0x00000000001c7805 */ /* 0x000fe2000001ff00 */
[----:B------:R-:W-:Y:S01]  /*5da0*/  IMAD.MOV.U32 R48, RZ, RZ, RZ ;  /* 0x000000ffff307224 */ /* 0x000fe200078e00ff */
[----:B------:R-:W-:Y:S01]  /*5db0*/  CS2R R46, SRZ ;  /* 0x00000000002e7805 */ /* 0x000fe2000001ff00 */
        /* <DEDUP_REMOVED lines=17> */
[----:B------:R-:W-:Y:S01]  /*5ed0*/  IMAD.MOV.U32 R7, RZ, RZ, RZ ;  /* 0x000000ffff077224 */ /* 0x000fe200078e00ff */
[----:B------:R-:W-:Y:S01]  /*5ee0*/  MOV R116, RZ ;  /* 0x000000ff00747202 */ /* 0x000fe20000000f00 */
[----:B------:R-:W-:Y:S01]  /*5ef0*/  CS2R R114, SRZ ;  /* 0x0000000000727805 */ /* 0x000fe2000001ff00 */
[----:B------:R-:W-:Y:S01]  /*5f00*/  CS2R R112, SRZ ;  /* 0x0000000000707805 */ /* 0x000fe2000001ff00 */
[----:B------:R-:W-:Y:S01]  /*5f10*/  CS2R R110, SRZ ;  /* 0x00000000006e7805 */ /* 0x000fe2000001ff00 */
[----:B------:R-:W-:Y:S01]  /*5f20*/  CS2R R108, SRZ ;  /* 0x00000000006c7805 */ /* 0x000fe2000001ff00 */
[----:B------:R-:W-:Y:S01]  /*5f30*/  CS2R R106, SRZ ;  /* 0x00000000006a7805 */ /* 0x000fe2000001ff00 */
[----:B------:R-:W-:Y:S01]  /*5f40*/  CS2R R104, SRZ ;  /* 0x0000000000687805 */ /* 0x000fe2000001ff00 */
[----:B------:R-:W-:Y:S05]  /*5f50*/  @!P0 BRA `(.L_x_563) ;  /* 0x00011a5000008947 */ /* 0x000fea0003800000 */
[----:B------:R-:W-:-:S04]  /*5f60*/  ISETP.NE.U32.AND P0, PT, RZ, c[0x0][0x340], PT ;  /* 0x0000d000ff007a0c */ /* 0x000fc80003f05070 */
[----:B------:R-:W-:-:S13]  /*5f70*/  ISETP.NE.AND.EX P0, PT, RZ, c[0x0][0x344], PT, P0 ;  /* 0x0000d100ff007a0c */ /* 0x000fda0003f05300 */
[----:B------:R-:W-:-:S04]  /*5f80*/  @P0 IMAD.MOV.U32 R2, RZ, RZ, 0x4 ;  /* 0x00000004ff020424 */ /* 0x000fc800078e00ff */
[----:B------:R-:W-:-:S05]  /*5f90*/  @P0 IMAD.WIDE R2, R243, R2, c[0x0][0x340] ;  /* 0x0000d000f3020625 */ /* 0x000fca00078e0202 */
[----:B------:R1:W2:Y:S01]  /*5fa0*/  @P0 LDG.E R21, [R2.64] ;  /* 0x0000000602150981 */ /* 0x0002a2000c1e1900 */
[----:B------:R-:W-:Y:S01]  /*5fb0*/  SHF.R.S32.HI R0, RZ, 0x1f, R145 ;  /* 0x0000001fff007819 */ /* 0x000fe20000011491 */
[----:B------:R-:W-:Y:S01]  /*5fc0*/  IMAD R5, R164, c[0x0][0x1b8], RZ ;  /* 0x00006e00a4057a24 */ /* 0x000fe200078e02ff */
[----:B------:R-:W-:Y:S01]  /*5fd0*/  SHF.R.S32.HI R112, RZ, 0x1f, R162 ;  /* 0x0000001fff707819 */ /* 0x000fe200000114a2 */
[----:B------:R-:W-:Y:S01]  /*5fe0*/  IMAD R44, R242, c[0x0][0x2c4], RZ ;  /* 0x0000b100f22c7a24 */ /* 0x000fe200078e02ff */
[----:B------:R-:W-:Y:S01]  /*5ff0*/  ISETP.NE.U32.AND P2, PT, RZ, c[0x0][0x348], PT ;  /* 0x0000d200ff007a0c */ /* 0x000fe20003f45070 */
[----:B------:R-:W-:Y:S01]  /*6000*/  IMAD R0, R0, c[0x0][0x178], RZ ;  /* 0x00005e0000007a24 */ /* 0x000fe200078e02ff */
[CC--:B------:R-:W-:Y:S01]  /*6010*/  LEA.HI R4, R112.reuse, R162.reuse, RZ, 0x3 ;  /* 0x000000a270047211 */ /* 0x0c0fe200078f18ff */
[----:B------:R-:W-:Y:S01]  /*6020*/  IMAD R5, R251, c[0x0][0x1bc], R5 ;  /* 0x00006f00fb057a24 */ /* 0x000fe200078e0205 */
[----:B------:R-:W-:Y:S01]  /*6030*/  LEA.HI R11, R112, R162, RZ, 0x4 ;  /* 0x000000a2700b7211 */ /* 0x000fe200078f20ff */
[----:B------:R-:W-:Y:S01]  /*6040*/  IMAD R0, R145, c[0x0][0x17c], R0 ;  /* 0x00005f0091007a24 */ /* 0x000fe200078e0200 */
[----:B------:R-:W-:Y:S01]  /*6050*/  SHF.R.S32.HI R88, RZ, 0x3, R4 ;  /* 0x00000003ff587819 */ /* 0x000fe20000011404 */
[----:B------:R-:W-:Y:S01]  /*6060*/  BSSY B0, `(.L_x_564) ;  /* 0x0000089000007945 */ /* 0x000fe20003800000 */
[----:B------:R-:W-:-:S02]  /*6070*/  SHF.R.S32.HI R9, RZ, 0x4, R11 ;  /* 0x00000004ff097819 */ /* 0x000fc4000001140b */
[----:B------:R-:W-:Y:S02]  /*6080*/  SHF.R.S32.HI R20, RZ, 0x1f, R243 ;  /* 0x0000001fff147819 */ /* 0x000fe400000114f3 */
[----:B------:R-:W-:Y:S02]  /*6090*/  LEA.HI R6, R11, R9, RZ, 0x1 ;  /* 0x000000090b067211 */ /* 0x000fe400078f08ff */
[----:B------:R-:W-:Y:S02]  /*60a0*/  ISETP.NE.AND.EX P2, PT, RZ, c[0x0][0x34c], PT, P2 ;  /* 0x0000d300ff007a0c */ /* 0x000fe40003f45320 */
[----:B------:R-:W-:Y:S02]  /*60b0*/  LOP3.LUT R6, R6, 0xfffffffe, RZ, 0xc0, !PT ;  /* 0xfffffffe06067812 */ /* 0x000fe400078ec0ff */
[----:B------:R-:W-:Y:S01]  /*60c0*/  SEL R12, R20, RZ, !P2 ;  /* 0x000000ff140c7207 */ /* 0x000fe20005000000 */
[----:B-1----:R-:W-:-:S04]  /*60d0*/  IMAD.WIDE.U32 R2, R145, c[0x0][0x178], RZ ;  /* 0x00005e0091027a25 */ /* 0x002fc800078e00ff */
[----:B------:R-:W-:Y:S01]  /*60e0*/  IMAD.IADD R3, R3, 0x1, R0 ;  /* 0x0000000103037824 */ /* 0x000fe200078e0200 */
[----:B------:R-:W-:Y:S01]  /*60f0*/  LOP3.LUT R0, R4, 0xfffffff8, RZ, 0xc0, !PT ;  /* 0xfffffff804007812 */ /* 0x000fe200078ec0ff */
[----:B------:R-:W-:Y:S02]  /*6100*/  IMAD.SHL.U32 R4, R88, 0x40, RZ ;  /* 0x0000004058047824 */ /* 0x000fe400078e00ff */
[----:B------:R-:W-:Y:S01]  /*6110*/  IMAD.IADD R106, R9, 0x1, -R6 ;  /* 0x00000001096a7824 */ /* 0x000fe200078e0a06 */
[----:B------:R-:W-:Y:S01]  /*6120*/  SEL R6, R243, RZ, !P2 ;  /* 0x000000fff3067207 */ /* 0x000fe20005000000 */
[----:B------:R-:W-:Y:S01]  /*6130*/  IMAD.IADD R87, R162, 0x1, -R0 ;  /* 0x00000001a2577824 */ /* 0x000fe200078e0a00 */
[----:B------:R-:W-:Y:S01]  /*6140*/  LOP3.LUT R0, R4, 0x1c0, RZ, 0xc0, !PT ;  /* 0x000001c004007812 */ /* 0x000fe200078ec0ff */
[----:B------:R-:W-:-:S03]  /*6150*/  IMAD.WIDE.U32 R2, R251, c[0x0][0x1b8], R2 ;  /* 0x00006e00fb027a25 */ /* 0x000fc600078e0002 */
[C---:B------:R-:W-:Y:S01]  /*6160*/  SHF.L.U32 R10, R87.reuse, 0x3, RZ ;  /* 0x00000003570a7819 */ /* 0x040fe200000006ff */
[----:B------:R-:W-:Y:S02]  /*6170*/  IMAD R9, R87, 0x20, R88 ;  /* 0x0000002057097824 */ /* 0x000fe400078e0258 */
[----:B------:R-:W-:Y:S01]  /*6180*/  IMAD.IADD R3, R3, 0x1, R5 ;  /* 0x0000000103037824 */ /* 0x000fe200078e0205 */
[----:B------:R-:W-:Y:S01]  /*6190*/  IADD3 R4, R10, 0x80, RZ ;  /* 0x000000800a047810 */ /* 0x000fe20007ffe0ff */
[----:B------:R-:W-:Y:S01]  /*61a0*/  IMAD.IADD R9, R244, 0x1, R9 ;  /* 0x00000001f4097824 */ /* 0x000fe200078e0209 */
[----:B------:R-:W-:Y:S01]  /*61b0*/  LOP3.LUT R7, R0, 0x38, R10, 0xf8, !PT ;  /* 0x0000003800077812 */ /* 0x000fe200078ef80a */
[----:B------:R-:W-:Y:S01]  /*61c0*/  IMAD R14, R12, c[0x0][0x1c0], RZ ;  /* 0x000070000c0e7a24 */ /* 0x000fe200078e02ff */
[----:B------:R-:W-:Y:S01]  /*61d0*/  SHF.R.U32.HI R0, RZ, 0x3, R0 ;  /* 0x00000003ff007819 */ /* 0x000fe20000011600 */
[----:B------:R-:W-:Y:S01]  /*61e0*/  @P3 IMAD.HI.U32 R5, R9, c[0x0][0x2c8], RZ ;  /* 0x0000b20009053a27 */ /* 0x000fe200078e00ff */
[----:B------:R-:W-:-:S02]  /*61f0*/  ISETP.GE.AND P1, PT, R4, c[0x0][0x1d4], PT ;  /* 0x0000750004007a0c */ /* 0x000fc40003f26270 */
[----:B------:R-:W-:Y:S01]  /*6200*/  LOP3.LUT R17, R7, R0, RZ, 0x3c, !PT ;  /* 0x0000000007117212 */ /* 0x000fe200078e3cff */
[----:B------:R-:W-:Y:S01]  /*6210*/  IMAD.WIDE.U32 R2, R6, c[0x0][0x1c0], R2 ;  /* 0x0000700006027a25 */ /* 0x000fe200078e0002 */
[----:B------:R-:W-:Y:S02]  /*6220*/  P2R R240, PR, RZ, 0x2 ;  /* 0x00000002fff07803 */ /* 0x000fe40000000000 */
[----:B------:R-:W-:Y:S02]  /*6230*/  SHF.R.S32.HI R4, RZ, 0x1f, R8 ;  /* 0x0000001fff047819 */ /* 0x000fe40000011408 */
[C---:B------:R-:W-:Y:S02]  /*6240*/  IADD3 R0, P1, R88.reuse, R8, RZ ;  /* 0x0000000858007210 */ /* 0x040fe40007f3e0ff */
[----:B------:R-:W-:Y:S02]  /*6250*/  LOP3.LUT R7, R11, 0xfffffff0, RZ, 0xc0, !PT ;  /* 0xfffffff00b077812 */ /* 0x000fe400078ec0ff */
[----:B------:R-:W-:-:S02]  /*6260*/  LEA.HI.X.SX32 R4, R88, R4, 0x1, P1 ;  /* 0x0000000458047211 */ /* 0x000fc400008f0eff */
[----:B------:R-:W-:Y:S01]  /*6270*/  MOV R8, R9 ;  /* 0x0000000900087202 */ /* 0x000fe20000000f00 */
[----:B------:R-:W-:Y:S01]  /*6280*/  IMAD.IADD R7, R162, 0x1, -R7 ;  /* 0x00000001a2077824 */ /* 0x000fe200078e0a07 */
[----:B------:R-:W-:Y:S01]  /*6290*/  @P3 SHF.R.U32.HI R8, RZ, c[0x0][0x2cc], R5 ;  /* 0x0000b300ff083a19 */ /* 0x000fe20000011605 */
[C---:B------:R-:W-:Y:S01]  /*62a0*/  IMAD R5, R4.reuse, c[0x0][0x1e0], RZ ;  /* 0x0000780004057a24 */ /* 0x040fe200078e02ff */
[----:B------:R-:W-:Y:S01]  /*62b0*/  SHF.R.S32.HI R11, RZ, 0x1f, R10 ;  /* 0x0000001fff0b7819 */ /* 0x000fe2000001140a */
[----:B------:R-:W-:Y:S01]  /*62c0*/  IMAD R4, R4, c[0x0][0x208], RZ ;  /* 0x0000820004047a24 */ /* 0x000fe200078e02ff */
[----:B------:R-:W-:Y:S01]  /*62d0*/  SHF.R.S32.HI R15, RZ, 0x1f, R7 ;  /* 0x0000001fff0f7819 */ /* 0x000fe20000011407 */
[C---:B------:R-:W-:Y:S01]  /*62e0*/  IMAD R16, R0.reuse, c[0x0][0x1e4], R5 ;  /* 0x0000790000107a24 */ /* 0x040fe200078e0205 */
[----:B------:R-:W-:Y:S01]  /*62f0*/  ISETP.NE.U32.AND P1, PT, RZ, c[0x0][0x350], PT ;  /* 0x0000d400ff007a0c */ /* 0x000fe20003f25070 */
[C---:B------:R-:W-:Y:S01]  /*6300*/  IMAD R19, R0.reuse, c[0x0][0x20c], R4 ;  /* 0x0000830000137a24 */ /* 0x040fe200078e0204 */
[----:B------:R-:W-:Y:S01]  /*6310*/  LEA.HI R18, R15, R7, RZ, 0x3 ;  /* 0x000000070f127211 */ /* 0x000fe200078f18ff */
[----:B------:R-:W-:Y:S01]  /*6320*/  IMAD.WIDE.U32 R4, R0, c[0x0][0x1e0], R10 ;  /* 0x0000780000047a25 */ /* 0x000fe200078e000a */
[----:B------:R-:W-:-:S02]  /*6330*/  ISETP.NE.AND.EX P1, PT, RZ, c[0x0][0x354], PT, P1 ;  /* 0x0000d500ff007a0c */ /* 0x000fc40003f25310 */
[----:B------:R-:W-:Y:S01]  /*6340*/  ISETP.GE.AND P5, PT, R10, c[0x0][0x1d4], PT ;  /* 0x000075000a007a0c */ /* 0x000fe20003fa6270 */
[----:B------:R-:W-:Y:S01]  /*6350*/  IMAD.WIDE.U32 R12, R0, c[0x0][0x208], R10 ;  /* 0x00008200000c7a25 */ /* 0x000fe200078e000a */
[----:B------:R-:W-:Y:S02]  /*6360*/  LEA.HI R0, R112, R162, RZ, 0x6 ;  /* 0x000000a270007211 */ /* 0x000fe400078f30ff */
[----:B------:R-:W-:Y:S01]  /*6370*/  IADD3 R5, R5, R16, RZ ;  /* 0x0000001005057210 */ /* 0x000fe20007ffe0ff */
[----:B------:R-:W-:Y:S02]  /*6380*/  IMAD R15, R6, c[0x0][0x1c4], R14 ;  /* 0x00007100060f7a24 */ /* 0x000fe400078e020e */
[----:B------:R-:W-:Y:S01]  /*6390*/  IMAD.SHL.U32 R6, R0, 0x8, RZ ;  /* 0x0000000800067824 */ /* 0x000fe200078e00ff */
[----:B------:R-:W-:Y:S01]  /*63a0*/  LOP3.LUT R0, R18, 0xfffffff8, RZ, 0xc0, !PT ;  /* 0xfffffff812007812 */ /* 0x000fe200078ec0ff */
[----:B------:R-:W-:Y:S02]  /*63b0*/  IMAD.MOV R14, RZ, RZ, -R8 ;  /* 0x000000ffff0e7224 */ /* 0x000fe400078e0a08 */
[----:B------:R-:W-:Y:S01]  /*63c0*/  IMAD.IADD R3, R3, 0x1, R15 ;  /* 0x0000000103037824 */ /* 0x000fe200078e020f */
[----:B------:R-:W-:Y:S01]  /*63d0*/  LOP3.LUT R209, R17, 0xfffffe00, R6, 0xf8, !PT ;  /* 0xfffffe0011d17812 */ /* 0x000fe200078ef806 */
[----:B------:R-:W-:Y:S01]  /*63e0*/  IMAD.IADD R0, R7, 0x1, -R0 ;  /* 0x0000000107007824 */ /* 0x000fe200078e0a00 */
[----:B------:R-:W-:Y:S01]  /*63f0*/  SHF.R.S32.HI R6, RZ, 0x1f, R8 ;  /* 0x0000001fff067819 */ /* 0x000fe20000011408 */
[----:B------:R-:W-:Y:S01]  /*6400*/  IMAD R14, R14, c[0x0][0x2c4], R9 ;  /* 0x0000b1000e0e7a24 */ /* 0x000fe200078e0209 */
[----:B------:R-:W-:Y:S01]  /*6410*/  SHF.L.U32 R15, R106, 0x3, RZ ;  /* 0x000000036a0f7819 */ /* 0x000fe200000006ff */
[C---:B------:R-:W-:Y:S01]  /*6420*/  IMAD.SHL.U32 R9, R0.reuse, 0x40, RZ ;  /* 0x0000004000097824 */ /* 0x040fe200078e00ff */
[----:B------:R-:W-:Y:S01]  /*6430*/  LOP3.LUT P3, RZ, R0, 0x4, RZ, 0xc0, !PT ;  /* 0x0000000400ff7812 */ /* 0x000fe2000786c0ff */
[----:B------:R-:W-:Y:S01]  /*6440*/  IMAD.WIDE.U32 R2, R8, c[0x0][0x1b0], R2 ;  /* 0x00006c0008027a25 */ /* 0x000fe200078e0002 */
[----:B------:R-:W-:-:S02]  /*6450*/  LOP3.LUT P2, RZ, R0, 0x2, RZ, 0xc0, !PT ;  /* 0x0000000200ff7812 */ /* 0x000fc4000784c0ff */
[----:B------:R-:W-:Y:S01]  /*6460*/  LOP3.LUT R9, R9, 0x1c0, RZ, 0xc0, !PT ;  /* 0x000001c009097812 */ /* 0x000fe200078ec0ff */
[----:B------:R-:W-:Y:S02]  /*6470*/  IMAD R0, R6, c[0x0][0x1b0], RZ ;  /* 0x00006c0006007a24 */ /* 0x000fe400078e02ff */
[----:B------:R-:W-:Y:S01]  /*6480*/  IMAD.WIDE.U32 R6, R251, c[0x0][0x1e8], R4 ;  /* 0x00007a00fb067a25 */ /* 0x000fe200078e0004 */
[----:B------:R-:W-:-:S03]  /*6490*/  MOV R4, R12 ;  /* 0x0000000c00047202 */ /* 0x000fc60000000f00 */
[----:B------:R-:W-:Y:S01]  /*64a0*/  IMAD R17, R8, c[0x0][0x1b4], R0 ;  /* 0x00006d0008117a24 */ /* 0x000fe200078e0200 */
[----:B------:R-:W-:Y:S01]  /*64b0*/  LOP3.LUT R0, R9, 0x8, R15, 0xf8, !PT ;  /* 0x0000000809007812 */ /* 0x000fe200078ef80f */
[----:B------:R-:W-:Y:S01]  /*64c0*/  IMAD R16, R164, c[0x0][0x1e8], RZ ;  /* 0x00007a00a4107a24 */ /* 0x000fe200078e02ff */
[----:B------:R-:W-:Y:S01]  /*64d0*/  SHF.R.U32.HI R9, RZ, 0x3, R9 ;  /* 0x00000003ff097819 */ /* 0x000fe20000011609 */
[----:B------:R-:W-:Y:S02]  /*64e0*/  IMAD.MOV.U32 R12, RZ, RZ, R6 ;  /* 0x000000ffff0c7224 */ /* 0x000fe400078e0006 */
[----:B------:R-:W-:Y:S01]  /*64f0*/  IMAD.IADD R5, R13, 0x1, R19 ;  /* 0x000000010d057824 */ /* 0x000fe200078e0213 */
[----:B------:R-:W-:Y:S01]  /*6500*/  LOP3.LUT R15, R0, R9, RZ, 0x3c, !PT ;  /* 0x00000009000f7212 */ /* 0x000fe200078e3cff */
[----:B------:R-:W-:Y:S01]  /*6510*/  IMAD R6, R164, c[0x0][0x210], RZ ;  /* 0x00008400a4067a24 */ /* 0x000fe200078e02ff */
[----:B------:R-:W-:Y:S01]  /*6520*/  SHF.R.S32.HI R0, RZ, 0x1f, R14 ;  /* 0x0000001fff007819 */ /* 0x000fe2000001140e */
[----:B------:R-:W-:-:S02]  /*6530*/  IMAD.IADD R3, R3, 0x1, R17 ;  /* 0x0000000103037824 */ /* 0x000fc400078e0211 */
[C---:B------:R-:W-:Y:S02]  /*6540*/  IMAD R16, R251.reuse, c[0x0][0x1ec], R16 ;  /* 0x00007b00fb107a24 */ /* 0x040fe400078e0210 */
[----:B------:R-:W-:Y:S02]  /*6550*/  IMAD R0, R0, c[0x0][0x1a8], RZ ;  /* 0x00006a0000007a24 */ /* 0x000fe400078e02ff */
[C---:B------:R-:W-:Y:S02]  /*6560*/  IMAD R6, R251.reuse, c[0x0][0x214], R6 ;  /* 0x00008500fb067a24 */ /* 0x040fe400078e0206 */
[----:B------:R-:W-:-:S04]  /*6570*/  IMAD.WIDE.U32 R4, R251, c[0x0][0x210], R4 ;  /* 0x00008400fb047a25 */ /* 0x000fc800078e0004 */
[C---:B------:R-:W-:Y:S02]  /*6580*/  IMAD R0, R14.reuse, c[0x0][0x1ac], R0 ;  /* 0x00006b000e007a24 */ /* 0x040fe400078e0200 */
[----:B------:R-:W-:-:S04]  /*6590*/  IMAD.WIDE.U32 R2, R14, c[0x0][0x1a8], R2 ;  /* 0x00006a000e027a25 */ /* 0x000fc800078e0002 */
[----:B------:R-:W-:Y:S02]  /*65a0*/  IMAD.IADD R13, R16, 0x1, R7 ;  /* 0x00000001100d7824 */ /* 0x000fe400078e0207 */
[----:B------:R-:W-:Y:S01]  /*65b0*/  IMAD.IADD R7, R6, 0x1, R5 ;  /* 0x0000000106077824 */ /* 0x000fe200078e0205 */
[----:B------:R-:W-:Y:S01]  /*65c0*/  MOV R6, R4 ;  /* 0x0000000400067202 */ /* 0x000fe20000000f00 */
[----:B------:R-:W-:Y:S02]  /*65d0*/  IMAD.SHL.U32 R5, R18, 0x40, RZ ;  /* 0x0000004012057824 */ /* 0x000fe400078e00ff */
[----:B------:R-:W-:Y:S02]  /*65e0*/  IMAD.IADD R3, R3, 0x1, R0 ;  /* 0x0000000103037824 */ /* 0x000fe400078e0200 */
[----:B------:R-:W-:Y:S01]  /*65f0*/  IMAD.IADD R16, R244, 0x1, R88 ;  /* 0x00000001f4107824 */ /* 0x000fe200078e0258 */
[----:B------:R-:W-:Y:S02]  /*6600*/  LOP3.LUT R4, R15, 0xfffffe00, R5, 0xf8, !PT ;  /* 0xfffffe000f047812 */ /* 0x000fe400078ef805 */
[----:B------:R-:W-:-:S04]  /*6610*/  SHF.L.U32 R15, R87, 0x3, RZ ;  /* 0x00000003570f7819 */ /* 0x000fc800000006ff */
[----:B------:R-:W-:Y:S02]  /*6620*/  IADD3 R5, R15, 0x80, RZ ;  /* 0x000000800f057810 */ /* 0x000fe40007ffe0ff */
[--C-:B--2---:R-:W-:Y:S01]  /*6630*/  @P0 SHF.R.S32.HI R9, RZ, 0x1f, R21.reuse ;  /* 0x0000001fff090819 */ /* 0x104fe20000011415 */
[----:B------:R-:W-:Y:S01]  /*6640*/  @P0 IMAD.MOV.U32 R8, RZ, RZ, R21 ;  /* 0x000000ffff080224 */ /* 0x000fe200078e0015 */
[----:B------:R-:W-:Y:S01]  /*6650*/  @!P0 MOV R9, R20 ;  /* 0x0000001400098202 */ /* 0x000fe20000000f00 */
[----:B------:R-:W-:Y:S01]  /*6660*/  @!P0 IMAD.MOV.U32 R8, RZ, RZ, R243 ;  /* 0x000000ffff088224 */ /* 0x000fe200078e00f3 */
[C---:B------:R-:W-:Y:S02]  /*6670*/  LEA R18, P0, R2.reuse, c[0x0][0x160], 0x1 ;  /* 0x0000580002127a11 */ /* 0x040fe400078008ff */
[----:B------:R-:W-:Y:S02]  /*6680*/  SEL R0, R9, RZ, !P1 ;  /* 0x000000ff09007207 */ /* 0x000fe40004800000 */
[----:B------:R-:W-:Y:S01]  /*6690*/  LEA.HI.X R17, R2, c[0x0][0x164], R3, 0x1, P0 ;  /* 0x0000590002117a11 */ /* 0x000fe200000f0c03 */
[----:B------:R-:W-:Y:S01]  /*66a0*/  IMAD.MOV.U32 R3, RZ, RZ, 0x10 ;  /* 0x00000010ff037424 */ /* 0x000fe200078e00ff */
[----:B------:R-:W-:Y:S01]  /*66b0*/  ISETP.GE.AND P0, PT, R16, R44, PT ;  /* 0x0000002c1000720c */ /* 0x000fe20003f06270 */
[----:B------:R-:W-:Y:S01]  /*66c0*/  IMAD R2, R0, c[0x0][0x1f0], RZ ;  /* 0x00007c0000027a24 */ /* 0x000fe200078e02ff */
[----:B------:R-:W-:Y:S01]  /*66d0*/  SEL R8, R8, RZ, !P1 ;  /* 0x000000ff08087207 */ /* 0x000fe20004800000 */
[----:B------:R-:W-:Y:S01]  /*66e0*/  IMAD R0, R0, c[0x0][0x218], RZ ;  /* 0x0000860000007a24 */ /* 0x000fe200078e02ff */
[----:B------:R-:W-:-:S02]  /*66f0*/  SEL R3, R3, 0xfffffff0, !P2 ;  /* 0xfffffff003037807 */ /* 0x000fc40005000000 */
[----:B------:R-:W-:Y:S01]  /*6700*/  ISETP.GE.AND P1, PT, R15, c[0x0][0x198], PT ;  /* 0x000066000f007a0c */ /* 0x000fe20003f26270 */
[C---:B------:R-:W-:Y:S02]  /*6710*/  IMAD R14, R8.reuse, c[0x0][0x1f4], R2 ;  /* 0x00007d00080e7a24 */ /* 0x040fe400078e0202 */
[----:B------:R-:W-:Y:S02]  /*6720*/  IMAD.MOV.U32 R2, RZ, RZ, 0x20 ;  /* 0x00000020ff027424 */ /* 0x000fe400078e00ff */
[----:B------:R-:W-:Y:S01]  /*6730*/  IMAD R9, R8, c[0x0][0x21c], R0 ;  /* 0x0000870008097a24 */ /* 0x000fe200078e0200 */
[----:B------:R-:W-:Y:S01]  /*6740*/  IADD3 R0, R10, 0x40, RZ ;  /* 0x000000400a007810 */ /* 0x000fe20007ffe0ff */
[----:B------:R-:W-:Y:S01]  /*6750*/  IMAD.WIDE.U32 R228, R8, c[0x0][0x1f0], R12 ;  /* 0x00007c0008e47a25 */ /* 0x000fe200078e000c */
[----:B------:R-:W-:Y:S02]  /*6760*/  SEL R2, R2, 0xffffffe0, !P3 ;  /* 0xffffffe002027807 */ /* 0x000fe40005800000 */
[----:B------:R-:W-:Y:S01]  /*6770*/  ISETP.GE.AND P6, PT, R0, c[0x0][0x1d4], PT ;  /* 0x0000750000007a0c */ /* 0x000fe20003fc6270 */
[----:B------:R-:W-:Y:S01]  /*6780*/  IMAD.WIDE.U32 R236, R8, c[0x0][0x218], R6 ;  /* 0x0000860008ec7a25 */ /* 0x000fe200078e0006 */
[----:B------:R-:W-:Y:S01]  /*6790*/  ISETP.GE.AND P2, PT, R0, c[0x0][0x198], PT ;  /* 0x0000660000007a0c */ /* 0x000fe20003f46270 */
[----:B------:R1:W2:Y:S01]  /*67a0*/  SHFL.IDX PT, R6, R18, RZ, 0x181f ;  /* 0x00181fff12067589 */ /* 0x0002a200000e0000 */
[----:B------:R-:W-:Y:S01]  /*67b0*/  ISETP.GE.AND P3, PT, R5, c[0x0][0x198], PT ;  /* 0x0000660005007a0c */ /* 0x000fe20003f66270 */
[----:B------:R-:W-:-:S02]  /*67c0*/  IMAD.IADD R231, R229, 0x1, R14 ;  /* 0x00000001e5e77824 */ /* 0x000fc400078e020e */
[----:B------:R1:W3:Y:S01]  /*67d0*/  SHFL.IDX PT, R7, R17, RZ, 0x181f ;  /* 0x00181fff11077589 */ /* 0x0002e200000e0000 */
[----:B------:R-:W-:Y:S01]  /*67e0*/  IMAD.IADD R233, R237, 0x1, R9 ;  /* 0x00000001ede97824 */ /* 0x000fe200078e0209 */
[----:B------:R-:W-:Y:S05]  /*67f0*/  @P0 BRA `(.L_x_565) ;  /* 0x000000f000000947 */ /* 0x000fea0003800000 */
[----:B------:R-:W-:Y:S02]  /*6800*/  SHF.R.S32.HI R12, RZ, 0x1f, R0 ;  /* 0x0000001fff0c7819 */ /* 0x000fe40000011400 */
[----:B------:R-:W-:Y:S02]  /*6810*/  SHF.R.S32.HI R13, RZ, 0x1f, R5 ;  /* 0x0000001fff0d7819 */ /* 0x000fe40000011405 */
[----:B------:R-:W-:Y:S02]  /*6820*/  LEA.HI R12, R12, R0, RZ, 0x3 ;  /* 0x000000000c0c7211 */ /* 0x000fe400078f18ff */
[----:B------:R-:W-:Y:S02]  /*6830*/  LEA.HI R5, R13, R5, RZ, 0x3 ;  /* 0x000000050d057211 */ /* 0x000fe400078f18ff */
[----:B--2---:R-:W-:-:S02]  /*6840*/  LEA R8, P0, R15, R6, 0x1 ;  /* 0x000000060f087211 */ /* 0x004fc400078008ff */
[----:B------:R-:W-:Y:S02]  /*6850*/  LOP3.LUT R12, R12, 0xfffffff8, RZ, 0xc0, !PT ;  /* 0xfffffff80c0c7812 */ /* 0x000fe400078ec0ff */
[----:B------:R-:W-:Y:S01]  /*6860*/  LOP3.LUT R14, R5, 0xfffffff8, RZ, 0xc0, !PT ;  /* 0xfffffff8050e7812 */ /* 0x000fe200078ec0ff */
[----:B------:R-:W-:Y:S01]  /*6870*/  IMAD.SHL.U32 R5, R209, 0x2, RZ ;  /* 0x00000002d1057824 */ /* 0x000fe200078e00ff */
[----:B---3--:R-:W-:Y:S01]  /*6880*/  LEA.HI.X R9, R15, R7, R11, 0x1, P0 ;  /* 0x000000070f097211 */ /* 0x008fe200000f0c0b */
[----:B------:R-:W-:-:S04]  /*6890*/  IMAD.WIDE R12, R12, 0x2, R6 ;  /* 0x000000020c0c7825 */ /* 0x000fc800078e0206 */
[----:B------:R-:W-:Y:S01]  /*68a0*/  IMAD.WIDE R6, R14, 0x2, R6 ;  /* 0x000000020e067825 */ /* 0x000fe200078e0206 */
[----:B------:R-:W-:Y:S01]  /*68b0*/  @!PT LDS RZ, [RZ] ;  /* 0x00000000fffff984 */ /* 0x000fe20000000800 */
[----:B------:R2:W-:Y:S04]  /*68c0*/  LDGSTS.E.BYPASS.LTC128B.128 [R5+0xc100], [R8.64], !P1 ;  /* 0x0c10000008057fae */ /* 0x0005e8000c901d46 */
[----:B------:R2:W-:Y:S04]  /*68d0*/  LDGSTS.E.BYPASS.LTC128B.128 [R5+0x10100], [R12.64], !P2 ;  /* 0x101000000c057fae */ /* 0x0005e8000d101d46 */
[----:B------:R2:W-:Y:S02]  /*68e0*/  LDGSTS.E.BYPASS.LTC128B.128 [R5+0x14100], [R6.64], !P3 ;  /* 0x1410000006057fae */ /* 0x0005e4000d901d46 */
.L_x_565:
[----:B------:R-:W-:Y:S05]  /*68f0*/  BSYNC B0 ;  /* 0x0000000000007941 */ /* 0x000fea0003800000 */
.L_x_564:
[----:B--2---:R-:W-:Y:S01]  /*6900*/  IADD3 R5, R16, 0x20, RZ ;  /* 0x0000002010057810 */ /* 0x004fe20007ffe0ff */
[----:B---3--:R2:W3:Y:S01]  /*6910*/  SHFL.IDX PT, R7, R17, 0x1, 0x181f ;  /* 0x00381f0011077f89 */ /* 0x0084e200000e0000 */
[----:B------:R-:W-:Y:S02]  /*6920*/  BSSY B0, `(.L_x_566) ;  /* 0x0000014000007945 */ /* 0x000fe40003800000 */
[----:B------:R-:W-:Y:S01]  /*6930*/  ISETP.GE.AND P0, PT, R5, R44, PT ;  /* 0x0000002c0500720c */ /* 0x000fe20003f06270 */
[----:B------:R2:W4:-:S12]  /*6940*/  SHFL.IDX PT, R6, R18, 0x1, 0x181f ;  /* 0x00381f0012067f89 */ /* 0x00051800000e0000 */
[----:B------:R-:W-:Y:S05]  /*6950*/  @P0 BRA `(.L_x_567) ;  /* 0x0000010000000947 */ /* 0x000fea0003800000 */
[----:B------:R-:W-:Y:S02]  /*6960*/  IADD3 R13, R15, 0x80, RZ ;  /* 0x000000800f0d7810 */ /* 0x000fe40007ffe0ff */
[----:B------:R-:W-:Y:S02]  /*6970*/  SHF.R.S32.HI R5, RZ, 0x1f, R0 ;  /* 0x0000001fff057819 */ /* 0x000fe40000011400 */
[----:B------:R-:W-:Y:S02]  /*6980*/  SHF.R.S32.HI R14, RZ, 0x1f, R13 ;  /* 0x0000001fff0e7819 */ /* 0x000fe4000001140d */
[----:B------:R-:W-:Y:S02]  /*6990*/  LEA.HI R12, R5, R0, RZ, 0x3 ;  /* 0x00000000050c7211 */ /* 0x000fe400078f18ff */
[----:B------:R-:W-:Y:S02]  /*69a0*/  LEA.HI R5, R14, R13, RZ, 0x3 ;  /* 0x0000000d0e057211 */ /* 0x000fe400078f18ff */
[----:B----4-:R-:W-:-:S02]  /*69b0*/  LEA R8, P0, R15, R6, 0x1 ;  /* 0x000000060f087211 */ /* 0x010fc400078008ff */
        /* <DEDUP_REMOVED lines=10> */
.L_x_567:
[----:B------:R-:W-:Y:S05]  /*6a60*/  BSYNC B0 ;  /* 0x0000000000007941 */ /* 0x000fea0003800000 */
.L_x_566:
[----:B---3--:R-:W-:Y:S01]  /*6a70*/  IADD3 R5, R16, 0x40, RZ ;  /* 0x0000004010057810 */ /* 0x008fe20007ffe0ff */
[----:B------:R3:W1:Y:S01]  /*6a80*/  SHFL.IDX PT, R7, R17, 0x2, 0x181f ;  /* 0x00581f0011077f89 */ /* 0x00066200000e0000 */
[----:B------:R-:W-:Y:S02]  /*6a90*/  BSSY B0, `(.L_x_568) ;  /* 0x0000014000007945 */ /* 0x000fe40003800000 */
[----:B------:R-:W-:Y:S01]  /*6aa0*/  ISETP.GE.AND P0, PT, R5, R44, PT ;  /* 0x0000002c0500720c */ /* 0x000fe20003f06270 */
[----:B----4-:R3:W4:-:S12]  /*6ab0*/  SHFL.IDX PT, R6, R18, 0x2, 0x181f ;  /* 0x00581f0012067f89 */ /* 0x01071800000e0000 */
        /* <DEDUP_REMOVED lines=10> */
[----:B-1----:R-:W-:Y:S01]  /*6b60*/  LEA.HI.X R9, R15, R7, R11, 0x1, P0 ;  /* 0x000000070f097211 */ /* 0x002fe200000f0c0b */
[----:B------:R-:W-:-:S04]  /*6b70*/  IMAD.WIDE R12, R12, 0x2, R6 ;  /* 0x000000020c0c7825 */ /* 0x000fc800078e0206 */
[----:B------:R-:W-:Y:S01]  /*6b80*/  IMAD.WIDE R6, R14, 0x2, R6 ;  /* 0x000000020e067825 */ /* 0x000fe200078e0206 */
[----:B------:R-:W-:Y:S01]  /*6b90*/  @!PT LDS RZ, [RZ] ;  /* 0x00000000fffff984 */ /* 0x000fe20000000800 */
[----:B------:R1:W-:Y:S04]  /*6ba0*/  LDGSTS.E.BYPASS.LTC128B.128 [R5+0xe100], [R8.64], !P1 ;  /* 0x0e10000008057fae */ /* 0x0003e8000c901d46 */
[----:B------:R1:W-:Y:S04]  /*6bb0*/  LDGSTS.E.BYPASS.LTC128B.128 [R5+0x12100], [R12.64], !P2 ;  /* 0x121000000c057fae */ /* 0x0003e8000d101d46 */
[----:B------:R1:W-:Y:S02]  /*6bc0*/  LDGSTS.E.BYPASS.LTC128B.128 [R5+0x16100], [R6.64], !P3 ;  /* 0x1610000006057fae */ /* 0x0003e4000d901d46 */
.L_x_569:
[----:B------:R-:W-:Y:S05]  /*6bd0*/  BSYNC B0 ;  /* 0x0000000000007941 */ /* 0x000fea0003800000 */
.L_x_568:
[----:B-1--4-:R-:W1:Y:S01]  /*6be0*/  SHFL.IDX PT, R6, R18, 0x3, 0x181f ;  /* 0x00781f0012067f89 */ /* 0x012e6200000e0000 */
[----:B------:R-:W-:Y:S01]  /*6bf0*/  IADD3 R5, R16, 0x60, RZ ;  /* 0x0000006010057810 */ /* 0x000fe20007ffe0ff */
[----:B------:R-:W-:Y:S01]  /*6c00*/  IMAD.IADD R10, R232, 0x1, -R88 ;  /* 0x00000001e80a7824 */ /* 0x000fe200078e0a58 */
[----:B------:R-:W-:Y:S01]  /*6c10*/  IADD3 R109, R207, -0x1, RZ ;  /* 0xffffffffcf6d7810 */ /* 0x000fe20007ffe0ff */
[----:B------:R-:W4:Y:S01]  /*6c20*/  SHFL.IDX PT, R7, R17, 0x3, 0x181f ;  /* 0x00781f0011077f89 */ /* 0x000f2200000e0000 */
[----:B------:R-:W-:Y:S01]  /*6c30*/  ISETP.GE.AND P0, PT, R5, R44, PT ;  /* 0x0000002c0500720c */ /* 0x000fe20003f06270 */
[----:B------:R-:W-:Y:S01]  /*6c40*/  IMAD.MOV.U32 R12, RZ, RZ, c[0x0][0x1e0] ;  /* 0x00007800ff0c7624 */ /* 0x000fe200078e00ff */
[----:B------:R-:W-:Y:S01]  /*6c50*/  SHF.R.S32.HI R105, RZ, 0x1f, R109 ;  /* 0x0000001fff697819 */ /* 0x000fe2000001146d */
[----:B------:R-:W-:Y:S01]  /*6c60*/  IMAD.MOV.U32 R246, RZ, RZ, 0x6 ;  /* 0x00000006fff67424 */ /* 0x000fe200078e00ff */
[----:B------:R-:W-:Y:S01]  /*6c70*/  LEA.HI R110, R112, R162, RZ, 0x5 ;  /* 0x000000a2706e7211 */ /* 0x000fe200078f28ff */
[C---:B------:R-:W-:Y:S01]  /*6c80*/  IMAD.SHL.U32 R114, R12.reuse, 0x40, RZ ;  /* 0x000000400c727824 */ /* 0x040fe200078e00ff */
[----:B------:R-:W-:Y:S01]  /*6c90*/  SEL R107, RZ, 0x1, P5 ;  /* 0x00000001ff6b7807 */ /* 0x000fe20002800000 */
[----:B------:R-:W-:Y:S01]  /*6ca0*/  IMAD.MOV.U32 R230, RZ, RZ, R228 ;  /* 0x000000ffffe67224 */ /* 0x000fe200078e00e4 */
[C---:B------:R-:W-:Y:S01]  /*6cb0*/  SHF.L.U64.HI R113, R12.reuse, R246, c[0x0][0x1e4] ;  /* 0x000079000c717619 */ /* 0x040fe200000102f6 */
[----:B------:R-:W-:Y:S01]  /*6cc0*/  IMAD.SHL.U32 R247, R12, 0x20, RZ ;  /* 0x000000200cf77824 */ /* 0x000fe200078e00ff */
[----:B------:R-:W-:-:S03]  /*6cd0*/  SHF.R.S32.HI R111, RZ, 0x5, R110 ;  /* 0x00000005ff6f7819 */ /* 0x000fc6000001146e */
[C---:B------:R-:W-:Y:S02]  /*6ce0*/  @!P0 IADD3 R5, R15.reuse, 0x80, RZ ;  /* 0x000000800f058810 */ /* 0x040fe40007ffe0ff */
[----:B-1----:R-:W-:-:S04]  /*6cf0*/  @!P0 LEA R8, P4, R15, R6, 0x1 ;  /* 0x000000060f088211 */ /* 0x002fc800078808ff */
[----:B----4-:R-:W-:Y:S01]  /*6d00*/  @!P0 LEA.HI.X R9, R15, R7, R11, 0x1, P4 ;  /* 0x000000070f098211 */ /* 0x010fe200020f0c0b */
[----:B------:R-:W-:Y:S01]  /*6d10*/  @!P0 IMAD.SHL.U32 R11, R209, 0x2, RZ ;  /* 0x00000002d10b8824 */ /* 0x000fe200078e00ff */
[----:B------:R-:W-:-:S04]  /*6d20*/  ISETP.NE.AND P4, PT, R249, 0x1, PT ;  /* 0x00000001f900780c */ /* 0x000fc80003f85270 */
[----:B------:R-:W-:Y:S01]  /*6d30*/  @!PT LDS RZ, [RZ] ;  /* 0x00000000fffff984 */ /* 0x000fe20000000800 */
[----:B------:R1:W-:Y:S02]  /*6d40*/  @!P0 LDGSTS.E.BYPASS.LTC128B.128 [R11+0xf100], [R8.64], !P1 ;  /* 0x0f100000080b8fae */ /* 0x0003e4000c901d46 */
[----:B-1----:R-:W-:Y:S02]  /*6d50*/  @!P0 SHF.R.S32.HI R8, RZ, 0x1f, R0 ;  /* 0x0000001fff088819 */ /* 0x002fe40000011400 */
[----:B------:R-:W-:Y:S02]  /*6d60*/  @!P0 SHF.R.S32.HI R9, RZ, 0x1f, R5 ;  /* 0x0000001fff098819 */ /* 0x000fe40000011405 */
[----:B------:R-:W-:Y:S02]  /*6d70*/  @!P0 LEA.HI R8, R8, R0, RZ, 0x3 ;  /* 0x0000000008088211 */ /* 0x000fe400078f18ff */
[----:B------:R-:W-:Y:S02]  /*6d80*/  @!P0 LEA.HI R5, R9, R5, RZ, 0x3 ;  /* 0x0000000509058211 */ /* 0x000fe400078f18ff */
[----:B------:R-:W-:-:S02]  /*6d90*/  @!P0 LOP3.LUT R8, R8, 0xfffffff8, RZ, 0xc0, !PT ;  /* 0xfffffff808088812 */ /* 0x000fc400078ec0ff */
[----:B------:R-:W-:Y:S01]  /*6da0*/  @!P0 LOP3.LUT R0, R5, 0xfffffff8, RZ, 0xc0, !PT ;  /* 0xfffffff805008812 */ /* 0x000fe200078ec0ff */
[----:B------:R-:W-:Y:S02]  /*6db0*/  IMAD R5, R109, -0x40, R10 ;  /* 0xffffffc06d057824 */ /* 0x000fe400078e020a */
[----:B------:R-:W-:-:S03]  /*6dc0*/  @!P0 IMAD.WIDE R8, R8, 0x2, R6 ;  /* 0x0000000208088825 */ /* 0x000fc600078e0206 */
[----:B------:R-:W-:Y:S01]  /*6dd0*/  ISETP.GE.AND P1, PT, R5, 0x1, PT ;  /* 0x000000010500780c */ /* 0x000fe20003f26270 */
[----:B------:R-:W-:Y:S01]  /*6de0*/  @!P0 IMAD.WIDE R6, R0, 0x2, R6 ;  /* 0x0000000200068825 */ /* 0x000fe200078e0206 */
[----:B------:R1:W-:Y:S03]  /*6df0*/  @!P0 LDGSTS.E.BYPASS.LTC128B.128 [R11+0x13100], [R8.64], !P2 ;  /* 0x13100000080b8fae */ /* 0x0003e6000d101d46 */
[----:B------:R-:W-:Y:S01]  /*6e00*/  IMAD R0, R113, R109, RZ ;  /* 0x0000006d71007224 */ /* 0x000fe200078e02ff */
[----:B------:R4:W-:Y:S01]  /*6e10*/  @!P0 LDGSTS.E.BYPASS.LTC128B.128 [R11+0x17100], [R6.64], !P3 ;  /* 0x17100000060b8fae */ /* 0x0009e2000d901d46 */
[----:B------:R-:W-:Y:S01]  /*6e20*/  ISETP.GE.AND P0, PT, R5, 0x21, PT ;  /* 0x000000210500780c */ /* 0x000fe20003f06270 */
[----:B------:R-:W-:Y:S01]  /*6e30*/  IMAD.MOV.U32 R5, RZ, RZ, 0x5 ;  /* 0x00000005ff057424 */ /* 0x000fe200078e00ff */
[----:B------:R-:W-:Y:S01]  /*6e40*/  ISETP.NE.AND P3, PT, R240, RZ, PT ;  /* 0x000000fff000720c */ /* 0x000fe20003f65270 */
[----:B------:R-:W0:Y:S01]  /*6e50*/  LDGDEPBAR ;  /* 0x00000000000079af */ /* 0x000e220000000000 */
[----:B------:R-:W-:-:S02]  /*6e60*/  IMAD R0, R105, R114, R0 ;  /* 0x0000007269007224 */ /* 0x000fc400078e0200 */
[----:B------:R-:W-:Y:S01]  /*6e70*/  SHF.L.U64.HI R245, R12, R5, c[0x0][0x1e4] ;  /* 0x000079000cf57619 */ /* 0x000fe20000010205 */
[----:B------:R-:W-:Y:S02]  /*6e80*/  @P1 IMAD.SHL.U32 R5, R209, 0x2, RZ ;  /* 0x00000002d1051824 */ /* 0x000fe400078e00ff */
[----:B----4-:R-:W-:-:S04]  /*6e90*/  IMAD.WIDE.U32 R6, R109, R114, R230 ;  /* 0x000000726d067225 */ /* 0x010fc800078e00e6 */
[----:B------:R-:W-:Y:S01]  /*6ea0*/  IMAD.IADD R0, R7, 0x1, R0 ;  /* 0x0000000107007824 */ /* 0x000fe200078e0200 */
[----:B------:R-:W-:Y:S01]  /*6eb0*/  BAR.SYNC.DEFER_BLOCKING 0x0 ;  /* 0x0000000000007b1d */ /* 0x000fe20000010000 */
[----:B-1----:R-:W-:-:S04]  /*6ec0*/  @P1 LEA R8, P2, R6, c[0x0][0x1c8], 0x1 ;  /* 0x0000720006081a11 */ /* 0x002fc800078408ff */
[----:B------:R-:W-:Y:S02]  /*6ed0*/  @P1 LEA.HI.X R9, R6, c[0x0][0x1cc], R0, 0x1, P2 ;  /* 0x0000730006091a11 */ /* 0x000fe400010f0c00 */
[----:B------:R-:W-:-:S05]  /*6ee0*/  @P0 IADD3 R7, P2, R247, R6, RZ ;  /* 0x00000006f7070210 */ /* 0x000fca0007f5e0ff */
[----:B------:R-:W-:Y:S01]  /*6ef0*/  @P0 IMAD.X R0, R245, 0x1, R0, P2 ;  /* 0x00000001f5000824 */ /* 0x000fe200010e0600 */
[----:B------:R-:W-:-:S04]  /*6f00*/  @P0 LEA R6, P2, R7, c[0x0][0x1c8], 0x1 ;  /* 0x0000720007060a11 */ /* 0x000fc800078408ff */
[----:B------:R-:W-:Y:S01]  /*6f10*/  @P0 LEA.HI.X R7, R7, c[0x0][0x1cc], R0, 0x1, P2 ;  /* 0x0000730007070a11 */ /* 0x000fe200010f0c00 */
[----:B------:R-:W-:Y:S01]  /*6f20*/  @P0 IMAD.SHL.U32 R0, R209, 0x2, RZ ;  /* 0x00000002d1000824 */ /* 0x000fe200078e00ff */
        /* <DEDUP_REMOVED lines=9> */
[----:B------:R-:W-:-:S03]  /*6fc0*/  ISETP.LT.AND P0, PT, RZ, c[0x0][0x27c], PT ;  /* 0x00009f00ff007a0c */ /* 0x000fc60003f01270 */
[----:B------:R-:W0:Y:S10]  /*6fd0*/  LDGDEPBAR ;  /* 0x00000000000079af */ /* 0x000e340000000000 */
[----:B------:R-:W-:Y:S05]  /*6fe0*/  @P0 BRA `(.L_x_570) ;  /* 0x0000002000000947 */ /* 0x000fea0003800000 */
[----:B------:R-:W-:-:S04]  /*6ff0*/  DEPBAR.LE SB0, 0x1 ;  /* 0x000080400000791a */ /* 0x000fc80000000000 */
[----:B------:R-:W-:Y:S05]  /*7000*/  BRA `(.L_x_571) ;  /* 0x0000742000007947 */ /* 0x000fea0003800000 */
.L_x_570:
[----:B------:R-:W-:Y:S01]  /*7010*/  ULDC.U8 UR4, c[0x0][0x298] ;  /* 0x0000a60000047ab9 */ /* 0x000fe20000000000 */
[----:B-1---5:R-:W-:Y:S01]  /*7020*/  SHF.R.S32.HI R0, RZ, 0x1f, R144 ;  /* 0x0000001fff007819 */ /* 0x022fe20000011490 */
        /* <DEDUP_REMOVED lines=12> */
[----:B------:R-:W-:-:S02]  /*70f0*/  IADD3 R28, R244, R65, RZ ;  /* 0x00000041f41c7210 */ /* 0x000fc40007ffe0ff */
[----:B------:R-:W-:Y:S01]  /*7100*/  IADD3 R9, R5, R13, RZ ;  /* 0x0000000d05097210 */ /* 0x000fe20007ffe0ff */
[----:B------:R-:W-:Y:S01]  /*7110*/  IMAD.IADD R7, R0, 0x1, R11 ;  /* 0x0000000100077824 */ /* 0x000fe200078e020b */
[C---:B------:R-:W-:Y:S01]  /*7120*/  SHF.L.U32 R64, R47.reuse, 0x3, RZ ;  /* 0x000000032f407819 */ /* 0x040fe200000006ff */
[----:B------:R-:W-:Y:S01]  /*7130*/  IMAD R0, R47, 0x40, R28 ;  /* 0x000000402f007824 */ /* 0x000fe200078e021c */
[----:B------:R-:W-:Y:S05]  /*7140*/  @!P0 BRA `(.L_x_572) ;  /* 0x000037f000008947 */ /* 0x000fea0003800000 */
[----:B------:R-:W-:Y:S01]  /*7150*/  @P4 IMAD.HI.U32 R5, R0, c[0x0][0x2c8], RZ ;  /* 0x0000b20000054a27 */ /* 0x000fe200078e00ff */
[----:B------:R-:W-:Y:S01]  /*7160*/  MOV R8, R12 ;  /* 0x0000000c00087202 */ /* 0x000fe20000000f00 */
[----:B------:R-:W-:Y:S01]  /*7170*/  BSSY B0, `(.L_x_573) ;  /* 0x0000062000007945 */ /* 0x000fe20003800000 */
[----:B------:R-:W-:Y:S01]  /*7180*/  MOV R6, R10 ;  /* 0x0000000a00067202 */ /* 0x000fe20000000f00 */
[----:B------:R-:W-:Y:S01]  /*7190*/  IMAD.SHL.U32 R20, R47, 0x4, RZ ;  /* 0x000000042f147824 */ /* 0x000fe200078e00ff */
[----:B------:R-:W-:Y:S01]  /*71a0*/  @P4 SHF.R.U32.HI R0, RZ, c[0x0][0x2cc], R5 ;  /* 0x0000b300ff004a19 */ /* 0x000fe20000011605 */
[----:B------:R-:W-:Y:S01]  /*71b0*/  CS2R R74, SRZ ;  /* 0x00000000004a7805 */ /* 0x000fe2000001ff00 */
[----:B------:R-:W-:Y:S01]  /*71c0*/  CS2R R48, SRZ ;  /* 0x0000000000307805 */ /* 0x000fe2000001ff00 */
[----:B------:R-:W-:Y:S01]  /*71d0*/  CS2R R42, SRZ ;  /* 0x00000000002a7805 */ /* 0x000fe2000001ff00 */
[----:B------:R-:W-:Y:S01]  /*71e0*/  SHF.R.S32.HI R5, RZ, 0x1f, R0 ;  /* 0x0000001fff057819 */ /* 0x000fe20000011400 */
[----:B------:R-:W-:Y:S01]  /*71f0*/  IMAD.WIDE.U32 R8, R0, c[0x0][0x280], R8 ;  /* 0x0000a00000087a25 */ /* 0x000fe200078e0008 */
[----:B------:R-:W-:Y:S01]  /*7200*/  CS2R R40, SRZ ;  /* 0x0000000000287805 */ /* 0x000fe2000001ff00 */
[----:B------:R-:W-:Y:S01]  /*7210*/  CS2R R36, SRZ ;  /* 0x0000000000247805 */ /* 0x000fe2000001ff00 */
[----:B------:R-:W-:Y:S01]  /*7220*/  CS2R R26, SRZ ;  /* 0x00000000001a7805 */ /* 0x000fe2000001ff00 */
[C---:B------:R-:W-:Y:S01]  /*7230*/  IMAD R11, R5.reuse, c[0x0][0x280], RZ ;  /* 0x0000a000050b7a24 */ /* 0x040fe200078e02ff */
[----:B------:R-:W-:Y:S01]  /*7240*/  LEA R32, P1, R8, c[0x0][0x270], 0x1 ;  /* 0x00009c0008207a11 */ /* 0x000fe200078208ff */
[----:B------:R-:W-:Y:S01]  /*7250*/  IMAD R10, R5, c[0x0][0x290], RZ ;  /* 0x0000a400050a7a24 */ /* 0x000fe200078e02ff */
[----:B------:R-:W-:Y:S01]  /*7260*/  CS2R R24, SRZ ;  /* 0x0000000000187805 */ /* 0x000fe2000001ff00 */
[C---:B------:R-:W-:Y:S01]  /*7270*/  IMAD.WIDE.U32 R6, R0.reuse, c[0x0][0x290], R6 ;  /* 0x0000a40000067a25 */ /* 0x040fe200078e0006 */
[----:B------:R-:W-:Y:S01]  /*7280*/  CS2R R50, SRZ ;  /* 0x0000000000327805 */ /* 0x000fe2000001ff00 */
[----:B------:R-:W-:Y:S01]  /*7290*/  CS2R R46, SRZ ;  /* 0x00000000002e7805 */ /* 0x000fe2000001ff00 */
[----:B------:R-:W-:Y:S01]  /*72a0*/  CS2R R38, SRZ ;  /* 0x0000000000267805 */ /* 0x000fe2000001ff00 */
[----:B------:R-:W-:Y:S01]  /*72b0*/  IMAD R5, R0, c[0x0][0x284], R11 ;  /* 0x0000a10000057a24 */ /* 0x000fe200078e020b */
[----:B------:R-:W-:Y:S01]  /*72c0*/  LEA R33, P0, R6, c[0x0][0x288], 0x1 ;  /* 0x0000a20006217a11 */ /* 0x000fe200078008ff */
[----:B------:R-:W-:Y:S01]  /*72d0*/  IMAD R0, R0, c[0x0][0x294], R10 ;  /* 0x0000a50000007a24 */ /* 0x000fe200078e020a */
[----:B------:R-:W-:Y:S01]  /*72e0*/  CS2R R34, SRZ ;  /* 0x0000000000227805 */ /* 0x000fe2000001ff00 */
[----:B------:R-:W-:Y:S01]  /*72f0*/  IMAD.IADD R5, R9, 0x1, R5 ;  /* 0x0000000109057824 */ /* 0x000fe200078e0205 */
[----:B------:R-:W-:Y:S01]  /*7300*/  CS2R R30, SRZ ;  /* 0x00000000001e7805 */ /* 0x000fe2000001ff00 */
[----:B------:R-:W-:Y:S01]  /*7310*/  CS2R R22, SRZ ;  /* 0x0000000000167805 */ /* 0x000fe2000001ff00 */
[----:B------:R-:W-:-:S02]  /*7320*/  IADD3 R0, R7, R0, RZ ;  /* 0x0000000007007210 */ /* 0x000fc40007ffe0ff */
[----:B------:R-:W-:Y:S02]  /*7330*/  LEA.HI.X R29, R8, c[0x0][0x274], R5, 0x1, P1 ;  /* 0x00009d00081d7a11 */ /* 0x000fe400008f0c05 */
[----:B------:R-:W-:Y:S01]  /*7340*/  LEA.HI.X R21, R6, c[0x0][0x28c], R0, 0x1, P0 ;  /* 0x0000a30006157a11 */ /* 0x000fe200000f0c00 */
[----:B------:R1:W4:Y:S01]  /*7350*/  SHFL.IDX PT, R8, R32, RZ, 0x1c1f ;  /* 0x001c1fff20087589 */ /* 0x00032200000e0000 */
[----:B------:R-:W-:-:S03]  /*7360*/  ISETP.GE.AND P0, PT, R28, R44, PT ;  /* 0x0000002c1c00720c */ /* 0x000fc60003f06270 */
[----:B------:R1:W2:Y:S04]  /*7370*/  SHFL.IDX PT, R6, R33, RZ, 0x1c1f ;  /* 0x001c1fff21067589 */ /* 0x0002a800000e0000 */
[----:B------:R1:W3:Y:S04]  /*7380*/  SHFL.IDX PT, R9, R29, RZ, 0x1c1f ;  /* 0x001c1fff1d097589 */ /* 0x0002e800000e0000 */
[----:B------:R1:W1:Y:S02]  /*7390*/  SHFL.IDX PT, R7, R21, RZ, 0x1c1f ;  /* 0x001c1fff15077589 */ /* 0x00026400000e0000 */
[----:B------:R-:W-:Y:S05]  /*73a0*/  @P0 BRA `(.L_x_574) ;  /* 0x000003e000000947 */ /* 0x000fea0003800000 */
[C---:B------:R-:W-:Y:S01]  /*73b0*/  IADD3 R12, R20.reuse, 0x10, RZ ;  /* 0x00000010140c7810 */ /* 0x040fe20007ffe0ff */
[----:B------:R-:W-:Y:S01]  /*73c0*/  CS2R R24, SRZ ;  /* 0x0000000000187805 */ /* 0x000fe2000001ff00 */
[----:B------:R-:W-:-:S02]  /*73d0*/  IADD3 R13, R20, 0x20, RZ ;  /* 0x00000020140d7810 */ /* 0x000fc40007ffe0ff */
[----:B------:R-:W-:Y:S02]  /*73e0*/  ISETP.GE.AND P1, PT, R12, c[0x0][0x27c], PT ;  /* 0x00009f000c007a0c */ /* 0x000fe40003f26270 */
[----:B------:R-:W-:Y:S02]  /*73f0*/  ISETP.GE.AND P0, PT, R13, c[0x0][0x27c], PT ;  /* 0x00009f000d007a0c */ /* 0x000fe40003f06270 */
[----:B------:R-:W-:Y:S01]  /*7400*/  ISETP.GE.AND P2, PT, R20, c[0x0][0x27c], PT ;  /* 0x00009f0014007a0c */ /* 0x000fe20003f46270 */
[----:B------:R-:W-:-:S08]  /*7410*/  CS2R R22, SRZ ;  /* 0x0000000000167805 */ /* 0x000fd0000001ff00 */
[----:B------:R-:W-:Y:S02]  /*7420*/  @!P1 SHF.R.S32.HI R5, RZ, 0x1f, R12 ;  /* 0x0000001fff059819 */ /* 0x000fe4000001140c */
[----:B------:R-:W-:Y:S02]  /*7430*/  @!P0 SHF.R.S32.HI R0, RZ, 0x1f, R13 ;  /* 0x0000001fff008819 */ /* 0x000fe4000001140d */
[----:B------:R-:W-:Y:S01]  /*7440*/  @!P1 LEA.HI R12, R5, R12, RZ, 0x2 ;  /* 0x0000000c050c9211 */ /* 0x000fe200078f10ff */
[----:B---34-:R-:W-:Y:S01]  /*7450*/  @!P2 IMAD.WIDE R10, R20, 0x2, R8 ;  /* 0x00000002140aa825 */ /* 0x018fe200078e0208 */
[----:B------:R-:W-:Y:S02]  /*7460*/  @!P0 LEA.HI R5, R0, R13, RZ, 0x2 ;  /* 0x0000000d00058211 */ /* 0x000fe400078f10ff */
[----:B------:R-:W-:Y:S01]  /*7470*/  @!P1 LOP3.LUT R0, R12, 0xfffffffc, RZ, 0xc0, !PT ;  /* 0xfffffffc0c009812 */ /* 0x000fe200078ec0ff */
[----:B-12---:R-:W-:Y:S01]  /*7480*/  @!P2 IMAD.WIDE R12, R20, 0x2, R6 ;  /* 0x00000002140ca825 */ /* 0x006fe200078e0206 */
[----:B------:R-:W-:Y:S01]  /*7490*/  @!P0 LOP3.LUT R5, R5, 0xfffffffc, RZ, 0xc0, !PT ;  /* 0xfffffffc05058812 */ /* 0x000fe200078ec0ff */
[----:B------:R1:W5:Y:S01]  /*74a0*/  @!P2 LD.E.64 R24, [R10.64] ;  /* 0x000000060a18a980 */ /* 0x000362000c101b00 */
[----:B------:R-:W-:Y:S01]  /*74b0*/  CS2R R30, SRZ ;  /* 0x00000000001e7805 */ /* 0x000fe2000001ff00 */
[----:B------:R-:W-:Y:S01]  /*74c0*/  CS2R R36, SRZ ;  /* 0x0000000000247805 */ /* 0x000fe2000001ff00 */
[----:B------:R-:W-:Y:S01]  /*74d0*/  CS2R R26, SRZ ;  /* 0x00000000001a7805 */ /* 0x000fe2000001ff00 */
[----:B------:R2:W5:Y:S01]  /*74e0*/  @!P2 LD.E.64 R22, [R12.64] ;  /* 0x000000060c16a980 */ /* 0x000562000c101b00 */
[----:B------:R-:W-:Y:S01]  /*74f0*/  @!P1 IMAD.WIDE R14, R0, 0x2, R8 ;  /* 0x00000002000e9825 */ /* 0x000fe200078e0208 */
[----:B------:R-:W-:-:S04]  /*7500*/  CS2R R34, SRZ ;  /* 0x0000000000227805 */ /* 0x000fc8000001ff00 */
[----:B------:R3:W5:Y:S01]  /*7510*/  @!P1 LD.E.64 R26, [R14.64] ;  /* 0x000000060e1a9980 */ /* 0x000762000c101b00 */
[----:B-1----:R-:W-:-:S04]  /*7520*/  @!P1 IMAD.WIDE R10, R0, 0x2, R6 ;  /* 0x00000002000a9825 */ /* 0x002fc800078e0206 */
[C---:B--2---:R-:W-:Y:S01]  /*7530*/  @!P0 IMAD.WIDE R12, R5.reuse, 0x2, R8 ;  /* 0x00000002050c8825 */ /* 0x044fe200078e0208 */
[----:B------:R1:W5:Y:S04]  /*7540*/  @!P1 LD.E.64 R30, [R10.64] ;  /* 0x000000060a1e9980 */ /* 0x000368000c101b00 */
[----:B------:R2:W5:Y:S01]  /*7550*/  @!P0 LD.E.64 R36, [R12.64] ;  /* 0x000000060c248980 */ /* 0x000562000c101b00 */
[C---:B---3--:R-:W-:Y:S01]  /*7560*/  IADD3 R14, R20.reuse, 0x50, RZ ;  /* 0x00000050140e7810 */ /* 0x048fe20007ffe0ff */
[----:B-1----:R-:W-:Y:S01]  /*7570*/  @!P0 IMAD.WIDE R10, R5, 0x2, R6 ;  /* 0x00000002050a8825 */ /* 0x002fe200078e0206 */
[----:B--2---:R-:W-:-:S04]  /*7580*/  IADD3 R12, R20, 0x30, RZ ;  /* 0x00000030140c7810 */ /* 0x004fc80007ffe0ff */
[----:B------:R1:W5:Y:S01]  /*7590*/  @!P0 LD.E.64 R34, [R10.64] ;  /* 0x000000060a228980 */ /* 0x000362000c101b00 */
[----:B------:R-:W-:Y:S02]  /*75a0*/  IADD3 R13, R20, 0x40, RZ ;  /* 0x00000040140d7810 */ /* 0x000fe40007ffe0ff */
[----:B------:R-:W-:Y:S02]  /*75b0*/  ISETP.GE.AND P2, PT, R12, c[0x0][0x27c], PT ;  /* 0x00009f000c007a0c */ /* 0x000fe40003f46270 */
[----:B------:R-:W-:Y:S02]  /*75c0*/  ISETP.GE.AND P1, PT, R13, c[0x0][0x27c], PT ;  /* 0x00009f000d007a0c */ /* 0x000fe40003f26270 */
[----:B------:R-:W-:-:S11]  /*75d0*/  ISETP.GE.AND P0, PT, R14, c[0x0][0x27c], PT ;  /* 0x00009f000e007a0c */ /* 0x000fd60003f06270 */
[----:B------:R-:W-:Y:S02]  /*75e0*/  @!P1 SHF.R.S32.HI R5, RZ, 0x1f, R13 ;  /* 0x0000001fff059819 */ /* 0x000fe4000001140d */
[----:B------:R-:W-:Y:S02]  /*75f0*/  @!P0 SHF.R.S32.HI R0, RZ, 0x1f, R14 ;  /* 0x0000001fff008819 */ /* 0x000fe4000001140e */
[----:B-1----:R-:W-:-:S04]  /*7600*/  @!P2 SHF.R.S32.HI R10, RZ, 0x1f, R12 ;  /* 0x0000001fff0aa819 */ /* 0x002fc8000001140c */
[----:B------:R-:W-:Y:S02]  /*7610*/  @!P2 LEA.HI R11, R10, R12, RZ, 0x2 ;  /* 0x0000000c0a0ba211 */ /* 0x000fe400078f10ff */
[----:B------:R-:W-:Y:S02]  /*7620*/  @!P1 LEA.HI R10, R5, R13, RZ, 0x2 ;  /* 0x0000000d050a9211 */ /* 0x000fe400078f10ff */
[----:B------:R-:W-:Y:S02]  /*7630*/  @!P0 LEA.HI R12, R0, R14, RZ, 0x2 ;  /* 0x0000000e000c8211 */ /* 0x000fe400078f10ff */
[----:B------:R-:W-:Y:S02]  /*7640*/  @!P2 LOP3.LUT R5, R11, 0xfffffffc, RZ, 0xc0, !PT ;  /* 0xfffffffc0b05a812 */ /* 0x000fe400078ec0ff */
[----:B------:R-:W-:Y:S02]  /*7650*/  @!P1 LOP3.LUT R0, R10, 0xfffffffc, RZ, 0xc0, !PT ;  /* 0xfffffffc0a009812 */ /* 0x000fe400078ec0ff */
[----:B------:R-:W-:Y:S01]  /*7660*/  @!P0 LOP3.LUT R12, R12, 0xfffffffc, RZ, 0xc0, !PT ;  /* 0xfffffffc0c0c8812 */ /* 0x000fe200078ec0ff */
[C-C-:B------:R-:W-:Y:S01]  /*7670*/  @!P2 IMAD.WIDE R18, R5.reuse, 0x2, R8.reuse ;  /* 0x000000020512a825 */ /* 0x140fe200078e0208 */
[----:B------:R-:W-:Y:S01]  /*7680*/  CS2R R40, SRZ ;  /* 0x0000000000287805 */ /* 0x000fe2000001ff00 */
[----:B------:R-:W-:Y:S01]  /*7690*/  CS2R R38, SRZ ;  /* 0x0000000000267805 */ /* 0x000fe2000001ff00 */
[----:B------:R-:W-:Y:S01]  /*76a0*/  CS2R R42, SRZ ;  /* 0x00000000002a7805 */ /* 0x000fe2000001ff00 */
[--C-:B------:R-:W-:Y:S01]  /*76b0*/  @!P1 IMAD.WIDE R16, R0, 0x2, R8.reuse ;  /* 0x0000000200109825 */ /* 0x100fe200078e0208 */
[----:B------:R-:W-:Y:S01]  /*76c0*/  CS2R R48, SRZ ;  /* 0x0000000000307805 */ /* 0x000fe2000001ff00 */
[----:B------:R-:W-:Y:S01]  /*76d0*/  CS2R R46, SRZ ;  /* 0x00000000002e7805 */ /* 0x000fe2000001ff00 */
[----:B------:R-:W-:Y:S01]  /*76e0*/  CS2R R50, SRZ ;  /* 0x0000000000327805 */ /* 0x000fe2000001ff00 */
[----:B------:R-:W-:Y:S01]  /*76f0*/  @!P0 IMAD.WIDE R14, R12, 0x2, R8 ;  /* 0x000000020c0e8825 */ /* 0x000fe200078e0208 */
[----:B------:R1:W5:Y:S03]  /*7700*/  @!P2 LD.E.64 R40, [R18.64] ;  /* 0x000000061228a980 */ /* 0x000366000c101b00 */
[--C-:B------:R-:W-:Y:S01]  /*7710*/  @!P2 IMAD.WIDE R10, R5, 0x2, R6.reuse ;  /* 0x00000002050aa825 */ /* 0x100fe200078e0206 */
[----:B------:R1:W5:Y:S03]  /*7720*/  @!P1 LD.E.64 R42, [R16.64] ;  /* 0x00000006102a9980 */ /* 0x000366000c101b00 */
[--C-:B------:R-:W-:Y:S01]  /*7730*/  @!P1 IMAD.WIDE R8, R0, 0x2, R6.reuse ;  /* 0x0000000200089825 */ /* 0x100fe200078e0206 */
[----:B------:R1:W5:Y:S03]  /*7740*/  @!P2 LD.E.64 R38, [R10.64] ;  /* 0x000000060a26a980 */ /* 0x000366000c101b00 */
[----:B------:R-:W-:Y:S01]  /*7750*/  @!P0 IMAD.WIDE R6, R12, 0x2, R6 ;  /* 0x000000020c068825 */ /* 0x000fe200078e0206 */
[----:B------:R1:W5:Y:S04]  /*7760*/  @!P0 LD.E.64 R48, [R14.64] ;  /* 0x000000060e308980 */ /* 0x000368000c101b00 */
[----:B------:R1:W5:Y:S04]  /*7770*/  @!P1 LD.E.64 R46, [R8.64] ;  /* 0x00000006082e9980 */ /* 0x000368000c101b00 */
[----:B------:R1:W5:Y:S02]  /*7780*/  @!P0 LD.E.64 R50, [R6.64] ;  /* 0x0000000606328980 */ /* 0x000364000c101b00 */
.L_x_574:
[----:B------:R-:W-:Y:S05]  /*7790*/  BSYNC B0 ;  /* 0x0000000000007941 */ /* 0x000fea0003800000 */
.L_x_573:
[----:B------:R-:W-:Y:S01]  /*77a0*/  IADD3 R5, R28, 0x40, RZ ;  /* 0x000000401c057810 */ /* 0x000fe20007ffe0ff */
[----:B-----5:R-:W-:Y:S01]  /*77b0*/  IMAD.MOV.U32 R0, RZ, RZ, R48 ;  /* 0x000000ffff007224 */ /* 0x020fe200078e0030 */
[----:B-1-3--:R-:W1:Y:S01]  /*77c0*/  SHFL.IDX PT, R9, R29, 0x1, 0x1c1f ;  /* 0x003c1f001d097f89 */ /* 0x00ae6200000e0000 */
[----:B------:R-:W-:Y:S01]  /*77d0*/  IMAD.MOV.U32 R7, RZ, RZ, R49 ;  /* 0x000000ffff077224 */ /* 0x000fe200078e0031 */
[----:B------:R-:W-:Y:S01]  /*77e0*/  ISETP.GE.AND P0, PT, R5, R44, PT ;  /* 0x0000002c0500720c */ /* 0x000fe20003f06270 */
[----:B--2---:R-:W-:Y:S01]  /*77f0*/  IMAD.MOV.U32 R6, RZ, RZ, R42 ;  /* 0x000000ffff067224 */ /* 0x004fe200078e002a */
[----:B----4-:R-:W2:Y:S01]  /*7800*/  SHFL.IDX PT, R8, R32, 0x1, 0x1c1f ;  /* 0x003c1f0020087f89 */ /* 0x010ea200000e0000 */
[----:B------:R-:W-:Y:S01]  /*7810*/  IMAD.MOV.U32 R5, RZ, RZ, R43 ;  /* 0x000000ffff057224 */ /* 0x000fe200078e002b */
[----:B------:R-:W-:Y:S01]  /*7820*/  PRMT R89, R7, 0x5410, R0 ;  /* 0x0000541007597816 */ /* 0x000fe20000000000 */
[----:B------:R-:W-:Y:S01]  /*7830*/  IMAD.MOV.U32 R0, RZ, RZ, R40 ;  /* 0x000000ffff007224 */ /* 0x000fe200078e0028 */
[----:B------:R-:W-:Y:S01]  /*7840*/  BSSY B0, `(.L_x_575) ;  /* 0x000006f000007945 */ /* 0x000fe20003800000 */
[----:B------:R-:W-:Y:S01]  /*7850*/  IMAD.MOV.U32 R7, RZ, RZ, R41 ;  /* 0x000000ffff077224 */ /* 0x000fe200078e0029 */
[----:B------:R-:W-:Y:S01]  /*7860*/  PRMT R83, R5, 0x5410, R6 ;  /* 0x0000541005537816 */ /* 0x000fe20000000006 */
[----:B------:R-:W-:Y:S01]  /*7870*/  IMAD.MOV.U32 R5, RZ, RZ, R37 ;  /* 0x000000ffff057224 */ /* 0x000fe200078e0025 */
[----:B------:R-:W-:Y:S01]  /*7880*/  PRMT R81, R81, 0x5410, R0 ;  /* 0x0000541051517816 */ /* 0x000fe20000000000 */
[----:B------:R-:W-:Y:S01]  /*7890*/  IMAD.MOV.U32 R0, RZ, RZ, R26 ;  /* 0x000000ffff007224 */ /* 0x000fe200078e001a */
[----:B------:R-:W-:Y:S01]  /*78a0*/  MOV R6, R36 ;  /* 0x0000002400067202 */ /* 0x000fe20000000f00 */
[----:B------:R-:W-:Y:S01]  /*78b0*/  IMAD.MOV.U32 R10, RZ, RZ, R39 ;  /* 0x000000ffff0a7224 */ /* 0x000fe200078e0027 */
[----:B------:R-:W-:Y:S01]  /*78c0*/  PRMT R81, R7, 0x7610, R81 ;  /* 0x0000761007517816 */ /* 0x000fe20000000051 */
        /* <DEDUP_REMOVED lines=14> */
[----:B------:R-:W-:Y:S01]  /*79b0*/  CS2R R68, SRZ ;  /* 0x0000000000447805 */ /* 0x000fe2000001ff00 */
[----:B------:R-:W-:Y:S01]  /*79c0*/  PRMT R85, R7, 0x7610, R85 ;  /* 0x0000761007557816 */ /* 0x000fe20000000055 */
[----:B------:R-:W-:Y:S01]  /*79d0*/  CS2R R66, SRZ ;  /* 0x0000000000427805 */ /* 0x000fe2000001ff00 */
[----:B------:R-:W-:Y:S01]  /*79e0*/  PRMT R82, R5, 0x5410, R6 ;  /* 0x0000541005527816 */ /* 0x000fe20000000006 */
[----:B------:R-:W-:Y:S01]  /*79f0*/  IMAD.MOV.U32 R5, RZ, RZ, R34 ;  /* 0x000000ffff057224 */ /* 0x000fe200078e0022 */
[----:B------:R-:W-:Y:S01]  /*7a00*/  PRMT R80, R80, 0x5410, R0 ;  /* 0x0000541050507816 */ /* 0x000fe20000000000 */
[----:B------:R-:W-:Y:S01]  /*7a10*/  IMAD.MOV.U32 R0, RZ, RZ, R35 ;  /* 0x000000ffff007224 */ /* 0x000fe200078e0023 */
[----:B------:R3:W4:Y:S01]  /*7a20*/  SHFL.IDX PT, R7, R21, 0x1, 0x1c1f ;  /* 0x003c1f0015077f89 */ /* 0x00072200000e0000 */
[----:B------:R-:W-:Y:S01]  /*7a30*/  CS2R R60, SRZ ;  /* 0x00000000003c7805 */ /* 0x000fe2000001ff00 */
[----:B------:R-:W-:Y:S01]  /*7a40*/  PRMT R80, R10, 0x7610, R80 ;  /* 0x000076100a507816 */ /* 0x000fe20000000050 */
[----:B------:R-:W-:Y:S01]  /*7a50*/  CS2R R54, SRZ ;  /* 0x0000000000367805 */ /* 0x000fe2000001ff00 */
[----:B------:R-:W-:Y:S01]  /*7a60*/  PRMT R78, R0, 0x5410, R5 ;  /* 0x00005410004e7816 */ /* 0x000fe20000000005 */
[----:B------:R-:W-:Y:S01]  /*7a70*/  IMAD.MOV.U32 R5, RZ, RZ, R22 ;  /* 0x000000ffff057224 */ /* 0x000fe200078e0016 */
[----:B------:R-:W-:Y:S01]  /*7a80*/  MOV R10, R31 ;  /* 0x0000001f000a7202 */ /* 0x000fe20000000f00 */
[----:B------:R-:W-:Y:S01]  /*7a90*/  IMAD.MOV.U32 R0, RZ, RZ, R23 ;  /* 0x000000ffff007224 */ /* 0x000fe200078e0017 */
[----:B------:R1:W2:Y:S01]  /*7aa0*/  SHFL.IDX PT, R6, R33, 0x1, 0x1c1f ;  /* 0x003c1f0021067f89 */ /* 0x0002a200000e0000 */
[----:B------:R-:W-:Y:S01]  /*7ab0*/  CS2R R52, SRZ ;  /* 0x0000000000347805 */ /* 0x000fe2000001ff00 */
[----:B------:R-:W-:Y:S01]  /*7ac0*/  PRMT R76, R10, 0x5410, R11 ;  /* 0x000054100a4c7816 */ /* 0x000fe2000000000b */
[----:B------:R-:W-:Y:S01]  /*7ad0*/  CS2R R72, SRZ ;  /* 0x0000000000487805 */ /* 0x000fe2000001ff00 */
[----:B------:R-:W-:Y:S01]  /*7ae0*/  CS2R R70, SRZ ;  /* 0x0000000000467805 */ /* 0x000fe2000001ff00 */
[----:B------:R-:W-:Y:S01]  /*7af0*/  CS2R R62, SRZ ;  /* 0x00000000003e7805 */ /* 0x000fe2000001ff00 */
[----:B------:R-:W-:Y:S01]  /*7b00*/  CS2R R58, SRZ ;  /* 0x00000000003a7805 */ /* 0x000fe2000001ff00 */
[----:B------:R-:W-:Y:S01]  /*7b10*/  CS2R R56, SRZ ;  /* 0x0000000000387805 */ /* 0x000fe2000001ff00 */
[----:B---3--:R-:W-:Y:S01]  /*7b20*/  PRMT R21, R0, 0x5410, R5 ;  /* 0x0000541000157816 */ /* 0x008fe20000000005 */
[----:B-1----:R-:W-:Y:S01]  /*7b30*/  CS2R R32, SRZ ;  /* 0x0000000000207805 */ /* 0x002fe2000001ff00 */
[----:B------:R-:W-:Y:S05]  /*7b40*/  @P0 BRA `(.L_x_576) ;  /* 0x000003e000000947 */ /* 0x000fea0003800000 */
[C---:B--2-4-:R-:W-:Y:S01]  /*7b50*/  IADD3 R12, R20.reuse, 0x10, RZ ;  /* 0x00000010140c7810 */ /* 0x054fe20007ffe0ff */
        /* <DEDUP_REMOVED lines=9> */
[----:B------:R-:W-:Y:S01]  /*7bf0*/  @!P2 IMAD.WIDE R10, R20, 0x2, R8 ;  /* 0x00000002140aa825 */ /* 0x000fe200078e0208 */
[----:B------:R-:W-:Y:S02]  /*7c00*/  @!P0 LEA.HI R5, R0, R13, RZ, 0x2 ;  /* 0x0000000d00058211 */ /* 0x000fe400078f10ff */
[----:B------:R-:W-:Y:S01]  /*7c10*/  @!P1 LOP3.LUT R0, R12, 0xfffffffc, RZ, 0xc0, !PT ;  /* 0xfffffffc0c009812 */ /* 0x000fe200078ec0ff */
[----:B------:R-:W-:Y:S01]  /*7c20*/  @!P2 IMAD.WIDE R12, R20, 0x2, R6 ;  /* 0x00000002140ca825 */ /* 0x000fe200078e0206 */
        /* <DEDUP_REMOVED lines=48> */
.L_x_576:
[----:B--2-4-:R-:W-:Y:S05]  /*7f30*/  BSYNC B0 ;  /* 0x0000000000007941 */ /* 0x014fea0003800000 */
.L_x_575:
[----:B-----5:R-:W-:Y:S01]  /*7f40*/  IMAD.MOV.U32 R5, RZ, RZ, R74 ;  /* 0x000000ffff057224 */ /* 0x020fe200078e004a */
[----:B------:R-:W-:-:S04]  /*7f50*/  DEPBAR.LE SB0, 0x1 ;  /* 0x000080400000791a */ /* 0x000fc80000000000 */
[----:B------:R-:W-:Y:S01]  /*7f60*/  IMAD.MOV.U32 R0, RZ, RZ, R75 ;  /* 0x000000ffff007224 */ /* 0x000fe200078e004b */
[----:B------:R-:W-:Y:S01]  /*7f70*/  BSSY B1, `(.L_x_577) ;  /* 0x0000169000017945 */ /* 0x000fe20003800000 */
[----:B-1----:R-:W-:Y:S02]  /*7f80*/  IMAD.MOV.U32 R6, RZ, RZ, R68 ;  /* 0x000000ffff067224 */ /* 0x002fe400078e0044 */
[----:B------:R-:W-:Y:S01]  /*7f90*/  IMAD.MOV.U32 R7, RZ, RZ, R70 ;  /* 0x000000ffff077224 */ /* 0x000fe200078e0046 */
[----:B------:R-:W-:Y:S01]  /*7fa0*/  PRMT R98, R0, 0x5410, R5 ;  /* 0x0000541000627816 */ /* 0x000fe20000000005 */
[----:B------:R-:W-:Y:S02]  /*7fb0*/  IMAD.MOV.U32 R5, RZ, RZ, R69 ;  /* 0x000000ffff057224 */ /* 0x000fe400078e0045 */
[----:B------:R-:W-:Y:S02]  /*7fc0*/  IMAD.MOV.U32 R0, RZ, RZ, R66 ;  /* 0x000000ffff007224 */ /* 0x000fe400078e0042 */
[----:B------:R-:W-:Y:S01]  /*7fd0*/  IMAD.MOV.U32 R8, RZ, RZ, R57 ;  /* 0x000000ffff087224 */ /* 0x000fe200078e0039 */
[----:B------:R-:W-:Y:S01]  /*7fe0*/  PRMT R96, R5, 0x5410, R6 ;  /* 0x0000541005607816 */ /* 0x000fe20000000006 */
[----:B------:R-:W-:-:S02]  /*7ff0*/  IMAD.MOV.U32 R6, RZ, RZ, R67 ;  /* 0x000000ffff067224 */ /* 0x000fc400078e0043 */
[----:B------:R-:W-:-:S03]  /*8000*/  IMAD.MOV.U32 R5, RZ, RZ, R54 ;  /* 0x000000ffff057224 */ /* 0x000fc600078e0036 */
[----:B------:R-:W-:Y:S01]  /*8010*/  PRMT R94, R6, 0x5410, R0 ;  /* 0x00005410065e7816 */ /* 0x000fe20000000000 */
[----:B------:R-:W-:Y:S02]  /*8020*/  IMAD.MOV.U32 R0, RZ, RZ, R60 ;  /* 0x000000ffff007224 */ /* 0x000fe400078e003c */
[----:B------:R-:W-:-:S05]  /*8030*/  IMAD.MOV.U32 R6, RZ, RZ, R61 ;  /* 0x000000ffff067224 */ /* 0x000fca00078e003d */
[----:B------:R-:W-:Y:S01]  /*8040*/  PRMT R92, R6, 0x5410, R0 ;  /* 0x00005410065c7816 */ /* 0x000fe20000000000 */
[----:B------:R-:W-:Y:S02]  /*8050*/  IMAD.MOV.U32 R0, RZ, RZ, R55 ;  /* 0x000000ffff007224 */ /* 0x000fe400078e0037 */
[----:B------:R-:W-:-:S03]  /*8060*/  IMAD.MOV.U32 R6, RZ, RZ, R52 ;  /* 0x000000ffff067224 */ /* 0x000fc600078e0034 */
[----:B------:R-:W-:Y:S01]  /*8070*/  PRMT R90, R0, 0x5410, R5 ;  /* 0x00005410005a7816 */ /* 0x000fe20000000005 */
[----:B------:R-:W-:Y:S02]  /*8080*/  IMAD.MOV.U32 R5, RZ, RZ, R53 ;  /* 0x000000ffff057224 */ /* 0x000fe400078e0035 */
[----:B------:R-:W-:-:S03]  /*8090*/  IMAD.MOV.U32 R0, RZ, RZ, R72 ;  /* 0x000000ffff007224 */ /* 0x000fc600078e0048 */
[----:B------:R-:W-:Y:S02]  /*80a0*/  PRMT R84, R5, 0x5410, R6 ;  /* 0x0000541005547816 */ /* 0x000fe40000000006 */
[----:B------:R-:W-:Y:S02]  /*80b0*/  SHF.R.S32.HI R6, RZ, 0x1f, R65 ;  /* 0x0000001fff067819 */ /* 0x000fe40000011441 */
[----:B------:R-:W-:Y:S01]  /*80c0*/  PRMT R97, R97, 0x5410, R0 ;  /* 0x0000541061617816 */ /* 0x000fe20000000000 */
[----:B------:R-:W-:Y:S01]  /*80d0*/  IMAD.MOV.U32 R0, RZ, RZ, R73 ;  /* 0x000000ffff007224 */ /* 0x000fe200078e0049 */
[----:B------:R-:W-:Y:S01]  /*80e0*/  LEA.HI R5, R6, R65, RZ, 0x3 ;  /* 0x0000004106057211 */ /* 0x000fe200078f18ff */
[----:B------:R-:W-:-:S03]  /*80f0*/  IMAD.MOV.U32 R6, RZ, RZ, R71 ;  /* 0x000000ffff067224 */ /* 0x000fc600078e0047 */
[----:B------:R-:W-:Y:S02]  /*8100*/  PRMT R97, R0, 0x7610, R97 ;  /* 0x0000761000617816 */ /* 0x000fe40000000061 */
[----:B------:R-:W-:Y:S01]  /*8110*/  LOP3.LUT R0, R5, 0xfffffff8, RZ, 0xc0, !PT ;  /* 0xfffffff805007812 */ /* 0x000fe200078ec0ff */
[----:B------:R-:W-:Y:S01]  /*8120*/  IMAD.MOV.U32 R5, RZ, RZ, R58 ;  /* 0x000000ffff057224 */ /* 0x000fe200078e003a */
[----:B------:R-:W-:Y:S01]  /*8130*/  PRMT R95, R6, 0x5410, R7 ;  /* 0x00005410065f7816 */ /* 0x000fe20000000007 */
[----:B------:R-:W-:Y:S02]  /*8140*/  IMAD.MOV.U32 R7, RZ, RZ, R62 ;  /* 0x000000ffff077224 */ /* 0x000fe400078e003e */
[----:B------:R-:W-:Y:S01]  /*8150*/  IMAD.MOV.U32 R6, RZ, RZ, R63 ;  /* 0x000000ffff067224 */ /* 0x000fe200078e003f */
[----:B------:R-:W-:Y:S01]  /*8160*/  PRMT R91, R91, 0x5410, R5 ;  /* 0x000054105b5b7816 */ /* 0x000fe20000000005 */
[----:B------:R-:W-:-:S03]  /*8170*/  IMAD.IADD R0, R65, 0x1, -R0 ;  /* 0x0000000141007824 */ /* 0x000fc600078e0a00 */
[----:B------:R-:W-:Y:S01]  /*8180*/  PRMT R93, R6, 0x5410, R7 ;  /* 0x00005410065d7816 */ /* 0x000fe20000000007 */
[C---:B------:R-:W-:Y:S01]  /*8190*/  IMAD.SHL.U32 R7, R0.reuse, 0x40, RZ ;  /* 0x0000004000077824 */ /* 0x040fe200078e00ff */
[----:B------:R-:W-:Y:S01]  /*81a0*/  BAR.SYNC.DEFER_BLOCKING 0x0 ;  /* 0x0000000000007b1d */ /* 0x000fe20000010000 */
[----:B------:R-:W-:-:S03]  /*81b0*/  LOP3.LUT P1, RZ, R0, 0x4, RZ, 0xc0, !PT ;  /* 0x0000000400ff7812 */ /* 0x000fc6000782c0ff */
[----:B------:R-:W-:Y:S01]  /*81c0*/  LOP3.LUT R0, R7, 0x1c0, RZ, 0xc0, !PT ;  /* 0x000001c007007812 */ /* 0x000fe200078ec0ff */
[----:B------:R-:W-:-:S03]  /*81d0*/  IMAD.MOV.U32 R7, RZ, RZ, R56 ;  /* 0x000000ffff077224 */ /* 0x000fc600078e0038 */
[----:B------:R-:W-:Y:S02]  /*81e0*/  LOP3.LUT R6, R0, 0x18, R64, 0xf8, !PT ;  /* 0x0000001800067812 */ /* 0x000fe400078ef840 */
[----:B------:R-:W-:Y:S01]  /*81f0*/  SHF.R.U32.HI R5, RZ, 0x3, R0 ;  /* 0x00000003ff057819 */ /* 0x000fe20000011600 */
[----:B------:R-:W-:Y:S01]  /*8200*/  IMAD.MOV.U32 R0, RZ, RZ, R59 ;  /* 0x000000ffff007224 */ /* 0x000fe200078e003b */
[----:B------:R-:W-:Y:S01]  /*8210*/  PRMT R86, R86, 0x5410, R7 ;  /* 0x0000541056567816 */ /* 0x000fe20000000007 */
[----:B------:R-:W-:Y:S01]  /*8220*/  IMAD.MOV.U32 R7, RZ, RZ, R32 ;  /* 0x000000ffff077224 */ /* 0x000fe200078e0020 */
[----:B------:R-:W-:Y:S01]  /*8230*/  LOP3.LUT R6, R6, R5, RZ, 0x3c, !PT ;  /* 0x0000000506067212 */ /* 0x000fe200078e3cff */
[----:B------:R-:W-:Y:S01]  /*8240*/  IMAD.IADD R5, R44, 0x1, -R244 ;  /* 0x000000012c057824 */ /* 0x000fe200078e0af4 */
[----:B------:R-:W-:Y:S02]  /*8250*/  PRMT R91, R0, 0x7610, R91 ;  /* 0x00007610005b7816 */ /* 0x000fe4000000005b */
[----:B------:R-:W-:Y:S01]  /*8260*/  PRMT R86, R8, 0x7610, R86 ;  /* 0x0000761008567816 */ /* 0x000fe20000000056 */
[----:B------:R-:W-:Y:S01]  /*8270*/  IMAD R0, R111, 0x200, R6 ;  /* 0x000002006f007824 */ /* 0x000fe200078e0206 */
[----:B------:R-:W-:Y:S01]  /*8280*/  IMNMX R44, R5, 0x80, PT ;  /* 0x00000080052c7817 */ /* 0x000fe20003800200 */
[----:B------:R-:W-:-:S03]  /*8290*/  IMAD.MOV.U32 R6, RZ, RZ, R33 ;  /* 0x000000ffff067224 */ /* 0x000fc600078e0021 */
[----:B------:R-:W-:Y:S02]  /*82a0*/  ISETP.GE.AND P0, PT, R65, R44, PT ;  /* 0x0000002c4100720c */ /* 0x000fe40003f06270 */
[C---:B------:R-:W-:Y:S02]  /*82b0*/  IADD3 R5, R0.reuse, 0x20, RZ ;  /* 0x0000002000057810 */ /* 0x040fe40007ffe0ff */
[----:B------:R-:W-:Y:S02]  /*82c0*/  @P1 IADD3 R5, R0, -0x20, RZ ;  /* 0xffffffe000051810 */ /* 0x000fe40007ffe0ff */
[----:B------:R-:W-:Y:S02]  /*82d0*/  PRMT R64, R6, 0x5410, R7 ;  /* 0x0000541006407816 */ /* 0x000fe40000000007 */
[----:B------:R-:W-:Y:S02]  /*82e0*/  LEA R28, R0, 0xc100, 0x1 ;  /* 0x0000c100001c7811 */ /* 0x000fe400078e08ff */
[----:B------:R-:W-:-:S03]  /*82f0*/  LEA R29, R5, 0xc100, 0x1 ;  /* 0x0000c100051d7811 */ /* 0x000fc600078e08ff */
[----:B------:R-:W-:Y:S05]  /*8300*/  @P0 BRA `(.L_x_578) ;  /* 0x000012f000000947 */ /* 0x000fea0003800000 */
[----:B------:R-:W-:Y:S01]  /*8310*/  ISETP.GE.AND P0, PT, R20, c[0x0][0x27c], PT ;  /* 0x00009f0014007a0c */ /* 0x000fe20003f06270 */
[----:B------:R-:W-:-:S12]  /*8320*/  BSSY B0, `(.L_x_579) ;  /* 0x0000030000007945 */ /* 0x000fd80003800000 */
[----:B------:R-:W-:Y:S05]  /*8330*/  @P0 BRA `(.L_x_580) ;  /* 0x000002e000000947 */ /* 0x000fea0003800000 */
[----:B------:R-:W1:Y:S01]  /*8340*/  LDS.128 R8, [R28] ;  /* 0x000000001c087984 */ /* 0x000e620000000c00 */
[----:B------:R-:W-:Y:S02]  /*8350*/  SHF.R.U64 R0, R24, 0x10, R25 ;  /* 0x0000001018007819 */ /* 0x000fe40000001219 */
[----:B------:R-:W-:Y:S02]  /*8360*/  SHF.R.U32.HI R7, RZ, 0x10, R23 ;  /* 0x00000010ff077819 */ /* 0x000fe40000011617 */
[----:B------:R-:W-:Y:S02]  /*8370*/  SHF.R.U32.HI R5, RZ, 0x10, R25 ;  /* 0x00000010ff057819 */ /* 0x000fe40000011619 */
[----:B------:R-:W-:Y:S02]  /*8380*/  SHF.R.U64 R6, R22, 0x10, R23 ;  /* 0x0000001016067819 */ /* 0x000fe40000001217 */
[----:B------:R-:W-:Y:S02]  /*8390*/  PRMT R14, R45, 0x5432, R0 ;  /* 0x000054322d0e7816 */ /* 0x000fe40000000000 */
[----:B------:R-:W-:-:S02]  /*83a0*/  PRMT R0, R21, 0x5410, R7 ;  /* 0x0000541015007816 */ /* 0x000fc40000000007 */
[----:B------:R-:W-:Y:S02]  /*83b0*/  PRMT R5, R45, 0x5410, R5 ;  /* 0x000054102d057816 */ /* 0x000fe40000000005 */
[----:B------:R-:W-:Y:S01]  /*83c0*/  PRMT R13, R21, 0x5432, R6 ;  /* 0x00005432150d7816 */ /* 0x000fe20000000006 */
[C---:B------:R-:W-:Y:S01]  /*83d0*/  IMAD.U32 R17, R0.reuse, 0x10000, RZ ;  /* 0x0001000000117824 */ /* 0x040fe200078e00ff */
[----:B------:R-:W-:Y:S01]  /*83e0*/  LOP3.LUT R21, R0, 0xffff0000, RZ, 0xc0, !PT ;  /* 0xffff000000157812 */ /* 0x000fe200078ec0ff */
[C---:B------:R-:W-:Y:S01]  /*83f0*/  IMAD.U32 R18, R5.reuse, 0x10000, RZ ;  /* 0x0001000005127824 */ /* 0x040fe200078e00ff */
[----:B------:R-:W-:Y:S02]  /*8400*/  LOP3.LUT R19, R5, 0xffff0000, RZ, 0xc0, !PT ;  /* 0xffff000005137812 */ /* 0x000fe400078ec0ff */
[C---:B-1----:R-:W-:Y:S01]  /*8410*/  LOP3.LUT R6, R10.reuse, 0xffff0000, RZ, 0xc0, !PT ;  /* 0xffff00000a067812 */ /* 0x042fe200078ec0ff */
[----:B------:R-:W-:Y:S01]  /*8420*/  IMAD.U32 R7, R10, 0x10000, RZ ;  /* 0x000100000a077824 */ /* 0x000fe200078e00ff */
[C---:B------:R-:W-:Y:S01]  /*8430*/  LOP3.LUT R10, R11.reuse, 0xffff0000, RZ, 0xc0, !PT ;  /* 0xffff00000b0a7812 */ /* 0x040fe200078ec0ff */
[----:B------:R-:W-:Y:S01]  /*8440*/  IMAD.U32 R12, R11, 0x10000, RZ ;  /* 0x000100000b0c7824 */ /* 0x000fe200078e00ff */
[----:B------:R-:W-:Y:S01]  /*8450*/  SHF.L.U32 R15, R8, 0x10, RZ ;  /* 0x00000010080f7819 */ /* 0x000fe200000006ff */
[----:B------:R-:W-:Y:S01]  /*8460*/  FMUL.FTZ R5, R6, R17 ;  /* 0x0000001106057220 */ /* 0x000fe20000410000 */
[----:B------:R-:W-:Y:S01]  /*8470*/  LOP3.LUT R11, R8, 0xffff0000, RZ, 0xc0, !PT ;  /* 0xffff0000080b7812 */ /* 0x000fe200078ec0ff */
[-C--:B------:R-:W-:Y:S01]  /*8480*/  FMUL.FTZ R6, R6, R18.reuse ;  /* 0x0000001206067220 */ /* 0x080fe20000410000 */
[C---:B------:R-:W-:Y:S01]  /*8490*/  SHF.L.U32 R16, R9.reuse, 0x10, RZ ;  /* 0x0000001009107819 */ /* 0x040fe200000006ff */
[----:B------:R-:W-:Y:S01]  /*84a0*/  FMUL.FTZ R0, R10, R21 ;  /* 0x000000150a007220 */ /* 0x000fe20000410000 */
[----:B------:R-:W-:Y:S01]  /*84b0*/  LOP3.LUT R8, R9, 0xffff0000, RZ, 0xc0, !PT ;  /* 0xffff000009087812 */ /* 0x000fe200078ec0ff */
[C---:B------:R-:W-:Y:S01]  /*84c0*/  FFMA.FTZ R18, R7.reuse, R18, -R5 ;  /* 0x0000001207127223 */ /* 0x040fe20000010805 */
[C---:B------:R-:W-:Y:S01]  /*84d0*/  SHF.L.U32 R9, R14.reuse, 0x10, RZ ;  /* 0x000000100e097819 */ /* 0x040fe200000006ff */
[----:B------:R-:W-:Y:S01]  /*84e0*/  FFMA.FTZ R17, R7, R17, R6 ;  /* 0x0000001107117223 */ /* 0x000fe20000010006 */
[----:B------:R-:W-:Y:S01]  /*84f0*/  LOP3.LUT R14, R14, 0xffff0000, RZ, 0xc0, !PT ;  /* 0xffff00000e0e7812 */ /* 0x000fe200078ec0ff */
[----:B------:R-:W-:-:S02]  /*8500*/  FMUL.FTZ R10, R10, R19 ;  /* 0x000000130a0a7220 */ /* 0x000fc40000410000 */
[----:B------:R-:W-:Y:S02]  /*8510*/  FFMA.FTZ R7, R12, R19, -R0 ;  /* 0x000000130c077223 */ /* 0x000fe40000010800 */
[C---:B------:R-:W-:Y:S01]  /*8520*/  IMAD.U32 R19, R13.reuse, 0x10000, RZ ;  /* 0x000100000d137824 */ /* 0x040fe200078e00ff */
[----:B------:R-:W-:Y:S01]  /*8530*/  LOP3.LUT R13, R13, 0xffff0000, RZ, 0xc0, !PT ;  /* 0xffff00000d0d7812 */ /* 0x000fe200078ec0ff */
[C---:B------:R-:W-:Y:S02]  /*8540*/  FMUL.FTZ R5, R11.reuse, R9 ;  /* 0x000000090b057220 */ /* 0x040fe40000410000 */
[----:B------:R-:W-:Y:S02]  /*8550*/  FMUL.FTZ R6, R11, R19 ;  /* 0x000000130b067220 */ /* 0x000fe40000410000 */
[C---:B------:R-:W-:Y:S02]  /*8560*/  FMUL.FTZ R0, R8.reuse, R13 ;  /* 0x0000000d08007220 */ /* 0x040fe40000410000 */
[----:B------:R-:W-:-:S02]  /*8570*/  FMUL.FTZ R8, R8, R14 ;  /* 0x0000000e08087220 */ /* 0x000fc40000410000 */
[----:B------:R-:W-:Y:S02]  /*8580*/  FFMA.FTZ R6, R15, R9, -R6 ;  /* 0x000000090f067223 */ /* 0x000fe40000010806 */
[----:B------:R-:W-:Y:S01]  /*8590*/  FFMA.FTZ R12, R12, R21, R10 ;  /* 0x000000150c0c7223 */ /* 0x000fe2000001000a */
[----:B------:R-:W-:Y:S01]  /*85a0*/  F2FP.BF16.PACK_AB R10, R17, R18 ;  /* 0x00000012110a723e */ /* 0x000fe200000010ff */
[----:B------:R-:W-:Y:S02]  /*85b0*/  FFMA.FTZ R5, R15, R19, R5 ;  /* 0x000000130f057223 */ /* 0x000fe40000010005 */
[----:B------:R-:W-:Y:S01]  /*85c0*/  FFMA.FTZ R0, R16, R14, -R0 ;  /* 0x0000000e10007223 */ /* 0x000fe20000010800 */
[----:B------:R-:W-:Y:S01]  /*85d0*/  F2FP.BF16.PACK_AB R11, R12, R7 ;  /* 0x000000070c0b723e */ /* 0x000fe200000010ff */
[----:B------:R-:W-:Y:S01]  /*85e0*/  FFMA.FTZ R9, R16, R13, R8 ;  /* 0x0000000d10097223 */ /* 0x000fe20000010008 */
[----:B------:R-:W-:-:S04]  /*85f0*/  F2FP.BF16.PACK_AB R8, R5, R6 ;  /* 0x000000060508723e */ /* 0x000fc800000010ff */
[----:B------:R-:W-:-:S05]  /*8600*/  F2FP.BF16.PACK_AB R9, R9, R0 ;  /* 0x000000000909723e */ /* 0x000fca00000010ff */
[----:B------:R1:W-:Y:S02]  /*8610*/  STS.128 [R28], R8 ;  /* 0x000000081c007388 */ /* 0x0003e40000000c00 */
.L_x_580:
[----:B------:R-:W-:Y:S05]  /*8620*/  BSYNC B0 ;  /* 0x0000000000007941 */ /* 0x000fea0003800000 */
.L_x_579:
[----:B------:R-:W-:Y:S01]  /*8630*/  IADD3 R0, R20, 0x10, RZ ;  /* 0x0000001014007810 */ /* 0x000fe20007ffe0ff */
[----:B------:R-:W-:Y:S03]  /*8640*/  BSSY B0, `(.L_x_581) ;  /* 0x0000031000007945 */ /* 0x000fe60003800000 */
[----:B------:R-:W-:-:S13]  /*8650*/  ISETP.GE.AND P0, PT, R0, c[0x0][0x27c], PT ;  /* 0x00009f0000007a0c */ /* 0x000fda0003f06270 */
[----:B------:R-:W-:Y:S05]  /*8660*/  @P0 BRA `(.L_x_582) ;  /* 0x000002e000000947 */ /* 0x000fea0003800000 */
[----:B-1----:R-:W1:Y:S01]  /*8670*/  LDS.128 R8, [R29] ;  /* 0x000000001d087984 */ /* 0x002e620000000c00 */
        /* <DEDUP_REMOVED lines=45> */
.L_x_582:
[----:B------:R-:W-:Y:S05]  /*8950*/  BSYNC B0 ;  /* 0x0000000000007941 */ /* 0x000fea0003800000 */
.L_x_581:
[----:B------:R-:W-:Y:S01]  /*8960*/  IADD3 R0, R20, 0x20, RZ ;  /* 0x0000002014007810 */ /* 0x000fe20007ffe0ff */
[----:B------:R-:W-:Y:S03]  /*8970*/  BSSY B0, `(.L_x_583) ;  /* 0x0000031000007945 */ /* 0x000fe60003800000 */
[----:B------:R-:W-:-:S13]  /*8980*/  ISETP.GE.AND P0, PT, R0, c[0x0][0x27c], PT ;  /* 0x00009f0000007a0c */ /* 0x000fda0003f06270 */
[----:B------:R-:W-:Y:S05]  /*8990*/  @P0 BRA `(.L_x_584) ;  /* 0x000002e000000947 */ /* 0x000fea0003800000 */
[----:B-1----:R-:W1:Y:S01]  /*89a0*/  LDS.128 R8, [R28+0x4000] ;  /* 0x004000001c087984 */ /* 0x002e620000000c00 */
        /* <DEDUP_REMOVED lines=44> */
[----:B------:R1:W-:Y:S02]  /*8c70*/  STS.128 [R28+0x4000], R8 ;  /* 0x004000081c007388 */ /* 0x0003e40000000c00 */
.L_x_584:
[----:B------:R-:W-:Y:S05]  /*8c80*/  BSYNC B0 ;  /* 0x0000000000007941 */ /* 0x000fea0003800000 */
.L_x_583:
        /* <DEDUP_REMOVED lines=50> */
.L_x_586:
[----:B------:R-:W-:Y:S05]  /*8fb0*/  BSYNC B0 ;  /* 0x0000000000007941 */ /* 0x000fea0003800000 */
.L_x_585:
        /* <DEDUP_REMOVED lines=50> */
.L_x_588:
[----:B------:R-:W-:Y:S05]  /*92e0*/  BSYNC B0 ;  /* 0x0000000000007941 */ /* 0x000fea0003800000 */
.L_x_587:
[----:B------:R-:W-:-:S04]  /*92f0*/  IADD3 R0, R20, 0x50, RZ ;  /* 0x0000005014007810 */ /* 0x000fc80007ffe0ff */
        /* <DEDUP_REMOVED lines=48> */
.L_x_578:
[----:B------:R-:W-:Y:S05]  /*9600*/  BSYNC B1 ;  /* 0x0000000000017941 */ /* 0x000fea0003800000 */
.L_x_577:
[----:B------:R-:W-:-:S04]  /*9610*/  IADD3 R0, R65, 0x40, RZ ;  /* 0x0000004041007810 */ /* 0x000fc80007ffe0ff */
[----:B------:R-:W-:-:S13]  /*9620*/  ISETP.GE.AND P0, PT, R0, R44, PT ;  /* 0x0000002c0000720c */ /* 0x000fda0003f06270 */
[----:B------:R-:W-:Y:S05]  /*9630*/  @P0 BRA `(.L_x_589) ;  /* 0x00004de000000947 */ /* 0x000fea0003800000 */
[----:B------:R-:W-:Y:S01]  /*9640*/  ISETP.GE.AND P0, PT, R20, c[0x0][0x27c], PT ;  /* 0x00009f0014007a0c */ /* 0x000fe20003f06270 */
[----:B------:R-:W-:-:S12]  /*9650*/  BSSY B0, `(.L_x_590) ;  /* 0x0000030000007945 */ /* 0x000fd80003800000 */
        /* <DEDUP_REMOVED lines=47> */
.L_x_591:
[----:B------:R-:W-:Y:S05]  /*9950*/  BSYNC B0 ;  /* 0x0000000000007941 */ /* 0x000fea0003800000 */
.L_x_590:
        /* <DEDUP_REMOVED lines=50> */
.L_x_593:
[----:B------:R-:W-:Y:S05]  /*9c80*/  BSYNC B0 ;  /* 0x0000000000007941 */ /* 0x000fea0003800000 */
.L_x_592:
        /* <DEDUP_REMOVED lines=50> */
.L_x_595:
[----:B------:R-:W-:Y:S05]  /*9fb0*/  BSYNC B0 ;  /* 0x0000000000007941 */ /* 0x000fea0003800000 */
.L_x_594:
        /* <DEDUP_REMOVED lines=50> */
.L_x_597:
[----:B------:R-:W-:Y:S05]  /*a2e0*/  BSYNC B0 ;  /* 0x0000000000007941 */ /* 0x000fea0003800000 */
.L_x_596:
        /* <DEDUP_REMOVED lines=50> */
.L_x_599:
[----:B------:R-:W-:Y:S05]  /*a610*/  BSYNC B0 ;  /* 0x0000000000007941 */ /* 0x000fea0003800000 */
.L_x_598:
        /* <DEDUP_REMOVED lines=21> */
[-C--:B------:R-:W-:Y:S01]  /*a770*/  FMUL.FTZ R5, R6, R17.reuse ;  /* 0x0000001106057220 */ /* 0x080fe20000410000 */
[----:B------:R-:W-:Y:S01]  /*a780*/  LOP3.LUT R11, R8, 0xffff0000, RZ, 0xc0, !PT ;  /* 0xffff0000080b7812 */ /* 0x000fe200078ec0ff */
[----:B------:R-:W-:Y:S01]  /*a790*/  FMUL.FTZ R6, R6, R18 ;  /* 0x0000001206067220 */ /* 0x000fe20000410000 */
        /* <DEDUP_REMOVED lines=24> */
[----:B------:R1:W-:Y:S01]  /*a920*/  STS.128 [R29+0xa000], R8 ;  /* 0x00a000081d007388 */ /* 0x0003e20000000c00 */
[----:B------:R-:W-:Y:S05]  /*a930*/  BRA `(.L_x_589) ;  /* 0x00003ae000007947 */ /* 0x000fea0003800000 */
.L_x_572:
[----:B------:R-:W-:Y:S01]  /*a940*/  @P4 IMAD.HI.U32 R5, R0, c[0x0][0x2c8], RZ ;  /* 0x0000b20000054a27 */ /* 0x000fe200078e00ff */
[----:B------:R-:W-:Y:S01]  /*a950*/  BSSY B0, `(.L_x_600) ;  /* 0x0000047000007945 */ /* 0x000fe20003800000 */
[----:B------:R-:W-:Y:S01]  /*a960*/  CS2R R82, SRZ ;  /* 0x0000000000527805 */ /* 0x000fe2000001ff00 */
[----:B------:R-:W-:Y:S01]  /*a970*/  CS2R R50, SRZ ;  /* 0x0000000000327805 */ /* 0x000fe2000001ff00 */
[----:B------:R-:W-:Y:S01]  /*a980*/  IMAD.MOV.U32 R8, RZ, RZ, R12 ;  /* 0x000000ffff087224 */ /* 0x000fe200078e000c */
[----:B------:R-:W-:Y:S01]  /*a990*/  @P4 SHF.R.U32.HI R0, RZ, c[0x0][0x2cc], R5 ;  /* 0x0000b300ff004a19 */ /* 0x000fe20000011605 */
[----:B------:R-:W-:Y:S01]  /*a9a0*/  IMAD.MOV.U32 R6, RZ, RZ, R10 ;  /* 0x000000ffff067224 */ /* 0x000fe200078e000a */
        /* <DEDUP_REMOVED lines=19> */
[----:B------:R-:W-:Y:S01]  /*aae0*/  CS2R R20, SRZ ;  /* 0x0000000000147805 */ /* 0x000fe2000001ff00 */
[----:B------:R-:W-:-:S02]  /*aaf0*/  IADD3 R5, R9, R5, RZ ;  /* 0x0000000509057210 */ /* 0x000fc40007ffe0ff */
[----:B------:R-:W-:Y:S02]  /*ab00*/  IADD3 R0, R7, R0, RZ ;  /* 0x0000000007007210 */ /* 0x000fe40007ffe0ff */
[----:B------:R-:W-:Y:S02]  /*ab10*/  LEA.HI.X R19, R8, c[0x0][0x274], R5, 0x1, P1 ;  /* 0x00009d0008137a11 */ /* 0x000fe400008f0c05 */
[----:B--23--:R-:W-:Y:S01]  /*ab20*/  LEA.HI.X R18, R6, c[0x0][0x28c], R0, 0x1, P0 ;  /* 0x0000a30006127a11 */ /* 0x00cfe200000f0c00 */
[----:B------:R1:W2:Y:S01]  /*ab30*/  SHFL.IDX PT, R8, R30, RZ, 0x1c1f ;  /* 0x001c1fff1e087589 */ /* 0x0002a200000e0000 */
[----:B------:R-:W-:-:S03]  /*ab40*/  ISETP.GE.AND P0, PT, R28, R44, PT ;  /* 0x0000002c1c00720c */ /* 0x000fc60003f06270 */
[----:B------:R1:W3:Y:S04]  /*ab50*/  SHFL.IDX PT, R6, R29, RZ, 0x1c1f ;  /* 0x001c1fff1d067589 */ /* 0x0002e800000e0000 */
[----:B------:R1:W4:Y:S04]  /*ab60*/  SHFL.IDX PT, R7, R19, RZ, 0x1c1f ;  /* 0x001c1fff13077589 */ /* 0x00032800000e0000 */
[----:B------:R1:W1:Y:S02]  /*ab70*/  SHFL.IDX PT, R9, R18, RZ, 0x1c1f ;  /* 0x001c1fff12097589 */ /* 0x00026400000e0000 */
[----:B------:R-:W-:Y:S05]  /*ab80*/  @P0 BRA `(.L_x_601) ;  /* 0x0000023000000947 */ /* 0x000fea0003800000 */
[C---:B------:R-:W-:Y:S01]  /*ab90*/  IADD3 R12, R64.reuse, 0x20, RZ ;  /* 0x00000020400c7810 */ /* 0x040fe20007ffe0ff */
[----:B------:R-:W-:Y:S01]  /*aba0*/  CS2R R26, SRZ ;  /* 0x00000000001a7805 */ /* 0x000fe2000001ff00 */
[C---:B------:R-:W-:Y:S01]  /*abb0*/  IADD3 R13, R64.reuse, 0x40, RZ ;  /* 0x00000040400d7810 */ /* 0x040fe20007ffe0ff */
[----:B------:R-:W-:Y:S01]  /*abc0*/  CS2R R24, SRZ ;  /* 0x0000000000187805 */ /* 0x000fe2000001ff00 */
[----:B------:R-:W-:-:S02]  /*abd0*/  ISETP.GE.AND P2, PT, R64, c[0x0][0x27c], PT ;  /* 0x00009f0040007a0c */ /* 0x000fc40003f46270 */
[----:B------:R-:W-:Y:S02]  /*abe0*/  ISETP.GE.AND P1, PT, R12, c[0x0][0x27c], PT ;  /* 0x00009f000c007a0c */ /* 0x000fe40003f26270 */
[----:B------:R-:W-:-:S09]  /*abf0*/  ISETP.GE.AND P0, PT, R13, c[0x0][0x27c], PT ;  /* 0x00009f000d007a0c */ /* 0x000fd20003f06270 */
[----:B---34-:R-:W-:Y:S02]  /*ac00*/  @!P2 IMAD.WIDE R10, R64, 0x2, R6 ;  /* 0x00000002400aa825 */ /* 0x018fe400078e0206 */
[----:B------:R-:W-:Y:S02]  /*ac10*/  @!P1 SHF.R.S32.HI R0, RZ, 0x1f, R12 ;  /* 0x0000001fff009819 */ /* 0x000fe4000001140c */
[----:B------:R-:W-:Y:S01]  /*ac20*/  @!P0 SHF.R.S32.HI R5, RZ, 0x1f, R13 ;  /* 0x0000001fff058819 */ /* 0x000fe2000001140d */
[----:B------:R3:W5:Y:S01]  /*ac30*/  @!P2 LD.E.128 R24, [R10.64] ;  /* 0x000000060a18a980 */ /* 0x000762000c101d00 */
[----:B------:R-:W-:Y:S01]  /*ac40*/  @!P1 LEA.HI R0, R0, R12, RZ, 0x3 ;  /* 0x0000000c00009211 */ /* 0x000fe200078f18ff */
        /* <DEDUP_REMOVED lines=10> */
[----:B---3--:R-:W-:-:S02]  /*acf0*/  @!P0 LEA.HI R10, R5, R13, RZ, 0x3 ;  /* 0x0000000d050a8211 */ /* 0x008fc400078f18ff */
[----:B------:R-:W-:Y:S02]  /*ad00*/  @!P1 LOP3.LUT R5, R0, 0xfffffff8, RZ, 0xc0, !PT ;  /* 0xfffffff800059812 */ /* 0x000fe400078ec0ff */
[----:B------:R-:W-:-:S03]  /*ad10*/  @!P0 LOP3.LUT R0, R10, 0xfffffff8, RZ, 0xc0, !PT ;  /* 0xfffffff80a008812 */ /* 0x000fc600078ec0ff */
[----:B------:R-:W-:-:S04]  /*ad20*/  @!P1 IMAD.WIDE R16, R5, 0x2, R6 ;  /* 0x0000000205109825 */ /* 0x000fc800078e0206 */
[C---:B------:R-:W-:Y:S01]  /*ad30*/  @!P0 IMAD.WIDE R14, R0.reuse, 0x2, R6 ;  /* 0x00000002000e8825 */ /* 0x040fe200078e0206 */
[----:B------:R3:W5:Y:S03]  /*ad40*/  @!P1 LD.E.128 R36, [R16.64] ;  /* 0x0000000610249980 */ /* 0x000766000c101d00 */
[--C-:B-12---:R-:W-:Y:S01]  /*ad50*/  @!P1 IMAD.WIDE R12, R5, 0x2, R8.reuse ;  /* 0x00000002050c9825 */ /* 0x106fe200078e0208 */
[----:B------:R3:W5:Y:S03]  /*ad60*/  @!P0 LD.E.128 R48, [R14.64] ;  /* 0x000000060e308980 */ /* 0x000766000c101d00 */
[--C-:B------:R-:W-:Y:S01]  /*ad70*/  @!P0 IMAD.WIDE R10, R0, 0x2, R8.reuse ;  /* 0x00000002000a8825 */ /* 0x100fe200078e0208 */
[----:B------:R3:W5:Y:S03]  /*ad80*/  @!P1 LD.E.128 R40, [R12.64] ;  /* 0x000000060c289980 */ /* 0x000766000c101d00 */
[----:B------:R-:W-:Y:S01]  /*ad90*/  @!P2 IMAD.WIDE R6, R64, 0x2, R8 ;  /* 0x000000024006a825 */ /* 0x000fe200078e0208 */
[----:B------:R3:W5:Y:S04]  /*ada0*/  @!P0 LD.E.128 R52, [R10.64] ;  /* 0x000000060a348980 */ /* 0x000768000c101d00 */
[----:B------:R3:W5:Y:S02]  /*adb0*/  @!P2 LD.E.128 R20, [R6.64] ;  /* 0x000000060614a980 */ /* 0x000764000c101d00 */
.L_x_601:
[----:B------:R-:W-:Y:S05]  /*adc0*/  BSYNC B0 ;  /* 0x0000000000007941 */ /* 0x000fea0003800000 */
.L_x_600:
[----:B------:R-:W-:Y:S01]  /*add0*/  IADD3 R5, R28, 0x40, RZ ;  /* 0x000000401c057810 */ /* 0x000fe20007ffe0ff */
[----:B-----5:R-:W-:Y:S01]  /*ade0*/  IMAD.MOV.U32 R0, RZ, RZ, R50 ;  /* 0x000000ffff007224 */ /* 0x020fe200078e0032 */
[----:B-1----:R1:W4:Y:S02]  /*adf0*/  SHFL.IDX PT, R9, R18, 0x1, 0x1c1f ;  /* 0x003c1f0012097f89 */ /* 0x00232400000e0000 */
[----:B---34-:R-:W-:Y:S01]  /*ae00*/  IMAD.MOV.U32 R7, RZ, RZ, R51 ;  /* 0x000000ffff077224 */ /* 0x018fe200078e0033 */
[----:B------:R-:W-:Y:S01]  /*ae10*/  ISETP.GE.AND P0, PT, R5, R44, PT ;  /* 0x0000002c0500720c */ /* 0x000fe20003f06270 */
[----:B------:R-:W-:Y:S01]  /*ae20*/  IMAD.MOV.U32 R6, RZ, RZ, R48 ;  /* 0x000000ffff067224 */ /* 0x000fe200078e0030 */
[----:B--2---:R1:W2:Y:S01]  /*ae30*/  SHFL.IDX PT, R8, R30, 0x1, 0x1c1f ;  /* 0x003c1f001e087f89 */ /* 0x0042a200000e0000 */
        /* <DEDUP_REMOVED lines=33> */
[----:B------:R1:W3:Y:S01]  /*b050*/  SHFL.IDX PT, R7, R19, 0x1, 0x1c1f ;  /* 0x003c1f0013077f89 */ /* 0x0002e200000e0000 */
[----:B------:R-:W-:Y:S01]  /*b060*/  CS2R R68, SRZ ;  /* 0x0000000000447805 */ /* 0x000fe2000001ff00 */
[----:B------:R-:W-:Y:S01]  /*b070*/  PRMT R84, R10, 0x7610, R84 ;  /* 0x000076100a547816 */ /* 0x000fe20000000054 */
[----:B------:R-:W-:Y:S01]  /*b080*/  CS2R R62, SRZ ;  /* 0x00000000003e7805 */ /* 0x000fe2000001ff00 */
[----:B------:R-:W-:Y:S01]  /*b090*/  PRMT R67, R0, 0x5410, R5 ;  /* 0x0000541000437816 */ /* 0x000fe20000000005 */
[----:B------:R-:W-:Y:S01]  /*b0a0*/  IMAD.MOV.U32 R5, RZ, RZ, R20 ;  /* 0x000000ffff057224 */ /* 0x000fe200078e0014 */
[----:B------:R-:W-:Y:S01]  /*b0b0*/  MOV R10, R23 ;  /* 0x00000017000a7202 */ /* 0x000fe20000000f00 */
[----:B------:R-:W-:Y:S01]  /*b0c0*/  IMAD.MOV.U32 R0, RZ, RZ, R21 ;  /* 0x000000ffff007224 */ /* 0x000fe200078e0015 */
[----:B------:R1:W4:Y:S01]  /*b0d0*/  SHFL.IDX PT, R6, R29, 0x1, 0x1c1f ;  /* 0x003c1f001d067f89 */ /* 0x00032200000e0000 */
[----:B------:R-:W-:Y:S01]  /*b0e0*/  CS2R R60, SRZ ;  /* 0x00000000003c7805 */ /* 0x000fe2000001ff00 */
[----:B------:R-:W-:Y:S01]  /*b0f0*/  PRMT R31, R10, 0x5410, R11 ;  /* 0x000054100a1f7816 */ /* 0x000fe2000000000b */
[----:B------:R-:W-:Y:S01]  /*b100*/  CS2R R78, SRZ ;  /* 0x00000000004e7805 */ /* 0x000fe2000001ff00 */
[----:B------:R-:W-:Y:S01]  /*b110*/  PRMT R28, R0, 0x5410, R5 ;  /* 0x00005410001c7816 */ /* 0x000fe20000000005 */
        /* <DEDUP_REMOVED lines=28> */
[----:B--2---:R-:W-:-:S02]  /*b2e0*/  @!P0 LEA.HI R10, R5, R13, RZ, 0x3 ;  /* 0x0000000d050a8211 */ /* 0x004fc400078f18ff */
[----:B------:R-:W-:Y:S02]  /*b2f0*/  @!P1 LOP3.LUT R5, R0, 0xfffffff8, RZ, 0xc0, !PT ;  /* 0xfffffff800059812 */ /* 0x000fe400078ec0ff */
[----:B------:R-:W-:-:S03]  /*b300*/  @!P0 LOP3.LUT R0, R10, 0xfffffff8, RZ, 0xc0, !PT ;  /* 0xfffffff80a008812 */ /* 0x000fc600078ec0ff */
[----:B------:R-:W-:-:S04]  /*b310*/  @!P1 IMAD.WIDE R16, R5, 0x2, R6 ;  /* 0x0000000205109825 */ /* 0x000fc800078e0206 */
[C---:B------:R-:W-:Y:S01]  /*b320*/  @!P0 IMAD.WIDE R14, R0.reuse, 0x2, R6 ;  /* 0x00000002000e8825 */ /* 0x040fe200078e0206 */
[----:B------:R2:W5:Y:S03]  /*b330*/  @!P1 LD.E.128 R68, [R16.64] ;  /* 0x0000000610449980 */ /* 0x000566000c101d00 */
[--C-:B------:R-:W-:Y:S01]  /*b340*/  @!P1 IMAD.WIDE R12, R5, 0x2, R8.reuse ;  /* 0x00000002050c9825 */ /* 0x100fe200078e0208 */
[----:B------:R2:W5:Y:S03]  /*b350*/  @!P0 LD.E.128 R80, [R14.64] ;  /* 0x000000060e508980 */ /* 0x000566000c101d00 */
[--C-:B------:R-:W-:Y:S01]  /*b360*/  @!P0 IMAD.WIDE R10, R0, 0x2, R8.reuse ;  /* 0x00000002000a8825 */ /* 0x100fe200078e0208 */
[----:B------:R2:W5:Y:S03]  /*b370*/  @!P1 LD.E.128 R72, [R12.64] ;  /* 0x000000060c489980 */ /* 0x000566000c101d00 */
[----:B------:R-:W-:Y:S01]  /*b380*/  @!P2 IMAD.WIDE R6, R64, 0x2, R8 ;  /* 0x000000024006a825 */ /* 0x000fe200078e0208 */
[----:B------:R2:W5:Y:S04]  /*b390*/  @!P0 LD.E.128 R76, [R10.64] ;  /* 0x000000060a4c8980 */ /* 0x000568000c101d00 */
[----:B------:R2:W5:Y:S02]  /*b3a0*/  @!P2 LD.E.128 R56, [R6.64] ;  /* 0x000000060638a980 */ /* 0x000564000c101d00 */
.L_x_603:
[----:B--2---:R-:W-:Y:S05]  /*b3b0*/  BSYNC B0 ;  /* 0x0000000000007941 */ /* 0x004fea0003800000 */
.L_x_602:
[----:B-----5:R-:W-:Y:S01]  /*b3c0*/  IMAD.MOV.U32 R0, RZ, RZ, R82 ;  /* 0x000000ffff007224 */ /* 0x020fe200078e0052 */
[----:B------:R-:W-:-:S04]  /*b3d0*/  DEPBAR.LE SB0, 0x1 ;  /* 0x000080400000791a */ /* 0x000fc80000000000 */
[----:B---3--:R-:W-:Y:S01]  /*b3e0*/  IMAD.MOV.U32 R7, RZ, RZ, R83 ;  /* 0x000000ffff077224 */ /* 0x008fe200078e0053 */
[----:B------:R-:W-:Y:S01]  /*b3f0*/  BSSY B1, `(.L_x_604) ;  /* 0x0000192000017945 */ /* 0x000fe20003800000 */
[----:B----4-:R-:W-:Y:S02]  /*b400*/  IMAD.MOV.U32 R6, RZ, RZ, R80 ;  /* 0x000000ffff067224 */ /* 0x010fe400078e0050 */
[----:B------:R-:W-:Y:S01]  /*b410*/  IMAD.MOV.U32 R5, RZ, RZ, R81 ;  /* 0x000000ffff057224 */ /* 0x000fe200078e0051 */
[----:B------:R-:W-:Y:S01]  /*b420*/  PRMT R104, R7, 0x5410, R0 ;  /* 0x0000541007687816 */ /* 0x000fe20000000000 */
[----:B------:R-:W-:Y:S01]  /*b430*/  IMAD.MOV.U32 R0, RZ, RZ, R70 ;  /* 0x000000ffff007224 */ /* 0x000fe200078e0046 */
[----:B------:R-:W-:Y:S02]  /*b440*/  MOV R7, R71 ;  /* 0x0000004700077202 */ /* 0x000fe40000000f00 */
[----:B------:R-:W-:Y:S01]  /*b450*/  PRMT R103, R5, 0x5410, R6 ;  /* 0x0000541005677816 */ /* 0x000fe20000000006 */
[----:B------:R-:W-:Y:S01]  /*b460*/  IMAD.MOV.U32 R6, RZ, RZ, R68 ;  /* 0x000000ffff067224 */ /* 0x000fe200078e0044 */
[----:B------:R-:W-:Y:S01]  /*b470*/  PRMT R100, R100, 0x5410, R0 ;  /* 0x0000541064647816 */ /* 0x000fe20000000000 */
[----:B------:R-:W-:-:S02]  /*b480*/  IMAD.MOV.U32 R0, RZ, RZ, R62 ;  /* 0x000000ffff007224 */ /* 0x000fc400078e003e */
        /* <DEDUP_REMOVED lines=11> */
[----:B------:R-:W-:-:S02]  /*b540*/  MOV R6, R60 ;  /* 0x0000003c00067202 */ /* 0x000fc40000000f00 */
[----:B------:R-:W-:Y:S01]  /*b550*/  PRMT R102, R7, 0x7610, R102 ;  /* 0x0000761007667816 */ /* 0x000fe20000000066 */
[----:B------:R-:W-:Y:S01]  /*b560*/  IMAD.IADD R7, R44, 0x1, -R244 ;  /* 0x000000012c077824 */ /* 0x000fe200078e0af4 */
[----:B------:R-:W-:Y:S01]  /*b570*/  PRMT R95, R5, 0x5410, R6 ;  /* 0x00005410055f7816 */ /* 0x000fe20000000006 */
[----:B------:R-:W-:Y:S01]  /*b580*/  IMAD.MOV.U32 R5, RZ, RZ, R77 ;  /* 0x000000ffff057224 */ /* 0x000fe200078e004d */
[----:B------:R-:W-:Y:S02]  /*b590*/  MOV R6, R76 ;  /* 0x0000004c00067202 */ /* 0x000fe40000000f00 */
[----:B------:R-:W-:Y:S01]  /*b5a0*/  IMNMX R66, R7, 0x80, PT ;  /* 0x0000008007427817 */ /* 0x000fe20003800200 */
[----:B------:R-:W-:Y:S01]  /*b5b0*/  IMAD.MOV.U32 R7, RZ, RZ, R58 ;  /* 0x000000ffff077224 */ /* 0x000fe200078e003a */
[----:B------:R-:W-:Y:S01]  /*b5c0*/  PRMT R98, R98, 0x5410, R0 ;  /* 0x0000541062627816 */ /* 0x000fe20000000000 */
[----:B------:R-:W-:Y:S01]  /*b5d0*/  IMAD.MOV.U32 R0, RZ, RZ, R73 ;  /* 0x000000ffff007224 */ /* 0x000fe200078e0049 */
[----:B------:R-:W-:Y:S01]  /*b5e0*/  BAR.SYNC.DEFER_BLOCKING 0x0 ;  /* 0x0000000000007b1d */ /* 0x000fe20000010000 */
[----:B------:R-:W-:-:S02]  /*b5f0*/  ISETP.GE.AND P0, PT, R65, R66, PT ;  /* 0x000000424100720c */ /* 0x000fc40003f06270 */
[----:B------:R-:W-:Y:S01]  /*b600*/  PRMT R101, R5, 0x5410, R6 ;  /* 0x0000541005657816 */ /* 0x000fe20000000006 */
[----:B------:R-:W-:Y:S01]  /*b610*/  IMAD.MOV.U32 R6, RZ, RZ, R75 ;  /* 0x000000ffff067224 */ /* 0x000fe200078e004b */
[----:B------:R-:W-:-:S04]  /*b620*/  MOV R5, R72 ;  /* 0x0000004800057202 */ /* 0x000fc80000000f00 */
[----:B------:R-:W-:Y:S01]  /*b630*/  PRMT R97, R0, 0x5410, R5 ;  /* 0x0000541000617816 */ /* 0x000fe20000000005 */
[----:B------:R-:W-:Y:S01]  /*b640*/  IMAD.MOV.U32 R5, RZ, RZ, R56 ;  /* 0x000000ffff057224 */ /* 0x000fe200078e0038 */
[----:B------:R-:W-:Y:S01]  /*b650*/  PRMT R98, R6, 0x7610, R98 ;  /* 0x0000761006627816 */ /* 0x000fe20000000062 */
[----:B------:R-:W-:Y:S01]  /*b660*/  IMAD.MOV.U32 R0, RZ, RZ, R57 ;  /* 0x000000ffff007224 */ /* 0x000fe200078e0039 */
[----:B------:R-:W-:-:S04]  /*b670*/  MOV R6, R59 ;  /* 0x0000003b00067202 */ /* 0x000fc80000000f00 */
[----:B------:R-:W-:Y:S02]  /*b680*/  PRMT R94, R6, 0x5410, R7 ;  /* 0x00005410065e7816 */ /* 0x000fe40000000007 */
[----:B------:R-:W-:Y:S01]  /*b690*/  PRMT R93, R0, 0x5410, R5 ;  /* 0x00005410005d7816 */ /* 0x000fe20000000005 */
[----:B------:R-:W-:Y:S05]  /*b6a0*/  @P0 BRA `(.L_x_605) ;  /* 0x0000166000000947 */ /* 0x000fea0003800000 */
[----:B------:R-:W-:Y:S01]  /*b6b0*/  ISETP.GE.AND P0, PT, R64, c[0x0][0x27c], PT ;  /* 0x00009f0040007a0c */ /* 0x000fe20003f06270 */
[----:B------:R-:W-:-:S12]  /*b6c0*/  BSSY B0, `(.L_x_606) ;  /* 0x0000070000007945 */ /* 0x000fd80003800000 */
[----:B------:R-:W-:Y:S05]  /*b6d0*/  @P0 BRA `(.L_x_607) ;  /* 0x000006e000000947 */ /* 0x000fea0003800000 */
[----:B------:R-:W-:Y:S01]  /*b6e0*/  IMAD.MOV.U32 R8, RZ, RZ, c[0x0][0x27c] ;  /* 0x00009f00ff087624 */ /* 0x000fe200078e00ff */
        /* <DEDUP_REMOVED lines=17> */
[----:B-1----:R-:W-:-:S02]  /*b800*/  SHF.R.U64 R18, R22, 0x10, R23 ;  /* 0x0000001016127819 */ /* 0x002fc40000001217 */
[----:B------:R-:W-:Y:S02]  /*b810*/  IADD3 R0, R0, R5, R10 ;  /* 0x0000000500007210 */ /* 0x000fe40007ffe00a */
[----:B------:R-:W1:Y:S01]  /*b820*/  LDS.128 R12, [R46+0xc100] ;  /* 0x00c100002e0c7984 */ /* 0x000e620000000c00 */
[--C-:B------:R-:W-:Y:S02]  /*b830*/  SHF.R.U32.HI R5, RZ, 0x10, R25.reuse ;  /* 0x00000010ff057819 */ /* 0x100fe40000011619 */
[----:B------:R-:W-:Y:S01]  /*b840*/  IMAD.SHL.U32 R44, R0, 0x2, RZ ;  /* 0x00000002002c7824 */ /* 0x000fe200078e00ff */
[----:B------:R-:W-:Y:S02]  /*b850*/  SHF.R.U64 R0, R24, 0x10, R25 ;  /* 0x0000001018007819 */ /* 0x000fe40000001219 */
[----:B------:R-:W-:Y:S02]  /*b860*/  SHF.R.U32.HI R20, RZ, 0x10, R23 ;  /* 0x00000010ff147819 */ /* 0x000fe40000011617 */
[----:B------:R-:W2:Y:S01]  /*b870*/  LDS.128 R8, [R44+0xc100] ;  /* 0x00c100002c087984 */ /* 0x000ea20000000c00 */
[----:B------:R-:W-:-:S02]  /*b880*/  PRMT R23, R32, 0x5410, R5 ;  /* 0x0000541020177816 */ /* 0x000fc40000000005 */
[----:B------:R-:W-:Y:S02]  /*b890*/  PRMT R19, R32, 0x5432, R0 ;  /* 0x0000543220137816 */ /* 0x000fe40000000000 */
[----:B------:R-:W-:Y:S02]  /*b8a0*/  PRMT R5, R28, 0x5432, R16 ;  /* 0x000054321c057816 */ /* 0x000fe40000000010 */
[----:B------:R-:W-:Y:S02]  /*b8b0*/  SHF.R.U64 R6, R26, 0x10, R27 ;  /* 0x000000101a067819 */ /* 0x000fe4000000121b */
[----:B------:R-:W-:Y:S02]  /*b8c0*/  PRMT R21, R28, 0x5410, R17 ;  /* 0x000054101c157816 */ /* 0x000fe40000000011 */
[C---:B------:R-:W-:Y:S02]  /*b8d0*/  PRMT R26, R31.reuse, 0x5432, R18 ;  /* 0x000054321f1a7816 */ /* 0x040fe40000000012 */
[----:B------:R-:W-:-:S02]  /*b8e0*/  PRMT R28, R31, 0x5410, R20 ;  /* 0x000054101f1c7816 */ /* 0x000fc40000000014 */
[----:B------:R-:W-:Y:S02]  /*b8f0*/  SHF.R.U32.HI R7, RZ, 0x10, R27 ;  /* 0x00000010ff077819 */ /* 0x000fe4000001161b */
[C---:B------:R-:W-:Y:S02]  /*b900*/  PRMT R29, R33.reuse, 0x5432, R6 ;  /* 0x00005432211d7816 */ /* 0x040fe40000000006 */
[----:B------:R-:W-:Y:S02]  /*b910*/  PRMT R30, R33, 0x5410, R7 ;  /* 0x00005410211e7816 */ /* 0x000fe40000000007 */
[----:B------:R-:W-:Y:S01]  /*b920*/  LOP3.LUT R33, R5, 0xffff0000, RZ, 0xc0, !PT ;  /* 0xffff000005217812 */ /* 0x000fe200078ec0ff */
[C---:B-1----:R-:W-:Y:S01]  /*b930*/  IMAD.U32 R20, R15.reuse, 0x10000, RZ ;  /* 0x000100000f147824 */ /* 0x042fe200078e00ff */
[----:B------:R-:W-:Y:S01]  /*b940*/  LOP3.LUT R31, R15, 0xffff0000, RZ, 0xc0, !PT ;  /* 0xffff00000f1f7812 */ /* 0x000fe200078ec0ff */
[C---:B------:R-:W-:Y:S01]  /*b950*/  IMAD.U32 R27, R14.reuse, 0x10000, RZ ;  /* 0x000100000e1b7824 */ /* 0x040fe200078e00ff */
[----:B------:R-:W-:Y:S01]  /*b960*/  LOP3.LUT R32, R14, 0xffff0000, RZ, 0xc0, !PT ;  /* 0xffff00000e207812 */ /* 0x000fe200078ec0ff */
[----:B------:R-:W-:Y:S01]  /*b970*/  IMAD.U32 R14, R19, 0x10000, RZ ;  /* 0x00010000130e7824 */ /* 0x000fe200078e00ff */
[----:B------:R-:W-:Y:S01]  /*b980*/  SHF.L.U32 R15, R5, 0x10, RZ ;  /* 0x00000010050f7819 */ /* 0x000fe200000006ff */
[----:B------:R-:W-:Y:S01]  /*b990*/  IMAD.U32 R18, R13, 0x10000, RZ ;  /* 0x000100000d127824 */ /* 0x000fe200078e00ff */
[----:B------:R-:W-:Y:S01]  /*b9a0*/  SHF.L.U32 R16, R12, 0x10, RZ ;  /* 0x000000100c107819 */ /* 0x000fe200000006ff */
[----:B--2---:R-:W-:Y:S01]  /*b9b0*/  IMAD.U32 R0, R8, 0x10000, RZ ;  /* 0x0001000008007824 */ /* 0x004fe200078e00ff */
[----:B------:R-:W-:Y:S01]  /*b9c0*/  LOP3.LUT R17, R12, 0xffff0000, RZ, 0xc0, !PT ;  /* 0xffff00000c117812 */ /* 0x000fe200078ec0ff */
[----:B------:R-:W-:Y:S01]  /*b9d0*/  IMAD.U32 R7, R11, 0x10000, RZ ;  /* 0x000100000b077824 */ /* 0x000fe200078e00ff */
[----:B------:R-:W-:Y:S01]  /*b9e0*/  LOP3.LUT R22, R13, 0xffff0000, RZ, 0xc0, !PT ;  /* 0xffff00000d167812 */ /* 0x000fe200078ec0ff */
[----:B------:R-:W-:Y:S01]  /*b9f0*/  IMAD.U32 R13, R10, 0x10000, RZ ;  /* 0x000100000a0d7824 */ /* 0x000fe200078e00ff */
[----:B------:R-:W-:Y:S01]  /*ba00*/  LOP3.LUT R6, R8, 0xffff0000, RZ, 0xc0, !PT ;  /* 0xffff000008067812 */ /* 0x000fe200078ec0ff */
[C---:B------:R-:W-:Y:S01]  /*ba10*/  IMAD.U32 R8, R9.reuse, 0x10000, RZ ;  /* 0x0001000009087824 */ /* 0x040fe200078e00ff */
[----:B------:R-:W-:Y:S01]  /*ba20*/  LOP3.LUT R12, R9, 0xffff0000, RZ, 0xc0, !PT ;  /* 0xffff0000090c7812 */ /* 0x000fe200078ec0ff */
[----:B------:R-:W-:Y:S01]  /*ba30*/  FMUL.FTZ R9, R0, R15 ;  /* 0x0000000f00097220 */ /* 0x000fe20000410000 */
[----:B------:R-:W-:Y:S01]  /*ba40*/  LOP3.LUT R25, R10, 0xffff0000, RZ, 0xc0, !PT ;  /* 0xffff00000a197812 */ /* 0x000fe200078ec0ff */
[-C--:B------:R-:W-:Y:S01]  /*ba50*/  FMUL.FTZ R5, R0, R14.reuse ;  /* 0x0000000e00057220 */ /* 0x080fe20000410000 */
[----:B------:R-:W-:Y:S01]  /*ba60*/  LOP3.LUT R24, R11, 0xffff0000, RZ, 0xc0, !PT ;  /* 0xffff00000b187812 */ /* 0x000fe200078ec0ff */
[----:B------:R-:W-:Y:S01]  /*ba70*/  IMAD.U32 R11, R21, 0x10000, RZ ;  /* 0x00010000150b7824 */ /* 0x000fe200078e00ff */
[----:B------:R-:W-:Y:S01]  /*ba80*/  LOP3.LUT R10, R19, 0xffff0000, RZ, 0xc0, !PT ;  /* 0xffff0000130a7812 */ /* 0x000fe200078ec0ff */
[----:B------:R-:W-:Y:S01]  /*ba90*/  FFMA.FTZ R45, R16, R14, -R9 ;  /* 0x0000000e102d7223 */ /* 0x000fe20000010809 */
[----:B------:R-:W-:Y:S01]  /*baa0*/  SHF.L.U32 R14, R28, 0x10, RZ ;  /* 0x000000101c0e7819 */ /* 0x000fe200000006ff */
[----:B------:R-:W-:-:S02]  /*bab0*/  FMUL.FTZ R0, R6, R33 ;  /* 0x0000002106007220 */ /* 0x000fc40000410000 */
[----:B------:R-:W-:Y:S02]  /*bac0*/  FFMA.FTZ R35, R16, R15, R5 ;  /* 0x0000000f10237223 */ /* 0x000fe40000010005 */
[----:B------:R-:W-:Y:S02]  /*bad0*/  IMAD.U32 R9, R23, 0x10000, RZ ;  /* 0x0001000017097824 */ /* 0x000fe400078e00ff */
[-C--:B------:R-:W-:Y:S02]  /*bae0*/  FMUL.FTZ R6, R6, R10.reuse ;  /* 0x0000000a06067220 */ /* 0x080fe40000410000 */
[C---:B------:R-:W-:Y:S02]  /*baf0*/  FMUL.FTZ R5, R8.reuse, R11 ;  /* 0x0000000b08057220 */ /* 0x040fe40000410000 */
[----:B------:R-:W-:Y:S01]  /*bb00*/  FFMA.FTZ R34, R17, R10, -R0 ;  /* 0x0000000a11227223 */ /* 0x000fe20000010800 */
[----:B------:R-:W-:Y:S01]  /*bb10*/  LOP3.LUT R10, R23, 0xffff0000, RZ, 0xc0, !PT ;  /* 0xffff0000170a7812 */ /* 0x000fe200078ec0ff */
[----:B------:R-:W-:-:S02]  /*bb20*/  FMUL.FTZ R0, R8, R9 ;  /* 0x0000000908007220 */ /* 0x000fc40000410000 */
[----:B------:R-:W-:Y:S02]  /*bb30*/  FFMA.FTZ R33, R17, R33, R6 ;  /* 0x0000002111217223 */ /* 0x000fe40000010006 */
[----:B------:R-:W-:Y:S01]  /*bb40*/  FFMA.FTZ R19, R18, R9, -R5 ;  /* 0x0000000912137223 */ /* 0x000fe20000010805 */
[----:B------:R-:W-:Y:S01]  /*bb50*/  LOP3.LUT R9, R21, 0xffff0000, RZ, 0xc0, !PT ;  /* 0xffff000015097812 */ /* 0x000fe200078ec0ff */
[----:B------:R-:W-:Y:S02]  /*bb60*/  IMAD.U32 R6, R30, 0x10000, RZ ;  /* 0x000100001e067824 */ /* 0x000fe400078e00ff */
[----:B------:R-:W-:Y:S02]  /*bb70*/  FMUL.FTZ R5, R7, R14 ;  /* 0x0000000e07057220 */ /* 0x000fe40000410000 */
[----:B------:R-:W-:Y:S02]  /*bb80*/  IMAD.U32 R21, R26, 0x10000, RZ ;  /* 0x000100001a157824 */ /* 0x000fe400078e00ff */
[----:B------:R-:W-:-:S02]  /*bb90*/  FFMA.FTZ R18, R18, R11, R0 ;  /* 0x0000000b12127223 */ /* 0x000fc40000010000 */
[-C--:B------:R-:W-:Y:S02]  /*bba0*/  FMUL.FTZ R0, R7, R6.reuse ;  /* 0x0000000607007220 */ /* 0x080fe40000410000 */
[----:B------:R-:W-:Y:S02]  /*bbb0*/  FFMA.FTZ R17, R20, R6, -R5 ;  /* 0x0000000614117223 */ /* 0x000fe40000010805 */
[----:B------:R-:W-:Y:S02]  /*bbc0*/  IMAD.U32 R8, R29, 0x10000, RZ ;  /* 0x000100001d087824 */ /* 0x000fe400078e00ff */
[----:B------:R-:W-:Y:S02]  /*bbd0*/  FMUL.FTZ R6, R12, R10 ;  /* 0x0000000a0c067220 */ /* 0x000fe40000410000 */
[----:B------:R-:W-:Y:S02]  /*bbe0*/  FMUL.FTZ R5, R13, R21 ;  /* 0x000000150d057220 */ /* 0x000fe40000410000 */
[----:B------:R-:W-:-:S02]  /*bbf0*/  FFMA.FTZ R16, R20, R14, R0 ;  /* 0x0000000e14107223 */ /* 0x000fc40000010000 */
[-C--:B------:R-:W-:Y:S01]  /*bc00*/  FMUL.FTZ R7, R12, R9.reuse ;  /* 0x000000090c077220 */ /* 0x080fe20000410000 */
[----:B------:R-:W-:Y:S01]  /*bc10*/  LOP3.LUT R12, R30, 0xffff0000, RZ, 0xc0, !PT ;  /* 0xffff00001e0c7812 */ /* 0x000fe200078ec0ff */
[----:B------:R-:W-:Y:S01]  /*bc20*/  FFMA.FTZ R14, R22, R9, R6 ;  /* 0x00000009160e7223 */ /* 0x000fe20000010006 */
[----:B------:R-:W-:Y:S01]  /*bc30*/  LOP3.LUT R9, R26, 0xffff0000, RZ, 0xc0, !PT ;  /* 0xffff00001a097812 */ /* 0x000fe200078ec0ff */
[-C--:B------:R-:W-:Y:S01]  /*bc40*/  FMUL.FTZ R0, R13, R8.reuse ;  /* 0x000000080d007220 */ /* 0x080fe20000410000 */
[----:B------:R-:W-:Y:S01]  /*bc50*/  LOP3.LUT R13, R28, 0xffff0000, RZ, 0xc0, !PT ;  /* 0xffff00001c0d7812 */ /* 0x000fe200078ec0ff */
[----:B------:R-:W-:Y:S01]  /*bc60*/  FFMA.FTZ R11, R27, R8, -R5 ;  /* 0x000000081b0b7223 */ /* 0x000fe20000010805 */
[----:B------:R-:W-:Y:S01]  /*bc70*/  LOP3.LUT R8, R29, 0xffff0000, RZ, 0xc0, !PT ;  /* 0xffff00001d087812 */ /* 0x000fe200078ec0ff */
[----:B------:R-:W-:Y:S02]  /*bc80*/  FFMA.FTZ R15, R22, R10, -R7 ;  /* 0x0000000a160f7223 */ /* 0x000fe40000010807 */
[----:B------:R-:W-:-:S02]  /*bc90*/  FFMA.FTZ R10, R27, R21, R0 ;  /* 0x000000151b0a7223 */ /* 0x000fc40000010000 */
[C---:B------:R-:W-:Y:S02]  /*bca0*/  FMUL.FTZ R7, R25.reuse, R9 ;  /* 0x0000000919077220 */ /* 0x040fe40000410000 */
[C---:B------:R-:W-:Y:S02]  /*bcb0*/  FMUL.FTZ R5, R24.reuse, R13 ;  /* 0x0000000d18057220 */ /* 0x040fe40000410000 */
[----:B------:R-:W-:Y:S02]  /*bcc0*/  FMUL.FTZ R6, R25, R8 ;  /* 0x0000000819067220 */ /* 0x000fe40000410000 */
[----:B------:R-:W-:Y:S02]  /*bcd0*/  FMUL.FTZ R0, R24, R12 ;  /* 0x0000000c18007220 */ /* 0x000fe40000410000 */
[----:B------:R-:W-:Y:S01]  /*bce0*/  FFMA.FTZ R7, R32, R8, -R7 ;  /* 0x0000000820077223 */ /* 0x000fe20000010807 */
[----:B------:R-:W-:Y:S01]  /*bcf0*/  F2FP.BF16.PACK_AB R8, R33, R35 ;  /* 0x000000232108723e */ /* 0x000fe200000010ff */
[C---:B------:R-:W-:Y:S01]  /*bd00*/  FFMA.FTZ R5, R31.reuse, R12, -R5 ;  /* 0x0000000c1f057223 */ /* 0x040fe20000010805 */
[----:B------:R-:W-:Y:S01]  /*bd10*/  F2FP.BF16.PACK_AB R12, R34, R45 ;  /* 0x0000002d220c723e */ /* 0x000fe200000010ff */
[----:B------:R-:W-:Y:S01]  /*bd20*/  FFMA.FTZ R6, R32, R9, R6 ;  /* 0x0000000920067223 */ /* 0x000fe20000010006 */
[----:B------:R-:W-:Y:S01]  /*bd30*/  F2FP.BF16.PACK_AB R9, R14, R18 ;  /* 0x000000120e09723e */ /* 0x000fe200000010ff */
[----:B------:R-:W-:Y:S01]  /*bd40*/  FFMA.FTZ R0, R31, R13, R0 ;  /* 0x0000000d1f007223 */ /* 0x000fe20000010000 */
[----:B------:R-:W-:-:S02]  /*bd50*/  F2FP.BF16.PACK_AB R13, R15, R19 ;  /* 0x000000130f0d723e */ /* 0x000fc400000010ff */
[----:B------:R-:W-:Y:S02]  /*bd60*/  F2FP.BF16.PACK_AB R14, R7, R11 ;  /* 0x0000000b070e723e */ /* 0x000fe400000010ff */
[----:B------:R-:W-:Y:S02]  /*bd70*/  F2FP.BF16.PACK_AB R15, R5, R17 ;  /* 0x00000011050f723e */ /* 0x000fe400000010ff */
[----:B------:R-:W-:Y:S02]  /*bd80*/  F2FP.BF16.PACK_AB R10, R6, R10 ;  /* 0x0000000a060a723e */ /* 0x000fe400000010ff */
[----:B------:R-:W-:Y:S01]  /*bd90*/  F2FP.BF16.PACK_AB R11, R0, R16 ;  /* 0x00000010000b723e */ /* 0x000fe200000010ff */
[----:B------:R1:W-:Y:S04]  /*bda0*/  STS.128 [R46+0xc100], R12 ;  /* 0x00c1000c2e007388 */ /* 0x0003e80000000c00 */
[----:B------:R1:W-:Y:S02]  /*bdb0*/  STS.128 [R44+0xc100], R8 ;  /* 0x00c100082c007388 */ /* 0x0003e40000000c00 */
.L_x_607:
[----:B------:R-:W-:Y:S05]  /*bdc0*/  BSYNC B0 ;  /* 0x0000000000007941 */ /* 0x000fea0003800000 */
.L_x_606:
[----:B------:R-:W-:Y:S01]  /*bdd0*/  IADD3 R0, R64, 0x20, RZ ;  /* 0x0000002040007810 */ /* 0x000fe20007ffe0ff */
[----:B------:R-:W-:Y:S03]  /*bde0*/  BSSY B0, `(.L_x_608) ;  /* 0x0000079000007945 */ /* 0x000fe60003800000 */
[----:B------:R-:W-:-:S13]  /*bdf0*/  ISETP.GE.AND P0, PT, R0, c[0x0][0x27c], PT ;  /* 0x00009f0000007a0c */ /* 0x000fda0003f06270 */
[----:B------:R-:W-:Y:S05]  /*be00*/  @P0 BRA `(.L_x_609) ;  /* 0x0000076000000947 */ /* 0x000fea0003800000 */
[----:B------:R-:W-:Y:S01]  /*be10*/  SHF.R.S32.HI R7, RZ, 0x1f, R0 ;  /* 0x0000001fff077819 */ /* 0x000fe20000011400 */
[----:B-1----:R-:W-:Y:S01]  /*be20*/  IMAD.SHL.U32 R8, R65, 0x40, RZ ;  /* 0x0000004041087824 */ /* 0x002fe200078e00ff */
[----:B------:R-:W-:Y:S01]  /*be30*/  SHF.R.U64 R16, R40, 0x10, R41 ;  /* 0x0000001028107819 */ /* 0x000fe20000001229 */
[----:B------:R-:W-:Y:S01]  /*be40*/  IMAD.MOV.U32 R9, RZ, RZ, c[0x0][0x27c] ;  /* 0x00009f00ff097624 */ /* 0x000fe200078e00ff */
        /* <DEDUP_REMOVED lines=8> */
[----:B------:R-:W-:Y:S01]  /*bed0*/  LOP3.LUT R8, R7, 0x7fffe000, RZ, 0xc0, !PT ;  /* 0x7fffe00007087812 */ /* 0x000fe200078ec0ff */
[----:B------:R-:W-:Y:S01]  /*bee0*/  IMAD.SHL.U32 R7, R5, 0x8, RZ ;  /* 0x0000000805077824 */ /* 0x000fe200078e00ff */
[----:B------:R-:W-:Y:S02]  /*bef0*/  LEA.HI R6, R6, R5, RZ, 0x3 ;  /* 0x0000000506067211 */ /* 0x000fe400078f18ff */
[----:B------:R-:W-:Y:S01]  /*bf00*/  SHF.R.U32.HI R10, RZ, 0x3, R0 ;  /* 0x00000003ff0a7819 */ /* 0x000fe20000011600 */
[----:B------:R-:W-:Y:S01]  /*bf10*/  IMAD R8, R111, 0x200, R8 ;  /* 0x000002006f087824 */ /* 0x000fe200078e0208 */
[----:B------:R-:W-:Y:S01]  /*bf20*/  SHF.R.U32.HI R20, RZ, 0x10, R43 ;  /* 0x00000010ff147819 */ /* 0x000fe2000001162b */
[----:B------:R-:W-:Y:S01]  /*bf30*/  IMAD.SHL.U32 R5, R6, 0x400, RZ ;  /* 0x0000040006057824 */ /* 0x000fe200078e00ff */
[----:B------:R-:W-:-:S02]  /*bf40*/  LOP3.LUT R6, R0, 0x38, R7, 0xf8, !PT ;  /* 0x0000003800067812 */ /* 0x000fc400078ef807 */
[-C--:B------:R-:W-:Y:S02]  /*bf50*/  LOP3.LUT R9, R9, R10.reuse, RZ, 0x3c, !PT ;  /* 0x0000000a09097212 */ /* 0x080fe400078e3cff */
[----:B------:R-:W-:Y:S02]  /*bf60*/  LOP3.LUT R0, R5, 0x7fffe000, RZ, 0xc0, !PT ;  /* 0x7fffe00005007812 */ /* 0x000fe400078ec0ff */
[----:B------:R-:W-:Y:S01]  /*bf70*/  LOP3.LUT R5, R6, R10, RZ, 0x3c, !PT ;  /* 0x0000000a06057212 */ /* 0x000fe200078e3cff */
[----:B------:R-:W-:Y:S01]  /*bf80*/  IMAD.IADD R7, R8, 0x1, R9 ;  /* 0x0000000108077824 */ /* 0x000fe200078e0209 */
[----:B------:R-:W-:Y:S01]  /*bf90*/  SHF.R.U64 R6, R38, 0x10, R39 ;  /* 0x0000001026067819 */ /* 0x000fe20000001227 */
[----:B------:R-:W-:Y:S01]  /*bfa0*/  IMAD R0, R111, 0x200, R0 ;  /* 0x000002006f007824 */ /* 0x000fe200078e0200 */
[----:B------:R-:W-:Y:S01]  /*bfb0*/  SHF.R.U32.HI R17, RZ, 0x10, R41 ;  /* 0x00000010ff117819 */ /* 0x000fe20000011629 */
[----:B------:R-:W-:Y:S01]  /*bfc0*/  IMAD.SHL.U32 R45, R7, 0x2, RZ ;  /* 0x00000002072d7824 */ /* 0x000fe200078e00ff */
[----:B------:R-:W-:-:S02]  /*bfd0*/  SHF.R.U64 R18, R42, 0x10, R43 ;  /* 0x000000102a127819 */ /* 0x000fc4000000122b */
[----:B------:R-:W-:Y:S02]  /*bfe0*/  IADD3 R0, R0, R5, RZ ;  /* 0x0000000500007210 */ /* 0x000fe40007ffe0ff */
[----:B------:R-:W1:Y:S01]  /*bff0*/  LDS.128 R12, [R45+0xc100] ;  /* 0x00c100002d0c7984 */ /* 0x000e620000000c00 */
[--C-:B------:R-:W-:Y:S02]  /*c000*/  SHF.R.U32.HI R5, RZ, 0x10, R37.reuse ;  /* 0x00000010ff057819 */ /* 0x100fe40000011625 */
[----:B------:R-:W-:Y:S01]  /*c010*/  IMAD.SHL.U32 R44, R0, 0x2, RZ ;  /* 0x00000002002c7824 */ /* 0x000fe200078e00ff */
[----:B------:R-:W-:Y:S02]  /*c020*/  SHF.R.U64 R0, R36, 0x10, R37 ;  /* 0x0000001024007819 */ /* 0x000fe40000001225 */
[----:B------:R-:W-:Y:S02]  /*c030*/  PRMT R23, R85, 0x5410, R5 ;  /* 0x0000541055177816 */ /* 0x000fe40000000005 */
[----:B------:R-:W2:Y:S01]  /*c040*/  LDS.128 R8, [R44+0xc100] ;  /* 0x00c100002c087984 */ /* 0x000ea20000000c00 */
[----:B------:R-:W-:-:S02]  /*c050*/  PRMT R5, R67, 0x5432, R16 ;  /* 0x0000543243057816 */ /* 0x000fc40000000010 */
[----:B------:R-:W-:Y:S02]  /*c060*/  PRMT R19, R85, 0x5432, R0 ;  /* 0x0000543255137816 */ /* 0x000fe40000000000 */
[----:B------:R-:W-:Y:S02]  /*c070*/  PRMT R28, R84, 0x5410, R20 ;  /* 0x00005410541c7816 */ /* 0x000fe40000000014 */
[----:B------:R-:W-:Y:S02]  /*c080*/  SHF.R.U32.HI R7, RZ, 0x10, R39 ;  /* 0x00000010ff077819 */ /* 0x000fe40000011627 */
[----:B------:R-:W-:Y:S02]  /*c090*/  PRMT R29, R86, 0x5432, R6 ;  /* 0x00005432561d7816 */ /* 0x000fe40000000006 */
[----:B------:R-:W-:Y:S02]  /*c0a0*/  PRMT R21, R67, 0x5410, R17 ;  /* 0x0000541043157816 */ /* 0x000fe40000000011 */
[----:B------:R-:W-:-:S02]  /*c0b0*/  PRMT R26, R84, 0x5432, R18 ;  /* 0x00005432541a7816 */ /* 0x000fc40000000012 */
[----:B------:R-:W-:Y:S02]  /*c0c0*/  PRMT R30, R86, 0x5410, R7 ;  /* 0x00005410561e7816 */ /* 0x000fe40000000007 */
[----:B------:R-:W-:Y:S01]  /*c0d0*/  LOP3.LUT R33, R5, 0xffff0000, RZ, 0xc0, !PT ;  /* 0xffff000005217812 */ /* 0x000fe200078ec0ff */
[C---:B-1----:R-:W-:Y:S01]  /*c0e0*/  IMAD.U32 R20, R15.reuse, 0x10000, RZ ;  /* 0x000100000f147824 */ /* 0x042fe200078e00ff */
[----:B------:R-:W-:Y:S01]  /*c0f0*/  LOP3.LUT R31, R15, 0xffff0000, RZ, 0xc0, !PT ;  /* 0xffff00000f1f7812 */ /* 0x000fe200078ec0ff */
[C---:B------:R-:W-:Y:S01]  /*c100*/  IMAD.U32 R27, R14.reuse, 0x10000, RZ ;  /* 0x000100000e1b7824 */ /* 0x040fe200078e00ff */
[----:B------:R-:W-:Y:S01]  /*c110*/  LOP3.LUT R32, R14, 0xffff0000, RZ, 0xc0, !PT ;  /* 0xffff00000e207812 */ /* 0x000fe200078ec0ff */
[----:B------:R-:W-:Y:S01]  /*c120*/  IMAD.U32 R15, R5, 0x10000, RZ ;  /* 0x00010000050f7824 */ /* 0x000fe200078e00ff */
[----:B------:R-:W-:Y:S01]  /*c130*/  LOP3.LUT R17, R12, 0xffff0000, RZ, 0xc0, !PT ;  /* 0xffff00000c117812 */ /* 0x000fe200078ec0ff */
[----:B------:R-:W-:Y:S01]  /*c140*/  IMAD.U32 R14, R19, 0x10000, RZ ;  /* 0x00010000130e7824 */ /* 0x000fe200078e00ff */
[----:B------:R-:W-:Y:S01]  /*c150*/  LOP3.LUT R22, R13, 0xffff0000, RZ, 0xc0, !PT ;  /* 0xffff00000d167812 */ /* 0x000fe200078ec0ff */
[C---:B--2---:R-:W-:Y:S01]  /*c160*/  IMAD.U32 R0, R8.reuse, 0x10000, RZ ;  /* 0x0001000008007824 */ /* 0x044fe200078e00ff */
[----:B------:R-:W-:Y:S01]  /*c170*/  LOP3.LUT R6, R8, 0xffff0000, RZ, 0xc0, !PT ;  /* 0xffff000008067812 */ /* 0x000fe200078ec0ff */
[----:B------:R-:W-:Y:S01]  /*c180*/  IMAD.U32 R16, R12, 0x10000, RZ ;  /* 0x000100000c107824 */ /* 0x000fe200078e00ff */
[----:B------:R-:W-:Y:S01]  /*c190*/  SHF.L.U32 R8, R9, 0x10, RZ ;  /* 0x0000001009087819 */ /* 0x000fe200000006ff */
[----:B------:R-:W-:Y:S01]  /*c1a0*/  IMAD.U32 R18, R13, 0x10000, RZ ;  /* 0x000100000d127824 */ /* 0x000fe200078e00ff */
[----:B------:R-:W-:Y:S01]  /*c1b0*/  LOP3.LUT R12, R9, 0xffff0000, RZ, 0xc0, !PT ;  /* 0xffff0000090c7812 */ /* 0x000fe200078ec0ff */
[C---:B------:R-:W-:Y:S01]  /*c1c0*/  IMAD.U32 R13, R10.reuse, 0x10000, RZ ;  /* 0x000100000a0d7824 */ /* 0x040fe200078e00ff */
[----:B------:R-:W-:Y:S01]  /*c1d0*/  LOP3.LUT R25, R10, 0xffff0000, RZ, 0xc0, !PT ;  /* 0xffff00000a197812 */ /* 0x000fe200078ec0ff */
[C---:B------:R-:W-:Y:S01]  /*c1e0*/  FMUL.FTZ R9, R0.reuse, R15 ;  /* 0x0000000f00097220 */ /* 0x040fe20000410000 */
[C---:B------:R-:W-:Y:S01]  /*c1f0*/  LOP3.LUT R24, R11.reuse, 0xffff0000, RZ, 0xc0, !PT ;  /* 0xffff00000b187812 */ /* 0x040fe200078ec0ff */
[----:B------:R-:W-:Y:S01]  /*c200*/  IMAD.U32 R7, R11, 0x10000, RZ ;  /* 0x000100000b077824 */ /* 0x000fe200078e00ff */
[----:B------:R-:W-:Y:S01]  /*c210*/  LOP3.LUT R10, R19, 0xffff0000, RZ, 0xc0, !PT ;  /* 0xffff0000130a7812 */ /* 0x000fe200078ec0ff */
[----:B------:R-:W-:-:S02]  /*c220*/  FMUL.FTZ R5, R0, R14 ;  /* 0x0000000e00057220 */ /* 0x000fc40000410000 */
[----:B------:R-:W-:Y:S02]  /*c230*/  IMAD.U32 R11, R21, 0x10000, RZ ;  /* 0x00010000150b7824 */ /* 0x000fe400078e00ff */
[----:B------:R-:W-:Y:S01]  /*c240*/  FFMA.FTZ R36, R16, R14, -R9 ;  /* 0x0000000e10247223 */ /* 0x000fe20000010809 */
[----:B------:R-:W-:Y:S01]  /*c250*/  SHF.L.U32 R9, R23, 0x10, RZ ;  /* 0x0000001017097819 */ /* 0x000fe200000006ff */
[----:B------:R-:W-:Y:S02]  /*c260*/  FMUL.FTZ R0, R6, R33 ;  /* 0x0000002106007220 */ /* 0x000fe40000410000 */
[----:B------:R-:W-:Y:S02]  /*c270*/  FFMA.FTZ R35, R16, R15, R5 ;  /* 0x0000000f10237223 */ /* 0x000fe40000010005 */
[----:B------:R-:W-:Y:S02]  /*c280*/  FMUL.FTZ R6, R6, R10 ;  /* 0x0000000a06067220 */ /* 0x000fe40000410000 */
[----:B------:R-:W-:-:S02]  /*c290*/  FMUL.FTZ R5, R8, R11 ;  /* 0x0000000b08057220 */ /* 0x000fc40000410000 */
[----:B------:R-:W-:Y:S02]  /*c2a0*/  IMAD.U32 R14, R28, 0x10000, RZ ;  /* 0x000100001c0e7824 */ /* 0x000fe400078e00ff */
[----:B------:R-:W-:Y:S01]  /*c2b0*/  FFMA.FTZ R34, R17, R10, -R0 ;  /* 0x0000000a11227223 */ /* 0x000fe20000010800 */
[----:B------:R-:W-:Y:S01]  /*c2c0*/  LOP3.LUT R10, R23, 0xffff0000, RZ, 0xc0, !PT ;  /* 0xffff0000170a7812 */ /* 0x000fe200078ec0ff */
[----:B------:R-:W-:Y:S02]  /*c2d0*/  FMUL.FTZ R0, R8, R9 ;  /* 0x0000000908007220 */ /* 0x000fe40000410000 */
[----:B------:R-:W-:Y:S02]  /*c2e0*/  FFMA.FTZ R33, R17, R33, R6 ;  /* 0x0000002111217223 */ /* 0x000fe40000010006 */
[----:B------:R-:W-:Y:S01]  /*c2f0*/  FFMA.FTZ R19, R18, R9, -R5 ;  /* 0x0000000912137223 */ /* 0x000fe20000010805 */
[----:B------:R-:W-:Y:S01]  /*c300*/  LOP3.LUT R9, R21, 0xffff0000, RZ, 0xc0, !PT ;  /* 0xffff000015097812 */ /* 0x000fe200078ec0ff */
[----:B------:R-:W-:-:S02]  /*c310*/  IMAD.U32 R6, R30, 0x10000, RZ ;  /* 0x000100001e067824 */ /* 0x000fc400078e00ff */
[C---:B------:R-:W-:Y:S02]  /*c320*/  FMUL.FTZ R5, R7.reuse, R14 ;  /* 0x0000000e07057220 */ /* 0x040fe40000410000 */
[----:B------:R-:W-:Y:S02]  /*c330*/  IMAD.U32 R21, R26, 0x10000, RZ ;  /* 0x000100001a157824 */ /* 0x000fe400078e00ff */
[----:B------:R-:W-:Y:S02]  /*c340*/  FFMA.FTZ R18, R18, R11, R0 ;  /* 0x0000000b12127223 */ /* 0x000fe40000010000 */
[-C--:B------:R-:W-:Y:S02]  /*c350*/  FMUL.FTZ R0, R7, R6.reuse ;  /* 0x0000000607007220 */ /* 0x080fe40000410000 */
[----:B------:R-:W-:Y:S02]  /*c360*/  FFMA.FTZ R17, R20, R6, -R5 ;  /* 0x0000000614117223 */ /* 0x000fe40000010805 */
[----:B------:R-:W-:-:S02]  /*c370*/  IMAD.U32 R8, R29, 0x10000, RZ ;  /* 0x000100001d087824 */ /* 0x000fc400078e00ff */
[----:B------:R-:W-:Y:S02]  /*c380*/  FMUL.FTZ R6, R12, R10 ;  /* 0x0000000a0c067220 */ /* 0x000fe40000410000 */
[C---:B------:R-:W-:Y:S02]  /*c390*/  FMUL.FTZ R5, R13.reuse, R21 ;  /* 0x000000150d057220 */ /* 0x040fe40000410000 */
[----:B------:R-:W-:Y:S02]  /*c3a0*/  FFMA.FTZ R16, R20, R14, R0 ;  /* 0x0000000e14107223 */ /* 0x000fe40000010000 */
        /* <DEDUP_REMOVED lines=8> */
[----:B------:R-:W-:-:S02]  /*c430*/  FFMA.FTZ R15, R22, R10, -R7 ;  /* 0x0000000a160f7223 */ /* 0x000fc40000010807 */
[----:B------:R-:W-:Y:S02]  /*c440*/  FFMA.FTZ R10, R27, R21, R0 ;  /* 0x000000151b0a7223 */ /* 0x000fe40000010000 */
        /* <DEDUP_REMOVED lines=18> */
.L_x_609:
[----:B------:R-:W-:Y:S05]  /*c570*/  BSYNC B0 ;  /* 0x0000000000007941 */ /* 0x000fea0003800000 */
.L_x_608:
[----:B------:R-:W-:-:S04]  /*c580*/  IADD3 R0, R64, 0x40, RZ ;  /* 0x0000004040007810 */ /* 0x000fc80007ffe0ff */
        /* <DEDUP_REMOVED lines=120> */
.L_x_605:
[----:B------:R-:W-:Y:S05]  /*cd10*/  BSYNC B1 ;  /* 0x0000000000017941 */ /* 0x000fea0003800000 */
.L_x_604:
[----:B------:R-:W-:-:S04]  /*cd20*/  IADD3 R28, R65, 0x40, RZ ;  /* 0x00000040411c7810 */ /* 0x000fc80007ffe0ff */
[----:B------:R-:W-:-:S13]  /*cd30*/  ISETP.GE.AND P0, PT, R28, R66, PT ;  /* 0x000000421c00720c */ /* 0x000fda0003f06270 */
[----:B------:R-:W-:Y:S05]  /*cd40*/  @P0 BRA `(.L_x_589) ;  /* 0x000016d000000947 */ /* 0x000fea0003800000 */
[----:B------:R-:W-:Y:S01]  /*cd50*/  ISETP.GE.AND P0, PT, R64, c[0x0][0x27c], PT ;  /* 0x00009f0040007a0c */ /* 0x000fe20003f06270 */
[----:B------:R-:W-:-:S12]  /*cd60*/  BSSY B0, `(.L_x_610) ;  /* 0x0000073000007945 */ /* 0x000fd80003800000 */
[----:B------:R-:W-:Y:S05]  /*cd70*/  @P0 BRA `(.L_x_611) ;  /* 0x0000071000000947 */ /* 0x000fea0003800000 */
[----:B------:R-:W-:Y:S01]  /*cd80*/  IMAD.MOV.U32 R7, RZ, RZ, c[0x0][0x27c] ;  /* 0x00009f00ff077624 */ /* 0x000fe200078e00ff */
[----:B------:R-:W-:Y:S01]  /*cd90*/  SHF.R.S32.HI R0, RZ, 0x1f, R28 ;  /* 0x0000001fff007819 */ /* 0x000fe2000001141c */
[----:B------:R-:W-:Y:S01]  /*cda0*/  IMAD.SHL.U32 R6, R28, 0x40, RZ ;  /* 0x000000401c067824 */ /* 0x000fe200078e00ff */
[----:B------:R-:W-:Y:S02]  /*cdb0*/  SHF.R.U64 R16, R56, 0x10, R57 ;  /* 0x0000001038107819 */ /* 0x000fe40000001239 */
[----:B------:R-:W-:Y:S02]  /*cdc0*/  LEA.HI R7, R7, R47, RZ, 0x1d ;  /* 0x0000002f07077211 */ /* 0x000fe400078fe8ff */
[----:B------:R-:W-:Y:S02]  /*cdd0*/  LEA.HI R5, R0, R28, RZ, 0x3 ;  /* 0x0000001c00057211 */ /* 0x000fe400078f18ff */
[----:B-1----:R-:W-:Y:S01]  /*cde0*/  SHF.R.S32.HI R10, RZ, 0x1f, R7 ;  /* 0x0000001fff0a7819 */ /* 0x002fe20000011407 */
[----:B------:R-:W-:Y:S01]  /*cdf0*/  IMAD.SHL.U32 R8, R7, 0x8, RZ ;  /* 0x0000000807087824 */ /* 0x000fe200078e00ff */
[----:B------:R-:W-:Y:S01]  /*ce00*/  LOP3.LUT R0, R6, 0x1c0, RZ, 0xc0, !PT ;  /* 0x000001c006007812 */ /* 0x000fe200078ec0ff */
[----:B------:R-:W-:Y:S01]  /*ce10*/  IMAD.SHL.U32 R6, R5, 0x40, RZ ;  /* 0x0000004005067824 */ /* 0x000fe200078e00ff */
[----:B------:R-:W-:-:S02]  /*ce20*/  LEA.HI R7, R10, R7, RZ, 0x3 ;  /* 0x000000070a077211 */ /* 0x000fc400078f18ff */
[C---:B------:R-:W-:Y:S02]  /*ce30*/  LOP3.LUT R9, R0.reuse, 0x38, R64, 0xf8, !PT ;  /* 0x0000003800097812 */ /* 0x040fe400078ef840 */
[----:B------:R-:W-:Y:S02]  /*ce40*/  SHF.R.U32.HI R5, RZ, 0x3, R0 ;  /* 0x00000003ff057819 */ /* 0x000fe40000011600 */
[----:B------:R-:W-:Y:S01]  /*ce50*/  LOP3.LUT R8, R0, 0x38, R8, 0xf8, !PT ;  /* 0x0000003800087812 */ /* 0x000fe200078ef808 */
[----:B------:R-:W-:Y:S01]  /*ce60*/  IMAD.SHL.U32 R0, R7, 0x400, RZ ;  /* 0x0000040007007824 */ /* 0x000fe200078e00ff */
[----:B------:R-:W-:Y:S02]  /*ce70*/  LOP3.LUT R6, R6, 0xfffffe00, RZ, 0xc0, !PT ;  /* 0xfffffe0006067812 */ /* 0x000fe400078ec0ff */
[----:B------:R-:W-:Y:S02]  /*ce80*/  SHF.R.U32.HI R17, RZ, 0x10, R57 ;  /* 0x00000010ff117819 */ /* 0x000fe40000011639 */
[----:B------:R-:W-:-:S02]  /*ce90*/  LOP3.LUT R9, R6, R9, R5, 0xf6, !PT ;  /* 0x0000000906097212 */ /* 0x000fc400078ef605 */
[----:B------:R-:W-:Y:S02]  /*cea0*/  LOP3.LUT R5, R8, R5, RZ, 0x3c, !PT ;  /* 0x0000000508057212 */ /* 0x000fe400078e3cff */
[----:B------:R-:W-:Y:S01]  /*ceb0*/  LOP3.LUT R0, R0, 0x7fffe000, RZ, 0xc0, !PT ;  /* 0x7fffe00000007812 */ /* 0x000fe200078ec0ff */
[----:B------:R-:W-:Y:S01]  /*cec0*/  IMAD.SHL.U32 R38, R9, 0x2, RZ ;  /* 0x0000000209267824 */ /* 0x000fe200078e00ff */
[----:B------:R-:W-:Y:S02]  /*ced0*/  SHF.R.U64 R18, R58, 0x10, R59 ;  /* 0x000000103a127819 */ /* 0x000fe4000000123b */
[----:B------:R-:W-:Y:S02]  /*cee0*/  IADD3 R0, R5, R0, R6 ;  /* 0x0000000005007210 */ /* 0x000fe40007ffe006 */
[----:B------:R-:W1:Y:S01]  /*cef0*/  LDS.128 R12, [R38+0xc100] ;  /* 0x00c10000260c7984 */ /* 0x000e620000000c00 */
[--C-:B------:R-:W-:Y:S02]  /*cf00*/  SHF.R.U32.HI R5, RZ, 0x10, R61.reuse ;  /* 0x00000010ff057819 */ /* 0x100fe4000001163d */
[----:B------:R-:W-:Y:S01]  /*cf10*/  IMAD.SHL.U32 R36, R0, 0x2, RZ ;  /* 0x0000000200247824 */ /* 0x000fe200078e00ff */
[----:B------:R-:W-:-:S02]  /*cf20*/  SHF.R.U64 R0, R60, 0x10, R61 ;  /* 0x000000103c007819 */ /* 0x000fc4000000123d */
[----:B------:R-:W-:Y:S02]  /*cf30*/  PRMT R23, R95, 0x5410, R5 ;  /* 0x000054105f177816 */ /* 0x000fe40000000005 */
[----:B------:R-:W2:Y:S01]  /*cf40*/  LDS.128 R8, [R36+0xc100] ;  /* 0x00c1000024087984 */ /* 0x000ea20000000c00 */
[----:B------:R-:W-:Y:S02]  /*cf50*/  PRMT R5, R93, 0x5432, R16 ;  /* 0x000054325d057816 */ /* 0x000fe40000000010 */
[----:B------:R-:W-:Y:S02]  /*cf60*/  SHF.R.U64 R6, R62, 0x10, R63 ;  /* 0x000000103e067819 */ /* 0x000fe4000000123f */
[----:B------:R-:W-:Y:S01]  /*cf70*/  PRMT R19, R95, 0x5432, R0 ;  /* 0x000054325f137816 */ /* 0x000fe20000000000 */
[----:B------:R-:W-:Y:S01]  /*cf80*/  IMAD.U32 R33, R5, 0x10000, RZ ;  /* 0x0001000005217824 */ /* 0x000fe200078e00ff */
[----:B------:R-:W-:Y:S02]  /*cf90*/  SHF.R.U32.HI R20, RZ, 0x10, R59 ;  /* 0x00000010ff147819 */ /* 0x000fe4000001163b */
[----:B------:R-:W-:-:S02]  /*cfa0*/  SHF.R.U32.HI R7, RZ, 0x10, R63 ;  /* 0x00000010ff077819 */ /* 0x000fc4000001163f */
[----:B------:R-:W-:Y:S02]  /*cfb0*/  PRMT R29, R96, 0x5432, R6 ;  /* 0x00005432601d7816 */ /* 0x000fe40000000006 */
[----:B------:R-:W-:Y:S02]  /*cfc0*/  PRMT R21, R93, 0x5410, R17 ;  /* 0x000054105d157816 */ /* 0x000fe40000000011 */
[C---:B------:R-:W-:Y:S02]  /*cfd0*/  PRMT R27, R94.reuse, 0x5432, R18 ;  /* 0x000054325e1b7816 */ /* 0x040fe40000000012 */
[----:B------:R-:W-:Y:S02]  /*cfe0*/  PRMT R26, R94, 0x5410, R20 ;  /* 0x000054105e1a7816 */ /* 0x000fe40000000014 */
[----:B------:R-:W-:Y:S02]  /*cff0*/  LOP3.LUT R34, R5, 0xffff0000, RZ, 0xc0, !PT ;  /* 0xffff000005227812 */ /* 0x000fe400078ec0ff */
[----:B------:R-:W-:Y:S01]  /*d000*/  PRMT R30, R96, 0x5410, R7 ;  /* 0x00005410601e7816 */ /* 0x000fe20000000007 */
[C---:B-1----:R-:W-:Y:S01]  /*d010*/  IMAD.U32 R25, R14.reuse, 0x10000, RZ ;  /* 0x000100000e197824 */ /* 0x042fe200078e00ff */
[----:B------:R-:W-:Y:S01]  /*d020*/  LOP3.LUT R32, R14, 0xffff0000, RZ, 0xc0, !PT ;  /* 0xffff00000e207812 */ /* 0x000fe200078ec0ff */
[C---:B------:R-:W-:Y:S01]  /*d030*/  IMAD.U32 R16, R12.reuse, 0x10000, RZ ;  /* 0x000100000c107824 */ /* 0x040fe200078e00ff */
[----:B------:R-:W-:Y:S01]  /*d040*/  LOP3.LUT R17, R12, 0xffff0000, RZ, 0xc0, !PT ;  /* 0xffff00000c117812 */ /* 0x000fe200078ec0ff */
[----:B------:R-:W-:Y:S01]  /*d050*/  IMAD.U32 R14, R19, 0x10000, RZ ;  /* 0x00010000130e7824 */ /* 0x000fe200078e00ff */
[C---:B------:R-:W-:Y:S01]  /*d060*/  LOP3.LUT R22, R13.reuse, 0xffff0000, RZ, 0xc0, !PT ;  /* 0xffff00000d167812 */ /* 0x040fe200078ec0ff */
[----:B------:R-:W-:Y:S01]  /*d070*/  IMAD.U32 R18, R13, 0x10000, RZ ;  /* 0x000100000d127824 */ /* 0x000fe200078e00ff */
[C---:B------:R-:W-:Y:S01]  /*d080*/  LOP3.LUT R31, R15.reuse, 0xffff0000, RZ, 0xc0, !PT ;  /* 0xffff00000f1f7812 */ /* 0x040fe200078ec0ff */
[----:B--2---:R-:W-:Y:S01]  /*d090*/  IMAD.U32 R13, R10, 0x10000, RZ ;  /* 0x000100000a0d7824 */ /* 0x004fe200078e00ff */
[C---:B------:R-:W-:Y:S01]  /*d0a0*/  SHF.L.U32 R0, R8.reuse, 0x10, RZ ;  /* 0x0000001008007819 */ /* 0x040fe200000006ff */
[----:B------:R-:W-:Y:S01]  /*d0b0*/  IMAD.U32 R20, R15, 0x10000, RZ ;  /* 0x000100000f147824 */ /* 0x000fe200078e00ff */
[----:B------:R-:W-:Y:S01]  /*d0c0*/  LOP3.LUT R6, R8, 0xffff0000, RZ, 0xc0, !PT ;  /* 0xffff000008067812 */ /* 0x000fe200078ec0ff */
[C---:B------:R-:W-:Y:S01]  /*d0d0*/  IMAD.U32 R8, R9.reuse, 0x10000, RZ ;  /* 0x0001000009087824 */ /* 0x040fe200078e00ff */
[----:B------:R-:W-:Y:S01]  /*d0e0*/  LOP3.LUT R12, R9, 0xffff0000, RZ, 0xc0, !PT ;  /* 0xffff0000090c7812 */ /* 0x000fe200078ec0ff */
[----:B------:R-:W-:Y:S01]  /*d0f0*/  FMUL.FTZ R9, R0, R33 ;  /* 0x0000002100097220 */ /* 0x000fe20000410000 */
[----:B------:R-:W-:Y:S01]  /*d100*/  LOP3.LUT R24, R10, 0xffff0000, RZ, 0xc0, !PT ;  /* 0xffff00000a187812 */ /* 0x000fe200078ec0ff */
[----:B------:R-:W-:Y:S01]  /*d110*/  IMAD.U32 R7, R11, 0x10000, RZ ;  /* 0x000100000b077824 */ /* 0x000fe200078e00ff */
[----:B------:R-:W-:Y:S01]  /*d120*/  LOP3.LUT R10, R19, 0xffff0000, RZ, 0xc0, !PT ;  /* 0xffff0000130a7812 */ /* 0x000fe200078ec0ff */
[----:B------:R-:W-:Y:S01]  /*d130*/  FMUL.FTZ R5, R0, R14 ;  /* 0x0000000e00057220 */ /* 0x000fe20000410000 */
[----:B------:R-:W-:Y:S01]  /*d140*/  LOP3.LUT R15, R11, 0xffff0000, RZ, 0xc0, !PT ;  /* 0xffff00000b0f7812 */ /* 0x000fe200078ec0ff */
[----:B------:R-:W-:-:S02]  /*d150*/  IMAD.U32 R11, R21, 0x10000, RZ ;  /* 0x00010000150b7824 */ /* 0x000fc400078e00ff */
[----:B------:R-:W-:Y:S01]  /*d160*/  FFMA.FTZ R39, R16, R14, -R9 ;  /* 0x0000000e10277223 */ /* 0x000fe20000010809 */
[----:B------:R-:W-:Y:S01]  /*d170*/  SHF.L.U32 R9, R23, 0x10, RZ ;  /* 0x0000001017097819 */ /* 0x000fe200000006ff */
[----:B------:R-:W-:Y:S02]  /*d180*/  FMUL.FTZ R0, R6, R34 ;  /* 0x0000002206007220 */ /* 0x000fe40000410000 */
[----:B------:R-:W-:Y:S01]  /*d190*/  FFMA.FTZ R37, R16, R33, R5 ;  /* 0x0000002110257223 */ /* 0x000fe20000010005 */
[----:B------:R-:W-:Y:S01]  /*d1a0*/  LOP3.LUT R16, R27, 0xffff0000, RZ, 0xc0, !PT ;  /* 0xffff00001b107812 */ /* 0x000fe200078ec0ff */
[----:B------:R-:W-:Y:S02]  /*d1b0*/  FMUL.FTZ R6, R6, R10 ;  /* 0x0000000a06067220 */ /* 0x000fe40000410000 */
[----:B------:R-:W-:Y:S02]  /*d1c0*/  FMUL.FTZ R5, R8, R11 ;  /* 0x0000000b08057220 */ /* 0x000fe40000410000 */
[----:B------:R-:W-:-:S02]  /*d1d0*/  IMAD.U32 R14, R26, 0x10000, RZ ;  /* 0x000100001a0e7824 */ /* 0x000fc400078e00ff */
[----:B------:R-:W-:Y:S01]  /*d1e0*/  FFMA.FTZ R35, R17, R10, -R0 ;  /* 0x0000000a11237223 */ /* 0x000fe20000010800 */
[----:B------:R-:W-:Y:S01]  /*d1f0*/  LOP3.LUT R10, R23, 0xffff0000, RZ, 0xc0, !PT ;  /* 0xffff0000170a7812 */ /* 0x000fe200078ec0ff */
[-C--:B------:R-:W-:Y:S02]  /*d200*/  FMUL.FTZ R0, R8, R9.reuse ;  /* 0x0000000908007220 */ /* 0x080fe40000410000 */
[----:B------:R-:W-:Y:S02]  /*d210*/  FFMA.FTZ R34, R17, R34, R6 ;  /* 0x0000002211227223 */ /* 0x000fe40000010006 */
[----:B------:R-:W-:Y:S01]  /*d220*/  FFMA.FTZ R33, R18, R9, -R5 ;  /* 0x0000000912217223 */ /* 0x000fe20000010805 */
[----:B------:R-:W-:Y:S01]  /*d230*/  LOP3.LUT R9, R21, 0xffff0000, RZ, 0xc0, !PT ;  /* 0xffff000015097812 */ /* 0x000fe200078ec0ff */
[----:B------:R-:W-:Y:S02]  /*d240*/  IMAD.U32 R6, R30, 0x10000, RZ ;  /* 0x000100001e067824 */ /* 0x000fe400078e00ff */
[----:B------:R-:W-:-:S02]  /*d250*/  FMUL.FTZ R5, R7, R14 ;  /* 0x0000000e07057220 */ /* 0x000fc40000410000 */
[----:B------:R-:W-:Y:S02]  /*d260*/  IMAD.U32 R21, R27, 0x10000, RZ ;  /* 0x000100001b157824 */ /* 0x000fe400078e00ff */
[----:B------:R-:W-:Y:S02]  /*d270*/  FFMA.FTZ R19, R18, R11, R0 ;  /* 0x0000000b12137223 */ /* 0x000fe40000010000 */
[-C--:B------:R-:W-:Y:S02]  /*d280*/  FMUL.FTZ R0, R7, R6.reuse ;  /* 0x0000000607007220 */ /* 0x080fe40000410000 */
[----:B------:R-:W-:Y:S02]  /*d290*/  FFMA.FTZ R18, R20, R6, -R5 ;  /* 0x0000000614127223 */ /* 0x000fe40000010805 */
[----:B------:R-:W-:Y:S02]  /*d2a0*/  IMAD.U32 R8, R29, 0x10000, RZ ;  /* 0x000100001d087824 */ /* 0x000fe400078e00ff */
[----:B------:R-:W-:-:S02]  /*d2b0*/  FMUL.FTZ R5, R13, R21 ;  /* 0x000000150d057220 */ /* 0x000fc40000410000 */
[----:B------:R-:W-:Y:S02]  /*d2c0*/  FFMA.FTZ R17, R20, R14, R0 ;  /* 0x0000000e14117223 */ /* 0x000fe40000010000 */
[----:B------:R-:W-:Y:S01]  /*d2d0*/  FMUL.FTZ R0, R13, R8 ;  /* 0x000000080d007220 */ /* 0x000fe20000410000 */
[----:B------:R-:W-:Y:S01]  /*d2e0*/  LOP3.LUT R13, R26, 0xffff0000, RZ, 0xc0, !PT ;  /* 0xffff00001a0d7812 */ /* 0x000fe200078ec0ff */
[C---:B------:R-:W-:Y:S02]  /*d2f0*/  FMUL.FTZ R7, R12.reuse, R9 ;  /* 0x000000090c077220 */ /* 0x040fe40000410000 */
[----:B------:R-:W-:Y:S01]  /*d300*/  FMUL.FTZ R6, R12, R10 ;  /* 0x0000000a0c067220 */ /* 0x000fe20000410000 */
[----:B------:R-:W-:Y:S01]  /*d310*/  LOP3.LUT R12, R30, 0xffff0000, RZ, 0xc0, !PT ;  /* 0xffff00001e0c7812 */ /* 0x000fe200078ec0ff */
[----:B------:R-:W-:Y:S01]  /*d320*/  FFMA.FTZ R11, R25, R8, -R5 ;  /* 0x00000008190b7223 */ /* 0x000fe20000010805 */
[----:B------:R-:W-:Y:S01]  /*d330*/  LOP3.LUT R8, R29, 0xffff0000, RZ, 0xc0, !PT ;  /* 0xffff00001d087812 */ /* 0x000fe200078ec0ff */
[----:B------:R-:W-:-:S02]  /*d340*/  FFMA.FTZ R14, R22, R10, -R7 ;  /* 0x0000000a160e7223 */ /* 0x000fc40000010807 */
[----:B------:R-:W-:Y:S02]  /*d350*/  FFMA.FTZ R9, R22, R9, R6 ;  /* 0x0000000916097223 */ /* 0x000fe40000010006 */
[----:B------:R-:W-:Y:S02]  /*d360*/  FFMA.FTZ R10, R25, R21, R0 ;  /* 0x00000015190a7223 */ /* 0x000fe40000010000 */
[C---:B------:R-:W-:Y:S01]  /*d370*/  FMUL.FTZ R7, R24.reuse, R16 ;  /* 0x0000001018077220 */ /* 0x040fe20000410000 */
[----:B------:R-:W-:Y:S01]  /*d380*/  F2FP.BF16.PACK_AB R9, R9, R19 ;  /* 0x000000130909723e */ /* 0x000fe200000010ff */
[C---:B------:R-:W-:Y:S02]  /*d390*/  FMUL.FTZ R5, R15.reuse, R13 ;  /* 0x0000000d0f057220 */ /* 0x040fe40000410000 */
[----:B------:R-:W-:Y:S02]  /*d3a0*/  FMUL.FTZ R6, R24, R8 ;  /* 0x0000000818067220 */ /* 0x000fe40000410000 */
[----:B------:R-:W-:-:S02]  /*d3b0*/  FMUL.FTZ R0, R15, R12 ;  /* 0x0000000c0f007220 */ /* 0x000fc40000410000 */
[----:B------:R-:W-:Y:S01]  /*d3c0*/  FFMA.FTZ R7, R32, R8, -R7 ;  /* 0x0000000820077223 */ /* 0x000fe20000010807 */
[----:B------:R-:W-:Y:S01]  /*d3d0*/  F2FP.BF16.PACK_AB R8, R34, R37 ;  /* 0x000000252208723e */ /* 0x000fe200000010ff */
[----:B------:R-:W-:Y:S01]  /*d3e0*/  FFMA.FTZ R5, R31, R12, -R5 ;  /* 0x0000000c1f057223 */ /* 0x000fe20000010805 */
[----:B------:R-:W-:Y:S01]  /*d3f0*/  F2FP.BF16.PACK_AB R12, R35, R39 ;  /* 0x00000027230c723e */ /* 0x000fe200000010ff */
[----:B------:R-:W-:Y:S02]  /*d400*/  FFMA.FTZ R6, R32, R16, R6 ;  /* 0x0000001020067223 */ /* 0x000fe40000010006 */
[----:B------:R-:W-:Y:S01]  /*d410*/  FFMA.FTZ R0, R31, R13, R0 ;  /* 0x0000000d1f007223 */ /* 0x000fe20000010000 */
[----:B------:R-:W-:Y:S02]  /*d420*/  F2FP.BF16.PACK_AB R13, R14, R33 ;  /* 0x000000210e0d723e */ /* 0x000fe400000010ff */
[----:B------:R-:W-:Y:S02]  /*d430*/  F2FP.BF16.PACK_AB R14, R7, R11 ;  /* 0x0000000b070e723e */ /* 0x000fe400000010ff */
[----:B------:R-:W-:-:S02]  /*d440*/  F2FP.BF16.PACK_AB R15, R5, R18 ;  /* 0x00000012050f723e */ /* 0x000fc400000010ff */
[----:B------:R-:W-:Y:S02]  /*d450*/  F2FP.BF16.PACK_AB R10, R6, R10 ;  /* 0x0000000a060a723e */ /* 0x000fe400000010ff */
[----:B------:R-:W-:Y:S01]  /*d460*/  F2FP.BF16.PACK_AB R11, R0, R17 ;  /* 0x00000011000b723e */ /* 0x000fe200000010ff */
[----:B------:R1:W-:Y:S04]  /*d470*/  STS.128 [R38+0xc100], R12 ;  /* 0x00c1000c26007388 */ /* 0x0003e80000000c00 */
[----:B------:R1:W-:Y:S02]  /*d480*/  STS.128 [R36+0xc100], R8 ;  /* 0x00c1000824007388 */ /* 0x0003e40000000c00 */
.L_x_611:
[----:B------:R-:W-:Y:S05]  /*d490*/  BSYNC B0 ;  /* 0x0000000000007941 */ /* 0x000fea0003800000 */
.L_x_610:
[----:B------:R-:W-:Y:S01]  /*d4a0*/  IADD3 R0, R64, 0x20, RZ ;  /* 0x0000002040007810 */ /* 0x000fe20007ffe0ff */
[----:B------:R-:W-:Y:S03]  /*d4b0*/  BSSY B0, `(.L_x_612) ;  /* 0x000007b000007945 */ /* 0x000fe60003800000 */
[----:B------:R-:W-:-:S13]  /*d4c0*/  ISETP.GE.AND P0, PT, R0, c[0x0][0x27c], PT ;  /* 0x00009f0000007a0c */ /* 0x000fda0003f06270 */
[----:B------:R-:W-:Y:S05]  /*d4d0*/  @P0 BRA `(.L_x_613) ;  /* 0x0000078000000947 */ /* 0x000fea0003800000 */
[----:B------:R-:W-:Y:S01]  /*d4e0*/  SHF.R.S32.HI R7, RZ, 0x1f, R0 ;  /* 0x0000001fff077819 */ /* 0x000fe20000011400 */
[----:B-1----:R-:W-:Y:S01]  /*d4f0*/  IMAD.SHL.U32 R8, R28, 0x40, RZ ;  /* 0x000000401c087824 */ /* 0x002fe200078e00ff */
[----:B------:R-:W-:Y:S01]  /*d500*/  SHF.R.S32.HI R9, RZ, 0x1f, R28 ;  /* 0x0000001fff097819 */ /* 0x000fe2000001141c */
[----:B------:R-:W-:Y:S01]  /*d510*/  IMAD.MOV.U32 R10, RZ, RZ, c[0x0][0x27c] ;  /* 0x00009f00ff0a7624 */ /* 0x000fe200078e00ff */
[CC--:B------:R-:W-:Y:S02]  /*d520*/  LEA.HI R6, R7.reuse, R0.reuse, RZ, 0x3 ;  /* 0x0000000007067211 */ /* 0x0c0fe400078f18ff */
[----:B------:R-:W-:Y:S02]  /*d530*/  LEA.HI R7, R7, R0, RZ, 0x6 ;  /* 0x0000000007077211 */ /* 0x000fe400078f30ff */
[----:B------:R-:W-:Y:S02]  /*d540*/  LOP3.LUT R0, R8, 0x1c0, RZ, 0xc0, !PT ;  /* 0x000001c008007812 */ /* 0x000fe400078ec0ff */
[----:B------:R-:W-:Y:S01]  /*d550*/  SHF.R.S32.HI R5, RZ, 0x3, R6 ;  /* 0x00000003ff057819 */ /* 0x000fe20000011406 */
[----:B------:R-:W-:Y:S01]  /*d560*/  IMAD.SHL.U32 R7, R7, 0x80, RZ ;  /* 0x0000008007077824 */ /* 0x000fe200078e00ff */
[----:B------:R-:W-:-:S02]  /*d570*/  LEA.HI R8, R9, R28, RZ, 0x3 ;  /* 0x0000001c09087211 */ /* 0x000fc400078f18ff */
[----:B------:R-:W-:Y:S02]  /*d580*/  LEA.HI R5, R10, R5, RZ, 0x1d ;  /* 0x000000050a057211 */ /* 0x000fe400078fe8ff */
[----:B------:R-:W-:Y:S01]  /*d590*/  LOP3.LUT R9, R0, 0x38, R6, 0xf8, !PT ;  /* 0x0000003800097812 */ /* 0x000fe200078ef806 */
[----:B------:R-:W-:Y:S01]  /*d5a0*/  IMAD.SHL.U32 R8, R8, 0x40, RZ ;  /* 0x0000004008087824 */ /* 0x000fe200078e00ff */
[----:B------:R-:W-:Y:S02]  /*d5b0*/  SHF.R.S32.HI R6, RZ, 0x1f, R5 ;  /* 0x0000001fff067819 */ /* 0x000fe40000011405 */
[----:B------:R-:W-:Y:S02]  /*d5c0*/  LOP3.LUT R10, R7, 0x7fffe000, RZ, 0xc0, !PT ;  /* 0x7fffe000070a7812 */ /* 0x000fe400078ec0ff */
[----:B------:R-:W-:Y:S01]  /*d5d0*/  LOP3.LUT R7, R8, 0xfffffe00, RZ, 0xc0, !PT ;  /* 0xfffffe0008077812 */ /* 0x000fe200078ec0ff */
[----:B------:R-:W-:Y:S01]  /*d5e0*/  IMAD.SHL.U32 R8, R5, 0x8, RZ ;  /* 0x0000000805087824 */ /* 0x000fe200078e00ff */
[----:B------:R-:W-:-:S02]  /*d5f0*/  LEA.HI R5, R6, R5, RZ, 0x3 ;  /* 0x0000000506057211 */ /* 0x000fc400078f18ff */
[----:B------:R-:W-:Y:S02]  /*d600*/  SHF.R.U32.HI R11, RZ, 0x3, R0 ;  /* 0x00000003ff0b7819 */ /* 0x000fe40000011600 */
[----:B------:R-:W-:Y:S01]  /*d610*/  LOP3.LUT R6, R0, 0x38, R8, 0xf8, !PT ;  /* 0x0000003800067812 */ /* 0x000fe200078ef808 */
[----:B------:R-:W-:Y:S01]  /*d620*/  IMAD.SHL.U32 R0, R5, 0x400, RZ ;  /* 0x0000040005007824 */ /* 0x000fe200078e00ff */
[-C--:B------:R-:W-:Y:S02]  /*d630*/  LOP3.LUT R9, R9, R11.reuse, RZ, 0x3c, !PT ;  /* 0x0000000b09097212 */ /* 0x080fe400078e3cff */
[----:B------:R-:W-:Y:S02]  /*d640*/  LOP3.LUT R5, R6, R11, RZ, 0x3c, !PT ;  /* 0x0000000b06057212 */ /* 0x000fe400078e3cff */
[----:B------:R-:W-:Y:S02]  /*d650*/  LOP3.LUT R0, R0, 0x7fffe000, RZ, 0xc0, !PT ;  /* 0x7fffe00000007812 */ /* 0x000fe400078ec0ff */
[----:B------:R-:W-:-:S02]  /*d660*/  IADD3 R9, R9, R10, R7 ;  /* 0x0000000a09097210 */ /* 0x000fc40007ffe007 */
[----:B------:R-:W-:Y:S02]  /*d670*/  IADD3 R0, R5, R0, R7 ;  /* 0x0000000005007210 */ /* 0x000fe40007ffe007 */
[----:B------:R-:W-:Y:S01]  /*d680*/  SHF.R.U32.HI R5, RZ, 0x10, R69 ;  /* 0x00000010ff057819 */ /* 0x000fe20000011645 */
[----:B------:R-:W-:Y:S01]  /*d690*/  IMAD.SHL.U32 R38, R9, 0x2, RZ ;  /* 0x0000000209267824 */ /* 0x000fe200078e00ff */
[----:B------:R-:W-:Y:S01]  /*d6a0*/  SHF.R.U64 R16, R72, 0x10, R73 ;  /* 0x0000001048107819 */ /* 0x000fe20000001249 */
[----:B------:R-:W-:Y:S01]  /*d6b0*/  IMAD.SHL.U32 R36, R0, 0x2, RZ ;  /* 0x0000000200247824 */ /* 0x000fe200078e00ff */
[----:B------:R-:W-:Y:S02]  /*d6c0*/  SHF.R.U64 R0, R68, 0x10, R69 ;  /* 0x0000001044007819 */ /* 0x000fe40000001245 */
[----:B------:R-:W1:Y:S01]  /*d6d0*/  LDS.128 R12, [R38+0xc100] ;  /* 0x00c10000260c7984 */ /* 0x000e620000000c00 */
[----:B------:R-:W-:Y:S02]  /*d6e0*/  PRMT R23, R99, 0x5410, R5 ;  /* 0x0000541063177816 */ /* 0x000fe40000000005 */
[----:B------:R-:W-:Y:S01]  /*d6f0*/  PRMT R5, R97, 0x5432, R16 ;  /* 0x0000543261057816 */ /* 0x000fe20000000010 */
[----:B------:R-:W2:Y:S01]  /*d700*/  LDS.128 R8, [R36+0xc100] ;  /* 0x00c1000024087984 */ /* 0x000ea20000000c00 */
[----:B------:R-:W-:-:S02]  /*d710*/  PRMT R19, R99, 0x5432, R0 ;  /* 0x0000543263137816 */ /* 0x000fc40000000000 */
[----:B------:R-:W-:Y:S01]  /*d720*/  SHF.R.U64 R6, R70, 0x10, R71 ;  /* 0x0000001046067819 */ /* 0x000fe20000001247 */
[----:B------:R-:W-:Y:S01]  /*d730*/  IMAD.U32 R33, R5, 0x10000, RZ ;  /* 0x0001000005217824 */ /* 0x000fe200078e00ff */
[----:B------:R-:W-:Y:S02]  /*d740*/  SHF.R.U32.HI R17, RZ, 0x10, R73 ;  /* 0x00000010ff117819 */ /* 0x000fe40000011649 */
[--C-:B------:R-:W-:Y:S02]  /*d750*/  SHF.R.U64 R18, R74, 0x10, R75.reuse ;  /* 0x000000104a127819 */ /* 0x100fe4000000124b */
[----:B------:R-:W-:Y:S02]  /*d760*/  SHF.R.U32.HI R20, RZ, 0x10, R75 ;  /* 0x00000010ff147819 */ /* 0x000fe4000001164b */
[----:B------:R-:W-:Y:S02]  /*d770*/  SHF.R.U32.HI R7, RZ, 0x10, R71 ;  /* 0x00000010ff077819 */ /* 0x000fe40000011647 */
[----:B------:R-:W-:-:S02]  /*d780*/  PRMT R29, R100, 0x5432, R6 ;  /* 0x00005432641d7816 */ /* 0x000fc40000000006 */
[----:B------:R-:W-:Y:S02]  /*d790*/  PRMT R21, R97, 0x5410, R17 ;  /* 0x0000541061157816 */ /* 0x000fe40000000011 */
[C---:B------:R-:W-:Y:S02]  /*d7a0*/  PRMT R27, R98.reuse, 0x5432, R18 ;  /* 0x00005432621b7816 */ /* 0x040fe40000000012 */
[----:B------:R-:W-:Y:S02]  /*d7b0*/  PRMT R26, R98, 0x5410, R20 ;  /* 0x00005410621a7816 */ /* 0x000fe40000000014 */
[----:B------:R-:W-:Y:S02]  /*d7c0*/  LOP3.LUT R34, R5, 0xffff0000, RZ, 0xc0, !PT ;  /* 0xffff000005227812 */ /* 0x000fe400078ec0ff */
[----:B------:R-:W-:Y:S01]  /*d7d0*/  PRMT R30, R100, 0x5410, R7 ;  /* 0x00005410641e7816 */ /* 0x000fe20000000007 */
[C---:B-1----:R-:W-:Y:S01]  /*d7e0*/  IMAD.U32 R25, R14.reuse, 0x10000, RZ ;  /* 0x000100000e197824 */ /* 0x042fe200078e00ff */
[----:B------:R-:W-:Y:S01]  /*d7f0*/  LOP3.LUT R32, R14, 0xffff0000, RZ, 0xc0, !PT ;  /* 0xffff00000e207812 */ /* 0x000fe200078ec0ff */
[----:B------:R-:W-:Y:S01]  /*d800*/  IMAD.U32 R14, R19, 0x10000, RZ ;  /* 0x00010000130e7824 */ /* 0x000fe200078e00ff */
[----:B------:R-:W-:Y:S01]  /*d810*/  LOP3.LUT R17, R12, 0xffff0000, RZ, 0xc0, !PT ;  /* 0xffff00000c117812 */ /* 0x000fe200078ec0ff */
[----:B--2---:R-:W-:Y:S01]  /*d820*/  IMAD.U32 R0, R8, 0x10000, RZ ;  /* 0x0001000008007824 */ /* 0x004fe200078e00ff */
[C---:B------:R-:W-:Y:S01]  /*d830*/  LOP3.LUT R22, R13.reuse, 0xffff0000, RZ, 0xc0, !PT ;  /* 0xffff00000d167812 */ /* 0x040fe200078ec0ff */
[----:B------:R-:W-:Y:S01]  /*d840*/  IMAD.U32 R16, R12, 0x10000, RZ ;  /* 0x000100000c107824 */ /* 0x000fe200078e00ff */
[----:B------:R-:W-:Y:S01]  /*d850*/  LOP3.LUT R6, R8, 0xffff0000, RZ, 0xc0, !PT ;  /* 0xffff000008067812 */ /* 0x000fe200078ec0ff */
[----:B------:R-:W-:Y:S01]  /*d860*/  IMAD.U32 R18, R13, 0x10000, RZ ;  /* 0x000100000d127824 */ /* 0x000fe200078e00ff */
[C---:B------:R-:W-:Y:S01]  /*d870*/  LOP3.LUT R12, R9.reuse, 0xffff0000, RZ, 0xc0, !PT ;  /* 0xffff0000090c7812 */ /* 0x040fe200078ec0ff */
[----:B------:R-:W-:Y:S01]  /*d880*/  IMAD.U32 R8, R9, 0x10000, RZ ;  /* 0x0001000009087824 */ /* 0x000fe200078e00ff */
[C---:B------:R-:W-:Y:S01]  /*d890*/  LOP3.LUT R24, R10.reuse, 0xffff0000, RZ, 0xc0, !PT ;  /* 0xffff00000a187812 */ /* 0x040fe200078ec0ff */
[----:B------:R-:W-:Y:S01]  /*d8a0*/  IMAD.U32 R13, R10, 0x10000, RZ ;  /* 0x000100000a0d7824 */ /* 0x000fe200078e00ff */
[C---:B------:R-:W-:Y:S01]  /*d8b0*/  LOP3.LUT R31, R15.reuse, 0xffff0000, RZ, 0xc0, !PT ;  /* 0xffff00000f1f7812 */ /* 0x040fe200078ec0ff */
[----:B------:R-:W-:Y:S01]  /*d8c0*/  IMAD.U32 R20, R15, 0x10000, RZ ;  /* 0x000100000f147824 */ /* 0x000fe200078e00ff */
[----:B------:R-:W-:Y:S01]  /*d8d0*/  LOP3.LUT R10, R19, 0xffff0000, RZ, 0xc0, !PT ;  /* 0xffff0000130a7812 */ /* 0x000fe200078ec0ff */
[----:B------:R-:W-:Y:S01]  /*d8e0*/  FMUL.FTZ R9, R0, R33 ;  /* 0x0000002100097220 */ /* 0x000fe20000410000 */
[C---:B------:R-:W-:Y:S01]  /*d8f0*/  LOP3.LUT R15, R11.reuse, 0xffff0000, RZ, 0xc0, !PT ;  /* 0xffff00000b0f7812 */ /* 0x040fe200078ec0ff */
[----:B------:R-:W-:-:S02]  /*d900*/  IMAD.U32 R7, R11, 0x10000, RZ ;  /* 0x000100000b077824 */ /* 0x000fc400078e00ff */
[-C--:B------:R-:W-:Y:S02]  /*d910*/  FMUL.FTZ R5, R0, R14.reuse ;  /* 0x0000000e00057220 */ /* 0x080fe40000410000 */
[----:B------:R-:W-:Y:S02]  /*d920*/  IMAD.U32 R11, R21, 0x10000, RZ ;  /* 0x00010000150b7824 */ /* 0x000fe400078e00ff */
[----:B------:R-:W-:Y:S02]  /*d930*/  FFMA.FTZ R39, R16, R14, -R9 ;  /* 0x0000000e10277223 */ /* 0x000fe40000010809 */
[----:B------:R-:W-:Y:S02]  /*d940*/  FMUL.FTZ R0, R6, R34 ;  /* 0x0000002206007220 */ /* 0x000fe40000410000 */
[----:B------:R-:W-:Y:S01]  /*d950*/  FFMA.FTZ R37, R16, R33, R5 ;  /* 0x0000002110257223 */ /* 0x000fe20000010005 */
[----:B------:R-:W-:Y:S01]  /*d960*/  LOP3.LUT R16, R27, 0xffff0000, RZ, 0xc0, !PT ;  /* 0xffff00001b107812 */ /* 0x000fe200078ec0ff */
[----:B------:R-:W-:-:S02]  /*d970*/  IMAD.U32 R9, R23, 0x10000, RZ ;  /* 0x0001000017097824 */ /* 0x000fc400078e00ff */
[-C--:B------:R-:W-:Y:S02]  /*d980*/  FMUL.FTZ R6, R6, R10.reuse ;  /* 0x0000000a06067220 */ /* 0x080fe40000410000 */
[----:B------:R-:W-:Y:S02]  /*d990*/  FMUL.FTZ R5, R8, R11 ;  /* 0x0000000b08057220 */ /* 0x000fe40000410000 */
[----:B------:R-:W-:Y:S02]  /*d9a0*/  IMAD.U32 R14, R26, 0x10000, RZ ;  /* 0x000100001a0e7824 */ /* 0x000fe400078e00ff */
[----:B------:R-:W-:Y:S01]  /*d9b0*/  FFMA.FTZ R35, R17, R10, -R0 ;  /* 0x0000000a11237223 */ /* 0x000fe20000010800 */
[----:B------:R-:W-:Y:S01]  /*d9c0*/  LOP3.LUT R10, R23, 0xffff0000, RZ, 0xc0, !PT ;  /* 0xffff0000170a7812 */ /* 0x000fe200078ec0ff */
[----:B------:R-:W-:Y:S02]  /*d9d0*/  FMUL.FTZ R0, R8, R9 ;  /* 0x0000000908007220 */ /* 0x000fe40000410000 */
[----:B------:R-:W-:-:S02]  /*d9e0*/  FFMA.FTZ R34, R17, R34, R6 ;  /* 0x0000002211227223 */ /* 0x000fc40000010006 */
[----:B------:R-:W-:Y:S01]  /*d9f0*/  FFMA.FTZ R33, R18, R9, -R5 ;  /* 0x0000000912217223 */ /* 0x000fe20000010805 */
[----:B------:R-:W-:Y:S01]  /*da00*/  LOP3.LUT R9, R21, 0xffff0000, RZ, 0xc0, !PT ;  /* 0xffff000015097812 */ /* 0x000fe200078ec0ff */
[----:B------:R-:W-:Y:S02]  /*da10*/  IMAD.U32 R6, R30, 0x10000, RZ ;  /* 0x000100001e067824 */ /* 0x000fe400078e00ff */
[----:B------:R-:W-:Y:S02]  /*da20*/  FMUL.FTZ R5, R7, R14 ;  /* 0x0000000e07057220 */ /* 0x000fe40000410000 */
[----:B------:R-:W-:Y:S02]  /*da30*/  IMAD.U32 R21, R27, 0x10000, RZ ;  /* 0x000100001b157824 */ /* 0x000fe400078e00ff */
[----:B------:R-:W-:Y:S02]  /*da40*/  FFMA.FTZ R19, R18, R11, R0 ;  /* 0x0000000b12137223 */ /* 0x000fe40000010000 */
[----:B------:R-:W-:-:S02]  /*da50*/  FMUL.FTZ R0, R7, R6 ;  /* 0x0000000607007220 */ /* 0x000fc40000410000 */
[C---:B------:R-:W-:Y:S02]  /*da60*/  FFMA.FTZ R18, R20.reuse, R6, -R5 ;  /* 0x0000000614127223 */ /* 0x040fe40000010805 */
[----:B------:R-:W-:Y:S02]  /*da70*/  IMAD.U32 R8, R29, 0x10000, RZ ;  /* 0x000100001d087824 */ /* 0x000fe400078e00ff */
[C---:B------:R-:W-:Y:S02]  /*da80*/  FMUL.FTZ R5, R13.reuse, R21 ;  /* 0x000000150d057220 */ /* 0x040fe40000410000 */
[----:B------:R-:W-:Y:S02]  /*da90*/  FFMA.FTZ R17, R20, R14, R0 ;  /* 0x0000000e14117223 */ /* 0x000fe40000010000 */
[----:B------:R-:W-:Y:S01]  /*daa0*/  FMUL.FTZ R0, R13, R8 ;  /* 0x000000080d007220 */ /* 0x000fe20000410000 */
[----:B------:R-:W-:Y:S01]  /*dab0*/  LOP3.LUT R13, R26, 0xffff0000, RZ, 0xc0, !PT ;  /* 0xffff00001a0d7812 */ /* 0x000fe200078ec0ff */
[----:B------:R-:W-:-:S02]  /*dac0*/  FMUL.FTZ R7, R12, R9 ;  /* 0x000000090c077220 */ /* 0x000fc40000410000 */
[----:B------:R-:W-:Y:S01]  /*dad0*/  FMUL.FTZ R6, R12, R10 ;  /* 0x0000000a0c067220 */ /* 0x000fe20000410000 */
[----:B------:R-:W-:Y:S01]  /*dae0*/  LOP3.LUT R12, R30, 0xffff0000, RZ, 0xc0, !PT ;  /* 0xffff00001e0c7812 */ /* 0x000fe200078ec0ff */
[----:B------:R-:W-:Y:S01]  /*daf0*/  FFMA.FTZ R11, R25, R8, -R5 ;  /* 0x00000008190b7223 */ /* 0x000fe20000010805 */
[----:B------:R-:W-:Y:S01]  /*db00*/  LOP3.LUT R8, R29, 0xffff0000, RZ, 0xc0, !PT ;  /* 0xffff00001d087812 */ /* 0x000fe200078ec0ff */
[C---:B------:R-:W-:Y:S02]  /*db10*/  FFMA.FTZ R14, R22.reuse, R10, -R7 ;  /* 0x0000000a160e7223 */ /* 0x040fe40000010807 */
[----:B------:R-:W-:Y:S02]  /*db20*/  FFMA.FTZ R9, R22, R9, R6 ;  /* 0x0000000916097223 */ /* 0x000fe40000010006 */
[----:B------:R-:W-:Y:S02]  /*db30*/  FFMA.FTZ R10, R25, R21, R0 ;  /* 0x00000015190a7223 */ /* 0x000fe40000010000 */
[----:B------:R-:W-:Y:S01]  /*db40*/  FMUL.FTZ R7, R24, R16 ;  /* 0x0000001018077220 */ /* 0x000fe20000410000 */
[----:B------:R-:W-:Y:S01]  /*db50*/  F2FP.BF16.PACK_AB R9, R9, R19 ;  /* 0x000000130909723e */ /* 0x000fe200000010ff */
[----:B------:R-:W-:-:S02]  /*db60*/  FMUL.FTZ R5, R15, R13 ;  /* 0x0000000d0f057220 */ /* 0x000fc40000410000 */
[----:B------:R-:W-:Y:S02]  /*db70*/  FMUL.FTZ R6, R24, R8 ;  /* 0x0000000818067220 */ /* 0x000fe40000410000 */
[----:B------:R-:W-:Y:S02]  /*db80*/  FMUL.FTZ R0, R15, R12 ;  /* 0x0000000c0f007220 */ /* 0x000fe40000410000 */
[----:B------:R-:W-:Y:S01]  /*db90*/  FFMA.FTZ R7, R32, R8, -R7 ;  /* 0x0000000820077223 */ /* 0x000fe20000010807 */
[----:B------:R-:W-:Y:S01]  /*dba0*/  F2FP.BF16.PACK_AB R8, R34, R37 ;  /* 0x000000252208723e */ /* 0x000fe200000010ff */
[----:B------:R-:W-:Y:S01]  /*dbb0*/  FFMA.FTZ R5, R31, R12, -R5 ;  /* 0x0000000c1f057223 */ /* 0x000fe20000010805 */
[----:B------:R-:W-:Y:S01]  /*dbc0*/  F2FP.BF16.PACK_AB R12, R35, R39 ;  /* 0x00000027230c723e */ /* 0x000fe200000010ff */
[----:B------:R-:W-:Y:S02]  /*dbd0*/  FFMA.FTZ R6, R32, R16, R6 ;  /* 0x0000001020067223 */ /* 0x000fe40000010006 */
        /* <DEDUP_REMOVED lines=8> */
.L_x_613:
[----:B------:R-:W-:Y:S05]  /*dc60*/  BSYNC B0 ;  /* 0x0000000000007941 */ /* 0x000fea0003800000 */
.L_x_612:
[----:B------:R-:W-:-:S04]  /*dc70*/  IADD3 R0, R64, 0x40, RZ ;  /* 0x0000004040007810 */ /* 0x000fc80007ffe0ff */
        /* <DEDUP_REMOVED lines=13> */
[----:B------:R-:W-:Y:S02]  /*dd50*/  SHF.R.U32.HI R11, RZ, 0x3, R0 ;  /* 0x00000003ff0b7819 */ /* 0x000fe40000011600 */
[----:B------:R-:W-:Y:S02]  /*dd60*/  SHF.R.S32.HI R6, RZ, 0x1f, R5 ;  /* 0x0000001fff067819 */ /* 0x000fe40000011405 */
[----:B------:R-:W-:Y:S02]  /*dd70*/  LOP3.LUT R10, R7, 0x7fffe000, RZ, 0xc0, !PT ;  /* 0x7fffe000070a7812 */ /* 0x000fe400078ec0ff */
[----:B------:R-:W-:Y:S01]  /*dd80*/  LOP3.LUT R7, R9, R11, RZ, 0x3c, !PT ;  /* 0x0000000b09077212 */ /* 0x000fe200078e3cff */
[----:B------:R-:W-:Y:S01]  /*dd90*/  IMAD.SHL.U32 R9, R5, 0x8, RZ ;  /* 0x0000000805097824 */ /* 0x000fe200078e00ff */
[----:B------:R-:W-:-:S02]  /*dda0*/  LEA.HI R8, R8, R28, RZ, 0x3 ;  /* 0x0000001c08087211 */ /* 0x000fc400078f18ff */
[----:B------:R-:W-:Y:S02]  /*ddb0*/  LEA.HI R5, R6, R5, RZ, 0x3 ;  /* 0x0000000506057211 */ /* 0x000fe400078f18ff */
[----:B------:R-:W-:Y:S01]  /*ddc0*/  LOP3.LUT R6, R0, 0x38, R9, 0xf8, !PT ;  /* 0x0000003800067812 */ /* 0x000fe200078ef809 */
[----:B------:R-:W-:Y:S01]  /*ddd0*/  IMAD.SHL.U32 R8, R8, 0x40, RZ ;  /* 0x0000004008087824 */ /* 0x000fe200078e00ff */
[----:B------:R-:W-:Y:S01]  /*dde0*/  SHF.R.U64 R16, R76, 0x10, R77 ;  /* 0x000000104c107819 */ /* 0x000fe2000000124d */
[----:B------:R-:W-:Y:S01]  /*ddf0*/  IMAD.SHL.U32 R0, R5, 0x400, RZ ;  /* 0x0000040005007824 */ /* 0x000fe200078e00ff */
[----:B------:R-:W-:Y:S02]  /*de00*/  LOP3.LUT R5, R6, R11, RZ, 0x3c, !PT ;  /* 0x0000000b06057212 */ /* 0x000fe400078e3cff */
[----:B------:R-:W-:Y:S02]  /*de10*/  LOP3.LUT R8, R8, 0xfffffe00, RZ, 0xc0, !PT ;  /* 0xfffffe0008087812 */ /* 0x000fe400078ec0ff */
[----:B------:R-:W-:-:S02]  /*de20*/  LOP3.LUT R0, R0, 0x7fffe000, RZ, 0xc0, !PT ;  /* 0x7fffe00000007812 */ /* 0x000fc400078ec0ff */
[--C-:B------:R-:W-:Y:S02]  /*de30*/  IADD3 R7, R7, R10, R8.reuse ;  /* 0x0000000a07077210 */ /* 0x100fe40007ffe008 */
[----:B------:R-:W-:Y:S02]  /*de40*/  IADD3 R0, R5, R0, R8 ;  /* 0x0000000005007210 */ /* 0x000fe40007ffe008 */
[----:B------:R-:W-:Y:S01]  /*de50*/  SHF.R.U32.HI R20, RZ, 0x10, R79 ;  /* 0x00000010ff147819 */ /* 0x000fe2000001164f */
[----:B------:R-:W-:Y:S01]  /*de60*/  IMAD.SHL.U32 R36, R7, 0x2, RZ ;  /* 0x0000000207247824 */ /* 0x000fe200078e00ff */
[--C-:B------:R-:W-:Y:S01]  /*de70*/  SHF.R.U32.HI R5, RZ, 0x10, R81.reuse ;  /* 0x00000010ff057819 */ /* 0x100fe20000011651 */
[----:B------:R-:W-:Y:S01]  /*de80*/  IMAD.SHL.U32 R34, R0, 0x2, RZ ;  /* 0x0000000200227824 */ /* 0x000fe200078e00ff */
[----:B------:R-:W-:Y:S02]  /*de90*/  SHF.R.U64 R0, R80, 0x10, R81 ;  /* 0x0000001050007819 */ /* 0x000fe40000001251 */
[----:B------:R-:W1:Y:S01]  /*dea0*/  LDS.128 R12, [R36+0xc100] ;  /* 0x00c10000240c7984 */ /* 0x000e620000000c00 */
[----:B------:R-:W-:-:S02]  /*deb0*/  SHF.R.U64 R6, R82, 0x10, R83 ;  /* 0x0000001052067819 */ /* 0x000fc40000001253 */
[----:B------:R-:W-:Y:S01]  /*dec0*/  PRMT R19, R103, 0x5432, R0 ;  /* 0x0000543267137816 */ /* 0x000fe20000000000 */
[----:B------:R-:W2:Y:S01]  /*ded0*/  LDS.128 R8, [R34+0xc100] ;  /* 0x00c1000022087984 */ /* 0x000ea20000000c00 */
[----:B------:R-:W-:Y:S02]  /*dee0*/  PRMT R0, R101, 0x5432, R16 ;  /* 0x0000543265007816 */ /* 0x000fe40000000010 */
[----:B------:R-:W-:Y:S02]  /*def0*/  SHF.R.U32.HI R7, RZ, 0x10, R83 ;  /* 0x00000010ff077819 */ /* 0x000fe40000011653 */
[----:B------:R-:W-:Y:S02]  /*df00*/  SHF.R.U32.HI R17, RZ, 0x10, R77 ;  /* 0x00000010ff117819 */ /* 0x000fe4000001164d */
[----:B------:R-:W-:Y:S02]  /*df10*/  PRMT R28, R102, 0x5410, R20 ;  /* 0x00005410661c7816 */ /* 0x000fe40000000014 */
[----:B------:R-:W-:-:S02]  /*df20*/  PRMT R23, R103, 0x5410, R5 ;  /* 0x0000541067177816 */ /* 0x000fc40000000005 */
[----:B------:R-:W-:Y:S02]  /*df30*/  SHF.R.U64 R18, R78, 0x10, R79 ;  /* 0x000000104e127819 */ /* 0x000fe4000000124f */
[C---:B------:R-:W-:Y:S02]  /*df40*/  PRMT R29, R104.reuse, 0x5432, R6 ;  /* 0x00005432681d7816 */ /* 0x040fe40000000006 */
[----:B------:R-:W-:Y:S02]  /*df50*/  PRMT R30, R104, 0x5410, R7 ;  /* 0x00005410681e7816 */ /* 0x000fe40000000007 */
[----:B------:R-:W-:Y:S02]  /*df60*/  PRMT R21, R101, 0x5410, R17 ;  /* 0x0000541065157816 */ /* 0x000fe40000000011 */
[----:B------:R-:W-:Y:S01]  /*df70*/  PRMT R26, R102, 0x5432, R18 ;  /* 0x00005432661a7816 */ /* 0x000fe20000000012 */
[C---:B-1----:R-:W-:Y:S01]  /*df80*/  IMAD.U32 R20, R15.reuse, 0x10000, RZ ;  /* 0x000100000f147824 */ /* 0x042fe200078e00ff */
[----:B------:R-:W-:Y:S01]  /*df90*/  LOP3.LUT R31, R15, 0xffff0000, RZ, 0xc0, !PT ;  /* 0xffff00000f1f7812 */ /* 0x000fe200078ec0ff */
[----:B------:R-:W-:Y:S01]  /*dfa0*/  IMAD.U32 R15, R0, 0x10000, RZ ;  /* 0x00010000000f7824 */ /* 0x000fe200078e00ff */
[----:B------:R-:W-:Y:S01]  /*dfb0*/  LOP3.LUT R17, R12, 0xffff0000, RZ, 0xc0, !PT ;  /* 0xffff00000c117812 */ /* 0x000fe200078ec0ff */
[----:B--2---:R-:W-:Y:S01]  /*dfc0*/  IMAD.U32 R5, R8, 0x10000, RZ ;  /* 0x0001000008057824 */ /* 0x004fe200078e00ff */
[----:B------:R-:W-:Y:S01]  /*dfd0*/  LOP3.LUT R32, R14, 0xffff0000, RZ, 0xc0, !PT ;  /* 0xffff00000e207812 */ /* 0x000fe200078ec0ff */
[----:B------:R-:W-:Y:S01]  /*dfe0*/  IMAD.U32 R16, R12, 0x10000, RZ ;  /* 0x000100000c107824 */ /* 0x000fe200078e00ff */
[----:B------:R-:W-:Y:S01]  /*dff0*/  LOP3.LUT R6, R8, 0xffff0000, RZ, 0xc0, !PT ;  /* 0xffff000008067812 */ /* 0x000fe200078ec0ff */
[----:B------:R-:W-:Y:S01]  /*e000*/  IMAD.U32 R27, R14, 0x10000, RZ ;  /* 0x000100000e1b7824 */ /* 0x000fe200078e00ff */
[C---:B------:R-:W-:Y:S01]  /*e010*/  LOP3.LUT R24, R11.reuse, 0xffff0000, RZ, 0xc0, !PT ;  /* 0xffff00000b187812 */ /* 0x040fe200078ec0ff */
[----:B------:R-:W-:Y:S01]  /*e020*/  IMAD.U32 R7, R11, 0x10000, RZ ;  /* 0x000100000b077824 */ /* 0x000fe200078e00ff */
[C---:B------:R-:W-:Y:S01]  /*e030*/  LOP3.LUT R12, R9.reuse, 0xffff0000, RZ, 0xc0, !PT ;  /* 0xffff0000090c7812 */ /* 0x040fe200078ec0ff */
[----:B------:R-:W-:Y:S01]  /*e040*/  IMAD.U32 R8, R9, 0x10000, RZ ;  /* 0x0001000009087824 */ /* 0x000fe200078e00ff */
[----:B------:R-:W-:Y:S01]  /*e050*/  LOP3.LUT R11, R0, 0xffff0000, RZ, 0xc0, !PT ;  /* 0xffff0000000b7812 */ /* 0x000fe200078ec0ff */
[----:B------:R-:W-:Y:S01]  /*e060*/  IMAD.U32 R14, R19, 0x10000, RZ ;  /* 0x00010000130e7824 */ /* 0x000fe200078e00ff */
[----:B------:R-:W-:Y:S01]  /*e070*/  LOP3.LUT R22, R13, 0xffff0000, RZ, 0xc0, !PT ;  /* 0xffff00000d167812 */ /* 0x000fe200078ec0ff */
[----:B------:R-:W-:Y:S01]  /*e080*/  FMUL.FTZ R9, R5, R15 ;  /* 0x0000000f05097220 */ /* 0x000fe20000410000 */
[----:B------:R-:W-:Y:S01]  /*e090*/  LOP3.LUT R19, R19, 0xffff0000, RZ, 0xc0, !PT ;  /* 0xffff000013137812 */ /* 0x000fe200078ec0ff */
[----:B------:R-:W-:Y:S01]  /*e0a0*/  IMAD.U32 R18, R13, 0x10000, RZ ;  /* 0x000100000d127824 */ /* 0x000fe200078e00ff */
[C---:B------:R-:W-:Y:S01]  /*e0b0*/  LOP3.LUT R25, R10.reuse, 0xffff0000, RZ, 0xc0, !PT ;  /* 0xffff00000a197812 */ /* 0x040fe200078ec0ff */
[----:B------:R-:W-:-:S02]  /*e0c0*/  IMAD.U32 R13, R10, 0x10000, RZ ;  /* 0x000100000a0d7824 */ /* 0x000fc400078e00ff */
[-C--:B------:R-:W-:Y:S02]  /*e0d0*/  FMUL.FTZ R5, R5, R14.reuse ;  /* 0x0000000e05057220 */ /* 0x080fe40000410000 */
[----:B------:R-:W-:Y:S02]  /*e0e0*/  FFMA.FTZ R37, R16, R14, -R9 ;  /* 0x0000000e10257223 */ /* 0x000fe40000010809 */
[----:B------:R-:W-:Y:S02]  /*e0f0*/  IMAD.U32 R10, R21, 0x10000, RZ ;  /* 0x00010000150a7824 */ /* 0x000fe400078e00ff */
[----:B------:R-:W-:Y:S02]  /*e100*/  FMUL.FTZ R0, R6, R11 ;  /* 0x0000000b06007220 */ /* 0x000fe40000410000 */
[C---:B------:R-:W-:Y:S02]  /*e110*/  IMAD.U32 R9, R23.reuse, 0x10000, RZ ;  /* 0x0001000017097824 */ /* 0x040fe400078e00ff */
[----:B------:R-:W-:Y:S01]  /*e120*/  FFMA.FTZ R35, R16, R15, R5 ;  /* 0x0000000f10237223 */ /* 0x000fe20000010005 */
[----:B------:R-:W-:Y:S01]  /*e130*/  LOP3.LUT R15, R23, 0xffff0000, RZ, 0xc0, !PT ;  /* 0xffff0000170f7812 */ /* 0x000fe200078ec0ff */
[----:B------:R-:W-:-:S02]  /*e140*/  FMUL.FTZ R6, R6, R19 ;  /* 0x0000001306067220 */ /* 0x000fc40000410000 */
[C---:B------:R-:W-:Y:S02]  /*e150*/  FFMA.FTZ R33, R17.reuse, R19, -R0 ;  /* 0x0000001311217223 */ /* 0x040fe40000010800 */
[----:B------:R-:W-:Y:S02]  /*e160*/  FMUL.FTZ R5, R8, R10 ;  /* 0x0000000a08057220 */ /* 0x000fe40000410000 */
[C---:B------:R-:W-:Y:S01]  /*e170*/  IMAD.U32 R14, R28.reuse, 0x10000, RZ ;  /* 0x000100001c0e7824 */ /* 0x040fe200078e00ff */
[----:B------:R-:W-:Y:S01]  /*e180*/  LOP3.LUT R28, R28, 0xffff0000, RZ, 0xc0, !PT ;  /* 0xffff00001c1c7812 */ /* 0x000fe200078ec0ff */
[----:B------:R-:W-:Y:S02]  /*e190*/  FMUL.FTZ R0, R8, R9 ;  /* 0x0000000908007220 */ /* 0x000fe40000410000 */
[----:B------:R-:W-:Y:S01]  /*e1a0*/  FFMA.FTZ R19, R17, R11, R6 ;  /* 0x0000000b11137223 */ /* 0x000fe20000010006 */
[----:B------:R-:W-:Y:S01]  /*e1b0*/  LOP3.LUT R11, R21, 0xffff0000, RZ, 0xc0, !PT ;  /* 0xffff0000150b7812 */ /* 0x000fe200078ec0ff */
[----:B------:R-:W-:Y:S01]  /*e1c0*/  FFMA.FTZ R17, R18, R9, -R5 ;  /* 0x0000000912117223 */ /* 0x000fe20000010805 */
[----:B------:R-:W-:Y:S01]  /*e1d0*/  LOP3.LUT R9, R26, 0xffff0000, RZ, 0xc0, !PT ;  /* 0xffff00001a097812 */ /* 0x000fe200078ec0ff */
[----:B------:R-:W-:-:S02]  /*e1e0*/  IMAD.U32 R6, R30, 0x10000, RZ ;  /* 0x000100001e067824 */ /* 0x000fc400078e00ff */
[----:B------:R-:W-:Y:S02]  /*e1f0*/  FFMA.FTZ R18, R18, R10, R0 ;  /* 0x0000000a12127223 */ /* 0x000fe40000010000 */
[C---:B------:R-:W-:Y:S02]  /*e200*/  FMUL.FTZ R5, R7.reuse, R14 ;  /* 0x0000000e07057220 */ /* 0x040fe40000410000 */
[----:B------:R-:W-:Y:S02]  /*e210*/  IMAD.U32 R10, R26, 0x10000, RZ ;  /* 0x000100001a0a7824 */ /* 0x000fe400078e00ff */
[-C--:B------:R-:W-:Y:S02]  /*e220*/  FMUL.FTZ R0, R7, R6.reuse ;  /* 0x0000000607007220 */ /* 0x080fe40000410000 */
[----:B------:R-:W-:Y:S02]  /*e230*/  FFMA.FTZ R16, R20, R6, -R5 ;  /* 0x0000000614107223 */ /* 0x000fe40000010805 */
[----:B------:R-:W-:-:S02]  /*e240*/  IMAD.U32 R8, R29, 0x10000, RZ ;  /* 0x000100001d087824 */ /* 0x000fc400078e00ff */
[C---:B------:R-:W-:Y:S02]  /*e250*/  FMUL.FTZ R5, R13.reuse, R10 ;  /* 0x0000000a0d057220 */ /* 0x040fe40000410000 */
[----:B------:R-:W-:Y:S02]  /*e260*/  FFMA.FTZ R20, R20, R14, R0 ;  /* 0x0000000e14147223 */ /* 0x000fe40000010000 */
[C---:B------:R-:W-:Y:S02]  /*e270*/  FMUL.FTZ R7, R12.reuse, R11 ;  /* 0x0000000b0c077220 */ /* 0x040fe40000410000 */
[-C--:B------:R-:W-:Y:S01]  /*e280*/  FMUL.FTZ R6, R12, R15.reuse ;  /* 0x0000000f0c067220 */ /* 0x080fe20000410000 */
[----:B------:R-:W-:Y:S01]  /*e290*/  LOP3.LUT R12, R30, 0xffff0000, RZ, 0xc0, !PT ;  /* 0xffff00001e0c7812 */ /* 0x000fe200078ec0ff */
[-C--:B------:R-:W-:Y:S02]  /*e2a0*/  FMUL.FTZ R0, R13, R8.reuse ;  /* 0x000000080d007220 */ /* 0x080fe40000410000 */
[----:B------:R-:W-:Y:S01]  /*e2b0*/  FFMA.FTZ R14, R27, R8, -R5 ;  /* 0x000000081b0e7223 */ /* 0x000fe20000010805 */
[----:B------:R-:W-:Y:S01]  /*e2c0*/  LOP3.LUT R8, R29, 0xffff0000, RZ, 0xc0, !PT ;  /* 0xffff00001d087812 */ /* 0x000fe200078ec0ff */
[----:B------:R-:W-:-:S02]  /*e2d0*/  FFMA.FTZ R15, R22, R15, -R7 ;  /* 0x0000000f160f7223 */ /* 0x000fc40000010807 */
[----:B------:R-:W-:Y:S02]  /*e2e0*/  FFMA.FTZ R11, R22, R11, R6 ;  /* 0x0000000b160b7223 */ /* 0x000fe40000010006 */
[----:B------:R-:W-:Y:S01]  /*e2f0*/  FFMA.FTZ R10, R27, R10, R0 ;  /* 0x0000000a1b0a7223 */ /* 0x000fe20000010000 */
[----:B------:R-:W-:Y:S01]  /*e300*/  F2FP.BF16.PACK_AB R13, R15, R17 ;  /* 0x000000110f0d723e */ /* 0x000fe200000010ff */
[C---:B------:R-:W-:Y:S02]  /*e310*/  FMUL.FTZ R7, R25.reuse, R9 ;  /* 0x0000000919077220 */ /* 0x040fe40000410000 */
[C---:B------:R-:W-:Y:S02]  /*e320*/  FMUL.FTZ R5, R24.reuse, R28 ;  /* 0x0000001c18057220 */ /* 0x040fe40000410000 */
[----:B------:R-:W-:Y:S02]  /*e330*/  FMUL.FTZ R6, R25, R8 ;  /* 0x0000000819067220 */ /* 0x000fe40000410000 */
[----:B------:R-:W-:-:S02]  /*e340*/  FMUL.FTZ R0, R24, R12 ;  /* 0x0000000c18007220 */ /* 0x000fc40000410000 */
[C---:B------:R-:W-:Y:S01]  /*e350*/  FFMA.FTZ R7, R32.reuse, R8, -R7 ;  /* 0x0000000820077223 */ /* 0x040fe20000010807 */
[----:B------:R-:W-:Y:S01]  /*e360*/  F2FP.BF16.PACK_AB R8, R19, R35 ;  /* 0x000000231308723e */ /* 0x000fe200000010ff */
[----:B------:R-:W-:Y:S01]  /*e370*/  FFMA.FTZ R5, R31, R12, -R5 ;  /* 0x0000000c1f057223 */ /* 0x000fe20000010805 */
[----:B------:R-:W-:Y:S01]  /*e380*/  F2FP.BF16.PACK_AB R12, R33, R37 ;  /* 0x00000025210c723e */ /* 0x000fe200000010ff */
[----:B------:R-:W-:Y:S01]  /*e390*/  FFMA.FTZ R6, R32, R9, R6 ;  /* 0x0000000920067223 */ /* 0x000fe20000010006 */
[----:B------:R-:W-:Y:S01]  /*e3a0*/  F2FP.BF16.PACK_AB R9, R11, R18 ;  /* 0x000000120b09723e */ /* 0x000fe200000010ff */
[----:B------:R-:W-:Y:S01]  /*e3b0*/  FFMA.FTZ R0, R31, R28, R0 ;  /* 0x0000001c1f007223 */ /* 0x000fe20000010000 */
[----:B------:R-:W-:Y:S02]  /*e3c0*/  F2FP.BF16.PACK_AB R14, R7, R14 ;  /* 0x0000000e070e723e */ /* 0x000fe400000010ff */
[----:B------:R-:W-:Y:S02]  /*e3d0*/  F2FP.BF16.PACK_AB R15, R5, R16 ;  /* 0x00000010050f723e */ /* 0x000fe400000010ff */
[----:B------:R-:W-:-:S02]  /*e3e0*/  F2FP.BF16.PACK_AB R10, R6, R10 ;  /* 0x0000000a060a723e */ /* 0x000fc400000010ff */
[----:B------:R-:W-:Y:S01]  /*e3f0*/  F2FP.BF16.PACK_AB R11, R0, R20 ;  /* 0x00000014000b723e */ /* 0x000fe200000010ff */
[----:B------:R1:W-:Y:S04]  /*e400*/  STS.128 [R36+0xc100], R12 ;  /* 0x00c1000c24007388 */ /* 0x0003e80000000c00 */
[----:B------:R1:W-:Y:S02]  /*e410*/  STS.128 [R34+0xc100], R8 ;  /* 0x00c1000822007388 */ /* 0x0003e40000000c00 */
.L_x_589:
[----:B------:R-:W-:Y:S05]  /*e420*/  BSYNC B2 ;  /* 0x0000000000027941 */ /* 0x000fea0003800000 */
.L_x_571:
[C---:B-1----:R-:W-:Y:S01]  /*e430*/  IMAD.SHL.U32 R0, R87.reuse, 0x40, RZ ;  /* 0x0000004057007824 */ /* 0x042fe200078e00ff */
[----:B------:R-:W-:Y:S01]  /*e440*/  LOP3.LUT P1, RZ, R87, 0x2, RZ, 0xc0, !PT ;  /* 0x0000000257ff7812 */ /* 0x000fe2000782c0ff */
[----:B------:R-:W-:Y:S01]  /*e450*/  IMAD.SHL.U32 R9, R88, 0x8, RZ ;  /* 0x0000000858097824 */ /* 0x000fe200078e00ff */
[----:B------:R-:W-:-:S04]  /*e460*/  DEPBAR.LE SB0, 0x0 ;  /* 0x000080000000791a */ /* 0x000fc80000000000 */
[----:B------:R-:W-:Y:S01]  /*e470*/  LOP3.LUT R0, R0, 0x1c0, RZ, 0xc0, !PT ;  /* 0x000001c000007812 */ /* 0x000fe200078ec0ff */
[----:B------:R-:W-:Y:S02]  /*e480*/  IMAD R5, R105, c[0x0][0x208], RZ ;  /* 0x0000820069057a24 */ /* 0x000fe400078e02ff */
[C---:B------:R-:W-:Y:S01]  /*e490*/  IMAD.WIDE.U32 R6, R109.reuse, c[0x0][0x208], RZ ;  /* 0x000082006d067a25 */ /* 0x040fe200078e00ff */
[----:B------:R-:W-:Y:S02]  /*e4a0*/  LOP3.LUT R9, R0, 0x8, R9, 0xf8, !PT ;  /* 0x0000000800097812 */ /* 0x000fe400078ef809 */
[----:B------:R-:W-:Y:S01]  /*e4b0*/  SHF.R.U32.HI R8, RZ, 0x3, R0 ;  /* 0x00000003ff087819 */ /* 0x000fe20000011600 */
[C---:B------:R-:W-:Y:S02]  /*e4c0*/  IMAD R0, R109.reuse, c[0x0][0x20c], R5 ;  /* 0x000083006d007a24 */ /* 0x040fe400078e0205 */
[----:B------:R-:W-:Y:S01]  /*e4d0*/  IMAD R108, R109, -0x40, R232 ;  /* 0xffffffc06d6c7824 */ /* 0x000fe200078e02e8 */
[----:B------:R-:W-:Y:S01]  /*e4e0*/  LOP3.LUT R5, R9, R8, RZ, 0x3c, !PT ;  /* 0x0000000809057212 */ /* 0x000fe200078e3cff */
[----:B------:R-:W-:Y:S01]  /*e4f0*/  IMAD.IADD R7, R7, 0x1, R0 ;  /* 0x0000000107077824 */ /* 0x000fe200078e0200 */
[----:B------:R-:W-:Y:S01]  /*e500*/  BAR.SYNC.DEFER_BLOCKING 0x0 ;  /* 0x0000000000007b1d */ /* 0x000fe20000010000 */
[----:B------:R-:W-:Y:S01]  /*e510*/  LEA R8, P0, R6, R236, 0x6 ;  /* 0x000000ec06087211 */ /* 0x000fe200078030ff */
[----:B------:R-:W-:-:S02]  /*e520*/  IMAD.SHL.U32 R209, R209, 0x2, RZ ;  /* 0x00000002d1d17824 */ /* 0x000fc400078e00ff */
[----:B------:R-:W-:Y:S01]  /*e530*/  IMAD R0, R106, 0x200, R5 ;  /* 0x000002006a007824 */ /* 0x000fe200078e0205 */
[----:B------:R-:W-:Y:S01]  /*e540*/  LEA.HI.X R9, R6, R233, R7, 0x6, P0 ;  /* 0x000000e906097211 */ /* 0x000fe200000f3407 */
[----:B------:R-:W-:Y:S01]  /*e550*/  IMAD.SHL.U32 R185, R4, 0x2, RZ ;  /* 0x0000000204b97824 */ /* 0x000fe200078e00ff */
[----:B------:R-:W-:Y:S01]  /*e560*/  SEL R7, RZ, 0x2, P6 ;  /* 0x00000002ff077807 */ /* 0x000fe20003000000 */
[----:B------:R-:W-:Y:S01]  /*e570*/  IMAD.SHL.U32 R184, R0, 0x2, RZ ;  /* 0x0000000200b87824 */ /* 0x000fe200078e00ff */
[----:B------:R-:W-:Y:S01]  /*e580*/  SEL R5, RZ, 0x4, P3 ;  /* 0x00000004ff057807 */ /* 0x000fe20001800000 */
[--C-:B------:R-:W-:Y:S01]  /*e590*/  IMAD R186, R3, 0x2, R185.reuse ;  /* 0x0000000203ba7824 */ /* 0x100fe200078e02b9 */
[----:B------:R-:W-:Y:S01]  /*e5a0*/  LEA R6, P0, R8, c[0x0][0x1f8], 0x1 ;  /* 0x00007e0008067a11 */ /* 0x000fe200078008ff */
[----:B------:R-:W-:Y:S01]  /*e5b0*/  IMAD R188, R2, 0x2, R185 ;  /* 0x0000000202bc7824 */ /* 0x000fe200078e02b9 */
[----:B------:R-:W-:Y:S01]  /*e5c0*/  IADD3 R0, R184, 0x6100, RZ ;  /* 0x00006100b8007810 */ /* 0x000fe20007ffe0ff */
[----:B------:R-:W-:Y:S01]  /*e5d0*/  IMAD R187, R2, 0x2, R186 ;  /* 0x0000000202bb7824 */ /* 0x000fe200078e02ba */
[----:B------:R-:W-:Y:S01]  /*e5e0*/  IADD3 R12, R5, R7, R107 ;  /* 0x00000007050c7210 */ /* 0x000fe20007ffe06b */
[----:B------:R-:W-:Y:S01]  /*e5f0*/  IMAD.IADD R5, R108, 0x1, -R88 ;  /* 0x000000016c057824 */ /* 0x000fe200078e0a58 */
[----:B------:R-:W-:-:S02]  /*e600*/  IADD3 R195, R184, 0x6120, RZ ;  /* 0x00006120b8c37810 */ /* 0x000fc40007ffe0ff */
[----:B------:R-:W-:Y:S01]  /*e610*/  @P1 IADD3 R195, R0, -0x20, RZ ;  /* 0xffffffe000c31810 */ /* 0x000fe20007ffe0ff */
[----:B------:R-:W-:Y:S01]  /*e620*/  IMAD R0, R111, 0x400, R4 ;  /* 0x000004006f007824 */ /* 0x000fe200078e0204 */
[----:B------:R-:W-:Y:S02]  /*e630*/  LEA.HI.X R7, R8, c[0x0][0x1fc], R9, 0x1, P0 ;  /* 0x00007f0008077a11 */ /* 0x000fe400000f0c09 */
[----:B------:R-:W-:Y:S01]  /*e640*/  LOP3.LUT P2, RZ, R12, 0x2, RZ, 0xc0, !PT ;  /* 0x000000020cff7812 */ /* 0x000fe2000784c0ff */
[----:B------:R-:W-:Y:S01]  /*e650*/  IMAD.SHL.U32 R191, R0, 0x2, RZ ;  /* 0x0000000200bf7824 */ /* 0x000fe200078e00ff */
[C---:B------:R-:W-:Y:S01]  /*e660*/  ISETP.LT.OR P0, PT, R5.reuse, 0x1, P5 ;  /* 0x000000010500780c */ /* 0x040fe20002f01670 */
[----:B------:R-:W-:Y:S01]  /*e670*/  LDSM.16.M88.4 R24, [R184+0x6100] ;  /* 0x00610000b818783b */ /* 0x000fe20000000200 */
[----:B------:R-:W-:Y:S01]  /*e680*/  ISETP.LT.OR P1, PT, R5, 0x1, !P2 ;  /* 0x000000010500780c */ /* 0x000fe20005721670 */
[----:B------:R-:W-:Y:S01]  /*e690*/  IMAD R192, R3, 0x2, R191 ;  /* 0x0000000203c07824 */ /* 0x000fe200078e02bf */
[----:B------:R-:W-:Y:S01]  /*e6a0*/  ISETP.LT.OR P3, PT, R5, 0x21, P5 ;  /* 0x000000210500780c */ /* 0x000fe20002f61670 */
[----:B------:R-:W1:Y:S01]  /*e6b0*/  LDSM.16.M88.4 R8, [R191+0xc100] ;  /* 0x00c10000bf08783b */ /* 0x000e620000000200 */
[----:B------:R-:W-:-:S02]  /*e6c0*/  IMAD.MOV.U32 R0, RZ, RZ, c[0x0][0x208] ;  /* 0x00008200ff007624 */ /* 0x000fc400078e00ff */
[C---:B------:R-:W-:Y:S01]  /*e6d0*/  IMAD R194, R2.reuse, 0x2, R191 ;  /* 0x0000000202c27824 */ /* 0x040fe200078e02bf */
[----:B--23--:R-:W-:Y:S01]  /*e6e0*/  LDSM.16.M88.4 R16, [R192+0xc100] ;  /* 0x00c10000c010783b */ /* 0x00cfe20000000200 */
[----:B------:R-:W-:Y:S01]  /*e6f0*/  IMAD R193, R2, 0x2, R192 ;  /* 0x0000000202c17824 */ /* 0x000fe200078e02c0 */
[----:B------:R-:W-:Y:S02]  /*e700*/  SHF.L.U64.HI R246, R0, R246, c[0x0][0x20c] ;  /* 0x0000830000f67619 */ /* 0x000fe400000102f6 */
[----:B------:R-:W2:Y:S04]  /*e710*/  LDSM.16.M88.4 R40, [R184+0x6900] ;  /* 0x00690000b828783b */ /* 0x000ea80000000200 */
[----:B------:R-:W-:Y:S04]  /*e720*/  LDSM.16.M88.4 R44, [R184+0x7100] ;  /* 0x00710000b82c783b */ /* 0x000fe80000000200 */
[----:B------:R-:W3:Y:S04]  /*e730*/  LDSM.16.M88.4 R48, [R184+0x7900] ;  /* 0x00790000b830783b */ /* 0x000ee80000000200 */
[----:B------:R-:W4:Y:S04]  /*e740*/  LDSM.16.M88.4 R32, [R195] ;  /* 0x00000000c320783b */ /* 0x000f280000000200 */
[----:B------:R-:W4:Y:S04]  /*e750*/  LDSM.16.M88.4 R60, [R195+0x800] ;  /* 0x00080000c33c783b */ /* 0x000f280000000200 */
[----:B------:R-:W-:Y:S04]  /*e760*/  LDSM.16.M88.4 R72, [R195+0x1000] ;  /* 0x00100000c348783b */ /* 0x000fe80000000200 */
[----:B------:R-:W4:Y:S04]  /*e770*/  LDSM.16.M88.4 R80, [R195+0x1800] ;  /* 0x00180000c350783b */ /* 0x000f280000000200 */
[----:B------:R-:W-:Y:S01]  /*e780*/  @!PT LDS RZ, [RZ] ;  /* 0x00000000fffff984 */ /* 0x000fe20000000800 */
[----:B------:R-:W-:Y:S01]  /*e790*/  @!PT LDS RZ, [RZ] ;  /* 0x00000000fffff984 */ /* 0x000fe20000000800 */
[----:B------:R-:W-:Y:S01]  /*e7a0*/  @!PT LDS RZ, [RZ] ;  /* 0x00000000fffff984 */ /* 0x000fe20000000800 */
[----:B------:R4:W-:Y:S01]  /*e7b0*/  LDGSTS.E.BYPASS.LTC128B.128 [R209+0x100], [R6.64], !P0 ;  /* 0x0010000006d17fae */ /* 0x0009e2000c101d46 */
[----:B------:R-:W-:Y:S01]  /*e7c0*/  LOP3.LUT P0, RZ, R12, 0x4, RZ, 0xc0, !PT ;  /* 0x000000040cff7812 */ /* 0x000fe2000780c0ff */
[----:B------:R-:W-:-:S02]  /*e7d0*/  IMAD.SHL.U32 R12, R0, 0x40, RZ ;  /* 0x00000040000c7824 */ /* 0x000fc400078e00ff */
[----:B------:R4:W-:Y:S01]  /*e7e0*/  LDGSTS.E.BYPASS.LTC128B.128 [R209+0x2100], [R6.64+0x80], !P1 ;  /* 0x0210008006d17fae */ /* 0x0009e2000c901d46 */
[C---:B------:R-:W-:Y:S01]  /*e7f0*/  ISETP.LT.OR P1, PT, R5.reuse, 0x1, !P0 ;  /* 0x000000010500780c */ /* 0x040fe20004721670 */
[----:B------:R-:W-:Y:S01]  /*e800*/  IMAD.MOV.U32 R0, RZ, RZ, 0x40 ;  /* 0x00000040ff007424 */ /* 0x000fe200078e00ff */
[----:B------:R-:W-:Y:S01]  /*e810*/  ISETP.LT.OR P0, PT, R5, 0x21, !P0 ;  /* 0x000000210500780c */ /* 0x000fe20004701670 */
[C---:B-1----:R-:W-:Y:S08]  /*e820*/  HMMA.16816.F32.BF16 R28, R8.reuse, R26, RZ ;  /* 0x0000001a081c723c */ /* 0x042ff000000418ff */
[C---:B--2---:R-:W-:Y:S02]  /*e830*/  HMMA.16816.F32.BF16 R36, R8.reuse, R40, RZ ;  /* 0x000000280824723c */ /* 0x044fe400000418ff */
[----:B------:R1:W-:Y:S06]  /*e840*/  LDGSTS.E.BYPASS.LTC128B.128 [R209+0x4100], [R6.64+0x100], !P1 ;  /* 0x0410010006d17fae */ /* 0x0003ec000c901d46 */
[----:B---3--:R-:W-:Y:S08]  /*e850*/  HMMA.16816.F32.BF16 R52, R8, R48, RZ ;  /* 0x000000300834723c */ /* 0x008ff000000418ff */
[C---:B----4-:R-:W-:Y:S08]  /*e860*/  HMMA.16816.F32.BF16 R56, R16.reuse, R34, R28 ;  /* 0x000000221038723c */ /* 0x050ff0000004181c */
[----:B------:R-:W-:Y:S01]  /*e870*/  HMMA.16816.F32.BF16 R36, R16, R60, R36 ;  /* 0x0000003c1024723c */ /* 0x000fe20000041824 */
[----:B-1----:R-:W-:-:S07]  /*e880*/  IADD3 R6, P1, R12, R6, RZ ;  /* 0x000000060c067210 */ /* 0x002fce0007f3e0ff */
[----:B------:R-:W-:Y:S01]  /*e890*/  HMMA.16816.F32.BF16 R12, R8, R24, RZ ;  /* 0x00000018080c723c */ /* 0x000fe200000418ff */
[----:B------:R-:W-:Y:S01]  /*e8a0*/  IMAD.X R7, R246, 0x1, R7, P1 ;  /* 0x00000001f6077824 */ /* 0x000fe200008e0607 */
[----:B------:R-:W-:-:S04]  /*e8b0*/  LOP3.LUT P1, RZ, R87, 0x4, RZ, 0xc0, !PT ;  /* 0x0000000457ff7812 */ /* 0x000fc8000782c0ff */
[----:B------:R-:W-:Y:S01]  /*e8c0*/  SEL R0, R0, 0xffffffc0, !P1 ;  /* 0xffffffc000007807 */ /* 0x000fe20004800000 */
[----:B------:R1:W-:Y:S01]  /*e8d0*/  LDGSTS.E.BYPASS.LTC128B.128 [R209+0x1100], [R6.64], !P3 ;  /* 0x0110000006d17fae */ /* 0x0003e2000d901d46 */
[----:B------:R-:W-:Y:S01]  /*e8e0*/  ISETP.LT.OR P1, PT, R5, 0x21, !P2 ;  /* 0x000000210500780c */ /* 0x000fe20005721670 */
[----:B------:R-:W-:Y:S01]  /*e8f0*/  HMMA.16816.F32.BF16 R52, R16, R80, R52 ;  /* 0x000000501034723c */ /* 0x000fe20000041834 */
[----:B------:R-:W-:Y:S01]  /*e900*/  LOP3.LUT R5, R110, 0xffffffe0, RZ, 0xc0, !PT ;  /* 0xffffffe06e057812 */ /* 0x000fe200078ec0ff */
[----:B------:R-:W-:Y:S02]  /*e910*/  IMAD.IADD R190, R184, 0x1, R0 ;  /* 0x00000001b8be7824 */ /* 0x000fe400078e0200 */
[----:B------:R-:W-:-:S08]  /*e920*/  IMAD.IADD R189, R0, 0x1, R195 ;  /* 0x0000000100bd7824 */ /* 0x000fd000078e02c3 */
[----:B------:R1:W-:Y:S03]  /*e930*/  LDGSTS.E.BYPASS.LTC128B.128 [R209+0x3100], [R6.64+0x80], !P1 ;  /* 0x0310008006d17fae */ /* 0x0003e6000c901d46 */
[----:B------:R-:W-:Y:S01]  /*e940*/  HMMA.16816.F32.BF16 R12, R16, R32, R12 ;  /* 0x00000020100c723c */ /* 0x000fe2000004180c */
[----:B------:R1:W-:Y:S04]  /*e950*/  LDGSTS.E.BYPASS.LTC128B.128 [R209+0x5100], [R6.64+0x100], !P0 ;  /* 0x0510010006d17fae */ /* 0x0003e8000c101d46 */
[----:B------:R-:W-:Y:S03]  /*e960*/  LDSM.16.M88.4 R20, [R194+0xc100] ;  /* 0x00c10000c214783b */ /* 0x000fe60000000200 */
[C---:B------:R-:W-:Y:S01]  /*e970*/  HMMA.16816.F32.BF16 R32, R8.reuse, R42, RZ ;  /* 0x0000002a0820723c */ /* 0x040fe200000418ff */
[----:B------:R-:W2:Y:S04]  /*e980*/  LDSM.16.M88.4 R64, [R190+0x6100] ;  /* 0x00610000be40783b */ /* 0x000ea80000000200 */
[----:B------:R-:W-:Y:S03]  /*e990*/  LDSM.16.M88.4 R24, [R193+0xc100] ;  /* 0x00c10000c118783b */ /* 0x000fe60000000200 */
[C---:B------:R-:W-:Y:S01]  /*e9a0*/  HMMA.16816.F32.BF16 R40, R8.reuse, R44, RZ ;  /* 0x0000002c0828723c */ /* 0x040fe200000418ff */
[----:B------:R-:W3:Y:S04]  /*e9b0*/  LDSM.16.M88.4 R84, [R189] ;  /* 0x00000000bd54783b */ /* 0x000ee80000000200 */
[----:B------:R-:W4:Y:S03]  /*e9c0*/  LDSM.16.M88.4 R68, [R190+0x6900] ;  /* 0x00690000be44783b */ /* 0x000f260000000200 */
[----:B------:R-:W-:Y:S01]  /*e9d0*/  HMMA.16816.F32.BF16 R44, R8, R46, RZ ;  /* 0x0000002e082c723c */ /* 0x000fe200000418ff */
[----:B------:R-:W3:Y:S01]  /*e9e0*/  LDSM.16.M88.4 R76, [R190+0x7100] ;  /* 0x00710000be4c783b */ /* 0x000ee20000000200 */
[----:B-1----:R-:W-:-:S03]  /*e9f0*/  SHF.R.S32.HI R6, RZ, 0x1f, R111 ;  /* 0x0000001fff067819 */ /* 0x002fc6000001146f */
[----:B------:R-:W1:Y:S01]  /*ea00*/  LDSM.16.M88.4 R96, [R190+0x7900] ;  /* 0x00790000be60783b */ /* 0x000e620000000200 */
[----:B------:R-:W-:Y:S02]  /*ea10*/  LEA.HI R7, R112, R162, RZ, 0x2 ;  /* 0x000000a270077211 */ /* 0x000fe400078f10ff */
[----:B------:R-:W-:Y:S01]  /*ea20*/  HMMA.16816.F32.BF16 R8, R8, R50, RZ ;  /* 0x000000320808723c */ /* 0x000fe200000418ff */
[----:B------:R-:W-:Y:S01]  /*ea30*/  LEA.HI R6, R6, R111, RZ, 0x3 ;  /* 0x0000006f06067211 */ /* 0x000fe200078f18ff */
[----:B------:R-:W-:Y:S03]  /*ea40*/  LDSM.16.M88.4 R100, [R184+0x8100] ;  /* 0x00810000b864783b */ /* 0x000fe60000000200 */
[----:B------:R-:W-:Y:S01]  /*ea50*/  LOP3.LUT R6, R6, 0xffffff8, RZ, 0xc0, !PT ;  /* 0x0ffffff806067812 */ /* 0x000fe200078ec0ff */
[----:B------:R-:W-:Y:S02]  /*ea60*/  LDSM.16.M88.4 R48, [R189+0x800] ;  /* 0x00080000bd30783b */ /* 0x000fe40000000200 */
[C---:B------:R-:W-:Y:S02]  /*ea70*/  HMMA.16816.F32.BF16 R32, R16.reuse, R62, R32 ;  /* 0x0000003e1020723c */ /* 0x040fe40000041820 */
[----:B------:R-:W-:Y:S04]  /*ea80*/  LDSM.16.M88.4 R92, [R189+0x1800] ;  /* 0x00180000bd5c783b */ /* 0x000fe80000000200 */
[----:B------:R-:W-:Y:S02]  /*ea90*/  LDSM.16.M88.4 R60, [R184+0x8900] ;  /* 0x00890000b83c783b */ /* 0x000fe40000000200 */
[----:B------:R-:W-:Y:S02]  /*eaa0*/  HMMA.16816.F32.BF16 R40, R16, R72, R40 ;  /* 0x000000481028723c */ /* 0x000fe40000041828 */
[----:B------:R-:W-:Y:S04]  /*eab0*/  LDSM.16.M88.4 R88, [R184+0x9900] ;  /* 0x00990000b858783b */ /* 0x000fe80000000200 */
[----:B------:R-:W-:Y:S02]  /*eac0*/  LDSM.16.M88.4 R104, [R189+0x2000] ;  /* 0x00200000bd68783b */ /* 0x000fe40000000200 */
[C---:B--2---:R-:W-:Y:S02]  /*ead0*/  HMMA.16816.F32.BF16 R28, R20.reuse, R64, R12 ;  /* 0x00000040141c723c */ /* 0x044fe4000004180c */
[----:B------:R-:W2:Y:S04]  /*eae0*/  LDSM.16.M88.4 R12, [R191+0x10100] ;  /* 0x01010000bf0c783b */ /* 0x000ea80000000200 */
[----:B------:R-:W0:Y:S02]  /*eaf0*/  LDGDEPBAR ;  /* 0x00000000000079af */ /* 0x000e240000000000 */
[----:B------:R-:W-:Y:S08]  /*eb00*/  HMMA.16816.F32.BF16 R64, R20, R66, R56 ;  /* 0x000000421440723c */ /* 0x000ff00000041838 */
[----:B------:R-:W-:Y:S01]  /*eb10*/  HMMA.16816.F32.BF16 R44, R16, R74, R44 ;  /* 0x0000004a102c723c */ /* 0x000fe2000004182c */
[----:B------:R-:W1:Y:S07]  /*eb20*/  LDSM.16.M88.4 R72, [R189+0x1000] ;  /* 0x00100000bd48783b */ /* 0x000e6e0000000200 */
[----:B---3--:R-:W-:Y:S08]  /*eb30*/  HMMA.16816.F32.BF16 R28, R24, R84, R28 ;  /* 0x00000054181c723c */ /* 0x008ff0000004181c */
[----:B------:R-:W-:Y:S01]  /*eb40*/  HMMA.16816.F32.BF16 R16, R16, R82, R8 ;  /* 0x000000521010723c */ /* 0x000fe20000041808 */
[----:B------:R-:W-:Y:S04]  /*eb50*/  LDSM.16.M88.4 R8, [R192+0x10100] ;  /* 0x01010000c008783b */ /* 0x000fe80000000200 */
[----:B------:R-:W3:Y:S03]  /*eb60*/  LDSM.16.M88.4 R80, [R195+0x2000] ;  /* 0x00200000c350783b */ /* 0x000ee60000000200 */
[----:B------:R-:W-:Y:S01]  /*eb70*/  HMMA.16816.F32.BF16 R64, R24, R86, R64 ;  /* 0x000000561840723c */ /* 0x000fe20000041840 */
[----:B------:R-:W-:Y:S07]  /*eb80*/  LDSM.16.M88.4 R84, [R195+0x3800] ;  /* 0x00380000c354783b */ /* 0x000fee0000000200 */
[C---:B----4-:R-:W-:Y:S08]  /*eb90*/  HMMA.16816.F32.BF16 R56, R20.reuse, R68, R36 ;  /* 0x000000441438723c */ /* 0x050ff00000041824 */
[C---:B------:R-:W-:Y:S01]  /*eba0*/  HMMA.16816.F32.BF16 R36, R20.reuse, R70, R32 ;  /* 0x000000461424723c */ /* 0x040fe20000041820 */
[----:B------:R-:W-:Y:S07]  /*ebb0*/  LDSM.16.M88.4 R68, [R195+0x2800] ;  /* 0x00280000c344783b */ /* 0x000fee0000000200 */
[C---:B------:R-:W-:Y:S08]  /*ebc0*/  HMMA.16816.F32.BF16 R32, R20.reuse, R76, R40 ;  /* 0x0000004c1420723c */ /* 0x040ff00000041828 */
[C---:B------:R-:W-:Y:S01]  /*ebd0*/  HMMA.16816.F32.BF16 R40, R20.reuse, R78, R44 ;  /* 0x0000004e1428723c */ /* 0x040fe2000004182c */
[----:B------:R-:W4:Y:S07]  /*ebe0*/  LDSM.16.M88.4 R76, [R184+0x9100] ;  /* 0x00910000b84c783b */ /* 0x000f2e0000000200 */
[----:B-1----:R-:W-:Y:S08]  /*ebf0*/  HMMA.16816.F32.BF16 R52, R20, R96, R52 ;  /* 0x000000601434723c */ /* 0x002ff00000041834 */
[----:B--2---:R-:W-:Y:S08]  /*ec00*/  HMMA.16816.F32.BF16 R28, R12, R100, R28 ;  /* 0x000000640c1c723c */ /* 0x004ff0000004181c */
[----:B------:R-:W-:Y:S01]  /*ec10*/  HMMA.16816.F32.BF16 R16, R20, R98, R16 ;  /* 0x000000621410723c */ /* 0x000fe20000041810 */
[----:B------:R-:W-:Y:S04]  /*ec20*/  LDSM.16.M88.4 R20, [R194+0x10100] ;  /* 0x01010000c214783b */ /* 0x000fe80000000200 */
[----:B------:R-:W1:Y:S03]  /*ec30*/  LDSM.16.M88.4 R96, [R190+0x8100] ;  /* 0x00810000be60783b */ /* 0x000e660000000200 */
[----:B------:R-:W-:Y:S01]  /*ec40*/  HMMA.16816.F32.BF16 R64, R12, R102, R64 ;  /* 0x000000660c40723c */ /* 0x000fe20000041840 */
[----:B------:R-:W-:Y:S07]  /*ec50*/  LDSM.16.M88.4 R100, [R195+0x4000] ;  /* 0x00400000c364783b */ /* 0x000fee0000000200 */
[C---:B------:R-:W-:Y:S08]  /*ec60*/  HMMA.16816.F32.BF16 R56, R24.reuse, R48, R56 ;  /* 0x000000301838723c */ /* 0x040ff00000041838 */
[C---:B------:R-:W-:Y:S08]  /*ec70*/  HMMA.16816.F32.BF16 R36, R24.reuse, R50, R36 ;  /* 0x000000321824723c */ /* 0x040ff00000041824 */
[C---:B------:R-:W-:Y:S08]  /*ec80*/  HMMA.16816.F32.BF16 R32, R24.reuse, R72, R32 ;  /* 0x000000481820723c */ /* 0x040ff00000041820 */
[C---:B------:R-:W-:Y:S01]  /*ec90*/  HMMA.16816.F32.BF16 R40, R24.reuse, R74, R40 ;  /* 0x0000004a1828723c */ /* 0x040fe20000041828 */
[----:B------:R-:W2:Y:S07]  /*eca0*/  LDSM.16.M88.4 R72, [R195+0x3000] ;  /* 0x00300000c348783b */ /* 0x000eae0000000200 */
[----:B------:R-:W-:Y:S08]  /*ecb0*/  HMMA.16816.F32.BF16 R52, R24, R92, R52 ;  /* 0x0000005c1834723c */ /* 0x000ff00000041834 */
[----:B---3--:R-:W-:Y:S01]  /*ecc0*/  HMMA.16816.F32.BF16 R44, R8, R80, R28 ;  /* 0x00000050082c723c */ /* 0x008fe2000004181c */
[----:B------:R-:W3:Y:S07]  /*ecd0*/  LDSM.16.M88.4 R28, [R193+0x10100] ;  /* 0x01010000c11c783b */ /* 0x000eee0000000200 */
[----:B------:R-:W-:Y:S01]  /*ece0*/  HMMA.16816.F32.BF16 R24, R24, R94, R16 ;  /* 0x0000005e1818723c */ /* 0x000fe20000041810 */
[----:B------:R-:W-:Y:S07]  /*ecf0*/  LDSM.16.M88.4 R92, [R190+0x9900] ;  /* 0x00990000be5c783b */ /* 0x000fee0000000200 */
[----:B------:R-:W-:Y:S01]  /*ed00*/  HMMA.16816.F32.BF16 R64, R8, R82, R64 ;  /* 0x000000520840723c */ /* 0x000fe20000041840 */
[----:B------:R-:W-:Y:S07]  /*ed10*/  LDSM.16.M88.4 R80, [R190+0x9100] ;  /* 0x00910000be50783b */ /* 0x000fee0000000200 */
[C---:B------:R-:W-:Y:S08]  /*ed20*/  HMMA.16816.F32.BF16 R56, R12.reuse, R60, R56 ;  /* 0x0000003c0c38723c */ /* 0x040ff00000041838 */
[C---:B------:R-:W-:Y:S08]  /*ed30*/  HMMA.16816.F32.BF16 R48, R12.reuse, R62, R36 ;  /* 0x0000003e0c30723c */ /* 0x040ff00000041824 */
[C---:B----4-:R-:W-:Y:S08]  /*ed40*/  HMMA.16816.F32.BF16 R36, R12.reuse, R76, R32 ;  /* 0x0000004c0c24723c */ /* 0x050ff00000041820 */
[C---:B------:R-:W-:Y:S01]  /*ed50*/  HMMA.16816.F32.BF16 R32, R12.reuse, R78, R40 ;  /* 0x0000004e0c20723c */ /* 0x040fe20000041828 */
[----:B------:R-:W4:Y:S07]  /*ed60*/  LDSM.16.M88.4 R76, [R190+0x8900] ;  /* 0x00890000be4c783b */ /* 0x000f2e0000000200 */
[----:B------:R-:W-:Y:S08]  /*ed70*/  HMMA.16816.F32.BF16 R16, R12, R88, R52 ;  /* 0x000000580c10723c */ /* 0x000ff00000041834 */
[----:B-1----:R-:W-:Y:S08]  /*ed80*/  HMMA.16816.F32.BF16 R44, R20, R96, R44 ;  /* 0x00000060142c723c */ /* 0x002ff0000004182c */
[----:B------:R-:W-:Y:S01]  /*ed90*/  HMMA.16816.F32.BF16 R40, R12, R90, R24 ;  /* 0x0000005a0c28723c */ /* 0x000fe20000041818 */
[----:B------:R-:W-:Y:S04]  /*eda0*/  LDSM.16.M88.4 R24, [R191+0x14100] ;  /* 0x01410000bf18783b */ /* 0x000fe80000000200 */
[----:B------:R-:W1:Y:S03]  /*edb0*/  LDSM.16.M88.4 R88, [R184+0xa100] ;  /* 0x00a10000b858783b */ /* 0x000e660000000200 */
[----:B------:R-:W-:Y:S01]  /*edc0*/  HMMA.16816.F32.BF16 R12, R20, R98, R64 ;  /* 0x00000062140c723c */ /* 0x000fe20000041840 */
[----:B------:R-:W-:Y:S04]  /*edd0*/  LDSM.16.M88.4 R96, [R189+0x3000] ;  /* 0x00300000bd60783b */ /* 0x000fe80000000200 */
[----:B------:R-:W-:Y:S03]  /*ede0*/  LDSM.16.M88.4 R64, [R189+0x3800] ;  /* 0x00380000bd40783b */ /* 0x000fe60000000200 */
[C---:B------:R-:W-:Y:S08]  /*edf0*/  HMMA.16816.F32.BF16 R60, R8.reuse, R68, R56 ;  /* 0x00000044083c723c */ /* 0x040ff00000041838 */
[C---:B------:R-:W-:Y:S08]  /*ee00*/  HMMA.16816.F32.BF16 R56, R8.reuse, R70, R48 ;  /* 0x000000460838723c */ /* 0x040ff00000041830 */
[C---:B--2---:R-:W-:Y:S08]  /*ee10*/  HMMA.16816.F32.BF16 R52, R8.reuse, R72, R36 ;  /* 0x000000480834723c */ /* 0x044ff00000041824 */
[C---:B------:R-:W-:Y:S01]  /*ee20*/  HMMA.16816.F32.BF16 R48, R8.reuse, R74, R32 ;  /* 0x0000004a0830723c */ /* 0x040fe20000041820 */
[----:B------:R-:W2:Y:S07]  /*ee30*/  LDSM.16.M88.4 R72, [R189+0x2800] ;  /* 0x00280000bd48783b */ /* 0x000eae0000000200 */
[----:B------:R-:W-:Y:S01]  /*ee40*/  HMMA.16816.F32.BF16 R32, R8, R84, R16 ;  /* 0x000000540820723c */ /* 0x000fe20000041810 */
[----:B------:R-:W1:Y:S07]  /*ee50*/  LDSM.16.M88.4 R16, [R192+0x14100] ;  /* 0x01410000c010783b */ /* 0x000e6e0000000200 */
[----:B---3--:R-:W-:Y:S08]  /*ee60*/  HMMA.16816.F32.BF16 R36, R28, R104, R44 ;  /* 0x000000681c24723c */ /* 0x008ff0000004182c */
[----:B------:R-:W-:Y:S01]  /*ee70*/  HMMA.16816.F32.BF16 R40, R8, R86, R40 ;  /* 0x000000560828723c */ /* 0x000fe20000041828 */
[----:B------:R-:W-:Y:S07]  /*ee80*/  LDSM.16.M88.4 R84, [R195+0x4800] ;  /* 0x00480000c354783b */ /* 0x000fee0000000200 */
[----:B------:R-:W-:Y:S01]  /*ee90*/  HMMA.16816.F32.BF16 R8, R28, R106, R12 ;  /* 0x0000006a1c08723c */ /* 0x000fe2000004180c */
[----:B------:R-:W-:Y:S07]  /*eea0*/  LDSM.16.M88.4 R12, [R194+0x14100] ;  /* 0x01410000c20c783b */ /* 0x000fee0000000200 */
[C---:B----4-:R-:W-:Y:S08]  /*eeb0*/  HMMA.16816.F32.BF16 R44, R20.reuse, R76, R60 ;  /* 0x0000004c142c723c */ /* 0x050ff0000004183c */
[C---:B------:R-:W-:Y:S08]  /*eec0*/  HMMA.16816.F32.BF16 R52, R20.reuse, R80, R52 ;  /* 0x000000501434723c */ /* 0x040ff00000041834 */
[C---:B------:R-:W-:Y:S01]  /*eed0*/  HMMA.16816.F32.BF16 R68, R20.reuse, R82, R48 ;  /* 0x000000521444723c */ /* 0x040fe20000041830 */
[----:B------:R-:W3:Y:S04]  /*eee0*/  LDSM.16.M88.4 R80, [R184+0xa900] ;  /* 0x00a90000b850783b */ /* 0x000ee80000000200 */
[----:B------:R-:W-:Y:S03]  /*eef0*/  LDSM.16.M88.4 R48, [R184+0xb100] ;  /* 0x00b10000b830783b */ /* 0x000fe60000000200 */
[C---:B------:R-:W-:Y:S08]  /*ef00*/  HMMA.16816.F32.BF16 R56, R20.reuse, R78, R56 ;  /* 0x0000004e1438723c */ /* 0x040ff00000041838 */
[----:B------:R-:W-:Y:S08]  /*ef10*/  HMMA.16816.F32.BF16 R76, R20, R92, R32 ;  /* 0x0000005c144c723c */ /* 0x000ff00000041820 */
[----:B-1----:R-:W-:Y:S08]  /*ef20*/  HMMA.16816.F32.BF16 R32, R24, R88, R36 ;  /* 0x000000581820723c */ /* 0x002ff00000041824 */
[----:B------:R-:W-:Y:S01]  /*ef30*/  HMMA.16816.F32.BF16 R40, R20, R94, R40 ;  /* 0x0000005e1428723c */ /* 0x000fe20000041828 */
[----:B------:R-:W1:Y:S07]  /*ef40*/  LDSM.16.M88.4 R92, [R190+0xa100] ;  /* 0x00a10000be5c783b */ /* 0x000e6e0000000200 */
[----:B------:R-:W-:Y:S01]  /*ef50*/  HMMA.16816.F32.BF16 R20, R24, R90, R8 ;  /* 0x0000005a1814723c */ /* 0x000fe20000041808 */
[----:B------:R-:W-:Y:S04]  /*ef60*/  LDSM.16.M88.4 R8, [R193+0x14100] ;  /* 0x01410000c108783b */ /* 0x000fe80000000200 */
[----:B------:R-:W-:Y:S03]  /*ef70*/  LDSM.16.M88.4 R88, [R184+0xb900] ;  /* 0x00b90000b858783b */ /* 0x000fe60000000200 */
[----:B--2---:R-:W-:Y:S08]  /*ef80*/  HMMA.16816.F32.BF16 R36, R28, R72, R44 ;  /* 0x000000481c24723c */ /* 0x004ff0000004182c */
[----:B------:R-:W-:Y:S08]  /*ef90*/  HMMA.16816.F32.BF16 R32, R16, R100, R32 ;  /* 0x000000641020723c */ /* 0x000ff00000041820 */
[C---:B------:R-:W-:Y:S08]  /*efa0*/  HMMA.16816.F32.BF16 R60, R28.reuse, R74, R56 ;  /* 0x0000004a1c3c723c */ /* 0x040ff00000041838 */
[C---:B------:R-:W-:Y:S08]  /*efb0*/  HMMA.16816.F32.BF16 R52, R28.reuse, R96, R52 ;  /* 0x000000601c34723c */ /* 0x040ff00000041834 */
[----:B------:R-:W-:Y:S01]  /*efc0*/  HMMA.16816.F32.BF16 R44, R28, R98, R68 ;  /* 0x000000621c2c723c */ /* 0x000fe20000041844 */
[----:B------:R-:W2:Y:S04]  /*efd0*/  LDSM.16.M88.4 R96, [R189+0x4000] ;  /* 0x00400000bd60783b */ /* 0x000ea80000000200 */
[----:B------:R-:W-:Y:S03]  /*efe0*/  LDSM.16.M88.4 R68, [R195+0x5000] ;  /* 0x00500000c344783b */ /* 0x000fe60000000200 */
[----:B------:R-:W-:Y:S08]  /*eff0*/  HMMA.16816.F32.BF16 R20, R16, R102, R20 ;  /* 0x000000661014723c */ /* 0x000ff00000041814 */
[----:B---3--:R-:W-:Y:S08]  /*f000*/  HMMA.16816.F32.BF16 R36, R24, R80, R36 ;  /* 0x000000501824723c */ /* 0x008ff00000041824 */
[C---:B------:R-:W-:Y:S01]  /*f010*/  HMMA.16816.F32.BF16 R56, R28.reuse, R64, R76 ;  /* 0x000000401c38723c */ /* 0x040fe2000004184c */
[----:B------:R-:W3:Y:S07]  /*f020*/  LDSM.16.M88.4 R76, [R190+0xa900] ;  /* 0x00a90000be4c783b */ /* 0x000eee0000000200 */
[----:B------:R-:W-:Y:S08]  /*f030*/  HMMA.16816.F32.BF16 R72, R28, R66, R40 ;  /* 0x000000421c48723c */ /* 0x000ff00000041828 */
[----:B-1----:R-:W-:Y:S08]  /*f040*/  HMMA.16816.F32.BF16 R28, R12, R92, R32 ;  /* 0x0000005c0c1c723c */ /* 0x002ff00000041820 */
[----:B------:R-:W-:Y:S01]  /*f050*/  HMMA.16816.F32.BF16 R32, R24, R82, R60 ;  /* 0x000000521820723c */ /* 0x000fe2000004183c */
[----:B------:R-:W-:Y:S07]  /*f060*/  LDSM.16.M88.4 R60, [R195+0x5800] ;  /* 0x00580000c33c783b */ /* 0x000fee0000000200 */
[----:B------:R-:W-:Y:S08]  /*f070*/  HMMA.16816.F32.BF16 R20, R12, R94, R20 ;  /* 0x0000005e0c14723c */ /* 0x000ff00000041814 */
[----:B------:R-:W-:Y:S08]  /*f080*/  HMMA.16816.F32.BF16 R36, R16, R84, R36 ;  /* 0x000000541024723c */ /* 0x000ff00000041824 */
[C---:B------:R-:W-:Y:S01]  /*f090*/  HMMA.16816.F32.BF16 R40, R24.reuse, R50, R44 ;  /* 0x000000321828723c */ /* 0x040fe2000004182c */
[----:B------:R-:W1:Y:S07]  /*f0a0*/  LDSM.16.M88.4 R44, [R189+0x4800] ;  /* 0x00480000bd2c783b */ /* 0x000e6e0000000200 */
[----:B------:R-:W-:Y:S08]  /*f0b0*/  HMMA.16816.F32.BF16 R52, R24, R48, R52 ;  /* 0x000000301834723c */ /* 0x000ff00000041834 */
[----:B--2---:R-:W-:Y:S08]  /*f0c0*/  HMMA.16816.F32.BF16 R48, R8, R96, R28 ;  /* 0x000000600830723c */ /* 0x004ff0000004181c */
[----:B------:R-:W-:Y:S08]  /*f0d0*/  HMMA.16816.F32.BF16 R32, R16, R86, R32 ;  /* 0x000000561020723c */ /* 0x000ff00000041820 */
[----:B------:R-:W-:Y:S08]  /*f0e0*/  HMMA.16816.F32.BF16 R20, R8, R98, R20 ;  /* 0x000000620814723c */ /* 0x000ff00000041814 */
[----:B---3--:R-:W-:Y:S01]  /*f0f0*/  HMMA.16816.F32.BF16 R28, R12, R76, R36 ;  /* 0x0000004c0c1c723c */ /* 0x008fe20000041824 */
[----:B------:R-:W-:-:S02]  /*f100*/  FMUL.FTZ R0, R48, c[0x0][0x320] ;  /* 0x0000c80030007a20 */ /* 0x000fc40000410000 */
[----:B------:R-:W-:-:S05]  /*f110*/  FMUL.FTZ R49, R49, c[0x0][0x320] ;  /* 0x0000c80031317a20 */ /* 0x000fca0000410000 */
[C---:B------:R-:W-:Y:S08]  /*f120*/  HMMA.16816.F32.BF16 R64, R24.reuse, R88, R56 ;  /* 0x000000581840723c */ /* 0x040ff00000041838 */
[----:B------:R-:W-:Y:S01]  /*f130*/  HMMA.16816.F32.BF16 R56, R24, R90, R72 ;  /* 0x0000005a1838723c */ /* 0x000fe20000041848 */
[----:B------:R2:W3:Y:S07]  /*f140*/  MUFU.TANH R73, R0 ;  /* 0x0000000000497308 */ /* 0x0004ee0000002400 */
[----:B------:R-:W-:Y:S01]  /*f150*/  HMMA.16816.F32.BF16 R24, R12, R78, R32 ;  /* 0x0000004e0c18723c */ /* 0x000fe20000041820 */
[----:B------:R-:W4:Y:S01]  /*f160*/  LDSM.16.M88.4 R32, [R190+0xb100] ;  /* 0x00b10000be20783b */ /* 0x000f220000000200 */
[----:B------:R-:W3:Y:S06]  /*f170*/  MUFU.TANH R72, R49 ;  /* 0x0000003100487308 */ /* 0x000eec0000002400 */
[----:B-1----:R-:W-:Y:S01]  /*f180*/  HMMA.16816.F32.BF16 R36, R8, R44, R28 ;  /* 0x0000002c0824723c */ /* 0x002fe2000004181c */
[----:B--2---:R-:W-:Y:S01]  /*f190*/  FMUL.FTZ R0, R50, c[0x0][0x320] ;  /* 0x0000c80032007a20 */ /* 0x004fe20000410000 */
[----:B------:R-:W1:Y:S03]  /*f1a0*/  LDSM.16.M88.4 R28, [R189+0x5000] ;  /* 0x00500000bd1c783b */ /* 0x000e660000000200 */
[----:B------:R2:W-:Y:S03]  /*f1b0*/  MUFU.TANH R76, R0 ;  /* 0x00000000004c7308 */ /* 0x0005e60000002400 */
[C---:B------:R-:W-:Y:S08]  /*f1c0*/  HMMA.16816.F32.BF16 R64, R16.reuse, R60, R64 ;  /* 0x0000003c1040723c */ /* 0x040ff00000041840 */
[----:B------:R-:W-:Y:S01]  /*f1d0*/  HMMA.16816.F32.BF16 R52, R16, R68, R52 ;  /* 0x000000441034723c */ /* 0x000fe20000041834 */
[----:B--2---:R-:W-:-:S07]  /*f1e0*/  FMUL.FTZ R0, R20, c[0x0][0x320] ;  /* 0x0000c80014007a20 */ /* 0x004fce0000410000 */
[----:B------:R-:W-:Y:S01]  /*f1f0*/  HMMA.16816.F32.BF16 R68, R16, R70, R40 ;  /* 0x000000461044723c */ /* 0x000fe20000041828 */
[----:B------:R2:W1:Y:S01]  /*f200*/  MUFU.TANH R61, R0 ;  /* 0x00000000003d7308 */ /* 0x0004620000002400 */
[----:B------:R-:W-:Y:S02]  /*f210*/  FMUL.FTZ R38, R38, c[0x0][0x320] ;  /* 0x0000c80026267a20 */ /* 0x000fe40000410000 */
[----:B------:R-:W-:-:S04]  /*f220*/  FMUL.FTZ R39, R39, c[0x0][0x320] ;  /* 0x0000c80027277a20 */ /* 0x000fc80000410000 */
[----:B------:R-:W-:Y:S01]  /*f230*/  HMMA.16816.F32.BF16 R40, R8, R46, R24 ;  /* 0x0000002e0828723c */ /* 0x000fe20000041818 */
[----:B------:R-:W3:Y:S01]  /*f240*/  LDSM.16.M88.4 R44, [R190+0xb900] ;  /* 0x00b90000be2c783b */ /* 0x000ee20000000200 */
[----:B------:R-:W-:Y:S06]  /*f250*/  MUFU.TANH R38, R38 ;  /* 0x0000002600267308 */ /* 0x000fec0000002400 */
[----:B----4-:R-:W-:Y:S01]  /*f260*/  HMMA.16816.F32.BF16 R24, R12, R32, R52 ;  /* 0x000000200c18723c */ /* 0x010fe20000041834 */
[----:B--2---:R-:W-:Y:S01]  /*f270*/  FMUL.FTZ R0, R21, c[0x0][0x320] ;  /* 0x0000c80015007a20 */ /* 0x004fe20000410000 */
[----:B------:R-:W2:Y:S01]  /*f280*/  LDSM.16.M88.4 R52, [R189+0x5800] ;  /* 0x00580000bd34783b */ /* 0x000ea20000000200 */
[----:B------:R-:W-:Y:S01]  /*f290*/  MUFU.TANH R39, R39 ;  /* 0x0000002700277308 */ /* 0x000fe20000002400 */
[----:B------:R-:W-:-:S07]  /*f2a0*/  DEPBAR.LE SB0, 0x0 ;  /* 0x000080000000791a */ /* 0x000fce0000000000 */
[----:B------:R4:W2:Y:S05]  /*f2b0*/  MUFU.TANH R60, R0 ;  /* 0x00000000003c7308 */ /* 0x0008aa0000002400 */
[----:B------:R-:W-:-:S06]  /*f2c0*/  FMUL.FTZ R41, R41, c[0x0][0x320] ;  /* 0x0000c80029297a20 */ /* 0x000fcc0000410000 */
[----:B------:R-:W-:Y:S02]  /*f2d0*/  MUFU.TANH R41, R41 ;  /* 0x0000002900297308 */ /* 0x000fe40000002400 */
[----:B-1----:R-:W-:Y:S01]  /*f2e0*/  HMMA.16816.F32.BF16 R24, R8, R28, R24 ;  /* 0x0000001c0818723c */ /* 0x002fe20000041818 */
[----:B----4-:R-:W-:-:S05]  /*f2f0*/  FMUL.FTZ R0, R23, c[0x0][0x320] ;  /* 0x0000c80017007a20 */ /* 0x010fca0000410000 */
[----:B------:R1:W-:Y:S02]  /*f300*/  MUFU.TANH R75, R0 ;  /* 0x00000000004b7308 */ /* 0x0003e40000002400 */
[----:B-1----:R-:W-:Y:S02]  /*f310*/  FMUL.FTZ R0, R51, c[0x0][0x320] ;  /* 0x0000c80033007a20 */ /* 0x002fe40000410000 */
[----:B------:R-:W-:Y:S04]  /*f320*/  HMMA.16816.F32.BF16 R48, R16, R62, R56 ;  /* 0x0000003e1030723c */ /* 0x000fe80000041838 */
[----:B------:R1:W-:Y:S03]  /*f330*/  MUFU.TANH R74, R0 ;  /* 0x00000000004a7308 */ /* 0x0003e60000002400 */
[----:B------:R-:W-:-:S02]  /*f340*/  IMAD.IADD R17, R111, 0x1, -R6 ;  /* 0x000000016f117824 */ /* 0x000fc400078e0a06 */
[----:B-1----:R-:W-:Y:S02]  /*f350*/  FMUL.FTZ R0, R22, c[0x0][0x320] ;  /* 0x0000c80016007a20 */ /* 0x002fe40000410000 */
[C---:B------:R-:W-:Y:S02]  /*f360*/  HMMA.16816.F32.BF16 R20, R12.reuse, R34, R68 ;  /* 0x000000220c14723c */ /* 0x040fe40000041844 */
[----:B------:R1:W-:Y:S06]  /*f370*/  MUFU.TANH R62, R0 ;  /* 0x00000000003e7308 */ /* 0x0003ec0000002400 */
[----:B---3--:R-:W-:Y:S01]  /*f380*/  HMMA.16816.F32.BF16 R32, R12, R44, R64 ;  /* 0x0000002c0c20723c */ /* 0x008fe20000041840 */
[----:B-1----:R-:W-:-:S04]  /*f390*/  FMUL.FTZ R0, R36, c[0x0][0x320] ;  /* 0x0000c80024007a20 */ /* 0x002fc80000410000 */
[----:B------:R1:W3:Y:S11]  /*f3a0*/  MUFU.TANH R56, R0 ;  /* 0x0000000000387308 */ /* 0x0002f60000002400 */
[C---:B------:R-:W-:Y:S08]  /*f3b0*/  HMMA.16816.F32.BF16 R28, R8.reuse, R30, R20 ;  /* 0x0000001e081c723c */ /* 0x040ff00000041814 */
[----:B--2---:R-:W-:Y:S01]  /*f3c0*/  HMMA.16816.F32.BF16 R20, R8, R52, R32 ;  /* 0x000000340814723c */ /* 0x004fe20000041820 */
[----:B-1----:R-:W-:-:S04]  /*f3d0*/  FMUL.FTZ R0, R37, c[0x0][0x320] ;  /* 0x0000c80025007a20 */ /* 0x002fc80000410000 */
[----:B------:R1:W2:Y:S11]  /*f3e0*/  MUFU.TANH R37, R0 ;  /* 0x0000000000257308 */ /* 0x0002b60000002400 */
[----:B------:R-:W-:-:S02]  /*f3f0*/  FMUL.FTZ R28, R28, c[0x0][0x320] ;  /* 0x0000c8001c1c7a20 */ /* 0x000fc40000410000 */
[----:B------:R-:W-:-:S04]  /*f400*/  FMUL.FTZ R29, R29, c[0x0][0x320] ;  /* 0x0000c8001d1d7a20 */ /* 0x000fc80000410000 */
[----:B------:R-:W-:Y:S02]  /*f410*/  MUFU.TANH R28, R28 ;  /* 0x0000001c001c7308 */ /* 0x000fe40000002400 */
[----:B------:R-:W-:Y:S02]  /*f420*/  FMUL.FTZ R22, R22, c[0x0][0x320] ;  /* 0x0000c80016167a20 */ /* 0x000fe40000410000 */
[----:B-1----:R-:W-:Y:S01]  /*f430*/  IMAD.IADD R0, R162, 0x1, -R5 ;  /* 0x00000001a2007824 */ /* 0x002fe200078e0a05 */
[----:B------:R-:W-:Y:S01]  /*f440*/  LOP3.LUT R5, R7, 0xfffffffc, RZ, 0xc0, !PT ;  /* 0xfffffffc07057812 */ /* 0x000fe200078ec0ff */
[----:B------:R-:W-:Y:S02]  /*f450*/  FMUL.FTZ R7, R40, c[0x0][0x320] ;  /* 0x0000c80028077a20 */ /* 0x000fe40000410000 */
[----:B------:R-:W-:Y:S01]  /*f460*/  MUFU.TANH R29, R29 ;  /* 0x0000001d001d7308 */ /* 0x000fe20000002400 */
[----:B------:R-:W-:Y:S01]  /*f470*/  SHF.R.S32.HI R16, RZ, 0x1f, R0 ;  /* 0x0000001fff107819 */ /* 0x000fe20000011400 */
[----:B------:R-:W-:-:S02]  /*f480*/  IMAD.IADD R5, R162, 0x1, -R5 ;  /* 0x00000001a2057824 */ /* 0x000fc400078e0a05 */
[----:B------:R-:W-:Y:S01]  /*f490*/  FMUL.FTZ R23, R23, c[0x0][0x320] ;  /* 0x0000c80017177a20 */ /* 0x000fe20000410000 */
[----:B------:R-:W-:Y:S02]  /*f4a0*/  LEA.HI R6, R16, R0, RZ, 0x2 ;  /* 0x0000000010067211 */ /* 0x000fe400078f10ff */
[----:B------:R-:W-:Y:S01]  /*f4b0*/  LEA.HI R16, R5, R5, RZ, 0x1 ;  /* 0x0000000505107211 */ /* 0x000fe200078f08ff */
[----:B------:R1:W4:Y:S03]  /*f4c0*/  MUFU.TANH R36, R7 ;  /* 0x0000000700247308 */ /* 0x0003260000002400 */
[----:B------:R-:W-:-:S05]  /*f4d0*/  LOP3.LUT R16, R16, 0x1ffffffe, RZ, 0xc0, !PT ;  /* 0x1ffffffe10107812 */ /* 0x000fca00078ec0ff */
[----:B------:R-:W-:Y:S02]  /*f4e0*/  IMAD.IADD R5, R5, 0x1, -R16 ;  /* 0x0000000105057824 */ /* 0x000fe400078e0a10 */
[----:B------:R-:W-:-:S04]  /*f4f0*/  FMUL.FTZ R16, R42, c[0x0][0x320] ;  /* 0x0000c8002a107a20 */ /* 0x000fc80000410000 */
[----:B------:R2:W-:Y:S01]  /*f500*/  MUFU.TANH R58, R16 ;  /* 0x00000010003a7308 */ /* 0x0005e20000002400 */
[----:B-1----:R-:W-:-:S05]  /*f510*/  LEA.HI.SX32 R7, R6, R244, 0x1e ;  /* 0x000000f406077211 */ /* 0x002fca00078ff2ff */
[----:B------:R-:W-:-:S04]  /*f520*/  IMAD R7, R17, 0x10, R7 ;  /* 0x0000001011077824 */ /* 0x000fc800078e0207 */
[----:B------:R-:W-:-:S04]  /*f530*/  IMAD R238, R5, 0x8, R7 ;  /* 0x0000000805ee7824 */ /* 0x000fc800078e0207 */
[----:B------:R-:W-:Y:S01]  /*f540*/  @P4 IMAD.HI.U32 R7, R238, c[0x0][0x2c8], RZ ;  /* 0x0000b200ee074a27 */ /* 0x000fe200078e00ff */
[----:B--2---:R-:W-:Y:S03]  /*f550*/  HMMA.16816.F32.BF16 R16, R12, R46, R48 ;  /* 0x0000002e0c10723c */ /* 0x004fe60000041830 */
[----:B------:R-:W-:Y:S01]  /*f560*/  IMAD.MOV.U32 R5, RZ, RZ, R238 ;  /* 0x000000ffff057224 */ /* 0x000fe200078e00ee */
[----:B------:R-:W-:-:S03]  /*f570*/  @P4 SHF.R.U32.HI R5, RZ, c[0x0][0x2cc], R7 ;  /* 0x0000b300ff054a19 */ /* 0x000fc60000011607 */
[----:B------:R-:W-:Y:S02]  /*f580*/  IMAD.MOV.U32 R14, RZ, RZ, -0x40 ;  /* 0xffffffc0ff0e7424 */ /* 0x000fe400078e00ff */
[----:B------:R-:W1:Y:S01]  /*f590*/  SHFL.IDX PT, R12, R5, RZ, 0x1c1f ;  /* 0x001c1fff050c7589 */ /* 0x000e6200000e0000 */
[----:B------:R-:W-:-:S03]  /*f5a0*/  FMUL.FTZ R13, R43, c[0x0][0x320] ;  /* 0x0000c8002b0d7a20 */ /* 0x000fc60000410000 */
[----:B------:R2:W1:Y:S01]  /*f5b0*/  SHFL.IDX PT, R7, R5, 0x1, 0x1c1f ;  /* 0x003c1f0005077f89 */ /* 0x00046200000e0000 */
[----:B------:R-:W-:Y:S10]  /*f5c0*/  MUFU.TANH R57, R13 ;  /* 0x0000000d00397308 */ /* 0x000ff40000002400 */
[----:B------:R-:W-:Y:S07]  /*f5d0*/  HMMA.16816.F32.BF16 R8, R8, R54, R16 ;  /* 0x000000360808723c */ /* 0x000fee0000041810 */
[----:B------:R-:W-:Y:S01]  /*f5e0*/  FMUL.FTZ R18, R27, c[0x0][0x320] ;  /* 0x0000c8001b127a20 */ /* 0x000fe20000410000 */
[----:B--2---:R-:W-:Y:S01]  /*f5f0*/  LOP3.LUT R5, R6, 0x7ffffffc, RZ, 0xc0, !PT ;  /* 0x7ffffffc06057812 */ /* 0x004fe200078ec0ff */
[----:B------:R-:W-:-:S04]  /*f600*/  FMUL.FTZ R6, R24, c[0x0][0x320] ;  /* 0x0000c80018067a20 */ /* 0x000fc80000410000 */
[----:B------:R-:W-:Y:S01]  /*f610*/  IMAD.IADD R5, R0, 0x1, -R5 ;  /* 0x0000000100057824 */ /* 0x000fe200078e0a05 */
[----:B------:R2:W1:Y:S01]  /*f620*/  MUFU.TANH R24, R6 ;  /* 0x0000000600187308 */ /* 0x0004620000002400 */
[----:B------:R-:W-:Y:S02]  /*f630*/  IMAD R0, R109, R14, 0x1 ;  /* 0x000000016d007424 */ /* 0x000fe400078e020e */
[----:B------:R-:W-:-:S07]  /*f640*/  IMAD.SHL.U32 R239, R5, 0x2, RZ ;  /* 0x0000000205ef7824 */ /* 0x000fce00078e00ff */
[----:B------:R-:W-:Y:S01]  /*f650*/  FMUL.FTZ R8, R8, c[0x0][0x320] ;  /* 0x0000c80008087a20 */ /* 0x000fe20000410000 */
[----:B------:R-:W-:Y:S01]  /*f660*/  IADD3 R0, -R239, R0, R232 ;  /* 0x00000000ef007210 */ /* 0x000fe20007ffe1e8 */
[----:B------:R-:W-:-:S04]  /*f670*/  FMUL.FTZ R9, R9, c[0x0][0x320] ;  /* 0x0000c80009097a20 */ /* 0x000fc80000410000 */
[----:B------:R-:W-:Y:S01]  /*f680*/  MUFU.TANH R8, R8 ;  /* 0x0000000800087308 */ /* 0x000fe20000002400 */
[----:B------:R-:W-:Y:S02]  /*f690*/  IMAD.IADD R0, R0, 0x1, -R242 ;  /* 0x0000000100007824 */ /* 0x000fe400078e0af2 */
[----:B--2---:R-:W-:Y:S02]  /*f6a0*/  IMAD.IADD R6, R108, 0x1, -R239 ;  /* 0x000000016c067824 */ /* 0x004fe400078e0aef */
[C---:B-1----:R-:W-:Y:S02]  /*f6b0*/  IMAD.IADD R5, R0.reuse, 0x1, R12 ;  /* 0x0000000100057824 */ /* 0x042fe400078e020c */
[----:B------:R-:W-:Y:S01]  /*f6c0*/  IMAD.IADD R0, R0, 0x1, R7 ;  /* 0x0000000100007824 */ /* 0x000fe200078e0207 */
[----:B------:R-:W-:Y:S01]  /*f6d0*/  MUFU.TANH R9, R9 ;  /* 0x0000000900097308 */ /* 0x000fe20000002400 */
[----:B------:R-:W-:Y:S01]  /*f6e0*/  FMUL.FTZ R7, R25, c[0x0][0x320] ;  /* 0x0000c80019077a20 */ /* 0x000fe20000410000 */
[----:B------:R-:W-:-:S02]  /*f6f0*/  IMNMX R5, R6, R5, PT ;  /* 0x0000000506057217 */ /* 0x000fc40003800200 */
[----:B------:R-:W-:Y:S01]  /*f700*/  IMNMX R0, R6, R0, PT ;  /* 0x0000000006007217 */ /* 0x000fe20003800200 */
[----:B------:R-:W-:Y:S01]  /*f710*/  FMUL.FTZ R6, R20, c[0x0][0x320] ;  /* 0x0000c80014067a20 */ /* 0x000fe20000410000 */
[----:B------:R-:W-:Y:S01]  /*f720*/  BAR.SYNC.DEFER_BLOCKING 0x0 ;  /* 0x0000000000007b1d */ /* 0x000fe20000010000 */
[C---:B------:R-:W-:Y:S01]  /*f730*/  ISETP.GT.AND P0, PT, R5.reuse, RZ, PT ;  /* 0x000000ff0500720c */ /* 0x040fe20003f04270 */
[----:B------:R-:W-:Y:S01]  /*f740*/  FMUL.FTZ R20, R10, c[0x0][0x320] ;  /* 0x0000c8000a147a20 */ /* 0x000fe20000410000 */
[C---:B------:R-:W-:Y:S02]  /*f750*/  ISETP.GT.AND P1, PT, R5.reuse, 0x1, PT ;  /* 0x000000010500780c */ /* 0x040fe40003f24270 */
[----:B------:R-:W-:Y:S01]  /*f760*/  ISETP.GT.AND P2, PT, R5, 0x8, PT ;  /* 0x000000080500780c */ /* 0x000fe20003f44270 */
[----:B------:R-:W1:Y:S01]  /*f770*/  MUFU.TANH R7, R7 ;  /* 0x0000000700077308 */ /* 0x000e620000002400 */
[----:B------:R-:W-:Y:S02]  /*f780*/  FSEL R13, R73, -INF , P0 ;  /* 0xff800000490d7808 */ /* 0x000fe40000000000 */
[----:B------:R-:W-:-:S02]  /*f790*/  FSEL R15, R72, -INF , P1 ;  /* 0xff800000480f7808 */ /* 0x000fc40000800000 */
[----:B------:R-:W-:Y:S02]  /*f7a0*/  ISETP.GT.AND P0, PT, R5, 0x9, PT ;  /* 0x000000090500780c */ /* 0x000fe40003f04270 */
[----:B------:R-:W-:Y:S01]  /*f7b0*/  FSEL R16, R61, -INF , P2 ;  /* 0xff8000003d107808 */ /* 0x000fe20001000000 */
[----:B------:R2:W1:Y:S01]  /*f7c0*/  MUFU.TANH R12, R6 ;  /* 0x00000006000c7308 */ /* 0x0004620000002400 */
[C---:B------:R-:W-:Y:S02]  /*f7d0*/  ISETP.GT.AND P1, PT, R5.reuse, 0x10, PT ;  /* 0x000000100500780c */ /* 0x040fe40003f24270 */
[----:B------:R-:W-:Y:S02]  /*f7e0*/  ISETP.GT.AND P2, PT, R5, 0x11, PT ;  /* 0x000000110500780c */ /* 0x000fe40003f44270 */
[----:B------:R-:W-:Y:S02]  /*f7f0*/  FMNMX.FTZ R101, R13, R15, !PT ;  /* 0x0000000f0d657209 */ /* 0x000fe40007810000 */
[----:B------:R-:W-:Y:S01]  /*f800*/  FSEL R17, R60, -INF , P0 ;  /* 0xff8000003c117808 */ /* 0x000fe20000000000 */
[----:B------:R-:W-:Y:S01]  /*f810*/  MUFU.TANH R10, R23 ;  /* 0x00000017000a7308 */ /* 0x000fe20000002400 */
[----:B------:R-:W-:-:S02]  /*f820*/  ISETP.GT.AND P0, PT, R5, 0x18, PT ;  /* 0x000000180500780c */ /* 0x000fc40003f04270 */
[----:B---3--:R-:W-:Y:S02]  /*f830*/  FSEL R46, R56, -INF , P1 ;  /* 0xff800000382e7808 */ /* 0x008fe40000800000 */
[----:B------:R-:W-:Y:S02]  /*f840*/  FSEL R45, R37, -INF , P2 ;  /* 0xff800000252d7808 */ /* 0x000fe40001000000 */
[----:B------:R-:W-:Y:S01]  /*f850*/  ISETP.GT.AND P1, PT, R5, 0x19, PT ;  /* 0x000000190500780c */ /* 0x000fe20003f24270 */
[----:B--2---:R-:W-:Y:S01]  /*f860*/  FMUL.FTZ R6, R21, c[0x0][0x320] ;  /* 0x0000c80015067a20 */ /* 0x004fe20000410000 */
[----:B------:R-:W-:Y:S01]  /*f870*/  ISETP.GT.AND P2, PT, R5, 0x20, PT ;  /* 0x000000200500780c */ /* 0x000fe20003f44270 */
[----:B------:R-:W-:Y:S01]  /*f880*/  FMUL.FTZ R21, R11, c[0x0][0x320] ;  /* 0x0000c8000b157a20 */ /* 0x000fe20000410000 */
[----:B------:R-:W-:Y:S01]  /*f890*/  FMNMX.FTZ R101, R16, R101, !PT ;  /* 0x0000006510657209 */ /* 0x000fe20007810000 */
[----:B------:R2:W3:Y:S01]  /*f8a0*/  MUFU.TANH R14, R6 ;  /* 0x00000006000e7308 */ /* 0x0004e20000002400 */
[----:B----4-:R-:W-:-:S02]  /*f8b0*/  FSEL R47, R36, -INF , P0 ;  /* 0xff800000242f7808 */ /* 0x010fc40000000000 */
[----:B------:R-:W-:Y:S02]  /*f8c0*/  ISETP.GT.AND P0, PT, R5, 0x21, PT ;  /* 0x000000210500780c */ /* 0x000fe40003f04270 */
[----:B------:R-:W-:Y:S02]  /*f8d0*/  FSEL R59, R41, -INF , P1 ;  /* 0xff800000293b7808 */ /* 0x000fe40000800000 */
[----:B------:R-:W-:Y:S01]  /*f8e0*/  FSEL R151, R24, -INF , P2 ;  /* 0xff80000018977808 */ /* 0x000fe20001000000 */
[----:B------:R-:W-:Y:S01]  /*f8f0*/  MUFU.TANH R11, R22 ;  /* 0x00000016000b7308 */ /* 0x000fe20000002400 */
[C---:B------:R-:W-:Y:S02]  /*f900*/  ISETP.GT.AND P1, PT, R5.reuse, 0x28, PT ;  /* 0x000000280500780c */ /* 0x040fe40003f24270 */
[----:B------:R-:W-:Y:S02]  /*f910*/  ISETP.GT.AND P2, PT, R5, 0x29, PT ;  /* 0x000000290500780c */ /* 0x000fe40003f44270 */
[----:B------:R-:W-:-:S02]  /*f920*/  FMNMX.FTZ R101, R17, R101, !PT ;  /* 0x0000006511657209 */ /* 0x000fc40007810000 */
[----:B-1----:R-:W-:Y:S01]  /*f930*/  FSEL R150, R7, -INF , P0 ;  /* 0xff80000007967808 */ /* 0x002fe20000000000 */
[----:B------:R-:W-:Y:S01]  /*f940*/  FMUL.FTZ R7, R26, c[0x0][0x320] ;  /* 0x0000c8001a077a20 */ /* 0x000fe20000410000 */
[----:B------:R-:W-:Y:S01]  /*f950*/  ISETP.GT.AND P0, PT, R5, 0x30, PT ;  /* 0x000000300500780c */ /* 0x000fe20003f04270 */
[----:B--2---:R-:W-:Y:S01]  /*f960*/  FMUL.FTZ R6, R30, c[0x0][0x320] ;  /* 0x0000c8001e067a20 */ /* 0x004fe20000410000 */
[----:B------:R-:W-:Y:S02]  /*f970*/  FSEL R156, R28, -INF , P1 ;  /* 0xff8000001c9c7808 */ /* 0x000fe40000800000 */
[----:B------:R-:W-:Y:S01]  /*f980*/  FSEL R157, R29, -INF , P2 ;  /* 0xff8000001d9d7808 */ /* 0x000fe20001000000 */
[----:B------:R-:W1:Y:S01]  /*f990*/  MUFU.TANH R7, R7 ;  /* 0x0000000700077308 */ /* 0x000e620000002400 */
[----:B------:R-:W-:Y:S02]  /*f9a0*/  FMNMX.FTZ R101, R46, R101, !PT ;  /* 0x000000652e657209 */ /* 0x000fe40007810000 */
[----:B------:R-:W-:-:S02]  /*f9b0*/  ISETP.GT.AND P1, PT, R5, 0x31, PT ;  /* 0x000000310500780c */ /* 0x000fc40003f24270 */
[----:B------:R-:W-:Y:S02]  /*f9c0*/  ISETP.GT.AND P2, PT, R5, 0x38, PT ;  /* 0x000000380500780c */ /* 0x000fe40003f44270 */
[----:B------:R-:W-:Y:S01]  /*f9d0*/  FSEL R214, R12, -INF , P0 ;  /* 0xff8000000cd67808 */ /* 0x000fe20000000000 */
[----:B------:R-:W-:Y:S01]  /*f9e0*/  MUFU.TANH R24, R6 ;  /* 0x0000000600187308 */ /* 0x000fe20000002400 */
[----:B------:R-:W-:Y:S02]  /*f9f0*/  FMNMX.FTZ R101, R45, R101, !PT ;  /* 0x000000652d657209 */ /* 0x000fe40007810000 */
[----:B------:R-:W-:Y:S01]  /*fa00*/  ISETP.GT.AND P0, PT, R5, 0x39, PT ;  /* 0x000000390500780c */ /* 0x000fe20003f04270 */
[----:B------:R-:W-:Y:S01]  /*fa10*/  FMUL.FTZ R5, R31, c[0x0][0x320] ;  /* 0x0000c8001f057a20 */ /* 0x000fe20000410000 */
[----:B---3--:R-:W-:Y:S02]  /*fa20*/  FSEL R212, R14, -INF , P1 ;  /* 0xff8000000ed47808 */ /* 0x008fe40000800000 */
[----:B------:R-:W-:Y:S01]  /*fa30*/  FSEL R213, R8, -INF , P2 ;  /* 0xff80000008d57808 */ /* 0x000fe20001000000 */
[----:B------:R2:W-:Y:S01]  /*fa40*/  MUFU.TANH R19, R5 ;  /* 0x0000000500137308 */ /* 0x0005e20000002400 */
[----:B------:R-:W-:-:S02]  /*fa50*/  ISETP.GT.AND P1, PT, R0, RZ, PT ;  /* 0x000000ff0000720c */ /* 0x000fc40003f24270 */
[C---:B------:R-:W-:Y:S02]  /*fa60*/  ISETP.GT.AND P2, PT, R0.reuse, 0x1, PT ;  /* 0x000000010000780c */ /* 0x040fe40003f44270 */
[----:B------:R-:W-:Y:S02]  /*fa70*/  FMNMX.FTZ R101, R47, R101, !PT ;  /* 0x000000652f657209 */ /* 0x000fe40007810000 */
[----:B------:R-:W-:Y:S01]  /*fa80*/  FSEL R215, R9, -INF , P0 ;  /* 0xff80000009d77808 */ /* 0x000fe20000000000 */
[----:B------:R-:W3:Y:S01]  /*fa90*/  MUFU.TANH R6, R18 ;  /* 0x0000001200067308 */ /* 0x000ee20000002400 */
[----:B------:R-:W-:Y:S02]  /*faa0*/  ISETP.GT.AND P0, PT, R0, 0x8, PT ;  /* 0x000000080000780c */ /* 0x000fe40003f04270 */
[----:B------:R-:W-:Y:S02]  /*fab0*/  FSEL R9, R76, -INF , P1 ;  /* 0xff8000004c097808 */ /* 0x000fe40000800000 */
[----:B------:R-:W-:-:S02]  /*fac0*/  FSEL R12, R74, -INF , P2 ;  /* 0xff8000004a0c7808 */ /* 0x000fc40001000000 */
[----:B------:R-:W-:Y:S01]  /*fad0*/  FMNMX.FTZ R101, R59, R101, !PT ;  /* 0x000000653b657209 */ /* 0x000fe20007810000 */
[----:B------:R-:W4:Y:S01]  /*fae0*/  MUFU.TANH R8, R20 ;  /* 0x0000001400087308 */ /* 0x000f220000002400 */
[----:B------:R-:W-:Y:S02]  /*faf0*/  ISETP.GT.AND P1, PT, R0, 0x9, PT ;  /* 0x000000090000780c */ /* 0x000fe40003f24270 */
[----:B------:R-:W-:Y:S02]  /*fb00*/  FSEL R14, R62, -INF , P0 ;  /* 0xff8000003e0e7808 */ /* 0x000fe40000000000 */
[----:B--2---:R-:W-:Y:S02]  /*fb10*/  FMNMX.FTZ R5, R9, R12, !PT ;  /* 0x0000000c09057209 */ /* 0x004fe40007810000 */
        /* <DEDUP_REMOVED lines=22> */
[----:B-1----:R-:W-:Y:S02]  /*fc80*/  FSEL R103, R7, -INF , P1 ;  /* 0xff80000007677808 */ /* 0x002fe40000800000 */
[----:B------:R-:W-:Y:S01]  /*fc90*/  FMNMX.FTZ R5, R57, R5, !PT ;  /* 0x0000000539057209 */ /* 0x000fe20007810000 */
[----:B------:R-:W1:Y:S01]  /*fca0*/  MUFU.TANH R7, R21 ;  /* 0x0000001500077308 */ /* 0x000e620000002400 */
[----:B------:R-:W-:Y:S02]  /*fcb0*/  FMNMX.FTZ R101, R213, R101, !PT ;  /* 0x00000065d5657209 */ /* 0x000fe40007810000 */
[----:B------:R-:W-:-:S02]  /*fcc0*/  ISETP.GT.AND P2, PT, R0, 0x28, PT ;  /* 0x000000280000780c */ /* 0x000fc40003f44270 */
[----:B---3--:R-:W-:Y:S02]  /*fcd0*/  FSEL R102, R6, -INF , P0 ;  /* 0xff80000006667808 */ /* 0x008fe40000000000 */
[----:B------:R-:W-:Y:S02]  /*fce0*/  FMNMX.FTZ R5, R103, R5, !PT ;  /* 0x0000000567057209 */ /* 0x000fe40007810000 */
[----:B------:R-:W-:Y:S02]  /*fcf0*/  FMNMX.FTZ R101, R215, R101, !PT ;  /* 0x00000065d7657209 */ /* 0x000fe40007810000 */
[----:B------:R-:W-:Y:S02]  /*fd00*/  ISETP.GT.AND P0, PT, R0, 0x29, PT ;  /* 0x000000290000780c */ /* 0x000fe40003f04270 */
[----:B------:R-:W-:Y:S01]  /*fd10*/  FSEL R148, R24, -INF , P2 ;  /* 0xff80000018947808 */ /* 0x000fe20001000000 */
[----:B------:R-:W2:Y:S01]  /*fd20*/  SHFL.BFLY PT, R6, R101, 0x2, 0x1f ;  /* 0x0c401f0065067f89 */ /* 0x000ea200000e0000 */
[----:B------:R-:W-:-:S02]  /*fd30*/  FMNMX.FTZ R5, R102, R5, !PT ;  /* 0x0000000566057209 */ /* 0x000fc40007810000 */
[----:B------:R-:W-:Y:S02]  /*fd40*/  ISETP.GT.AND P1, PT, R0, 0x30, PT ;  /* 0x000000300000780c */ /* 0x000fe40003f24270 */
[----:B------:R-:W-:Y:S02]  /*fd50*/  FSEL R149, R19, -INF , P0 ;  /* 0xff80000013957808 */ /* 0x000fe40000000000 */
[----:B------:R-:W-:Y:S02]  /*fd60*/  FMNMX.FTZ R5, R148, R5, !PT ;  /* 0x0000000594057209 */ /* 0x000fe40007810000 */
[----:B------:R-:W-:Y:S02]  /*fd70*/  ISETP.GT.AND P0, PT, R0, 0x31, PT ;  /* 0x000000310000780c */ /* 0x000fe40003f04270 */
[----:B------:R-:W-:Y:S02]  /*fd80*/  FSEL R208, R11, -INF , P1 ;  /* 0xff8000000bd07808 */ /* 0x000fe40000800000 */
[----:B------:R-:W-:-:S02]  /*fd90*/  FMNMX.FTZ R5, R149, R5, !PT ;  /* 0x0000000595057209 */ /* 0x000fc40007810000 */
[----:B------:R-:W-:Y:S02]  /*fda0*/  ISETP.GT.AND P1, PT, R0, 0x38, PT ;  /* 0x000000380000780c */ /* 0x000fe40003f24270 */
[----:B------:R-:W-:Y:S02]  /*fdb0*/  FSEL R206, R10, -INF , P0 ;  /* 0xff8000000ace7808 */ /* 0x000fe40000000000 */
[----:B------:R-:W-:Y:S02]  /*fdc0*/  FMNMX.FTZ R5, R208, R5, !PT ;  /* 0x00000005d0057209 */ /* 0x000fe40007810000 */
[----:B------:R-:W-:Y:S02]  /*fdd0*/  ISETP.GT.AND P0, PT, R0, 0x39, PT ;  /* 0x000000390000780c */ /* 0x000fe40003f04270 */
[----:B----4-:R-:W-:Y:S02]  /*fde0*/  FSEL R210, R8, -INF , P1 ;  /* 0xff80000008d27808 */ /* 0x010fe40000800000 */
[----:B------:R-:W-:-:S02]  /*fdf0*/  FMNMX.FTZ R0, R206, R5, !PT ;  /* 0x00000005ce007209 */ /* 0x000fc40007810000 */
[----:B-1----:R-:W-:Y:S02]  /*fe00*/  FSEL R211, R7, -INF , P0 ;  /* 0xff80000007d37808 */ /* 0x002fe40000000000 */
[----:B------:R-:W-:Y:S02]  /*fe10*/  FMNMX.FTZ R0, R210, R0, !PT ;  /* 0x00000000d2007209 */ /* 0x000fe40007810000 */
[----:B--2---:R-:W-:Y:S02]  /*fe20*/  FMNMX.FTZ R101, R101, R6, !PT ;  /* 0x0000000665657209 */ /* 0x004fe40007810000 */
[----:B------:R-:W-:Y:S02]  /*fe30*/  FMNMX.FTZ R0, R211, R0, !PT ;  /* 0x00000000d3007209 */ /* 0x000fe40007810000 */
[C---:B------:R-:W-:Y:S01]  /*fe40*/  ISETP.GE.AND P0, PT, R207.reuse, 0x2, PT ;  /* 0x00000002cf00780c */ /* 0x040fe20003f06270 */
[----:B------:R-:W1:Y:S01]  /*fe50*/  SHFL.BFLY PT, R6, R101, 0x1, 0x1f ;  /* 0x0c201f0065067f89 */ /* 0x000e6200000e0000 */
[----:B------:R-:W-:-:S02]  /*fe60*/  IADD3 R207, R207, -0x2, RZ ;  /* 0xfffffffecfcf7810 */ /* 0x000fc40007ffe0ff */
[----:B------:R-:W-:Y:S01]  /*fe70*/  ISETP.NE.AND P3, PT, R240, RZ, PT ;  /* 0x000000fff000720c */ /* 0x000fe20003f65270 */
[----:B------:R-:W2:Y:S08]  /*fe80*/  SHFL.BFLY PT, R5, R0, 0x2, 0x1f ;  /* 0x0c401f0000057f89 */ /* 0x000eb000000e0000 */
[----:B------:R-:W-:Y:S01]  /*fe90*/  @P0 IMAD.WIDE.U32 R10, R207, R114, R230 ;  /* 0x00000072cf0a0225 */ /* 0x000fe200078e00e6 */
[----:B-1----:R-:W-:-:S02]  /*fea0*/  FMNMX.FTZ R101, R101, R6, !PT ;  /* 0x0000000665657209 */ /* 0x002fc40007810000 */
[----:B------:R-:W-:Y:S02]  /*feb0*/  @P0 SHF.R.S32.HI R6, RZ, 0x1f, R207 ;  /* 0x0000001fff060819 */ /* 0x000fe400000114cf */
[----:B--2---:R-:W-:Y:S01]  /*fec0*/  FMNMX.FTZ R5, R0, R5, !PT ;  /* 0x0000000500057209 */ /* 0x004fe20007810000 */
[C---:B------:R-:W-:Y:S01]  /*fed0*/  FMUL.FTZ R8, R101.reuse, c[0x0][0x2d0] ;  /* 0x0000b40065087a20 */ /* 0x040fe20000410000 */
[----:B------:R-:W-:Y:S01]  /*fee0*/  FSETP.NEU.FTZ.AND P1, PT, R101, -INF , PT ;  /* 0xff8000006500780b */ /* 0x000fe20003f3d000 */
[----:B------:R-:W-:Y:S02]  /*fef0*/  @P0 IMAD R0, R113, R207, RZ ;  /* 0x000000cf71000224 */ /* 0x000fe400078e02ff */
[----:B------:R-:W1:Y:S01]  /*ff00*/  SHFL.BFLY PT, R100, R5, 0x1, 0x1f ;  /* 0x0c201f0005647f89 */ /* 0x000e6200000e0000 */
[----:B------:R-:W-:Y:S01]  /*ff10*/  FSEL R8, R8, RZ, P1 ;  /* 0x000000ff08087208 */ /* 0x000fe20000800000 */
[----:B------:R-:W-:Y:S01]  /*ff20*/  @P0 IMAD R0, R6, R114, R0 ;  /* 0x0000007206000224 */ /* 0x000fe200078e0200 */
[----:B------:R-:W-:-:S03]  /*ff30*/  @P0 LEA R6, P1, R10, c[0x0][0x1c8], 0x1 ;  /* 0x000072000a060a11 */ /* 0x000fc600078208ff */
[----:B------:R-:W-:Y:S02]  /*ff40*/  FFMA.FTZ R7, R13, c[0x0][0x2d0], -R8 ;  /* 0x0000b4000d077a23 */ /* 0x000fe40000010808 */
[----:B------:R-:W-:Y:S02]  /*ff50*/  @P0 IMAD.IADD R0, R11, 0x1, R0 ;  /* 0x000000010b000824 */ /* 0x000fe400078e0200 */
[----:B------:R2:W-:Y:S01]  /*ff60*/  MUFU.EX2 R241, R7 ;  /* 0x0000000700f17308 */ /* 0x0005e20000000800 */
[----:B-1----:R-:W-:Y:S01]  /*ff70*/  FMNMX.FTZ R100, R5, R100, !PT ;  /* 0x0000006405647209 */ /* 0x002fe20007810000 */
[--C-:B------:R-:W-:Y:S02]  /*ff80*/  FFMA.FTZ R5, R17, c[0x0][0x2d0], -R8.reuse ;  /* 0x0000b40011057a23 */ /* 0x100fe40000010808 */
[----:B--2---:R-:W-:-:S04]  /*ff90*/  FFMA.FTZ R7, R15, c[0x0][0x2d0], -R8 ;  /* 0x0000b4000f077a23 */ /* 0x004fc80000010808 */
[----:B------:R-:W-:Y:S08]  /*ffa0*/  MUFU.EX2 R235, R5 ;  /* 0x0000000500eb7308 */ /* 0x000ff00000000800 */
[----:B------:R1:W-:Y:S02]  /*ffb0*/  MUFU.EX2 R234, R7 ;  /* 0x0000000700ea7308 */ /* 0x0003e40000000800 */
[----:B-1----:R-:W-:Y:S01]  /*ffc0*/  @P0 LEA.HI.X R7, R10, c[0x0][0x1cc], R0, 0x1, P1 ;  /* 0x000073000a070a11 */ /* 0x002fe200008f0c00 */
[----:B------:R-:W-:Y:S01]  /*ffd0*/  FFMA.FTZ R0, R16, c[0x0][0x2d0], -R8 ;  /* 0x0000b40010007a23 */ /* 0x000fe20000010808 */
[----:B------:R-:W-:-:S04]  /*ffe0*/  @P0 LEA R10, P1, R247, R6, 0x1 ;  /* 0x00000006f70a0211 */ /* 0x000fc800078208ff */
[----:B------:R1:W2:Y:S01]  /*fff0*/  MUFU.EX2 R227, R0 ;  /* 0x0000000000e37308 */ /* 0x0002a20000000800 */
[----:B------:R-:W-:Y:S01]  /*10000*/  @P0 LEA.HI.X R11, R247, R7, R245, 0x1, P1 ;  /* 0x00000007f70b0211 */ /* 0x000fe200008f0cf5 */
[----:B------:R2:W-:Y:S01]  /*10010*/  @P0 LDGSTS.E.BYPASS.LTC128B.128 [R209+0x6100], [R6.64], !P5 ;  /* 0x0610000006d10fae */ /* 0x0005e2000e901d46 */
[----:B------:R-:W-:-:S03]  /*10020*/  FSETP.NEU.FTZ.AND P1, PT, R100, -INF , PT ;  /* 0xff8000006400780b */ /* 0x000fc60003f3d000 */
[----:B------:R2:W-:Y:S04]  /*10030*/  @P0 LDGSTS.E.BYPASS.LTC128B.128 [R209+0x8100], [R6.64+0x80], !P6 ;  /* 0x0810008006d10fae */ /* 0x0005e8000f101d46 */
[----:B------:R2:W-:Y:S04]  /*10040*/  @P0 LDGSTS.E.BYPASS.LTC128B.128 [R209+0xa100], [R6.64+0x100], !P3 ;  /* 0x0a10010006d10fae */ /* 0x0005e8000d901d46 */
[----:B------:R3:W-:Y:S01]  /*10050*/  @P0 LDGSTS.E.BYPASS.LTC128B.128 [R209+0x7100], [R10.64], !P5 ;  /* 0x071000000ad10fae */ /* 0x0007e2000e901d46 */
[----:B-1----:R-:W-:-:S03]  /*10060*/  FMUL.FTZ R0, R100, c[0x0][0x2d0] ;  /* 0x0000b40064007a20 */ /* 0x002fc60000410000 */
[----:B------:R3:W-:Y:S02]  /*10070*/  @P0 LDGSTS.E.BYPASS.LTC128B.128 [R209+0x9100], [R10.64+0x80], !P6 ;  /* 0x091000800ad10fae */ /* 0x0007e4000f101d46 */
[----:B------:R-:W-:Y:S02]  /*10080*/  FSEL R0, R0, RZ, P1 ;  /* 0x000000ff00007208 */ /* 0x000fe40000800000 */
[----:B------:R3:W-:Y:S03]  /*10090*/  @P0 LDGSTS.E.BYPASS.LTC128B.128 [R209+0xb100], [R10.64+0x100], !P3 ;  /* 0x0b1001000ad10fae */ /* 0x0007e6000d901d46 */
[--C-:B------:R-:W-:Y:S01]  /*100a0*/  FFMA.FTZ R3, R12, c[0x0][0x2d0], -R0.reuse ;  /* 0x0000b4000c037a23 */ /* 0x100fe20000010800 */
[----:B------:R-:W1:Y:S01]  /*100b0*/  LDSM.16.MT88.4 R20, [R186+0x100] ;  /* 0x00010000ba14783b */ /* 0x000e620000004200 */
[--C-:B------:R-:W-:Y:S02]  /*100c0*/  FFMA.FTZ R2, R14, c[0x0][0x2d0], -R0.reuse ;  /* 0x0000b4000e027a23 */ /* 0x100fe40000010800 */
[----:B------:R-:W-:Y:S01]  /*100d0*/  FFMA.FTZ R4, R9, c[0x0][0x2d0], -R0 ;  /* 0x0000b40009047a23 */ /* 0x000fe20000010800 */
[----:B------:R-:W4:Y:S01]  /*100e0*/  LDSM.16.MT88.4 R12, [R187+0x100] ;  /* 0x00010000bb0c783b */ /* 0x000f220000004200 */
[----:B------:R3:W-:Y:S03]  /*100f0*/  MUFU.EX2 R226, R2 ;  /* 0x0000000200e27308 */ /* 0x0007e60000000800 */
[----:B------:R-:W1:Y:S01]  /*10100*/  LDSM.16.MT88.4 R16, [R188+0x100] ;  /* 0x00010000bc10783b */ /* 0x000e620000004200 */
[----:B--2---:R-:W-:-:S03]  /*10110*/  F2FP.BF16.PACK_AB R6, R235, R227 ;  /* 0x000000e3eb06723e */ /* 0x004fc600000010ff */
[----:B------:R-:W2:Y:S01]  /*10120*/  LDSM.16.MT88.4 R24, [R185+0x100] ;  /* 0x00010000b918783b */ /* 0x000ea20000004200 */
[----:B------:R3:W-:Y:S03]  /*10130*/  MUFU.EX2 R224, R4 ;  /* 0x0000000400e07308 */ /* 0x0007e60000000800 */
[----:B------:R-:W2:Y:S04]  /*10140*/  LDSM.16.MT88.4 R40, [R187+0x2100] ;  /* 0x00210000bb28783b */ /* 0x000ea80000004200 */
[----:B------:R-:W-:Y:S01]  /*10150*/  LDSM.16.MT88.4 R36, [R185+0x2100] ;  /* 0x00210000b924783b */ /* 0x000fe20000004200 */
[----:B---3--:R-:W-:Y:S01]  /*10160*/  FFMA.FTZ R2, R28, c[0x0][0x2d0], -R0 ;  /* 0x0000b4001c027a23 */ /* 0x008fe20000010800 */
[----:B------:R-:W3:Y:S02]  /*10170*/  MUFU.EX2 R3, R3 ;  /* 0x0000000300037308 */ /* 0x000ee40000000800 */
[----:B------:R-:W2:Y:S04]  /*10180*/  LDSM.16.MT88.4 R28, [R188+0x2100] ;  /* 0x00210000bc1c783b */ /* 0x000ea80000004200 */
[----:B------:R-:W-:Y:S01]  /*10190*/  LDSM.16.MT88.4 R32, [R186+0x2100] ;  /* 0x00210000ba20783b */ /* 0x000fe20000004200 */
[----:B------:R-:W-:Y:S01]  /*101a0*/  F2FP.BF16.PACK_AB R4, R234, R241 ;  /* 0x000000f1ea04723e */ /* 0x000fe200000010ff */
[----:B------:R-:W4:Y:S02]  /*101b0*/  MUFU.EX2 R225, R2 ;  /* 0x0000000200e17308 */ /* 0x000f240000000800 */
[----:B------:R-:W0:Y:S01]  /*101c0*/  LDGDEPBAR ;  /* 0x00000000000079af */ /* 0x000e220000000000 */
[----:B---3--:R-:W-:Y:S01]  /*101d0*/  F2FP.BF16.PACK_AB R5, R3, R224 ;  /* 0x000000e00305723e */ /* 0x008fe200000010ff */
[----:B------:R-:W-:Y:S01]  /*101e0*/  FADD.FTZ R3, R224, R3 ;  /* 0x00000003e0037221 */ /* 0x000fe20000010000 */
[----:B----4-:R-:W-:Y:S01]  /*101f0*/  F2FP.BF16.PACK_AB R7, R225, R226 ;  /* 0x000000e2e107723e */ /* 0x010fe200000010ff */
[----:B------:R-:W-:-:S04]  /*10200*/  FFMA.FTZ R2, R46, c[0x0][0x2d0], -R8 ;  /* 0x0000b4002e027a23 */ /* 0x000fc80000010808 */
[----:B------:R3:W-:Y:S02]  /*10210*/  MUFU.EX2 R223, R2 ;  /* 0x0000000200df7308 */ /* 0x0007e40000000800 */
[C---:B-1----:R-:W-:Y:S08]  /*10220*/  HMMA.16816.F32.BF16 R108, R4.reuse, R20, RZ ;  /* 0x00000014046c723c */ /* 0x042ff000000418ff */
[----:B------:R-:W-:Y:S01]  /*10230*/  HMMA.16816.F32.BF16 R104, R4, R22, RZ ;  /* 0x000000160468723c */ /* 0x000fe200000418ff */
[----:B------:R-:W1:Y:S01]  /*10240*/  LDSM.16.MT88.4 R20, [R185+0x4100] ;  /* 0x00410000b914783b */ /* 0x000e620000004200 */
[----:B---3--:R-:W-:-:S06]  /*10250*/  FFMA.FTZ R2, R45, c[0x0][0x2d0], -R8 ;  /* 0x0000b4002d027a23 */ /* 0x008fcc0000010808 */
[C---:B------:R-:W-:Y:S01]  /*10260*/  HMMA.16816.F32.BF16 R88, R4.reuse, R12, RZ ;  /* 0x0000000c0458723c */ /* 0x040fe200000418ff */
[----:B------:R3:W4:Y:S07]  /*10270*/  MUFU.EX2 R221, R2 ;  /* 0x0000000200dd7308 */ /* 0x00072e0000000800 */
[C---:B------:R-:W-:Y:S01]  /*10280*/  HMMA.16816.F32.BF16 R84, R4.reuse, R14, RZ ;  /* 0x0000000e0454723c */ /* 0x040fe200000418ff */
[----:B------:R-:W1:Y:S07]  /*10290*/  LDSM.16.MT88.4 R12, [R186+0x4100] ;  /* 0x00410000ba0c783b */ /* 0x000e6e0000004200 */
[----:B------:R-:W-:Y:S01]  /*102a0*/  HMMA.16816.F32.BF16 R96, R4, R16, RZ ;  /* 0x000000100460723c */ /* 0x000fe200000418ff */
[----:B---3--:R-:W-:-:S04]  /*102b0*/  FFMA.FTZ R2, R47, c[0x0][0x2d0], -R8 ;  /* 0x0000b4002f027a23 */ /* 0x008fc80000010808 */
[----:B------:R3:W-:Y:S03]  /*102c0*/  MUFU.EX2 R222, R2 ;  /* 0x0000000200de7308 */ /* 0x0007e60000000800 */
[C---:B------:R-:W-:Y:S01]  /*102d0*/  HMMA.16816.F32.BF16 R92, R4.reuse, R18, RZ ;  /* 0x00000012045c723c */ /* 0x040fe200000418ff */
[----:B------:R-:W1:Y:S07]  /*102e0*/  LDSM.16.MT88.4 R16, [R188+0x4100] ;  /* 0x00410000bc10783b */ /* 0x000e6e0000004200 */
[----:B--2---:R-:W-:Y:S01]  /*102f0*/  HMMA.16816.F32.BF16 R120, R4, R24, RZ ;  /* 0x000000180478723c */ /* 0x004fe200000418ff */
[----:B---3--:R-:W-:-:S07]  /*10300*/  FFMA.FTZ R2, R59, c[0x0][0x2d0], -R8 ;  /* 0x0000b4003b027a23 */ /* 0x008fce0000010808 */
[C---:B------:R-:W-:Y:S01]  /*10310*/  HMMA.16816.F32.BF16 R112, R4.reuse, R26, RZ ;  /* 0x0000001a0470723c */ /* 0x040fe200000418ff */
[----:B------:R-:W2:Y:S01]  /*10320*/  LDSM.16.MT88.4 R24, [R187+0x4100] ;  /* 0x00410000bb18783b */ /* 0x000ea20000004200 */
[----:B------:R3:W1:Y:S06]  /*10330*/  MUFU.EX2 R220, R2 ;  /* 0x0000000200dc7308 */ /* 0x00066c0000000800 */
[C---:B------:R-:W-:Y:S08]  /*10340*/  HMMA.16816.F32.BF16 R52, R4.reuse, R40, RZ ;  /* 0x000000280434723c */ /* 0x040ff000000418ff */
[----:B------:R-:W-:Y:S01]  /*10350*/  HMMA.16816.F32.BF16 R48, R4, R42, RZ ;  /* 0x0000002a0430723c */ /* 0x000fe200000418ff */
[----:B------:R-:W-:Y:S01]  /*10360*/  LDSM.16.MT88.4 R40, [R186+0x900] ;  /* 0x00090000ba28783b */ /* 0x000fe20000004200 */
[----:B---3--:R-:W-:-:S03]  /*10370*/  FFMA.FTZ R2, R44, c[0x0][0x2d0], -R0 ;  /* 0x0000b4002c027a23 */ /* 0x008fc60000010800 */
[----:B------:R-:W3:Y:S01]  /*10380*/  LDSM.16.MT88.4 R44, [R185+0x900] ;  /* 0x00090000b92c783b */ /* 0x000ee20000004200 */
[----:B------:R1:W-:Y:S02]  /*10390*/  MUFU.EX2 R219, R2 ;  /* 0x0000000200db7308 */ /* 0x0003e40000000800 */
[C---:B------:R-:W-:Y:S08]  /*103a0*/  HMMA.16816.F32.BF16 R64, R4.reuse, R28, RZ ;  /* 0x0000001c0440723c */ /* 0x040ff000000418ff */
[----:B------:R-:W-:Y:S01]  /*103b0*/  HMMA.16816.F32.BF16 R60, R4, R30, RZ ;  /* 0x0000001e043c723c */ /* 0x000fe200000418ff */
[----:B------:R-:W2:Y:S01]  /*103c0*/  LDSM.16.MT88.4 R28, [R185+0x2900] ;  /* 0x00290000b91c783b */ /* 0x000ea20000004200 */
[----:B-1----:R-:W-:-:S06]  /*103d0*/  FFMA.FTZ R2, R56, c[0x0][0x2d0], -R0 ;  /* 0x0000b40038027a23 */ /* 0x002fcc0000010800 */
[C---:B------:R-:W-:Y:S01]  /*103e0*/  HMMA.16816.F32.BF16 R116, R4.reuse, R20, RZ ;  /* 0x000000140474723c */ /* 0x040fe200000418ff */
[----:B------:R1:W1:Y:S07]  /*103f0*/  MUFU.EX2 R217, R2 ;  /* 0x0000000200d97308 */ /* 0x00026e0000000800 */
[C---:B------:R-:W-:Y:S01]  /*10400*/  HMMA.16816.F32.BF16 R124, R4.reuse, R22, RZ ;  /* 0x00000016047c723c */ /* 0x040fe200000418ff */
[----:B------:R-:W2:Y:S07]  /*10410*/  LDSM.16.MT88.4 R20, [R186+0x2900] ;  /* 0x00290000ba14783b */ /* 0x000eae0000004200 */
[----:B------:R-:W-:Y:S01]  /*10420*/  HMMA.16816.F32.BF16 R132, R4, R12, RZ ;  /* 0x0000000c0484723c */ /* 0x000fe200000418ff */
[----:B-1----:R-:W-:-:S04]  /*10430*/  FFMA.FTZ R2, R58, c[0x0][0x2d0], -R0 ;  /* 0x0000b4003a027a23 */ /* 0x002fc80000010800 */
[----:B------:R1:W-:Y:S03]  /*10440*/  MUFU.EX2 R218, R2 ;  /* 0x0000000200da7308 */ /* 0x0003e60000000800 */
[C---:B------:R-:W-:Y:S01]  /*10450*/  HMMA.16816.F32.BF16 R136, R4.reuse, R14, RZ ;  /* 0x0000000e0488723c */ /* 0x040fe200000418ff */
[----:B------:R-:W2:Y:S07]  /*10460*/  LDSM.16.MT88.4 R12, [R187+0x2900] ;  /* 0x00290000bb0c783b */ /* 0x000eae0000004200 */
[----:B------:R-:W-:Y:S01]  /*10470*/  HMMA.16816.F32.BF16 R80, R4, R36, RZ ;  /* 0x000000240450723c */ /* 0x000fe200000418ff */
[----:B-1----:R-:W-:-:S07]  /*10480*/  FFMA.FTZ R2, R57, c[0x0][0x2d0], -R0 ;  /* 0x0000b40039027a23 */ /* 0x002fce0000010800 */
[C---:B------:R-:W-:Y:S01]  /*10490*/  HMMA.16816.F32.BF16 R72, R4.reuse, R38, RZ ;  /* 0x000000260448723c */ /* 0x040fe200000418ff */
[----:B------:R-:W1:Y:S01]  /*104a0*/  LDSM.16.MT88.4 R36, [R188+0x900] ;  /* 0x00090000bc24783b */ /* 0x000e620000004200 */
[----:B------:R3:W1:Y:S06]  /*104b0*/  MUFU.EX2 R216, R2 ;  /* 0x0000000200d87308 */ /* 0x00066c0000000800 */
[C---:B------:R-:W-:Y:S08]  /*104c0*/  HMMA.16816.F32.BF16 R76, R4.reuse, R32, RZ ;  /* 0x00000020044c723c */ /* 0x040ff000000418ff */
[----:B------:R-:W-:Y:S01]  /*104d0*/  HMMA.16816.F32.BF16 R68, R4, R34, RZ ;  /* 0x000000220444723c */ /* 0x000fe200000418ff */
[----:B------:R-:W1:Y:S01]  /*104e0*/  LDSM.16.MT88.4 R32, [R187+0x900] ;  /* 0x00090000bb20783b */ /* 0x000e620000004200 */
[----:B---3--:R-:W-:-:S04]  /*104f0*/  FFMA.FTZ R2, R151, c[0x0][0x2d0], -R8 ;  /* 0x0000b40097027a23 */ /* 0x008fc80000010808 */
[----:B------:R3:W-:Y:S02]  /*10500*/  MUFU.EX2 R205, R2 ;  /* 0x0000000200cd7308 */ /* 0x0007e40000000800 */
[C---:B-----5:R-:W-:Y:S08]  /*10510*/  HMMA.16816.F32.BF16 R144, R4.reuse, R16, RZ ;  /* 0x000000100490723c */ /* 0x060ff000000418ff */
[----:B------:R-:W-:Y:S01]  /*10520*/  HMMA.16816.F32.BF16 R164, R4, R18, RZ ;  /* 0x0000001204a4723c */ /* 0x000fe200000418ff */
[----:B------:R-:W1:Y:S01]  /*10530*/  LDSM.16.MT88.4 R16, [R188+0x2900] ;  /* 0x00290000bc10783b */ /* 0x000e620000004200 */
[----:B---3--:R-:W-:-:S06]  /*10540*/  FFMA.FTZ R2, R150, c[0x0][0x2d0], -R8 ;  /* 0x0000b40096027a23 */ /* 0x008fcc0000010808 */
[C---:B--2---:R-:W-:Y:S01]  /*10550*/  HMMA.16816.F32.BF16 R176, R4.reuse, R24, RZ ;  /* 0x0000001804b0723c */ /* 0x044fe200000418ff */
[----:B------:R2:W3:Y:S07]  /*10560*/  MUFU.EX2 R159, R2 ;  /* 0x00000002009f7308 */ /* 0x0004ee0000000800 */
[----:B------:R-:W-:Y:S01]  /*10570*/  HMMA.16816.F32.BF16 R196, R4, R26, RZ ;  /* 0x0000001a04c4723c */ /* 0x000fe200000418ff */
[----:B------:R-:W3:Y:S06]  /*10580*/  LDSM.16.MT88.4 R24, [R185+0x4900] ;  /* 0x00490000b918783b */ /* 0x000eec0000004200 */
[----:B----4-:R-:W-:-:S02]  /*10590*/  F2FP.BF16.PACK_AB R4, R221, R223 ;  /* 0x000000dfdd04723e */ /* 0x010fc400000010ff */
[----:B------:R-:W-:Y:S01]  /*105a0*/  F2FP.BF16.PACK_AB R6, R220, R222 ;  /* 0x000000dedc06723e */ /* 0x000fe200000010ff */
[--C-:B--2---:R-:W-:Y:S01]  /*105b0*/  FFMA.FTZ R2, R156, c[0x0][0x2d0], -R8.reuse ;  /* 0x0000b4009c027a23 */ /* 0x104fe20000010808 */
[----:B------:R-:W-:Y:S02]  /*105c0*/  F2FP.BF16.PACK_AB R5, R217, R219 ;  /* 0x000000dbd905723e */ /* 0x000fe400000010ff */
[----:B-1----:R-:W-:Y:S01]  /*105d0*/  F2FP.BF16.PACK_AB R7, R216, R218 ;  /* 0x000000dad807723e */ /* 0x002fe200000010ff */
[----:B------:R1:W-:Y:S06]  /*105e0*/  MUFU.EX2 R204, R2 ;  /* 0x0000000200cc7308 */ /* 0x0003ec0000000800 */
[C---:B------:R-:W-:Y:S08]  /*105f0*/  HMMA.16816.F32.BF16 R200, R4.reuse, R44, R120 ;  /* 0x0000002c04c8723c */ /* 0x040ff00000041878 */
[----:B------:R-:W-:Y:S01]  /*10600*/  HMMA.16816.F32.BF16 R180, R4, R46, R112 ;  /* 0x0000002e04b4723c */ /* 0x000fe20000041870 */
[----:B------:R-:W-:Y:S01]  /*10610*/  LDSM.16.MT88.4 R44, [R186+0x1100] ;  /* 0x00110000ba2c783b */ /* 0x000fe20000004200 */
[----:B-1----:R-:W-:-:S04]  /*10620*/  FFMA.FTZ R2, R157, c[0x0][0x2d0], -R8 ;  /* 0x0000b4009d027a23 */ /* 0x002fc80000010808 */
[----:B------:R1:W2:Y:S02]  /*10630*/  MUFU.EX2 R158, R2 ;  /* 0x00000002009e7308 */ /* 0x0002a40000000800 */
[C---:B------:R-:W-:Y:S08]  /*10640*/  HMMA.16816.F32.BF16 R172, R4.reuse, R40, R108 ;  /* 0x0000002804ac723c */ /* 0x040ff0000004186c */
[----:B------:R-:W-:Y:S01]  /*10650*/  HMMA.16816.F32.BF16 R120, R4, R28, R80 ;  /* 0x0000001c0478723c */ /* 0x000fe20000041850 */
[----:B-1----:R-:W-:-:S07]  /*10660*/  FFMA.FTZ R2, R103, c[0x0][0x2d0], -R0 ;  /* 0x0000b40067027a23 */ /* 0x002fce0000010800 */
[C---:B------:R-:W-:Y:S01]  /*10670*/  HMMA.16816.F32.BF16 R112, R4.reuse, R30, R72 ;  /* 0x0000001e0470723c */ /* 0x040fe20000041848 */
[----:B------:R-:W1:Y:S01]  /*10680*/  LDSM.16.MT88.4 R28, [R186+0x4900] ;  /* 0x00490000ba1c783b */ /* 0x000e620000004200 */
[----:B------:R4:W-:Y:S06]  /*10690*/  MUFU.EX2 R157, R2 ;  /* 0x00000002009d7308 */ /* 0x0009ec0000000800 */
[C---:B------:R-:W-:Y:S08]  /*106a0*/  HMMA.16816.F32.BF16 R108, R4.reuse, R20, R76 ;  /* 0x00000014046c723c */ /* 0x040ff0000004184c */
[----:B------:R-:W-:Y:S01]  /*106b0*/  HMMA.16816.F32.BF16 R76, R4, R12, R52 ;  /* 0x0000000c044c723c */ /* 0x000fe20000041834 */
[----:B----4-:R-:W-:-:S04]  /*106c0*/  FFMA.FTZ R2, R102, c[0x0][0x2d0], -R0 ;  /* 0x0000b40066027a23 */ /* 0x010fc80000010800 */
[----:B------:R4:W1:Y:S03]  /*106d0*/  MUFU.EX2 R102, R2 ;  /* 0x0000000200667308 */ /* 0x0008660000000800 */
[C---:B------:R-:W-:Y:S01]  /*106e0*/  HMMA.16816.F32.BF16 R56, R4.reuse, R14, R48 ;  /* 0x0000000e0438723c */ /* 0x040fe20000041830 */
[----:B------:R-:W1:Y:S04]  /*106f0*/  LDSM.16.MT88.4 R12, [R188+0x4900] ;  /* 0x00490000bc0c783b */ /* 0x000e680000004200 */
[----:B------:R-:W-:Y:S03]  /*10700*/  LDSM.16.MT88.4 R48, [R185+0x1100] ;  /* 0x00110000b930783b */ /* 0x000fe60000004200 */
[----:B------:R-:W-:Y:S01]  /*10710*/  HMMA.16816.F32.BF16 R160, R4, R36, R96 ;  /* 0x0000002404a0723c */ /* 0x000fe20000041860 */
[----:B----4-:R-:W-:-:S07]  /*10720*/  FFMA.FTZ R2, R148, c[0x0][0x2d0], -R0 ;  /* 0x0000b40094027a23 */ /* 0x010fce0000010800 */
[C---:B------:R-:W-:Y:S01]  /*10730*/  HMMA.16816.F32.BF16 R128, R4.reuse, R34, R84 ;  /* 0x000000220480723c */ /* 0x040fe20000041854 */
[----:B------:R4:W-:Y:S07]  /*10740*/  MUFU.EX2 R156, R2 ;  /* 0x00000002009c7308 */ /* 0x0009ee0000000800 */
[C---:B------:R-:W-:Y:S01]  /*10750*/  HMMA.16816.F32.BF16 R96, R4.reuse, R22, R68 ;  /* 0x000000160460723c */ /* 0x040fe20000041844 */
[----:B------:R-:W-:Y:S07]  /*10760*/  LDSM.16.MT88.4 R20, [R188+0x3100] ;  /* 0x00310000bc14783b */ /* 0x000fee0000004200 */
[----:B------:R-:W-:Y:S01]  /*10770*/  HMMA.16816.F32.BF16 R84, R4, R18, R60 ;  /* 0x000000120454723c */ /* 0x000fe2000004183c */
[----:B----4-:R-:W-:-:S04]  /*10780*/  FFMA.FTZ R2, R149, c[0x0][0x2d0], -R0 ;  /* 0x0000b40095027a23 */ /* 0x010fc80000010800 */
[----:B------:R4:W1:Y:S03]  /*10790*/  MUFU.EX2 R103, R2 ;  /* 0x0000000200677308 */ /* 0x0008660000000800 */
[C---:B---3--:R-:W-:Y:S01]  /*107a0*/  HMMA.16816.F32.BF16 R68, R4.reuse, R24, R116 ;  /* 0x000000180444723c */ /* 0x048fe20000041874 */
[----:B------:R-:W-:Y:S07]  /*107b0*/  LDSM.16.MT88.4 R116, [R186+0x1900] ;  /* 0x00190000ba74783b */ /* 0x000fee0000004200 */
[----:B------:R-:W-:Y:S01]  /*107c0*/  HMMA.16816.F32.BF16 R60, R4, R26, R124 ;  /* 0x0000001a043c723c */ /* 0x000fe2000004187c */
[----:B------:R-:W3:Y:S04]  /*107d0*/  LDSM.16.MT88.4 R24, [R187+0x4900] ;  /* 0x00490000bb18783b */ /* 0x000ee80000004200 */
[----:B------:R-:W-:Y:S01]  /*107e0*/  LDSM.16.MT88.4 R124, [R188+0x1900] ;  /* 0x00190000bc7c783b */ /* 0x000fe20000004200 */
[----:B----4-:R-:W-:-:S02]  /*107f0*/  FFMA.FTZ R2, R214, c[0x0][0x2d0], -R8 ;  /* 0x0000b400d6027a23 */ /* 0x010fc40000010808 */
[C---:B------:R-:W-:Y:S01]  /*10800*/  HMMA.16816.F32.BF16 R168, R4.reuse, R42, R104 ;  /* 0x0000002a04a8723c */ /* 0x040fe20000041868 */
[----:B------:R-:W4:Y:S07]  /*10810*/  LDSM.16.MT88.4 R40, [R188+0x1100] ;  /* 0x00110000bc28783b */ /* 0x000f2e0000004200 */
[C---:B------:R-:W-:Y:S01]  /*10820*/  HMMA.16816.F32.BF16 R140, R4.reuse, R32, R88 ;  /* 0x00000020048c723c */ /* 0x040fe20000041858 */
[----:B------:R-:W-:Y:S07]  /*10830*/  LDSM.16.MT88.4 R32, [R185+0x3100] ;  /* 0x00310000b920783b */ /* 0x000fee0000004200 */
[C---:B------:R-:W-:Y:S01]  /*10840*/  HMMA.16816.F32.BF16 R152, R4.reuse, R38, R92 ;  /* 0x000000260498723c */ /* 0x040fe2000004185c */
[----:B------:R-:W2:Y:S07]  /*10850*/  LDSM.16.MT88.4 R36, [R187+0x1100] ;  /* 0x00110000bb24783b */ /* 0x000eae0000004200 */
[C---:B------:R-:W-:Y:S01]  /*10860*/  HMMA.16816.F32.BF16 R88, R4.reuse, R16, R64 ;  /* 0x000000100458723c */ /* 0x040fe20000041840 */
[----:B------:R-:W-:Y:S07]  /*10870*/  LDSM.16.MT88.4 R16, [R187+0x3100] ;  /* 0x00310000bb10783b */ /* 0x000fee0000004200 */
[C---:B-1----:R-:W-:Y:S01]  /*10880*/  HMMA.16816.F32.BF16 R64, R4.reuse, R28, R132 ;  /* 0x0000001c0440723c */ /* 0x042fe20000041884 */
[----:B------:R-:W-:Y:S07]  /*10890*/  LDSM.16.MT88.4 R132, [R187+0x1900] ;  /* 0x00190000bb84783b */ /* 0x000fee0000004200 */
[C---:B------:R-:W-:Y:S01]  /*108a0*/  HMMA.16816.F32.BF16 R52, R4.reuse, R30, R136 ;  /* 0x0000001e0434723c */ /* 0x040fe20000041888 */
[----:B------:R-:W1:Y:S07]  /*108b0*/  LDSM.16.MT88.4 R28, [R186+0x3100] ;  /* 0x00310000ba1c783b */ /* 0x000e6e0000004200 */
[C---:B------:R-:W-:Y:S08]  /*108c0*/  HMMA.16816.F32.BF16 R72, R4.reuse, R12, R144 ;  /* 0x0000000c0448723c */ /* 0x040ff00000041890 */
[C---:B------:R-:W-:Y:S01]  /*108d0*/  HMMA.16816.F32.BF16 R80, R4.reuse, R14, R164 ;  /* 0x0000000e0450723c */ /* 0x040fe200000418a4 */
[----:B------:R-:W1:Y:S07]  /*108e0*/  LDSM.16.MT88.4 R12, [R185+0x5100] ;  /* 0x00510000b90c783b */ /* 0x000e6e0000004200 */
[C---:B---3--:R-:W-:Y:S08]  /*108f0*/  HMMA.16816.F32.BF16 R104, R4.reuse, R24, R176 ;  /* 0x000000180468723c */ /* 0x048ff000000418b0 */
[----:B------:R-:W-:Y:S01]  /*10900*/  HMMA.16816.F32.BF16 R92, R4, R26, R196 ;  /* 0x0000001a045c723c */ /* 0x000fe200000418c4 */
[----:B------:R-:W3:Y:S06]  /*10910*/  LDSM.16.MT88.4 R24, [R186+0x5100] ;  /* 0x00510000ba18783b */ /* 0x000eec0000004200 */
[----:B------:R-:W-:-:S02]  /*10920*/  F2FP.BF16.PACK_AB R4, R159, R205 ;  /* 0x000000cd9f04723e */ /* 0x000fc400000010ff */
[----:B--2---:R-:W-:Y:S02]  /*10930*/  F2FP.BF16.PACK_AB R6, R158, R204 ;  /* 0x000000cc9e06723e */ /* 0x004fe400000010ff */
[----:B------:R-:W-:Y:S02]  /*10940*/  F2FP.BF16.PACK_AB R5, R102, R157 ;  /* 0x0000009d6605723e */ /* 0x000fe400000010ff */
[----:B------:R-:W-:-:S07]  /*10950*/  F2FP.BF16.PACK_AB R7, R103, R156 ;  /* 0x0000009c6707723e */ /* 0x000fce00000010ff */
[C---:B------:R-:W-:Y:S08]  /*10960*/  HMMA.16816.F32.BF16 R196, R4.reuse, R50, R180 ;  /* 0x0000003204c4723c */ /* 0x040ff000000418b4 */
[C---:B------:R-:W-:Y:S08]  /*10970*/  HMMA.16816.F32.BF16 R180, R4.reuse, R44, R172 ;  /* 0x0000002c04b4723c */ /* 0x040ff000000418ac */
[C---:B------:R-:W-:Y:S08]  /*10980*/  HMMA.16816.F32.BF16 R176, R4.reuse, R46, R168 ;  /* 0x0000002e04b0723c */ /* 0x040ff000000418a8 */
[C---:B----4-:R-:W-:Y:S08]  /*10990*/  HMMA.16816.F32.BF16 R172, R4.reuse, R40, R160 ;  /* 0x0000002804ac723c */ /* 0x050ff000000418a0 */
[C---:B------:R-:W-:Y:S01]  /*109a0*/  HMMA.16816.F32.BF16 R164, R4.reuse, R42, R152 ;  /* 0x0000002a04a4723c */ /* 0x040fe20000041898 */
[----:B------:R-:W-:Y:S07]  /*109b0*/  LDSM.16.MT88.4 R40, [R185+0x3900] ;  /* 0x00390000b928783b */ /* 0x000fee0000004200 */
[C---:B------:R-:W-:Y:S08]  /*109c0*/  HMMA.16816.F32.BF16 R168, R4.reuse, R36, R140 ;  /* 0x0000002404a8723c */ /* 0x040ff0000004188c */
[C---:B------:R-:W-:Y:S08]  /*109d0*/  HMMA.16816.F32.BF16 R160, R4.reuse, R38, R128 ;  /* 0x0000002604a0723c */ /* 0x040ff00000041880 */
[C---:B------:R-:W-:Y:S08]  /*109e0*/  HMMA.16816.F32.BF16 R36, R4.reuse, R32, R120 ;  /* 0x000000200424723c */ /* 0x040ff00000041878 */
[C---:B------:R-:W-:Y:S08]  /*109f0*/  HMMA.16816.F32.BF16 R152, R4.reuse, R34, R112 ;  /* 0x000000220498723c */ /* 0x040ff00000041870 */
[C---:B-1----:R-:W-:Y:S01]  /*10a00*/  HMMA.16816.F32.BF16 R44, R4.reuse, R28, R108 ;  /* 0x0000001c042c723c */ /* 0x042fe2000004186c */
[----:B------:R-:W-:Y:S07]  /*10a10*/  LDSM.16.MT88.4 R108, [R185+0x1900] ;  /* 0x00190000b96c783b */ /* 0x000fee0000004200 */
[C---:B------:R-:W-:Y:S08]  /*10a20*/  HMMA.16816.F32.BF16 R148, R4.reuse, R30, R96 ;  /* 0x0000001e0494723c */ /* 0x040ff00000041860 */
[C---:B------:R-:W-:Y:S08]  /*10a30*/  HMMA.16816.F32.BF16 R140, R4.reuse, R16, R76 ;  /* 0x00000010048c723c */ /* 0x040ff0000004184c */
[C---:B------:R-:W-:Y:S01]  /*10a40*/  HMMA.16816.F32.BF16 R32, R4.reuse, R18, R56 ;  /* 0x000000120420723c */ /* 0x040fe20000041838 */
[----:B------:R-:W1:Y:S04]  /*10a50*/  LDSM.16.MT88.4 R16, [R188+0x5100] ;  /* 0x00510000bc10783b */ /* 0x000e680000004200 */
[----:B------:R-:W-:Y:S03]  /*10a60*/  LDSM.16.MT88.4 R56, [R188+0x3900] ;  /* 0x00390000bc38783b */ /* 0x000fe60000004200 */
[C---:B------:R-:W-:Y:S08]  /*10a70*/  HMMA.16816.F32.BF16 R68, R4.reuse, R12, R68 ;  /* 0x0000000c0444723c */ /* 0x040ff00000041844 */
[C---:B------:R-:W-:Y:S01]  /*10a80*/  HMMA.16816.F32.BF16 R28, R4.reuse, R14, R60 ;  /* 0x0000000e041c723c */ /* 0x040fe2000004183c */
[----:B------:R-:W2:Y:S07]  /*10a90*/  LDSM.16.MT88.4 R12, [R187+0x5100] ;  /* 0x00510000bb0c783b */ /* 0x000eae0000004200 */
[C---:B------:R-:W-:Y:S01]  /*10aa0*/  HMMA.16816.F32.BF16 R84, R4.reuse, R22, R84 ;  /* 0x000000160454723c */ /* 0x040fe20000041854 */
[----:B------:R4:W-:Y:S07]  /*10ab0*/  MUFU.EX2 R22, R2 ;  /* 0x0000000200167308 */ /* 0x0009ee0000000800 */
[C---:B------:R-:W-:Y:S08]  /*10ac0*/  HMMA.16816.F32.BF16 R88, R4.reuse, R20, R88 ;  /* 0x000000140458723c */ /* 0x040ff00000041858 */
[C---:B---3--:R-:W-:Y:S01]  /*10ad0*/  HMMA.16816.F32.BF16 R76, R4.reuse, R24, R64 ;  /* 0x00000018044c723c */ /* 0x048fe20000041840 */
[--C-:B----4-:R-:W-:Y:S01]  /*10ae0*/  FFMA.FTZ R2, R212, c[0x0][0x2d0], -R8.reuse ;  /* 0x0000b400d4027a23 */ /* 0x110fe20000010808 */
[----:B------:R-:W-:Y:S03]  /*10af0*/  LDSM.16.MT88.4 R64, [R187+0x3900] ;  /* 0x00390000bb40783b */ /* 0x000fe60000004200 */
[----:B------:R3:W4:Y:S03]  /*10b00*/  MUFU.EX2 R21, R2 ;  /* 0x0000000200157308 */ /* 0x0007260000000800 */
[C---:B-1----:R-:W-:Y:S01]  /*10b10*/  HMMA.16816.F32.BF16 R136, R4.reuse, R16, R72 ;  /* 0x000000100488723c */ /* 0x042fe20000041848 */
[----:B------:R-:W-:Y:S07]  /*10b20*/  LDSM.16.MT88.4 R72, [R185+0x5900] ;  /* 0x00590000b948783b */ /* 0x000fee0000004200 */
[----:B------:R-:W-:Y:S01]  /*10b30*/  HMMA.16816.F32.BF16 R200, R4, R48, R200 ;  /* 0x0000003004c8723c */ /* 0x000fe200000418c8 */
[----:B------:R-:W-:Y:S01]  /*10b40*/  LDSM.16.MT88.4 R48, [R186+0x3900] ;  /* 0x00390000ba30783b */ /* 0x000fe20000004200 */
[----:B---3--:R-:W-:Y:S01]  /*10b50*/  FFMA.FTZ R2, R213, c[0x0][0x2d0], -R8 ;  /* 0x0000b400d5027a23 */ /* 0x008fe20000010808 */
[----:B----4-:R-:W-:-:S05]  /*10b60*/  F2FP.BF16.PACK_AB R96, R21, R22 ;  /* 0x000000161560723e */ /* 0x010fca00000010ff */
[C---:B--2---:R-:W-:Y:S01]  /*10b70*/  HMMA.16816.F32.BF16 R144, R4.reuse, R12, R104 ;  /* 0x0000000c0490723c */ /* 0x044fe20000041868 */
[----:B------:R1:W-:Y:S07]  /*10b80*/  MUFU.EX2 R23, R2 ;  /* 0x0000000200177308 */ /* 0x0003ee0000000800 */
[C---:B------:R-:W-:Y:S08]  /*10b90*/  HMMA.16816.F32.BF16 R24, R4.reuse, R26, R52 ;  /* 0x0000001a0418723c */ /* 0x040ff00000041834 */
[C---:B------:R-:W-:Y:S01]  /*10ba0*/  HMMA.16816.F32.BF16 R16, R4.reuse, R18, R80 ;  /* 0x000000120410723c */ /* 0x040fe20000041850 */
[----:B-1----:R-:W-:Y:S01]  /*10bb0*/  FFMA.FTZ R2, R215, c[0x0][0x2d0], -R8 ;  /* 0x0000b400d7027a23 */ /* 0x002fe20000010808 */
[----:B------:R-:W-:Y:S03]  /*10bc0*/  LDSM.16.MT88.4 R80, [R186+0x5900] ;  /* 0x00590000ba50783b */ /* 0x000fe60000004200 */
[----:B------:R1:W2:Y:S03]  /*10bd0*/  MUFU.EX2 R20, R2 ;  /* 0x0000000200147308 */ /* 0x0002a60000000800 */
[----:B------:R-:W-:Y:S01]  /*10be0*/  HMMA.16816.F32.BF16 R12, R4, R14, R92 ;  /* 0x0000000e040c723c */ /* 0x000fe2000004185c */
[----:B------:R-:W3:Y:S01]  /*10bf0*/  LDSM.16.MT88.4 R4, [R187+0x5900] ;  /* 0x00590000bb04783b */ /* 0x000ee20000004200 */
[----:B-1----:R-:W-:Y:S01]  /*10c00*/  FFMA.FTZ R2, R208, c[0x0][0x2d0], -R0 ;  /* 0x0000b400d0027a23 */ /* 0x002fe20000010800 */
[----:B--2---:R-:W-:-:S03]  /*10c10*/  F2FP.BF16.PACK_AB R98, R20, R23 ;  /* 0x000000171462723e */ /* 0x004fc600000010ff */
[----:B------:R1:W-:Y:S02]  /*10c20*/  MUFU.EX2 R10, R2 ;  /* 0x00000002000a7308 */ /* 0x0003e40000000800 */
[----:B-1----:R-:W-:Y:S01]  /*10c30*/  FFMA.FTZ R2, R206, c[0x0][0x2d0], -R0 ;  /* 0x0000b400ce027a23 */ /* 0x002fe20000010800 */
[----:B------:R-:W-:-:S05]  /*10c40*/  IADD3 R206, R195, 0x800, RZ ;  /* 0x00000800c3ce7810 */ /* 0x000fca0007ffe0ff */
[----:B------:R1:W2:Y:S02]  /*10c50*/  MUFU.EX2 R8, R2 ;  /* 0x0000000200087308 */ /* 0x0002a40000000800 */
[--C-:B-1----:R-:W-:Y:S01]  /*10c60*/  FFMA.FTZ R2, R210, c[0x0][0x2d0], -R0.reuse ;  /* 0x0000b400d2027a23 */ /* 0x102fe20000010800 */
[----:B--2---:R-:W-:Y:S01]  /*10c70*/  F2FP.BF16.PACK_AB R97, R8, R10 ;  /* 0x0000000a0861723e */ /* 0x004fe200000010ff */
[----:B------:R-:W-:-:S04]  /*10c80*/  FFMA.FTZ R0, R211, c[0x0][0x2d0], -R0 ;  /* 0x0000b400d3007a23 */ /* 0x000fc80000010800 */
[----:B------:R-:W-:Y:S08]  /*10c90*/  MUFU.EX2 R11, R2 ;  /* 0x00000002000b7308 */ /* 0x000ff00000000800 */
[----:B------:R1:W2:Y:S02]  /*10ca0*/  MUFU.EX2 R9, R0 ;  /* 0x0000000000097308 */ /* 0x0002a40000000800 */
[----:B-1----:R-:W-:Y:S01]  /*10cb0*/  FADD.FTZ R0, R241, R234 ;  /* 0x000000eaf1007221 */ /* 0x002fe20000010000 */
[----:B--2---:R-:W-:-:S03]  /*10cc0*/  F2FP.BF16.PACK_AB R99, R9, R11 ;  /* 0x0000000b0963723e */ /* 0x004fc600000010ff */
[----:B------:R-:W-:Y:S02]  /*10cd0*/  FADD.FTZ R2, R227, R0 ;  /* 0x00000000e3027221 */ /* 0x000fe40000010000 */
[----:B------:R-:W-:Y:S02]  /*10ce0*/  FADD.FTZ R0, R226, R3 ;  /* 0x00000003e2007221 */ /* 0x000fe40000010000 */
[----:B------:R-:W-:Y:S01]  /*10cf0*/  FADD.FTZ R2, R235, R2 ;  /* 0x00000002eb027221 */ /* 0x000fe20000010000 */
[----:B------:R-:W-:Y:S01]  /*10d00*/  HMMA.16816.F32.BF16 R52, R96, R56, R88 ;  /* 0x000000386034723c */ /* 0x000fe20000041858 */
[----:B------:R-:W-:Y:S01]  /*10d10*/  FADD.FTZ R0, R225, R0 ;  /* 0x00000000e1007221 */ /* 0x000fe20000010000 */
[----:B------:R-:W1:Y:S01]  /*10d20*/  LDSM.16.MT88.4 R88, [R188+0x5900] ;  /* 0x00590000bc58783b */ /* 0x000e620000004200 */
[----:B------:R-:W-:Y:S02]  /*10d30*/  FADD.FTZ R2, R223, R2 ;  /* 0x00000002df027221 */ /* 0x000fe40000010000 */
[----:B------:R-:W-:-:S02]  /*10d40*/  FADD.FTZ R0, R219, R0 ;  /* 0x00000000db007221 */ /* 0x000fc40000010000 */
[----:B------:R-:W-:Y:S01]  /*10d50*/  FADD.FTZ R2, R221, R2 ;  /* 0x00000002dd027221 */ /* 0x000fe20000010000 */
[C---:B---3--:R-:W-:Y:S01]  /*10d60*/  HMMA.16816.F32.BF16 R92, R96.reuse, R4, R144 ;  /* 0x00000004605c723c */ /* 0x048fe20000041890 */
[----:B------:R-:W-:Y:S02]  /*10d70*/  FADD.FTZ R0, R217, R0 ;  /* 0x00000000d9007221 */ /* 0x000fe40000010000 */
[----:B------:R-:W-:Y:S02]  /*10d80*/  FADD.FTZ R2, R222, R2 ;  /* 0x00000002de027221 */ /* 0x000fe40000010000 */
[----:B------:R-:W-:Y:S02]  /*10d90*/  FADD.FTZ R0, R218, R0 ;  /* 0x00000000da007221 */ /* 0x000fe40000010000 */
[----:B------:R-:W-:Y:S01]  /*10da0*/  FADD.FTZ R2, R220, R2 ;  /* 0x00000002dc027221 */ /* 0x000fe20000010000 */
[----:B------:R-:W-:Y:S01]  /*10db0*/  HMMA.16816.F32.BF16 R56, R96, R58, R84 ;  /* 0x0000003a6038723c */ /* 0x000fe20000041854 */
[----:B------:R-:W-:-:S02]  /*10dc0*/  FADD.FTZ R0, R216, R0 ;  /* 0x00000000d8007221 */ /* 0x000fc40000010000 */
[----:B------:R-:W-:Y:S01]  /*10dd0*/  FADD.FTZ R2, R205, R2 ;  /* 0x00000002cd027221 */ /* 0x000fe20000010000 */
[----:B------:R-:W-:Y:S01]  /*10de0*/  IADD3 R205, R195, 0x1000, RZ ;  /* 0x00001000c3cd7810 */ /* 0x000fe20007ffe0ff */
[----:B------:R-:W-:Y:S02]  /*10df0*/  FADD.FTZ R0, R157, R0 ;  /* 0x000000009d007221 */ /* 0x000fe40000010000 */
[----:B------:R-:W-:Y:S01]  /*10e00*/  FADD.FTZ R2, R159, R2 ;  /* 0x000000029f027221 */ /* 0x000fe20000010000 */
[----:B------:R-:W-:Y:S01]  /*10e10*/  HMMA.16816.F32.BF16 R104, R96, R108, R200 ;  /* 0x0000006c6068723c */ /* 0x000fe200000418c8 */
[----:B------:R-:W-:Y:S02]  /*10e20*/  FADD.FTZ R0, R102, R0 ;  /* 0x0000000066007221 */ /* 0x000fe40000010000 */
[----:B------:R-:W-:-:S04]  /*10e30*/  @P4 IMAD.HI.U32 R3, R244, c[0x0][0x2c8], RZ ;  /* 0x0000b200f4034a27 */ /* 0x000fc800078e00ff */
[----:B------:R-:W-:Y:S01]  /*10e40*/  FADD.FTZ R2, R204, R2 ;  /* 0x00000002cc027221 */ /* 0x000fe20000010000 */
[----:B------:R-:W-:Y:S01]  /*10e50*/  @P4 SHF.R.U32.HI R244, RZ, c[0x0][0x2cc], R3 ;  /* 0x0000b300fff44a19 */ /* 0x000fe20000011603 */
[----:B------:R-:W-:Y:S01]  /*10e60*/  FADD.FTZ R0, R156, R0 ;  /* 0x000000009c007221 */ /* 0x000fe20000010000 */
[C---:B------:R-:W-:Y:S01]  /*10e70*/  HMMA.16816.F32.BF16 R112, R96.reuse, R116, R180 ;  /* 0x000000746070723c */ /* 0x040fe200000418b4 */
[----:B------:R-:W-:Y:S01]  /*10e80*/  FADD.FTZ R3, R158, R2 ;  /* 0x000000029e037221 */ /* 0x000fe20000010000 */
[----:B------:R-:W-:Y:S01]  /*10e90*/  IADD3 R204, R195, 0x1800, RZ ;  /* 0x00001800c3cc7810 */ /* 0x000fe20007ffe0ff */
[----:B------:R-:W-:Y:S01]  /*10ea0*/  FADD.FTZ R2, R103, R0 ;  /* 0x0000000067027221 */ /* 0x000fe20000010000 */
[----:B------:R-:W-:Y:S01]  /*10eb0*/  IADD3 R0, R244, R232, -R242 ;  /* 0x000000e8f4007210 */ /* 0x000fe20007ffe8f2 */
[----:B------:R-:W-:Y:S01]  /*10ec0*/  FADD.FTZ R4, R22, R3 ;  /* 0x0000000316047221 */ /* 0x000fe20000010000 */
[----:B------:R-:W-:Y:S01]  /*10ed0*/  IADD3 R203, R195, 0x2000, RZ ;  /* 0x00002000c3cb7810 */ /* 0x000fe20007ffe0ff */
[----:B------:R-:W-:Y:S01]  /*10ee0*/  FADD.FTZ R3, R10, R2 ;  /* 0x000000020a037221 */ /* 0x000fe20000010000 */
[----:B------:R-:W-:Y:S01]  /*10ef0*/  SHF.R.S32.HI R2, RZ, 0x1f, R0 ;  /* 0x0000001fff027819 */ /* 0x000fe20000011400 */
[----:B------:R-:W-:Y:S01]  /*10f00*/  FADD.FTZ R4, R21, R4 ;  /* 0x0000000415047221 */ /* 0x000fe20000010000 */
[C---:B------:R-:W-:Y:S01]  /*10f10*/  HMMA.16816.F32.BF16 R120, R96.reuse, R124, R172 ;  /* 0x0000007c6078723c */ /* 0x040fe200000418ac */
[----:B------:R-:W-:Y:S01]  /*10f20*/  FADD.FTZ R3, R8, R3 ;  /* 0x0000000308037221 */ /* 0x000fe20000010000 */
[----:B------:R-:W-:Y:S01]  /*10f30*/  LEA.HI R0, R2, R0, RZ, 0x6 ;  /* 0x0000000002007211 */ /* 0x000fe200078f30ff */
[----:B------:R-:W-:Y:S01]  /*10f40*/  FADD.FTZ R222, R23, R4 ;  /* 0x0000000417de7221 */ /* 0x000fe20000010000 */
[----:B------:R-:W-:Y:S01]  /*10f50*/  IADD3 R202, R195, 0x2800, RZ ;  /* 0x00002800c3ca7810 */ /* 0x000fe20007ffe0ff */
[----:B------:R-:W-:Y:S01]  /*10f60*/  FADD.FTZ R223, R11, R3 ;  /* 0x000000030bdf7221 */ /* 0x000fe20000010000 */
[----:B------:R-:W-:Y:S01]  /*10f70*/  SHF.R.S32.HI R0, RZ, 0x6, R0 ;  /* 0x00000006ff007819 */ /* 0x000fe20000011400 */
[----:B------:R-:W-:Y:S01]  /*10f80*/  FADD.FTZ R222, R20, R222 ;  /* 0x000000de14de7221 */ /* 0x000fe20000010000 */
[----:B------:R-:W-:Y:S01]  /*10f90*/  HMMA.16816.F32.BF16 R128, R96, R132, R168 ;  /* 0x000000846080723c */ /* 0x000fe200000418a8 */
[----:B------:R-:W-:Y:S01]  /*10fa0*/  FADD.FTZ R223, R9, R223 ;  /* 0x000000df09df7221 */ /* 0x000fe20000010000 */
[----:B------:R-:W-:-:S02]  /*10fb0*/  IMNMX R234, RZ, R0, !PT ;  /* 0x00000000ffea7217 */ /* 0x000fc40007800200 */
[----:B------:R-:W-:Y:S02]  /*10fc0*/  IADD3 R201, R195, 0x3000, RZ ;  /* 0x00003000c3c97810 */ /* 0x000fe40007ffe0ff */
[----:B------:R-:W-:Y:S02]  /*10fd0*/  ISETP.GE.AND P0, PT, R207, R234, PT ;  /* 0x000000eacf00720c */ /* 0x000fe40003f06270 */
[----:B------:R-:W-:Y:S01]  /*10fe0*/  HMMA.16816.F32.BF16 R36, R96, R40, R36 ;  /* 0x000000286024723c */ /* 0x000fe20000041824 */
[----:B------:R-:W-:-:S07]  /*10ff0*/  IADD3 R200, R195, 0x3800, RZ ;  /* 0x00003800c3c87810 */ /* 0x000fce0007ffe0ff */
[C---:B------:R-:W-:Y:S08]  /*11000*/  HMMA.16816.F32.BF16 R44, R96.reuse, R48, R44 ;  /* 0x00000030602c723c */ /* 0x040ff0000004182c */
[C---:B------:R-:W-:Y:S08]  /*11010*/  HMMA.16816.F32.BF16 R60, R96.reuse, R64, R140 ;  /* 0x00000040603c723c */ /* 0x040ff0000004188c */
[C---:B------:R-:W-:Y:S08]  /*11020*/  HMMA.16816.F32.BF16 R68, R96.reuse, R72, R68 ;  /* 0x000000486044723c */ /* 0x040ff00000041844 */
[C---:B------:R-:W-:Y:S08]  /*11030*/  HMMA.16816.F32.BF16 R76, R96.reuse, R80, R76 ;  /* 0x00000050604c723c */ /* 0x040ff0000004184c */
[C---:B-1----:R-:W-:Y:S08]  /*11040*/  HMMA.16816.F32.BF16 R84, R96.reuse, R88, R136 ;  /* 0x000000586054723c */ /* 0x042ff00000041888 */
[C---:B------:R-:W-:Y:S07]  /*11050*/  HMMA.16816.F32.BF16 R108, R96.reuse, R110, R196 ;  /* 0x0000006e606c723c */ /* 0x040fee00000418c4 */
[C---:B------:R-:W-:Y:S01]  /*11060*/  IADD3 R199, R195.reuse, 0x4000, RZ ;  /* 0x00004000c3c77810 */ /* 0x040fe20007ffe0ff */
[----:B------:R-:W-:Y:S01]  /*11070*/  HMMA.16816.F32.BF16 R116, R96, R118, R176 ;  /* 0x000000766074723c */ /* 0x000fe200000418b0 */
[----:B------:R-:W-:-:S02]  /*11080*/  IADD3 R198, R195, 0x4800, RZ ;  /* 0x00004800c3c67810 */ /* 0x000fc40007ffe0ff */
[C---:B------:R-:W-:Y:S02]  /*11090*/  IADD3 R197, R195.reuse, 0x5000, RZ ;  /* 0x00005000c3c57810 */ /* 0x040fe40007ffe0ff */
[----:B------:R-:W-:-:S03]  /*110a0*/  IADD3 R196, R195, 0x5800, RZ ;  /* 0x00005800c3c47810 */ /* 0x000fc60007ffe0ff */
        /* <DEDUP_REMOVED lines=10> */
[----:B------:R-:W-:Y:S01]  /*11150*/  IADD3 RZ, P0, R228, 0x80, RZ ;  /* 0x00000080e4ff7810 */ /* 0x000fe20007f1e0ff */
[----:B------:R-:W-:Y:S01]  /*11160*/  IMAD.MOV.U32 R102, RZ, RZ, R100 ;  /* 0x000000ffff667224 */ /* 0x000fe200078e0064 */
[----:B------:R-:W-:Y:S01]  /*11170*/  IADD3 R224, P1, R236, 0x40, RZ ;  /* 0x00000040ece07810 */ /* 0x000fe20007f3e0ff */
[----:B------:R-:W-:Y:S01]  /*11180*/  IMAD.MOV.U32 R3, RZ, RZ, R101 ;  /* 0x000000ffff037224 */ /* 0x000fe200078e0065 */
[----:B------:R-:W-:Y:S01]  /*11190*/  IADD3 R226, P2, R228, 0x40, RZ ;  /* 0x00000040e4e27810 */ /* 0x000fe20007f5e0ff */
[----:B------:R-:W-:Y:S01]  /*111a0*/  IMAD.X R227, RZ, RZ, R231, P0 ;  /* 0x000000ffffe37224 */ /* 0x000fe200000e06e7 */
[----:B------:R-:W-:Y:S01]  /*111b0*/  IADD3 R221, P0, R236, 0x80, RZ ;  /* 0x00000080ecdd7810 */ /* 0x000fe20007f1e0ff */
[----:B------:R-:W-:Y:S01]  /*111c0*/  IMAD.MOV.U32 R241, RZ, RZ, c[0x0][0x208] ;  /* 0x00008200fff17624 */ /* 0x000fe200078e00ff */
[----:B------:R-:W-:Y:S01]  /*111d0*/  MOV R208, R207 ;  /* 0x000000cf00d07202 */ /* 0x000fe20000000f00 */
[----:B------:R-:W-:Y:S01]  /*111e0*/  @P4 IMAD.HI.U32 R235, R238, c[0x0][0x2c8], RZ ;  /* 0x0000b200eeeb4a27 */ /* 0x000fe200078e00ff */
[----:B------:R-:W-:-:S02]  /*111f0*/  IADD3 R220, R228, 0x80, RZ ;  /* 0x00000080e4dc7810 */ /* 0x000fc40007ffe0ff */
[----:B------:R-:W-:Y:S01]  /*11200*/  MOV R248, c[0x0][0x20c] ;  /* 0x0000830000f87a02 */ /* 0x000fe20000000f00 */
[----:B------:R-:W-:Y:S01]  /*11210*/  IMAD.MOV.U32 R244, RZ, RZ, -0x40 ;  /* 0xffffffc0fff47424 */ /* 0x000fe200078e00ff */
[----:B------:R-:W-:Y:S01]  /*11220*/  IADD3.X R225, RZ, R231, RZ, P2, !PT ;  /* 0x000000e7ffe17210 */ /* 0x000fe200017fe4ff */
[----:B------:R-:W-:Y:S01]  /*11230*/  IMAD.X R219, RZ, RZ, R233, P1 ;  /* 0x000000ffffdb7224 */ /* 0x000fe200008e06e9 */
[----:B------:R-:W-:Y:S02]  /*11240*/  IADD3.X R218, RZ, R233, RZ, P0, !PT ;  /* 0x000000e9ffda7210 */ /* 0x000fe400007fe4ff */
.L_x_615:
[----:B------:R-:W-:Y:S01]  /*11250*/  ISETP.GE.AND P0, PT, R208, RZ, PT ;  /* 0x000000ffd000720c */ /* 0x000fe20003f06270 */
[----:B------:R-:W-:Y:S04]  /*11260*/  DEPBAR.LE SB0, 0x0 ;  /* 0x000080000000791a */ /* 0x000fe80000000000 */
[----:B------:R-:W-:Y:S01]  /*11270*/  BAR.SYNC.DEFER_BLOCKING 0x0 ;  /* 0x0000000000007b1d */ /* 0x000fe20000010000 */
[----:B------:R-:W-:Y:S02]  /*11280*/  ISETP.NE.AND P4, PT, R240, RZ, PT ;  /* 0x000000fff000720c */ /* 0x000fe40003f85270 */
[----:B------:R-:W-:Y:S05]  /*11290*/  ISETP.NE.AND P3, PT, R249, 0x1, PT ;  /* 0x00000001f900780c */ /* 0x000fea0003f65270 */
[----:B------:R-:W-:Y:S01]  /*112a0*/  @P0 SHF.R.S32.HI R0, RZ, 0x1f, R208 ;  /* 0x0000001fff000819 */ /* 0x000fe200000114d0 */
[----:B------:R-:W-:Y:S04]  /*112b0*/  @P0 IMAD.WIDE.U32 R4, R208, c[0x0][0x208], RZ ;  /* 0x00008200d0040a25 */ /* 0x000fe800078e00ff */
[----:B------:R-:W-:Y:S01]  /*112c0*/  @P0 IMAD R0, R0, c[0x0][0x208], RZ ;  /* 0x0000820000000a24 */ /* 0x000fe200078e02ff */
[----:B------:R-:W-:Y:S03]  /*112d0*/  @P0 SHF.L.U32 R2, R4, 0x6, RZ ;  /* 0x0000000604020819 */ /* 0x000fe600000006ff */
[----:B------:R-:W-:Y:S05]  /*112e0*/  @P0 IMAD R0, R208, c[0x0][0x20c], R0 ;  /* 0x00008300d0000a24 */ /* 0x000fea00078e0200 */
[----:B------:R-:W-:Y:S02]  /*112f0*/  @P0 IADD3 R0, R5, R0, RZ ;  /* 0x0000000005000210 */ /* 0x000fe40007ffe0ff */
[----:B------:R-:W-:Y:S01]  /*11300*/  @P0 IADD3 R5, P1, R2, R236, RZ ;  /* 0x000000ec02050210 */ /* 0x000fe20007f3e0ff */
[----:B------:R-:W-:Y:S01]  /*11310*/  LDSM.16.M88.4 R32, [R191+0xc100] ;  /* 0x00c10000bf20783b */ /* 0x000fe20000000200 */
[----:B------:R-:W-:Y:S02]  /*11320*/  @P0 SHF.L.U64.HI R0, R4, 0x6, R0 ;  /* 0x0000000604000819 */ /* 0x000fe40000010200 */
[C---:B------:R-:W-:Y:S02]  /*11330*/  @P0 LEA R30, P2, R5.reuse, c[0x0][0x1f8], 0x1 ;  /* 0x00007e00051e0a11 */ /* 0x040fe400078408ff */
[----:B------:R-:W-:Y:S02]  /*11340*/  @P0 IADD3.X R4, R0, R233, RZ, P1, !PT ;  /* 0x000000e900040210 */ /* 0x000fe40000ffe4ff */
[----:B------:R-:W-:Y:S01]  /*11350*/  @P0 IADD3 R6, P1, R2, R224, RZ ;  /* 0x000000e002060210 */ /* 0x000fe20007f3e0ff */
[----:B------:R-:W1:Y:S01]  /*11360*/  LDSM.16.M88.4 R8, [R184+0x6100] ;  /* 0x00610000b808783b */ /* 0x000e620000000200 */
[----:B------:R-:W-:Y:S02]  /*11370*/  @P0 LEA.HI.X R31, R5, c[0x0][0x1fc], R4, 0x1, P2 ;  /* 0x00007f00051f0a11 */ /* 0x000fe400010f0c04 */
[----:B------:R-:W-:Y:S02]  /*11380*/  @P0 LEA R22, P2, R6, c[0x0][0x1f8], 0x1 ;  /* 0x00007e0006160a11 */ /* 0x000fe400078408ff */
[----:B------:R-:W-:Y:S02]  /*11390*/  @P0 IADD3.X R5, R0, R219, RZ, P1, !PT ;  /* 0x000000db00050210 */ /* 0x000fe40000ffe4ff */
[C---:B------:R-:W-:Y:S01]  /*113a0*/  @P0 LEA R4, P1, R241.reuse, R2, 0x5 ;  /* 0x00000002f1040211 */ /* 0x040fe200078228ff */
[----:B------:R-:W2:Y:S01]  /*113b0*/  LDSM.16.M88.4 R16, [R184+0x6900] ;  /* 0x00690000b810783b */ /* 0x000ea20000000200 */
[----:B------:R-:W-:Y:S02]  /*113c0*/  @P0 LEA.HI.X R23, R6, c[0x0][0x1fc], R5, 0x1, P2 ;  /* 0x00007f0006170a11 */ /* 0x000fe400010f0c05 */
[----:B------:R-:W-:Y:S02]  /*113d0*/  @P0 IADD3 R5, P2, R2, R221, RZ ;  /* 0x000000dd02050210 */ /* 0x000fe40007f5e0ff */
[----:B------:R-:W-:Y:S02]  /*113e0*/  @P0 LEA.HI.X R2, R241, R0, R248, 0x5, P1 ;  /* 0x00000000f1020211 */ /* 0x000fe400008f2cf8 */
[----:B------:R-:W-:Y:S01]  /*113f0*/  @P0 IADD3.X R0, R0, R218, RZ, P2, !PT ;  /* 0x000000da00000210 */ /* 0x000fe200017fe4ff */
[----:B------:R-:W3:Y:S01]  /*11400*/  LDSM.16.M88.4 R24, [R184+0x7100] ;  /* 0x00710000b818783b */ /* 0x000ee20000000200 */
[C---:B------:R-:W-:Y:S02]  /*11410*/  @P0 LEA R14, P2, R5.reuse, c[0x0][0x1f8], 0x1 ;  /* 0x00007e00050e0a11 */ /* 0x040fe400078408ff */
[----:B------:R-:W-:Y:S02]  /*11420*/  @P0 IADD3 R6, P1, R4, R236, RZ ;  /* 0x000000ec04060210 */ /* 0x000fe40007f3e0ff */
[----:B------:R-:W-:Y:S02]  /*11430*/  @P0 LEA.HI.X R15, R5, c[0x0][0x1fc], R0, 0x1, P2 ;  /* 0x00007f00050f0a11 */ /* 0x000fe400010f0c00 */
[----:B------:R-:W-:Y:S01]  /*11440*/  @P0 IADD3.X R7, R2, R233, RZ, P1, !PT ;  /* 0x000000e902070210 */ /* 0x000fe20000ffe4ff */
[----:B------:R-:W4:Y:S01]  /*11450*/  LDSM.16.M88.4 R136, [R184+0x7900] ;  /* 0x00790000b888783b */ /* 0x000f220000000200 */
[----:B------:R-:W-:Y:S02]  /*11460*/  @P0 LEA R28, P1, R6, c[0x0][0x1f8], 0x1 ;  /* 0x00007e00061c0a11 */ /* 0x000fe400078208ff */
[----:B------:R-:W-:Y:S02]  /*11470*/  @P0 IADD3 R0, P2, R4, R224, RZ ;  /* 0x000000e004000210 */ /* 0x000fe40007f5e0ff */
[----:B------:R-:W-:Y:S02]  /*11480*/  @P0 LEA.HI.X R29, R6, c[0x0][0x1fc], R7, 0x1, P1 ;  /* 0x00007f00061d0a11 */ /* 0x000fe400008f0c07 */
[----:B------:R-:W-:Y:S01]  /*11490*/  @P0 IADD3.X R5, R2, R219, RZ, P2, !PT ;  /* 0x000000db02050210 */ /* 0x000fe200017fe4ff */
[----:B------:R-:W-:Y:S01]  /*114a0*/  LDSM.16.M88.4 R140, [R192+0xc100] ;  /* 0x00c10000c08c783b */ /* 0x000fe20000000200 */
[----:B------:R-:W-:Y:S02]  /*114b0*/  @P0 LEA R20, P2, R0, c[0x0][0x1f8], 0x1 ;  /* 0x00007e0000140a11 */ /* 0x000fe400078408ff */
[----:B------:R-:W-:Y:S02]  /*114c0*/  @P0 IADD3 R4, P1, R4, R221, RZ ;  /* 0x000000dd04040210 */ /* 0x000fe40007f3e0ff */
[----:B------:R-:W-:Y:S02]  /*114d0*/  @P0 LEA.HI.X R21, R0, c[0x0][0x1fc], R5, 0x1, P2 ;  /* 0x00007f0000150a11 */ /* 0x000fe400010f0c05 */
[----:B------:R-:W-:Y:S01]  /*114e0*/  @P0 IADD3.X R2, R2, R218, RZ, P1, !PT ;  /* 0x000000da02020210 */ /* 0x000fe20000ffe4ff */
[----:B------:R-:W5:Y:S01]  /*114f0*/  LDSM.16.M88.4 R144, [R195] ;  /* 0x00000000c390783b */ /* 0x000f620000000200 */
[C---:B------:R-:W-:Y:S02]  /*11500*/  @P0 LEA R12, P1, R4.reuse, c[0x0][0x1f8], 0x1 ;  /* 0x00007e00040c0a11 */ /* 0x040fe400078208ff */
[----:B------:R-:W-:Y:S02]  /*11510*/  MOV R0, R238 ;  /* 0x000000ee00007202 */ /* 0x000fe40000000f00 */
[----:B------:R-:W-:Y:S02]  /*11520*/  @P0 LEA.HI.X R13, R4, c[0x0][0x1fc], R2, 0x1, P1 ;  /* 0x00007f00040d0a11 */ /* 0x000fe400008f0c02 */
[C---:B-1----:R-:W-:Y:S01]  /*11530*/  HMMA.16816.F32.BF16 R4, R32.reuse, R8, RZ ;  /* 0x000000082004723c */ /* 0x042fe200000418ff */
[----:B------:R-:W1:Y:S02]  /*11540*/  LDSM.16.M88.4 R148, [R206] ;  /* 0x00000000ce94783b */ /* 0x000e640000000200 */
[----:B------:R-:W-:Y:S05]  /*11550*/  @P3 SHF.R.U32.HI R0, RZ, c[0x0][0x2cc], R235 ;  /* 0x0000b300ff003a19 */ /* 0x000fea00000116eb */
[C---:B------:R-:W-:Y:S01]  /*11560*/  HMMA.16816.F32.BF16 R8, R32.reuse, R10, RZ ;  /* 0x0000000a2008723c */ /* 0x040fe200000418ff */
[----:B------:R-:W1:Y:S08]  /*11570*/  LDSM.16.M88.4 R152, [R205] ;  /* 0x00000000cd98783b */ /* 0x000e700000000200 */
[----:B------:R-:W1:Y:S08]  /*11580*/  LDSM.16.M88.4 R156, [R204] ;  /* 0x00000000cc9c783b */ /* 0x000e700000000200 */
[----:B------:R-:W-:Y:S01]  /*11590*/  @!PT LDS RZ, [RZ] ;  /* 0x00000000fffff984 */ /* 0x000fe20000000800 */
[----:B------:R-:W-:Y:S01]  /*115a0*/  @!PT LDS RZ, [RZ] ;  /* 0x00000000fffff984 */ /* 0x000fe20000000800 */
[----:B------:R-:W-:Y:S01]  /*115b0*/  @!PT LDS RZ, [RZ] ;  /* 0x00000000fffff984 */ /* 0x000fe20000000800 */
[----:B------:R4:W-:Y:S08]  /*115c0*/  @P0 LDGSTS.E.BYPASS.LTC128B.128 [R209+0x100], [R30.64], !P5 ;  /* 0x001000001ed10fae */ /* 0x0009f0000e901d46 */
[----:B------:R3:W-:Y:S08]  /*115d0*/  @P0 LDGSTS.E.BYPASS.LTC128B.128 [R209+0x2100], [R22.64], !P6 ;  /* 0x0210000016d10fae */ /* 0x0007f0000f101d46 */
[----:B------:R2:W-:Y:S08]  /*115e0*/  @P0 LDGSTS.E.BYPASS.LTC128B.128 [R209+0x4100], [R14.64], !P4 ;  /* 0x041000000ed10fae */ /* 0x0005f0000e101d46 */
[----:B------:R4:W-:Y:S08]  /*115f0*/  @P0 LDGSTS.E.BYPASS.LTC128B.128 [R209+0x1100], [R28.64], !P5 ;  /* 0x011000001cd10fae */ /* 0x0009f0000e901d46 */
[----:B------:R3:W-:Y:S08]  /*11600*/  @P0 LDGSTS.E.BYPASS.LTC128B.128 [R209+0x3100], [R20.64], !P6 ;  /* 0x0310000014d10fae */ /* 0x0007f0000f101d46 */
[----:B------:R2:W-:Y:S08]  /*11610*/  @P0 LDGSTS.E.BYPASS.LTC128B.128 [R209+0x5100], [R12.64], !P4 ;  /* 0x051000000cd10fae */ /* 0x0005f0000e101d46 */
[----:B------:R-:W-:Y:S08]  /*11620*/  LDSM.16.M88.4 R160, [R194+0xc100] ;  /* 0x00c10000c2a0783b */ /* 0x000ff00000000200 */
[----:B------:R-:W0:Y:S08]  /*11630*/  LDGDEPBAR ;  /* 0x00000000000079af */ /* 0x000e300000000000 */
[----:B------:R-:W1:Y:S01]  /*11640*/  LDSM.16.M88.4 R164, [R190+0x6100] ;  /* 0x00610000bea4783b */ /* 0x000e620000000200 */
[C---:B--2---:R-:W-:Y:S07]  /*11650*/  HMMA.16816.F32.BF16 R12, R32.reuse, R16, RZ ;  /* 0x00000010200c723c */ /* 0x044fee00000418ff */
[----:B------:R-:W-:Y:S01]  /*11660*/  LDSM.16.M88.4 R168, [R190+0x7100] ;  /* 0x00710000bea8783b */ /* 0x000fe20000000200 */
[C---:B------:R-:W-:Y:S07]  /*11670*/  HMMA.16816.F32.BF16 R16, R32.reuse, R18, RZ ;  /* 0x000000122010723c */ /* 0x040fee00000418ff */
[----:B------:R-:W-:Y:S01]  /*11680*/  LDSM.16.M88.4 R172, [R190+0x7900] ;  /* 0x00790000beac783b */ /* 0x000fe20000000200 */
[C---:B---3--:R-:W-:Y:S07]  /*11690*/  HMMA.16816.F32.BF16 R20, R32.reuse, R24, RZ ;  /* 0x000000182014723c */ /* 0x048fee00000418ff */
[----:B------:R-:W-:Y:S01]  /*116a0*/  LDSM.16.M88.4 R176, [R193+0xc100] ;  /* 0x00c10000c1b0783b */ /* 0x000fe20000000200 */
[C---:B------:R-:W-:Y:S07]  /*116b0*/  HMMA.16816.F32.BF16 R24, R32.reuse, R26, RZ ;  /* 0x0000001a2018723c */ /* 0x040fee00000418ff */
[----:B------:R-:W-:Y:S01]  /*116c0*/  LDSM.16.M88.4 R180, [R189] ;  /* 0x00000000bdb4783b */ /* 0x000fe20000000200 */
[C---:B----4-:R-:W-:Y:S07]  /*116d0*/  HMMA.16816.F32.BF16 R28, R32.reuse, R136, RZ ;  /* 0x00000088201c723c */ /* 0x050fee00000418ff */
[----:B------:R-:W-:Y:S01]  /*116e0*/  SHFL.IDX PT, R2, R0, RZ, 0x1c1f ;  /* 0x001c1fff00027589 */ /* 0x000fe200000e0000 */
[----:B------:R-:W-:Y:S07]  /*116f0*/  HMMA.16816.F32.BF16 R32, R32, R138, RZ ;  /* 0x0000008a2020723c */ /* 0x000fee00000418ff */
[----:B------:R-:W2:Y:S01]  /*11700*/  LDSM.16.M88.4 R136, [R190+0x6900] ;  /* 0x00690000be88783b */ /* 0x000ea20000000200 */
[C---:B-----5:R-:W-:Y:S08]  /*11710*/  HMMA.16816.F32.BF16 R4, R140.reuse, R144, R4 ;  /* 0x000000908c04723c */ /* 0x060ff00000041804 */
[C---:B------:R-:W-:Y:S01]  /*11720*/  HMMA.16816.F32.BF16 R8, R140.reuse, R146, R8 ;  /* 0x000000928c08723c */ /* 0x040fe20000041808 */
[----:B------:R-:W-:Y:S07]  /*11730*/  LDSM.16.M88.4 R144, [R189+0x1000] ;  /* 0x00100000bd90783b */ /* 0x000fee0000000200 */
[C---:B-1----:R-:W-:Y:S08]  /*11740*/  HMMA.16816.F32.BF16 R12, R140.reuse, R148, R12 ;  /* 0x000000948c0c723c */ /* 0x042ff0000004180c */
[C---:B------:R-:W-:Y:S01]  /*11750*/  HMMA.16816.F32.BF16 R16, R140.reuse, R150, R16 ;  /* 0x000000968c10723c */ /* 0x040fe20000041810 */
[----:B------:R-:W-:Y:S07]  /*11760*/  LDSM.16.M88.4 R148, [R189+0x1800] ;  /* 0x00180000bd94783b */ /* 0x000fee0000000200 */
[C---:B------:R-:W-:Y:S08]  /*11770*/  HMMA.16816.F32.BF16 R20, R140.reuse, R152, R20 ;  /* 0x000000988c14723c */ /* 0x040ff00000041814 */
[C---:B------:R-:W-:Y:S01]  /*11780*/  HMMA.16816.F32.BF16 R24, R140.reuse, R154, R24 ;  /* 0x0000009a8c18723c */ /* 0x040fe20000041818 */
[----:B------:R-:W-:Y:S07]  /*11790*/  LDSM.16.M88.4 R152, [R191+0x10100] ;  /* 0x01010000bf98783b */ /* 0x000fee0000000200 */
[C---:B------:R-:W-:Y:S08]  /*117a0*/  HMMA.16816.F32.BF16 R28, R140.reuse, R156, R28 ;  /* 0x0000009c8c1c723c */ /* 0x040ff0000004181c */
[----:B------:R-:W-:Y:S01]  /*117b0*/  HMMA.16816.F32.BF16 R32, R140, R158, R32 ;  /* 0x0000009e8c20723c */ /* 0x000fe20000041820 */
[----:B------:R-:W1:Y:S07]  /*117c0*/  LDSM.16.M88.4 R140, [R189+0x800] ;  /* 0x00080000bd8c783b */ /* 0x000e6e0000000200 */
[C---:B------:R-:W-:Y:S01]  /*117d0*/  HMMA.16816.F32.BF16 R4, R160.reuse, R164, R4 ;  /* 0x000000a4a004723c */ /* 0x040fe20000041804 */
[----:B------:R-:W3:Y:S07]  /*117e0*/  LDSM.16.M88.4 R156, [R184+0x8100] ;  /* 0x00810000b89c783b */ /* 0x000eee0000000200 */
[C---:B------:R-:W-:Y:S01]  /*117f0*/  HMMA.16816.F32.BF16 R8, R160.reuse, R166, R8 ;  /* 0x000000a6a008723c */ /* 0x040fe20000041808 */
[----:B------:R-:W-:Y:S07]  /*11800*/  LDSM.16.M88.4 R164, [R184+0x9900] ;  /* 0x00990000b8a4783b */ /* 0x000fee0000000200 */
[C---:B--2---:R-:W-:Y:S08]  /*11810*/  HMMA.16816.F32.BF16 R12, R160.reuse, R136, R12 ;  /* 0x00000088a00c723c */ /* 0x044ff0000004180c */
[C---:B------:R-:W-:Y:S01]  /*11820*/  HMMA.16816.F32.BF16 R16, R160.reuse, R138, R16 ;  /* 0x0000008aa010723c */ /* 0x040fe20000041810 */
[----:B------:R-:W2:Y:S07]  /*11830*/  LDSM.16.M88.4 R136, [R184+0x8900] ;  /* 0x00890000b888783b */ /* 0x000eae0000000200 */
[C---:B------:R-:W-:Y:S08]  /*11840*/  HMMA.16816.F32.BF16 R20, R160.reuse, R168, R20 ;  /* 0x000000a8a014723c */ /* 0x040ff00000041814 */
[C---:B------:R-:W-:Y:S01]  /*11850*/  HMMA.16816.F32.BF16 R24, R160.reuse, R170, R24 ;  /* 0x000000aaa018723c */ /* 0x040fe20000041818 */
[----:B------:R-:W-:Y:S07]  /*11860*/  LDSM.16.M88.4 R168, [R192+0x10100] ;  /* 0x01010000c0a8783b */ /* 0x000fee0000000200 */
[C---:B------:R-:W-:Y:S08]  /*11870*/  HMMA.16816.F32.BF16 R28, R160.reuse, R172, R28 ;  /* 0x000000aca01c723c */ /* 0x040ff0000004181c */
[----:B------:R-:W-:Y:S01]  /*11880*/  HMMA.16816.F32.BF16 R32, R160, R174, R32 ;  /* 0x000000aea020723c */ /* 0x000fe20000041820 */
[----:B------:R-:W4:Y:S07]  /*11890*/  LDSM.16.M88.4 R160, [R184+0x9100] ;  /* 0x00910000b8a0783b */ /* 0x000f2e0000000200 */
[C---:B------:R-:W-:Y:S01]  /*118a0*/  HMMA.16816.F32.BF16 R4, R176.reuse, R180, R4 ;  /* 0x000000b4b004723c */ /* 0x040fe20000041804 */
[----:B------:R-:W5:Y:S07]  /*118b0*/  LDSM.16.M88.4 R172, [R203] ;  /* 0x00000000cbac783b */ /* 0x000f6e0000000200 */
        /* <DEDUP_REMOVED lines=15> */
[C---:B--2---:R-:W-:Y:S08]  /*119b0*/  HMMA.16816.F32.BF16 R12, R152.reuse, R136, R12 ;  /* 0x00000088980c723c */ /* 0x044ff0000004180c */
[C---:B------:R-:W-:Y:S01]  /*119c0*/  HMMA.16816.F32.BF16 R16, R152.reuse, R138, R16 ;  /* 0x0000008a9810723c */ /* 0x040fe20000041810 */
[----:B------:R-:W2:Y:S07]  /*119d0*/  LDSM.16.M88.4 R136, [R190+0x8900] ;  /* 0x00890000be88783b */ /* 0x000eae0000000200 */
[C---:B----4-:R-:W-:Y:S08]  /*119e0*/  HMMA.16816.F32.BF16 R20, R152.reuse, R160, R20 ;  /* 0x000000a09814723c */ /* 0x050ff00000041814 */
[C---:B------:R-:W-:Y:S01]  /*119f0*/  HMMA.16816.F32.BF16 R24, R152.reuse, R162, R24 ;  /* 0x000000a29818723c */ /* 0x040fe20000041818 */
[----:B------:R-:W-:Y:S07]  /*11a00*/  LDSM.16.M88.4 R160, [R193+0x10100] ;  /* 0x01010000c1a0783b */ /* 0x000fee0000000200 */
[C---:B------:R-:W-:Y:S08]  /*11a10*/  HMMA.16816.F32.BF16 R28, R152.reuse, R164, R28 ;  /* 0x000000a4981c723c */ /* 0x040ff0000004181c */
[----:B------:R-:W-:Y:S01]  /*11a20*/  HMMA.16816.F32.BF16 R32, R152, R166, R32 ;  /* 0x000000a69820723c */ /* 0x000fe20000041820 */
[----:B------:R-:W4:Y:S07]  /*11a30*/  LDSM.16.M88.4 R152, [R190+0x9100] ;  /* 0x00910000be98783b */ /* 0x000f2e0000000200 */
[C---:B-----5:R-:W-:Y:S01]  /*11a40*/  HMMA.16816.F32.BF16 R4, R168.reuse, R172, R4 ;  /* 0x000000aca804723c */ /* 0x060fe20000041804 */
[----:B------:R-:W5:Y:S07]  /*11a50*/  LDSM.16.M88.4 R164, [R189+0x2000] ;  /* 0x00200000bda4783b */ /* 0x000f6e0000000200 */
        /* <DEDUP_REMOVED lines=23> */
[----:B------:R-:W2:Y:S07]  /*11bd0*/  LDSM.16.M88.4 R156, [R184+0xb900] ;  /* 0x00b90000b89c783b */ /* 0x000eae0000000200 */
[C---:B-----5:R-:W-:Y:S01]  /*11be0*/  HMMA.16816.F32.BF16 R4, R160.reuse, R164, R4 ;  /* 0x000000a4a004723c */ /* 0x060fe20000041804 */
[----:B------:R-:W5:Y:S07]  /*11bf0*/  LDSM.16.M88.4 R176, [R192+0x14100] ;  /* 0x01410000c0b0783b */ /* 0x000f6e0000000200 */
        /* <DEDUP_REMOVED lines=35> */
[C---:B--2---:R-:W-:Y:S08]  /*11e30*/  HMMA.16816.F32.BF16 R12, R160.reuse, R136, R12 ;  /* 0x00000088a00c723c */ /* 0x044ff0000004180c */
[C---:B------:R-:W-:Y:S01]  /*11e40*/  HMMA.16816.F32.BF16 R16, R160.reuse, R138, R16 ;  /* 0x0000008aa010723c */ /* 0x040fe20000041810 */
[----:B------:R-:W1:Y:S07]  /*11e50*/  LDSM.16.M88.4 R136, [R189+0x4800] ;  /* 0x00480000bd88783b */ /* 0x000e6e0000000200 */
[C---:B----4-:R-:W-:Y:S08]  /*11e60*/  HMMA.16816.F32.BF16 R20, R160.reuse, R152, R20 ;  /* 0x00000098a014723c */ /* 0x050ff00000041814 */
[C---:B------:R-:W-:Y:S08]  /*11e70*/  HMMA.16816.F32.BF16 R24, R160.reuse, R154, R24 ;  /* 0x0000009aa018723c */ /* 0x040ff00000041818 */
[C---:B------:R-:W-:Y:S08]  /*11e80*/  HMMA.16816.F32.BF16 R28, R160.reuse, R156, R28 ;  /* 0x0000009ca01c723c */ /* 0x040ff0000004181c */
[----:B------:R-:W-:Y:S08]  /*11e90*/  HMMA.16816.F32.BF16 R32, R160, R158, R32 ;  /* 0x0000009ea020723c */ /* 0x000ff00000041820 */
[C---:B-----5:R-:W-:Y:S08]  /*11ea0*/  HMMA.16816.F32.BF16 R4, R168.reuse, R172, R4 ;  /* 0x000000aca804723c */ /* 0x060ff00000041804 */
        /* <DEDUP_REMOVED lines=17> */
[----:B------:R-:W-:Y:S01]  /*11fc0*/  MUFU.TANH R143, R6 ;  /* 0x00000006008f7308 */ /* 0x000fe20000002400 */
[----:B------:R-:W-:Y:S02]  /*11fd0*/  FMUL.FTZ R16, R16, c[0x0][0x320] ;  /* 0x0000c80010107a20 */ /* 0x000fe40000410000 */
[----:B------:R-:W-:Y:S02]  /*11fe0*/  FMUL.FTZ R14, R14, c[0x0][0x320] ;  /* 0x0000c8000e0e7a20 */ /* 0x000fe40000410000 */
[----:B------:R-:W-:Y:S02]  /*11ff0*/  FMUL.FTZ R17, R17, c[0x0][0x320] ;  /* 0x0000c80011117a20 */ /* 0x000fe40000410000 */
[----:B------:R-:W-:Y:S03]  /*12000*/  FMUL.FTZ R15, R15, c[0x0][0x320] ;  /* 0x0000c8000f0f7a20 */ /* 0x000fe60000410000 */
[----:B------:R3:W-:Y:S10]  /*12010*/  MUFU.TANH R142, R7 ;  /* 0x00000007008e7308 */ /* 0x0007f40000002400 */
[----:B------:R-:W4:Y:S10]  /*12020*/  MUFU.TANH R141, R8 ;  /* 0x00000008008d7308 */ /* 0x000f340000002400 */
[----:B------:R-:W5:Y:S01]  /*12030*/  MUFU.TANH R136, R9 ;  /* 0x0000000900887308 */ /* 0x000f620000002400 */
[----:B---3--:R-:W3:Y:S09]  /*12040*/  LDSM.16.M88.4 R4, [R189+0x5000] ;  /* 0x00500000bd04783b */ /* 0x008ef20000000200 */
[----:B------:R-:W-:Y:S10]  /*12050*/  MUFU.TANH R103, R10 ;  /* 0x0000000a00677308 */ /* 0x000ff40000002400 */
[----:B------:R1:W-:Y:S10]  /*12060*/  MUFU.TANH R101, R11 ;  /* 0x0000000b00657308 */ /* 0x0003f40000002400 */
[----:B------:R-:W-:Y:S10]  /*12070*/  MUFU.TANH R13, R13 ;  /* 0x0000000d000d7308 */ /* 0x000ff40000002400 */
[----:B------:R4:W-:Y:S01]  /*12080*/  MUFU.TANH R148, R18 ;  /* 0x0000001200947308 */ /* 0x0009e20000002400 */
[C---:B---3--:R-:W-:Y:S01]  /*12090*/  HMMA.16816.F32.BF16 R20, R168.reuse, R4, R20 ;  /* 0x00000004a814723c */ /* 0x048fe20000041814 */
[----:B-1----:R-:W1:Y:S01]  /*120a0*/  LDSM.16.M88.4 R8, [R189+0x5800] ;  /* 0x00580000bd08783b */ /* 0x002e620000000200 */
[----:B------:R-:W-:Y:S07]  /*120b0*/  DEPBAR.LE SB0, 0x0 ;  /* 0x000080000000791a */ /* 0x000fee0000000000 */
[----:B------:R-:W-:Y:S01]  /*120c0*/  MUFU.TANH R16, R16 ;  /* 0x0000001000107308 */ /* 0x000fe20000002400 */
[C---:B------:R-:W-:Y:S01]  /*120d0*/  HMMA.16816.F32.BF16 R24, R168.reuse, R6, R24 ;  /* 0x00000006a818723c */ /* 0x040fe20000041818 */
[----:B------:R3:W1:Y:S08]  /*120e0*/  SHFL.IDX PT, R4, R0, 0x1, 0x1c1f ;  /* 0x003c1f0000047f89 */ /* 0x00067000000e0000 */
[----:B------:R5:W-:Y:S01]  /*120f0*/  MUFU.TANH R149, R19 ;  /* 0x0000001300957308 */ /* 0x000be20000002400 */
[----:B------:R-:W-:Y:S04]  /*12100*/  BAR.SYNC.DEFER_BLOCKING 0x0 ;  /* 0x0000000000007b1d */ /* 0x000fe80000010000 */
[----:B------:R-:W-:Y:S02]  /*12110*/  FMUL.FTZ R23, R23, c[0x0][0x320] ;  /* 0x0000c80017177a20 */ /* 0x000fe40000410000 */
[----:B------:R-:W-:Y:S02]  /*12120*/  FMUL.FTZ R20, R20, c[0x0][0x320] ;  /* 0x0000c80014147a20 */ /* 0x000fe40000410000 */
[----:B------:R-:W-:Y:S02]  /*12130*/  FMUL.FTZ R22, R22, c[0x0][0x320] ;  /* 0x0000c80016167a20 */ /* 0x000fe40000410000 */
[----:B------:R-:W-:Y:S02]  /*12140*/  FMUL.FTZ R21, R21, c[0x0][0x320] ;  /* 0x0000c80015157a20 */ /* 0x000fe40000410000 */
[----:B---3--:R-:W-:Y:S02]  /*12150*/  IMAD R0, R208, R244, 0x1 ;  /* 0x00000001d0007424 */ /* 0x008fe400078e02f4 */
[----:B------:R-:W-:Y:S02]  /*12160*/  FMUL.FTZ R24, R24, c[0x0][0x320] ;  /* 0x0000c80018187a20 */ /* 0x000fe40000410000 */
[----:B------:R-:W-:Y:S01]  /*12170*/  FMUL.FTZ R25, R25, c[0x0][0x320] ;  /* 0x0000c80019197a20 */ /* 0x000fe20000410000 */
[----:B------:R-:W-:Y:S01]  /*12180*/  IADD3 R0, R232, R0, -R239 ;  /* 0x00000000e8007210 */ /* 0x000fe20007ffe8ef */
[----:B------:R-:W-:Y:S02]  /*12190*/  FMUL.FTZ R26, R26, c[0x0][0x320] ;  /* 0x0000c8001a1a7a20 */ /* 0x000fe40000410000 */
[----:B------:R-:W-:Y:S01]  /*121a0*/  FMUL.FTZ R27, R27, c[0x0][0x320] ;  /* 0x0000c8001b1b7a20 */ /* 0x000fe20000410000 */
[C---:B-1----:R-:W-:Y:S01]  /*121b0*/  HMMA.16816.F32.BF16 R28, R168.reuse, R8, R28 ;  /* 0x00000008a81c723c */ /* 0x042fe2000004181c */
[----:B------:R-:W1:Y:S02]  /*121c0*/  MUFU.TANH R140, R12 ;  /* 0x0000000c008c7308 */ /* 0x000e640000002400 */
[----:B------:R-:W-:Y:S04]  /*121d0*/  IADD3 R0, R0, -R242, RZ ;  /* 0x800000f200007210 */ /* 0x000fe80007ffe0ff */
[----:B------:R-:W-:Y:S01]  /*121e0*/  IADD3 R2, R0, R2, RZ ;  /* 0x0000000200027210 */ /* 0x000fe20007ffe0ff */
[----:B------:R-:W-:Y:S03]  /*121f0*/  HMMA.16816.F32.BF16 R32, R168, R10, R32 ;  /* 0x0000000aa820723c */ /* 0x000fe60000041820 */
[----:B------:R3:W-:Y:S01]  /*12200*/  MUFU.TANH R7, R22 ;  /* 0x0000001600077308 */ /* 0x0007e20000002400 */
[C---:B------:R-:W-:Y:S02]  /*12210*/  ISETP.GT.AND P0, PT, R2.reuse, RZ, PT ;  /* 0x000000ff0200720c */ /* 0x040fe40003f04270 */
[C---:B------:R-:W-:Y:S02]  /*12220*/  ISETP.GT.AND P2, PT, R2.reuse, 0x1, PT ;  /* 0x000000010200780c */ /* 0x040fe40003f44270 */
[----:B------:R-:W-:Y:S02]  /*12230*/  FSEL R10, R145, -INF , P0 ;  /* 0xff800000910a7808 */ /* 0x000fe40000000000 */
[----:B------:R-:W-:Y:S02]  /*12240*/  ISETP.GT.AND P3, PT, R2, 0x8, PT ;  /* 0x000000080200780c */ /* 0x000fe40003f64270 */
[----:B--2---:R-:W-:Y:S01]  /*12250*/  FSEL R11, R144, -INF , P2 ;  /* 0xff800000900b7808 */ /* 0x004fe20001000000 */
[----:B------:R2:W-:Y:S01]  /*12260*/  MUFU.TANH R12, R20 ;  /* 0x00000014000c7308 */ /* 0x0005e20000002400 */
[----:B------:R-:W-:Y:S02]  /*12270*/  IADD3 R0, R0, R4, RZ ;  /* 0x0000000400007210 */ /* 0x000fe40007ffe0ff */
[----:B------:R-:W-:Y:S01]  /*12280*/  FMNMX.FTZ R4, R10, R3, !PT ;  /* 0x000000030a047209 */ /* 0x000fe20007810000 */
[----:B------:R-:W-:Y:S01]  /*12290*/  FMUL.FTZ R28, R28, c[0x0][0x320] ;  /* 0x0000c8001c1c7a20 */ /* 0x000fe20000410000 */
[----:B------:R-:W-:Y:S01]  /*122a0*/  ISETP.GT.AND P2, PT, R2, 0x9, PT ;  /* 0x000000090200780c */ /* 0x000fe20003f44270 */
[----:B------:R-:W-:Y:S01]  /*122b0*/  FMUL.FTZ R29, R29, c[0x0][0x320] ;  /* 0x0000c8001d1d7a20 */ /* 0x000fe20000410000 */
[----:B------:R-:W-:Y:S01]  /*122c0*/  FMNMX.FTZ R4, R11, R4, !PT ;  /* 0x000000040b047209 */ /* 0x000fe20007810000 */
[----:B------:R-:W-:Y:S01]  /*122d0*/  FMUL.FTZ R30, R30, c[0x0][0x320] ;  /* 0x0000c8001e1e7a20 */ /* 0x000fe20000410000 */
[----:B----4-:R-:W-:Y:S01]  /*122e0*/  FSEL R18, R141, -INF , P3 ;  /* 0xff8000008d127808 */ /* 0x010fe20001800000 */
[----:B------:R4:W-:Y:S01]  /*122f0*/  MUFU.TANH R5, R21 ;  /* 0x0000001500057308 */ /* 0x0009e20000002400 */
[----:B-----5:R-:W-:Y:S01]  /*12300*/  FSEL R19, R136, -INF , P2 ;  /* 0xff80000088137808 */ /* 0x020fe20001000000 */
[----:B------:R-:W-:Y:S01]  /*12310*/  FMUL.FTZ R32, R32, c[0x0][0x320] ;  /* 0x0000c80020207a20 */ /* 0x000fe20000410000 */
[----:B------:R-:W-:Y:S01]  /*12320*/  ISETP.GT.AND P3, PT, R2, 0x10, PT ;  /* 0x000000100200780c */ /* 0x000fe20003f64270 */
[----:B------:R-:W-:Y:S01]  /*12330*/  FMUL.FTZ R33, R33, c[0x0][0x320] ;  /* 0x0000c80021217a20 */ /* 0x000fe20000410000 */
[----:B------:R-:W-:Y:S01]  /*12340*/  FMNMX.FTZ R4, R18, R4, !PT ;  /* 0x0000000412047209 */ /* 0x000fe20007810000 */
[----:B------:R-:W-:Y:S01]  /*12350*/  FMUL.FTZ R6, R31, c[0x0][0x320] ;  /* 0x0000c8001f067a20 */ /* 0x000fe20000410000 */
[----:B-1----:R-:W-:Y:S01]  /*12360*/  FSEL R140, R140, -INF , P3 ;  /* 0xff8000008c8c7808 */ /* 0x002fe20001800000 */
[----:B------:R-:W-:Y:S01]  /*12370*/  FMUL.FTZ R34, R34, c[0x0][0x320] ;  /* 0x0000c80022227a20 */ /* 0x000fe20000410000 */
[----:B------:R-:W-:Y:S01]  /*12380*/  ISETP.GT.AND P1, PT, R0, RZ, PT ;  /* 0x000000ff0000720c */ /* 0x000fe20003f24270 */
[----:B------:R-:W1:Y:S01]  /*12390*/  MUFU.TANH R14, R14 ;  /* 0x0000000e000e7308 */ /* 0x000e620000002400 */
[----:B------:R-:W-:Y:S01]  /*123a0*/  ISETP.GT.AND P2, PT, R2, 0x11, PT ;  /* 0x000000110200780c */ /* 0x000fe20003f44270 */
[----:B------:R-:W-:Y:S01]  /*123b0*/  FMUL.FTZ R35, R35, c[0x0][0x320] ;  /* 0x0000c80023237a20 */ /* 0x000fe20000410000 */
[----:B------:R-:W-:Y:S02]  /*123c0*/  FMNMX.FTZ R4, R19, R4, !PT ;  /* 0x0000000413047209 */ /* 0x000fe40007810000 */
[----:B------:R-:W-:Y:S02]  /*123d0*/  FSEL R141, R13, -INF , P2 ;  /* 0xff8000000d8d7808 */ /* 0x000fe40001000000 */
[----:B------:R-:W-:Y:S02]  /*123e0*/  FMNMX.FTZ R4, R140, R4, !PT ;  /* 0x000000048c047209 */ /* 0x000fe40007810000 */
[----:B---3--:R-:W-:Y:S01]  /*123f0*/  FSEL R22, R143, -INF , P1 ;  /* 0xff8000008f167808 */ /* 0x008fe20000800000 */
[----:B------:R-:W3:Y:S01]  /*12400*/  MUFU.TANH R17, R17 ;  /* 0x0000001100117308 */ /* 0x000ee20000002400 */
[----:B------:R-:W-:Y:S02]  /*12410*/  ISETP.GT.AND P1, PT, R0, 0x8, PT ;  /* 0x000000080000780c */ /* 0x000fe40003f24270 */
[----:B------:R-:W-:Y:S02]  /*12420*/  ISETP.GT.AND P3, PT, R2, 0x18, PT ;  /* 0x000000180200780c */ /* 0x000fe40003f64270 */
[----:B------:R-:W-:Y:S02]  /*12430*/  FMNMX.FTZ R4, R141, R4, !PT ;  /* 0x000000048d047209 */ /* 0x000fe40007810000 */
[----:B------:R-:W-:Y:S02]  /*12440*/  FSEL R146, R16, -INF , P3 ;  /* 0xff80000010927808 */ /* 0x000fe40001800000 */
[C---:B------:R-:W-:Y:S01]  /*12450*/  ISETP.GT.AND P0, PT, R0.reuse, 0x1, PT ;  /* 0x000000010000780c */ /* 0x040fe20003f04270 */
[----:B------:R5:W-:Y:S01]  /*12460*/  MUFU.TANH R100, R23 ;  /* 0x0000001700647308 */ /* 0x000be20000002400 */
[----:B--2---:R-:W-:Y:S02]  /*12470*/  FSEL R20, R103, -INF , P1 ;  /* 0xff80000067147808 */ /* 0x004fe40000800000 */
[----:B------:R-:W-:Y:S02]  /*12480*/  ISETP.GT.AND P1, PT, R0, 0x10, PT ;  /* 0x000000100000780c */ /* 0x000fe40003f24270 */
[----:B------:R-:W-:Y:S02]  /*12490*/  ISETP.GT.AND P2, PT, R2, 0x19, PT ;  /* 0x000000190200780c */ /* 0x000fe40003f44270 */
[----:B------:R-:W-:Y:S02]  /*124a0*/  FMNMX.FTZ R4, R146, R4, !PT ;  /* 0x0000000492047209 */ /* 0x000fe40007810000 */
[----:B----4-:R-:W-:Y:S01]  /*124b0*/  FSEL R21, R142, -INF , P0 ;  /* 0xff8000008e157808 */ /* 0x010fe20000000000 */
[----:B------:R-:W2:Y:S01]  /*124c0*/  MUFU.TANH R15, R15 ;  /* 0x0000000f000f7308 */ /* 0x000ea20000002400 */
[----:B-1----:R-:W-:Y:S02]  /*124d0*/  FSEL R142, R14, -INF , P1 ;  /* 0xff8000000e8e7808 */ /* 0x002fe40000800000 */
[C---:B------:R-:W-:Y:S02]  /*124e0*/  ISETP.GT.AND P0, PT, R0.reuse, 0x9, PT ;  /* 0x000000090000780c */ /* 0x040fe40003f04270 */
[----:B---3--:R-:W-:Y:S02]  /*124f0*/  FSEL R147, R17, -INF , P2 ;  /* 0xff80000011937808 */ /* 0x008fe40001000000 */
[----:B------:R-:W-:Y:S02]  /*12500*/  ISETP.GT.AND P1, PT, R0, 0x18, PT ;  /* 0x000000180000780c */ /* 0x000fe40003f24270 */
[----:B------:R-:W-:Y:S01]  /*12510*/  ISETP.GT.AND P2, PT, R2, 0x20, PT ;  /* 0x000000200200780c */ /* 0x000fe20003f44270 */
[----:B------:R-:W1:Y:S01]  /*12520*/  MUFU.TANH R24, R24 ;  /* 0x0000001800187308 */ /* 0x000e620000002400 */
[----:B------:R-:W-:Y:S02]  /*12530*/  FSEL R148, R148, -INF , P1 ;  /* 0xff80000094947808 */ /* 0x000fe40000800000 */
[----:B------:R-:W-:Y:S02]  /*12540*/  FSEL R151, R12, -INF , P2 ;  /* 0xff8000000c977808 */ /* 0x000fe40001000000 */
[----:B-----5:R-:W-:Y:S02]  /*12550*/  FSEL R23, R101, -INF , P0 ;  /* 0xff80000065177808 */ /* 0x020fe40000000000 */
[----:B------:R-:W-:Y:S02]  /*12560*/  FMNMX.FTZ R4, R147, R4, !PT ;  /* 0x0000000493047209 */ /* 0x000fe40007810000 */
[----:B------:R-:W-:Y:S01]  /*12570*/  ISETP.GT.AND P0, PT, R0, 0x11, PT ;  /* 0x000000110000780c */ /* 0x000fe20003f04270 */
[----:B------:R-:W3:Y:S01]  /*12580*/  MUFU.TANH R25, R25 ;  /* 0x0000001900197308 */ /* 0x000ee20000002400 */
[----:B------:R-:W-:Y:S02]  /*12590*/  ISETP.GT.AND P1, PT, R2, 0x21, PT ;  /* 0x000000210200780c */ /* 0x000fe40003f24270 */
[----:B------:R-:W-:Y:S02]  /*125a0*/  FMNMX.FTZ R4, R151, R4, !PT ;  /* 0x0000000497047209 */ /* 0x000fe40007810000 */
[----:B--2---:R-:W-:Y:S02]  /*125b0*/  FSEL R143, R15, -INF , P0 ;  /* 0xff8000000f8f7808 */ /* 0x004fe40000000000 */
[----:B------:R-:W-:Y:S02]  /*125c0*/  FSEL R152, R5, -INF , P1 ;  /* 0xff80000005987808 */ /* 0x000fe40000800000 */
[----:B------:R-:W-:Y:S01]  /*125d0*/  ISETP.GT.AND P0, PT, R0, 0x19, PT ;  /* 0x000000190000780c */ /* 0x000fe20003f04270 */
[----:B------:R-:W2:Y:S01]  /*125e0*/  MUFU.TANH R28, R28 ;  /* 0x0000001c001c7308 */ /* 0x000ea20000002400 */
[----:B------:R-:W-:Y:S02]  /*125f0*/  ISETP.GT.AND P2, PT, R2, 0x28, PT ;  /* 0x000000280200780c */ /* 0x000fe40003f44270 */
[----:B------:R-:W-:Y:S02]  /*12600*/  FSEL R149, R149, -INF , P0 ;  /* 0xff80000095957808 */ /* 0x000fe40000000000 */
[----:B-1----:R-:W-:Y:S02]  /*12610*/  FSEL R156, R24, -INF , P2 ;  /* 0xff800000189c7808 */ /* 0x002fe40001000000 */
[----:B------:R-:W-:Y:S02]  /*12620*/  FMNMX.FTZ R4, R152, R4, !PT ;  /* 0x0000000498047209 */ /* 0x000fe40007810000 */
[----:B------:R-:W-:Y:S01]  /*12630*/  ISETP.GT.AND P0, PT, R0, 0x20, PT ;  /* 0x000000200000780c */ /* 0x000fe20003f04270 */
[----:B------:R-:W1:Y:S01]  /*12640*/  MUFU.TANH R29, R29 ;  /* 0x0000001d001d7308 */ /* 0x000e620000002400 */
[----:B------:R-:W-:Y:S02]  /*12650*/  ISETP.GT.AND P1, PT, R2, 0x29, PT ;  /* 0x000000290200780c */ /* 0x000fe40003f24270 */
[----:B------:R-:W-:Y:S02]  /*12660*/  FMNMX.FTZ R5, R22, R102, !PT ;  /* 0x0000006616057209 */ /* 0x000fe40007810000 */
[----:B------:R-:W-:Y:S02]  /*12670*/  FSEL R154, R7, -INF , P0 ;  /* 0xff800000079a7808 */ /* 0x000fe40000000000 */
[----:B---3--:R-:W-:Y:S02]  /*12680*/  FSEL R157, R25, -INF , P1 ;  /* 0xff800000199d7808 */ /* 0x008fe40000800000 */
[C---:B------:R-:W-:Y:S01]  /*12690*/  ISETP.GT.AND P2, PT, R2.reuse, 0x38, PT ;  /* 0x000000380200780c */ /* 0x040fe20003f44270 */
[----:B------:R-:W3:Y:S01]  /*126a0*/  MUFU.TANH R32, R32 ;  /* 0x0000002000207308 */ /* 0x000ee20000002400 */
[C---:B------:R-:W-:Y:S02]  /*126b0*/  ISETP.GT.AND P0, PT, R2.reuse, 0x30, PT ;  /* 0x000000300200780c */ /* 0x040fe40003f04270 */
[C---:B------:R-:W-:Y:S02]  /*126c0*/  ISETP.GT.AND P3, PT, R2.reuse, 0x31, PT ;  /* 0x000000310200780c */ /* 0x040fe40003f64270 */
[----:B------:R-:W-:Y:S02]  /*126d0*/  ISETP.GT.AND P1, PT, R2, 0x39, PT ;  /* 0x000000390200780c */ /* 0x000fe40003f24270 */
[----:B------:R-:W-:Y:S02]  /*126e0*/  FMNMX.FTZ R2, R156, R4, !PT ;  /* 0x000000049c027209 */ /* 0x000fe40007810000 */
[----:B------:R-:W-:Y:S01]  /*126f0*/  FMNMX.FTZ R5, R21, R5, !PT ;  /* 0x0000000515057209 */ /* 0x000fe20007810000 */
[----:B------:R-:W4:Y:S01]  /*12700*/  MUFU.TANH R33, R33 ;  /* 0x0000002100217308 */ /* 0x000f220000002400 */
[----:B--2---:R-:W-:Y:S02]  /*12710*/  FSEL R161, R28, -INF , P0 ;  /* 0xff8000001ca17808 */ /* 0x004fe40000000000 */
[----:B------:R-:W-:Y:S02]  /*12720*/  FMNMX.FTZ R2, R157, R2, !PT ;  /* 0x000000029d027209 */ /* 0x000fe40007810000 */
[----:B------:R-:W-:Y:S02]  /*12730*/  FMNMX.FTZ R5, R20, R5, !PT ;  /* 0x0000000514057209 */ /* 0x000fe40007810000 */
[----:B-1----:R-:W-:Y:S02]  /*12740*/  FSEL R160, R29, -INF , P3 ;  /* 0xff8000001da07808 */ /* 0x002fe40001800000 */
[----:B------:R-:W-:Y:S01]  /*12750*/  FMNMX.FTZ R2, R161, R2, !PT ;  /* 0x00000002a1027209 */ /* 0x000fe20007810000 */
[----:B------:R-:W1:Y:S01]  /*12760*/  MUFU.TANH R26, R26 ;  /* 0x0000001a001a7308 */ /* 0x000e620000002400 */
[----:B------:R-:W-:Y:S02]  /*12770*/  FMNMX.FTZ R5, R23, R5, !PT ;  /* 0x0000000517057209 */ /* 0x000fe40007810000 */
[----:B------:R-:W-:Y:S02]  /*12780*/  FMNMX.FTZ R2, R160, R2, !PT ;  /* 0x00000002a0027209 */ /* 0x000fe40007810000 */
[----:B---3--:R-:W-:Y:S02]  /*12790*/  FSEL R162, R32, -INF , P2 ;  /* 0xff80000020a27808 */ /* 0x008fe40001000000 */
[----:B------:R-:W-:Y:S02]  /*127a0*/  FMNMX.FTZ R4, R142, R5, !PT ;  /* 0x000000058e047209 */ /* 0x000fe40007810000 */
[----:B------:R-:W-:Y:S01]  /*127b0*/  FMNMX.FTZ R2, R162, R2, !PT ;  /* 0x00000002a2027209 */ /* 0x000fe20007810000 */
[----:B------:R-:W2:Y:S01]  /*127c0*/  MUFU.TANH R27, R27 ;  /* 0x0000001b001b7308 */ /* 0x000ea20000002400 */
[----:B------:R-:W-:Y:S02]  /*127d0*/  FMNMX.FTZ R4, R143, R4, !PT ;  /* 0x000000048f047209 */ /* 0x000fe40007810000 */
[----:B------:R-:W-:Y:S02]  /*127e0*/  ISETP.GT.AND P0, PT, R0, 0x21, PT ;  /* 0x000000210000780c */ /* 0x000fe40003f04270 */
[----:B----4-:R-:W-:Y:S02]  /*127f0*/  FSEL R207, R33, -INF , P1 ;  /* 0xff80000021cf7808 */ /* 0x010fe40000800000 */
[----:B------:R-:W-:Y:S02]  /*12800*/  FMNMX.FTZ R4, R148, R4, !PT ;  /* 0x0000000494047209 */ /* 0x000fe40007810000 */
[----:B------:R-:W-:Y:S01]  /*12810*/  FMNMX.FTZ R2, R207, R2, !PT ;  /* 0x00000002cf027209 */ /* 0x000fe20007810000 */
[----:B------:R-:W3:Y:S01]  /*12820*/  MUFU.TANH R30, R30 ;  /* 0x0000001e001e7308 */ /* 0x000ee20000002400 */
[----:B------:R-:W-:Y:S02]  /*12830*/  FMNMX.FTZ R4, R149, R4, !PT ;  /* 0x0000000495047209 */ /* 0x000fe40007810000 */
[----:B------:R-:W-:Y:S01]  /*12840*/  FSEL R150, R100, -INF , P0 ;  /* 0xff80000064967808 */ /* 0x000fe20000000000 */
[----:B------:R-:W4:Y:S01]  /*12850*/  SHFL.BFLY PT, R101, R2, 0x2, 0x1f ;  /* 0x0c401f0002657f89 */ /* 0x000f2200000e0000 */
[----:B------:R-:W-:Y:S02]  /*12860*/  FMNMX.FTZ R4, R154, R4, !PT ;  /* 0x000000049a047209 */ /* 0x000fe40007810000 */
[----:B------:R-:W-:Y:S02]  /*12870*/  ISETP.GT.AND P3, PT, R0, 0x28, PT ;  /* 0x000000280000780c */ /* 0x000fe40003f64270 */
[----:B------:R-:W-:Y:S01]  /*12880*/  FMNMX.FTZ R4, R150, R4, !PT ;  /* 0x0000000496047209 */ /* 0x000fe20007810000 */
[----:B------:R-:W5:Y:S01]  /*12890*/  MUFU.TANH R6, R6 ;  /* 0x0000000600067308 */ /* 0x000f620000002400 */
[----:B-1----:R-:W-:Y:S02]  /*128a0*/  FSEL R153, R26, -INF , P3 ;  /* 0xff8000001a997808 */ /* 0x002fe40001800000 */
[----:B------:R-:W-:Y:S02]  /*128b0*/  ISETP.GT.AND P0, PT, R0, 0x29, PT ;  /* 0x000000290000780c */ /* 0x000fe40003f04270 */
[----:B------:R-:W-:Y:S02]  /*128c0*/  ISETP.GE.AND P2, PT, R208, 0x1, PT ;  /* 0x00000001d000780c */ /* 0x000fe40003f46270 */
[----:B--2---:R-:W-:Y:S02]  /*128d0*/  FSEL R155, R27, -INF , P0 ;  /* 0xff8000001b9b7808 */ /* 0x004fe40000000000 */
[----:B------:R-:W-:Y:S01]  /*128e0*/  FMNMX.FTZ R4, R153, R4, !PT ;  /* 0x0000000499047209 */ /* 0x000fe20007810000 */
[----:B------:R-:W1:Y:S01]  /*128f0*/  MUFU.TANH R34, R34 ;  /* 0x0000002200227308 */ /* 0x000e620000002400 */
[----:B------:R-:W-:Y:S02]  /*12900*/  ISETP.GT.AND P1, PT, R0, 0x30, PT ;  /* 0x000000300000780c */ /* 0x000fe40003f24270 */
[----:B------:R-:W-:Y:S02]  /*12910*/  FMNMX.FTZ R4, R155, R4, !PT ;  /* 0x000000049b047209 */ /* 0x000fe40007810000 */
[----:B---3--:R-:W-:Y:S02]  /*12920*/  FSEL R158, R30, -INF , P1 ;  /* 0xff8000001e9e7808 */ /* 0x008fe40000800000 */
[----:B------:R-:W-:Y:S02]  /*12930*/  ISETP.GT.AND P0, PT, R0, 0x31, PT ;  /* 0x000000310000780c */ /* 0x000fe40003f04270 */
[----:B------:R-:W-:Y:S01]  /*12940*/  FMNMX.FTZ R5, R158, R4, !PT ;  /* 0x000000049e057209 */ /* 0x000fe20007810000 */
[----:B------:R-:W2:Y:S01]  /*12950*/  MUFU.TANH R103, R35 ;  /* 0x0000002300677308 */ /* 0x000ea20000002400 */
[----:B------:R-:W-:Y:S02]  /*12960*/  IADD3 R4, R208, -0x1, RZ ;  /* 0xffffffffd0047810 */ /* 0x000fe40007ffe0ff */
[----:B----4-:R-:W-:Y:S02]  /*12970*/  FMNMX.FTZ R101, R2, R101, !PT ;  /* 0x0000006502657209 */ /* 0x010fe40007810000 */
[----:B-----5:R-:W-:Y:S01]  /*12980*/  FSEL R159, R6, -INF , P0 ;  /* 0xff800000069f7808 */ /* 0x020fe20000000000 */
[----:B------:R-:W-:Y:S01]  /*12990*/  @P2 IMAD.WIDE.U32 R6, R4, c[0x0][0x1e0], RZ ;  /* 0x0000780004062a25 */ /* 0x000fe200078e00ff */
[C---:B------:R-:W-:Y:S01]  /*129a0*/  ISETP.GT.AND P1, PT, R0.reuse, 0x38, PT ;  /* 0x000000380000780c */ /* 0x040fe20003f24270 */
[----:B------:R-:W3:Y:S01]  /*129b0*/  SHFL.BFLY PT, R9, R101, 0x1, 0x1f ;  /* 0x0c201f0065097f89 */ /* 0x000ee200000e0000 */
[----:B------:R-:W-:Y:S02]  /*129c0*/  ISETP.GT.AND P0, PT, R0, 0x39, PT ;  /* 0x000000390000780c */ /* 0x000fe40003f04270 */
[----:B------:R-:W-:Y:S02]  /*129d0*/  FMNMX.FTZ R0, R159, R5, !PT ;  /* 0x000000059f007209 */ /* 0x000fe40007810000 */
[----:B------:R-:W-:Y:S02]  /*129e0*/  @P2 SHF.R.S32.HI R5, RZ, 0x1f, R4 ;  /* 0x0000001fff052819 */ /* 0x000fe40000011404 */
[----:B-1----:R-:W-:Y:S03]  /*129f0*/  FSEL R183, R34, -INF , P1 ;  /* 0xff80000022b77808 */ /* 0x002fe60000800000 */
[----:B------:R-:W-:Y:S01]  /*12a00*/  @P2 IMAD R5, R5, c[0x0][0x1e0], RZ ;  /* 0x0000780005052a24 */ /* 0x000fe200078e02ff */
[----:B------:R-:W-:Y:S03]  /*12a10*/  FMNMX.FTZ R0, R183, R0, !PT ;  /* 0x00000000b7007209 */ /* 0x000fe60007810000 */
[----:B------:R-:W-:Y:S01]  /*12a20*/  @P2 IMAD R4, R4, c[0x0][0x1e4], R5 ;  /* 0x0000790004042a24 */ /* 0x000fe200078e0205 */
[C---:B------:R-:W-:Y:S02]  /*12a30*/  @P2 SHF.L.U32 R5, R6.reuse, 0x6, RZ ;  /* 0x0000000606052819 */ /* 0x040fe400000006ff */
[----:B--2---:R-:W-:Y:S02]  /*12a40*/  FSEL R103, R103, -INF , P0 ;  /* 0xff80000067677808 */ /* 0x004fe40000000000 */
[----:B------:R-:W-:Y:S02]  /*12a50*/  @P2 IADD3 R4, R7, R4, RZ ;  /* 0x0000000407042210 */ /* 0x000fe40007ffe0ff */
[----:B------:R-:W-:Y:S02]  /*12a60*/  @P2 IADD3 R7, P0, R5, R228, RZ ;  /* 0x000000e405072210 */ /* 0x000fe40007f1e0ff */
[----:B------:R-:W-:Y:S02]  /*12a70*/  @P2 SHF.L.U64.HI R4, R6, 0x6, R4 ;  /* 0x0000000606042819 */ /* 0x000fe40000010204 */
[----:B------:R-:W-:Y:S02]  /*12a80*/  FMNMX.FTZ R0, R103, R0, !PT ;  /* 0x0000000067007209 */ /* 0x000fe40007810000 */
[----:B------:R-:W-:Y:S02]  /*12a90*/  @P2 LEA R16, P1, R7, c[0x0][0x1c8], 0x1 ;  /* 0x0000720007102a11 */ /* 0x000fe400078208ff */
[----:B------:R-:W-:Y:S01]  /*12aa0*/  @P2 IADD3.X R8, R4, R231, RZ, P0, !PT ;  /* 0x000000e704082210 */ /* 0x000fe200007fe4ff */
[----:B------:R-:W1:Y:S01]  /*12ab0*/  SHFL.BFLY PT, R2, R0, 0x2, 0x1f ;  /* 0x0c401f0000027f89 */ /* 0x000e6200000e0000 */
[----:B------:R-:W-:Y:S02]  /*12ac0*/  @P2 IADD3 R6, P0, R5, R226, RZ ;  /* 0x000000e205062210 */ /* 0x000fe40007f1e0ff */
[----:B------:R-:W-:Y:S02]  /*12ad0*/  @P2 LEA.HI.X R17, R7, c[0x0][0x1cc], R8, 0x1, P1 ;  /* 0x0000730007112a11 */ /* 0x000fe400008f0c08 */
[----:B------:R-:W-:Y:S02]  /*12ae0*/  @P2 LEA R14, P1, R6, c[0x0][0x1c8], 0x1 ;  /* 0x00007200060e2a11 */ /* 0x000fe400078208ff */
[----:B------:R-:W-:Y:S01]  /*12af0*/  @P2 IADD3.X R8, R4, R225, RZ, P0, !PT ;  /* 0x000000e104082210 */ /* 0x000fe200007fe4ff */
[----:B------:R2:W-:Y:S01]  /*12b00*/  @P2 LDGSTS.E.BYPASS.LTC128B.128 [R209+0x6100], [R16.64], !P5 ;  /* 0x0610000010d12fae */ /* 0x0005e2000e901d46 */
[----:B------:R-:W-:Y:S02]  /*12b10*/  @P2 IADD3 R7, P0, R5, R220, RZ ;  /* 0x000000dc05072210 */ /* 0x000fe40007f1e0ff */
[----:B---3--:R-:W-:Y:S02]  /*12b20*/  FMNMX.FTZ R101, R101, R9, !PT ;  /* 0x0000000965657209 */ /* 0x008fe40007810000 */
[----:B------:R-:W-:Y:S02]  /*12b30*/  @P2 LEA.HI.X R15, R6, c[0x0][0x1cc], R8, 0x1, P1 ;  /* 0x00007300060f2a11 */ /* 0x000fe400008f0c08 */
[----:B------:R-:W-:Y:S01]  /*12b40*/  @P2 LEA R12, P1, R7, c[0x0][0x1c8], 0x1 ;  /* 0x00007200070c2a11 */ /* 0x000fe200078208ff */
[----:B------:R-:W-:Y:S01]  /*12b50*/  FMUL.FTZ R144, R101, c[0x0][0x2d0] ;  /* 0x0000b40065907a20 */ /* 0x000fe20000410000 */
[----:B------:R-:W-:Y:S01]  /*12b60*/  @P2 IADD3.X R6, R4, R227, RZ, P0, !PT ;  /* 0x000000e304062210 */ /* 0x000fe200007fe4ff */
[----:B------:R3:W-:Y:S01]  /*12b70*/  @P2 LDGSTS.E.BYPASS.LTC128B.128 [R209+0x8100], [R14.64], !P6 ;  /* 0x081000000ed12fae */ /* 0x0007e2000f101d46 */
[----:B------:R-:W-:Y:S02]  /*12b80*/  @P2 IADD3 R5, P0, R247, R5, RZ ;  /* 0x00000005f7052210 */ /* 0x000fe40007f1e0ff */
[----:B------:R-:W-:Y:S02]  /*12b90*/  @P2 LEA.HI.X R13, R7, c[0x0][0x1cc], R6, 0x1, P1 ;  /* 0x00007300070d2a11 */ /* 0x000fe400008f0c06 */
[----:B------:R-:W-:Y:S02]  /*12ba0*/  FSETP.NEU.FTZ.AND P1, PT, R101, -INF , PT ;  /* 0xff8000006500780b */ /* 0x000fe40003f3d000 */
[----:B-1----:R-:W-:Y:S01]  /*12bb0*/  FMNMX.FTZ R0, R0, R2, !PT ;  /* 0x0000000200007209 */ /* 0x002fe20007810000 */
[----:B------:R3:W-:Y:S01]  /*12bc0*/  @P2 LDGSTS.E.BYPASS.LTC128B.128 [R209+0xa100], [R12.64], !P4 ;  /* 0x0a1000000cd12fae */ /* 0x0007e2000e101d46 */
[----:B------:R-:W-:Y:S02]  /*12bd0*/  FSEL R144, R144, RZ, P1 ;  /* 0x000000ff90907208 */ /* 0x000fe40000800000 */
[----:B------:R-:W-:Y:S02]  /*12be0*/  @P2 IADD3 R6, P3, R5, R228, RZ ;  /* 0x000000e405062210 */ /* 0x000fe40007f7e0ff */
[----:B------:R-:W-:Y:S01]  /*12bf0*/  @P2 IADD3.X R4, R245, R4, RZ, P0, !PT ;  /* 0x00000004f5042210 */ /* 0x000fe200007fe4ff */
[--C-:B------:R-:W-:Y:S01]  /*12c00*/  FFMA.FTZ R10, R10, c[0x0][0x2d0], -R144.reuse ;  /* 0x0000b4000a0a7a23 */ /* 0x100fe20000010890 */
[----:B------:R-:W-:Y:S01]  /*12c10*/  @P2 LEA R8, P0, R6, c[0x0][0x1c8], 0x1 ;  /* 0x0000720006082a11 */ /* 0x000fe200078008ff */
[----:B------:R-:W1:Y:S01]  /*12c20*/  SHFL.BFLY PT, R2, R0, 0x1, 0x1f ;  /* 0x0c201f0000027f89 */ /* 0x000e6200000e0000 */
[----:B------:R-:W-:Y:S01]  /*12c30*/  @P2 IADD3.X R7, R4, R231, RZ, P3, !PT ;  /* 0x000000e704072210 */ /* 0x000fe20001ffe4ff */
[----:B------:R4:W-:Y:S01]  /*12c40*/  MUFU.EX2 R216, R10 ;  /* 0x0000000a00d87308 */ /* 0x0009e20000000800 */
[--C-:B------:R-:W-:Y:S02]  /*12c50*/  FFMA.FTZ R18, R18, c[0x0][0x2d0], -R144.reuse ;  /* 0x0000b40012127a23 */ /* 0x100fe40000010890 */
[----:B------:R-:W-:Y:S01]  /*12c60*/  @P2 LEA.HI.X R9, R6, c[0x0][0x1cc], R7, 0x1, P0 ;  /* 0x0000730006092a11 */ /* 0x000fe200000f0c07 */
[--C-:B------:R-:W-:Y:S01]  /*12c70*/  FFMA.FTZ R7, R11, c[0x0][0x2d0], -R144.reuse ;  /* 0x0000b4000b077a23 */ /* 0x100fe20000010890 */
[----:B------:R-:W-:Y:S01]  /*12c80*/  @P2 IADD3 R6, P0, R5, R226, RZ ;  /* 0x000000e205062210 */ /* 0x000fe20007f1e0ff */
[----:B------:R-:W-:Y:S02]  /*12c90*/  FFMA.FTZ R19, R19, c[0x0][0x2d0], -R144 ;  /* 0x0000b40013137a23 */ /* 0x000fe40000010890 */
[----:B------:R5:W-:Y:S01]  /*12ca0*/  @P2 LDGSTS.E.BYPASS.LTC128B.128 [R209+0x7100], [R8.64], !P5 ;  /* 0x0710000008d12fae */ /* 0x000be2000e901d46 */
[----:B------:R-:W-:Y:S01]  /*12cb0*/  @P2 IADD3.X R24, R4, R225, RZ, P0, !PT ;  /* 0x000000e104182210 */ /* 0x000fe200007fe4ff */
[----:B------:R-:W2:Y:S10]  /*12cc0*/  MUFU.EX2 R217, R7 ;  /* 0x0000000700d97308 */ /* 0x000eb40000000800 */
[----:B------:R-:W-:Y:S01]  /*12cd0*/  MUFU.EX2 R215, R18 ;  /* 0x0000001200d77308 */ /* 0x000fe20000000800 */
[----:B-1----:R-:W-:Y:S02]  /*12ce0*/  FMNMX.FTZ R100, R0, R2, !PT ;  /* 0x0000000200647209 */ /* 0x002fe40007810000 */
[----:B----4-:R-:W-:Y:S03]  /*12cf0*/  @P2 LEA R10, P0, R6, c[0x0][0x1c8], 0x1 ;  /* 0x00007200060a2a11 */ /* 0x010fe600078008ff */
[----:B------:R-:W-:Y:S01]  /*12d00*/  FMUL.FTZ R145, R100, c[0x0][0x2d0] ;  /* 0x0000b40064917a20 */ /* 0x000fe20000410000 */
[----:B------:R-:W-:Y:S02]  /*12d10*/  @P2 LEA.HI.X R11, R6, c[0x0][0x1cc], R24, 0x1, P0 ;  /* 0x00007300060b2a11 */ /* 0x000fe400000f0c18 */
[----:B------:R-:W-:Y:S01]  /*12d20*/  @P2 IADD3 R5, P0, R5, R220, RZ ;  /* 0x000000dc05052210 */ /* 0x000fe20007f1e0ff */
[----:B------:R-:W1:Y:S02]  /*12d30*/  MUFU.EX2 R214, R19 ;  /* 0x0000001300d67308 */ /* 0x000e640000000800 */
[----:B------:R4:W-:Y:S01]  /*12d40*/  @P2 LDGSTS.E.BYPASS.LTC128B.128 [R209+0x9100], [R10.64], !P6 ;  /* 0x091000000ad12fae */ /* 0x0009e2000f101d46 */
[----:B------:R-:W-:Y:S02]  /*12d50*/  @P2 IADD3.X R0, R4, R227, RZ, P0, !PT ;  /* 0x000000e304002210 */ /* 0x000fe400007fe4ff */
[----:B------:R-:W-:Y:S02]  /*12d60*/  @P2 LEA R4, P0, R5, c[0x0][0x1c8], 0x1 ;  /* 0x0000720005042a11 */ /* 0x000fe400078008ff */
[----:B--2---:R-:W-:Y:S02]  /*12d70*/  F2FP.BF16.PACK_AB R136, R217, R216 ;  /* 0x000000d8d988723e */ /* 0x004fe400000010ff */
[----:B------:R-:W-:Y:S02]  /*12d80*/  @P2 LEA.HI.X R5, R5, c[0x0][0x1cc], R0, 0x1, P0 ;  /* 0x0000730005052a11 */ /* 0x000fe400000f0c00 */
[----:B------:R-:W-:Y:S02]  /*12d90*/  FSETP.NEU.FTZ.AND P0, PT, R100, -INF , PT ;  /* 0xff8000006400780b */ /* 0x000fe40003f1d000 */
[----:B------:R-:W-:Y:S01]  /*12da0*/  FSEL R0, R101, RZ, P1 ;  /* 0x000000ff65007208 */ /* 0x000fe20000800000 */
[----:B------:R2:W-:Y:S01]  /*12db0*/  @P2 LDGSTS.E.BYPASS.LTC128B.128 [R209+0xb100], [R4.64], !P4 ;  /* 0x0b10000004d12fae */ /* 0x0005e2000e101d46 */
[----:B------:R-:W-:Y:S03]  /*12dc0*/  FSEL R145, R145, RZ, P0 ;  /* 0x000000ff91917208 */ /* 0x000fe60000000000 */
[----:B------:R-:W-:Y:S02]  /*12dd0*/  FADD.FTZ R0, -R0, R3 ;  /* 0x0000000300007221 */ /* 0x000fe40000010100 */
[--C-:B------:R-:W-:Y:S02]  /*12de0*/  FFMA.FTZ R2, R23, c[0x0][0x2d0], -R145.reuse ;  /* 0x0000b40017027a23 */ /* 0x100fe40000010891 */
[----:B------:R-:W-:Y:S01]  /*12df0*/  FMUL.FTZ R0, R0, c[0x0][0x2d0] ;  /* 0x0000b40000007a20 */ /* 0x000fe20000410000 */
[----:B---3--:R-:W3:Y:S01]  /*12e00*/  LDSM.16.MT88.4 R12, [R185+0x100] ;  /* 0x00010000b90c783b */ /* 0x008ee20000004200 */
[----:B------:R2:W-:Y:S01]  /*12e10*/  MUFU.EX2 R210, R2 ;  /* 0x0000000200d27308 */ /* 0x0005e20000000800 */
[--C-:B------:R-:W-:Y:S01]  /*12e20*/  FFMA.FTZ R22, R22, c[0x0][0x2d0], -R145.reuse ;  /* 0x0000b40016167a23 */ /* 0x100fe20000010891 */
[----:B-1----:R-:W-:Y:S01]  /*12e30*/  F2FP.BF16.PACK_AB R138, R214, R215 ;  /* 0x000000d7d68a723e */ /* 0x002fe200000010ff */
[--C-:B------:R-:W-:Y:S02]  /*12e40*/  FFMA.FTZ R21, R21, c[0x0][0x2d0], -R145.reuse ;  /* 0x0000b40015157a23 */ /* 0x100fe40000010891 */
[--C-:B------:R-:W-:Y:S02]  /*12e50*/  FFMA.FTZ R20, R20, c[0x0][0x2d0], -R145.reuse ;  /* 0x0000b40014147a23 */ /* 0x100fe40000010891 */
[----:B------:R-:W-:Y:S03]  /*12e60*/  LDSM.16.MT88.4 R28, [R188+0x100] ;  /* 0x00010000bc1c783b */ /* 0x000fe60000004200 */
[----:B------:R1:W1:Y:S05]  /*12e70*/  MUFU.EX2 R3, R0 ;  /* 0x0000000000037308 */ /* 0x00026a0000000800 */
[----:B------:R-:W0:Y:S05]  /*12e80*/  LDGDEPBAR ;  /* 0x00000000000079af */ /* 0x000e2a0000000000 */
[----:B------:R-:W-:Y:S01]  /*12e90*/  MUFU.EX2 R213, R22 ;  /* 0x0000001600d57308 */ /* 0x000fe20000000800 */
[----:B--2---:R-:W-:Y:S02]  /*12ea0*/  FSEL R2, R100, RZ, P0 ;  /* 0x000000ff64027208 */ /* 0x004fe40000000000 */
[----:B------:R-:W-:Y:S07]  /*12eb0*/  ISETP.GT.AND P0, PT, R208, R234, PT ;  /* 0x000000ead000720c */ /* 0x000fee0003f04270 */
[----:B------:R-:W2:Y:S01]  /*12ec0*/  MUFU.EX2 R212, R21 ;  /* 0x0000001500d47308 */ /* 0x000ea20000000800 */
[----:B-1----:R-:W-:Y:S02]  /*12ed0*/  FADD.FTZ R0, -R2, R102 ;  /* 0x0000006602007221 */ /* 0x002fe40000010100 */
[--C-:B------:R-:W-:Y:S02]  /*12ee0*/  FFMA.FTZ R2, R140, c[0x0][0x2d0], -R144.reuse ;  /* 0x0000b4008c027a23 */ /* 0x100fe40000010890 */
[----:B------:R-:W-:Y:S05]  /*12ef0*/  FMUL.FTZ R0, R0, c[0x0][0x2d0] ;  /* 0x0000b40000007a20 */ /* 0x000fea0000410000 */
[----:B------:R1:W-:Y:S01]  /*12f00*/  MUFU.EX2 R182, R2 ;  /* 0x0000000200b67308 */ /* 0x0003e20000000800 */
[C---:B------:R-:W-:Y:S02]  /*12f10*/  FMUL.FTZ R4, R3.reuse, R104 ;  /* 0x0000006803047220 */ /* 0x040fe40000410000 */
[C---:B------:R-:W-:Y:S02]  /*12f20*/  FMUL.FTZ R5, R3.reuse, R105 ;  /* 0x0000006903057220 */ /* 0x040fe40000410000 */
[C---:B-----5:R-:W-:Y:S02]  /*12f30*/  FMUL.FTZ R8, R3.reuse, R108 ;  /* 0x0000006c03087220 */ /* 0x060fe40000410000 */
[C---:B------:R-:W-:Y:S02]  /*12f40*/  FMUL.FTZ R9, R3.reuse, R109 ;  /* 0x0000006d03097220 */ /* 0x040fe40000410000 */
[C---:B------:R-:W-:Y:S01]  /*12f50*/  FMUL.FTZ R16, R3.reuse, R116 ;  /* 0x0000007403107220 */ /* 0x040fe20000410000 */
[----:B------:R5:W3:Y:S01]  /*12f60*/  MUFU.EX2 R211, R20 ;  /* 0x0000001400d37308 */ /* 0x000ae20000000800 */
[C---:B------:R-:W-:Y:S02]  /*12f70*/  FMUL.FTZ R17, R3.reuse, R117 ;  /* 0x0000007503117220 */ /* 0x040fe40000410000 */
[C---:B------:R-:W-:Y:S01]  /*12f80*/  FMUL.FTZ R24, R3.reuse, R124 ;  /* 0x0000007c03187220 */ /* 0x040fe20000410000 */
[----:B--2---:R-:W-:Y:S01]  /*12f90*/  F2FP.BF16.PACK_AB R137, R212, R213 ;  /* 0x000000d5d489723e */ /* 0x004fe200000010ff */
[C---:B------:R-:W-:Y:S02]  /*12fa0*/  FMUL.FTZ R25, R3.reuse, R125 ;  /* 0x0000007d03197220 */ /* 0x040fe40000410000 */
[C---:B------:R-:W-:Y:S02]  /*12fb0*/  FMUL.FTZ R32, R3.reuse, R132 ;  /* 0x0000008403207220 */ /* 0x040fe40000410000 */
[C---:B------:R-:W-:Y:S01]  /*12fc0*/  FMUL.FTZ R33, R3.reuse, R133 ;  /* 0x0000008503217220 */ /* 0x040fe20000410000 */
[----:B------:R-:W2:Y:S01]  /*12fd0*/  MUFU.EX2 R0, R0 ;  /* 0x0000000000007308 */ /* 0x000ea20000000800 */
[C---:B------:R-:W-:Y:S02]  /*12fe0*/  FMUL.FTZ R36, R3.reuse, R36 ;  /* 0x0000002403247220 */ /* 0x040fe40000410000 */
[----:B------:R-:W-:Y:S02]  /*12ff0*/  FMUL.FTZ R37, R3, R37 ;  /* 0x0000002503257220 */ /* 0x000fe40000410000 */
[--C-:B-1----:R-:W-:Y:S02]  /*13000*/  FFMA.FTZ R2, R141, c[0x0][0x2d0], -R144.reuse ;  /* 0x0000b4008d027a23 */ /* 0x102fe40000010890 */
[C---:B------:R-:W-:Y:S02]  /*13010*/  FMUL.FTZ R40, R3.reuse, R40 ;  /* 0x0000002803287220 */ /* 0x040fe40000410000 */
[C---:B------:R-:W-:Y:S01]  /*13020*/  FMUL.FTZ R41, R3.reuse, R41 ;  /* 0x0000002903297220 */ /* 0x040fe20000410000 */
[----:B------:R1:W1:Y:S01]  /*13030*/  MUFU.EX2 R181, R2 ;  /* 0x0000000200b57308 */ /* 0x0002620000000800 */
[C---:B------:R-:W-:Y:S02]  /*13040*/  FMUL.FTZ R44, R3.reuse, R44 ;  /* 0x0000002c032c7220 */ /* 0x040fe40000410000 */
[C---:B------:R-:W-:Y:S01]  /*13050*/  FMUL.FTZ R45, R3.reuse, R45 ;  /* 0x0000002d032d7220 */ /* 0x040fe20000410000 */
[----:B-----5:R-:W5:Y:S01]  /*13060*/  LDSM.16.MT88.4 R20, [R186+0x100] ;  /* 0x00010000ba14783b */ /* 0x020f620000004200 */
[----:B---3--:R-:W-:Y:S01]  /*13070*/  F2FP.BF16.PACK_AB R139, R210, R211 ;  /* 0x000000d3d28b723e */ /* 0x008fe200000010ff */
[C---:B------:R-:W-:Y:S02]  /*13080*/  FMUL.FTZ R48, R3.reuse, R48 ;  /* 0x0000003003307220 */ /* 0x040fe40000410000 */
[C---:B------:R-:W-:Y:S02]  /*13090*/  FMUL.FTZ R49, R3.reuse, R49 ;  /* 0x0000003103317220 */ /* 0x040fe40000410000 */
[C---:B------:R-:W-:Y:S02]  /*130a0*/  FMUL.FTZ R52, R3.reuse, R52 ;  /* 0x0000003403347220 */ /* 0x040fe40000410000 */
[C---:B------:R-:W-:Y:S02]  /*130b0*/  FMUL.FTZ R53, R3.reuse, R53 ;  /* 0x0000003503357220 */ /* 0x040fe40000410000 */
[C---:B--2---:R-:W-:Y:S02]  /*130c0*/  FMUL.FTZ R6, R0.reuse, R106 ;  /* 0x0000006a00067220 */ /* 0x044fe40000410000 */
[C---:B------:R-:W-:Y:S02]  /*130d0*/  FMUL.FTZ R7, R0.reuse, R107 ;  /* 0x0000006b00077220 */ /* 0x040fe40000410000 */
[----:B------:R-:W2:Y:S01]  /*130e0*/  LDSM.16.MT88.4 R104, [R187+0x100] ;  /* 0x00010000bb68783b */ /* 0x000ea20000004200 */
[C---:B----4-:R-:W-:Y:S02]  /*130f0*/  FMUL.FTZ R10, R0.reuse, R110 ;  /* 0x0000006e000a7220 */ /* 0x050fe40000410000 */
[----:B------:R-:W-:Y:S02]  /*13100*/  FMUL.FTZ R11, R0, R111 ;  /* 0x0000006f000b7220 */ /* 0x000fe40000410000 */
[C---:B------:R-:W-:Y:S03]  /*13110*/  HMMA.16816.F32.BF16 R4, R136.reuse, R12, R4 ;  /* 0x0000000c8804723c */ /* 0x040fe60000041804 */
[----:B------:R-:W3:Y:S02]  /*13120*/  LDSM.16.MT88.4 R108, [R185+0x2100] ;  /* 0x00210000b96c783b */ /* 0x000ee40000004200 */
[--C-:B-1----:R-:W-:Y:S02]  /*13130*/  FFMA.FTZ R2, R142, c[0x0][0x2d0], -R145.reuse ;  /* 0x0000b4008e027a23 */ /* 0x102fe40000010891 */
[C---:B------:R-:W-:Y:S01]  /*13140*/  FMUL.FTZ R12, R3.reuse, R112 ;  /* 0x00000070030c7220 */ /* 0x040fe20000410000 */
[C---:B------:R-:W-:Y:S01]  /*13150*/  HMMA.16816.F32.BF16 R8, R136.reuse, R14, R8 ;  /* 0x0000000e8808723c */ /* 0x040fe20000041808 */
[----:B------:R1:W-:Y:S03]  /*13160*/  MUFU.EX2 R180, R2 ;  /* 0x0000000200b47308 */ /* 0x0003e60000000800 */
[----:B------:R-:W-:Y:S02]  /*13170*/  FMUL.FTZ R13, R3, R113 ;  /* 0x00000071030d7220 */ /* 0x000fe40000410000 */
[C---:B------:R-:W-:Y:S02]  /*13180*/  FMUL.FTZ R18, R0.reuse, R118 ;  /* 0x0000007600127220 */ /* 0x040fe40000410000 */
[C---:B------:R-:W-:Y:S04]  /*13190*/  FMUL.FTZ R14, R0.reuse, R114 ;  /* 0x00000072000e7220 */ /* 0x040fe80000410000 */
[C---:B------:R-:W-:Y:S02]  /*131a0*/  FMUL.FTZ R15, R0.reuse, R115 ;  /* 0x00000073000f7220 */ /* 0x040fe40000410000 */
[----:B------:R-:W4:Y:S01]  /*131b0*/  LDSM.16.MT88.4 R112, [R186+0x2100] ;  /* 0x00210000ba70783b */ /* 0x000f220000004200 */
[C---:B------:R-:W-:Y:S02]  /*131c0*/  FMUL.FTZ R19, R0.reuse, R119 ;  /* 0x0000007700137220 */ /* 0x040fe40000410000 */
[C---:B------:R-:W-:Y:S02]  /*131d0*/  FMUL.FTZ R26, R0.reuse, R126 ;  /* 0x0000007e001a7220 */ /* 0x040fe40000410000 */
[C---:B-----5:R-:W-:Y:S03]  /*131e0*/  HMMA.16816.F32.BF16 R12, R136.reuse, R20, R12 ;  /* 0x00000014880c723c */ /* 0x060fe6000004180c */
[----:B------:R-:W-:Y:S01]  /*131f0*/  LDSM.16.MT88.4 R116, [R185+0x900] ;  /* 0x00090000b974783b */ /* 0x000fe20000004200 */
[C---:B------:R-:W-:Y:S02]  /*13200*/  FMUL.FTZ R27, R0.reuse, R127 ;  /* 0x0000007f001b7220 */ /* 0x040fe40000410000 */
[--C-:B-1----:R-:W-:Y:S02]  /*13210*/  FFMA.FTZ R2, R143, c[0x0][0x2d0], -R145.reuse ;  /* 0x0000b4008f027a23 */ /* 0x102fe40000010891 */
[C---:B------:R-:W-:Y:S02]  /*13220*/  HMMA.16816.F32.BF16 R16, R136.reuse, R22, R16 ;  /* 0x000000168810723c */ /* 0x040fe40000041810 */
[----:B------:R1:W5:Y:S01]  /*13230*/  MUFU.EX2 R179, R2 ;  /* 0x0000000200b37308 */ /* 0x0003620000000800 */
[----:B------:R-:W-:Y:S01]  /*13240*/  LDSM.16.MT88.4 R124, [R187+0x900] ;  /* 0x00090000bb7c783b */ /* 0x000fe20000004200 */
[C---:B------:R-:W-:Y:S02]  /*13250*/  FMUL.FTZ R20, R3.reuse, R120 ;  /* 0x0000007803147220 */ /* 0x040fe40000410000 */
[C---:B------:R-:W-:Y:S02]  /*13260*/  FMUL.FTZ R21, R3.reuse, R121 ;  /* 0x0000007903157220 */ /* 0x040fe40000410000 */
[C---:B------:R-:W-:Y:S03]  /*13270*/  FMUL.FTZ R22, R0.reuse, R122 ;  /* 0x0000007a00167220 */ /* 0x040fe60000410000 */
[----:B------:R-:W-:Y:S01]  /*13280*/  LDSM.16.MT88.4 R140, [R188+0x2900] ;  /* 0x00290000bc8c783b */ /* 0x000fe20000004200 */
[C---:B------:R-:W-:Y:S02]  /*13290*/  FMUL.FTZ R23, R0.reuse, R123 ;  /* 0x0000007b00177220 */ /* 0x040fe40000410000 */
[C---:B------:R-:W-:Y:S02]  /*132a0*/  FMUL.FTZ R34, R0.reuse, R134 ;  /* 0x0000008600227220 */ /* 0x040fe40000410000 */
[C---:B------:R-:W-:Y:S02]  /*132b0*/  FMUL.FTZ R35, R0.reuse, R135 ;  /* 0x0000008700237220 */ /* 0x040fe40000410000 */
[C---:B------:R-:W-:Y:S01]  /*132c0*/  FMUL.FTZ R38, R0.reuse, R38 ;  /* 0x0000002600267220 */ /* 0x040fe20000410000 */
[C---:B------:R-:W-:Y:S01]  /*132d0*/  HMMA.16816.F32.BF16 R20, R136.reuse, R28, R20 ;  /* 0x0000001c8814723c */ /* 0x040fe20000041814 */
[----:B------:R-:W-:Y:S02]  /*132e0*/  LDSM.16.MT88.4 R120, [R186+0x900] ;  /* 0x00090000ba78783b */ /* 0x000fe40000004200 */
[C---:B------:R-:W-:Y:S02]  /*132f0*/  FMUL.FTZ R39, R0.reuse, R39 ;  /* 0x0000002700277220 */ /* 0x040fe40000410000 */
[----:B------:R-:W-:Y:S02]  /*13300*/  FMUL.FTZ R42, R0, R42 ;  /* 0x0000002a002a7220 */ /* 0x000fe40000410000 */
[C---:B------:R-:W-:Y:S01]  /*13310*/  FMUL.FTZ R28, R3.reuse, R128 ;  /* 0x00000080031c7220 */ /* 0x040fe20000410000 */
[C---:B------:R-:W-:Y:S01]  /*13320*/  HMMA.16816.F32.BF16 R24, R136.reuse, R30, R24 ;  /* 0x0000001e8818723c */ /* 0x040fe20000041818 */
[----:B------:R-:W-:Y:S03]  /*13330*/  LDSM.16.MT88.4 R132, [R186+0x2900] ;  /* 0x00290000ba84783b */ /* 0x000fe60000004200 */
[----:B------:R-:W-:Y:S02]  /*13340*/  FMUL.FTZ R29, R3, R129 ;  /* 0x00000081031d7220 */ /* 0x000fe40000410000 */
[--C-:B-1----:R-:W-:Y:S02]  /*13350*/  FFMA.FTZ R2, R146, c[0x0][0x2d0], -R144.reuse ;  /* 0x0000b40092027a23 */ /* 0x102fe40000010890 */
[C---:B------:R-:W-:Y:S02]  /*13360*/  FMUL.FTZ R30, R0.reuse, R130 ;  /* 0x00000082001e7220 */ /* 0x040fe40000410000 */
[----:B------:R1:W-:Y:S02]  /*13370*/  MUFU.EX2 R178, R2 ;  /* 0x0000000200b27308 */ /* 0x0003e40000000800 */
        /* <DEDUP_REMOVED lines=8> */
[C---:B------:R-:W-:Y:S01]  /*13400*/  HMMA.16816.F32.BF16 R32, R136.reuse, R106, R32 ;  /* 0x0000006a8820723c */ /* 0x040fe20000041820 */
[----:B------:R-:W2:Y:S03]  /*13410*/  LDSM.16.MT88.4 R104, [R188+0x2100] ;  /* 0x00210000bc68783b */ /* 0x000ea60000004200 */
[C---:B------:R-:W-:Y:S02]  /*13420*/  FMUL.FTZ R54, R0.reuse, R54 ;  /* 0x0000003600367220 */ /* 0x040fe40000410000 */
[C---:B------:R-:W-:Y:S02]  /*13430*/  FMUL.FTZ R55, R0.reuse, R55 ;  /* 0x0000003700377220 */ /* 0x040fe40000410000 */
[C---:B---3--:R-:W-:Y:S04]  /*13440*/  HMMA.16816.F32.BF16 R36, R136.reuse, R108, R36 ;  /* 0x0000006c8824723c */ /* 0x048fe80000041824 */
[--C-:B-1----:R-:W-:Y:S02]  /*13450*/  FFMA.FTZ R2, R147, c[0x0][0x2d0], -R144.reuse ;  /* 0x0000b40093027a23 */ /* 0x102fe40000010890 */
[C---:B------:R-:W-:Y:S02]  /*13460*/  FMUL.FTZ R56, R3.reuse, R56 ;  /* 0x0000003803387220 */ /* 0x040fe40000410000 */
[C---:B------:R-:W-:Y:S01]  /*13470*/  HMMA.16816.F32.BF16 R40, R136.reuse, R110, R40 ;  /* 0x0000006e8828723c */ /* 0x040fe20000041828 */
[----:B------:R-:W1:Y:S01]  /*13480*/  LDSM.16.MT88.4 R108, [R187+0x2100] ;  /* 0x00210000bb6c783b */ /* 0x000e620000004200 */
[----:B------:R3:W1:Y:S02]  /*13490*/  MUFU.EX2 R177, R2 ;  /* 0x0000000200b17308 */ /* 0x0006640000000800 */
[C---:B------:R-:W-:Y:S02]  /*134a0*/  FMUL.FTZ R57, R3.reuse, R57 ;  /* 0x0000003903397220 */ /* 0x040fe40000410000 */
[C---:B------:R-:W-:Y:S02]  /*134b0*/  FMUL.FTZ R58, R0.reuse, R58 ;  /* 0x0000003a003a7220 */ /* 0x040fe40000410000 */
[C---:B----4-:R-:W-:Y:S04]  /*134c0*/  HMMA.16816.F32.BF16 R44, R136.reuse, R112, R44 ;  /* 0x00000070882c723c */ /* 0x050fe8000004182c */
[C---:B------:R-:W-:Y:S02]  /*134d0*/  FMUL.FTZ R59, R0.reuse, R59 ;  /* 0x0000003b003b7220 */ /* 0x040fe40000410000 */
[C---:B------:R-:W-:Y:S02]  /*134e0*/  FMUL.FTZ R60, R3.reuse, R60 ;  /* 0x0000003c033c7220 */ /* 0x040fe40000410000 */
[C---:B------:R-:W-:Y:S01]  /*134f0*/  HMMA.16816.F32.BF16 R48, R136.reuse, R114, R48 ;  /* 0x000000728830723c */ /* 0x040fe20000041830 */
[----:B------:R-:W4:Y:S03]  /*13500*/  LDSM.16.MT88.4 R112, [R185+0x4100] ;  /* 0x00410000b970783b */ /* 0x000f260000004200 */
[C---:B------:R-:W-:Y:S02]  /*13510*/  FMUL.FTZ R61, R3.reuse, R61 ;  /* 0x0000003d033d7220 */ /* 0x040fe40000410000 */
[C---:B------:R-:W-:Y:S02]  /*13520*/  FMUL.FTZ R62, R0.reuse, R62 ;  /* 0x0000003e003e7220 */ /* 0x040fe40000410000 */
[----:B------:R-:W-:Y:S01]  /*13530*/  FMUL.FTZ R63, R0, R63 ;  /* 0x0000003f003f7220 */ /* 0x000fe20000410000 */
[C---:B--2---:R-:W-:Y:S03]  /*13540*/  HMMA.16816.F32.BF16 R52, R136.reuse, R104, R52 ;  /* 0x000000688834723c */ /* 0x044fe60000041834 */
[--C-:B---3--:R-:W-:Y:S02]  /*13550*/  FFMA.FTZ R2, R148, c[0x0][0x2d0], -R145.reuse ;  /* 0x0000b40094027a23 */ /* 0x108fe40000010891 */
[C---:B------:R-:W-:Y:S02]  /*13560*/  FMUL.FTZ R64, R3.reuse, R64 ;  /* 0x0000004003407220 */ /* 0x040fe40000410000 */
[----:B------:R2:W-:Y:S01]  /*13570*/  MUFU.EX2 R176, R2 ;  /* 0x0000000200b07308 */ /* 0x0005e20000000800 */
[C---:B------:R-:W-:Y:S01]  /*13580*/  HMMA.16816.F32.BF16 R56, R136.reuse, R106, R56 ;  /* 0x0000006a8838723c */ /* 0x040fe20000041838 */
[----:B------:R-:W3:Y:S03]  /*13590*/  LDSM.16.MT88.4 R104, [R186+0x4100] ;  /* 0x00410000ba68783b */ /* 0x000ee60000004200 */
[C---:B------:R-:W-:Y:S02]  /*135a0*/  FMUL.FTZ R65, R3.reuse, R65 ;  /* 0x0000004103417220 */ /* 0x040fe40000410000 */
[C---:B------:R-:W-:Y:S02]  /*135b0*/  FMUL.FTZ R66, R0.reuse, R66 ;  /* 0x0000004200427220 */ /* 0x040fe40000410000 */
[C---:B-1----:R-:W-:Y:S04]  /*135c0*/  HMMA.16816.F32.BF16 R60, R136.reuse, R108, R60 ;  /* 0x0000006c883c723c */ /* 0x042fe8000004183c */
[C---:B------:R-:W-:Y:S02]  /*135d0*/  FMUL.FTZ R67, R0.reuse, R67 ;  /* 0x0000004300437220 */ /* 0x040fe40000410000 */
[C---:B------:R-:W-:Y:S02]  /*135e0*/  FMUL.FTZ R68, R3.reuse, R68 ;  /* 0x0000004403447220 */ /* 0x040fe40000410000 */
[----:B------:R-:W-:Y:S03]  /*135f0*/  FMUL.FTZ R69, R3, R69 ;  /* 0x0000004503457220 */ /* 0x000fe60000410000 */
[C---:B------:R-:W-:Y:S01]  /*13600*/  HMMA.16816.F32.BF16 R64, R136.reuse, R110, R64 ;  /* 0x0000006e8840723c */ /* 0x040fe20000041840 */
[----:B------:R-:W1:Y:S02]  /*13610*/  LDSM.16.MT88.4 R108, [R188+0x4100] ;  /* 0x00410000bc6c783b */ /* 0x000e640000004200 */
[C---:B------:R-:W-:Y:S02]  /*13620*/  FMUL.FTZ R70, R0.reuse, R70 ;  /* 0x0000004600467220 */ /* 0x040fe40000410000 */
[C---:B------:R-:W-:Y:S02]  /*13630*/  FMUL.FTZ R71, R0.reuse, R71 ;  /* 0x0000004700477220 */ /* 0x040fe40000410000 */
[--C-:B--2---:R-:W-:Y:S02]  /*13640*/  FFMA.FTZ R2, R149, c[0x0][0x2d0], -R145.reuse ;  /* 0x0000b40095027a23 */ /* 0x104fe40000010891 */
[C---:B------:R-:W-:Y:S02]  /*13650*/  FMUL.FTZ R72, R3.reuse, R72 ;  /* 0x0000004803487220 */ /* 0x040fe40000410000 */
[----:B------:R2:W1:Y:S01]  /*13660*/  MUFU.EX2 R175, R2 ;  /* 0x0000000200af7308 */ /* 0x0004620000000800 */
[C---:B----4-:R-:W-:Y:S03]  /*13670*/  HMMA.16816.F32.BF16 R68, R136.reuse, R112, R68 ;  /* 0x000000708844723c */ /* 0x050fe60000041844 */
[C---:B------:R-:W-:Y:S02]  /*13680*/  FMUL.FTZ R73, R3.reuse, R73 ;  /* 0x0000004903497220 */ /* 0x040fe40000410000 */
[C---:B------:R-:W-:Y:S02]  /*13690*/  FMUL.FTZ R74, R0.reuse, R74 ;  /* 0x0000004a004a7220 */ /* 0x040fe40000410000 */
[C---:B------:R-:W-:Y:S02]  /*136a0*/  FMUL.FTZ R75, R0.reuse, R75 ;  /* 0x0000004b004b7220 */ /* 0x040fe40000410000 */
[C---:B------:R-:W-:Y:S03]  /*136b0*/  FMUL.FTZ R76, R3.reuse, R76 ;  /* 0x0000004c034c7220 */ /* 0x040fe60000410000 */
[C---:B------:R-:W-:Y:S02]  /*136c0*/  FMUL.FTZ R77, R3.reuse, R77 ;  /* 0x0000004d034d7220 */ /* 0x040fe40000410000 */
[C---:B------:R-:W-:Y:S01]  /*136d0*/  HMMA.16816.F32.BF16 R72, R136.reuse, R114, R72 ;  /* 0x000000728848723c */ /* 0x040fe20000041848 */
[----:B------:R-:W4:Y:S02]  /*136e0*/  LDSM.16.MT88.4 R112, [R187+0x4100] ;  /* 0x00410000bb70783b */ /* 0x000f240000004200 */
[C---:B------:R-:W-:Y:S02]  /*136f0*/  FMUL.FTZ R78, R0.reuse, R78 ;  /* 0x0000004e004e7220 */ /* 0x040fe40000410000 */
[C---:B------:R-:W-:Y:S02]  /*13700*/  FMUL.FTZ R79, R0.reuse, R79 ;  /* 0x0000004f004f7220 */ /* 0x040fe40000410000 */
[----:B------:R-:W-:Y:S02]  /*13710*/  FMUL.FTZ R80, R3, R80 ;  /* 0x0000005003507220 */ /* 0x000fe40000410000 */
[--C-:B--2---:R-:W-:Y:S03]  /*13720*/  FFMA.FTZ R2, R151, c[0x0][0x2d0], -R144.reuse ;  /* 0x0000b40097027a23 */ /* 0x104fe60000010890 */
[C---:B---3--:R-:W-:Y:S01]  /*13730*/  HMMA.16816.F32.BF16 R76, R136.reuse, R104, R76 ;  /* 0x00000068884c723c */ /* 0x048fe2000004184c */
[----:B------:R2:W-:Y:S02]  /*13740*/  MUFU.EX2 R174, R2 ;  /* 0x0000000200ae7308 */ /* 0x0005e40000000800 */
[----:B------:R-:W-:Y:S02]  /*13750*/  FMUL.FTZ R81, R3, R81 ;  /* 0x0000005103517220 */ /* 0x000fe40000410000 */
[C---:B------:R-:W-:Y:S02]  /*13760*/  FMUL.FTZ R82, R0.reuse, R82 ;  /* 0x0000005200527220 */ /* 0x040fe40000410000 */
[C---:B------:R-:W-:Y:S01]  /*13770*/  FMUL.FTZ R83, R0.reuse, R83 ;  /* 0x0000005300537220 */ /* 0x040fe20000410000 */
[----:B------:R-:W-:Y:S01]  /*13780*/  F2FP.BF16.PACK_AB R104, R181, R182 ;  /* 0x000000b6b568723e */ /* 0x000fe200000010ff */
[C---:B------:R-:W-:Y:S03]  /*13790*/  FMUL.FTZ R84, R3.reuse, R84 ;  /* 0x0000005403547220 */ /* 0x040fe60000410000 */
[----:B------:R-:W-:Y:S01]  /*137a0*/  FMUL.FTZ R85, R3, R85 ;  /* 0x0000005503557220 */ /* 0x000fe20000410000 */
[----:B-----5:R-:W-:Y:S01]  /*137b0*/  F2FP.BF16.PACK_AB R105, R179, R180 ;  /* 0x000000b4b369723e */ /* 0x020fe200000010ff */
[C---:B------:R-:W-:Y:S03]  /*137c0*/  HMMA.16816.F32.BF16 R80, R136.reuse, R106, R80 ;  /* 0x0000006a8850723c */ /* 0x040fe60000041850 */
[C---:B------:R-:W-:Y:S02]  /*137d0*/  FMUL.FTZ R86, R0.reuse, R86 ;  /* 0x0000005600567220 */ /* 0x040fe40000410000 */
[C---:B------:R-:W-:Y:S02]  /*137e0*/  FMUL.FTZ R87, R0.reuse, R87 ;  /* 0x0000005700577220 */ /* 0x040fe40000410000 */
[----:B------:R-:W-:Y:S01]  /*137f0*/  FMUL.FTZ R88, R3, R88 ;  /* 0x0000005803587220 */ /* 0x000fe20000410000 */
[----:B------:R-:W-:Y:S01]  /*13800*/  F2FP.BF16.PACK_AB R106, R177, R178 ;  /* 0x000000b2b16a723e */ /* 0x000fe200000010ff */
[----:B------:R-:W-:Y:S03]  /*13810*/  FMUL.FTZ R89, R3, R89 ;  /* 0x0000005903597220 */ /* 0x000fe60000410000 */
[C---:B-1----:R-:W-:Y:S03]  /*13820*/  HMMA.16816.F32.BF16 R84, R136.reuse, R108, R84 ;  /* 0x0000006c8854723c */ /* 0x042fe60000041854 */
[C---:B------:R-:W-:Y:S01]  /*13830*/  FMUL.FTZ R90, R0.reuse, R90 ;  /* 0x0000005a005a7220 */ /* 0x040fe20000410000 */
[----:B------:R-:W-:Y:S01]  /*13840*/  F2FP.BF16.PACK_AB R107, R175, R176 ;  /* 0x000000b0af6b723e */ /* 0x000fe200000010ff */
[----:B------:R-:W-:Y:S02]  /*13850*/  FMUL.FTZ R91, R0, R91 ;  /* 0x0000005b005b7220 */ /* 0x000fe40000410000 */
[----:B--2---:R-:W-:Y:S02]  /*13860*/  FFMA.FTZ R2, R152, c[0x0][0x2d0], -R144 ;  /* 0x0000b40098027a23 */ /* 0x004fe40000010890 */
[C---:B------:R-:W-:Y:S02]  /*13870*/  FMUL.FTZ R92, R3.reuse, R92 ;  /* 0x0000005c035c7220 */ /* 0x040fe40000410000 */
[----:B------:R1:W2:Y:S01]  /*13880*/  MUFU.EX2 R173, R2 ;  /* 0x0000000200ad7308 */ /* 0x0002a20000000800 */
[C---:B------:R-:W-:Y:S01]  /*13890*/  HMMA.16816.F32.BF16 R88, R136.reuse, R110, R88 ;  /* 0x0000006e8858723c */ /* 0x040fe20000041858 */
[----:B------:R-:W3:Y:S02]  /*138a0*/  LDSM.16.MT88.4 R108, [R188+0x900] ;  /* 0x00090000bc6c783b */ /* 0x000ee40000004200 */
[C---:B------:R-:W-:Y:S02]  /*138b0*/  FMUL.FTZ R93, R3.reuse, R93 ;  /* 0x0000005d035d7220 */ /* 0x040fe40000410000 */
[C---:B------:R-:W-:Y:S02]  /*138c0*/  FMUL.FTZ R94, R0.reuse, R94 ;  /* 0x0000005e005e7220 */ /* 0x040fe40000410000 */
[C---:B------:R-:W-:Y:S02]  /*138d0*/  FMUL.FTZ R95, R0.reuse, R95 ;  /* 0x0000005f005f7220 */ /* 0x040fe40000410000 */
[C---:B------:R-:W-:Y:S03]  /*138e0*/  FMUL.FTZ R96, R3.reuse, R96 ;  /* 0x0000006003607220 */ /* 0x040fe60000410000 */
[C---:B------:R-:W-:Y:S02]  /*138f0*/  FMUL.FTZ R97, R3.reuse, R97 ;  /* 0x0000006103617220 */ /* 0x040fe40000410000 */
[C---:B----4-:R-:W-:Y:S03]  /*13900*/  HMMA.16816.F32.BF16 R92, R136.reuse, R112, R92 ;  /* 0x00000070885c723c */ /* 0x050fe6000004185c */
[C---:B------:R-:W-:Y:S02]  /*13910*/  FMUL.FTZ R98, R0.reuse, R98 ;  /* 0x0000006200627220 */ /* 0x040fe40000410000 */
[----:B------:R-:W-:Y:S02]  /*13920*/  FMUL.FTZ R99, R0, R99 ;  /* 0x0000006300637220 */ /* 0x000fe40000410000 */
[----:B------:R-:W-:Y:S02]  /*13930*/  FFMA.FTZ R3, R3, R222, R216 ;  /* 0x000000de03037223 */ /* 0x000fe400000100d8 */
[--C-:B-1----:R-:W-:Y:S03]  /*13940*/  FFMA.FTZ R2, R154, c[0x0][0x2d0], -R145.reuse ;  /* 0x0000b4009a027a23 */ /* 0x102fe60000010891 */
[----:B------:R-:W-:Y:S01]  /*13950*/  HMMA.16816.F32.BF16 R96, R136, R114, R96 ;  /* 0x000000728860723c */ /* 0x000fe20000041860 */
[----:B------:R-:W1:Y:S01]  /*13960*/  LDSM.16.MT88.4 R112, [R187+0x2900] ;  /* 0x00290000bb70783b */ /* 0x000e620000004200 */
[----:B------:R4:W-:Y:S06]  /*13970*/  MUFU.EX2 R172, R2 ;  /* 0x0000000200ac7308 */ /* 0x0009ec0000000800 */
[C---:B------:R-:W-:Y:S01]  /*13980*/  HMMA.16816.F32.BF16 R4, R104.reuse, R116, R4 ;  /* 0x000000746804723c */ /* 0x040fe20000041804 */
[----:B------:R-:W-:Y:S07]  /*13990*/  LDSM.16.MT88.4 R136, [R188+0x3100] ;  /* 0x00310000bc88783b */ /* 0x000fee0000004200 */
[C---:B------:R-:W-:Y:S01]  /*139a0*/  HMMA.16816.F32.BF16 R8, R104.reuse, R118, R8 ;  /* 0x000000766808723c */ /* 0x040fe20000041808 */
[----:B------:R-:W-:Y:S07]  /*139b0*/  LDSM.16.MT88.4 R116, [R186+0x4900] ;  /* 0x00490000ba74783b */ /* 0x000fee0000004200 */
[C---:B------:R-:W-:Y:S04]  /*139c0*/  HMMA.16816.F32.BF16 R12, R104.reuse, R120, R12 ;  /* 0x00000078680c723c */ /* 0x040fe8000004180c */
[--C-:B----4-:R-:W-:Y:S02]  /*139d0*/  FFMA.FTZ R2, R150, c[0x0][0x2d0], -R145.reuse ;  /* 0x0000b40096027a23 */ /* 0x110fe40000010891 */
[----:B------:R-:W-:Y:S02]  /*139e0*/  LDSM.16.MT88.4 R148, [R188+0x3900] ;  /* 0x00390000bc94783b */ /* 0x000fe40000004200 */
[C---:B------:R-:W-:Y:S01]  /*139f0*/  HMMA.16816.F32.BF16 R16, R104.reuse, R122, R16 ;  /* 0x0000007a6810723c */ /* 0x040fe20000041810 */
[----:B------:R4:W5:Y:S05]  /*13a00*/  MUFU.EX2 R171, R2 ;  /* 0x0000000200ab7308 */ /* 0x00096a0000000800 */
[----:B------:R-:W-:Y:S02]  /*13a10*/  LDSM.16.MT88.4 R120, [R188+0x4900] ;  /* 0x00490000bc78783b */ /* 0x000fe40000004200 */
[C---:B---3--:R-:W-:Y:S08]  /*13a20*/  HMMA.16816.F32.BF16 R20, R104.reuse, R108, R20 ;  /* 0x0000006c6814723c */ /* 0x048ff00000041814 */
[C---:B------:R-:W-:Y:S01]  /*13a30*/  HMMA.16816.F32.BF16 R24, R104.reuse, R110, R24 ;  /* 0x0000006e6818723c */ /* 0x040fe20000041818 */
[----:B------:R-:W3:Y:S07]  /*13a40*/  LDSM.16.MT88.4 R108, [R185+0x4900] ;  /* 0x00490000b96c783b */ /* 0x000eee0000004200 */
[C---:B------:R-:W-:Y:S04]  /*13a50*/  HMMA.16816.F32.BF16 R28, R104.reuse, R124, R28 ;  /* 0x0000007c681c723c */ /* 0x040fe8000004181c */
[--C-:B----4-:R-:W-:Y:S04]  /*13a60*/  FFMA.FTZ R2, R156, c[0x0][0x2d0], -R144.reuse ;  /* 0x0000b4009c027a23 */ /* 0x110fe80000010890 */
[C---:B------:R-:W-:Y:S01]  /*13a70*/  HMMA.16816.F32.BF16 R32, R104.reuse, R126, R32 ;  /* 0x0000007e6820723c */ /* 0x040fe20000041820 */
[----:B------:R-:W-:Y:S01]  /*13a80*/  LDSM.16.MT88.4 R124, [R186+0x1100] ;  /* 0x00110000ba7c783b */ /* 0x000fe20000004200 */
[----:B------:R4:W-:Y:S06]  /*13a90*/  MUFU.EX2 R170, R2 ;  /* 0x0000000200aa7308 */ /* 0x0009ec0000000800 */
[C---:B------:R-:W-:Y:S08]  /*13aa0*/  HMMA.16816.F32.BF16 R36, R104.reuse, R128, R36 ;  /* 0x000000806824723c */ /* 0x040ff00000041824 */
[C---:B------:R-:W-:Y:S01]  /*13ab0*/  HMMA.16816.F32.BF16 R40, R104.reuse, R130, R40 ;  /* 0x000000826828723c */ /* 0x040fe20000041828 */
[----:B------:R-:W-:Y:S07]  /*13ac0*/  LDSM.16.MT88.4 R128, [R187+0x1100] ;  /* 0x00110000bb80783b */ /* 0x000fee0000004200 */
[C---:B------:R-:W-:Y:S04]  /*13ad0*/  HMMA.16816.F32.BF16 R44, R104.reuse, R132, R44 ;  /* 0x00000084682c723c */ /* 0x040fe8000004182c */
[--C-:B----4-:R-:W-:Y:S04]  /*13ae0*/  FFMA.FTZ R2, R157, c[0x0][0x2d0], -R144.reuse ;  /* 0x0000b4009d027a23 */ /* 0x110fe80000010890 */
[C---:B------:R-:W-:Y:S01]  /*13af0*/  HMMA.16816.F32.BF16 R48, R104.reuse, R134, R48 ;  /* 0x000000866830723c */ /* 0x040fe20000041830 */
[----:B------:R-:W-:Y:S01]  /*13b00*/  LDSM.16.MT88.4 R132, [R186+0x3100] ;  /* 0x00310000ba84783b */ /* 0x000fe20000004200 */
[----:B------:R4:W2:Y:S06]  /*13b10*/  MUFU.EX2 R169, R2 ;  /* 0x0000000200a97308 */ /* 0x0008ac0000000800 */
[C---:B------:R-:W-:Y:S08]  /*13b20*/  HMMA.16816.F32.BF16 R52, R104.reuse, R140, R52 ;  /* 0x0000008c6834723c */ /* 0x040ff00000041834 */
[C---:B------:R-:W-:Y:S01]  /*13b30*/  HMMA.16816.F32.BF16 R56, R104.reuse, R142, R56 ;  /* 0x0000008e6838723c */ /* 0x040fe20000041838 */
[----:B------:R-:W-:Y:S07]  /*13b40*/  LDSM.16.MT88.4 R140, [R185+0x3900] ;  /* 0x00390000b98c783b */ /* 0x000fee0000004200 */
[C---:B-1----:R-:W-:Y:S04]  /*13b50*/  HMMA.16816.F32.BF16 R60, R104.reuse, R112, R60 ;  /* 0x00000070683c723c */ /* 0x042fe8000004183c */
[--C-:B----4-:R-:W-:Y:S04]  /*13b60*/  FFMA.FTZ R2, R153, c[0x0][0x2d0], -R145.reuse ;  /* 0x0000b40099027a23 */ /* 0x110fe80000010891 */
[C---:B------:R-:W-:Y:S01]  /*13b70*/  HMMA.16816.F32.BF16 R64, R104.reuse, R114, R64 ;  /* 0x000000726840723c */ /* 0x040fe20000041840 */
[----:B------:R-:W1:Y:S01]  /*13b80*/  LDSM.16.MT88.4 R112, [R187+0x4900] ;  /* 0x00490000bb70783b */ /* 0x000e620000004200 */
[----:B------:R4:W-:Y:S06]  /*13b90*/  MUFU.EX2 R168, R2 ;  /* 0x0000000200a87308 */ /* 0x0009ec0000000800 */
[C---:B---3--:R-:W-:Y:S08]  /*13ba0*/  HMMA.16816.F32.BF16 R68, R104.reuse, R108, R68 ;  /* 0x0000006c6844723c */ /* 0x048ff00000041844 */
[C---:B------:R-:W-:Y:S01]  /*13bb0*/  HMMA.16816.F32.BF16 R72, R104.reuse, R110, R72 ;  /* 0x0000006e6848723c */ /* 0x040fe20000041848 */
[----:B------:R-:W3:Y:S07]  /*13bc0*/  LDSM.16.MT88.4 R108, [R185+0x1100] ;  /* 0x00110000b96c783b */ /* 0x000eee0000004200 */
[C---:B------:R-:W-:Y:S04]  /*13bd0*/  HMMA.16816.F32.BF16 R76, R104.reuse, R116, R76 ;  /* 0x00000074684c723c */ /* 0x040fe8000004184c */
[--C-:B----4-:R-:W-:Y:S02]  /*13be0*/  FFMA.FTZ R2, R155, c[0x0][0x2d0], -R145.reuse ;  /* 0x0000b4009b027a23 */ /* 0x110fe40000010891 */
[----:B------:R-:W-:Y:S02]  /*13bf0*/  LDSM.16.MT88.4 R152, [R187+0x3900] ;  /* 0x00390000bb98783b */ /* 0x000fe40000004200 */
[C---:B------:R-:W-:Y:S01]  /*13c00*/  HMMA.16816.F32.BF16 R80, R104.reuse, R118, R80 ;  /* 0x000000766850723c */ /* 0x040fe20000041850 */
[----:B------:R4:W2:Y:S05]  /*13c10*/  MUFU.EX2 R167, R2 ;  /* 0x0000000200a77308 */ /* 0x0008aa0000000800 */
[----:B------:R-:W3:Y:S02]  /*13c20*/  LDSM.16.MT88.4 R116, [R188+0x1100] ;  /* 0x00110000bc74783b */ /* 0x000ee40000004200 */
[C---:B------:R-:W-:Y:S08]  /*13c30*/  HMMA.16816.F32.BF16 R84, R104.reuse, R120, R84 ;  /* 0x000000786854723c */ /* 0x040ff00000041854 */
[C---:B------:R-:W-:Y:S01]  /*13c40*/  HMMA.16816.F32.BF16 R88, R104.reuse, R122, R88 ;  /* 0x0000007a6858723c */ /* 0x040fe20000041858 */
[----:B------:R-:W3:Y:S07]  /*13c50*/  LDSM.16.MT88.4 R120, [R185+0x3100] ;  /* 0x00310000b978783b */ /* 0x000eee0000004200 */
[C---:B-1----:R-:W-:Y:S04]  /*13c60*/  HMMA.16816.F32.BF16 R92, R104.reuse, R112, R92 ;  /* 0x00000070685c723c */ /* 0x042fe8000004185c */
[--C-:B----4-:R-:W-:Y:S04]  /*13c70*/  FFMA.FTZ R2, R161, c[0x0][0x2d0], -R144.reuse ;  /* 0x0000b400a1027a23 */ /* 0x110fe80000010890 */
[----:B------:R-:W-:Y:S01]  /*13c80*/  HMMA.16816.F32.BF16 R96, R104, R114, R96 ;  /* 0x000000726860723c */ /* 0x000fe20000041860 */
[----:B------:R-:W-:Y:S01]  /*13c90*/  LDSM.16.MT88.4 R112, [R185+0x5100] ;  /* 0x00510000b970783b */ /* 0x000fe20000004200 */
[----:B------:R1:W-:Y:S05]  /*13ca0*/  MUFU.EX2 R166, R2 ;  /* 0x0000000200a67308 */ /* 0x0003ea0000000800 */
[----:B--2---:R-:W-:Y:S02]  /*13cb0*/  F2FP.BF16.PACK_AB R104, R173, R174 ;  /* 0x000000aead68723e */ /* 0x004fe400000010ff */
[----:B-----5:R-:W-:Y:S03]  /*13cc0*/  F2FP.BF16.PACK_AB R105, R171, R172 ;  /* 0x000000acab69723e */ /* 0x020fe600000010ff */
[----:B------:R-:W-:Y:S02]  /*13cd0*/  F2FP.BF16.PACK_AB R106, R169, R170 ;  /* 0x000000aaa96a723e */ /* 0x000fe400000010ff */
[----:B------:R-:W-:Y:S07]  /*13ce0*/  F2FP.BF16.PACK_AB R107, R167, R168 ;  /* 0x000000a8a76b723e */ /* 0x000fee00000010ff */
[C---:B---3--:R-:W-:Y:S03]  /*13cf0*/  HMMA.16816.F32.BF16 R4, R104.reuse, R108, R4 ;  /* 0x0000006c6804723c */ /* 0x048fe60000041804 */
[--C-:B-1----:R-:W-:Y:S05]  /*13d00*/  FFMA.FTZ R2, R160, c[0x0][0x2d0], -R144.reuse ;  /* 0x0000b400a0027a23 */ /* 0x102fea0000010890 */
[C---:B------:R-:W-:Y:S01]  /*13d10*/  HMMA.16816.F32.BF16 R8, R104.reuse, R110, R8 ;  /* 0x0000006e6808723c */ /* 0x040fe20000041808 */
[----:B------:R-:W1:Y:S01]  /*13d20*/  LDSM.16.MT88.4 R108, [R187+0x3100] ;  /* 0x00310000bb6c783b */ /* 0x000e620000004200 */
[----:B------:R2:W3:Y:S06]  /*13d30*/  MUFU.EX2 R165, R2 ;  /* 0x0000000200a57308 */ /* 0x0004ec0000000800 */
[C---:B------:R-:W-:Y:S08]  /*13d40*/  HMMA.16816.F32.BF16 R12, R104.reuse, R124, R12 ;  /* 0x0000007c680c723c */ /* 0x040ff0000004180c */
[C---:B------:R-:W-:Y:S01]  /*13d50*/  HMMA.16816.F32.BF16 R16, R104.reuse, R126, R16 ;  /* 0x0000007e6810723c */ /* 0x040fe20000041810 */
[----:B------:R-:W-:Y:S07]  /*13d60*/  LDSM.16.MT88.4 R124, [R188+0x1900] ;  /* 0x00190000bc7c783b */ /* 0x000fee0000004200 */
[C---:B------:R-:W-:Y:S04]  /*13d70*/  HMMA.16816.F32.BF16 R20, R104.reuse, R116, R20 ;  /* 0x000000746814723c */ /* 0x040fe80000041814 */
[--C-:B--2---:R-:W-:Y:S04]  /*13d80*/  FFMA.FTZ R2, R158, c[0x0][0x2d0], -R145.reuse ;  /* 0x0000b4009e027a23 */ /* 0x104fe80000010891 */
[C---:B------:R-:W-:Y:S01]  /*13d90*/  HMMA.16816.F32.BF16 R24, R104.reuse, R118, R24 ;  /* 0x000000766818723c */ /* 0x040fe20000041818 */
[----:B------:R-:W2:Y:S01]  /*13da0*/  LDSM.16.MT88.4 R116, [R186+0x5100] ;  /* 0x00510000ba74783b */ /* 0x000ea20000004200 */
[----:B------:R4:W-:Y:S06]  /*13db0*/  MUFU.EX2 R164, R2 ;  /* 0x0000000200a47308 */ /* 0x0009ec0000000800 */
[C---:B------:R-:W-:Y:S08]  /*13dc0*/  HMMA.16816.F32.BF16 R28, R104.reuse, R128, R28 ;  /* 0x00000080681c723c */ /* 0x040ff0000004181c */
[C---:B------:R-:W-:Y:S08]  /*13dd0*/  HMMA.16816.F32.BF16 R32, R104.reuse, R130, R32 ;  /* 0x000000826820723c */ /* 0x040ff00000041820 */
[C---:B------:R-:W-:Y:S04]  /*13de0*/  HMMA.16816.F32.BF16 R36, R104.reuse, R120, R36 ;  /* 0x000000786824723c */ /* 0x040fe80000041824 */
[--C-:B----4-:R-:W-:Y:S02]  /*13df0*/  FFMA.FTZ R2, R159, c[0x0][0x2d0], -R145.reuse ;  /* 0x0000b4009f027a23 */ /* 0x110fe40000010891 */
[----:B------:R-:W-:Y:S02]  /*13e00*/  LDSM.16.MT88.4 R156, [R185+0x5900] ;  /* 0x00590000b99c783b */ /* 0x000fe40000004200 */
[C---:B------:R-:W-:Y:S01]  /*13e10*/  HMMA.16816.F32.BF16 R40, R104.reuse, R122, R40 ;  /* 0x0000007a6828723c */ /* 0x040fe20000041828 */
[----:B------:R4:W5:Y:S05]  /*13e20*/  MUFU.EX2 R163, R2 ;  /* 0x0000000200a37308 */ /* 0x00096a0000000800 */
[----:B------:R-:W2:Y:S02]  /*13e30*/  LDSM.16.MT88.4 R120, [R188+0x5100] ;  /* 0x00510000bc78783b */ /* 0x000ea40000004200 */
[C---:B------:R-:W-:Y:S08]  /*13e40*/  HMMA.16816.F32.BF16 R44, R104.reuse, R132, R44 ;  /* 0x00000084682c723c */ /* 0x040ff0000004182c */
[C---:B------:R-:W-:Y:S01]  /*13e50*/  HMMA.16816.F32.BF16 R48, R104.reuse, R134, R48 ;  /* 0x000000866830723c */ /* 0x040fe20000041830 */
[----:B------:R-:W-:Y:S07]  /*13e60*/  LDSM.16.MT88.4 R132, [R187+0x1900] ;  /* 0x00190000bb84783b */ /* 0x000fee0000004200 */
[C---:B------:R-:W-:Y:S04]  /*13e70*/  HMMA.16816.F32.BF16 R52, R104.reuse, R136, R52 ;  /* 0x000000886834723c */ /* 0x040fe80000041834 */
[--C-:B----4-:R-:W-:Y:S02]  /*13e80*/  FFMA.FTZ R2, R162, c[0x0][0x2d0], -R144.reuse ;  /* 0x0000b400a2027a23 */ /* 0x110fe40000010890 */
[----:B------:R-:W-:Y:S01]  /*13e90*/  FFMA.FTZ R144, R207, c[0x0][0x2d0], -R144 ;  /* 0x0000b400cf907a23 */ /* 0x000fe20000010890 */
[----:B---3--:R-:W-:Y:S01]  /*13ea0*/  F2FP.BF16.PACK_AB R136, R165, R166 ;  /* 0x000000a6a588723e */ /* 0x008fe200000010ff */
[C---:B------:R-:W-:Y:S01]  /*13eb0*/  HMMA.16816.F32.BF16 R56, R104.reuse, R138, R56 ;  /* 0x0000008a6838723c */ /* 0x040fe20000041838 */
[----:B------:R3:W-:Y:S03]  /*13ec0*/  MUFU.EX2 R162, R2 ;  /* 0x0000000200a27308 */ /* 0x0007e60000000800 */
[----:B-----5:R-:W-:Y:S02]  /*13ed0*/  F2FP.BF16.PACK_AB R137, R163, R164 ;  /* 0x000000a4a389723e */ /* 0x020fe400000010ff */
[----:B------:R-:W-:Y:S02]  /*13ee0*/  IADD3 R207, R208, -0x1, RZ ;  /* 0xffffffffd0cf7810 */ /* 0x000fe40007ffe0ff */
[C---:B-1----:R-:W-:Y:S03]  /*13ef0*/  HMMA.16816.F32.BF16 R60, R104.reuse, R108, R60 ;  /* 0x0000006c683c723c */ /* 0x042fe6000004183c */
[----:B------:R-:W1:Y:S01]  /*13f00*/  MUFU.EX2 R161, R144 ;  /* 0x0000009000a17308 */ /* 0x000e620000000800 */
[----:B------:R-:W-:Y:S04]  /*13f10*/  MOV R208, R207 ;  /* 0x000000cf00d07202 */ /* 0x000fe80000000f00 */
[C---:B------:R-:W-:Y:S01]  /*13f20*/  HMMA.16816.F32.BF16 R64, R104.reuse, R110, R64 ;  /* 0x0000006e6840723c */ /* 0x040fe20000041840 */
[----:B------:R-:W4:Y:S07]  /*13f30*/  LDSM.16.MT88.4 R108, [R187+0x5100] ;  /* 0x00510000bb6c783b */ /* 0x000f2e0000004200 */
[C---:B------:R-:W-:Y:S04]  /*13f40*/  HMMA.16816.F32.BF16 R68, R104.reuse, R112, R68 ;  /* 0x000000706844723c */ /* 0x040fe80000041844 */
[--C-:B---3--:R-:W-:Y:S02]  /*13f50*/  FFMA.FTZ R2, R183, c[0x0][0x2d0], -R145.reuse ;  /* 0x0000b400b7027a23 */ /* 0x108fe40000010891 */
[----:B------:R-:W-:Y:S02]  /*13f60*/  FFMA.FTZ R145, R103, c[0x0][0x2d0], -R145 ;  /* 0x0000b40067917a23 */ /* 0x000fe40000010891 */
[C---:B------:R-:W-:Y:S01]  /*13f70*/  HMMA.16816.F32.BF16 R72, R104.reuse, R114, R72 ;  /* 0x000000726848723c */ /* 0x040fe20000041848 */
[----:B------:R-:W3:Y:S01]  /*13f80*/  LDSM.16.MT88.4 R112, [R185+0x1900] ;  /* 0x00190000b970783b */ /* 0x000ee20000004200 */
[----:B------:R5:W-:Y:S02]  /*13f90*/  MUFU.EX2 R102, R145 ;  /* 0x0000009100667308 */ /* 0x000be40000000800 */
[----:B-1----:R-:W-:Y:S04]  /*13fa0*/  F2FP.BF16.PACK_AB R138, R161, R162 ;  /* 0x000000a2a18a723e */ /* 0x002fe800000010ff */
[C---:B--2---:R-:W-:Y:S04]  /*13fb0*/  HMMA.16816.F32.BF16 R76, R104.reuse, R116, R76 ;  /* 0x00000074684c723c */ /* 0x044fe8000004184c */
[----:B------:R-:W1:Y:S04]  /*13fc0*/  MUFU.EX2 R160, R2 ;  /* 0x0000000200a07308 */ /* 0x000e680000000800 */
[C---:B------:R-:W-:Y:S01]  /*13fd0*/  HMMA.16816.F32.BF16 R80, R104.reuse, R118, R80 ;  /* 0x000000766850723c */ /* 0x040fe20000041850 */
[----:B------:R-:W2:Y:S07]  /*13fe0*/  LDSM.16.MT88.4 R116, [R186+0x1900] ;  /* 0x00190000ba74783b */ /* 0x000eae0000004200 */
[C---:B------:R-:W-:Y:S01]  /*13ff0*/  HMMA.16816.F32.BF16 R84, R104.reuse, R120, R84 ;  /* 0x000000786854723c */ /* 0x040fe20000041854 */
[----:B-----5:R-:W5:Y:S07]  /*14000*/  LDSM.16.MT88.4 R144, [R186+0x3900] ;  /* 0x00390000ba90783b */ /* 0x020f6e0000004200 */
[C---:B------:R-:W-:Y:S04]  /*14010*/  HMMA.16816.F32.BF16 R88, R104.reuse, R122, R88 ;  /* 0x0000007a6858723c */ /* 0x040fe80000041858 */
[----:B-1----:R-:W-:Y:S01]  /*14020*/  F2FP.BF16.PACK_AB R139, R102, R160 ;  /* 0x000000a0668b723e */ /* 0x002fe200000010ff */
[----:B------:R-:W-:Y:S02]  /*14030*/  FFMA.FTZ R2, R0, R223, R213 ;  /* 0x000000df00027223 */ /* 0x000fe400000100d5 */
[----:B------:R-:W-:Y:S01]  /*14040*/  FADD.FTZ R0, R217, R3 ;  /* 0x00000003d9007221 */ /* 0x000fe20000010000 */
[C---:B----4-:R-:W-:Y:S04]  /*14050*/  HMMA.16816.F32.BF16 R92, R104.reuse, R108, R92 ;  /* 0x0000006c685c723c */ /* 0x050fe8000004185c */
[----:B------:R-:W-:Y:S02]  /*14060*/  FADD.FTZ R2, R212, R2 ;  /* 0x00000002d4027221 */ /* 0x000fe40000010000 */
[----:B------:R-:W-:Y:S02]  /*14070*/  FADD.FTZ R0, R215, R0 ;  /* 0x00000000d7007221 */ /* 0x000fe40000010000 */
[----:B------:R-:W-:Y:S04]  /*14080*/  HMMA.16816.F32.BF16 R96, R104, R110, R96 ;  /* 0x0000006e6860723c */ /* 0x000fe80000041860 */
[----:B------:R-:W-:Y:S02]  /*14090*/  FADD.FTZ R2, R211, R2 ;  /* 0x00000002d3027221 */ /* 0x000fe40000010000 */
[----:B------:R-:W-:Y:S02]  /*140a0*/  FADD.FTZ R0, R214, R0 ;  /* 0x00000000d6007221 */ /* 0x000fe40000010000 */
[C---:B---3--:R-:W-:Y:S01]  /*140b0*/  HMMA.16816.F32.BF16 R104, R136.reuse, R112, R4 ;  /* 0x000000708868723c */ /* 0x048fe20000041804 */
[----:B------:R-:W1:Y:S04]  /*140c0*/  LDSM.16.MT88.4 R4, [R186+0x5900] ;  /* 0x00590000ba04783b */ /* 0x000e680000004200 */
[----:B------:R-:W-:Y:S02]  /*140d0*/  FADD.FTZ R2, R210, R2 ;  /* 0x00000002d2027221 */ /* 0x000fe40000010000 */
[----:B------:R-:W-:Y:S01]  /*140e0*/  FADD.FTZ R0, R182, R0 ;  /* 0x00000000b6007221 */ /* 0x000fe20000010000 */
[C---:B------:R-:W-:Y:S01]  /*140f0*/  HMMA.16816.F32.BF16 R108, R136.reuse, R114, R8 ;  /* 0x00000072886c723c */ /* 0x040fe20000041808 */
[----:B------:R-:W3:Y:S03]  /*14100*/  LDSM.16.MT88.4 R8, [R188+0x5900] ;  /* 0x00590000bc08783b */ /* 0x000ee60000004200 */
[----:B------:R-:W-:Y:S02]  /*14110*/  FADD.FTZ R2, R180, R2 ;  /* 0x00000002b4027221 */ /* 0x000fe40000010000 */
[----:B------:R-:W-:Y:S02]  /*14120*/  FADD.FTZ R0, R181, R0 ;  /* 0x00000000b5007221 */ /* 0x000fe40000010000 */
[C---:B--2---:R-:W-:Y:S01]  /*14130*/  HMMA.16816.F32.BF16 R112, R136.reuse, R116, R12 ;  /* 0x000000748870723c */ /* 0x044fe2000004180c */
[----:B------:R-:W2:Y:S03]  /*14140*/  LDSM.16.MT88.4 R12, [R187+0x5900] ;  /* 0x00590000bb0c783b */ /* 0x000ea60000004200 */
        /* <DEDUP_REMOVED lines=21> */
[----:B------:R-:W-:Y:S01]  /*142a0*/  FADD.FTZ R0, R164, R3 ;  /* 0x00000003a4007221 */ /* 0x000fe20000010000 */
[----:B------:R-:W-:Y:S01]  /*142b0*/  MOV R3, R101 ;  /* 0x0000006500037202 */ /* 0x000fe20000000f00 */
[----:B------:R-:W-:Y:S02]  /*142c0*/  FADD.FTZ R2, R165, R2 ;  /* 0x00000002a5027221 */ /* 0x000fe40000010000 */
[C---:B-----5:R-:W-:Y:S04]  /*142d0*/  HMMA.16816.F32.BF16 R44, R136.reuse, R144, R44 ;  /* 0x00000090882c723c */ /* 0x060fe8000004182c */
[----:B------:R-:W-:Y:S02]  /*142e0*/  FADD.FTZ R0, R163, R0 ;  /* 0x00000000a3007221 */ /* 0x000fe40000010000 */
[----:B------:R-:W-:Y:S02]  /*142f0*/  FADD.FTZ R2, R162, R2 ;  /* 0x00000002a2027221 */ /* 0x000fe40000010000 */
[C---:B------:R-:W-:Y:S04]  /*14300*/  HMMA.16816.F32.BF16 R48, R136.reuse, R146, R48 ;  /* 0x000000928830723c */ /* 0x040fe80000041830 */
[----:B------:R-:W-:Y:S02]  /*14310*/  FADD.FTZ R0, R160, R0 ;  /* 0x00000000a0007221 */ /* 0x000fe40000010000 */
[----:B------:R-:W-:Y:S02]  /*14320*/  FADD.FTZ R222, R161, R2 ;  /* 0x00000002a1de7221 */ /* 0x000fe40000010000 */
[C---:B------:R-:W-:Y:S04]  /*14330*/  HMMA.16816.F32.BF16 R52, R136.reuse, R148, R52 ;  /* 0x000000948834723c */ /* 0x040fe80000041834 */
[----:B------:R-:W-:Y:S01]  /*14340*/  FADD.FTZ R223, R102, R0 ;  /* 0x0000000066df7221 */ /* 0x000fe20000010000 */
[----:B------:R-:W-:Y:S03]  /*14350*/  MOV R102, R100 ;  /* 0x0000006400667202 */ /* 0x000fe60000000f00 */
[C---:B------:R-:W-:Y:S08]  /*14360*/  HMMA.16816.F32.BF16 R56, R136.reuse, R150, R56 ;  /* 0x000000968838723c */ /* 0x040ff00000041838 */
[C---:B------:R-:W-:Y:S08]  /*14370*/  HMMA.16816.F32.BF16 R60, R136.reuse, R152, R60 ;  /* 0x00000098883c723c */ /* 0x040ff0000004183c */
[C---:B------:R-:W-:Y:S08]  /*14380*/  HMMA.16816.F32.BF16 R64, R136.reuse, R154, R64 ;  /* 0x0000009a8840723c */ /* 0x040ff00000041840 */
[C---:B------:R-:W-:Y:S08]  /*14390*/  HMMA.16816.F32.BF16 R68, R136.reuse, R156, R68 ;  /* 0x0000009c8844723c */ /* 0x040ff00000041844 */
[C---:B------:R-:W-:Y:S08]  /*143a0*/  HMMA.16816.F32.BF16 R72, R136.reuse, R158, R72 ;  /* 0x0000009e8848723c */ /* 0x040ff00000041848 */
[C---:B-1----:R-:W-:Y:S08]  /*143b0*/  HMMA.16816.F32.BF16 R76, R136.reuse, R4, R76 ;  /* 0x00000004884c723c */ /* 0x042ff0000004184c */
[C---:B------:R-:W-:Y:S08]  /*143c0*/  HMMA.16816.F32.BF16 R80, R136.reuse, R6, R80 ;  /* 0x000000068850723c */ /* 0x040ff00000041850 */
[C---:B---3--:R-:W-:Y:S08]  /*143d0*/  HMMA.16816.F32.BF16 R84, R136.reuse, R8, R84 ;  /* 0x000000088854723c */ /* 0x048ff00000041854 */
[C---:B------:R-:W-:Y:S08]  /*143e0*/  HMMA.16816.F32.BF16 R88, R136.reuse, R10, R88 ;  /* 0x0000000a8858723c */ /* 0x040ff00000041858 */
[C---:B--2---:R-:W-:Y:S08]  /*143f0*/  HMMA.16816.F32.BF16 R92, R136.reuse, R12, R92 ;  /* 0x0000000c885c723c */ /* 0x044ff0000004185c */
[----:B------:R-:W-:Y:S01]  /*14400*/  HMMA.16816.F32.BF16 R96, R136, R14, R96 ;  /* 0x0000000e8860723c */ /* 0x000fe20000041860 */
[----:B------:R-:W-:-:S07]  /*14410*/  @P0 BRA `(.L_x_615) ;  /* 0xffffce3000000947 */ /* 0x000fce000383ffff */
.L_x_614:
[----:B------:R-:W-:-:S13]  /*14420*/  ISETP.GE.AND P0, PT, R207, RZ, PT ;  /* 0x000000ffcf00720c */ /* 0x000fda0003f06270 */
        /* <DEDUP_REMOVED lines=9> */
[----:B------:R-:W-:Y:S01]  /*144c0*/  IADD3 R225, R228, 0x80, RZ ;  /* 0x00000080e4e17810 */ /* 0x000fe20007ffe0ff */
[----:B------:R-:W-:Y:S01]  /*144d0*/  IMAD.MOV.U32 R102, RZ, RZ, R101 ;  /* 0x000000ffff667224 */ /* 0x000fe200078e0065 */
[C---:B------:R-:W-:Y:S01]  /*144e0*/  IADD3 R218, R236.reuse, 0x40, RZ ;  /* 0x00000040ecda7810 */ /* 0x040fe20007ffe0ff */
[--C-:B------:R-:W-:Y:S01]  /*144f0*/  IMAD.X R219, RZ, RZ, R233.reuse, P3 ;  /* 0x000000ffffdb7224 */ /* 0x100fe200018e06e9 */
[----:B------:R-:W-:Y:S01]  /*14500*/  IADD3 R216, R236, 0x80, RZ ;  /* 0x00000080ecd87810 */ /* 0x000fe20007ffe0ff */
[----:B------:R-:W-:Y:S01]  /*14510*/  IMAD.X R217, RZ, RZ, R233, P2 ;  /* 0x000000ffffd97224 */ /* 0x000fe200010e06e9 */
[----:B------:R-:W-:Y:S01]  /*14520*/  IADD3 R224, R228, 0x40, RZ ;  /* 0x00000040e4e07810 */ /* 0x000fe20007ffe0ff */
[--C-:B------:R-:W-:Y:S01]  /*14530*/  IMAD.X R227, RZ, RZ, R231.reuse, P1 ;  /* 0x000000ffffe37224 */ /* 0x100fe200008e06e7 */
[----:B------:R-:W-:Y:S01]  /*14540*/  ULDC UR4, c[0x0][0x208] ;  /* 0x0000820000047ab9 */ /* 0x000fe20000000800 */
[----:B------:R-:W-:Y:S01]  /*14550*/  IMAD.X R226, RZ, RZ, R231, P0 ;  /* 0x000000ffffe27224 */ /* 0x000fe200000e06e7 */
[----:B------:R-:W-:Y:S01]  /*14560*/  USHF.L.U32 UR4, UR4, 0x6, URZ ;  /* 0x0000000604047899 */ /* 0x000fe2000800063f */
[----:B------:R-:W-:-:S02]  /*14570*/  IMAD.MOV.U32 R232, RZ, RZ, R236 ;  /* 0x000000ffffe87224 */ /* 0x000fc400078e00ec */
.L_x_617:
[----:B------:R-:W-:Y:S04]  /*14580*/  DEPBAR.LE SB0, 0x0 ;  /* 0x000080000000791a */ /* 0x000fe80000000000 */
[----:B------:R-:W-:Y:S01]  /*14590*/  BAR.SYNC.DEFER_BLOCKING 0x0 ;  /* 0x0000000000007b1d */ /* 0x000fe20000010000 */
[----:B------:R-:W-:Y:S01]  /*145a0*/  SHF.R.S32.HI R2, RZ, 0x1f, R207 ;  /* 0x0000001fff027819 */ /* 0x000fe200000114cf */
[----:B------:R-:W-:Y:S01]  /*145b0*/  IMAD R0, R246, R207, RZ ;  /* 0x000000cff6007224 */ /* 0x000fe200078e02ff */
[----:B------:R-:W-:Y:S01]  /*145c0*/  MOV R12, UR8 ;  /* 0x00000008000c7c02 */ /* 0x000fe20008000f00 */
[C---:B------:R-:W-:Y:S01]  /*145d0*/  IMAD.WIDE.U32 R6, R207.reuse, UR4, R232 ;  /* 0x00000004cf067c25 */ /* 0x040fe2000f8e00e8 */
[----:B------:R-:W-:Y:S02]  /*145e0*/  MOV R13, UR5 ;  /* 0x00000005000d7c02 */ /* 0x000fe40008000f00 */
[----:B------:R-:W-:Y:S01]  /*145f0*/  ISETP.NE.AND P3, PT, R240, RZ, PT ;  /* 0x000000fff000720c */ /* 0x000fe20003f65270 */
[----:B------:R-:W-:Y:S01]  /*14600*/  IMAD R0, R2, UR4, R0 ;  /* 0x0000000402007c24 */ /* 0x000fe2000f8e0200 */
[----:B------:R-:W-:Y:S01]  /*14610*/  LEA R28, P2, R6, c[0x0][0x1f8], 0x1 ;  /* 0x00007e00061c7a11 */ /* 0x000fe200078408ff */
[----:B------:R-:W-:Y:S03]  /*14620*/  IMAD.WIDE.U32 R4, R207, UR4, R218 ;  /* 0x00000004cf047c25 */ /* 0x000fe6000f8e00da */
[----:B------:R-:W-:Y:S01]  /*14630*/  IADD3 R7, R7, R0, RZ ;  /* 0x0000000007077210 */ /* 0x000fe20007ffe0ff */
[C---:B------:R-:W-:Y:S01]  /*14640*/  IMAD.WIDE.U32 R2, R207.reuse, UR4, R216 ;  /* 0x00000004cf027c25 */ /* 0x040fe2000f8e00d8 */
[----:B------:R-:W-:Y:S02]  /*14650*/  LEA R22, P1, R4, c[0x0][0x1f8], 0x1 ;  /* 0x00007e0004167a11 */ /* 0x000fe400078208ff */
[----:B------:R-:W-:Y:S01]  /*14660*/  LEA.HI.X R29, R6, c[0x0][0x1fc], R7, 0x1, P2 ;  /* 0x00007f00061d7a11 */ /* 0x000fe200010f0c07 */
[----:B------:R-:W-:Y:S01]  /*14670*/  IMAD.WIDE.U32 R12, R207, UR4, R12 ;  /* 0x00000004cf0c7c25 */ /* 0x000fe2000f8e000c */
[----:B------:R-:W-:Y:S02]  /*14680*/  IADD3 R5, R0, R5, RZ ;  /* 0x0000000500057210 */ /* 0x000fe40007ffe0ff */
[----:B------:R-:W-:Y:S02]  /*14690*/  LEA R20, P0, R2, c[0x0][0x1f8], 0x1 ;  /* 0x00007e0002147a11 */ /* 0x000fe400078008ff */
[----:B------:R-:W-:Y:S01]  /*146a0*/  LEA.HI.X R23, R4, c[0x0][0x1fc], R5, 0x1, P1 ;  /* 0x00007f0004177a11 */ /* 0x000fe200008f0c05 */
[----:B------:R-:W-:Y:S01]  /*146b0*/  LDSM.16.M88.4 R32, [R191+0xc100] ;  /* 0x00c10000bf20783b */ /* 0x000fe20000000200 */
[C---:B------:R-:W-:Y:S02]  /*146c0*/  IADD3 R3, R0.reuse, R3, RZ ;  /* 0x0000000300037210 */ /* 0x040fe40007ffe0ff */
[----:B------:R-:W-:Y:S02]  /*146d0*/  IADD3 R0, R0, R13, RZ ;  /* 0x0000000d00007210 */ /* 0x000fe40007ffe0ff */
[----:B------:R-:W-:Y:S02]  /*146e0*/  LEA.HI.X R21, R2, c[0x0][0x1fc], R3, 0x1, P0 ;  /* 0x00007f0002157a11 */ /* 0x000fe400000f0c03 */
[-C--:B------:R-:W-:Y:S01]  /*146f0*/  IADD3 R4, P2, R236, R12.reuse, RZ ;  /* 0x0000000cec047210 */ /* 0x080fe20007f5e0ff */
[----:B------:R-:W1:Y:S01]  /*14700*/  LDSM.16.M88.4 R8, [R184+0x6100] ;  /* 0x00610000b808783b */ /* 0x000e620000000200 */
[-C--:B------:R-:W-:Y:S02]  /*14710*/  IADD3 R5, P1, R218, R12.reuse, RZ ;  /* 0x0000000cda057210 */ /* 0x080fe40007f3e0ff */
[----:B------:R-:W-:Y:S02]  /*14720*/  IADD3.X R6, R0, R233, RZ, P2, !PT ;  /* 0x000000e900067210 */ /* 0x000fe400017fe4ff */
[----:B------:R-:W-:Y:S02]  /*14730*/  LEA R14, P2, R4, c[0x0][0x1f8], 0x1 ;  /* 0x00007e00040e7a11 */ /* 0x000fe400078408ff */
[----:B------:R-:W-:Y:S01]  /*14740*/  IADD3 R3, P0, R216, R12, RZ ;  /* 0x0000000cd8037210 */ /* 0x000fe20007f1e0ff */
[----:B------:R-:W2:Y:S01]  /*14750*/  LDSM.16.M88.4 R16, [R184+0x6900] ;  /* 0x00690000b810783b */ /* 0x000ea20000000200 */
[----:B------:R-:W-:Y:S02]  /*14760*/  LEA.HI.X R15, R4, c[0x0][0x1fc], R6, 0x1, P2 ;  /* 0x00007f00040f7a11 */ /* 0x000fe400010f0c06 */
[C---:B------:R-:W-:Y:S02]  /*14770*/  IADD3.X R7, R0.reuse, R219, RZ, P1, !PT ;  /* 0x000000db00077210 */ /* 0x040fe40000ffe4ff */
[C---:B------:R-:W-:Y:S02]  /*14780*/  LEA R12, P1, R5.reuse, c[0x0][0x1f8], 0x1 ;  /* 0x00007e00050c7a11 */ /* 0x040fe400078208ff */
[----:B------:R-:W-:Y:S01]  /*14790*/  IADD3.X R0, R0, R217, RZ, P0, !PT ;  /* 0x000000d900007210 */ /* 0x000fe200007fe4ff */
[----:B------:R-:W3:Y:S01]  /*147a0*/  LDSM.16.M88.4 R24, [R184+0x7100] ;  /* 0x00710000b818783b */ /* 0x000ee20000000200 */
[----:B------:R-:W-:Y:S02]  /*147b0*/  LEA.HI.X R13, R5, c[0x0][0x1fc], R7, 0x1, P1 ;  /* 0x00007f00050d7a11 */ /* 0x000fe400008f0c07 */
[C---:B------:R-:W-:Y:S04]  /*147c0*/  LEA R2, P0, R3.reuse, c[0x0][0x1f8], 0x1 ;  /* 0x00007e0003027a11 */ /* 0x040fe800078008ff */
[----:B------:R-:W-:Y:S01]  /*147d0*/  LEA.HI.X R3, R3, c[0x0][0x1fc], R0, 0x1, P0 ;  /* 0x00007f0003037a11 */ /* 0x000fe200000f0c00 */
[----:B------:R-:W4:Y:S01]  /*147e0*/  LDSM.16.M88.4 R136, [R184+0x7900] ;  /* 0x00790000b888783b */ /* 0x000f220000000200 */
[C---:B------:R-:W-:Y:S02]  /*147f0*/  ISETP.GT.AND P0, PT, R207.reuse, RZ, PT ;  /* 0x000000ffcf00720c */ /* 0x040fe40003f04270 */
[----:B------:R-:W-:Y:S05]  /*14800*/  IADD3 R207, R207, -0x1, RZ ;  /* 0xffffffffcfcf7810 */ /* 0x000fea0007ffe0ff */
[----:B------:R-:W-:Y:S01]  /*14810*/  LDSM.16.M88.4 R140, [R192+0xc100] ;  /* 0x00c10000c08c783b */ /* 0x000fe20000000200 */
[C---:B-1----:R-:W-:Y:S07]  /*14820*/  HMMA.16816.F32.BF16 R4, R32.reuse, R8, RZ ;  /* 0x000000082004723c */ /* 0x042fee00000418ff */
[----:B------:R-:W1:Y:S01]  /*14830*/  LDSM.16.M88.4 R144, [R195] ;  /* 0x00000000c390783b */ /* 0x000e620000000200 */
[C---:B------:R-:W-:Y:S07]  /*14840*/  HMMA.16816.F32.BF16 R8, R32.reuse, R10, RZ ;  /* 0x0000000a2008723c */ /* 0x040fee00000418ff */
[----:B------:R-:W5:Y:S08]  /*14850*/  LDSM.16.M88.4 R148, [R206] ;  /* 0x00000000ce94783b */ /* 0x000f700000000200 */
[----:B------:R-:W1:Y:S08]  /*14860*/  LDSM.16.M88.4 R152, [R205] ;  /* 0x00000000cd98783b */ /* 0x000e700000000200 */
[----:B------:R-:W1:Y:S08]  /*14870*/  LDSM.16.M88.4 R156, [R204] ;  /* 0x00000000cc9c783b */ /* 0x000e700000000200 */
[----:B------:R-:W-:Y:S01]  /*14880*/  @!PT LDS RZ, [RZ] ;  /* 0x00000000fffff984 */ /* 0x000fe20000000800 */
[----:B------:R-:W-:Y:S01]  /*14890*/  @!PT LDS RZ, [RZ] ;  /* 0x00000000fffff984 */ /* 0x000fe20000000800 */
[----:B------:R-:W-:Y:S01]  /*148a0*/  @!PT LDS RZ, [RZ] ;  /* 0x00000000fffff984 */ /* 0x000fe20000000800 */
[----:B------:R4:W-:Y:S08]  /*148b0*/  LDGSTS.E.BYPASS.LTC128B.128 [R209+0x100], [R28.64], !P5 ;  /* 0x001000001cd17fae */ /* 0x0009f0000e901d46 */
[----:B------:R3:W-:Y:S08]  /*148c0*/  LDGSTS.E.BYPASS.LTC128B.128 [R209+0x2100], [R22.64], !P6 ;  /* 0x0210000016d17fae */ /* 0x0007f0000f101d46 */
[----:B------:R3:W-:Y:S08]  /*148d0*/  LDGSTS.E.BYPASS.LTC128B.128 [R209+0x4100], [R20.64], !P3 ;  /* 0x0410000014d17fae */ /* 0x0007f0000d901d46 */
[----:B------:R2:W-:Y:S08]  /*148e0*/  LDGSTS.E.BYPASS.LTC128B.128 [R209+0x1100], [R14.64], !P5 ;  /* 0x011000000ed17fae */ /* 0x0005f0000e901d46 */
[----:B------:R2:W-:Y:S08]  /*148f0*/  LDGSTS.E.BYPASS.LTC128B.128 [R209+0x3100], [R12.64], !P6 ;  /* 0x031000000cd17fae */ /* 0x0005f0000f101d46 */
[----:B------:R1:W-:Y:S08]  /*14900*/  LDGSTS.E.BYPASS.LTC128B.128 [R209+0x5100], [R2.64], !P3 ;  /* 0x0510000002d17fae */ /* 0x0003f0000d901d46 */
[----:B------:R-:W-:Y:S08]  /*14910*/  LDSM.16.M88.4 R160, [R194+0xc100] ;  /* 0x00c10000c2a0783b */ /* 0x000ff00000000200 */
[----:B------:R-:W0:Y:S01]  /*14920*/  LDGDEPBAR ;  /* 0x00000000000079af */ /* 0x000e220000000000 */
[C---:B--2---:R-:W-:Y:S07]  /*14930*/  HMMA.16816.F32.BF16 R12, R32.reuse, R16, RZ ;  /* 0x00000010200c723c */ /* 0x044fee00000418ff */
[----:B------:R-:W2:Y:S01]  /*14940*/  LDSM.16.M88.4 R164, [R190+0x6100] ;  /* 0x00610000bea4783b */ /* 0x000ea20000000200 */
[C---:B------:R-:W-:Y:S07]  /*14950*/  HMMA.16816.F32.BF16 R16, R32.reuse, R18, RZ ;  /* 0x000000122010723c */ /* 0x040fee00000418ff */
[----:B------:R-:W-:Y:S01]  /*14960*/  LDSM.16.M88.4 R168, [R190+0x7100] ;  /* 0x00710000bea8783b */ /* 0x000fe20000000200 */
[C---:B---3--:R-:W-:Y:S07]  /*14970*/  HMMA.16816.F32.BF16 R20, R32.reuse, R24, RZ ;  /* 0x000000182014723c */ /* 0x048fee00000418ff */
[----:B------:R-:W-:Y:S01]  /*14980*/  LDSM.16.M88.4 R172, [R190+0x7900] ;  /* 0x00790000beac783b */ /* 0x000fe20000000200 */
[C---:B------:R-:W-:Y:S07]  /*14990*/  HMMA.16816.F32.BF16 R24, R32.reuse, R26, RZ ;  /* 0x0000001a2018723c */ /* 0x040fee00000418ff */
[----:B------:R-:W-:Y:S01]  /*149a0*/  LDSM.16.M88.4 R176, [R193+0xc100] ;  /* 0x00c10000c1b0783b */ /* 0x000fe20000000200 */
[C---:B----4-:R-:W-:Y:S07]  /*149b0*/  HMMA.16816.F32.BF16 R28, R32.reuse, R136, RZ ;  /* 0x00000088201c723c */ /* 0x050fee00000418ff */
[----:B------:R-:W-:Y:S01]  /*149c0*/  LDSM.16.M88.4 R180, [R189] ;  /* 0x00000000bdb4783b */ /* 0x000fe20000000200 */
[----:B------:R-:W-:Y:S07]  /*149d0*/  HMMA.16816.F32.BF16 R32, R32, R138, RZ ;  /* 0x0000008a2020723c */ /* 0x000fee00000418ff */
[----:B------:R-:W3:Y:S01]  /*149e0*/  LDSM.16.M88.4 R136, [R190+0x6900] ;  /* 0x00690000be88783b */ /* 0x000ee20000000200 */
[C---:B-1----:R-:W-:Y:S08]  /*149f0*/  HMMA.16816.F32.BF16 R4, R140.reuse, R144, R4 ;  /* 0x000000908c04723c */ /* 0x042ff00000041804 */
[C---:B------:R-:W-:Y:S01]  /*14a00*/  HMMA.16816.F32.BF16 R8, R140.reuse, R146, R8 ;  /* 0x000000928c08723c */ /* 0x040fe20000041808 */
[----:B------:R-:W-:Y:S07]  /*14a10*/  LDSM.16.M88.4 R144, [R189+0x1000] ;  /* 0x00100000bd90783b */ /* 0x000fee0000000200 */
[C---:B-----5:R-:W-:Y:S08]  /*14a20*/  HMMA.16816.F32.BF16 R12, R140.reuse, R148, R12 ;  /* 0x000000948c0c723c */ /* 0x060ff0000004180c */
        /* <DEDUP_REMOVED lines=8> */
[C---:B--2---:R-:W-:Y:S01]  /*14ab0*/  HMMA.16816.F32.BF16 R4, R160.reuse, R164, R4 ;  /* 0x000000a4a004723c */ /* 0x044fe20000041804 */
[----:B------:R-:W2:Y:S07]  /*14ac0*/  LDSM.16.M88.4 R156, [R184+0x8100] ;  /* 0x00810000b89c783b */ /* 0x000eae0000000200 */
[C---:B------:R-:W-:Y:S01]  /*14ad0*/  HMMA.16816.F32.BF16 R8, R160.reuse, R166, R8 ;  /* 0x000000a6a008723c */ /* 0x040fe20000041808 */
[----:B------:R-:W-:Y:S07]  /*14ae0*/  LDSM.16.M88.4 R164, [R184+0x9900] ;  /* 0x00990000b8a4783b */ /* 0x000fee0000000200 */
[C---:B---3--:R-:W-:Y:S08]  /*14af0*/  HMMA.16816.F32.BF16 R12, R160.reuse, R136, R12 ;  /* 0x00000088a00c723c */ /* 0x048ff0000004180c */
[C---:B------:R-:W-:Y:S01]  /*14b00*/  HMMA.16816.F32.BF16 R16, R160.reuse, R138, R16 ;  /* 0x0000008aa010723c */ /* 0x040fe20000041810 */
[----:B------:R-:W3:Y:S07]  /*14b10*/  LDSM.16.M88.4 R136, [R184+0x8900] ;  /* 0x00890000b888783b */ /* 0x000eee0000000200 */
        /* <DEDUP_REMOVED lines=23> */
[C---:B---3--:R-:W-:Y:S08]  /*14c90*/  HMMA.16816.F32.BF16 R12, R152.reuse, R136, R12 ;  /* 0x00000088980c723c */ /* 0x048ff0000004180c */
[C---:B------:R-:W-:Y:S01]  /*14ca0*/  HMMA.16816.F32.BF16 R16, R152.reuse, R138, R16 ;  /* 0x0000008a9810723c */ /* 0x040fe20000041810 */
[----:B------:R-:W3:Y:S07]  /*14cb0*/  LDSM.16.M88.4 R136, [R190+0x8900] ;  /* 0x00890000be88783b */ /* 0x000eee0000000200 */
        /* <DEDUP_REMOVED lines=67> */
[C---:B--2---:R-:W-:Y:S08]  /*150f0*/  HMMA.16816.F32.BF16 R4, R160.reuse, R164, R4 ;  /* 0x000000a4a004723c */ /* 0x044ff00000041804 */
[C---:B------:R-:W-:Y:S08]  /*15100*/  HMMA.16816.F32.BF16 R8, R160.reuse, R166, R8 ;  /* 0x000000a6a008723c */ /* 0x040ff00000041808 */
[C---:B---3--:R-:W-:Y:S08]  /*15110*/  HMMA.16816.F32.BF16 R12, R160.reuse, R136, R12 ;  /* 0x00000088a00c723c */ /* 0x048ff0000004180c */
        /* <DEDUP_REMOVED lines=39> */
[----:B------:R2:W5:Y:S01]  /*15390*/  MUFU.TANH R145, R11 ;  /* 0x0000000b00917308 */ /* 0x0005620000002400 */
[----:B---3--:R-:W-:Y:S09]  /*153a0*/  FMNMX.FTZ R0, R142, R0, !PT ;  /* 0x000000008e007209 */ /* 0x008ff20007810000 */
[----:B------:R-:W-:Y:S01]  /*153b0*/  MUFU.TANH R148, R13 ;  /* 0x0000000d00947308 */ /* 0x000fe20000002400 */
[----:B----4-:R-:W-:Y:S09]  /*153c0*/  FMNMX.FTZ R2, R144, R2, !PT ;  /* 0x0000000290027209 */ /* 0x010ff20007810000 */
[----:B------:R-:W3:Y:S01]  /*153d0*/  MUFU.TANH R150, R14 ;  /* 0x0000000e00967308 */ /* 0x000ee20000002400 */
[C---:B-1----:R-:W-:Y:S01]  /*153e0*/  HMMA.16816.F32.BF16 R20, R168.reuse, R4, R20 ;  /* 0x00000004a814723c */ /* 0x042fe20000041814 */
[----:B--2---:R-:W1:Y:S01]  /*153f0*/  LDSM.16.M88.4 R8, [R189+0x5800] ;  /* 0x00580000bd08783b */ /* 0x004e620000000200 */
[----:B------:R-:W-:Y:S07]  /*15400*/  DEPBAR.LE SB0, 0x0 ;  /* 0x000080000000791a */ /* 0x000fee0000000000 */
[----:B------:R-:W2:Y:S03]  /*15410*/  MUFU.TANH R138, R12 ;  /* 0x0000000c008a7308 */ /* 0x000ea60000002400 */
[----:B-----5:R-:W-:Y:S01]  /*15420*/  FMNMX.FTZ R2, R145, R2, !PT ;  /* 0x0000000291027209 */ /* 0x020fe20007810000 */
[C---:B------:R-:W-:Y:S01]  /*15430*/  HMMA.16816.F32.BF16 R24, R168.reuse, R6, R24 ;  /* 0x00000006a818723c */ /* 0x040fe20000041818 */
[----:B------:R-:W-:Y:S06]  /*15440*/  BAR.SYNC.DEFER_BLOCKING 0x0 ;  /* 0x0000000000007b1d */ /* 0x000fec0000010000 */
[----:B------:R-:W-:Y:S01]  /*15450*/  @P0 IMAD.WIDE.U32 R6, R207, c[0x0][0x1e0], RZ ;  /* 0x00007800cf060a25 */ /* 0x000fe200078e00ff */
[----:B---3--:R-:W-:Y:S04]  /*15460*/  FMNMX.FTZ R2, R150, R2, !PT ;  /* 0x0000000296027209 */ /* 0x008fe80007810000 */
[----:B------:R-:W-:Y:S02]  /*15470*/  FMUL.FTZ R20, R20, c[0x0][0x320] ;  /* 0x0000c80014147a20 */ /* 0x000fe40000410000 */
[----:B------:R-:W-:Y:S02]  /*15480*/  FMUL.FTZ R21, R21, c[0x0][0x320] ;  /* 0x0000c80015157a20 */ /* 0x000fe40000410000 */
[----:B------:R-:W-:Y:S02]  /*15490*/  FMUL.FTZ R22, R22, c[0x0][0x320] ;  /* 0x0000c80016167a20 */ /* 0x000fe40000410000 */
[----:B------:R-:W-:Y:S01]  /*154a0*/  FMUL.FTZ R23, R23, c[0x0][0x320] ;  /* 0x0000c80017177a20 */ /* 0x000fe20000410000 */
[----:B--2---:R-:W-:Y:S05]  /*154b0*/  FMNMX.FTZ R0, R138, R0, !PT ;  /* 0x000000008a007209 */ /* 0x004fea0007810000 */
[----:B------:R-:W-:Y:S01]  /*154c0*/  FMUL.FTZ R24, R24, c[0x0][0x320] ;  /* 0x0000c80018187a20 */ /* 0x000fe20000410000 */
[----:B------:R-:W2:Y:S01]  /*154d0*/  MUFU.TANH R139, R16 ;  /* 0x00000010008b7308 */ /* 0x000ea20000002400 */
[----:B------:R-:W-:Y:S01]  /*154e0*/  FMUL.FTZ R25, R25, c[0x0][0x320] ;  /* 0x0000c80019197a20 */ /* 0x000fe20000410000 */
[----:B------:R-:W-:Y:S01]  /*154f0*/  FMNMX.FTZ R0, R148, R0, !PT ;  /* 0x0000000094007209 */ /* 0x000fe20007810000 */
[----:B------:R-:W-:Y:S02]  /*15500*/  FMUL.FTZ R26, R26, c[0x0][0x320] ;  /* 0x0000c8001a1a7a20 */ /* 0x000fe40000410000 */
[----:B------:R-:W-:Y:S01]  /*15510*/  FMUL.FTZ R27, R27, c[0x0][0x320] ;  /* 0x0000c8001b1b7a20 */ /* 0x000fe20000410000 */
[C---:B-1----:R-:W-:Y:S04]  /*15520*/  HMMA.16816.F32.BF16 R28, R168.reuse, R8, R28 ;  /* 0x00000008a81c723c */ /* 0x042fe8000004181c */
[----:B------:R-:W1:Y:S04]  /*15530*/  MUFU.TANH R152, R15 ;  /* 0x0000000f00987308 */ /* 0x000e680000002400 */
[----:B------:R-:W-:Y:S06]  /*15540*/  HMMA.16816.F32.BF16 R32, R168, R10, R32 ;  /* 0x0000000aa820723c */ /* 0x000fec0000041820 */
[----:B------:R-:W3:Y:S01]  /*15550*/  MUFU.TANH R149, R17 ;  /* 0x0000001100957308 */ /* 0x000ee20000002400 */
[----:B--2---:R-:W-:Y:S09]  /*15560*/  FMNMX.FTZ R0, R139, R0, !PT ;  /* 0x000000008b007209 */ /* 0x004ff20007810000 */
[----:B------:R-:W2:Y:S01]  /*15570*/  MUFU.TANH R151, R18 ;  /* 0x0000001200977308 */ /* 0x000ea20000002400 */
[----:B------:R-:W-:Y:S01]  /*15580*/  FMUL.FTZ R28, R28, c[0x0][0x320] ;  /* 0x0000c8001c1c7a20 */ /* 0x000fe20000410000 */
[----:B-1----:R-:W-:Y:S01]  /*15590*/  FMNMX.FTZ R2, R152, R2, !PT ;  /* 0x0000000298027209 */ /* 0x002fe20007810000 */
[----:B------:R-:W-:Y:S02]  /*155a0*/  FMUL.FTZ R29, R29, c[0x0][0x320] ;  /* 0x0000c8001d1d7a20 */ /* 0x000fe40000410000 */
[----:B------:R-:W-:Y:S02]  /*155b0*/  FMUL.FTZ R30, R30, c[0x0][0x320] ;  /* 0x0000c8001e1e7a20 */ /* 0x000fe40000410000 */
[----:B------:R-:W-:Y:S03]  /*155c0*/  FMUL.FTZ R31, R31, c[0x0][0x320] ;  /* 0x0000c8001f1f7a20 */ /* 0x000fe60000410000 */
[----:B------:R-:W1:Y:S01]  /*155d0*/  MUFU.TANH R155, R20 ;  /* 0x00000014009b7308 */ /* 0x000e620000002400 */
[----:B------:R-:W-:Y:S02]  /*155e0*/  FMUL.FTZ R32, R32, c[0x0][0x320] ;  /* 0x0000c80020207a20 */ /* 0x000fe40000410000 */
[----:B------:R-:W-:Y:S01]  /*155f0*/  FMUL.FTZ R33, R33, c[0x0][0x320] ;  /* 0x0000c80021217a20 */ /* 0x000fe20000410000 */
[----:B---3--:R-:W-:Y:S01]  /*15600*/  FMNMX.FTZ R0, R149, R0, !PT ;  /* 0x0000000095007209 */ /* 0x008fe20007810000 */
[----:B------:R-:W-:Y:S05]  /*15610*/  FMUL.FTZ R34, R34, c[0x0][0x320] ;  /* 0x0000c80022227a20 */ /* 0x000fea0000410000 */
[----:B------:R-:W3:Y:S01]  /*15620*/  MUFU.TANH R153, R19 ;  /* 0x0000001300997308 */ /* 0x000ee20000002400 */
[----:B--2---:R-:W-:Y:S09]  /*15630*/  FMNMX.FTZ R2, R151, R2, !PT ;  /* 0x0000000297027209 */ /* 0x004ff20007810000 */
[----:B------:R-:W2:Y:S01]  /*15640*/  MUFU.TANH R156, R21 ;  /* 0x00000015009c7308 */ /* 0x000ea20000002400 */
[----:B-1----:R-:W-:Y:S09]  /*15650*/  FMNMX.FTZ R0, R155, R0, !PT ;  /* 0x000000009b007209 */ /* 0x002ff20007810000 */
[----:B------:R-:W1:Y:S01]  /*15660*/  MUFU.TANH R154, R24 ;  /* 0x00000018009a7308 */ /* 0x000e620000002400 */
[----:B---3--:R-:W-:Y:S09]  /*15670*/  FMNMX.FTZ R3, R153, R2, !PT ;  /* 0x0000000299037209 */ /* 0x008ff20007810000 */
[----:B------:R-:W3:Y:S01]  /*15680*/  MUFU.TANH R159, R22 ;  /* 0x00000016009f7308 */ /* 0x000ee20000002400 */
[----:B--2---:R-:W-:Y:S01]  /*15690*/  FMNMX.FTZ R2, R156, R0, !PT ;  /* 0x000000009c027209 */ /* 0x004fe20007810000 */
[----:B------:R-:W-:Y:S08]  /*156a0*/  FMUL.FTZ R0, R35, c[0x0][0x320] ;  /* 0x0000c80023007a20 */ /* 0x000ff00000410000 */
[----:B------:R-:W2:Y:S01]  /*156b0*/  MUFU.TANH R157, R25 ;  /* 0x00000019009d7308 */ /* 0x000ea20000002400 */
[----:B-1----:R-:W-:Y:S09]  /*156c0*/  FMNMX.FTZ R2, R154, R2, !PT ;  /* 0x000000029a027209 */ /* 0x002ff20007810000 */
[----:B------:R2:W-:Y:S01]  /*156d0*/  MUFU.TANH R137, R0 ;  /* 0x0000000000897308 */ /* 0x0005e20000002400 */
[----:B---3--:R-:W-:Y:S09]  /*156e0*/  FMNMX.FTZ R3, R159, R3, !PT ;  /* 0x000000039f037209 */ /* 0x008ff20007810000 */
[----:B------:R-:W1:Y:S10]  /*156f0*/  MUFU.TANH R160, R23 ;  /* 0x0000001700a07308 */ /* 0x000e740000002400 */
        /* <DEDUP_REMOVED lines=17> */
[----:B---3--:R-:W-:Y:S05]  /*15810*/  FMNMX.FTZ R101, R215, R101, !PT ;  /* 0x00000065d7657209 */ /* 0x008fea0007810000 */
[----:B------:R-:W3:Y:S01]  /*15820*/  SHFL.BFLY PT, R3, R101, 0x2, 0x1f ;  /* 0x0c401f0065037f89 */ /* 0x000ee200000e0000 */
[----:B--2---:R-:W-:Y:S04]  /*15830*/  FMNMX.FTZ R0, R221, R2, !PT ;  /* 0x00000002dd007209 */ /* 0x004fe80007810000 */
[----:B-1----:R-:W-:Y:S04]  /*15840*/  FMNMX.FTZ R0, R136, R0, !PT ;  /* 0x0000000088007209 */ /* 0x002fe80007810000 */
[----:B------:R-:W-:Y:S05]  /*15850*/  FMNMX.FTZ R0, R137, R0, !PT ;  /* 0x0000000089007209 */ /* 0x000fea0007810000 */
[----:B------:R-:W1:Y:S01]  /*15860*/  SHFL.BFLY PT, R2, R0, 0x2, 0x1f ;  /* 0x0c401f0000027f89 */ /* 0x000e6200000e0000 */
[----:B---3--:R-:W-:Y:S07]  /*15870*/  FMNMX.FTZ R101, R101, R3, !PT ;  /* 0x0000000365657209 */ /* 0x008fee0007810000 */
[----:B------:R-:W2:Y:S01]  /*15880*/  SHFL.BFLY PT, R4, R101, 0x1, 0x1f ;  /* 0x0c201f0065047f89 */ /* 0x000ea200000e0000 */
[----:B-1----:R-:W-:Y:S07]  /*15890*/  FMNMX.FTZ R0, R0, R2, !PT ;  /* 0x0000000200007209 */ /* 0x002fee0007810000 */
[----:B------:R-:W1:Y:S01]  /*158a0*/  SHFL.BFLY PT, R3, R0, 0x1, 0x1f ;  /* 0x0c201f0000037f89 */ /* 0x000e6200000e0000 */
[----:B--2---:R-:W-:Y:S02]  /*158b0*/  FMNMX.FTZ R101, R101, R4, !PT ;  /* 0x0000000465657209 */ /* 0x004fe40007810000 */
[----:B------:R-:W-:Y:S03]  /*158c0*/  @P0 SHF.L.U32 R4, R6, 0x6, RZ ;  /* 0x0000000606040819 */ /* 0x000fe600000006ff */
[----:B------:R-:W-:Y:S01]  /*158d0*/  FADD.FTZ R2, -R101, R102 ;  /* 0x0000006665027221 */ /* 0x000fe20000010100 */
[----:B-1----:R-:W-:Y:S03]  /*158e0*/  FMNMX.FTZ R100, R0, R3, !PT ;  /* 0x0000000300647209 */ /* 0x002fe60007810000 */
[----:B------:R-:W-:Y:S01]  /*158f0*/  FMUL.FTZ R0, R2, c[0x0][0x2d0] ;  /* 0x0000b40002007a20 */ /* 0x000fe20000410000 */
[----:B------:R-:W-:Y:S03]  /*15900*/  @P0 SHF.R.S32.HI R3, RZ, 0x1f, R207 ;  /* 0x0000001fff030819 */ /* 0x000fe600000114cf */
[----:B------:R1:W2:Y:S01]  /*15910*/  MUFU.EX2 R2, R0 ;  /* 0x0000000000027308 */ /* 0x0002a20000000800 */
[----:B------:R-:W-:Y:S02]  /*15920*/  FMUL.FTZ R102, R100, c[0x0][0x2d0] ;  /* 0x0000b40064667a20 */ /* 0x000fe40000410000 */
[----:B------:R-:W-:Y:S02]  /*15930*/  @P0 IMAD R3, R3, c[0x0][0x1e0], RZ ;  /* 0x0000780003030a24 */ /* 0x000fe400078e02ff */
[----:B------:R-:W-:Y:S02]  /*15940*/  FFMA.FTZ R136, R136, c[0x0][0x2d0], -R102 ;  /* 0x0000b40088887a23 */ /* 0x000fe40000010866 */
[----:B------:R-:W-:Y:S05]  /*15950*/  @P0 IMAD R3, R207, c[0x0][0x1e4], R3 ;  /* 0x00007900cf030a24 */ /* 0x000fea00078e0203 */
[----:B------:R-:W-:Y:S02]  /*15960*/  @P0 IADD3 R3, R7, R3, RZ ;  /* 0x0000000307030210 */ /* 0x000fe40007ffe0ff */
[----:B------:R-:W-:Y:S02]  /*15970*/  @P0 IADD3 R7, P1, R4, R228, RZ ;  /* 0x000000e404070210 */ /* 0x000fe40007f3e0ff */
[----:B------:R-:W-:Y:S02]  /*15980*/  @P0 SHF.L.U64.HI R3, R6, 0x6, R3 ;  /* 0x0000000606030819 */ /* 0x000fe40000010203 */
[----:B------:R-:W-:Y:S02]  /*15990*/  @P0 LEA R14, P4, R7, c[0x0][0x1c8], 0x1 ;  /* 0x00007200070e0a11 */ /* 0x000fe400078808ff */
[----:B------:R-:W-:Y:S01]  /*159a0*/  @P0 IADD3.X R8, R3, R231, RZ, P1, !PT ;  /* 0x000000e703080210 */ /* 0x000fe20000ffe4ff */
[----:B-1----:R-:W-:Y:S03]  /*159b0*/  FADD.FTZ R0, -R100, R103 ;  /* 0x0000006764007221 */ /* 0x002fe60000010100 */
[----:B------:R-:W-:Y:S01]  /*159c0*/  @P0 LEA.HI.X R15, R7, c[0x0][0x1cc], R8, 0x1, P4 ;  /* 0x00007300070f0a11 */ /* 0x000fe200020f0c08 */
[----:B------:R-:W-:Y:S01]  /*159d0*/  FMUL.FTZ R103, R101, c[0x0][0x2d0] ;  /* 0x0000b40065677a20 */ /* 0x000fe20000410000 */
[----:B------:R-:W-:Y:S01]  /*159e0*/  ISETP.NE.AND P4, PT, R240, RZ, PT ;  /* 0x000000fff000720c */ /* 0x000fe20003f85270 */
[----:B------:R-:W-:Y:S02]  /*159f0*/  FMUL.FTZ R0, R0, c[0x0][0x2d0] ;  /* 0x0000b40000007a20 */ /* 0x000fe40000410000 */
[--C-:B------:R-:W-:Y:S01]  /*15a00*/  FFMA.FTZ R5, R140, c[0x0][0x2d0], -R103.reuse ;  /* 0x0000b4008c057a23 */ /* 0x100fe20000010867 */
[----:B------:R1:W-:Y:S01]  /*15a10*/  @P0 LDGSTS.E.BYPASS.LTC128B.128 [R209+0x6100], [R14.64], !P5 ;  /* 0x061000000ed10fae */ /* 0x0003e2000e901d46 */
[--C-:B------:R-:W-:Y:S02]  /*15a20*/  FFMA.FTZ R6, R141, c[0x0][0x2d0], -R103.reuse ;  /* 0x0000b4008d067a23 */ /* 0x100fe40000010867 */
[----:B------:R3:W-:Y:S01]  /*15a30*/  MUFU.EX2 R214, R5 ;  /* 0x0000000500d67308 */ /* 0x0007e20000000800 */
[----:B------:R-:W-:Y:S02]  /*15a40*/  FFMA.FTZ R7, R143, c[0x0][0x2d0], -R103 ;  /* 0x0000b4008f077a23 */ /* 0x000fe40000010867 */
[C---:B--2---:R-:W-:Y:S02]  /*15a50*/  FMUL.FTZ R24, R2.reuse, R124 ;  /* 0x0000007c02187220 */ /* 0x044fe40000410000 */
[C---:B------:R-:W-:Y:S02]  /*15a60*/  FMUL.FTZ R25, R2.reuse, R125 ;  /* 0x0000007d02197220 */ /* 0x040fe40000410000 */
[C---:B------:R-:W-:Y:S02]  /*15a70*/  FMUL.FTZ R32, R2.reuse, R132 ;  /* 0x0000008402207220 */ /* 0x040fe40000410000 */
[C---:B------:R-:W-:Y:S01]  /*15a80*/  FMUL.FTZ R33, R2.reuse, R133 ;  /* 0x0000008502217220 */ /* 0x040fe20000410000 */
[----:B------:R2:W-:Y:S01]  /*15a90*/  MUFU.EX2 R213, R6 ;  /* 0x0000000600d57308 */ /* 0x0005e20000000800 */
[C---:B------:R-:W-:Y:S02]  /*15aa0*/  FMUL.FTZ R36, R2.reuse, R36 ;  /* 0x0000002402247220 */ /* 0x040fe40000410000 */
[C---:B------:R-:W-:Y:S02]  /*15ab0*/  FMUL.FTZ R37, R2.reuse, R37 ;  /* 0x0000002502257220 */ /* 0x040fe40000410000 */
[C---:B------:R-:W-:Y:S02]  /*15ac0*/  FMUL.FTZ R40, R2.reuse, R40 ;  /* 0x0000002802287220 */ /* 0x040fe40000410000 */
[C---:B------:R-:W-:Y:S02]  /*15ad0*/  FMUL.FTZ R41, R2.reuse, R41 ;  /* 0x0000002902297220 */ /* 0x040fe40000410000 */
[C---:B------:R-:W-:Y:S01]  /*15ae0*/  FMUL.FTZ R44, R2.reuse, R44 ;  /* 0x0000002c022c7220 */ /* 0x040fe20000410000 */
[----:B------:R4:W-:Y:S01]  /*15af0*/  MUFU.EX2 R212, R7 ;  /* 0x0000000700d47308 */ /* 0x0009e20000000800 */
[C---:B------:R-:W-:Y:S02]  /*15b00*/  FMUL.FTZ R45, R2.reuse, R45 ;  /* 0x0000002d022d7220 */ /* 0x040fe40000410000 */
[----:B------:R-:W-:Y:S01]  /*15b10*/  FMUL.FTZ R48, R2, R48 ;  /* 0x0000003002307220 */ /* 0x000fe20000410000 */
[----:B---3--:R-:W-:Y:S01]  /*15b20*/  @P0 IADD3 R5, P2, R4, R224, RZ ;  /* 0x000000e004050210 */ /* 0x008fe20007f5e0ff */
[C---:B------:R-:W-:Y:S02]  /*15b30*/  FMUL.FTZ R49, R2.reuse, R49 ;  /* 0x0000003102317220 */ /* 0x040fe40000410000 */
[C---:B------:R-:W-:Y:S01]  /*15b40*/  FMUL.FTZ R52, R2.reuse, R52 ;  /* 0x0000003402347220 */ /* 0x040fe20000410000 */
[----:B------:R-:W-:Y:S01]  /*15b50*/  @P0 LEA R12, P1, R5, c[0x0][0x1c8], 0x1 ;  /* 0x00007200050c0a11 */ /* 0x000fe200078208ff */
[C---:B------:R-:W-:Y:S01]  /*15b60*/  FMUL.FTZ R53, R2.reuse, R53 ;  /* 0x0000003502357220 */ /* 0x040fe20000410000 */
[----:B------:R-:W-:Y:S01]  /*15b70*/  @P0 IADD3.X R9, R3, R227, RZ, P2, !PT ;  /* 0x000000e303090210 */ /* 0x000fe200017fe4ff */
[----:B------:R-:W3:Y:S01]  /*15b80*/  MUFU.EX2 R0, R0 ;  /* 0x0000000000007308 */ /* 0x000ee20000000800 */
[----:B------:R-:W-:Y:S01]  /*15b90*/  FMUL.FTZ R56, R2, R56 ;  /* 0x0000003802387220 */ /* 0x000fe20000410000 */
[----:B--2---:R-:W-:Y:S01]  /*15ba0*/  @P0 IADD3 R6, P3, R4, R225, RZ ;  /* 0x000000e104060210 */ /* 0x004fe20007f7e0ff */
[C---:B------:R-:W-:Y:S01]  /*15bb0*/  FMUL.FTZ R57, R2.reuse, R57 ;  /* 0x0000003902397220 */ /* 0x040fe20000410000 */
[----:B------:R-:W-:Y:S01]  /*15bc0*/  @P0 LEA.HI.X R13, R5, c[0x0][0x1cc], R9, 0x1, P1 ;  /* 0x00007300050d0a11 */ /* 0x000fe200008f0c09 */
[----:B------:R-:W-:Y:S01]  /*15bd0*/  FMUL.FTZ R60, R2, R60 ;  /* 0x0000003c023c7220 */ /* 0x000fe20000410000 */
[----:B------:R-:W-:Y:S01]  /*15be0*/  @P0 LEA R10, P2, R6, c[0x0][0x1c8], 0x1 ;  /* 0x00007200060a0a11 */ /* 0x000fe200078408ff */
[C---:B------:R-:W-:Y:S01]  /*15bf0*/  FMUL.FTZ R61, R2.reuse, R61 ;  /* 0x0000003d023d7220 */ /* 0x040fe20000410000 */
[----:B------:R-:W-:Y:S01]  /*15c00*/  @P0 IADD3 R4, P1, R247, R4, RZ ;  /* 0x00000004f7040210 */ /* 0x000fe20007f3e0ff */
[----:B------:R1:W-:Y:S01]  /*15c10*/  @P0 LDGSTS.E.BYPASS.LTC128B.128 [R209+0x8100], [R12.64], !P6 ;  /* 0x081000000cd10fae */ /* 0x0003e2000f101d46 */
[----:B------:R-:W-:Y:S01]  /*15c20*/  @P0 IADD3.X R5, R3, R226, RZ, P3, !PT ;  /* 0x000000e203050210 */ /* 0x000fe20001ffe4ff */
[C---:B------:R-:W-:Y:S01]  /*15c30*/  FMUL.FTZ R64, R2.reuse, R64 ;  /* 0x0000004002407220 */ /* 0x040fe20000410000 */
[----:B------:R-:W-:Y:S01]  /*15c40*/  @P0 IADD3.X R3, R245, R3, RZ, P1, !PT ;  /* 0x00000003f5030210 */ /* 0x000fe20000ffe4ff */
[----:B------:R-:W-:Y:S01]  /*15c50*/  FMUL.FTZ R65, R2, R65 ;  /* 0x0000004102417220 */ /* 0x000fe20000410000 */
[----:B------:R-:W-:Y:S01]  /*15c60*/  @P0 LEA.HI.X R11, R6, c[0x0][0x1cc], R5, 0x1, P2 ;  /* 0x00007300060b0a11 */ /* 0x000fe200010f0c05 */
[----:B------:R-:W-:Y:S01]  /*15c70*/  FMUL.FTZ R68, R2, R68 ;  /* 0x0000004402447220 */ /* 0x000fe20000410000 */
[----:B------:R-:W-:Y:S01]  /*15c80*/  @P0 IADD3 R9, P3, R4, R228, RZ ;  /* 0x000000e404090210 */ /* 0x000fe20007f7e0ff */
[----:B------:R-:W-:Y:S01]  /*15c90*/  FMUL.FTZ R69, R2, R69 ;  /* 0x0000004502457220 */ /* 0x000fe20000410000 */
[C---:B----4-:R-:W-:Y:S01]  /*15ca0*/  @P0 IADD3 R7, P2, R4.reuse, R224, RZ ;  /* 0x000000e004070210 */ /* 0x050fe20007f5e0ff */
[----:B------:R2:W-:Y:S01]  /*15cb0*/  @P0 LDGSTS.E.BYPASS.LTC128B.128 [R209+0xa100], [R10.64], !P4 ;  /* 0x0a1000000ad10fae */ /* 0x0005e2000e101d46 */
[----:B------:R-:W-:Y:S01]  /*15cc0*/  @P0 IADD3 R5, P1, R4, R225, RZ ;  /* 0x000000e104050210 */ /* 0x000fe20007f3e0ff */
[----:B------:R-:W-:Y:S01]  /*15cd0*/  FFMA.FTZ R4, R142, c[0x0][0x2d0], -R103 ;  /* 0x0000b4008e047a23 */ /* 0x000fe20000010867 */
[C---:B------:R-:W-:Y:S01]  /*15ce0*/  @P0 IADD3.X R16, R3.reuse, R231, RZ, P3, !PT ;  /* 0x000000e703100210 */ /* 0x040fe20001ffe4ff */
[C---:B---3--:R-:W-:Y:S01]  /*15cf0*/  FMUL.FTZ R19, R0.reuse, R119 ;  /* 0x0000007700137220 */ /* 0x048fe20000410000 */
[C---:B------:R-:W-:Y:S01]  /*15d00*/  @P0 IADD3.X R18, R3.reuse, R227, RZ, P2, !PT ;  /* 0x000000e303120210 */ /* 0x040fe200017fe4ff */
[----:B------:R3:W4:Y:S01]  /*15d10*/  MUFU.EX2 R211, R4 ;  /* 0x0000000400d37308 */ /* 0x0007220000000800 */
[----:B------:R-:W-:Y:S01]  /*15d20*/  @P0 IADD3.X R17, R3, R226, RZ, P1, !PT ;  /* 0x000000e203110210 */ /* 0x000fe20000ffe4ff */
[----:B------:R-:W-:Y:S01]  /*15d30*/  FFMA.FTZ R3, R147, c[0x0][0x2d0], -R102 ;  /* 0x0000b40093037a23 */ /* 0x000fe20000010866 */
[----:B------:R-:W-:Y:S01]  /*15d40*/  @P0 LEA R8, P3, R9, c[0x0][0x1c8], 0x1 ;  /* 0x0000720009080a11 */ /* 0x000fe200078608ff */
[C---:B------:R-:W-:Y:S01]  /*15d50*/  FMUL.FTZ R26, R0.reuse, R126 ;  /* 0x0000007e001a7220 */ /* 0x040fe20000410000 */
[----:B------:R-:W-:Y:S01]  /*15d60*/  @P0 LEA R6, P2, R7, c[0x0][0x1c8], 0x1 ;  /* 0x0000720007060a11 */ /* 0x000fe200078408ff */
[----:B------:R-:W-:Y:S01]  /*15d70*/  FMUL.FTZ R27, R0, R127 ;  /* 0x0000007f001b7220 */ /* 0x000fe20000410000 */
[----:B------:R-:W-:Y:S01]  /*15d80*/  @P0 LEA.HI.X R9, R9, c[0x0][0x1cc], R16, 0x1, P3 ;  /* 0x0000730009090a11 */ /* 0x000fe200018f0c10 */
[----:B------:R-:W-:Y:S01]  /*15d90*/  FMUL.FTZ R16, R2, R116 ;  /* 0x0000007402107220 */ /* 0x000fe20000410000 */
[----:B------:R-:W-:Y:S01]  /*15da0*/  @P0 LEA.HI.X R7, R7, c[0x0][0x1cc], R18, 0x1, P2 ;  /* 0x0000730007070a11 */ /* 0x000fe200010f0c12 */
[----:B------:R5:W-:Y:S01]  /*15db0*/  MUFU.EX2 R177, R3 ;  /* 0x0000000300b17308 */ /* 0x000be20000000800 */
[C---:B------:R-:W-:Y:S01]  /*15dc0*/  FMUL.FTZ R18, R0.reuse, R118 ;  /* 0x0000007600127220 */ /* 0x040fe20000410000 */
[----:B------:R1:W-:Y:S01]  /*15dd0*/  @P0 LDGSTS.E.BYPASS.LTC128B.128 [R209+0x7100], [R8.64], !P5 ;  /* 0x0710000008d10fae */ /* 0x0003e2000e901d46 */
[C---:B------:R-:W-:Y:S02]  /*15de0*/  FMUL.FTZ R34, R0.reuse, R134 ;  /* 0x0000008600227220 */ /* 0x040fe40000410000 */
[C---:B------:R-:W-:Y:S02]  /*15df0*/  FMUL.FTZ R35, R0.reuse, R135 ;  /* 0x0000008700237220 */ /* 0x040fe40000410000 */
[C---:B------:R-:W-:Y:S02]  /*15e00*/  FMUL.FTZ R38, R0.reuse, R38 ;  /* 0x0000002600267220 */ /* 0x040fe40000410000 */
[C---:B------:R-:W-:Y:S01]  /*15e10*/  FMUL.FTZ R39, R0.reuse, R39 ;  /* 0x0000002700277220 */ /* 0x040fe20000410000 */
[----:B------:R4:W-:Y:S01]  /*15e20*/  @P0 LDGSTS.E.BYPASS.LTC128B.128 [R209+0x9100], [R6.64], !P6 ;  /* 0x0910000006d10fae */ /* 0x0009e2000f101d46 */
[C---:B--2---:R-:W-:Y:S02]  /*15e30*/  FMUL.FTZ R10, R0.reuse, R110 ;  /* 0x0000006e000a7220 */ /* 0x044fe40000410000 */
[C---:B------:R-:W-:Y:S01]  /*15e40*/  FMUL.FTZ R11, R0.reuse, R111 ;  /* 0x0000006f000b7220 */ /* 0x040fe20000410000 */
[C---:B---3--:R-:W-:Y:S01]  /*15e50*/  @P0 LEA R4, P1, R5.reuse, c[0x0][0x1c8], 0x1 ;  /* 0x0000720005040a11 */ /* 0x048fe200078208ff */
[C---:B------:R-:W-:Y:S02]  /*15e60*/  FMUL.FTZ R42, R0.reuse, R42 ;  /* 0x0000002a002a7220 */ /* 0x040fe40000410000 */
[----:B------:R-:W-:Y:S01]  /*15e70*/  FMUL.FTZ R43, R0, R43 ;  /* 0x0000002b002b7220 */ /* 0x000fe20000410000 */
[----:B------:R-:W-:Y:S01]  /*15e80*/  @P0 LEA.HI.X R5, R5, c[0x0][0x1cc], R17, 0x1, P1 ;  /* 0x0000730005050a11 */ /* 0x000fe200008f0c11 */
[----:B------:R-:W-:Y:S02]  /*15e90*/  FMUL.FTZ R17, R2, R117 ;  /* 0x0000007502117220 */ /* 0x000fe40000410000 */
[----:B------:R-:W-:Y:S02]  /*15ea0*/  FMUL.FTZ R46, R0, R46 ;  /* 0x0000002e002e7220 */ /* 0x000fe40000410000 */
[----:B------:R2:W-:Y:S01]  /*15eb0*/  @P0 LDGSTS.E.BYPASS.LTC128B.128 [R209+0xb100], [R4.64], !P4 ;  /* 0x0b10000004d10fae */ /* 0x0005e2000e101d46 */
[--C-:B-----5:R-:W-:Y:S02]  /*15ec0*/  FFMA.FTZ R3, R146, c[0x0][0x2d0], -R102.reuse ;  /* 0x0000b40092037a23 */ /* 0x120fe40000010866 */
[----:B------:R-:W-:Y:S02]  /*15ed0*/  FMUL.FTZ R47, R0, R47 ;  /* 0x0000002f002f7220 */ /* 0x000fe40000410000 */
[----:B------:R3:W5:Y:S01]  /*15ee0*/  MUFU.EX2 R176, R3 ;  /* 0x0000000300b07308 */ /* 0x0007620000000800 */
[C---:B-1----:R-:W-:Y:S02]  /*15ef0*/  FMUL.FTZ R8, R2.reuse, R108 ;  /* 0x0000006c02087220 */ /* 0x042fe40000410000 */
[----:B------:R-:W1:Y:S01]  /*15f00*/  LDSM.16.MT88.4 R12, [R185+0x100] ;  /* 0x00010000b90c783b */ /* 0x000e620000004200 */
[----:B------:R-:W-:Y:S02]  /*15f10*/  FMUL.FTZ R9, R2, R109 ;  /* 0x0000006d02097220 */ /* 0x000fe40000410000 */
[C---:B------:R-:W-:Y:S02]  /*15f20*/  FMUL.FTZ R50, R0.reuse, R50 ;  /* 0x0000003200327220 */ /* 0x040fe40000410000 */
[C---:B------:R-:W-:Y:S02]  /*15f30*/  FMUL.FTZ R51, R0.reuse, R51 ;  /* 0x0000003300337220 */ /* 0x040fe40000410000 */
[C---:B----4-:R-:W-:Y:S01]  /*15f40*/  FMUL.FTZ R6, R0.reuse, R106 ;  /* 0x0000006a00067220 */ /* 0x050fe20000410000 */
[----:B------:R-:W4:Y:S01]  /*15f50*/  LDSM.16.MT88.4 R20, [R186+0x100] ;  /* 0x00010000ba14783b */ /* 0x000f220000004200 */
[----:B------:R-:W-:Y:S01]  /*15f60*/  F2FP.BF16.PACK_AB R106, R211, R212 ;  /* 0x000000d4d36a723e */ /* 0x000fe200000010ff */
[C---:B------:R-:W-:Y:S02]  /*15f70*/  FMUL.FTZ R7, R0.reuse, R107 ;  /* 0x0000006b00077220 */ /* 0x040fe40000410000 */
[C---:B------:R-:W-:Y:S02]  /*15f80*/  FMUL.FTZ R54, R0.reuse, R54 ;  /* 0x0000003600367220 */ /* 0x040fe40000410000 */
[C---:B------:R-:W-:Y:S02]  /*15f90*/  FMUL.FTZ R55, R0.reuse, R55 ;  /* 0x0000003700377220 */ /* 0x040fe40000410000 */
[----:B------:R-:W1:Y:S01]  /*15fa0*/  LDSM.16.MT88.4 R28, [R188+0x100] ;  /* 0x00010000bc1c783b */ /* 0x000e620000004200 */
[----:B------:R-:W-:Y:S02]  /*15fb0*/  FMUL.FTZ R58, R0, R58 ;  /* 0x0000003a003a7220 */ /* 0x000fe40000410000 */
[----:B--2---:R-:W-:Y:S01]  /*15fc0*/  FMUL.FTZ R4, R2, R104 ;  /* 0x0000006802047220 */ /* 0x004fe20000410000 */
[----:B------:R-:W-:Y:S01]  /*15fd0*/  F2FP.BF16.PACK_AB R104, R213, R214 ;  /* 0x000000d6d568723e */ /* 0x000fe200000010ff */
[--C-:B---3--:R-:W-:Y:S02]  /*15fe0*/  FFMA.FTZ R3, R144, c[0x0][0x2d0], -R102.reuse ;  /* 0x0000b40090037a23 */ /* 0x108fe40000010866 */
[----:B------:R-:W-:Y:S01]  /*15ff0*/  FMUL.FTZ R5, R2, R105 ;  /* 0x0000006902057220 */ /* 0x000fe20000410000 */
[----:B-----5:R-:W-:Y:S01]  /*16000*/  F2FP.BF16.PACK_AB R105, R176, R177 ;  /* 0x000000b1b069723e */ /* 0x020fe200000010ff */
[----:B------:R2:W-:Y:S01]  /*16010*/  MUFU.EX2 R175, R3 ;  /* 0x0000000300af7308 */ /* 0x0005e20000000800 */
[----:B------:R-:W3:Y:S01]  /*16020*/  LDSM.16.MT88.4 R108, [R187+0x100] ;  /* 0x00010000bb6c783b */ /* 0x000ee20000004200 */
[C---:B------:R-:W-:Y:S02]  /*16030*/  FMUL.FTZ R59, R0.reuse, R59 ;  /* 0x0000003b003b7220 */ /* 0x040fe40000410000 */
[C---:B------:R-:W-:Y:S02]  /*16040*/  FMUL.FTZ R62, R0.reuse, R62 ;  /* 0x0000003e003e7220 */ /* 0x040fe40000410000 */
[C---:B------:R-:W-:Y:S02]  /*16050*/  FMUL.FTZ R63, R0.reuse, R63 ;  /* 0x0000003f003f7220 */ /* 0x040fe40000410000 */
[C---:B------:R-:W-:Y:S01]  /*16060*/  FMUL.FTZ R66, R0.reuse, R66 ;  /* 0x0000004200427220 */ /* 0x040fe20000410000 */
[----:B------:R-:W-:Y:S01]  /*16070*/  LDSM.16.MT88.4 R116, [R186+0x2100] ;  /* 0x00210000ba74783b */ /* 0x000fe20000004200 */
[C---:B------:R-:W-:Y:S02]  /*16080*/  FMUL.FTZ R67, R0.reuse, R67 ;  /* 0x0000004300437220 */ /* 0x040fe40000410000 */
[C---:B------:R-:W-:Y:S02]  /*16090*/  FMUL.FTZ R70, R0.reuse, R70 ;  /* 0x0000004600467220 */ /* 0x040fe40000410000 */
[----:B------:R-:W-:Y:S02]  /*160a0*/  FMUL.FTZ R71, R0, R71 ;  /* 0x0000004700477220 */ /* 0x000fe40000410000 */
[C---:B------:R-:W-:Y:S01]  /*160b0*/  FMUL.FTZ R72, R2.reuse, R72 ;  /* 0x0000004802487220 */ /* 0x040fe20000410000 */
[----:B------:R-:W-:Y:S01]  /*160c0*/  LDSM.16.MT88.4 R124, [R187+0x900] ;  /* 0x00090000bb7c783b */ /* 0x000fe20000004200 */
[----:B------:R-:W-:Y:S02]  /*160d0*/  FMUL.FTZ R73, R2, R73 ;  /* 0x0000004902497220 */ /* 0x000fe40000410000 */
[C---:B------:R-:W-:Y:S02]  /*160e0*/  FMUL.FTZ R74, R0.reuse, R74 ;  /* 0x0000004a004a7220 */ /* 0x040fe40000410000 */
[----:B------:R-:W-:Y:S02]  /*160f0*/  FMUL.FTZ R75, R0, R75 ;  /* 0x0000004b004b7220 */ /* 0x000fe40000410000 */
[----:B--2---:R-:W-:Y:S01]  /*16100*/  FFMA.FTZ R3, R145, c[0x0][0x2d0], -R102 ;  /* 0x0000b40091037a23 */ /* 0x004fe20000010866 */
[----:B------:R-:W-:Y:S01]  /*16110*/  LDSM.16.MT88.4 R132, [R186+0x2900] ;  /* 0x00290000ba84783b */ /* 0x000fe20000004200 */
[C---:B------:R-:W-:Y:S02]  /*16120*/  FMUL.FTZ R76, R2.reuse, R76 ;  /* 0x0000004c024c7220 */ /* 0x040fe40000410000 */
[----:B------:R2:W5:Y:S01]  /*16130*/  MUFU.EX2 R174, R3 ;  /* 0x0000000300ae7308 */ /* 0x0005620000000800 */
[----:B------:R-:W-:Y:S02]  /*16140*/  FMUL.FTZ R77, R2, R77 ;  /* 0x0000004d024d7220 */ /* 0x000fe40000410000 */
[C---:B------:R-:W-:Y:S02]  /*16150*/  FMUL.FTZ R78, R0.reuse, R78 ;  /* 0x0000004e004e7220 */ /* 0x040fe40000410000 */
[----:B------:R-:W-:Y:S01]  /*16160*/  LDSM.16.MT88.4 R140, [R188+0x2900] ;  /* 0x00290000bc8c783b */ /* 0x000fe20000004200 */
[----:B------:R-:W-:Y:S02]  /*16170*/  FMUL.FTZ R79, R0, R79 ;  /* 0x0000004f004f7220 */ /* 0x000fe40000410000 */
[C---:B------:R-:W-:Y:S02]  /*16180*/  FMUL.FTZ R80, R2.reuse, R80 ;  /* 0x0000005002507220 */ /* 0x040fe40000410000 */
[----:B------:R-:W-:Y:S02]  /*16190*/  FMUL.FTZ R81, R2, R81 ;  /* 0x0000005102517220 */ /* 0x000fe40000410000 */
[C---:B------:R-:W-:Y:S01]  /*161a0*/  FMUL.FTZ R82, R0.reuse, R82 ;  /* 0x0000005200527220 */ /* 0x040fe20000410000 */
[----:B------:R-:W-:Y:S01]  /*161b0*/  LDSM.16.MT88.4 R144, [R186+0x3900] ;  /* 0x00390000ba90783b */ /* 0x000fe20000004200 */
[----:B------:R-:W-:Y:S02]  /*161c0*/  FMUL.FTZ R83, R0, R83 ;  /* 0x0000005300537220 */ /* 0x000fe40000410000 */
[C---:B------:R-:W-:Y:S02]  /*161d0*/  FMUL.FTZ R84, R2.reuse, R84 ;  /* 0x0000005402547220 */ /* 0x040fe40000410000 */
[----:B------:R-:W-:Y:S02]  /*161e0*/  FMUL.FTZ R85, R2, R85 ;  /* 0x0000005502557220 */ /* 0x000fe40000410000 */
[C---:B------:R-:W-:Y:S01]  /*161f0*/  FMUL.FTZ R86, R0.reuse, R86 ;  /* 0x0000005600567220 */ /* 0x040fe20000410000 */
[----:B------:R-:W0:Y:S01]  /*16200*/  LDGDEPBAR ;  /* 0x00000000000079af */ /* 0x000e220000000000 */
[----:B------:R-:W-:Y:S02]  /*16210*/  FMUL.FTZ R87, R0, R87 ;  /* 0x0000005700577220 */ /* 0x000fe40000410000 */
[--C-:B--2---:R-:W-:Y:S01]  /*16220*/  FFMA.FTZ R3, R138, c[0x0][0x2d0], -R103.reuse ;  /* 0x0000b4008a037a23 */ /* 0x104fe20000010867 */
[----:B-----5:R-:W-:Y:S01]  /*16230*/  F2FP.BF16.PACK_AB R107, R174, R175 ;  /* 0x000000afae6b723e */ /* 0x020fe200000010ff */
[C---:B------:R-:W-:Y:S02]  /*16240*/  FMUL.FTZ R88, R2.reuse, R88 ;  /* 0x0000005802587220 */ /* 0x040fe40000410000 */
[----:B------:R2:W5:Y:S01]  /*16250*/  MUFU.EX2 R210, R3 ;  /* 0x0000000300d27308 */ /* 0x0005620000000800 */
[----:B------:R-:W-:Y:S02]  /*16260*/  FMUL.FTZ R89, R2, R89 ;  /* 0x0000005902597220 */ /* 0x000fe40000410000 */
[C---:B------:R-:W-:Y:S01]  /*16270*/  FMUL.FTZ R90, R0.reuse, R90 ;  /* 0x0000005a005a7220 */ /* 0x040fe20000410000 */
[C---:B-1----:R-:W-:Y:S05]  /*16280*/  HMMA.16816.F32.BF16 R4, R104.reuse, R12, R4 ;  /* 0x0000000c6804723c */ /* 0x042fea0000041804 */
[----:B------:R-:W-:Y:S02]  /*16290*/  FMUL.FTZ R91, R0, R91 ;  /* 0x0000005b005b7220 */ /* 0x000fe40000410000 */
[C---:B------:R-:W-:Y:S01]  /*162a0*/  FMUL.FTZ R12, R2.reuse, R112 ;  /* 0x00000070020c7220 */ /* 0x040fe20000410000 */
[C---:B------:R-:W-:Y:S04]  /*162b0*/  HMMA.16816.F32.BF16 R8, R104.reuse, R14, R8 ;  /* 0x0000000e6808723c */ /* 0x040fe80000041808 */
[C---:B------:R-:W-:Y:S02]  /*162c0*/  FMUL.FTZ R13, R2.reuse, R113 ;  /* 0x00000071020d7220 */ /* 0x040fe40000410000 */
[----:B------:R-:W-:Y:S02]  /*162d0*/  FMUL.FTZ R92, R2, R92 ;  /* 0x0000005c025c7220 */ /* 0x000fe40000410000 */
[----:B------:R-:W-:Y:S04]  /*162e0*/  FMUL.FTZ R14, R0, R114 ;  /* 0x00000072000e7220 */ /* 0x000fe80000410000 */
[--C-:B--2---:R-:W-:Y:S02]  /*162f0*/  FFMA.FTZ R3, R148, c[0x0][0x2d0], -R103.reuse ;  /* 0x0000b40094037a23 */ /* 0x104fe40000010867 */
[----:B------:R-:W-:Y:S02]  /*16300*/  FMUL.FTZ R15, R0, R115 ;  /* 0x00000073000f7220 */ /* 0x000fe40000410000 */
[----:B------:R1:W2:Y:S01]  /*16310*/  MUFU.EX2 R208, R3 ;  /* 0x0000000300d07308 */ /* 0x0002a20000000800 */
[----:B------:R-:W2:Y:S01]  /*16320*/  LDSM.16.MT88.4 R112, [R185+0x2100] ;  /* 0x00210000b970783b */ /* 0x000ea20000004200 */
[----:B------:R-:W-:Y:S02]  /*16330*/  FMUL.FTZ R93, R2, R93 ;  /* 0x0000005d025d7220 */ /* 0x000fe40000410000 */
[C---:B------:R-:W-:Y:S01]  /*16340*/  FMUL.FTZ R94, R0.reuse, R94 ;  /* 0x0000005e005e7220 */ /* 0x040fe20000410000 */
[C---:B----4-:R-:W-:Y:S03]  /*16350*/  HMMA.16816.F32.BF16 R12, R104.reuse, R20, R12 ;  /* 0x00000014680c723c */ /* 0x050fe6000004180c */
[----:B------:R-:W-:Y:S02]  /*16360*/  FMUL.FTZ R95, R0, R95 ;  /* 0x0000005f005f7220 */ /* 0x000fe40000410000 */
[C---:B------:R-:W-:Y:S02]  /*16370*/  FMUL.FTZ R96, R2.reuse, R96 ;  /* 0x0000006002607220 */ /* 0x040fe40000410000 */
[C---:B------:R-:W-:Y:S01]  /*16380*/  FMUL.FTZ R20, R2.reuse, R120 ;  /* 0x0000007802147220 */ /* 0x040fe20000410000 */
[C---:B------:R-:W-:Y:S04]  /*16390*/  HMMA.16816.F32.BF16 R16, R104.reuse, R22, R16 ;  /* 0x000000166810723c */ /* 0x040fe80000041810 */
[C---:B------:R-:W-:Y:S02]  /*163a0*/  FMUL.FTZ R21, R2.reuse, R121 ;  /* 0x0000007902157220 */ /* 0x040fe40000410000 */
[----:B------:R-:W-:Y:S02]  /*163b0*/  FMUL.FTZ R97, R2, R97 ;  /* 0x0000006102617220 */ /* 0x000fe40000410000 */
[C---:B------:R-:W-:Y:S04]  /*163c0*/  FMUL.FTZ R22, R0.reuse, R122 ;  /* 0x0000007a00167220 */ /* 0x040fe80000410000 */
[--C-:B-1----:R-:W-:Y:S02]  /*163d0*/  FFMA.FTZ R3, R139, c[0x0][0x2d0], -R103.reuse ;  /* 0x0000b4008b037a23 */ /* 0x102fe40000010867 */
[C---:B------:R-:W-:Y:S02]  /*163e0*/  FMUL.FTZ R23, R0.reuse, R123 ;  /* 0x0000007b00177220 */ /* 0x040fe40000410000 */
[----:B------:R1:W4:Y:S01]  /*163f0*/  MUFU.EX2 R183, R3 ;  /* 0x0000000300b77308 */ /* 0x0003220000000800 */
[----:B------:R-:W-:Y:S01]  /*16400*/  LDSM.16.MT88.4 R120, [R188+0x900] ;  /* 0x00090000bc78783b */ /* 0x000fe20000004200 */
[C---:B------:R-:W-:Y:S02]  /*16410*/  FMUL.FTZ R98, R0.reuse, R98 ;  /* 0x0000006200627220 */ /* 0x040fe40000410000 */
[----:B------:R-:W-:Y:S01]  /*16420*/  FMUL.FTZ R99, R0, R99 ;  /* 0x0000006300637220 */ /* 0x000fe20000410000 */
[C---:B------:R-:W-:Y:S07]  /*16430*/  HMMA.16816.F32.BF16 R20, R104.reuse, R28, R20 ;  /* 0x0000001c6814723c */ /* 0x040fee0000041814 */
[C---:B------:R-:W-:Y:S01]  /*16440*/  FMUL.FTZ R28, R2.reuse, R128 ;  /* 0x00000080021c7220 */ /* 0x040fe20000410000 */
[C---:B------:R-:W-:Y:S04]  /*16450*/  HMMA.16816.F32.BF16 R24, R104.reuse, R30, R24 ;  /* 0x0000001e6818723c */ /* 0x040fe80000041818 */
[C---:B------:R-:W-:Y:S02]  /*16460*/  FMUL.FTZ R29, R2.reuse, R129 ;  /* 0x00000081021d7220 */ /* 0x040fe40000410000 */
[----:B------:R-:W-:Y:S02]  /*16470*/  FFMA.FTZ R2, R2, R222, R214 ;  /* 0x000000de02027223 */ /* 0x000fe400000100d6 */
[C---:B------:R-:W-:Y:S04]  /*16480*/  FMUL.FTZ R30, R0.reuse, R130 ;  /* 0x00000082001e7220 */ /* 0x040fe80000410000 */
[----:B-1----:R-:W-:Y:S02]  /*16490*/  FFMA.FTZ R3, R149, c[0x0][0x2d0], -R103 ;  /* 0x0000b40095037a23 */ /* 0x002fe40000010867 */
[C---:B------:R-:W-:Y:S02]  /*164a0*/  FMUL.FTZ R31, R0.reuse, R131 ;  /* 0x00000083001f7220 */ /* 0x040fe40000410000 */
[----:B------:R1:W1:Y:S01]  /*164b0*/  MUFU.EX2 R182, R3 ;  /* 0x0000000300b67308 */ /* 0x0002620000000800 */
[----:B------:R-:W-:Y:S01]  /*164c0*/  LDSM.16.MT88.4 R128, [R185+0x2900] ;  /* 0x00290000b980783b */ /* 0x000fe20000004200 */
[----:B------:R-:W-:Y:S02]  /*164d0*/  FFMA.FTZ R0, R0, R223, R177 ;  /* 0x000000df00007223 */ /* 0x000fe400000100b1 */
[----:B------:R-:W-:Y:S01]  /*164e0*/  FADD.FTZ R2, R213, R2 ;  /* 0x00000002d5027221 */ /* 0x000fe20000010000 */
[C---:B---3--:R-:W-:Y:S03]  /*164f0*/  HMMA.16816.F32.BF16 R28, R104.reuse, R108, R28 ;  /* 0x0000006c681c723c */ /* 0x048fe6000004181c */
[----:B------:R-:W-:Y:S02]  /*16500*/  FADD.FTZ R0, R176, R0 ;  /* 0x00000000b0007221 */ /* 0x000fe40000010000 */
[----:B------:R-:W-:Y:S02]  /*16510*/  FADD.FTZ R2, R212, R2 ;  /* 0x00000002d4027221 */ /* 0x000fe40000010000 */
[----:B------:R-:W-:Y:S01]  /*16520*/  FADD.FTZ R0, R175, R0 ;  /* 0x00000000af007221 */ /* 0x000fe20000010000 */
[C---:B------:R-:W-:Y:S01]  /*16530*/  HMMA.16816.F32.BF16 R32, R104.reuse, R110, R32 ;  /* 0x0000006e6820723c */ /* 0x040fe20000041820 */
[----:B------:R-:W3:Y:S03]  /*16540*/  LDSM.16.MT88.4 R108, [R188+0x2100] ;  /* 0x00210000bc6c783b */ /* 0x000ee60000004200 */
[----:B------:R-:W-:Y:S02]  /*16550*/  FADD.FTZ R2, R211, R2 ;  /* 0x00000002d3027221 */ /* 0x000fe40000010000 */
[----:B------:R-:W-:Y:S02]  /*16560*/  FADD.FTZ R0, R174, R0 ;  /* 0x00000000ae007221 */ /* 0x000fe40000010000 */
[C---:B--2---:R-:W-:Y:S04]  /*16570*/  HMMA.16816.F32.BF16 R36, R104.reuse, R112, R36 ;  /* 0x000000706824723c */ /* 0x044fe80000041824 */
[----:B-1----:R-:W-:Y:S02]  /*16580*/  FFMA.FTZ R3, R150, c[0x0][0x2d0], -R102 ;  /* 0x0000b40096037a23 */ /* 0x002fe40000010866 */
[----:B-----5:R-:W-:Y:S02]  /*16590*/  FADD.FTZ R2, R210, R2 ;  /* 0x00000002d2027221 */ /* 0x020fe40000010000 */
[C---:B------:R-:W-:Y:S01]  /*165a0*/  HMMA.16816.F32.BF16 R40, R104.reuse, R114, R40 ;  /* 0x000000726828723c */ /* 0x040fe20000041828 */
[----:B------:R1:W2:Y:S01]  /*165b0*/  MUFU.EX2 R173, R3 ;  /* 0x0000000300ad7308 */ /* 0x0002a20000000800 */
[----:B------:R-:W5:Y:S02]  /*165c0*/  LDSM.16.MT88.4 R112, [R187+0x2100] ;  /* 0x00210000bb70783b */ /* 0x000f640000004200 */
[----:B------:R-:W-:Y:S04]  /*165d0*/  FADD.FTZ R2, R208, R2 ;  /* 0x00000002d0027221 */ /* 0x000fe80000010000 */
[C---:B------:R-:W-:Y:S04]  /*165e0*/  HMMA.16816.F32.BF16 R44, R104.reuse, R116, R44 ;  /* 0x00000074682c723c */ /* 0x040fe8000004182c */
[----:B----4-:R-:W-:Y:S04]  /*165f0*/  FADD.FTZ R2, R183, R2 ;  /* 0x00000002b7027221 */ /* 0x010fe80000010000 */
[C---:B------:R-:W-:Y:S01]  /*16600*/  HMMA.16816.F32.BF16 R48, R104.reuse, R118, R48 ;  /* 0x000000766830723c */ /* 0x040fe20000041830 */
[----:B------:R-:W4:Y:S03]  /*16610*/  LDSM.16.MT88.4 R116, [R185+0x4100] ;  /* 0x00410000b974783b */ /* 0x000f260000004200 */
[----:B------:R-:W-:Y:S04]  /*16620*/  FADD.FTZ R2, R182, R2 ;  /* 0x00000002b6027221 */ /* 0x000fe80000010000 */
[C---:B---3--:R-:W-:Y:S04]  /*16630*/  HMMA.16816.F32.BF16 R52, R104.reuse, R108, R52 ;  /* 0x0000006c6834723c */ /* 0x048fe80000041834 */
[----:B-1----:R-:W-:Y:S02]  /*16640*/  FFMA.FTZ R3, R152, c[0x0][0x2d0], -R102 ;  /* 0x0000b40098037a23 */ /* 0x002fe40000010866 */
[----:B--2---:R-:W-:Y:S02]  /*16650*/  FADD.FTZ R0, R173, R0 ;  /* 0x00000000ad007221 */ /* 0x004fe40000010000 */
[----:B------:R1:W2:Y:S01]  /*16660*/  MUFU.EX2 R172, R3 ;  /* 0x0000000300ac7308 */ /* 0x0002a20000000800 */
[C---:B------:R-:W-:Y:S01]  /*16670*/  HMMA.16816.F32.BF16 R56, R104.reuse, R110, R56 ;  /* 0x0000006e6838723c */ /* 0x040fe20000041838 */
[----:B------:R-:W3:Y:S07]  /*16680*/  LDSM.16.MT88.4 R108, [R186+0x4100] ;  /* 0x00410000ba6c783b */ /* 0x000eee0000004200 */
[C---:B-----5:R-:W-:Y:S08]  /*16690*/  HMMA.16816.F32.BF16 R60, R104.reuse, R112, R60 ;  /* 0x00000070683c723c */ /* 0x060ff0000004183c */
[C---:B------:R-:W-:Y:S01]  /*166a0*/  HMMA.16816.F32.BF16 R64, R104.reuse, R114, R64 ;  /* 0x000000726840723c */ /* 0x040fe20000041840 */
[----:B------:R-:W5:Y:S03]  /*166b0*/  LDSM.16.MT88.4 R112, [R188+0x4100] ;  /* 0x00410000bc70783b */ /* 0x000f660000004200 */
[----:B-1----:R-:W-:Y:S04]  /*166c0*/  FFMA.FTZ R3, R151, c[0x0][0x2d0], -R102 ;  /* 0x0000b40097037a23 */ /* 0x002fe80000010866 */
[C---:B----4-:R-:W-:Y:S01]  /*166d0*/  HMMA.16816.F32.BF16 R68, R104.reuse, R116, R68 ;  /* 0x000000746844723c */ /* 0x050fe20000041844 */
[----:B------:R-:W-:Y:S01]  /*166e0*/  LDSM.16.MT88.4 R148, [R188+0x3900] ;  /* 0x00390000bc94783b */ /* 0x000fe20000004200 */
[----:B------:R1:W4:Y:S02]  /*166f0*/  MUFU.EX2 R171, R3 ;  /* 0x0000000300ab7308 */ /* 0x0003240000000800 */
[----:B--2---:R-:W-:Y:S04]  /*16700*/  FADD.FTZ R0, R172, R0 ;  /* 0x00000000ac007221 */ /* 0x004fe80000010000 */
[C---:B------:R-:W-:Y:S01]  /*16710*/  HMMA.16816.F32.BF16 R72, R104.reuse, R118, R72 ;  /* 0x000000766848723c */ /* 0x040fe20000041848 */
[----:B------:R-:W2:Y:S07]  /*16720*/  LDSM.16.MT88.4 R116, [R187+0x4100] ;  /* 0x00410000bb74783b */ /* 0x000eae0000004200 */
[C---:B---3--:R-:W-:Y:S08]  /*16730*/  HMMA.16816.F32.BF16 R76, R104.reuse, R108, R76 ;  /* 0x0000006c684c723c */ /* 0x048ff0000004184c */
[C---:B------:R-:W-:Y:S01]  /*16740*/  HMMA.16816.F32.BF16 R80, R104.reuse, R110, R80 ;  /* 0x0000006e6850723c */ /* 0x040fe20000041850 */
[----:B------:R-:W3:Y:S03]  /*16750*/  LDSM.16.MT88.4 R108, [R185+0x900] ;  /* 0x00090000b96c783b */ /* 0x000ee60000004200 */
[----:B-1----:R-:W-:Y:S02]  /*16760*/  FFMA.FTZ R3, R153, c[0x0][0x2d0], -R102 ;  /* 0x0000b40099037a23 */ /* 0x002fe40000010866 */
[----:B----4-:R-:W-:Y:S02]  /*16770*/  FADD.FTZ R0, R171, R0 ;  /* 0x00000000ab007221 */ /* 0x010fe40000010000 */
[----:B------:R1:W4:Y:S01]  /*16780*/  MUFU.EX2 R170, R3 ;  /* 0x0000000300aa7308 */ /* 0x0003220000000800 */
[C---:B-----5:R-:W-:Y:S08]  /*16790*/  HMMA.16816.F32.BF16 R84, R104.reuse, R112, R84 ;  /* 0x000000706854723c */ /* 0x060ff00000041854 */
[C---:B------:R-:W-:Y:S01]  /*167a0*/  HMMA.16816.F32.BF16 R88, R104.reuse, R114, R88 ;  /* 0x000000726858723c */ /* 0x040fe20000041858 */
[----:B------:R-:W5:Y:S07]  /*167b0*/  LDSM.16.MT88.4 R112, [R186+0x900] ;  /* 0x00090000ba70783b */ /* 0x000f6e0000004200 */
[C---:B--2---:R-:W-:Y:S04]  /*167c0*/  HMMA.16816.F32.BF16 R92, R104.reuse, R116, R92 ;  /* 0x00000074685c723c */ /* 0x044fe8000004185c */
[--C-:B-1----:R-:W-:Y:S04]  /*167d0*/  FFMA.FTZ R3, R155, c[0x0][0x2d0], -R103.reuse ;  /* 0x0000b4009b037a23 */ /* 0x102fe80000010867 */
[----:B------:R-:W-:Y:S01]  /*167e0*/  HMMA.16816.F32.BF16 R96, R104, R118, R96 ;  /* 0x000000766860723c */ /* 0x000fe20000041860 */
[----:B------:R-:W1:Y:S01]  /*167f0*/  LDSM.16.MT88.4 R116, [R187+0x2900] ;  /* 0x00290000bb74783b */ /* 0x000e620000004200 */
[----:B------:R2:W2:Y:S02]  /*16800*/  MUFU.EX2 R181, R3 ;  /* 0x0000000300b57308 */ /* 0x0004a40000000800 */
[----:B----4-:R-:W-:Y:S03]  /*16810*/  FADD.FTZ R0, R170, R0 ;  /* 0x00000000aa007221 */ /* 0x010fe60000010000 */
[----:B------:R-:W-:Y:S02]  /*16820*/  F2FP.BF16.PACK_AB R104, R208, R210 ;  /* 0x000000d2d068723e */ /* 0x000fe400000010ff */
[----:B------:R-:W-:Y:S03]  /*16830*/  F2FP.BF16.PACK_AB R106, R182, R183 ;  /* 0x000000b7b66a723e */ /* 0x000fe600000010ff */
[----:B------:R-:W-:Y:S02]  /*16840*/  F2FP.BF16.PACK_AB R105, R172, R173 ;  /* 0x000000adac69723e */ /* 0x000fe400000010ff */
[----:B------:R-:W-:Y:S07]  /*16850*/  F2FP.BF16.PACK_AB R107, R170, R171 ;  /* 0x000000abaa6b723e */ /* 0x000fee00000010ff */
[C---:B---3--:R-:W-:Y:S03]  /*16860*/  HMMA.16816.F32.BF16 R4, R104.reuse, R108, R4 ;  /* 0x0000006c6804723c */ /* 0x048fe60000041804 */
[--C-:B--2---:R-:W-:Y:S05]  /*16870*/  FFMA.FTZ R3, R156, c[0x0][0x2d0], -R103.reuse ;  /* 0x0000b4009c037a23 */ /* 0x104fea0000010867 */
[C---:B------:R-:W-:Y:S01]  /*16880*/  HMMA.16816.F32.BF16 R8, R104.reuse, R110, R8 ;  /* 0x0000006e6808723c */ /* 0x040fe20000041808 */
[----:B------:R-:W2:Y:S01]  /*16890*/  LDSM.16.MT88.4 R108, [R185+0x4900] ;  /* 0x00490000b96c783b */ /* 0x000ea20000004200 */
[----:B------:R3:W4:Y:S02]  /*168a0*/  MUFU.EX2 R180, R3 ;  /* 0x0000000300b47308 */ /* 0x0007240000000800 */
[----:B------:R-:W-:Y:S04]  /*168b0*/  FADD.FTZ R2, R181, R2 ;  /* 0x00000002b5027221 */ /* 0x000fe80000010000 */
[C---:B-----5:R-:W-:Y:S08]  /*168c0*/  HMMA.16816.F32.BF16 R12, R104.reuse, R112, R12 ;  /* 0x00000070680c723c */ /* 0x060ff0000004180c */
[C---:B------:R-:W-:Y:S01]  /*168d0*/  HMMA.16816.F32.BF16 R16, R104.reuse, R114, R16 ;  /* 0x000000726810723c */ /* 0x040fe20000041810 */
[----:B------:R-:W5:Y:S07]  /*168e0*/  LDSM.16.MT88.4 R112, [R186+0x4900] ;  /* 0x00490000ba70783b */ /* 0x000f6e0000004200 */
[C---:B------:R-:W-:Y:S04]  /*168f0*/  HMMA.16816.F32.BF16 R20, R104.reuse, R120, R20 ;  /* 0x000000786814723c */ /* 0x040fe80000041814 */
[--C-:B---3--:R-:W-:Y:S02]  /*16900*/  FFMA.FTZ R3, R154, c[0x0][0x2d0], -R103.reuse ;  /* 0x0000b4009a037a23 */ /* 0x108fe40000010867 */
[----:B------:R-:W-:Y:S01]  /*16910*/  LDSM.16.MT88.4 R152, [R187+0x3900] ;  /* 0x00390000bb98783b */ /* 0x000fe20000004200 */
[----:B----4-:R-:W-:Y:S01]  /*16920*/  FADD.FTZ R2, R180, R2 ;  /* 0x00000002b4027221 */ /* 0x010fe20000010000 */
[C---:B------:R-:W-:Y:S01]  /*16930*/  HMMA.16816.F32.BF16 R24, R104.reuse, R122, R24 ;  /* 0x0000007a6818723c */ /* 0x040fe20000041818 */
[----:B------:R3:W4:Y:S05]  /*16940*/  MUFU.EX2 R179, R3 ;  /* 0x0000000300b37308 */ /* 0x00072a0000000800 */
[----:B------:R-:W-:Y:S02]  /*16950*/  LDSM.16.MT88.4 R120, [R187+0x4900] ;  /* 0x00490000bb78783b */ /* 0x000fe40000004200 */
[C---:B------:R-:W-:Y:S08]  /*16960*/  HMMA.16816.F32.BF16 R28, R104.reuse, R124, R28 ;  /* 0x0000007c681c723c */ /* 0x040ff0000004181c */
[C---:B------:R-:W-:Y:S01]  /*16970*/  HMMA.16816.F32.BF16 R32, R104.reuse, R126, R32 ;  /* 0x0000007e6820723c */ /* 0x040fe20000041820 */
[----:B------:R-:W-:Y:S07]  /*16980*/  LDSM.16.MT88.4 R124, [R186+0x1100] ;  /* 0x00110000ba7c783b */ /* 0x000fee0000004200 */
[C---:B------:R-:W-:Y:S04]  /*16990*/  HMMA.16816.F32.BF16 R36, R104.reuse, R128, R36 ;  /* 0x000000806824723c */ /* 0x040fe80000041824 */
[--C-:B---3--:R-:W-:Y:S02]  /*169a0*/  FFMA.FTZ R3, R157, c[0x0][0x2d0], -R103.reuse ;  /* 0x0000b4009d037a23 */ /* 0x108fe40000010867 */
[----:B----4-:R-:W-:Y:S02]  /*169b0*/  FADD.FTZ R2, R179, R2 ;  /* 0x00000002b3027221 */ /* 0x010fe40000010000 */
[C---:B------:R-:W-:Y:S01]  /*169c0*/  HMMA.16816.F32.BF16 R40, R104.reuse, R130, R40 ;  /* 0x000000826828723c */ /* 0x040fe20000041828 */
[----:B------:R3:W4:Y:S01]  /*169d0*/  MUFU.EX2 R178, R3 ;  /* 0x0000000300b27308 */ /* 0x0007220000000800 */
[----:B------:R-:W-:Y:S06]  /*169e0*/  LDSM.16.MT88.4 R128, [R187+0x1100] ;  /* 0x00110000bb80783b */ /* 0x000fec0000004200 */
[C---:B------:R-:W-:Y:S08]  /*169f0*/  HMMA.16816.F32.BF16 R44, R104.reuse, R132, R44 ;  /* 0x00000084682c723c */ /* 0x040ff0000004182c */
[C---:B------:R-:W-:Y:S01]  /*16a00*/  HMMA.16816.F32.BF16 R48, R104.reuse, R134, R48 ;  /* 0x000000866830723c */ /* 0x040fe20000041830 */
[----:B------:R-:W-:Y:S07]  /*16a10*/  LDSM.16.MT88.4 R132, [R187+0x1900] ;  /* 0x00190000bb84783b */ /* 0x000fee0000004200 */
[C---:B------:R-:W-:Y:S04]  /*16a20*/  HMMA.16816.F32.BF16 R52, R104.reuse, R140, R52 ;  /* 0x0000008c6834723c */ /* 0x040fe80000041834 */
[----:B---3--:R-:W-:Y:S02]  /*16a30*/  FFMA.FTZ R3, R159, c[0x0][0x2d0], -R102 ;  /* 0x0000b4009f037a23 */ /* 0x008fe40000010866 */
[----:B----4-:R-:W-:Y:S02]  /*16a40*/  FADD.FTZ R2, R178, R2 ;  /* 0x00000002b2027221 */ /* 0x010fe40000010000 */
[C---:B------:R-:W-:Y:S01]  /*16a50*/  HMMA.16816.F32.BF16 R56, R104.reuse, R142, R56 ;  /* 0x0000008e6838723c */ /* 0x040fe20000041838 */
[----:B------:R3:W4:Y:S01]  /*16a60*/  MUFU.EX2 R165, R3 ;  /* 0x0000000300a57308 */ /* 0x0007220000000800 */
[----:B------:R-:W-:Y:S06]  /*16a70*/  LDSM.16.MT88.4 R140, [R185+0x3900] ;  /* 0x00390000b98c783b */ /* 0x000fec0000004200 */
[C---:B-1----:R-:W-:Y:S08]  /*16a80*/  HMMA.16816.F32.BF16 R60, R104.reuse, R116, R60 ;  /* 0x00000074683c723c */ /* 0x042ff0000004183c */
[C---:B------:R-:W-:Y:S01]  /*16a90*/  HMMA.16816.F32.BF16 R64, R104.reuse, R118, R64 ;  /* 0x000000766840723c */ /* 0x040fe20000041840 */
[----:B------:R-:W1:Y:S07]  /*16aa0*/  LDSM.16.MT88.4 R116, [R188+0x4900] ;  /* 0x00490000bc74783b */ /* 0x000e6e0000004200 */
[C---:B--2---:R-:W-:Y:S04]  /*16ab0*/  HMMA.16816.F32.BF16 R68, R104.reuse, R108, R68 ;  /* 0x0000006c6844723c */ /* 0x044fe80000041844 */
[----:B---3--:R-:W-:Y:S02]  /*16ac0*/  FFMA.FTZ R3, R160, c[0x0][0x2d0], -R102 ;  /* 0x0000b400a0037a23 */ /* 0x008fe40000010866 */
[----:B----4-:R-:W-:Y:S02]  /*16ad0*/  FADD.FTZ R0, R165, R0 ;  /* 0x00000000a5007221 */ /* 0x010fe40000010000 */
[C---:B------:R-:W-:Y:S01]  /*16ae0*/  HMMA.16816.F32.BF16 R72, R104.reuse, R110, R72 ;  /* 0x0000006e6848723c */ /* 0x040fe20000041848 */
[----:B------:R2:W3:Y:S01]  /*16af0*/  MUFU.EX2 R164, R3 ;  /* 0x0000000300a47308 */ /* 0x0004e20000000800 */
[----:B------:R-:W4:Y:S06]  /*16b00*/  LDSM.16.MT88.4 R108, [R185+0x1100] ;  /* 0x00110000b96c783b */ /* 0x000f2c0000004200 */
[C---:B-----5:R-:W-:Y:S08]  /*16b10*/  HMMA.16816.F32.BF16 R76, R104.reuse, R112, R76 ;  /* 0x00000070684c723c */ /* 0x060ff0000004184c */
[C---:B------:R-:W-:Y:S01]  /*16b20*/  HMMA.16816.F32.BF16 R80, R104.reuse, R114, R80 ;  /* 0x000000726850723c */ /* 0x040fe20000041850 */
[----:B------:R-:W5:Y:S07]  /*16b30*/  LDSM.16.MT88.4 R112, [R188+0x1100] ;  /* 0x00110000bc70783b */ /* 0x000f6e0000004200 */
[C---:B-1----:R-:W-:Y:S04]  /*16b40*/  HMMA.16816.F32.BF16 R84, R104.reuse, R116, R84 ;  /* 0x000000746854723c */ /* 0x042fe80000041854 */
[----:B--2---:R-:W-:Y:S02]  /*16b50*/  FFMA.FTZ R3, R158, c[0x0][0x2d0], -R102 ;  /* 0x0000b4009e037a23 */ /* 0x004fe40000010866 */
[----:B------:R-:W-:Y:S01]  /*16b60*/  LDSM.16.MT88.4 R156, [R185+0x5900] ;  /* 0x00590000b99c783b */ /* 0x000fe20000004200 */
[----:B---3--:R-:W-:Y:S01]  /*16b70*/  FADD.FTZ R0, R164, R0 ;  /* 0x00000000a4007221 */ /* 0x008fe20000010000 */
[----:B------:R1:W2:Y:S01]  /*16b80*/  MUFU.EX2 R163, R3 ;  /* 0x0000000300a37308 */ /* 0x0002a20000000800 */
[C---:B------:R-:W-:Y:S05]  /*16b90*/  HMMA.16816.F32.BF16 R88, R104.reuse, R118, R88 ;  /* 0x000000766858723c */ /* 0x040fea0000041858 */
[----:B------:R-:W3:Y:S03]  /*16ba0*/  LDSM.16.MT88.4 R116, [R185+0x3100] ;  /* 0x00310000b974783b */ /* 0x000ee60000004200 */
[C---:B------:R-:W-:Y:S08]  /*16bb0*/  HMMA.16816.F32.BF16 R92, R104.reuse, R120, R92 ;  /* 0x00000078685c723c */ /* 0x040ff0000004185c */
[----:B------:R-:W-:Y:S01]  /*16bc0*/  HMMA.16816.F32.BF16 R96, R104, R122, R96 ;  /* 0x0000007a6860723c */ /* 0x000fe20000041860 */
[----:B------:R-:W3:Y:S03]  /*16bd0*/  LDSM.16.MT88.4 R120, [R186+0x3100] ;  /* 0x00310000ba78783b */ /* 0x000ee60000004200 */
[----:B-1----:R-:W-:Y:S03]  /*16be0*/  FFMA.FTZ R3, R161, c[0x0][0x2d0], -R102 ;  /* 0x0000b400a1037a23 */ /* 0x002fe60000010866 */
[----:B------:R-:W-:Y:S01]  /*16bf0*/  F2FP.BF16.PACK_AB R104, R180, R181 ;  /* 0x000000b5b468723e */ /* 0x000fe200000010ff */
[----:B--2---:R-:W-:Y:S01]  /*16c00*/  FADD.FTZ R0, R163, R0 ;  /* 0x00000000a3007221 */ /* 0x004fe20000010000 */
[----:B------:R-:W1:Y:S03]  /*16c10*/  MUFU.EX2 R162, R3 ;  /* 0x0000000300a27308 */ /* 0x000e660000000800 */
[----:B------:R-:W-:Y:S02]  /*16c20*/  F2FP.BF16.PACK_AB R106, R178, R179 ;  /* 0x000000b3b26a723e */ /* 0x000fe400000010ff */
[----:B------:R-:W-:Y:S02]  /*16c30*/  F2FP.BF16.PACK_AB R105, R164, R165 ;  /* 0x000000a5a469723e */ /* 0x000fe400000010ff */
[----:B-1----:R-:W-:Y:S01]  /*16c40*/  F2FP.BF16.PACK_AB R107, R162, R163 ;  /* 0x000000a3a26b723e */ /* 0x002fe200000010ff */
[--C-:B------:R-:W-:Y:S04]  /*16c50*/  FFMA.FTZ R3, R166, c[0x0][0x2d0], -R103.reuse ;  /* 0x0000b400a6037a23 */ /* 0x100fe80000010867 */
[----:B------:R1:W-:Y:S02]  /*16c60*/  MUFU.EX2 R169, R3 ;  /* 0x0000000300a97308 */ /* 0x0003e40000000800 */
[C---:B----4-:R-:W-:Y:S08]  /*16c70*/  HMMA.16816.F32.BF16 R4, R104.reuse, R108, R4 ;  /* 0x0000006c6804723c */ /* 0x050ff00000041804 */
[C---:B------:R-:W-:Y:S01]  /*16c80*/  HMMA.16816.F32.BF16 R8, R104.reuse, R110, R8 ;  /* 0x0000006e6808723c */ /* 0x040fe20000041808 */
[----:B------:R-:W2:Y:S07]  /*16c90*/  LDSM.16.MT88.4 R108, [R188+0x3100] ;  /* 0x00310000bc6c783b */ /* 0x000eae0000004200 */
[C---:B------:R-:W-:Y:S04]  /*16ca0*/  HMMA.16816.F32.BF16 R12, R104.reuse, R124, R12 ;  /* 0x0000007c680c723c */ /* 0x040fe8000004180c */
[--C-:B-1----:R-:W-:Y:S04]  /*16cb0*/  FFMA.FTZ R3, R168, c[0x0][0x2d0], -R103.reuse ;  /* 0x0000b400a8037a23 */ /* 0x102fe80000010867 */
[C---:B------:R-:W-:Y:S01]  /*16cc0*/  HMMA.16816.F32.BF16 R16, R104.reuse, R126, R16 ;  /* 0x0000007e6810723c */ /* 0x040fe20000041810 */
[----:B------:R-:W-:Y:S01]  /*16cd0*/  LDSM.16.MT88.4 R124, [R188+0x1900] ;  /* 0x00190000bc7c783b */ /* 0x000fe20000004200 */
[----:B------:R1:W4:Y:S06]  /*16ce0*/  MUFU.EX2 R168, R3 ;  /* 0x0000000300a87308 */ /* 0x00032c0000000800 */
[C---:B-----5:R-:W-:Y:S08]  /*16cf0*/  HMMA.16816.F32.BF16 R20, R104.reuse, R112, R20 ;  /* 0x000000706814723c */ /* 0x060ff00000041814 */
[C---:B------:R-:W-:Y:S01]  /*16d00*/  HMMA.16816.F32.BF16 R24, R104.reuse, R114, R24 ;  /* 0x000000726818723c */ /* 0x040fe20000041818 */
[----:B------:R-:W5:Y:S07]  /*16d10*/  LDSM.16.MT88.4 R112, [R187+0x3100] ;  /* 0x00310000bb70783b */ /* 0x000f6e0000004200 */
[C---:B------:R-:W-:Y:S04]  /*16d20*/  HMMA.16816.F32.BF16 R28, R104.reuse, R128, R28 ;  /* 0x00000080681c723c */ /* 0x040fe8000004181c */
[--C-:B-1----:R-:W-:Y:S04]  /*16d30*/  FFMA.FTZ R3, R167, c[0x0][0x2d0], -R103.reuse ;  /* 0x0000b400a7037a23 */ /* 0x102fe80000010867 */
[C---:B------:R-:W-:Y:S01]  /*16d40*/  HMMA.16816.F32.BF16 R32, R104.reuse, R130, R32 ;  /* 0x000000826820723c */ /* 0x040fe20000041820 */
[----:B------:R1:W-:Y:S07]  /*16d50*/  MUFU.EX2 R167, R3 ;  /* 0x0000000300a77308 */ /* 0x0003ee0000000800 */
[C---:B---3--:R-:W-:Y:S08]  /*16d60*/  HMMA.16816.F32.BF16 R36, R104.reuse, R116, R36 ;  /* 0x000000746824723c */ /* 0x048ff00000041824 */
[C---:B------:R-:W-:Y:S01]  /*16d70*/  HMMA.16816.F32.BF16 R40, R104.reuse, R118, R40 ;  /* 0x000000766828723c */ /* 0x040fe20000041828 */
[----:B------:R-:W3:Y:S07]  /*16d80*/  LDSM.16.MT88.4 R116, [R185+0x5100] ;  /* 0x00510000b974783b */ /* 0x000eee0000004200 */
[C---:B------:R-:W-:Y:S04]  /*16d90*/  HMMA.16816.F32.BF16 R44, R104.reuse, R120, R44 ;  /* 0x00000078682c723c */ /* 0x040fe8000004182c */
[----:B-1----:R-:W-:Y:S02]  /*16da0*/  FFMA.FTZ R3, R215, c[0x0][0x2d0], -R103 ;  /* 0x0000b400d7037a23 */ /* 0x002fe40000010867 */
[----:B------:R4:W-:Y:S02]  /*16db0*/  MUFU.EX2 R103, R136 ;  /* 0x0000008800677308 */ /* 0x0009e40000000800 */
[C---:B------:R-:W-:Y:S01]  /*16dc0*/  HMMA.16816.F32.BF16 R48, R104.reuse, R122, R48 ;  /* 0x0000007a6830723c */ /* 0x040fe20000041830 */
[----:B------:R-:W1:Y:S07]  /*16dd0*/  LDSM.16.MT88.4 R120, [R186+0x5100] ;  /* 0x00510000ba78783b */ /* 0x000e6e0000004200 */
[C---:B--2---:R-:W-:Y:S01]  /*16de0*/  HMMA.16816.F32.BF16 R52, R104.reuse, R108, R52 ;  /* 0x0000006c6834723c */ /* 0x044fe20000041834 */
[----:B------:R2:W2:Y:S07]  /*16df0*/  MUFU.EX2 R166, R3 ;  /* 0x0000000300a67308 */ /* 0x0004ae0000000800 */
[C---:B------:R-:W-:Y:S01]  /*16e00*/  HMMA.16816.F32.BF16 R56, R104.reuse, R110, R56 ;  /* 0x0000006e6838723c */ /* 0x040fe20000041838 */
[----:B------:R-:W1:Y:S03]  /*16e10*/  LDSM.16.MT88.4 R108, [R188+0x5100] ;  /* 0x00510000bc6c783b */ /* 0x000e660000004200 */
[----:B----4-:R-:W-:Y:S04]  /*16e20*/  F2FP.BF16.PACK_AB R136, R168, R169 ;  /* 0x000000a9a888723e */ /* 0x010fe800000010ff */
[C---:B-----5:R-:W-:Y:S08]  /*16e30*/  HMMA.16816.F32.BF16 R60, R104.reuse, R112, R60 ;  /* 0x00000070683c723c */ /* 0x060ff0000004183c */
[C---:B------:R-:W-:Y:S01]  /*16e40*/  HMMA.16816.F32.BF16 R64, R104.reuse, R114, R64 ;  /* 0x000000726840723c */ /* 0x040fe20000041840 */
[----:B------:R-:W4:Y:S03]  /*16e50*/  LDSM.16.MT88.4 R112, [R187+0x5100] ;  /* 0x00510000bb70783b */ /* 0x000f260000004200 */
[--C-:B--2---:R-:W-:Y:S01]  /*16e60*/  FFMA.FTZ R3, R220, c[0x0][0x2d0], -R102.reuse ;  /* 0x0000b400dc037a23 */ /* 0x104fe20000010866 */
[----:B------:R-:W-:Y:S03]  /*16e70*/  F2FP.BF16.PACK_AB R138, R166, R167 ;  /* 0x000000a7a68a723e */ /* 0x000fe600000010ff */
[C---:B---3--:R-:W-:Y:S01]  /*16e80*/  HMMA.16816.F32.BF16 R68, R104.reuse, R116, R68 ;  /* 0x000000746844723c */ /* 0x048fe20000041844 */
[----:B------:R2:W-:Y:S07]  /*16e90*/  MUFU.EX2 R161, R3 ;  /* 0x0000000300a17308 */ /* 0x0005ee0000000800 */
[C---:B------:R-:W-:Y:S01]  /*16ea0*/  HMMA.16816.F32.BF16 R72, R104.reuse, R118, R72 ;  /* 0x000000766848723c */ /* 0x040fe20000041848 */
[----:B------:R-:W3:Y:S07]  /*16eb0*/  LDSM.16.MT88.4 R116, [R185+0x1900] ;  /* 0x00190000b974783b */ /* 0x000eee0000004200 */
[C---:B-1----:R-:W-:Y:S08]  /*16ec0*/  HMMA.16816.F32.BF16 R76, R104.reuse, R120, R76 ;  /* 0x00000078684c723c */ /* 0x042ff0000004184c */
[C---:B------:R-:W-:Y:S01]  /*16ed0*/  HMMA.16816.F32.BF16 R80, R104.reuse, R122, R80 ;  /* 0x0000007a6850723c */ /* 0x040fe20000041850 */
[----:B------:R-:W1:Y:S03]  /*16ee0*/  LDSM.16.MT88.4 R120, [R186+0x1900] ;  /* 0x00190000ba78783b */ /* 0x000e660000004200 */
[--C-:B--2---:R-:W-:Y:S02]  /*16ef0*/  FFMA.FTZ R3, R221, c[0x0][0x2d0], -R102.reuse ;  /* 0x0000b400dd037a23 */ /* 0x104fe40000010866 */
[----:B------:R-:W-:Y:S02]  /*16f00*/  FFMA.FTZ R102, R137, c[0x0][0x2d0], -R102 ;  /* 0x0000b40089667a23 */ /* 0x000fe40000010866 */
[C---:B------:R-:W-:Y:S01]  /*16f10*/  HMMA.16816.F32.BF16 R84, R104.reuse, R108, R84 ;  /* 0x0000006c6854723c */ /* 0x040fe20000041854 */
[----:B------:R-:W2:Y:S07]  /*16f20*/  MUFU.EX2 R160, R3 ;  /* 0x0000000300a07308 */ /* 0x000eae0000000800 */
[C---:B------:R-:W-:Y:S03]  /*16f30*/  HMMA.16816.F32.BF16 R88, R104.reuse, R110, R88 ;  /* 0x0000006e6858723c */ /* 0x040fe60000041858 */
[----:B------:R-:W5:Y:S05]  /*16f40*/  MUFU.EX2 R102, R102 ;  /* 0x0000006600667308 */ /* 0x000f6a0000000800 */
[C---:B----4-:R-:W-:Y:S08]  /*16f50*/  HMMA.16816.F32.BF16 R92, R104.reuse, R112, R92 ;  /* 0x00000070685c723c */ /* 0x050ff0000004185c */
[----:B------:R-:W-:Y:S04]  /*16f60*/  HMMA.16816.F32.BF16 R96, R104, R114, R96 ;  /* 0x000000726860723c */ /* 0x000fe80000041860 */
[----:B--2---:R-:W-:Y:S01]  /*16f70*/  F2FP.BF16.PACK_AB R137, R160, R161 ;  /* 0x000000a1a089723e */ /* 0x004fe200000010ff */
[----:B------:R-:W-:Y:S02]  /*16f80*/  FADD.FTZ R3, R162, R0 ;  /* 0x00000000a2037221 */ /* 0x000fe40000010000 */
[----:B------:R-:W-:Y:S02]  /*16f90*/  FADD.FTZ R0, R169, R2 ;  /* 0x00000002a9007221 */ /* 0x000fe40000010000 */
[----:B------:R-:W-:Y:S03]  /*16fa0*/  FADD.FTZ R3, R161, R3 ;  /* 0x00000003a1037221 */ /* 0x000fe60000010000 */
[----:B-----5:R-:W-:Y:S01]  /*16fb0*/  F2FP.BF16.PACK_AB R139, R102, R103 ;  /* 0x00000067668b723e */ /* 0x020fe200000010ff */
[----:B------:R-:W-:Y:S02]  /*16fc0*/  FADD.FTZ R0, R168, R0 ;  /* 0x00000000a8007221 */ /* 0x000fe40000010000 */
[----:B------:R-:W-:Y:S02]  /*16fd0*/  FADD.FTZ R3, R160, R3 ;  /* 0x00000003a0037221 */ /* 0x000fe40000010000 */
[----:B------:R-:W-:Y:S02]  /*16fe0*/  FADD.FTZ R2, R167, R0 ;  /* 0x00000000a7027221 */ /* 0x000fe40000010000 */
[C---:B---3--:R-:W-:Y:S01]  /*16ff0*/  HMMA.16816.F32.BF16 R104, R136.reuse, R116, R4 ;  /* 0x000000748868723c */ /* 0x048fe20000041804 */
[----:B------:R-:W2:Y:S04]  /*17000*/  LDSM.16.MT88.4 R4, [R186+0x5900] ;  /* 0x00590000ba04783b */ /* 0x000ea80000004200 */
[----:B------:R-:W-:Y:S01]  /*17010*/  FADD.FTZ R0, R103, R3 ;  /* 0x0000000367007221 */ /* 0x000fe20000010000 */
[----:B------:R-:W-:Y:S01]  /*17020*/  MOV R103, R100 ;  /* 0x0000006400677202 */ /* 0x000fe20000000f00 */
[----:B------:R-:W-:Y:S01]  /*17030*/  FADD.FTZ R222, R166, R2 ;  /* 0x00000002a6de7221 */ /* 0x000fe20000010000 */
[C---:B------:R-:W-:Y:S01]  /*17040*/  HMMA.16816.F32.BF16 R108, R136.reuse, R118, R8 ;  /* 0x00000076886c723c */ /* 0x040fe20000041808 */
[----:B------:R-:W3:Y:S03]  /*17050*/  LDSM.16.MT88.4 R8, [R188+0x5900] ;  /* 0x00590000bc08783b */ /* 0x000ee60000004200 */
[----:B------:R-:W-:Y:S01]  /*17060*/  FADD.FTZ R223, R102, R0 ;  /* 0x0000000066df7221 */ /* 0x000fe20000010000 */
[----:B------:R-:W-:Y:S03]  /*17070*/  MOV R102, R101 ;  /* 0x0000006500667202 */ /* 0x000fe60000000f00 */
        /* <DEDUP_REMOVED lines=24> */
.L_x_616:
[----:B------:R-:W1:Y:S01]  /*17200*/  SHFL.BFLY PT, R5, R222, 0x2, 0x1f ;  /* 0x0c401f00de057f89 */ /* 0x000e6200000e0000 */
[----:B------:R-:W-:-:S03]  /*17210*/  PLOP3.LUT P2, PT, PT, PT, PT, 0x8, 0x0 ;  /* 0x000000000000781c */ /* 0x000fc60003f4e170 */
[----:B------:R-:W2:Y:S01]  /*17220*/  SHFL.BFLY PT, R0, R223, 0x2, 0x1f ;  /* 0x0c401f00df007f89 */ /* 0x000ea200000e0000 */
        /* <DEDUP_REMOVED lines=35> */
[C---:B------:R-:W-:Y:S01]  /*17460*/  FMUL.FTZ R30, R2.reuse, R41 ;  /* 0x00000029021e7220 */ /* 0x040fe20000410000 */
[----:B------:R-:W-:Y:S01]  /*17470*/  MOV R41, 0xff800000 ;  /* 0xff80000000297802 */ /* 0x000fe20000000f00 */
[C---:B------:R-:W-:Y:S02]  /*17480*/  FMUL.FTZ R44, R2.reuse, R44 ;  /* 0x0000002c022c7220 */ /* 0x040fe40000410000 */
[C---:B------:R-:W-:Y:S01]  /*17490*/  FMUL.FTZ R29, R2.reuse, R45 ;  /* 0x0000002d021d7220 */ /* 0x040fe20000410000 */
[----:B------:R-:W-:Y:S01]  /*174a0*/  MOV R45, 0xff800000 ;  /* 0xff800000002d7802 */ /* 0x000fe20000000f00 */
        /* <DEDUP_REMOVED lines=80> */
.L_x_563:
[----:B------:R-:W-:Y:S01]  /*179b0*/  SHF.R.S32.HI R53, RZ, 0x1f, R251 ;  /* 0x0000001fff357819 */ /* 0x000fe200000114fb */
        /* <DEDUP_REMOVED lines=18> */
[----:B------:R-:W-:Y:S02]  /*17ae0*/  LEA.HI R37, R39, R49, RZ, 0x5 ;  /* 0x0000003127257211 */ /* 0x000fe400078f28ff */
[--C-:B------:R-:W-:Y:S02]  /*17af0*/  SHF.R.S32.HI R4, RZ, 0x2, R2.reuse ;  /* 0x00000002ff047819 */ /* 0x100fe40000011402 */
[----:B------:R-:W-:Y:S02]  /*17b00*/  SHF.R.S32.HI R0, RZ, 0x1f, R2 ;  /* 0x0000001fff007819 */ /* 0x000fe40000011402 */
[----:B------:R-:W-:Y:S02]  /*17b10*/  SHF.R.S32.HI R36, RZ, 0x5, R37 ;  /* 0x00000005ff247819 */ /* 0x000fe40000011425 */
[----:B------:R-:W-:Y:S02]  /*17b20*/  LEA.HI R0, R0, R4, RZ, 0x3 ;  /* 0x0000000400007211 */ /* 0x000fe400078f18ff */
[----:B------:R-:W-:-:S02]  /*17b30*/  F2FP.BF16.PACK_AB R126, R127, R126 ;  /* 0x0000007e7f7e723e */ /* 0x000fc400000010ff */
[----:B------:R-:W-:Y:S02]  /*17b40*/  LOP3.LUT R0, R0, 0xfffffff8, RZ, 0xc0, !PT ;  /* 0xfffffff800007812 */ /* 0x000fe400078ec0ff */
[----:B------:R-:W-:Y:S02]  /*17b50*/  F2FP.BF16.PACK_AB R33, R33, R128 ;  /* 0x000000802121723e */ /* 0x000fe400000010ff */
[----:B------:R-:W-:Y:S01]  /*17b60*/  F2FP.BF16.PACK_AB R130, R131, R130 ;  /* 0x000000828382723e */ /* 0x000fe200000010ff */
[----:B------:R-:W-:Y:S01]  /*17b70*/  IMAD.IADD R4, R4, 0x1, -R0 ;  /* 0x0000000104047824 */ /* 0x000fe200078e0a00 */
[----:B------:R-:W-:Y:S02]  /*17b80*/  LOP3.LUT R0, R2, 0xfffffffc, RZ, 0xc0, !PT ;  /* 0xfffffffc02007812 */ /* 0x000fe400078ec0ff */
[----:B------:R-:W-:Y:S01]  /*17b90*/  F2FP.BF16.PACK_AB R32, R32, R132 ;  /* 0x000000842020723e */ /* 0x000fe200000010ff */
[C---:B------:R-:W-:Y:S01]  /*17ba0*/  IMAD.SHL.U32 R2, R4.reuse, 0x40, RZ ;  /* 0x0000004004027824 */ /* 0x040fe200078e00ff */
[----:B------:R-:W-:Y:S01]  /*17bb0*/  LOP3.LUT R3, R4, 0x1, RZ, 0xc0, !PT ;  /* 0x0000000104037812 */ /* 0x000fe200078ec0ff */
[----:B------:R-:W-:Y:S01]  /*17bc0*/  IMAD.IADD R23, R49, 0x1, -R0 ;  /* 0x0000000131177824 */ /* 0x000fe200078e0a00 */
[----:B------:R-:W-:-:S02]  /*17bd0*/  F2FP.BF16.PACK_AB R134, R135, R134 ;  /* 0x000000868786723e */ /* 0x000fc400000010ff */
        /* <DEDUP_REMOVED lines=9> */
[----:B------:R-:W-:Y:S01]  /*17c70*/  SEL R4, R4, 0xffffffe0, !P1 ;  /* 0xffffffe004047807 */ /* 0x000fe20004800000 */
[----:B------:R-:W-:Y:S01]  /*17c80*/  IMAD.SHL.U32 R0, R0, 0x2, RZ ;  /* 0x0000000200007824 */ /* 0x000fe200078e00ff */
[----:B------:R-:W-:Y:S02]  /*17c90*/  F2FP.BF16.PACK_AB R29, R29, R44 ;  /* 0x0000002c1d1d723e */ /* 0x000fe400000010ff */
[----:B------:R-:W-:Y:S02]  /*17ca0*/  F2FP.BF16.PACK_AB R46, R47, R46 ;  /* 0x0000002e2f2e723e */ /* 0x000fe400000010ff */
[C---:B------:R-:W-:Y:S01]  /*17cb0*/  IADD3 R3, R0.reuse, 0x80, RZ ;  /* 0x0000008000037810 */ /* 0x040fe20007ffe0ff */
[----:B------:R1:W-:Y:S01]  /*17cc0*/  STS [R0+0x80], R8 ;  /* 0x0000800800007388 */ /* 0x0003e20000000800 */
[C---:B------:R-:W-:Y:S02]  /*17cd0*/  IADD3 R2, R0.reuse, 0x70, RZ ;  /* 0x0000007000027810 */ /* 0x040fe40007ffe0ff */
[----:B------:R-:W-:Y:S01]  /*17ce0*/  @P0 IADD3 R2, R3, 0x10, RZ ;  /* 0x0000001003020810 */ /* 0x000fe20007ffe0ff */
[----:B------:R-:W-:Y:S01]  /*17cf0*/  STS [R0+0x480], R107 ;  /* 0x0004806b00007388 */ /* 0x000fe20000000800 */
[----:B------:R-:W-:Y:S01]  /*17d00*/  IMAD.IADD R3, R0, 0x1, R4 ;  /* 0x0000000100037824 */ /* 0x000fe200078e0204 */
[----:B------:R-:W-:-:S02]  /*17d10*/  F2FP.BF16.PACK_AB R28, R28, R48 ;  /* 0x000000301c1c723e */ /* 0x000fc400000010ff */
[----:B------:R2:W-:Y:S01]  /*17d20*/  STS [R2], R6 ;  /* 0x0000000602007388 */ /* 0x0005e20000000800 */
[----:B------:R-:W-:Y:S02]  /*17d30*/  F2FP.BF16.PACK_AB R50, R51, R50 ;  /* 0x000000323332723e */ /* 0x000fe400000010ff */
[----:B------:R-:W-:Y:S01]  /*17d40*/  F2FP.BF16.PACK_AB R27, R27, R52 ;  /* 0x000000341b1b723e */ /* 0x000fe200000010ff */
[----:B------:R-:W-:Y:S01]  /*17d50*/  STS [R2+0x400], R110 ;  /* 0x0004006e02007388 */ /* 0x000fe20000000800 */
        /* <DEDUP_REMOVED lines=8> */
[----:B-1----:R-:W-:Y:S01]  /*17de0*/  IMAD.MOV.U32 R8, RZ, RZ, 0x40 ;  /* 0x00000040ff087424 */ /* 0x002fe200078e00ff */
[----:B------:R-:W-:Y:S02]  /*17df0*/  F2FP.BF16.PACK_AB R66, R67, R66 ;  /* 0x000000424342723e */ /* 0x000fe400000010ff */
[----:B------:R-:W-:Y:S02]  /*17e00*/  F2FP.BF16.PACK_AB R22, R22, R68 ;  /* 0x000000441616723e */ /* 0x000fe400000010ff */
[----:B------:R-:W-:Y:S02]  /*17e10*/  F2FP.BF16.PACK_AB R71, R71, R70 ;  /* 0x000000464747723e */ /* 0x000fe400000010ff */
[----:B------:R-:W-:Y:S02]  /*17e20*/  F2FP.BF16.PACK_AB R21, R21, R72 ;  /* 0x000000481515723e */ /* 0x000fe400000010ff */
[----:B--2---:R-:W-:Y:S01]  /*17e30*/  SEL R6, R8, 0xffffffc0, !P2 ;  /* 0xffffffc008067807 */ /* 0x004fe20005000000 */
[----:B------:R-:W-:Y:S01]  /*17e40*/  IMAD.IADD R8, R4, 0x1, R2 ;  /* 0x0000000104087824 */ /* 0x000fe200078e0202 */
[----:B------:R-:W-:-:S02]  /*17e50*/  F2FP.BF16.PACK_AB R75, R75, R74 ;  /* 0x0000004a4b4b723e */ /* 0x000fc400000010ff */
[----:B------:R-:W-:Y:S01]  /*17e60*/  F2FP.BF16.PACK_AB R20, R20, R76 ;  /* 0x0000004c1414723e */ /* 0x000fe200000010ff */
[----:B------:R-:W-:Y:S01]  /*17e70*/  IMAD.IADD R4, R6, 0x1, R3 ;  /* 0x0000000106047824 */ /* 0x000fe200078e0203 */
[----:B------:R1:W-:Y:S01]  /*17e80*/  STS [R8], R7 ;  /* 0x0000000708007388 */ /* 0x0003e20000000800 */
[----:B---3--:R-:W-:Y:S01]  /*17e90*/  IMAD.IADD R5, R0, 0x1, R6 ;  /* 0x0000000100057824 */ /* 0x008fe200078e0206 */
[----:B------:R-:W-:Y:S02]  /*17ea0*/  F2FP.BF16.PACK_AB R19, R19, R78 ;  /* 0x0000004e1313723e */ /* 0x000fe400000010ff */
        /* <DEDUP_REMOVED lines=8> */
[----:B------:R-:W-:Y:S02]  /*17f30*/  F2FP.BF16.PACK_AB R11, R11, R90 ;  /* 0x0000005a0b0b723e */ /* 0x000fe400000010ff */
[----:B------:R-:W-:Y:S02]  /*17f40*/  F2FP.BF16.PACK_AB R9, R9, R92 ;  /* 0x0000005c0909723e */ /* 0x000fe400000010ff */
[----:B------:R-:W-:Y:S02]  /*17f50*/  F2FP.BF16.PACK_AB R15, R15, R94 ;  /* 0x0000005e0f0f723e */ /* 0x000fe400000010ff */
[----:B------:R-:W-:-:S02]  /*17f60*/  F2FP.BF16.PACK_AB R14, R14, R96 ;  /* 0x000000600e0e723e */ /* 0x000fc400000010ff */
[----:B------:R-:W-:Y:S01]  /*17f70*/  F2FP.BF16.PACK_AB R10, R10, R98 ;  /* 0x000000620a0a723e */ /* 0x000fe200000010ff */
[----:B-1----:R-:W-:Y:S01]  /*17f80*/  IMAD.IADD R7, R6, 0x1, R2 ;  /* 0x0000000106077824 */ /* 0x002fe200078e0202 */
[----:B------:R-:W-:Y:S01]  /*17f90*/  ISETP.NE.U32.AND P0, PT, RZ, c[0x0][0x500], PT ;  /* 0x00014000ff007a0c */ /* 0x000fe20003f05070 */
[----:B------:R-:W-:Y:S01]  /*17fa0*/  IMAD.IADD R6, R8, 0x1, R6 ;  /* 0x0000000108067824 */ /* 0x000fe200078e0206 */
[----:B------:R-:W-:Y:S02]  /*17fb0*/  ISETP.NE.U32.AND P1, PT, RZ, c[0x0][0x508], PT ;  /* 0x00014200ff007a0c */ /* 0x000fe40003f25070 */
[----:B------:R-:W-:Y:S01]  /*17fc0*/  STS [R7], R34 ;  /* 0x0000002207007388 */ /* 0x000fe20000000800 */
[----:B------:R-:W-:Y:S02]  /*17fd0*/  ISETP.NE.AND.EX P0, PT, RZ, c[0x0][0x504], PT, P0 ;  /* 0x00014100ff007a0c */ /* 0x000fe40003f05300 */
[----:B------:R-:W-:Y:S01]  /*17fe0*/  ISETP.NE.AND.EX P1, PT, RZ, c[0x0][0x50c], PT, P1 ;  /* 0x00014300ff007a0c */ /* 0x000fe20003f25310 */
        /* <DEDUP_REMOVED lines=38> */
[----:B-1----:R-:W-:-:S03]  /*18250*/  IMAD.WIDE R8, R243, R2, c[0x0][0x500] ;  /* 0x00014000f3087625 */ /* 0x002fc600078e0202 */
[----:B------:R-:W-:Y:S06]  /*18260*/  BAR.SYNC.DEFER_BLOCKING 0x1, 0x100 ;  /* 0x0044000000007b1d */ /* 0x000fec0000010000 */
[----:B------:R-:W3:Y:S01]  /*18270*/  @P0 LDG.E R0, [R8.64] ;  /* 0x0000000608000981 */ /* 0x000ee2000c1e1900 */
[----:B------:R-:W-:Y:S02]  /*18280*/  IMAD.MOV.U32 R24, RZ, RZ, c[0x0][0x388] ;  /* 0x0000e200ff187624 */ /* 0x000fe400078e00ff */
[----:B------:R-:W-:-:S05]  /*18290*/  @P1 IMAD.WIDE R2, R243, R2, c[0x0][0x508] ;  /* 0x00014200f3021625 */ /* 0x000fca00078e0202 */
[----:B------:R1:W5:Y:S02]  /*182a0*/  @P1 LDG.E R24, [R2.64] ;  /* 0x0000000602181981 */ /* 0x000364000c1e1900 */
[----:B-1----:R-:W-:Y:S02]  /*182b0*/  CS2R R2, SRZ ;  /* 0x0000000000027805 */ /* 0x002fe4000001ff00 */
[--C-:B---3--:R-:W-:Y:S01]  /*182c0*/  @P0 SHF.R.S32.HI R3, RZ, 0x1f, R0.reuse ;  /* 0x0000001fff030819 */ /* 0x108fe20000011400 */
[----:B------:R-:W-:Y:S01]  /*182d0*/  @P0 IMAD.MOV.U32 R2, RZ, RZ, R0 ;  /* 0x000000ffff020224 */ /* 0x000fe200078e0000 */
[----:B------:R-:W-:Y:S05]  /*182e0*/  @P1 BRA `(.L_x_619) ;  /* 0x0000004000001947 */ /* 0x000fea0003800000 */
[----:B--2---:R-:W-:Y:S05]  /*182f0*/  @!P0 BRA `(.L_x_619) ;  /* 0x0000003000008947 */ /* 0x004fea0003800000 */
[----:B------:R-:W2:Y:S04]  /*18300*/  LDG.E R4, [R8.64] ;  /* 0x0000000608047981 */ /* 0x000ea8000c1e1900 */
[----:B------:R-:W2:Y:S02]  /*18310*/  LDG.E R0, [R8.64+0x4] ;  /* 0x0000040608007981 */ /* 0x000ea4000c1e1900 */
[----:B--2--5:R-:W-:-:S02]  /*18320*/  IADD3 R24, -R4, R0, RZ ;  /* 0x0000000004187210 */ /* 0x024fc40007ffe1ff */
.L_x_619:
[----:B--2---:R-:W-:Y:S01]  /*18330*/  LOP3.LUT R0, R37, 0xffffffe0, RZ, 0xc0, !PT ;  /* 0xffffffe025007812 */ /* 0x004fe200078ec0ff */
[----:B------:R-:W1:Y:S01]  /*18340*/  S2R R20, SR_CTAID.X ;  /* 0x0000000000147919 */ /* 0x000e620000002500 */
[----:B------:R-:W-:Y:S01]  /*18350*/  SHF.R.S32.HI R4, RZ, 0x1f, R36 ;  /* 0x0000001fff047819 */ /* 0x000fe20000011424 */
[----:B------:R-:W-:Y:S01]  /*18360*/  IMAD.MOV.U32 R8, RZ, RZ, c[0x0][0x4e8] ;  /* 0x00013a00ff087624 */ /* 0x000fe200078e00ff */
[----:B------:R-:W-:Y:S01]  /*18370*/  LEA.HI R16, R39, R49, RZ, 0x3 ;  /* 0x0000003127107211 */ /* 0x000fe200078f18ff */
[----:B------:R-:W-:Y:S01]  /*18380*/  IMAD.IADD R0, R49, 0x1, -R0 ;  /* 0x0000000131007824 */ /* 0x000fe200078e0a00 */
[----:B------:R-:W-:Y:S01]  /*18390*/  LEA.HI R4, R4, R36, RZ, 0x3 ;  /* 0x0000002404047211 */ /* 0x000fe200078f18ff */
[C---:B------:R-:W-:Y:S01]  /*183a0*/  IMAD R9, R53.reuse, c[0x0][0x3e8], RZ ;  /* 0x0000fa0035097a24 */ /* 0x040fe200078e02ff */
[----:B------:R-:W-:Y:S01]  /*183b0*/  ISETP.NE.AND P1, PT, R8, 0x1, PT ;  /* 0x000000010800780c */ /* 0x000fe20003f25270 */
[----:B------:R-:W-:Y:S01]  /*183c0*/  IMAD R8, R53, c[0x0][0x490], RZ ;  /* 0x0001240035087a24 */ /* 0x000fe200078e02ff */
[----:B------:R-:W-:Y:S01]  /*183d0*/  SHF.R.S32.HI R7, RZ, 0x1f, R0 ;  /* 0x0000001fff077819 */ /* 0x000fe20000011400 */
[C---:B------:R-:W-:Y:S01]  /*183e0*/  IMAD R9, R251.reuse, c[0x0][0x3ec], R9 ;  /* 0x0000fb00fb097a24 */ /* 0x040fe200078e0209 */
[----:B------:R-:W-:Y:S01]  /*183f0*/  LOP3.LUT R5, R4, 0xffffff8, RZ, 0xc0, !PT ;  /* 0x0ffffff804057812 */ /* 0x000fe200078ec0ff */
[----:B------:R-:W-:Y:S01]  /*18400*/  IMAD R8, R251, c[0x0][0x494], R8 ;  /* 0x00012500fb087a24 */ /* 0x000fe200078e0208 */
[----:B------:R-:W-:Y:S01]  /*18410*/  LEA.HI R4, R23, R23, RZ, 0x1 ;  /* 0x0000001717047211 */ /* 0x000fe200078f08ff */
[----:B-----5:R-:W-:Y:S01]  /*18420*/  IMAD R24, R24, c[0x0][0x4e8], RZ ;  /* 0x00013a0018187a24 */ /* 0x020fe200078e02ff */
[----:B------:R-:W-:Y:S01]  /*18430*/  LEA.HI R7, R7, R0, RZ, 0x2 ;  /* 0x0000000007077211 */ /* 0x000fe200078f10ff */
[----:B------:R-:W-:Y:S01]  /*18440*/  BSSY B0, `(.L_x_620) ;  /* 0x0000076000007945 */ /* 0x000fe20003800000 */
[----:B------:R-:W-:-:S02]  /*18450*/  IADD3 R6, -R5, R36, RZ ;  /* 0x0000002405067210 */ /* 0x000fc40007ffe1ff */
[----:B------:R-:W-:Y:S02]  /*18460*/  LOP3.LUT R4, R4, 0x1ffffffe, RZ, 0xc0, !PT ;  /* 0x1ffffffe04047812 */ /* 0x000fe400078ec0ff */
[----:B------:R-:W-:Y:S02]  /*18470*/  SHF.R.S32.HI R5, RZ, 0x2, R7 ;  /* 0x00000002ff057819 */ /* 0x000fe40000011407 */
[----:B------:R-:W-:Y:S01]  /*18480*/  LOP3.LUT P2, RZ, R0, 0x3, RZ, 0xc0, !PT ;  /* 0x0000000300ff7812 */ /* 0x000fe2000784c0ff */
[----:B------:R-:W-:Y:S01]  /*18490*/  IMAD.IADD R7, R23, 0x1, -R4 ;  /* 0x0000000117077824 */ /* 0x000fe200078e0a04 */
[----:B------:R-:W-:Y:S01]  /*184a0*/  SEL R15, R243, RZ, !P0 ;  /* 0x000000fff30f7207 */ /* 0x000fe20004000000 */
[----:B------:R-:W-:Y:S01]  /*184b0*/  IMAD R17, R6, 0x10, R5 ;  /* 0x0000001006117824 */ /* 0x000fe200078e0205 */
[----:B------:R-:W-:Y:S01]  /*184c0*/  LOP3.LUT R12, R16, 0xfffffff8, RZ, 0xc0, !PT ;  /* 0xfffffff8100c7812 */ /* 0x000fe200078ec0ff */
[----:B------:R-:W-:Y:S01]  /*184d0*/  IMAD R0, R3, c[0x0][0x3a0], RZ ;  /* 0x0000e80003007a24 */ /* 0x000fe200078e02ff */
[----:B------:R-:W-:Y:S01]  /*184e0*/  SHF.R.S32.HI R16, RZ, 0x3, R16 ;  /* 0x00000003ff107819 */ /* 0x000fe20000011410 */
[----:B------:R-:W-:Y:S01]  /*184f0*/  IMAD.WIDE.U32 R4, R251, c[0x0][0x490], R2 ;  /* 0x00012400fb047a25 */ /* 0x000fe200078e0002 */
[----:B------:R-:W-:-:S02]  /*18500*/  LEA R6, R7, R17, 0x3 ;  /* 0x0000001107067211 */ /* 0x000fc400078e18ff */
[-C--:B------:R-:W-:Y:S01]  /*18510*/  IADD3 R12, -R12, R49.reuse, RZ ;  /* 0x000000310c0c7210 */ /* 0x080fe20007ffe1ff */
[----:B------:R-:W-:Y:S01]  /*18520*/  IMAD R7, R2, c[0x0][0x3a4], R0 ;  /* 0x0000e90002077a24 */ /* 0x000fe200078e0200 */
[----:B------:R-:W-:Y:S01]  /*18530*/  SHF.L.U32 R18, R16, 0x6, RZ ;  /* 0x0000000610127819 */ /* 0x000fe200000006ff */
[----:B-1----:R-:W-:Y:S01]  /*18540*/  IMAD R0, R20, 0x80, R6 ;  /* 0x0000008014007824 */ /* 0x002fe200078e0206 */
[----:B------:R-:W-:Y:S01]  /*18550*/  LEA.HI R19, R39, R49, RZ, 0x6 ;  /* 0x0000003127137211 */ /* 0x000fe200078f30ff */
[----:B------:R-:W-:-:S04]  /*18560*/  IMAD.WIDE.U32 R2, R2, c[0x0][0x3a0], RZ ;  /* 0x0000e80002027a25 */ /* 0x000fc800078e00ff */
[----:B------:R-:W-:Y:S02]  /*18570*/  IMAD.IADD R5, R5, 0x1, R8 ;  /* 0x0000000105057824 */ /* 0x000fe400078e0208 */
[----:B------:R-:W-:-:S04]  /*18580*/  @P1 IMAD.HI.U32 R8, R0, c[0x0][0x4ec], RZ ;  /* 0x00013b0000081a27 */ /* 0x000fc800078e00ff */
[----:B------:R-:W-:Y:S01]  /*18590*/  IMAD.IADD R3, R3, 0x1, R7 ;  /* 0x0000000103037824 */ /* 0x000fe200078e0207 */
[----:B------:R-:W-:Y:S01]  /*185a0*/  SHF.R.S32.HI R7, RZ, 0x1f, R243 ;  /* 0x0000001fff077819 */ /* 0x000fe200000114f3 */
[----:B------:R-:W-:Y:S01]  /*185b0*/  IMAD.MOV.U32 R6, RZ, RZ, R0 ;  /* 0x000000ffff067224 */ /* 0x000fe200078e0000 */
[----:B------:R-:W-:Y:S01]  /*185c0*/  @P1 SHF.R.U32.HI R6, RZ, c[0x0][0x4f0], R8 ;  /* 0x00013c00ff061a19 */ /* 0x000fe20000011608 */
[----:B------:R-:W-:Y:S01]  /*185d0*/  IMAD.WIDE.U32 R4, R15, c[0x0][0x498], R4 ;  /* 0x000126000f047a25 */ /* 0x000fe200078e0004 */
[----:B------:R-:W-:Y:S02]  /*185e0*/  SEL R13, R7, RZ, !P0 ;  /* 0x000000ff070d7207 */ /* 0x000fe40004000000 */
[----:B------:R-:W-:Y:S01]  /*185f0*/  IADD3 R7, -R6, RZ, RZ ;  /* 0x000000ff06077210 */ /* 0x000fe20007ffe1ff */
[----:B------:R-:W-:Y:S01]  /*18600*/  IMAD R14, R12, 0x20, R16 ;  /* 0x000000200c0e7824 */ /* 0x000fe200078e0210 */
[----:B------:R-:W-:Y:S01]  /*18610*/  IADD3 R4, P0, R6, R4, RZ ;  /* 0x0000000406047210 */ /* 0x000fe20007f1e0ff */
[----:B------:R-:W-:-:S04]  /*18620*/  IMAD.WIDE.U32 R2, R251, c[0x0][0x3e8], R2 ;  /* 0x0000fa00fb027a25 */ /* 0x000fc800078e0002 */
[----:B------:R-:W-:Y:S02]  /*18630*/  IMAD R8, R7, c[0x0][0x4e8], R0 ;  /* 0x00013a0007087a24 */ /* 0x000fe400078e0200 */
[----:B------:R-:W-:Y:S02]  /*18640*/  IMAD R0, R13, c[0x0][0x498], RZ ;  /* 0x000126000d007a24 */ /* 0x000fe400078e02ff */
[----:B------:R-:W-:Y:S01]  /*18650*/  IMAD R14, R20, 0x80, R14 ;  /* 0x00000080140e7824 */ /* 0x000fe200078e020e */
[----:B------:R-:W-:Y:S01]  /*18660*/  SHF.R.S32.HI R10, RZ, 0x1f, R8 ;  /* 0x0000001fff0a7819 */ /* 0x000fe20000011408 */
[----:B------:R-:W-:Y:S01]  /*18670*/  IMAD R11, R15, c[0x0][0x49c], R0 ;  /* 0x000127000f0b7a24 */ /* 0x000fe200078e0200 */
[----:B------:R-:W-:Y:S01]  /*18680*/  SHF.R.S32.HI R0, RZ, 0x1f, R6 ;  /* 0x0000001fff007819 */ /* 0x000fe20000011406 */
[----:B------:R-:W-:Y:S01]  /*18690*/  IMAD.IADD R3, R3, 0x1, R9 ;  /* 0x0000000103037824 */ /* 0x000fe200078e0209 */
[----:B------:R-:W-:Y:S01]  /*186a0*/  SHF.L.U32 R6, R12, 0x3, RZ ;  /* 0x000000030c067819 */ /* 0x000fe200000006ff */
[----:B------:R-:W-:Y:S01]  /*186b0*/  IMAD R10, R10, c[0x0][0x488], RZ ;  /* 0x000122000a0a7a24 */ /* 0x000fe200078e02ff */
[----:B------:R-:W-:Y:S01]  /*186c0*/  IADD3.X R5, R0, R5, R11, P0, !PT ;  /* 0x0000000500057210 */ /* 0x000fe200007fe40b */
[----:B------:R-:W-:Y:S01]  /*186d0*/  @P1 IMAD.HI.U32 R9, R14, c[0x0][0x4ec], RZ ;  /* 0x00013b000e091a27 */ /* 0x000fe200078e00ff */
[----:B------:R-:W-:-:S03]  /*186e0*/  LOP3.LUT R0, R18, 0x1c0, RZ, 0xc0, !PT ;  /* 0x000001c012007812 */ /* 0x000fc600078ec0ff */
[----:B------:R-:W-:Y:S01]  /*186f0*/  IMAD.WIDE.U32 R4, R8, c[0x0][0x488], R4 ;  /* 0x0001220008047a25 */ /* 0x000fe200078e0004 */
[----:B------:R-:W-:Y:S02]  /*18700*/  SHF.R.U32.HI R11, RZ, 0x3, R0 ;  /* 0x00000003ff0b7819 */ /* 0x000fe40000011600 */
[----:B------:R-:W-:Y:S01]  /*18710*/  LOP3.LUT R0, R0, 0x38, R6, 0xf8, !PT ;  /* 0x0000003800007812 */ /* 0x000fe200078ef806 */
[----:B------:R-:W-:Y:S02]  /*18720*/  IMAD R10, R8, c[0x0][0x48c], R10 ;  /* 0x00012300080a7a24 */ /* 0x000fe400078e020a */
[----:B------:R-:W-:Y:S01]  /*18730*/  IMAD.MOV.U32 R7, RZ, RZ, R14 ;  /* 0x000000ffff077224 */ /* 0x000fe200078e000e */
[----:B------:R-:W-:Y:S01]  /*18740*/  @P1 SHF.R.U32.HI R7, RZ, c[0x0][0x4f0], R9 ;  /* 0x00013c00ff071a19 */ /* 0x000fe20000011609 */
[----:B------:R-:W-:Y:S01]  /*18750*/  IMAD R8, R13, c[0x0][0x3f0], RZ ;  /* 0x0000fc000d087a24 */ /* 0x000fe200078e02ff */
[----:B------:R-:W-:Y:S01]  /*18760*/  LEA R9, P0, R4, c[0x0][0x450], 0x2 ;  /* 0x0001140004097a11 */ /* 0x000fe200078010ff */
[----:B------:R-:W-:Y:S01]  /*18770*/  IMAD.IADD R10, R5, 0x1, R10 ;  /* 0x00000001050a7824 */ /* 0x000fe200078e020a */
[----:B------:R-:W-:Y:S01]  /*18780*/  SHF.R.S32.HI R5, RZ, 0x1f, R7 ;  /* 0x0000001fff057819 */ /* 0x000fe20000011407 */
[----:B------:R-:W-:-:S02]  /*18790*/  IMAD R8, R15, c[0x0][0x3f4], R8 ;  /* 0x0000fd000f087a24 */ /* 0x000fc400078e0208 */
[----:B------:R-:W-:Y:S01]  /*187a0*/  IMAD.WIDE.U32 R2, R15, c[0x0][0x3f0], R2 ;  /* 0x0000fc000f027a25 */ /* 0x000fe200078e0002 */
[----:B------:R-:W-:Y:S02]  /*187b0*/  LEA.HI.X R4, R4, c[0x0][0x454], R10, 0x2, P0 ;  /* 0x0001150004047a11 */ /* 0x000fe400000f140a */
[----:B------:R-:W-:Y:S01]  /*187c0*/  LOP3.LUT R15, R0, R11, RZ, 0x3c, !PT ;  /* 0x0000000b000f7212 */ /* 0x000fe200078e3cff */
[----:B------:R-:W-:Y:S01]  /*187d0*/  IMAD.MOV R0, RZ, RZ, -R7 ;  /* 0x000000ffff007224 */ /* 0x000fe200078e0a07 */
[----:B------:R-:W-:Y:S01]  /*187e0*/  IADD3 R3, R3, R8, RZ ;  /* 0x0000000803037210 */ /* 0x000fe20007ffe0ff */
[----:B------:R-:W-:Y:S01]  /*187f0*/  SHFL.IDX PT, R10, R9, RZ, 0x1c1f ;  /* 0x001c1fff090a7589 */ /* 0x000fe200000e0000 */
[----:B------:R-:W-:-:S03]  /*18800*/  IMAD R5, R5, c[0x0][0x3e0], RZ ;  /* 0x0000f80005057a24 */ /* 0x000fc600078e02ff */
[----:B------:R-:W1:Y:S01]  /*18810*/  SHFL.IDX PT, R11, R4, RZ, 0x1c1f ;  /* 0x001c1fff040b7589 */ /* 0x000e6200000e0000 */
[----:B------:R-:W-:Y:S01]  /*18820*/  IMAD R12, R7, c[0x0][0x3e4], R5 ;  /* 0x0000f900070c7a24 */ /* 0x000fe200078e0205 */
[----:B------:R-:W-:Y:S01]  /*18830*/  SHF.L.U32 R5, R19, 0x3, RZ ;  /* 0x0000000313057819 */ /* 0x000fe200000006ff */
[----:B------:R-:W-:Y:S01]  /*18840*/  IMAD.WIDE.U32 R2, R7, c[0x0][0x3e0], R2 ;  /* 0x0000f80007027a25 */ /* 0x000fe200078e0002 */
[----:B------:R-:W-:Y:S02]  /*18850*/  SHFL.IDX PT, R8, R9, 0x1, 0x1c1f ;  /* 0x003c1f0009087f89 */ /* 0x000fe400000e0000 */
[----:B------:R-:W-:Y:S01]  /*18860*/  LOP3.LUT R7, R15, 0x7ffffe00, R5, 0xf8, !PT ;  /* 0x7ffffe000f077812 */ /* 0x000fe200078ef805 */
[----:B------:R-:W-:Y:S01]  /*18870*/  IMAD.IADD R3, R3, 0x1, R12 ;  /* 0x0000000103037824 */ /* 0x000fe200078e020c */
[----:B------:R2:W3:Y:S02]  /*18880*/  SHFL.IDX PT, R9, R4, 0x1, 0x1c1f ;  /* 0x003c1f0004097f89 */ /* 0x0004e400000e0000 */
[----:B--2---:R-:W-:-:S02]  /*18890*/  IMAD R4, R0, c[0x0][0x4e8], R14 ;  /* 0x00013a0000047a24 */ /* 0x004fc400078e020e */
[----:B------:R-:W-:Y:S02]  /*188a0*/  IMAD R0, R20, 0x80, R17 ;  /* 0x0000008014007824 */ /* 0x000fe400078e0211 */
[----:B------:R-:W-:-:S03]  /*188b0*/  IMAD.WIDE.U32 R2, R4, c[0x0][0x3d8], R2 ;  /* 0x0000f60004027a25 */ /* 0x000fc600078e0002 */
[C---:B------:R-:W-:Y:S02]  /*188c0*/  IADD3 R13, R0.reuse, 0x8, RZ ;  /* 0x00000008000d7810 */ /* 0x040fe40007ffe0ff */
[-C--:B------:R-:W-:Y:S02]  /*188d0*/  ISETP.GE.OR P1, PT, R0, R24.reuse, P2 ;  /* 0x000000180000720c */ /* 0x080fe40001726670 */
[----:B------:R-:W-:Y:S02]  /*188e0*/  SHF.R.S32.HI R0, RZ, 0x1f, R4 ;  /* 0x0000001fff007819 */ /* 0x000fe40000011404 */
[----:B------:R-:W-:-:S03]  /*188f0*/  ISETP.GE.OR P0, PT, R13, R24, P2 ;  /* 0x000000180d00720c */ /* 0x000fc60001706670 */
[----:B------:R-:W-:-:S04]  /*18900*/  IMAD R0, R0, c[0x0][0x3d8], RZ ;  /* 0x0000f60000007a24 */ /* 0x000fc800078e02ff */
[----:B------:R-:W-:Y:S01]  /*18910*/  IMAD R5, R4, c[0x0][0x3dc], R0 ;  /* 0x0000f70004057a24 */ /* 0x000fe200078e0200 */
[----:B------:R-:W-:Y:S01]  /*18920*/  SHF.L.U32 R0, R7, 0x1, RZ ;  /* 0x0000000107007819 */ /* 0x000fe200000006ff */
[----:B-1----:R1:W-:Y:S02]  /*18930*/  @!P1 ST.E [R10.64], R41 ;  /* 0x000000290a009985 */ /* 0x0023e4000c101906 */
[----:B------:R-:W-:Y:S02]  /*18940*/  IMAD.IADD R3, R3, 0x1, R5 ;  /* 0x0000000103037824 */ /* 0x000fe400078e0205 */
[----:B---3--:R2:W-:Y:S01]  /*18950*/  @!P0 ST.E [R8.64], R45 ;  /* 0x0000002d08008985 */ /* 0x0085e2000c101906 */
[----:B------:R-:W-:-:S03]  /*18960*/  LEA R25, P0, R2, c[0x0][0x380], 0x1 ;  /* 0x0000e00002197a11 */ /* 0x000fc600078008ff */
        /* <DEDUP_REMOVED lines=35> */
.L_x_621:
[----:B---3--:R-:W-:Y:S05]  /*18ba0*/  BSYNC B0 ;  /* 0x0000000000007941 */ /* 0x008fea0003800000 */
.L_x_620:
        /* <DEDUP_REMOVED lines=23> */
.L_x_623:
[----:B------:R-:W-:Y:S05]  /*18d20*/  BSYNC B0 ;  /* 0x0000000000007941 */ /* 0x000fea0003800000 */
.L_x_622:
        /* <DEDUP_REMOVED lines=23> */
.L_x_625:
[----:B------:R-:W-:Y:S05]  /*18ea0*/  BSYNC B0 ;  /* 0x0000000000007941 */ /* 0x000fea0003800000 */
.L_x_624:
        /* <DEDUP_REMOVED lines=24> */
.L_x_618:
        /* <DEDUP_REMOVED lines=18> */
.L_x_626:
        /* <DEDUP_REMOVED lines=12> */
[----:B------:R-:W-:Y:S01]  /*19210*/  MOV R0, c[0x0][0x4e8] ;  /* 0x00013a0000007a02 */ /* 0x000fe20000000f00 */
[----:B------:R-:W-:Y:S01]  /*19220*/  IMAD R6, R53, c[0x0][0x490], RZ ;  /* 0x0001240035067a24 */ /* 0x000fe200078e02ff */
[----:B------:R-:W-:Y:S01]  /*19230*/  MOV R2, R4 ;  /* 0x0000000400027202 */ /* 0x000fe20000000f00 */
[----:B------:R-:W-:Y:S01]  /*19240*/  IMAD.MOV.U32 R3, RZ, RZ, R5 ;  /* 0x000000ffff037224 */ /* 0x000fe200078e0005 */
[----:B------:R-:W-:Y:S01]  /*19250*/  ISETP.NE.AND P0, PT, R0, 0x1, PT ;  /* 0x000000010000780c */ /* 0x000fe20003f05270 */
[C---:B------:R-:W-:Y:S01]  /*19260*/  IMAD R6, R251.reuse, c[0x0][0x494], R6 ;  /* 0x00012500fb067a24 */ /* 0x040fe200078e0206 */
[----:B------:R-:W-:Y:S01]  /*19270*/  MOV R0, R8 ;  /* 0x0000000800007202 */ /* 0x000fe20000000f00 */
[----:B------:R-:W-:-:S05]  /*19280*/  IMAD.WIDE.U32 R2, R251, c[0x0][0x490], R2 ;  /* 0x00012400fb027a25 */ /* 0x000fca00078e0002 */
[----:B------:R-:W-:-:S05]  /*19290*/  IADD3 R3, R6, R3, RZ ;  /* 0x0000000306037210 */ /* 0x000fca0007ffe0ff */
[----:B------:R-:W-:-:S04]  /*192a0*/  @P0 IMAD.HI.U32 R7, R8, c[0x0][0x4ec], RZ ;  /* 0x00013b0008070a27 */ /* 0x000fc800078e00ff */
[----:B------:R-:W-:Y:S01]  /*192b0*/  IMAD.WIDE.U32 R2, R9, c[0x0][0x498], R2 ;  /* 0x0001260009027a25 */ /* 0x000fe200078e0002 */
[----:B------:R-:W-:-:S03]  /*192c0*/  @P0 SHF.R.U32.HI R0, RZ, c[0x0][0x4f0], R7 ;  /* 0x00013c00ff000a19 */ /* 0x000fc60000011607 */
[----:B------:R-:W-:Y:S01]  /*192d0*/  IMAD R7, R10, c[0x0][0x498], RZ ;  /* 0x000126000a077a24 */ /* 0x000fe200078e02ff */
[----:B------:R-:W-:Y:S01]  /*192e0*/  IADD3 R2, P0, R0, R2, RZ ;  /* 0x0000000200027210 */ /* 0x000fe20007f1e0ff */
[----:B------:R-:W-:Y:S02]  /*192f0*/  IMAD.MOV R6, RZ, RZ, -R0 ;  /* 0x000000ffff067224 */ /* 0x000fe400078e0a00 */
[----:B------:R-:W-:Y:S02]  /*19300*/  IMAD R7, R9, c[0x0][0x49c], R7 ;  /* 0x0001270009077a24 */ /* 0x000fe400078e0207 */
[----:B------:R-:W-:Y:S01]  /*19310*/  IMAD R6, R6, c[0x0][0x4e8], R8 ;  /* 0x00013a0006067a24 */ /* 0x000fe200078e0208 */
[----:B------:R-:W-:-:S04]  /*19320*/  SHF.R.S32.HI R8, RZ, 0x1f, R0 ;  /* 0x0000001fff087819 */ /* 0x000fc80000011400 */
[----:B------:R-:W-:Y:S02]  /*19330*/  SHF.R.S32.HI R0, RZ, 0x1f, R6 ;  /* 0x0000001fff007819 */ /* 0x000fe40000011406 */
[----:B------:R-:W-:-:S03]  /*19340*/  IADD3.X R3, R8, R3, R7, P0, !PT ;  /* 0x0000000308037210 */ /* 0x000fc600007fe407 */
[----:B------:R-:W-:Y:S02]  /*19350*/  IMAD R0, R0, c[0x0][0x488], RZ ;  /* 0x0001220000007a24 */ /* 0x000fe400078e02ff */
[----:B------:R-:W-:-:S04]  /*19360*/  IMAD.WIDE.U32 R2, R6, c[0x0][0x488], R2 ;  /* 0x0001220006027a25 */ /* 0x000fc800078e0002 */
[----:B------:R-:W-:Y:S01]  /*19370*/  IMAD R0, R6, c[0x0][0x48c], R0 ;  /* 0x0001230006007a24 */ /* 0x000fe200078e0200 */
[----:B------:R-:W-:-:S04]  /*19380*/  LEA R6, P0, R2, c[0x0][0x450], 0x2 ;  /* 0x0001140002067a11 */ /* 0x000fc800078010ff */
[----:B------:R-:W-:-:S04]  /*19390*/  IADD3 R0, R3, R0, RZ ;  /* 0x0000000003007210 */ /* 0x000fc80007ffe0ff */
[----:B------:R-:W-:Y:S02]  /*193a0*/  LEA.HI.X R7, R2, c[0x0][0x454], R0, 0x2, P0 ;  /* 0x0001150002077a11 */ /* 0x000fe400000f1400 */
[----:B------:R-:W-:-:S05]  /*193b0*/  MOV R0, 0xff800000 ;  /* 0xff80000000007802 */ /* 0x000fca0000000f00 */
[----:B------:R1:W-:Y:S02]  /*193c0*/  STG.E [R6.64], R0 ;  /* 0x0000000006007986 */ /* 0x0003e4000c101906 */
.L_x_628:
[----:B------:R-:W-:Y:S05]  /*193d0*/  BSYNC B0 ;  /* 0x0000000000007941 */ /* 0x000fea0003800000 */
.L_x_627:
[----:B------:R-:W2:Y:S01]  /*193e0*/  S2R R15, SR_CTAID.X ;  /* 0x00000000000f7919 */ /* 0x000ea20000002500 */
[----:B-1----:R-:W-:Y:S01]  /*193f0*/  IMAD R0, R5, c[0x0][0x3a0], RZ ;  /* 0x0000e80005007a24 */ /* 0x002fe200078e02ff */
[----:B------:R-:W-:Y:S01]  /*19400*/  SHF.R.S32.HI R5, RZ, 0x1f, R11 ;  /* 0x0000001fff057819 */ /* 0x000fe2000001140b */
[C---:B------:R-:W-:Y:S01]  /*19410*/  IMAD.WIDE.U32 R2, R4.reuse, c[0x0][0x3a0], RZ ;  /* 0x0000e80004027a25 */ /* 0x040fe200078e00ff */
[----:B------:R-:W-:Y:S01]  /*19420*/  MOV R6, c[0x0][0x4e8] ;  /* 0x00013a0000067a02 */ /* 0x000fe20000000f00 */
[----:B------:R-:W-:Y:S01]  /*19430*/  BSSY B0, `(.L_x_629) ;  /* 0x000003b000007945 */ /* 0x000fe20003800000 */
[----:B------:R-:W-:Y:S01]  /*19440*/  LEA.HI R5, R5, R11, RZ, 0x3 ;  /* 0x0000000b05057211 */ /* 0x000fe200078f18ff */
[----:B------:R-:W-:Y:S01]  /*19450*/  IMAD R0, R4, c[0x0][0x3a4], R0 ;  /* 0x0000e90004007a24 */ /* 0x000fe200078e0200 */
[----:B------:R-:W-:Y:S01]  /*19460*/  ISETP.NE.AND P0, PT, R6, 0x1, PT ;  /* 0x000000010600780c */ /* 0x000fe20003f05270 */
[----:B------:R-:W-:Y:S01]  /*19470*/  IMAD R6, R10, c[0x0][0x3f0], RZ ;  /* 0x0000fc000a067a24 */ /* 0x000fe200078e02ff */
[----:B------:R-:W-:Y:S01]  /*19480*/  LOP3.LUT R4, R5, 0xfffffff8, RZ, 0xc0, !PT ;  /* 0xfffffff805047812 */ /* 0x000fe200078ec0ff */
[----:B-----5:R-:W-:Y:S01]  /*19490*/  IMAD R13, R13, c[0x0][0x4e8], RZ ;  /* 0x00013a000d0d7a24 */ /* 0x020fe200078e02ff */
[----:B------:R-:W-:Y:S01]  /*194a0*/  IADD3 R3, R3, R0, RZ ;  /* 0x0000000003037210 */ /* 0x000fe20007ffe0ff */
[----:B------:R-:W-:-:S02]  /*194b0*/  IMAD R0, R53, c[0x0][0x3e8], RZ ;  /* 0x0000fa0035007a24 */ /* 0x000fc400078e02ff */
[----:B------:R-:W-:Y:S01]  /*194c0*/  IMAD.IADD R8, R11, 0x1, -R4 ;  /* 0x000000010b087824 */ /* 0x000fe200078e0a04 */
[----:B------:R-:W-:Y:S01]  /*194d0*/  SHF.R.S32.HI R11, RZ, 0x3, R5 ;  /* 0x00000003ff0b7819 */ /* 0x000fe20000011405 */
[C---:B------:R-:W-:Y:S02]  /*194e0*/  IMAD R0, R251.reuse, c[0x0][0x3ec], R0 ;  /* 0x0000fb00fb007a24 */ /* 0x040fe400078e0200 */
[----:B------:R-:W-:Y:S01]  /*194f0*/  IMAD.WIDE.U32 R2, R251, c[0x0][0x3e8], R2 ;  /* 0x0000fa00fb027a25 */ /* 0x000fe200078e0002 */
[----:B------:R-:W-:-:S03]  /*19500*/  LEA R4, R8, R11, 0x5 ;  /* 0x0000000b08047211 */ /* 0x000fc600078e28ff */
[----:B------:R-:W-:Y:S01]  /*19510*/  IMAD R7, R9, c[0x0][0x3f4], R6 ;  /* 0x0000fd0009077a24 */ /* 0x000fe200078e0206 */
[----:B------:R-:W-:Y:S01]  /*19520*/  IADD3 R3, R0, R3, RZ ;  /* 0x0000000300037210 */ /* 0x000fe20007ffe0ff */
[C---:B--2---:R-:W-:Y:S01]  /*19530*/  IMAD R4, R15.reuse, 0x80, R4 ;  /* 0x000000800f047824 */ /* 0x044fe200078e0204 */
[----:B------:R-:W-:-:S03]  /*19540*/  LEA R11, R15, R11, 0x7 ;  /* 0x0000000b0f0b7211 */ /* 0x000fc600078e38ff */
        /* <DEDUP_REMOVED lines=41> */
.L_x_630:
[----:B------:R-:W-:Y:S05]  /*197e0*/  BSYNC B0 ;  /* 0x0000000000007941 */ /* 0x000fea0003800000 */
.L_x_629:
        /* <DEDUP_REMOVED lines=21> */
.L_x_632:
[----:B------:R-:W-:Y:S05]  /*19940*/  BSYNC B0 ;  /* 0x0000000000007941 */ /* 0x000fea0003800000 */
.L_x_631:
        /* <DEDUP_REMOVED lines=21> */
.L_x_634:
[----:B------:R-:W-:Y:S05]  /*19aa0*/  BSYNC B0 ;  /* 0x0000000000007941 */ /* 0x000fea0003800000 */
.L_x_633:
        /* <DEDUP_REMOVED lines=22> */
.L_x_635:
        /* <DEDUP_REMOVED lines=15> */
.L_x_1341:


//--------------------- .text._ZN7cutlass13device_kernelIN5flash19enable_sm80_to_sm89INS1_16FlashAttnFwdSm80INS1_25CollectiveMainloopFwdSm80ILi8ELi2ELb1EN4cute5tupleIJNS5_1CILi128EEENS7_ILi96EEENS7_ILi192EEEEEELi192ENS_10bfloat16_tEfNS_4arch4Sm80ELb0ELb0ELb1ELb0ELb0ELb0ELb1ELb0EEENS1_21CollectiveEpilogueFwdINS6_IJS8_SA_S9_EEENS6_IJNS7_ILi1EEESI_SI_EEESC_SE_Li256ELb0ELb1ELb0ELb0EEENS1_19SingleTileSchedulerILb0ELb0ELb1ELi128EEEEEEEEEvNT_6ParamsE --------------------------
	.section	.text._ZN7cutlass13device_kernelIN5flash19enable_sm80_to_sm89INS1_16FlashAttnFwdSm80INS1_25CollectiveMainloopFwdSm80ILi8ELi2ELb1EN4cute5tupleIJNS5_1CILi128EEENS7_ILi96EEENS7_ILi192EEEEEELi192ENS_10bfloat16_tEfNS_4arch4Sm80ELb0ELb0ELb1ELb0ELb0ELb0ELb1ELb0EEENS1_21CollectiveEpilogueFwdINS6_IJS8_SA_S9_EEENS6_IJNS7_ILi1EEESI_SI_EEESC_SE_Li256ELb0ELb1ELb0ELb0EEENS1_19SingleTileSchedulerILb0ELb0ELb1ELi128EEEEEEEEEvNT_6ParamsE,"ax",@progbits
	.sectioninfo	@"SHI_REGISTERS=255"
	.align	128
.text._ZN7cutlass13device_kernelIN5flash19enable_sm80_to_sm89INS1_16FlashAttnFwdSm80INS1_25CollectiveMainloopFwdSm80ILi8ELi2ELb1EN4cute5tupleIJNS5_1CILi128EEENS7_ILi96EEENS7_ILi192EEEEEELi192ENS_10bfloat16_tEfNS_4arch4Sm80ELb0ELb0ELb1ELb0ELb0ELb0ELb1ELb0EEENS1_21CollectiveEpilogueFwdINS6_IJS8_SA_S9_EEENS6_IJNS7_ILi1EEESI_SI_EEESC_SE_Li256ELb0ELb1ELb0ELb0EEENS1_19SingleTileSchedulerILb0ELb0ELb1ELi128EEEEEEEEEvNT_6ParamsE:
        .type           _ZN7cutlass13device_kernelIN5flash19enable_sm80_to_sm89INS1_16FlashAttnFwdSm80INS1_25CollectiveMainloopFwdSm80ILi8ELi2ELb1EN4cute5tupleIJNS5_1CILi128EEENS7_ILi96EEENS7_ILi192EEEEEELi192ENS_10bfloat16_tEfNS_4arch4Sm80ELb0ELb0ELb1ELb0ELb0ELb0ELb1ELb0EEENS1_21CollectiveEpilogueFwdINS6_IJS8_SA_S9_EEENS6_IJNS7_ILi1EEESI_SI_EEESC_SE_Li256ELb0ELb1ELb0ELb0EEENS1_19SingleTileSchedulerILb0ELb0ELb1ELi128EEEEEEEEEvNT_6ParamsE,@function
        .size           _ZN7cutlass13device_kernelIN5flash19enable_sm80_to_sm89INS1_16FlashAttnFwdSm80INS1_25CollectiveMainloopFwdSm80ILi8ELi2ELb1EN4cute5tupleIJNS5_1CILi128EEENS7_ILi96EEENS7_ILi192EEEEEELi192ENS_10bfloat16_tEfNS_4arch4Sm80ELb0ELb0ELb1ELb0ELb0ELb0ELb1ELb0EEENS1_21CollectiveEpilogueFwdINS6_IJS8_SA_S9_EEENS6_IJNS7_ILi1EEESI_SI_EEESC_SE_Li256ELb0ELb1ELb0ELb0EEENS1_19SingleTileSchedulerILb0ELb0ELb1ELi128EEEEEEEEEvNT_6ParamsE,(.L_x_1342 - _ZN7cutlass13device_kernelIN5flash19enable_sm80_to_sm89INS1_16FlashAttnFwdSm80INS1_25CollectiveMainloopFwdSm80ILi8ELi2ELb1EN4cute5tupleIJNS5_1CILi128EEENS7_ILi96EEENS7_ILi192EEEEEELi192ENS_10bfloat16_tEfNS_4arch4Sm80ELb0ELb0ELb1ELb0ELb0ELb0ELb1ELb0EEENS1_21CollectiveEpilogueFwdINS6_IJS8_SA_S9_EEENS6_IJNS7_ILi1EEESI_SI_EEESC_SE_Li256ELb0ELb1ELb0ELb0EEENS1_19SingleTileSchedulerILb0ELb0ELb1ELi128EEEEEEEEEvNT_6ParamsE)
        .other          _ZN7cutlass13device_kernelIN5flash19enable_sm80_to_sm89INS1_16FlashAttnFwdSm80INS1_25CollectiveMainloopFwdSm80ILi8ELi2ELb1EN4cute5tupleIJNS5_1CILi128EEENS7_ILi96EEENS7_ILi192EEEEEELi192ENS_10bfloat16_tEfNS_4arch4Sm80ELb0ELb0ELb1ELb0ELb0ELb0ELb1ELb0EEENS1_21CollectiveEpilogueFwdINS6_IJS8_SA_S9_EEENS6_IJNS7_ILi1EEESI_SI_EEESC_SE_Li256ELb0ELb1ELb0ELb0EEENS1_19SingleTileSchedulerILb0ELb0ELb1ELi128EEEEEEEEEvNT_6ParamsE,@"STO_CUDA_ENTRY STV_DEFAULT"
_ZN7cutlass13device_kernelIN5flash19enable_sm80_to_sm89INS1_16FlashAttnFwdSm80INS1_25CollectiveMainloopFwdSm80ILi8ELi2ELb1EN4cute5tupleIJNS5_1CILi128EEENS7_ILi96EEENS7_ILi192EEEEEELi192ENS_10bfloat16_tEfNS_4arch4Sm80ELb0ELb0ELb1ELb0ELb0ELb0ELb1ELb0EEENS1_21CollectiveEpilogueFwdINS6_IJS8_SA_S9_EEENS6_IJNS7_ILi1EEESI_SI_EEESC_SE_Li256ELb0ELb1ELb0ELb0EEENS1_19SingleTileSchedulerILb0ELb0ELb1ELi128EEEEEEEEEvNT_6ParamsE:
[----:B------:R-:W-:-:S03]  /*0000*/  MOV R1, c[0x0][0x28] ;  /* 0x00000a0000017a02 */ /* 0x000fc60000000f00 */
[----:B------:R-:W1:Y:S01]  /*0010*/  S2R R17, SR_CTAID.Z ;  /* 0x0000000000117919 */ /* 0x000e620000002700 */
[----:B------:R-:W-:Y:S02]  /*0020*/  IADD3 R1, R1, -0x50, RZ ;  /* 0xffffffb001017810 */ /* 0x000fe40007ffe0ff */
[----:B-1----:R-:W-:-:S13]  /*0030*/  ISETP.GE.AND P0, PT, R17, RZ, PT ;  /* 0x000000ff1100720c */ /* 0x002fda0003f06270 */
[----:B------:R-:W-:Y:S05]  /*0040*/  @!P0 EXIT ;  /* 0x000000000000894d */ /* 0x000fea0003800000 */
[----:B------:R-:W-:Y:S01]  /*0050*/  ISETP.NE.U32.AND P4, PT, RZ, c[0x0][0x340], PT ;  /* 0x0000d000ff007a0c */ /* 0x000fe20003f85070 */
[----:B------:R-:W-:Y:S01]  /*0060*/  ULDC.64 UR20, c[0x0][0x118] ;  /* 0x0000460000147ab9 */ /* 0x000fe20000000a00 */
[----:B------:R-:W1:Y:S04]  /*0070*/  S2R R33, SR_TID.X ;  /* 0x0000000000217919 */ /* 0x000e680000002100 */
[----:B------:R-:W2:Y:S01]  /*0080*/  S2R R24, SR_CTAID.Y ;  /* 0x0000000000187919 */ /* 0x000ea20000002600 */
[----:B------:R-:W-:-:S03]  /*0090*/  ISETP.NE.AND.EX P4, PT, RZ, c[0x0][0x344], PT, P4 ;  /* 0x0000d100ff007a0c */ /* 0x000fc60003f85340 */
[----:B------:R-:W3:Y:S01]  /*00a0*/  S2R R8, SR_CTAID.X ;  /* 0x0000000000087919 */ /* 0x000ee20000002500 */
[----:B------:R-:W-:Y:S01]  /*00b0*/  IMAD.MOV.U32 R9, RZ, RZ, c[0x0][0x2c4] ;  /* 0x0000b100ff097624 */ /* 0x000fe200078e00ff */
[----:B------:R-:W-:Y:S02]  /*00c0*/  UMOV UR6, 0x60 ;  /* 0x0000006000067882 */ /* 0x000fe40000000000 */
[----:B------:R-:W-:Y:S01]  /*00d0*/  ULDC.64 UR4, c[0x0][0x1e0] ;  /* 0x0000780000047ab9 */ /* 0x000fe20000000a00 */
[----:B------:R-:W-:Y:S01]  /*00e0*/  SHF.R.S32.HI R18, RZ, 0x1f, R17 ;  /* 0x0000001fff127819 */ /* 0x000fe20000011411 */
[----:B------:R-:W-:Y:S01]  /*00f0*/  IMAD.MOV.U32 R36, RZ, RZ, c[0x0][0x1e0] ;  /* 0x00007800ff247624 */ /* 0x000fe200078e00ff */
[----:B------:R-:W-:-:S03]  /*0100*/  ULDC.64 UR10, c[0x0][0x208] ;  /* 0x00008200000a7ab9 */ /* 0x000fc60000000a00 */
[----:B------:R-:W-:-:S04]  /*0110*/  @P4 IMAD.MOV.U32 R2, RZ, RZ, 0x4 ;  /* 0x00000004ff024424 */ /* 0x000fc800078e00ff */
[----:B------:R-:W-:-:S05]  /*0120*/  @P4 IMAD.WIDE R2, R17, R2, c[0x0][0x340] ;  /* 0x0000d00011024625 */ /* 0x000fca00078e0202 */
[----:B------:R4:W5:Y:S01]  /*0130*/  @P4 LDG.E R16, [R2.64] ;  /* 0x0000001402104981 */ /* 0x000962000c1e1900 */
[----:B-1----:R-:W-:Y:S01]  /*0140*/  SHF.R.S32.HI R32, RZ, 0x1f, R33 ;  /* 0x0000001fff207819 */ /* 0x002fe20000011421 */
[----:B------:R-:W-:Y:S01]  /*0150*/  UIMAD.WIDE.U32 UR18, UR6, UR4, URZ ;  /* 0x00000004061272a5 */ /* 0x000fe2000f8e003f */
[----:B------:R-:W-:Y:S01]  /*0160*/  ISETP.NE.AND P0, PT, R9, 0x1, PT ;  /* 0x000000010900780c */ /* 0x000fe20003f05270 */
[----:B--2---:R-:W-:Y:S01]  /*0170*/  IMAD.WIDE.U32 R6, R24, c[0x0][0x1b8], RZ ;  /* 0x00006e0018067a25 */ /* 0x004fe200078e00ff */
[CC--:B------:R-:W-:Y:S01]  /*0180*/  LEA.HI R31, R32.reuse, R33.reuse, RZ, 0x3 ;  /* 0x00000021201f7211 */ /* 0x0c0fe200078f18ff */
[----:B------:R-:W-:Y:S01]  /*0190*/  ULDC UR4, c[0x0][0x1d0] ;  /* 0x0000740000047ab9 */ /* 0x000fe20000000800 */
[----:B------:R-:W-:Y:S01]  /*01a0*/  SHF.R.S32.HI R27, RZ, 0x1f, R24 ;  /* 0x0000001fff1b7819 */ /* 0x000fe20000011418 */
[----:B------:R-:W-:Y:S01]  /*01b0*/  IMAD.U32 R4, RZ, RZ, UR18 ;  /* 0x00000012ff047e24 */ /* 0x000fe2000f8e00ff */
[----:B------:R-:W-:Y:S01]  /*01c0*/  LOP3.LUT R0, R31, 0xfffffff8, RZ, 0xc0, !PT ;  /* 0xfffffff81f007812 */ /* 0x000fe200078ec0ff */
[----:B------:R-:W-:Y:S01]  /*01d0*/  IMAD.U32 R5, RZ, RZ, UR19 ;  /* 0x00000013ff057e24 */ /* 0x000fe2000f8e00ff */
[----:B------:R-:W-:Y:S01]  /*01e0*/  SHF.R.S32.HI R22, RZ, 0x3, R31 ;  /* 0x00000003ff167819 */ /* 0x000fe2000001141f */
[----:B------:R-:W-:Y:S01]  /*01f0*/  IMAD.MOV.U32 R30, RZ, RZ, R4 ;  /* 0x000000ffff1e7224 */ /* 0x000fe200078e0004 */
[----:B------:R-:W-:Y:S01]  /*0200*/  LEA.HI R12, R32, R33, RZ, 0x4 ;  /* 0x00000021200c7211 */ /* 0x000fe200078f20ff */
[----:B------:R-:W-:Y:S01]  /*0210*/  IMAD.IADD R26, R33, 0x1, -R0 ;  /* 0x00000001211a7824 */ /* 0x000fe200078e0a00 */
[----:B------:R-:W-:Y:S01]  /*0220*/  UIADD3 UR7, UR4, 0x5f, URZ ;  /* 0x0000005f04077890 */ /* 0x000fe2000fffe03f */
[----:B------:R-:W-:Y:S01]  /*0230*/  IMAD R4, R18, c[0x0][0x1c0], RZ ;  /* 0x0000700012047a24 */ /* 0x000fe200078e02ff */
[----:B------:R-:W-:Y:S01]  /*0240*/  SHF.R.S32.HI R11, RZ, 0x4, R12 ;  /* 0x00000004ff0b7819 */ /* 0x000fe2000001140c */
[----:B------:R-:W-:Y:S01]  /*0250*/  IMAD R0, R26, 0x20, R22 ;  /* 0x000000201a007824 */ /* 0x000fe200078e0216 */
[----:B------:R-:W-:Y:S01]  /*0260*/  UIMAD.WIDE UR8, UR7, 0x2aaaaaab, URZ ;  /* 0x2aaaaaab070878a5 */ /* 0x000fe2000f8e023f */
[----:B------:R-:W-:Y:S01]  /*0270*/  IMAD R4, R17, c[0x0][0x1c4], R4 ;  /* 0x0000710011047a24 */ /* 0x000fe200078e0204 */
[----:B------:R-:W-:Y:S01]  /*0280*/  UIMAD UR5, UR6, UR5, URZ ;  /* 0x00000005060572a4 */ /* 0x000fe2000f8e023f */
[C---:B---3--:R-:W-:Y:S01]  /*0290*/  IMAD R13, R8.reuse, 0x80, R0 ;  /* 0x00000080080d7824 */ /* 0x048fe200078e0200 */
[----:B------:R-:W-:Y:S01]  /*02a0*/  UIMAD.WIDE.U32 UR14, UR6, UR10, URZ ;  /* 0x0000000a060e72a5 */ /* 0x000fe2000f8e003f */
[----:B------:R-:W-:Y:S01]  /*02b0*/  IMAD R10, R8, 0x80, R22 ;  /* 0x00000080080a7824 */ /* 0x000fe200078e0216 */
[----:B------:R-:W-:Y:S01]  /*02c0*/  UIADD3 UR5, UR19, UR5, URZ ;  /* 0x0000000513057290 */ /* 0x000fe2000fffe03f */
[----:B----4-:R-:W-:Y:S01]  /*02d0*/  IMAD R2, R27, c[0x0][0x1b8], RZ ;  /* 0x00006e001b027a24 */ /* 0x010fe200078e02ff */
[----:B------:R-:W-:Y:S01]  /*02e0*/  STL [R1+0x40], R13 ;  /* 0x0000400d01007387 */ /* 0x000fe20000100800 */
[----:B------:R-:W-:Y:S01]  /*02f0*/  @P0 IMAD.HI.U32 R5, R13, c[0x0][0x2c8], RZ ;  /* 0x0000b2000d050a27 */ /* 0x000fe200078e00ff */
[----:B------:R-:W-:-:S02]  /*0300*/  UMOV UR7, UR9 ;  /* 0x0000000900077c82 */ /* 0x000fc40008000000 */
[----:B------:R1:W-:Y:S01]  /*0310*/  STL [R1+0x44], R10 ;  /* 0x0000440a01007387 */ /* 0x0003e20000100800 */
[----:B------:R-:W-:Y:S01]  /*0320*/  IMAD R2, R24, c[0x0][0x1bc], R2 ;  /* 0x00006f0018027a24 */ /* 0x000fe200078e0202 */
[----:B------:R-:W-:Y:S01]  /*0330*/  USHF.R.U32.HI UR16, URZ, 0x1f, UR7 ;  /* 0x0000001f3f107899 */ /* 0x000fe20008011607 */
[----:B------:R-:W-:Y:S01]  /*0340*/  IMAD.MOV.U32 R0, RZ, RZ, R13 ;  /* 0x000000ffff007224 */ /* 0x000fe200078e000d */
[----:B------:R-:W-:Y:S01]  /*0350*/  @P0 SHF.R.U32.HI R0, RZ, c[0x0][0x2cc], R5 ;  /* 0x0000b300ff000a19 */ /* 0x000fe20000011605 */
[----:B------:R-:W-:Y:S01]  /*0360*/  IMAD.IADD R3, R7, 0x1, R2 ;  /* 0x0000000107037824 */ /* 0x000fe200078e0202 */
[C---:B------:R-:W-:Y:S01]  /*0370*/  IADD3 R7, R10.reuse, 0x20, RZ ;  /* 0x000000200a077810 */ /* 0x040fe20007ffe0ff */
[----:B------:R-:W-:Y:S01]  /*0380*/  IMAD.MOV.U32 R2, RZ, RZ, R6 ;  /* 0x000000ffff027224 */ /* 0x000fe200078e0006 */
[----:B------:R-:W-:Y:S01]  /*0390*/  SHF.R.S32.HI R5, RZ, 0x1f, R0 ;  /* 0x0000001fff057819 */ /* 0x000fe20000011400 */
[----:B------:R-:W-:Y:S01]  /*03a0*/  IMAD R8, R9, c[0x0][0x168], RZ ;  /* 0x00005a0009087a24 */ /* 0x000fe200078e02ff */
[----:B------:R-:W-:Y:S01]  /*03b0*/  IADD3 R6, R10, 0x40, RZ ;  /* 0x000000400a067810 */ /* 0x000fe20007ffe0ff */
[----:B------:R-:W-:Y:S01]  /*03c0*/  IMAD.WIDE.U32 R2, R17, c[0x0][0x1c0], R2 ;  /* 0x0000700011027a25 */ /* 0x000fe200078e0002 */
[----:B------:R-:W-:-:S02]  /*03d0*/  ULEA.HI.SX32 UR16, UR7, UR16, 0x1c ;  /* 0x0000001007107291 */ /* 0x000fc4000f8fe23f */
[-C--:B------:R-:W-:Y:S01]  /*03e0*/  ISETP.GE.AND P1, PT, R6, R8.reuse, PT ;  /* 0x000000080600720c */ /* 0x080fe20003f26270 */
[----:B------:R-:W-:Y:S01]  /*03f0*/  IMAD.IADD R3, R3, 0x1, R4 ;  /* 0x0000000103037824 */ /* 0x000fe200078e0204 */
[-C--:B------:R-:W-:Y:S01]  /*0400*/  ISETP.GE.AND P5, PT, R7, R8.reuse, PT ;  /* 0x000000080700720c */ /* 0x080fe20003fa6270 */
[----:B------:R-:W-:Y:S01]  /*0410*/  IMAD.SHL.U32 R4, R22, 0x40, RZ ;  /* 0x0000004016047824 */ /* 0x000fe200078e00ff */
[C---:B------:R-:W-:Y:S01]  /*0420*/  IADD3 R7, R10.reuse, 0x60, RZ ;  /* 0x000000600a077810 */ /* 0x040fe20007ffe0ff */
[----:B------:R-:W-:Y:S01]  /*0430*/  IMAD R5, R5, c[0x0][0x1b0], RZ ;  /* 0x00006c0005057a24 */ /* 0x000fe200078e02ff */
[-C--:B------:R-:W-:Y:S01]  /*0440*/  ISETP.GE.AND P0, PT, R10, R8.reuse, PT ;  /* 0x000000080a00720c */ /* 0x080fe20003f06270 */
[----:B------:R-:W-:Y:S01]  /*0450*/  IMAD.SHL.U32 R42, R26, 0x8, RZ ;  /* 0x000000081a2a7824 */ /* 0x000fe200078e00ff */
[----:B------:R-:W-:Y:S01]  /*0460*/  LOP3.LUT R4, R4, 0x1c0, RZ, 0xc0, !PT ;  /* 0x000001c004047812 */ /* 0x000fe200078ec0ff */
[----:B------:R-:W-:Y:S01]  /*0470*/  IMAD.WIDE.U32 R2, R0, c[0x0][0x1b0], R2 ;  /* 0x00006c0000027a25 */ /* 0x000fe200078e0002 */
[----:B------:R-:W-:Y:S01]  /*0480*/  ISETP.GE.AND P2, PT, R7, R8, PT ;  /* 0x000000080700720c */ /* 0x000fe20003f46270 */
[----:B------:R-:W-:Y:S01]  /*0490*/  UIMAD UR7, UR16, -0x60, UR6 ;  /* 0xffffffa0100778a4 */ /* 0x000fe2000f8e0206 */
[----:B------:R-:W-:Y:S01]  /*04a0*/  LOP3.LUT R6, R4, 0x38, R42, 0xf8, !PT ;  /* 0x0000003804067812 */ /* 0x000fe200078ef82a */
[----:B------:R-:W-:Y:S01]  /*04b0*/  IMAD R5, R0, c[0x0][0x1b4], R5 ;  /* 0x00006d0000057a24 */ /* 0x000fe200078e0205 */
[----:B------:R-:W-:Y:S01]  /*04c0*/  SHF.R.U32.HI R4, RZ, 0x3, R4 ;  /* 0x00000003ff047819 */ /* 0x000fe20000011604 */
[----:B------:R-:W-:Y:S01]  /*04d0*/  IMAD.MOV R0, RZ, RZ, -R0 ;  /* 0x000000ffff007224 */ /* 0x000fe200078e0a00 */
[----:B------:R-:W-:Y:S01]  /*04e0*/  SHF.R.S32.HI R43, RZ, 0x1f, R42 ;  /* 0x0000001fff2b7819 */ /* 0x000fe2000001142a */
[----:B------:R-:W-:Y:S01]  /*04f0*/  IMAD.IADD R3, R3, 0x1, R5 ;  /* 0x0000000103037824 */ /* 0x000fe200078e0205 */
[----:B-1----:R-:W-:Y:S01]  /*0500*/  LOP3.LUT R10, R6, R4, RZ, 0x3c, !PT ;  /* 0x00000004060a7212 */ /* 0x002fe200078e3cff */
[----:B------:R-:W-:Y:S01]  /*0510*/  IMAD R0, R0, c[0x0][0x2c4], R13 ;  /* 0x0000b10000007a24 */ /* 0x000fe200078e020d */
[----:B------:R-:W-:Y:S01]  /*0520*/  LEA.HI R6, R32, R33, RZ, 0x6 ;  /* 0x0000002120067211 */ /* 0x000fe200078f30ff */
[----:B------:R-:W-:Y:S01]  /*0530*/  STL.64 [R1+0x10], R42 ;  /* 0x0000102a01007387 */ /* 0x000fe20000100a00 */
[----:B------:R-:W-:Y:S01]  /*0540*/  LEA.HI R5, R12, R11, RZ, 0x1 ;  /* 0x0000000b0c057211 */ /* 0x000fe200078f08ff */
[----:B------:R-:W-:Y:S01]  /*0550*/  IMAD.WIDE.U32 R2, R0, c[0x0][0x1a8], R2 ;  /* 0x00006a0000027a25 */ /* 0x000fe200078e0002 */
[----:B------:R-:W-:Y:S01]  /*0560*/  SHF.R.S32.HI R4, RZ, 0x1f, R0 ;  /* 0x0000001fff047819 */ /* 0x000fe20000011400 */
[----:B------:R-:W-:Y:S01]  /*0570*/  UIADD3 UR9, UR16, -0x1, URZ ;  /* 0xffffffff10097890 */ /* 0x000fe2000fffe03f */
[----:B------:R-:W-:Y:S01]  /*0580*/  LOP3.LUT R8, R5, 0xfffffffe, RZ, 0xc0, !PT ;  /* 0xfffffffe05087812 */ /* 0x000fe200078ec0ff */
[----:B------:R-:W-:Y:S01]  /*0590*/  IMAD.SHL.U32 R9, R6, 0x8, RZ ;  /* 0x0000000806097824 */ /* 0x000fe200078e00ff */
[----:B------:R-:W-:Y:S01]  /*05a0*/  LEA R14, P3, R2, c[0x0][0x160], 0x1 ;  /* 0x00005800020e7a11 */ /* 0x000fe200078608ff */
[----:B------:R-:W-:Y:S01]  /*05b0*/  IMAD R6, R4, c[0x0][0x1a8], RZ ;  /* 0x00006a0004067a24 */ /* 0x000fe200078e02ff */
[----:B------:R-:W-:Y:S01]  /*05c0*/  SHF.R.S32.HI R13, RZ, 0x1f, R22 ;  /* 0x0000001fff0d7819 */ /* 0x000fe20000011416 */
[----:B------:R-:W-:Y:S01]  /*05d0*/  IMAD.IADD R29, R11, 0x1, -R8 ;  /* 0x000000010b1d7824 */ /* 0x000fe200078e0a08 */
[----:B------:R-:W-:Y:S01]  /*05e0*/  LOP3.LUT R19, R10, 0xfffffe00, R9, 0xf8, !PT ;  /* 0xfffffe000a137812 */ /* 0x000fe200078ef809 */
[----:B------:R-:W-:Y:S01]  /*05f0*/  IMAD R6, R0, c[0x0][0x1ac], R6 ;  /* 0x00006b0000067a24 */ /* 0x000fe200078e0206 */
[----:B------:R-:W-:Y:S01]  /*0600*/  LOP3.LUT R10, R12, 0xfffffff0, RZ, 0xc0, !PT ;  /* 0xfffffff00c0a7812 */ /* 0x000fe200078ec0ff */
[----:B------:R-:W1:Y:S01]  /*0610*/  SHFL.IDX PT, R8, R14, RZ, 0x181f ;  /* 0x00181fff0e087589 */ /* 0x000e6200000e0000 */
[----:B------:R-:W-:Y:S01]  /*0620*/  IMAD R7, R13, c[0x0][0x1e0], RZ ;  /* 0x000078000d077a24 */ /* 0x000fe200078e02ff */
[C---:B------:R-:W-:Y:S01]  /*0630*/  IADD3 R41, R42.reuse, 0x40, RZ ;  /* 0x000000402a297810 */ /* 0x040fe20007ffe0ff */
[----:B------:R-:W-:Y:S01]  /*0640*/  IMAD.IADD R0, R3, 0x1, R6 ;  /* 0x0000000103007824 */ /* 0x000fe200078e0206 */
[C---:B------:R-:W-:Y:S01]  /*0650*/  IADD3 R40, R42.reuse, 0x80, RZ ;  /* 0x000000802a287810 */ /* 0x040fe20007ffe0ff */
[----:B------:R-:W-:Y:S01]  /*0660*/  IMAD.IADD R10, R33, 0x1, -R10 ;  /* 0x00000001210a7824 */ /* 0x000fe200078e0a0a */
[----:B------:R-:W-:Y:S01]  /*0670*/  ISETP.GE.AND P6, PT, R42, c[0x0][0x198], PT ;  /* 0x000066002a007a0c */ /* 0x000fe20003fc6270 */
[----:B------:R-:W-:Y:S01]  /*0680*/  IMAD R7, R22, c[0x0][0x1e4], R7 ;  /* 0x0000790016077a24 */ /* 0x000fe200078e0207 */
[----:B------:R-:W-:Y:S01]  /*0690*/  LEA.HI.X R15, R2, c[0x0][0x164], R0, 0x1, P3 ;  /* 0x00005900020f7a11 */ /* 0x000fe200018f0c00 */
[----:B------:R-:W-:Y:S01]  /*06a0*/  IMAD.WIDE.U32 R4, R22, c[0x0][0x1e0], R42 ;  /* 0x0000780016047a25 */ /* 0x000fe200078e002a */
[----:B------:R-:W-:Y:S01]  /*06b0*/  SHF.R.S32.HI R2, RZ, 0x1f, R10 ;  /* 0x0000001fff027819 */ /* 0x000fe2000001140a */
[----:B------:R-:W-:Y:S01]  /*06c0*/  STL [R1+0x24], R19 ;  /* 0x0000241301007387 */ /* 0x000fe20000100800 */
[----:B------:R-:W-:Y:S01]  /*06d0*/  USHF.R.S32.HI UR12, URZ, 0x1f, UR9 ;  /* 0x0000001f3f0c7899 */ /* 0x000fe20008011409 */
[----:B------:R-:W-:Y:S01]  /*06e0*/  IMAD R3, R27, c[0x0][0x1e8], RZ ;  /* 0x00007a001b037a24 */ /* 0x000fe200078e02ff */
[----:B------:R-:W-:Y:S01]  /*06f0*/  LEA.HI R28, R2, R10, RZ, 0x3 ;  /* 0x0000000a021c7211 */ /* 0x000fe200078f18ff */
[----:B------:R-:W2:Y:S01]  /*0700*/  SHFL.IDX PT, R9, R15, RZ, 0x181f ;  /* 0x00181fff0f097589 */ /* 0x000ea200000e0000 */
[----:B------:R-:W-:Y:S01]  /*0710*/  IMAD R0, R13, c[0x0][0x208], RZ ;  /* 0x000082000d007a24 */ /* 0x000fe200078e02ff */
[----:B------:R-:W-:Y:S01]  /*0720*/  UIMAD UR8, UR5, UR9, URZ ;  /* 0x00000009050872a4 */ /* 0x000fe2000f8e023f */
[----:B------:R-:W-:Y:S01]  /*0730*/  IMAD.IADD R5, R5, 0x1, R7 ;  /* 0x0000000105057824 */ /* 0x000fe200078e0207 */
[----:B------:R-:W-:Y:S01]  /*0740*/  LOP3.LUT R12, R28, 0xfffffff8, RZ, 0xc0, !PT ;  /* 0xfffffff81c0c7812 */ /* 0x000fe200078ec0ff */
[----:B------:R-:W-:Y:S01]  /*0750*/  IMAD R13, R24, c[0x0][0x1ec], R3 ;  /* 0x00007b00180d7a24 */ /* 0x000fe200078e0203 */
[----:B------:R-:W-:Y:S01]  /*0760*/  UIMAD UR8, UR12, UR18, UR8 ;  /* 0x000000120c0872a4 */ /* 0x000fe2000f8e0208 */
[C---:B------:R-:W-:Y:S01]  /*0770*/  IMAD R0, R22.reuse, c[0x0][0x20c], R0 ;  /* 0x0000830016007a24 */ /* 0x040fe200078e0200 */
[----:B------:R-:W-:Y:S01]  /*0780*/  UIMAD UR6, UR6, UR11, URZ ;  /* 0x0000000b060672a4 */ /* 0x000fe2000f8e023f */
[----:B------:R-:W-:Y:S01]  /*0790*/  IMAD.WIDE.U32 R2, R22, c[0x0][0x208], R42 ;  /* 0x0000820016027a25 */ /* 0x000fe200078e002a */
[----:B------:R-:W-:Y:S01]  /*07a0*/  STL [R1+0x20], R41 ;  /* 0x0000202901007387 */ /* 0x000fe20000100800 */
[----:B------:R-:W-:-:S02]  /*07b0*/  UISETP.GE.AND UP1, UPT, UR4, 0x61, UPT ;  /* 0x000000610400788c */ /* 0x000fc4000bf26270 */
[C---:B------:R-:W-:Y:S01]  /*07c0*/  IMAD.WIDE.U32 R6, R24.reuse, c[0x0][0x1e8], R4 ;  /* 0x00007a0018067a25 */ /* 0x040fe200078e0004 */
[----:B------:R-:W-:Y:S01]  /*07d0*/  UIADD3 UR6, UR15, UR6, URZ ;  /* 0x000000060f067290 */ /* 0x000fe2000fffe03f */
[----:B------:R-:W-:Y:S02]  /*07e0*/  STL [R1+0x8], R40 ;  /* 0x0000082801007387 */ /* 0x000fe40000100800 */
[----:B------:R-:W-:Y:S02]  /*07f0*/  IMAD R27, R27, c[0x0][0x210], RZ ;  /* 0x000084001b1b7a24 */ /* 0x000fe400078e02ff */
[----:B------:R-:W-:Y:S01]  /*0800*/  IMAD.IADD R5, R3, 0x1, R0 ;  /* 0x0000000103057824 */ /* 0x000fe200078e0200 */
[----:B------:R-:W-:Y:S01]  /*0810*/  @!P0 SHF.R.S32.HI R0, RZ, 0x1f, R40 ;  /* 0x0000001fff008819 */ /* 0x000fe20000011428 */
[----:B------:R-:W-:Y:S02]  /*0820*/  IMAD.MOV.U32 R4, RZ, RZ, R2 ;  /* 0x000000ffff047224 */ /* 0x000fe400078e0002 */
[----:B------:R-:W-:Y:S01]  /*0830*/  IMAD R27, R24, c[0x0][0x214], R27 ;  /* 0x00008500181b7a24 */ /* 0x000fe200078e021b */
[----:B------:R-:W-:Y:S01]  /*0840*/  @!P0 LEA.HI R0, R0, R40, RZ, 0x3 ;  /* 0x0000002800008211 */ /* 0x000fe200078f18ff */
[----:B------:R-:W-:-:S02]  /*0850*/  IMAD.U32 R11, RZ, RZ, UR7 ;  /* 0x00000007ff0b7e24 */ /* 0x000fc4000f8e00ff */
[----:B------:R-:W-:Y:S01]  /*0860*/  IMAD.WIDE.U32 R24, R24, c[0x0][0x210], R4 ;  /* 0x0000840018187a25 */ /* 0x000fe200078e0004 */
[----:B------:R-:W-:Y:S01]  /*0870*/  @!P0 SHF.R.S32.HI R4, RZ, 0x1f, R41 ;  /* 0x0000001fff048819 */ /* 0x000fe20000011429 */
[----:B------:R-:W-:Y:S01]  /*0880*/  SHFL.IDX PT, R5, R15, 0x2, 0x181f ;  /* 0x00581f000f057f89 */ /* 0x000fe200000e0000 */
[----:B------:R-:W-:Y:S01]  /*0890*/  IADD3 R22, R11, c[0x0][0x1d0], -R22 ;  /* 0x000074000b167a10 */ /* 0x000fe20007ffe816 */
[----:B------:R-:W-:Y:S01]  /*08a0*/  IMAD.IADD R23, R10, 0x1, -R12 ;  /* 0x000000010a177824 */ /* 0x000fe200078e0a0c */
[----:B-1----:R-:W-:Y:S01]  /*08b0*/  @!P0 LEA R10, P3, R42, R8, 0x1 ;  /* 0x000000082a0a8211 */ /* 0x002fe200078608ff */
[----:B------:R-:W-:Y:S01]  /*08c0*/  IMAD.IADD R21, R7, 0x1, R13 ;  /* 0x0000000107157824 */ /* 0x000fe200078e020d */
[----:B------:R-:W-:Y:S01]  /*08d0*/  @!P0 LEA.HI R4, R4, R41, RZ, 0x3 ;  /* 0x0000002904048211 */ /* 0x000fe200078f18ff */
[----:B------:R-:W-:Y:S01]  /*08e0*/  IMAD.SHL.U32 R243, R19, 0x2, RZ ;  /* 0x0000000213f37824 */ /* 0x000fe200078e00ff */
[----:B--2---:R-:W-:Y:S01]  /*08f0*/  @!P0 LEA.HI.X R11, R42, R9, R43, 0x1, P3 ;  /* 0x000000092a0b8211 */ /* 0x004fe200018f0c2b */
[----:B------:R-:W-:Y:S01]  /*0900*/  BAR.SYNC.DEFER_BLOCKING 0x0 ;  /* 0x0000000000007b1d */ /* 0x000fe20000010000 */
[----:B------:R-:W-:Y:S01]  /*0910*/  ISETP.GE.AND P3, PT, R40, c[0x0][0x198], PT ;  /* 0x0000660028007a0c */ /* 0x000fe20003f66270 */
[----:B------:R-:W-:Y:S01]  /*0920*/  IMAD.MOV.U32 R20, RZ, RZ, R6 ;  /* 0x000000ffff147224 */ /* 0x000fe200078e0006 */
[----:B------:R-:W-:Y:S01]  /*0930*/  @!P0 LOP3.LUT R4, R4, 0xfffffff8, RZ, 0xc0, !PT ;  /* 0xfffffff804048812 */ /* 0x000fe200078ec0ff */
[----:B------:R-:W-:Y:S01]  /*0940*/  IMAD.MOV.U32 R37, RZ, RZ, c[0x0][0x1e4] ;  /* 0x00007900ff257624 */ /* 0x000fe200078e00ff */
[----:B------:R-:W-:Y:S01]  /*0950*/  @!P0 LOP3.LUT R0, R0, 0xfffffff8, RZ, 0xc0, !PT ;  /* 0xfffffff800008812 */ /* 0x000fe200078ec0ff */
[----:B------:R-:W-:Y:S01]  /*0960*/  SHFL.IDX PT, R6, R14, 0x1, 0x181f ;  /* 0x00381f000e067f89 */ /* 0x000fe200000e0000 */
[----:B------:R-:W-:-:S02]  /*0970*/  IMAD.MOV.U32 R237, RZ, RZ, 0x20 ;  /* 0x00000020ffed7424 */ /* 0x000fc400078e00ff */
[--C-:B------:R-:W-:Y:S01]  /*0980*/  @!P0 IMAD.WIDE R12, R4, 0x2, R8.reuse ;  /* 0x00000002040c8825 */ /* 0x100fe200078e0208 */
[----:B------:R-:W1:Y:S03]  /*0990*/  SHFL.IDX PT, R7, R15, 0x1, 0x181f ;  /* 0x00381f000f077f89 */ /* 0x000e6600000e0000 */
[----:B------:R-:W-:Y:S01]  /*09a0*/  @!P0 IMAD.WIDE R8, R0, 0x2, R8 ;  /* 0x0000000200088825 */ /* 0x000fe200078e0208 */
[----:B------:R-:W2:Y:S01]  /*09b0*/  SHFL.IDX PT, R4, R14, 0x2, 0x181f ;  /* 0x00581f000e047f89 */ /* 0x000ea200000e0000 */
[----:B------:R-:W-:-:S04]  /*09c0*/  @!P1 SHF.R.S32.HI R0, RZ, 0x1f, R40 ;  /* 0x0000001fff009819 */ /* 0x000fc80000011428 */
[----:B------:R-:W-:Y:S01]  /*09d0*/  @!P1 LEA.HI R0, R0, R40, RZ, 0x3 ;  /* 0x0000002800009211 */ /* 0x000fe200078f18ff */
[----:B------:R3:W-:Y:S02]  /*09e0*/  @!P0 LDGSTS.E.BYPASS.LTC128B.128 [R243+0x100], [R10.64], !P6 ;  /* 0x001000000af38fae */ /* 0x0007e4000f101d54 */
[----:B---3--:R-:W-:-:S04]  /*09f0*/  @!P5 SHF.R.S32.HI R10, RZ, 0x1f, R41 ;  /* 0x0000001fff0ad819 */ /* 0x008fc80000011429 */
[----:B------:R-:W-:Y:S02]  /*0a00*/  @!P5 LEA.HI R10, R10, R41, RZ, 0x3 ;  /* 0x000000290a0ad211 */ /* 0x000fe400078f18ff */
[--C-:B-----5:R-:W-:Y:S01]  /*0a10*/  @P4 SHF.R.S32.HI R3, RZ, 0x1f, R16.reuse ;  /* 0x0000001fff034819 */ /* 0x120fe20000011410 */
[----:B------:R-:W-:Y:S01]  /*0a20*/  @P4 IMAD.MOV.U32 R2, RZ, RZ, R16 ;  /* 0x000000ffff024224 */ /* 0x000fe200078e0010 */
[----:B------:R-:W-:Y:S01]  /*0a30*/  @!P5 LOP3.LUT R16, R10, 0xfffffff8, RZ, 0xc0, !PT ;  /* 0xfffffff80a10d812 */ /* 0x000fe200078ec0ff */
[----:B------:R-:W-:Y:S02]  /*0a40*/  @!P4 IMAD.MOV.U32 R2, RZ, RZ, R17 ;  /* 0x000000ffff02c224 */ /* 0x000fe400078e0011 */
[----:B------:R-:W-:Y:S01]  /*0a50*/  @!P4 IMAD.MOV.U32 R3, RZ, RZ, R18 ;  /* 0x000000ffff03c224 */ /* 0x000fe200078e0012 */
[----:B------:R-:W-:Y:S01]  /*0a60*/  ISETP.GE.AND P4, PT, R41, c[0x0][0x198], PT ;  /* 0x0000660029007a0c */ /* 0x000fe20003f86270 */
[----:B-1----:R-:W-:Y:S01]  /*0a70*/  @!P5 IMAD.WIDE R16, R16, 0x2, R6 ;  /* 0x000000021010d825 */ /* 0x002fe200078e0206 */
[----:B------:R-:W-:-:S03]  /*0a80*/  @!P1 LOP3.LUT R18, R0, 0xfffffff8, RZ, 0xc0, !PT ;  /* 0xfffffff800129812 */ /* 0x000fc600078ec0ff */
[----:B------:R-:W-:Y:S02]  /*0a90*/  IMAD R0, R3, c[0x0][0x1f0], RZ ;  /* 0x00007c0003007a24 */ /* 0x000fe400078e02ff */
[----:B--2---:R-:W-:-:S04]  /*0aa0*/  @!P1 IMAD.WIDE R18, R18, 0x2, R4 ;  /* 0x0000000212129825 */ /* 0x004fc800078e0204 */
[C---:B------:R-:W-:Y:S02]  /*0ab0*/  IMAD R0, R2.reuse, c[0x0][0x1f4], R0 ;  /* 0x00007d0002007a24 */ /* 0x040fe400078e0200 */
[----:B------:R1:W-:Y:S01]  /*0ac0*/  @!P0 LDGSTS.E.BYPASS.LTC128B.128 [R243+0x4100], [R12.64], !P4 ;  /* 0x041000000cf38fae */ /* 0x0003e2000e101d54 */
[----:B------:R-:W-:-:S03]  /*0ad0*/  IMAD.WIDE.U32 R20, R2, c[0x0][0x1f0], R20 ;  /* 0x00007c0002147a25 */ /* 0x000fc600078e0014 */
[----:B------:R2:W-:Y:S01]  /*0ae0*/  @!P0 LDGSTS.E.BYPASS.LTC128B.128 [R243+0x8100], [R8.64], !P3 ;  /* 0x0810000008f38fae */ /* 0x0005e2000d901d54 */
[C---:B------:R-:W-:Y:S01]  /*0af0*/  @!P5 LEA R10, P0, R42.reuse, R6, 0x1 ;  /* 0x000000062a0ad211 */ /* 0x040fe200078008ff */
[----:B------:R-:W-:Y:S02]  /*0b00*/  IMAD.IADD R39, R21, 0x1, R0 ;  /* 0x0000000115277824 */ /* 0x000fe400078e0200 */
[----:B------:R-:W-:Y:S01]  /*0b10*/  IMAD.MOV.U32 R38, RZ, RZ, R20 ;  /* 0x000000ffff267224 */ /* 0x000fe200078e0014 */
[----:B------:R-:W-:Y:S01]  /*0b20*/  @!P5 LEA.HI.X R11, R42, R7, R43, 0x1, P0 ;  /* 0x000000072a0bd211 */ /* 0x000fe200000f0c2b */
[----:B------:R-:W-:Y:S01]  /*0b30*/  IMAD R3, R3, c[0x0][0x218], RZ ;  /* 0x0000860003037a24 */ /* 0x000fe200078e02ff */
[----:B------:R-:W-:Y:S04]  /*0b40*/  STL.64 [R1+0x38], R20 ;  /* 0x0000381401007387 */ /* 0x000fe80000100a00 */
[----:B------:R3:W-:Y:S04]  /*0b50*/  @!P5 LDGSTS.E.BYPASS.LTC128B.128 [R243+0x1100], [R10.64], !P6 ;  /* 0x011000000af3dfae */ /* 0x0007e8000f101d54 */
[----:B------:R4:W-:Y:S04]  /*0b60*/  @!P5 LDGSTS.E.BYPASS.LTC128B.128 [R243+0x5100], [R16.64], !P4 ;  /* 0x0510000010f3dfae */ /* 0x0009e8000e101d54 */
[----:B------:R-:W-:Y:S01]  /*0b70*/  STL.64 [R1+0x18], R38 ;  /* 0x0000182601007387 */ /* 0x000fe20000100a00 */
[----:B--2---:R-:W-:-:S02]  /*0b80*/  @!P5 SHF.R.S32.HI R9, RZ, 0x1f, R40 ;  /* 0x0000001fff09d819 */ /* 0x004fc40000011428 */
[----:B------:R-:W-:Y:S02]  /*0b90*/  @!P1 SHF.R.S32.HI R8, RZ, 0x1f, R41 ;  /* 0x0000001fff089819 */ /* 0x000fe40000011429 */
[----:B------:R-:W-:Y:S02]  /*0ba0*/  @!P5 LEA.HI R9, R9, R40, RZ, 0x3 ;  /* 0x000000280909d211 */ /* 0x000fe400078f18ff */
[----:B-1----:R-:W-:Y:S02]  /*0bb0*/  @!P1 LEA.HI R12, R8, R41, RZ, 0x3 ;  /* 0x00000029080c9211 */ /* 0x002fe400078f18ff */
[----:B------:R1:W2:Y:S02]  /*0bc0*/  SHFL.IDX PT, R8, R14, 0x3, 0x181f ;  /* 0x00781f000e087f89 */ /* 0x0002a400000e0000 */
[----:B------:R-:W-:-:S05]  /*0bd0*/  @!P1 LOP3.LUT R12, R12, 0xfffffff8, RZ, 0xc0, !PT ;  /* 0xfffffff80c0c9812 */ /* 0x000fca00078ec0ff */
[----:B------:R-:W-:-:S04]  /*0be0*/  @!P1 IMAD.WIDE R12, R12, 0x2, R4 ;  /* 0x000000020c0c9825 */ /* 0x000fc800078e0204 */
[----:B----4-:R-:W-:Y:S01]  /*0bf0*/  IMAD.WIDE.U32 R16, R36, 0x40, RZ ;  /* 0x0000004024107825 */ /* 0x010fe200078e00ff */
[----:B-1----:R-:W-:Y:S02]  /*0c00*/  @!P5 LOP3.LUT R14, R9, 0xfffffff8, RZ, 0xc0, !PT ;  /* 0xfffffff8090ed812 */ /* 0x002fe400078ec0ff */
[----:B------:R1:W4:Y:S03]  /*0c10*/  SHFL.IDX PT, R9, R15, 0x3, 0x181f ;  /* 0x00781f000f097f89 */ /* 0x00032600000e0000 */
[----:B-1----:R-:W-:Y:S01]  /*0c20*/  @!P5 IMAD.WIDE R14, R14, 0x2, R6 ;  /* 0x000000020e0ed825 */ /* 0x002fe200078e0206 */
[----:B------:R-:W-:-:S04]  /*0c30*/  @!P1 LEA R6, P0, R42, R4, 0x1 ;  /* 0x000000042a069211 */ /* 0x000fc800078008ff */
[C-C-:B------:R-:W-:Y:S01]  /*0c40*/  @!P1 LEA.HI.X R7, R42.reuse, R5, R43.reuse, 0x1, P0 ;  /* 0x000000052a079211 */ /* 0x140fe200000f0c2b */
[----:B------:R1:W-:Y:S01]  /*0c50*/  @!P5 LDGSTS.E.BYPASS.LTC128B.128 [R243+0x9100], [R14.64], !P3 ;  /* 0x091000000ef3dfae */ /* 0x0003e2000d901d54 */
[----:B--2---:R-:W-:Y:S02]  /*0c60*/  @!P2 LEA R4, P0, R42, R8, 0x1 ;  /* 0x000000082a04a211 */ /* 0x004fe400078008ff */
[----:B------:R-:W-:Y:S01]  /*0c70*/  ISETP.GE.AND P5, PT, R22, 0x21, PT ;  /* 0x000000211600780c */ /* 0x000fe20003fa6270 */
[----:B------:R2:W-:Y:S01]  /*0c80*/  @!P1 LDGSTS.E.BYPASS.LTC128B.128 [R243+0x2100], [R6.64], !P6 ;  /* 0x0210000006f39fae */ /* 0x0005e2000f101d54 */
[----:B----4-:R-:W-:-:S03]  /*0c90*/  @!P2 LEA.HI.X R5, R42, R9, R43, 0x1, P0 ;  /* 0x000000092a05a211 */ /* 0x010fc600000f0c2b */
[----:B------:R4:W-:Y:S04]  /*0ca0*/  @!P1 LDGSTS.E.BYPASS.LTC128B.128 [R243+0x6100], [R12.64], !P4 ;  /* 0x061000000cf39fae */ /* 0x0009e8000e101d54 */
[----:B------:R5:W-:Y:S01]  /*0cb0*/  @!P1 LDGSTS.E.BYPASS.LTC128B.128 [R243+0xa100], [R18.64], !P3 ;  /* 0x0a10000012f39fae */ /* 0x000be2000d901d54 */
[----:B------:R-:W-:-:S03]  /*0cc0*/  ISETP.GE.AND P1, PT, R22, 0x41, PT ;  /* 0x000000411600780c */ /* 0x000fc60003f26270 */
[----:B------:R1:W-:Y:S01]  /*0cd0*/  @!P2 LDGSTS.E.BYPASS.LTC128B.128 [R243+0x3100], [R4.64], !P6 ;  /* 0x0310000004f3afae */ /* 0x0003e2000f101d54 */
[----:B------:R-:W-:Y:S02]  /*0ce0*/  ISETP.GE.AND P6, PT, R22, 0x1, PT ;  /* 0x000000011600780c */ /* 0x000fe40003fc6270 */
[----:B--2---:R-:W-:Y:S02]  /*0cf0*/  @!P2 SHF.R.S32.HI R7, RZ, 0x1f, R41 ;  /* 0x0000001fff07a819 */ /* 0x004fe40000011429 */
[----:B------:R-:W-:Y:S01]  /*0d00*/  @!P2 SHF.R.S32.HI R6, RZ, 0x1f, R40 ;  /* 0x0000001fff06a819 */ /* 0x000fe20000011428 */
[----:B----4-:R-:W-:-:S03]  /*0d10*/  IMAD.IADD R13, R25, 0x1, R27 ;  /* 0x00000001190d7824 */ /* 0x010fc600078e021b */
[----:B------:R-:W-:Y:S01]  /*0d20*/  @!P2 LEA.HI R6, R6, R40, RZ, 0x3 ;  /* 0x000000280606a211 */ /* 0x000fe200078f18ff */
[----:B------:R-:W-:-:S03]  /*0d30*/  IMAD.MOV.U32 R12, RZ, RZ, R24 ;  /* 0x000000ffff0c7224 */ /* 0x000fc600078e0018 */
[----:B------:R-:W-:Y:S01]  /*0d40*/  @!P2 LOP3.LUT R6, R6, 0xfffffff8, RZ, 0xc0, !PT ;  /* 0xfffffff80606a812 */ /* 0x000fe200078ec0ff */
[----:B-----5:R-:W-:-:S04]  /*0d50*/  IMAD.WIDE.U32 R18, R2, c[0x0][0x218], R12 ;  /* 0x0000860002127a25 */ /* 0x020fc800078e000c */
[----:B-1----:R-:W-:Y:S01]  /*0d60*/  IMAD.WIDE.U32 R4, R30, UR9, R38 ;  /* 0x000000091e047c25 */ /* 0x002fe2000f8e0026 */
[----:B------:R1:W-:Y:S03]  /*0d70*/  STL.64 [R1+0x30], R18 ;  /* 0x0000301201007387 */ /* 0x0003e60000100a00 */
[----:B------:R-:W-:Y:S01]  /*0d80*/  IMAD.MOV.U32 R34, RZ, RZ, R18 ;  /* 0x000000ffff227224 */ /* 0x000fe200078e0012 */
[----:B------:R-:W-:Y:S01]  /*0d90*/  IADD3 R0, R5, UR8, RZ ;  /* 0x0000000805007c10 */ /* 0x000fe2000fffe0ff */
[----:B------:R-:W-:Y:S01]  /*0da0*/  UIMAD UR8, UR6, UR9, URZ ;  /* 0x00000009060872a4 */ /* 0x000fe2000f8e023f */
[C---:B---3--:R-:W-:Y:S02]  /*0db0*/  @P6 LEA R10, P0, R4.reuse, c[0x0][0x1c8], 0x1 ;  /* 0x00007200040a6a11 */ /* 0x048fe400078008ff */
[----:B------:R-:W-:Y:S01]  /*0dc0*/  @!P2 LEA.HI R5, R7, R41, RZ, 0x3 ;  /* 0x000000290705a211 */ /* 0x000fe200078f18ff */
[----:B------:R-:W-:Y:S01]  /*0dd0*/  UIMAD UR8, UR12, UR14, UR8 ;  /* 0x0000000e0c0872a4 */ /* 0x000fe2000f8e0208 */
[----:B------:R-:W-:Y:S01]  /*0de0*/  @P6 LEA.HI.X R11, R4, c[0x0][0x1cc], R0, 0x1, P0 ;  /* 0x00007300040b6a11 */ /* 0x000fe200000f0c00 */
[----:B------:R-:W-:Y:S01]  /*0df0*/  USHF.L.U32 UR12, UR10, 0x6, URZ ;  /* 0x000000060a0c7899 */ /* 0x000fe2000800063f */
[----:B------:R-:W-:-:S02]  /*0e00*/  @P5 LEA R7, P0, R36, R4, 0x5 ;  /* 0x0000000424075211 */ /* 0x000fc400078028ff */
[----:B------:R-:W-:Y:S02]  /*0e10*/  @!P2 LOP3.LUT R5, R5, 0xfffffff8, RZ, 0xc0, !PT ;  /* 0xfffffff80505a812 */ /* 0x000fe400078ec0ff */
[----:B------:R-:W-:Y:S02]  /*0e20*/  @P5 LEA.HI.X R15, R36, R0, R37, 0x5, P0 ;  /* 0x00000000240f5211 */ /* 0x000fe400000f2c25 */
[----:B------:R-:W-:Y:S01]  /*0e30*/  @P1 IADD3 R14, P0, R4, R16, RZ ;  /* 0x00000010040e1210 */ /* 0x000fe20007f1e0ff */
[----:B------:R-:W-:-:S04]  /*0e40*/  @!P2 IMAD.WIDE R4, R5, 0x2, R8 ;  /* 0x000000020504a825 */ /* 0x000fc800078e0208 */
[----:B------:R-:W-:Y:S01]  /*0e50*/  @!P2 IMAD.WIDE R8, R6, 0x2, R8 ;  /* 0x000000020608a825 */ /* 0x000fe200078e0208 */
[----:B------:R2:W-:Y:S01]  /*0e60*/  @!P2 LDGSTS.E.BYPASS.LTC128B.128 [R243+0x7100], [R4.64], !P4 ;  /* 0x0710000004f3afae */ /* 0x0005e2000e101d54 */
[----:B------:R-:W-:Y:S02]  /*0e70*/  ISETP.GE.AND P4, PT, R42, c[0x0][0x1d4], PT ;  /* 0x000075002a007a0c */ /* 0x000fe40003f86270 */
[----:B------:R-:W-:Y:S01]  /*0e80*/  IMAD.SHL.U32 R16, R37, 0x40, RZ ;  /* 0x0000004025107824 */ /* 0x000fe200078e00ff */
[----:B------:R3:W-:Y:S01]  /*0e90*/  @!P2 LDGSTS.E.BYPASS.LTC128B.128 [R243+0xb100], [R8.64], !P3 ;  /* 0x0b10000008f3afae */ /* 0x0007e2000d901d54 */
[----:B------:R-:W-:Y:S02]  /*0ea0*/  ISETP.GE.AND P3, PT, R41, c[0x0][0x1d4], PT ;  /* 0x0000750029007a0c */ /* 0x000fe40003f66270 */
[----:B------:R-:W-:Y:S01]  /*0eb0*/  ISETP.GE.AND P2, PT, R40, c[0x0][0x1d4], PT ;  /* 0x0000750028007a0c */ /* 0x000fe20003f46270 */
[----:B------:R-:W0:Y:S01]  /*0ec0*/  LDGDEPBAR ;  /* 0x00000000000079af */ /* 0x000e220000000000 */
[----:B------:R-:W-:Y:S01]  /*0ed0*/  @P1 IADD3.X R17, R0, R17, R16, P0, !PT ;  /* 0x0000001100111210 */ /* 0x000fe200007fe410 */
[----:B------:R-:W-:Y:S01]  /*0ee0*/  IMAD.SHL.U32 R0, R23, 0x40, RZ ;  /* 0x0000004017007824 */ /* 0x000fe200078e00ff */
[----:B------:R-:W-:Y:S01]  /*0ef0*/  @P5 LEA R6, P0, R7, c[0x0][0x1c8], 0x1 ;  /* 0x0000720007065a11 */ /* 0x000fe200078008ff */
[----:B------:R-:W-:-:S02]  /*0f00*/  IMAD R16, R2, c[0x0][0x21c], R3 ;  /* 0x0000870002107a24 */ /* 0x000fc400078e0203 */
[----:B------:R4:W-:Y:S01]  /*0f10*/  @P6 LDGSTS.E.BYPASS.LTC128B.128 [R243+0x12100], [R10.64], !P4 ;  /* 0x121000000af36fae */ /* 0x0009e2000e101d54 */
[----:B------:R-:W-:Y:S01]  /*0f20*/  @P5 LEA.HI.X R7, R7, c[0x0][0x1cc], R15, 0x1, P0 ;  /* 0x0000730007075a11 */ /* 0x000fe200000f0c0f */
[----:B------:R-:W-:Y:S01]  /*0f30*/  IMAD.SHL.U32 R2, R29, 0x8, RZ ;  /* 0x000000081d027824 */ /* 0x000fe200078e00ff */
[----:B------:R-:W-:Y:S01]  /*0f40*/  LOP3.LUT R0, R0, 0x1c0, RZ, 0xc0, !PT ;  /* 0x000001c000007812 */ /* 0x000fe200078ec0ff */
[----:B------:R4:W-:Y:S01]  /*0f50*/  @P6 LDGSTS.E.BYPASS.LTC128B.128 [R243+0x15100], [R10.64+0x80], !P3 ;  /* 0x151000800af36fae */ /* 0x0009e2000d901d54 */
[----:B------:R-:W-:Y:S02]  /*0f60*/  IMAD.IADD R35, R19, 0x1, R16 ;  /* 0x0000000113237824 */ /* 0x000fe400078e0210 */
[----:B------:R-:W-:Y:S01]  /*0f70*/  LOP3.LUT R2, R0, 0x8, R2, 0xf8, !PT ;  /* 0x0000000800027812 */ /* 0x000fe200078ef802 */
[----:B------:R4:W-:Y:S01]  /*0f80*/  @P6 LDGSTS.E.BYPASS.LTC128B.128 [R243+0x18100], [R10.64+0x100], !P2 ;  /* 0x181001000af36fae */ /* 0x0009e2000d101d54 */
[----:B------:R-:W-:Y:S02]  /*0f90*/  SHF.R.U32.HI R0, RZ, 0x3, R0 ;  /* 0x00000003ff007819 */ /* 0x000fe40000011600 */
[----:B------:R-:W-:Y:S01]  /*0fa0*/  LOP3.LUT P6, RZ, R23, 0x4, RZ, 0xc0, !PT ;  /* 0x0000000417ff7812 */ /* 0x000fe200078cc0ff */
[----:B------:R5:W-:Y:S01]  /*0fb0*/  @P5 LDGSTS.E.BYPASS.LTC128B.128 [R243+0x13100], [R6.64], !P4 ;  /* 0x1310000006f35fae */ /* 0x000be2000e101d54 */
[----:B--2---:R-:W-:-:S02]  /*0fc0*/  @P1 LEA R4, P0, R14, c[0x0][0x1c8], 0x1 ;  /* 0x000072000e041a11 */ /* 0x004fc400078008ff */
[----:B------:R-:W-:Y:S01]  /*0fd0*/  LOP3.LUT R3, R2, R0, RZ, 0x3c, !PT ;  /* 0x0000000002037212 */ /* 0x000fe200078e3cff */
[----:B------:R5:W-:Y:S01]  /*0fe0*/  @P5 LDGSTS.E.BYPASS.LTC128B.128 [R243+0x16100], [R6.64+0x80], !P3 ;  /* 0x1610008006f35fae */ /* 0x000be2000d901d54 */
[----:B------:R-:W-:Y:S01]  /*0ff0*/  @P1 LEA.HI.X R5, R14, c[0x0][0x1cc], R17, 0x1, P0 ;  /* 0x000073000e051a11 */ /* 0x000fe200000f0c11 */
[----:B---3--:R-:W-:Y:S01]  /*1000*/  IMAD.U32 R8, RZ, RZ, UR14 ;  /* 0x0000000eff087e24 */ /* 0x008fe2000f8e00ff */
[----:B------:R-:W-:Y:S01]  /*1010*/  LEA.HI R14, R32, R33, RZ, 0x5 ;  /* 0x00000021200e7211 */ /* 0x000fe200078f28ff */
[----:B------:R5:W-:Y:S01]  /*1020*/  @P5 LDGSTS.E.BYPASS.LTC128B.128 [R243+0x19100], [R6.64+0x100], !P2 ;  /* 0x1910010006f35fae */ /* 0x000be2000d101d54 */
[----:B------:R-:W-:Y:S01]  /*1030*/  IMAD.U32 R9, RZ, RZ, UR15 ;  /* 0x0000000fff097e24 */ /* 0x000fe2000f8e00ff */
[----:B------:R-:W-:Y:S01]  /*1040*/  LOP3.LUT P5, RZ, R23, 0x2, RZ, 0xc0, !PT ;  /* 0x0000000217ff7812 */ /* 0x000fe200078ac0ff */
[----:B------:R-:W-:Y:S01]  /*1050*/  IMAD.MOV.U32 R15, RZ, RZ, R8 ;  /* 0x000000ffff0f7224 */ /* 0x000fe200078e0008 */
[----:B------:R2:W-:Y:S01]  /*1060*/  @P1 LDGSTS.E.BYPASS.LTC128B.128 [R243+0x14100], [R4.64], !P4 ;  /* 0x1410000004f31fae */ /* 0x0005e2000e101d54 */
[----:B------:R-:W-:Y:S01]  /*1070*/  IMAD.SHL.U32 R2, R28, 0x40, RZ ;  /* 0x000000401c027824 */ /* 0x000fe200078e00ff */
[----:B------:R-:W-:Y:S01]  /*1080*/  SHF.R.S32.HI R212, RZ, 0x5, R14 ;  /* 0x00000005ffd47819 */ /* 0x000fe2000001140e */
[----:B------:R-:W-:Y:S01]  /*1090*/  IMAD.WIDE.U32 R8, R15, UR9, R34 ;  /* 0x000000090f087c25 */ /* 0x000fe2000f8e0022 */
[----:B------:R2:W-:Y:S02]  /*10a0*/  @P1 LDGSTS.E.BYPASS.LTC128B.128 [R243+0x17100], [R4.64+0x80], !P3 ;  /* 0x1710008004f31fae */ /* 0x0005e4000d901d54 */
[----:B------:R-:W-:Y:S01]  /*10b0*/  LOP3.LUT R2, R3, 0xfffffe00, R2, 0xf8, !PT ;  /* 0xfffffe0003027812 */ /* 0x000fe200078ef802 */
[----:B------:R-:W-:Y:S01]  /*10c0*/  IMAD.MOV.U32 R3, RZ, RZ, 0x10 ;  /* 0x00000010ff037424 */ /* 0x000fe200078e00ff */
[----:B------:R2:W-:Y:S01]  /*10d0*/  @P1 LDGSTS.E.BYPASS.LTC128B.128 [R243+0x1a100], [R4.64+0x100], !P2 ;  /* 0x1a10010004f31fae */ /* 0x0005e2000d101d54 */
[----:B------:R-:W-:Y:S01]  /*10e0*/  IADD3 R0, R9, UR8, RZ ;  /* 0x0000000809007c10 */ /* 0x000fe2000fffe0ff */
[----:B------:R-:W-:Y:S01]  /*10f0*/  UMOV UR8, 0x6 ;  /* 0x0000000600087882 */ /* 0x000fe20000000000 */
[----:B------:R-:W-:Y:S01]  /*1100*/  IMAD R212, R212, 0x400, R2 ;  /* 0x00000400d4d47824 */ /* 0x000fe200078e0202 */
[----:B------:R-:W0:Y:S01]  /*1110*/  LDGDEPBAR ;  /* 0x00000000000079af */ /* 0x000e220000000000 */
[----:B------:R-:W-:-:S03]  /*1120*/  USHF.L.U64.HI UR11, UR10, UR8, UR11 ;  /* 0x000000080a0b7299 */ /* 0x000fc6000801020b */
[C---:B------:R-:W-:Y:S01]  /*1130*/  LEA R220, R212.reuse, 0x100, 0x1 ;  /* 0x00000100d4dc7811 */ /* 0x040fe200078e08ff */
[----:B------:R-:W-:Y:S01]  /*1140*/  IMAD.SHL.U32 R212, R212, 0x2, RZ ;  /* 0x00000002d4d47824 */ /* 0x000fe200078e00ff */
[----:B------:R1:W-:Y:S01]  /*1150*/  STL.64 [R1+0x28], R34 ;  /* 0x0000282201007387 */ /* 0x0003e20000100a00 */
[----:B-----5:R-:W-:-:S04]  /*1160*/  LEA R6, P0, R8, c[0x0][0x1f8], 0x1 ;  /* 0x00007e0008067a11 */ /* 0x020fc800078008ff */
[----:B------:R-:W-:Y:S01]  /*1170*/  LEA.HI.X R7, R8, c[0x0][0x1fc], R0, 0x1, P0 ;  /* 0x00007f0008077a11 */ /* 0x000fe200000f0c00 */
[----:B------:R-:W-:-:S05]  /*1180*/  IMAD.U32 R0, RZ, RZ, UR12 ;  /* 0x0000000cff007e24 */ /* 0x000fca000f8e00ff */
[----:B------:R-:W-:Y:S01]  /*1190*/  IADD3 R12, P1, P0, R0, 0x80, R6 ;  /* 0x00000080000c7810 */ /* 0x000fe2000783e006 */
[----:B------:R-:W-:-:S04]  /*11a0*/  DEPBAR.LE SB0, 0x1 ;  /* 0x000080400000791a */ /* 0x000fc80000000000 */
[----:B------:R-:W-:Y:S01]  /*11b0*/  IADD3.X R13, RZ, UR11, R7, P1, P0 ;  /* 0x0000000bff0d7c10 */ /* 0x000fe20008fe0407 */
[----:B------:R-:W-:Y:S01]  /*11c0*/  BAR.SYNC.DEFER_BLOCKING 0x0 ;  /* 0x0000000000007b1d */ /* 0x000fe20000010000 */
[----:B------:R-:W-:-:S04]  /*11d0*/  IADD3 R8, P0, R6, UR12, RZ ;  /* 0x0000000c06087c10 */ /* 0x000fc8000ff1e0ff */
[----:B------:R-:W-:Y:S02]  /*11e0*/  IADD3.X R9, R7, UR11, RZ, P0, !PT ;  /* 0x0000000b07097c10 */ /* 0x000fe400087fe4ff */
[----:B----4-:R-:W-:Y:S02]  /*11f0*/  IADD3 R10, P1, P0, R0, 0x100, R6 ;  /* 0x00000100000a7810 */ /* 0x010fe4000783e006 */
[----:B------:R-:W-:Y:S01]  /*1200*/  SEL R0, R3, 0xfffffff0, !P5 ;  /* 0xfffffff003007807 */ /* 0x000fe20006800000 */
[----:B------:R-:W-:Y:S01]  /*1210*/  IMAD.SHL.U32 R3, R26, 0x40, RZ ;  /* 0x000000401a037824 */ /* 0x000fe200078e00ff */
[----:B------:R-:W-:Y:S02]  /*1220*/  IADD3.X R11, RZ, UR11, R7, P1, P0 ;  /* 0x0000000bff0b7c10 */ /* 0x000fe40008fe0407 */
[----:B--2---:R-:W-:Y:S01]  /*1230*/  IADD3 R4, P0, R8, UR12, RZ ;  /* 0x0000000c08047c10 */ /* 0x004fe2000ff1e0ff */
[----:B------:R-:W-:Y:S01]  /*1240*/  IMAD.SHL.U32 R235, R0, 0x2, RZ ;  /* 0x0000000200eb7824 */ /* 0x000fe200078e00ff */
[----:B------:R-:W-:-:S02]  /*1250*/  SEL R0, R237, 0xffffffe0, !P6 ;  /* 0xffffffe0ed007807 */ /* 0x000fc40007000000 */
[----:B------:R-:W-:Y:S01]  /*1260*/  ISETP.GE.AND P5, PT, R42, c[0x0][0x1d4], PT ;  /* 0x000075002a007a0c */ /* 0x000fe20003fa6270 */
[----:B------:R-:W-:Y:S01]  /*1270*/  IMAD.IADD R216, R220, 0x1, R235 ;  /* 0x00000001dcd87824 */ /* 0x000fe200078e02eb */
[----:B------:R-:W-:Y:S01]  /*1280*/  IADD3.X R5, R9, UR11, RZ, P0, !PT ;  /* 0x0000000b09057c10 */ /* 0x000fe200087fe4ff */
[C---:B------:R-:W-:Y:S01]  /*1290*/  IMAD R220, R0.reuse, 0x2, R220 ;  /* 0x0000000200dc7824 */ /* 0x040fe200078e02dc */
[----:B------:R-:W-:Y:S01]  /*12a0*/  ISETP.GE.AND P1, PT, R41, c[0x0][0x1d4], PT ;  /* 0x0000750029007a0c */ /* 0x000fe20003f26270 */
[----:B------:R-:W-:Y:S01]  /*12b0*/  IMAD R224, R0, 0x2, R216 ;  /* 0x0000000200e07824 */ /* 0x000fe200078e02d8 */
[C---:B------:R-:W-:Y:S01]  /*12c0*/  ISETP.LT.OR P0, PT, R22.reuse, 0x1, P5 ;  /* 0x000000011600780c */ /* 0x040fe20002f01670 */
[----:B------:R1:W2:Y:S01]  /*12d0*/  LDSM.16.M88.4 R152, [R212+0x100] ;  /* 0x00010000d498783b */ /* 0x0002a20000000200 */
[----:B------:R-:W-:Y:S02]  /*12e0*/  ISETP.LT.OR P6, PT, R22, 0x1, P1 ;  /* 0x000000011600780c */ /* 0x000fe40000fc1670 */
[----:B------:R-:W-:Y:S01]  /*12f0*/  LOP3.LUT R3, R3, 0x1c0, RZ, 0xc0, !PT ;  /* 0x000001c003037812 */ /* 0x000fe200078ec0ff */
[----:B------:R1:W3:Y:S03]  /*1300*/  LDSM.16.M88.4 R196, [R212+0x4100] ;  /* 0x00410000d4c4783b */ /* 0x0002e60000000200 */
[----:B------:R-:W-:Y:S01]  /*1310*/  SHF.R.U32.HI R232, RZ, 0x3, R3 ;  /* 0x00000003ffe87819 */ /* 0x000fe20000011603 */
[----:B------:R1:W4:Y:S04]  /*1320*/  LDSM.16.M88.4 R156, [R216] ;  /* 0x00000000d89c783b */ /* 0x0003280000000200 */
[----:B------:R1:W1:Y:S04]  /*1330*/  LDSM.16.M88.4 R200, [R216+0x4000] ;  /* 0x00400000d8c8783b */ /* 0x0002680000000200 */
[----:B------:R1:W1:Y:S04]  /*1340*/  LDSM.16.M88.4 R184, [R220] ;  /* 0x00000000dcb8783b */ /* 0x0002680000000200 */
[----:B------:R1:W1:Y:S04]  /*1350*/  LDSM.16.M88.4 R204, [R220+0x4000] ;  /* 0x00400000dccc783b */ /* 0x0002680000000200 */
[----:B------:R1:W1:Y:S04]  /*1360*/  LDSM.16.M88.4 R192, [R224] ;  /* 0x00000000e0c0783b */ /* 0x0002680000000200 */
[----:B------:R1:W1:Y:S04]  /*1370*/  LDSM.16.M88.4 R208, [R224+0x4000] ;  /* 0x00400000e0d0783b */ /* 0x0002680000000200 */
[----:B------:R-:W1:Y:S04]  /*1380*/  LDSM.16.M88.4 R212, [R212+0x8100] ;  /* 0x00810000d4d4783b */ /* 0x000e680000000200 */
[----:B------:R-:W1:Y:S04]  /*1390*/  LDSM.16.M88.4 R216, [R216+0x8000] ;  /* 0x00800000d8d8783b */ /* 0x000e680000000200 */
[----:B------:R-:W1:Y:S04]  /*13a0*/  LDSM.16.M88.4 R220, [R220+0x8000] ;  /* 0x00800000dcdc783b */ /* 0x000e680000000200 */
[----:B------:R-:W1:Y:S04]  /*13b0*/  LDSM.16.M88.4 R224, [R224+0x8000] ;  /* 0x00800000e0e0783b */ /* 0x000e680000000200 */
[----:B------:R-:W-:Y:S06]  /*13c0*/  BAR.SYNC.DEFER_BLOCKING 0x0 ;  /* 0x0000000000007b1d */ /* 0x000fec0000010000 */
[----:B------:R-:W-:Y:S01]  /*13d0*/  @!PT LDS RZ, [RZ] ;  /* 0x00000000fffff984 */ /* 0x000fe20000000800 */
[----:B------:R-:W-:Y:S01]  /*13e0*/  @!PT LDS RZ, [RZ] ;  /* 0x00000000fffff984 */ /* 0x000fe20000000800 */
[----:B------:R-:W-:Y:S01]  /*13f0*/  @!PT LDS RZ, [RZ] ;  /* 0x00000000fffff984 */ /* 0x000fe20000000800 */
[----:B------:R1:W-:Y:S01]  /*1400*/  LDGSTS.E.BYPASS.LTC128B.128 [R243+0x100], [R6.64], !P0 ;  /* 0x0010000006f37fae */ /* 0x0003e2000c101d54 */
[----:B------:R-:W-:-:S03]  /*1410*/  ISETP.GE.AND P0, PT, R40, c[0x0][0x1d4], PT ;  /* 0x0000750028007a0c */ /* 0x000fc60003f06270 */
[----:B------:R1:W-:Y:S01]  /*1420*/  LDGSTS.E.BYPASS.LTC128B.128 [R243+0x3100], [R6.64+0x80], !P6 ;  /* 0x0310008006f37fae */ /* 0x0003e2000f101d54 */
[----:B------:R-:W-:-:S13]  /*1430*/  ISETP.LT.OR P6, PT, R22, 0x1, P0 ;  /* 0x000000011600780c */ /* 0x000fda00007c1670 */
[----:B------:R1:W-:Y:S01]  /*1440*/  LDGSTS.E.BYPASS.LTC128B.128 [R243+0x6100], [R6.64+0x100], !P6 ;  /* 0x0610010006f37fae */ /* 0x0003e2000f101d54 */
[C---:B------:R-:W-:Y:S02]  /*1450*/  ISETP.LT.OR P6, PT, R22.reuse, 0x21, P5 ;  /* 0x000000211600780c */ /* 0x040fe40002fc1670 */
[----:B------:R-:W-:-:S11]  /*1460*/  ISETP.LT.OR P5, PT, R22, 0x41, P5 ;  /* 0x000000411600780c */ /* 0x000fd60002fa1670 */
[----:B------:R1:W-:Y:S01]  /*1470*/  LDGSTS.E.BYPASS.LTC128B.128 [R243+0x1100], [R8.64], !P6 ;  /* 0x0110000008f37fae */ /* 0x0003e2000f101d54 */
[C---:B------:R-:W-:Y:S02]  /*1480*/  ISETP.LT.OR P6, PT, R22.reuse, 0x21, P1 ;  /* 0x000000211600780c */ /* 0x040fe40000fc1670 */
[----:B------:R-:W-:-:S11]  /*1490*/  ISETP.LT.OR P1, PT, R22, 0x41, P1 ;  /* 0x000000411600780c */ /* 0x000fd60000f21670 */
[----:B------:R1:W-:Y:S01]  /*14a0*/  LDGSTS.E.BYPASS.LTC128B.128 [R243+0x4100], [R12.64], !P6 ;  /* 0x041000000cf37fae */ /* 0x0003e2000f101d54 */
[C---:B------:R-:W-:Y:S02]  /*14b0*/  ISETP.LT.OR P6, PT, R22.reuse, 0x21, P0 ;  /* 0x000000211600780c */ /* 0x040fe400007c1670 */
[----:B------:R-:W-:-:S11]  /*14c0*/  ISETP.LT.OR P0, PT, R22, 0x41, P0 ;  /* 0x000000411600780c */ /* 0x000fd60000701670 */
[----:B------:R1:W-:Y:S04]  /*14d0*/  LDGSTS.E.BYPASS.LTC128B.128 [R243+0x7100], [R10.64], !P6 ;  /* 0x071000000af37fae */ /* 0x0003e8000f101d54 */
[----:B------:R5:W-:Y:S01]  /*14e0*/  LDGSTS.E.BYPASS.LTC128B.128 [R243+0x2100], [R4.64], !P5 ;  /* 0x0210000004f37fae */ /* 0x000be2000e901d54 */
[----:B------:R-:W-:-:S03]  /*14f0*/  PLOP3.LUT P5, PT, PT, PT, UP1, 0x40, 0x0 ;  /* 0x000000000000781c */ /* 0x000fc60003fae818 */
[----:B------:R5:W-:Y:S01]  /*1500*/  LDGSTS.E.BYPASS.LTC128B.128 [R243+0x5100], [R4.64+0x80], !P1 ;  /* 0x0510008004f37fae */ /* 0x000be2000c901d54 */
[----:B------:R-:W-:-:S03]  /*1510*/  LOP3.LUT P1, RZ, R26, 0x4, RZ, 0xc0, !PT ;  /* 0x000000041aff7812 */ /* 0x000fc6000782c0ff */
[----:B------:R5:W-:Y:S01]  /*1520*/  LDGSTS.E.BYPASS.LTC128B.128 [R243+0x8100], [R4.64+0x100], !P0 ;  /* 0x0810010004f37fae */ /* 0x000be2000c101d54 */
[----:B------:R-:W-:-:S03]  /*1530*/  LOP3.LUT P0, RZ, R26, 0x2, RZ, 0xc0, !PT ;  /* 0x000000021aff7812 */ /* 0x000fc6000780c0ff */
[----:B------:R-:W0:Y:S01]  /*1540*/  LDGDEPBAR ;  /* 0x00000000000079af */ /* 0x000e220000000000 */
[----:B-----5:R-:W-:Y:S02]  /*1550*/  LOP3.LUT R4, R3, 0x8, R31, 0xf8, !PT ;  /* 0x0000000803047812 */ /* 0x020fe400078ef81f */
[----:B------:R-:W-:Y:S02]  /*1560*/  LOP3.LUT R3, R14, 0xffffffe0, RZ, 0xc0, !PT ;  /* 0xffffffe00e037812 */ /* 0x000fe400078ec0ff */
[----:B------:R-:W-:-:S03]  /*1570*/  LOP3.LUT R232, R4, R232, RZ, 0x3c, !PT ;  /* 0x000000e804e87212 */ /* 0x000fc600078e3cff */
[----:B------:R-:W-:Y:S02]  /*1580*/  IMAD.IADD R124, R33, 0x1, -R3 ;  /* 0x00000001217c7824 */ /* 0x000fe400078e0a03 */
[----:B------:R-:W-:Y:S01]  /*1590*/  IMAD R232, R29, 0x200, R232 ;  /* 0x000002001de87824 */ /* 0x000fe200078e02e8 */
[----:B------:R-:W-:Y:S05]  /*15a0*/  @P5 BRA `(.L_x_636) ;  /* 0x000001b000005947 */ /* 0x000fea0003800000 */
[----:B-1234-:R-:W-:Y:S01]  /*15b0*/  UIADD3 UR9, UR16, -0x2, URZ ;  /* 0xfffffffe10097890 */ /* 0x01efe2000fffe03f */
[C---:B------:R-:W-:Y:S01]  /*15c0*/  IMAD.SHL.U32 R8, R36.reuse, 0x40, RZ ;  /* 0x0000004024087824 */ /* 0x040fe200078e00ff */
[----:B------:R-:W-:Y:S02]  /*15d0*/  SHF.L.U64.HI R9, R36, 0x6, R37 ;  /* 0x0000000624097819 */ /* 0x000fe40000010225 */
[----:B------:R-:W-:Y:S02]  /*15e0*/  USHF.R.S32.HI UR8, URZ, 0x1f, UR9 ;  /* 0x0000001f3f087899 */ /* 0x000fe40008011409 */
[----:B------:R-:W-:Y:S01]  /*15f0*/  UIMAD UR5, UR5, UR9, URZ ;  /* 0x00000009050572a4 */ /* 0x000fe2000f8e023f */
[----:B------:R-:W-:-:S03]  /*1600*/  IMAD.WIDE.U32 R6, R30, UR9, R38 ;  /* 0x000000091e067c25 */ /* 0x000fc6000f8e0026 */
[----:B------:R-:W-:Y:S02]  /*1610*/  UIMAD UR5, UR8, UR18, UR5 ;  /* 0x00000012080572a4 */ /* 0x000fe4000f8e0205 */
[----:B------:R-:W-:-:S04]  /*1620*/  LEA R4, P5, R6, c[0x0][0x1c8], 0x1 ;  /* 0x0000720006047a11 */ /* 0x000fc800078a08ff */
[----:B------:R-:W-:-:S04]  /*1630*/  IADD3 R3, R7, UR5, RZ ;  /* 0x0000000507037c10 */ /* 0x000fc8000fffe0ff */
[----:B------:R-:W-:Y:S02]  /*1640*/  LEA.HI.X R5, R6, c[0x0][0x1cc], R3, 0x1, P5 ;  /* 0x0000730006057a11 */ /* 0x000fe400028f0c03 */
[----:B------:R-:W-:-:S03]  /*1650*/  IADD3 R12, P6, P5, R8, 0x80, R4 ;  /* 0x00000080080c7810 */ /* 0x000fc60007dde004 */
[----:B------:R1:W-:Y:S01]  /*1660*/  LDGSTS.E.BYPASS.LTC128B.128 [R243+0x1b100], [R4.64], !P4 ;  /* 0x1b10000004f37fae */ /* 0x0003e2000e101d54 */
[C-C-:B------:R-:W-:Y:S02]  /*1670*/  IADD3.X R13, R9.reuse, RZ, R5.reuse, P6, P5 ;  /* 0x000000ff090d7210 */ /* 0x140fe400037ea405 */
[C---:B------:R-:W-:Y:S01]  /*1680*/  IADD3 R10, P6, P5, R8.reuse, 0x100, R4 ;  /* 0x00000100080a7810 */ /* 0x040fe20007dde004 */
[----:B------:R1:W-:Y:S03]  /*1690*/  LDGSTS.E.BYPASS.LTC128B.128 [R243+0x1e100], [R4.64+0x80], !P3 ;  /* 0x1e10008004f37fae */ /* 0x0003e6000d901d54 */
[----:B------:R-:W-:Y:S01]  /*16a0*/  IADD3.X R11, R9, RZ, R5, P6, P5 ;  /* 0x000000ff090b7210 */ /* 0x000fe200037ea405 */
[----:B------:R1:W-:Y:S01]  /*16b0*/  LDGSTS.E.BYPASS.LTC128B.128 [R243+0x21100], [R4.64+0x100], !P2 ;  /* 0x2110010004f37fae */ /* 0x0003e2000d101d54 */
[----:B------:R-:W-:-:S04]  /*16c0*/  IADD3 R6, P6, R8, R4, RZ ;  /* 0x0000000408067210 */ /* 0x000fc80007fde0ff */
[----:B------:R-:W-:Y:S01]  /*16d0*/  IADD3 R8, P5, R6, R8, RZ ;  /* 0x0000000806087210 */ /* 0x000fe20007fbe0ff */
[----:B------:R-:W-:-:S04]  /*16e0*/  IMAD.X R7, R9, 0x1, R5, P6 ;  /* 0x0000000109077824 */ /* 0x000fc800030e0605 */
[----:B------:R-:W-:Y:S01]  /*16f0*/  IMAD.X R9, R7, 0x1, R9, P5 ;  /* 0x0000000107097824 */ /* 0x000fe200028e0609 */
[----:B------:R1:W-:Y:S04]  /*1700*/  LDGSTS.E.BYPASS.LTC128B.128 [R243+0x1c100], [R6.64], !P4 ;  /* 0x1c10000006f37fae */ /* 0x0003e8000e101d54 */
[----:B------:R1:W-:Y:S04]  /*1710*/  LDGSTS.E.BYPASS.LTC128B.128 [R243+0x1f100], [R12.64], !P3 ;  /* 0x1f1000000cf37fae */ /* 0x0003e8000d901d54 */
[----:B------:R1:W-:Y:S04]  /*1720*/  LDGSTS.E.BYPASS.LTC128B.128 [R243+0x22100], [R10.64], !P2 ;  /* 0x221000000af37fae */ /* 0x0003e8000d101d54 */
[----:B------:R1:W-:Y:S04]  /*1730*/  LDGSTS.E.BYPASS.LTC128B.128 [R243+0x1d100], [R8.64], !P4 ;  /* 0x1d10000008f37fae */ /* 0x0003e8000e101d54 */
[----:B------:R1:W-:Y:S04]  /*1740*/  LDGSTS.E.BYPASS.LTC128B.128 [R243+0x20100], [R8.64+0x80], !P3 ;  /* 0x2010008008f37fae */ /* 0x0003e8000d901d54 */
[----:B------:R1:W-:Y:S02]  /*1750*/  LDGSTS.E.BYPASS.LTC128B.128 [R243+0x23100], [R8.64+0x100], !P2 ;  /* 0x2310010008f37fae */ /* 0x0003e4000d101d54 */
.L_x_636:
[----:B-1234-:R-:W0:Y:S01]  /*1760*/  LDGDEPBAR ;  /* 0x00000000000079af */ /* 0x01ee220000000000 */
[----:B------:R-:W-:Y:S01]  /*1770*/  PLOP3.LUT P5, PT, PT, PT, UP1, 0x40, 0x0 ;  /* 0x000000000000781c */ /* 0x000fe20003fae818 */
[----:B------:R-:W-:Y:S01]  /*1780*/  IMAD.SHL.U32 R232, R232, 0x2, RZ ;  /* 0x00000002e8e87824 */ /* 0x000fe200078e00ff */
[----:B------:R-:W-:-:S05]  /*1790*/  SEL R4, R237, 0xffffffe0, !P0 ;  /* 0xffffffe0ed047807 */ /* 0x000fca0004000000 */
[----:B------:R-:W-:Y:S01]  /*17a0*/  IMAD.IADD R4, R232, 0x1, R4 ;  /* 0x00000001e8047824 */ /* 0x000fe200078e0204 */
[----:B------:R-:W-:-:S04]  /*17b0*/  DEPBAR.LE SB0, 0x2 ;  /* 0x000080800000791a */ /* 0x000fc80000000000 */
[----:B------:R-:W-:Y:S06]  /*17c0*/  BAR.SYNC.DEFER_BLOCKING 0x0 ;  /* 0x0000000000007b1d */ /* 0x000fec0000010000 */
[----:B------:R1:W2:Y:S04]  /*17d0*/  LDSM.16.M88.4 R20, [R232+0x12100] ;  /* 0x01210000e814783b */ /* 0x0002a80000000200 */
[----:B------:R1:W3:Y:S04]  /*17e0*/  LDSM.16.M88.4 R16, [R232+0x12900] ;  /* 0x01290000e810783b */ /* 0x0002e80000000200 */
[----:B------:R1:W4:Y:S04]  /*17f0*/  LDSM.16.M88.4 R40, [R232+0x13100] ;  /* 0x01310000e828783b */ /* 0x0003280000000200 */
[----:B------:R1:W1:Y:S04]  /*1800*/  LDSM.16.M88.4 R44, [R232+0x13900] ;  /* 0x01390000e82c783b */ /* 0x0002680000000200 */
[----:B------:R1:W1:Y:S04]  /*1810*/  LDSM.16.M88.4 R76, [R232+0x14100] ;  /* 0x01410000e84c783b */ /* 0x0002680000000200 */
[----:B------:R1:W1:Y:S04]  /*1820*/  LDSM.16.M88.4 R88, [R232+0x14900] ;  /* 0x01490000e858783b */ /* 0x0002680000000200 */
[----:B------:R1:W1:Y:S04]  /*1830*/  LDSM.16.M88.4 R60, [R4+0x12100] ;  /* 0x01210000043c783b */ /* 0x0002680000000200 */
[----:B------:R1:W1:Y:S04]  /*1840*/  LDSM.16.M88.4 R56, [R4+0x12900] ;  /* 0x012900000438783b */ /* 0x0002680000000200 */
[----:B------:R1:W1:Y:S04]  /*1850*/  LDSM.16.M88.4 R52, [R4+0x13100] ;  /* 0x013100000434783b */ /* 0x0002680000000200 */
[----:B------:R1:W1:Y:S04]  /*1860*/  LDSM.16.M88.4 R48, [R4+0x13900] ;  /* 0x013900000430783b */ /* 0x0002680000000200 */
[----:B------:R1:W1:Y:S04]  /*1870*/  LDSM.16.M88.4 R112, [R4+0x14100] ;  /* 0x014100000470783b */ /* 0x0002680000000200 */
[----:B------:R1:W1:Y:S01]  /*1880*/  LDSM.16.M88.4 R120, [R4+0x14900] ;  /* 0x014900000478783b */ /* 0x0002620000000200 */
[----:B------:R-:W-:Y:S05]  /*1890*/  @P5 BRA `(.L_x_637) ;  /* 0x000001e000005947 */ /* 0x000fea0003800000 */
[----:B--23--:R-:W-:Y:S01]  /*18a0*/  UIADD3 UR8, UR16, -0x2, URZ ;  /* 0xfffffffe10087890 */ /* 0x00cfe2000fffe03f */
[----:B------:R-:W-:-:S03]  /*18b0*/  IMAD.U32 R5, RZ, RZ, UR12 ;  /* 0x0000000cff057e24 */ /* 0x000fc6000f8e00ff */
[----:B------:R-:W-:Y:S02]  /*18c0*/  USHF.R.S32.HI UR5, URZ, 0x1f, UR8 ;  /* 0x0000001f3f057899 */ /* 0x000fe40008011408 */
[----:B------:R-:W-:Y:S01]  /*18d0*/  UIMAD UR6, UR6, UR8, URZ ;  /* 0x00000008060672a4 */ /* 0x000fe2000f8e023f */
[----:B------:R-:W-:-:S03]  /*18e0*/  IMAD.WIDE.U32 R8, R15, UR8, R34 ;  /* 0x000000080f087c25 */ /* 0x000fc6000f8e0022 */
[----:B------:R-:W-:Y:S02]  /*18f0*/  UIMAD UR5, UR5, UR14, UR6 ;  /* 0x0000000e050572a4 */ /* 0x000fe4000f8e0206 */
[----:B------:R-:W-:-:S04]  /*1900*/  LEA R6, P5, R8, c[0x0][0x1f8], 0x1 ;  /* 0x00007e0008067a11 */ /* 0x000fc800078a08ff */
[----:B------:R-:W-:-:S04]  /*1910*/  IADD3 R3, R9, UR5, RZ ;  /* 0x0000000509037c10 */ /* 0x000fc8000fffe0ff */
[----:B------:R-:W-:Y:S01]  /*1920*/  LEA.HI.X R7, R8, c[0x0][0x1fc], R3, 0x1, P5 ;  /* 0x00007f0008077a11 */ /* 0x000fe200028f0c03 */
[----:B------:R-:W-:Y:S01]  /*1930*/  IMAD.U32 R3, RZ, RZ, UR12 ;  /* 0x0000000cff037e24 */ /* 0x000fe2000f8e00ff */
[----:B------:R-:W-:-:S03]  /*1940*/  IADD3 R14, P6, P5, R5, 0x80, R6 ;  /* 0x00000080050e7810 */ /* 0x000fc60007dde006 */
[----:B------:R-:W-:Y:S01]  /*1950*/  @!PT LDS RZ, [RZ] ;  /* 0x00000000fffff984 */ /* 0x000fe20000000800 */
[----:B------:R-:W-:Y:S01]  /*1960*/  @!PT LDS RZ, [RZ] ;  /* 0x00000000fffff984 */ /* 0x000fe20000000800 */
[----:B------:R-:W-:Y:S01]  /*1970*/  @!PT LDS RZ, [RZ] ;  /* 0x00000000fffff984 */ /* 0x000fe20000000800 */
[----:B------:R2:W-:Y:S01]  /*1980*/  LDGSTS.E.BYPASS.LTC128B.128 [R243+0x9100], [R6.64], !P4 ;  /* 0x0910000006f37fae */ /* 0x0005e2000e101d54 */
[--C-:B------:R-:W-:Y:S02]  /*1990*/  IADD3.X R15, RZ, UR11, R7.reuse, P6, P5 ;  /* 0x0000000bff0f7c10 */ /* 0x100fe4000b7ea407 */
[----:B------:R-:W-:Y:S01]  /*19a0*/  IADD3 R12, P6, P5, R3, 0x100, R6 ;  /* 0x00000100030c7810 */ /* 0x000fe20007dde006 */
[----:B------:R2:W-:Y:S03]  /*19b0*/  LDGSTS.E.BYPASS.LTC128B.128 [R243+0xc100], [R6.64+0x80], !P3 ;  /* 0x0c10008006f37fae */ /* 0x0005e6000d901d54 */
[----:B------:R-:W-:Y:S01]  /*19c0*/  IADD3.X R13, RZ, UR11, R7, P6, P5 ;  /* 0x0000000bff0d7c10 */ /* 0x000fe2000b7ea407 */
[----:B------:R2:W-:Y:S01]  /*19d0*/  LDGSTS.E.BYPASS.LTC128B.128 [R243+0xf100], [R6.64+0x100], !P2 ;  /* 0x0f10010006f37fae */ /* 0x0005e2000d101d54 */
[----:B------:R-:W-:-:S04]  /*19e0*/  IADD3 R8, P6, R6, UR12, RZ ;  /* 0x0000000c06087c10 */ /* 0x000fc8000ffde0ff */
[----:B------:R-:W-:Y:S02]  /*19f0*/  IADD3 R10, P5, R8, UR12, RZ ;  /* 0x0000000c080a7c10 */ /* 0x000fe4000ffbe0ff */
[----:B------:R-:W-:-:S04]  /*1a00*/  IADD3.X R9, R7, UR11, RZ, P6, !PT ;  /* 0x0000000b07097c10 */ /* 0x000fc8000b7fe4ff */
[----:B------:R-:W-:Y:S01]  /*1a10*/  IADD3.X R11, R9, UR11, RZ, P5, !PT ;  /* 0x0000000b090b7c10 */ /* 0x000fe2000affe4ff */
[----:B------:R2:W-:Y:S04]  /*1a20*/  LDGSTS.E.BYPASS.LTC128B.128 [R243+0xa100], [R8.64], !P4 ;  /* 0x0a10000008f37fae */ /* 0x0005e8000e101d54 */
[----:B------:R2:W-:Y:S04]  /*1a30*/  LDGSTS.E.BYPASS.LTC128B.128 [R243+0xd100], [R14.64], !P3 ;  /* 0x0d1000000ef37fae */ /* 0x0005e8000d901d54 */
[----:B------:R2:W-:Y:S04]  /*1a40*/  LDGSTS.E.BYPASS.LTC128B.128 [R243+0x10100], [R12.64], !P2 ;  /* 0x101000000cf37fae */ /* 0x0005e8000d101d54 */
[----:B------:R2:W-:Y:S04]  /*1a50*/  LDGSTS.E.BYPASS.LTC128B.128 [R243+0xb100], [R10.64], !P4 ;  /* 0x0b1000000af37fae */ /* 0x0005e8000e101d54 */
[----:B------:R2:W-:Y:S04]  /*1a60*/  LDGSTS.E.BYPASS.LTC128B.128 [R243+0xe100], [R10.64+0x80], !P3 ;  /* 0x0e1000800af37fae */ /* 0x0005e8000d901d54 */
[----:B------:R2:W-:Y:S02]  /*1a70*/  LDGSTS.E.BYPASS.LTC128B.128 [R243+0x11100], [R10.64+0x100], !P2 ;  /* 0x111001000af37fae */ /* 0x0005e4000d101d54 */
.L_x_637:
[----:B-123--:R-:W-:Y:S01]  /*1a80*/  HMMA.16816.F32.BF16 R8, R152, R46, RZ ;  /* 0x0000002e9808723c */ /* 0x00efe200000418ff */
[----:B------:R-:W-:Y:S01]  /*1a90*/  IMAD.MOV.U32 R3, RZ, RZ, 0x40 ;  /* 0x00000040ff037424 */ /* 0x000fe200078e00ff */
[----:B------:R-:W-:Y:S01]  /*1aa0*/  ULDC UR5, c[0x0][0x1d0] ;  /* 0x0000740000057ab9 */ /* 0x000fe20000000800 */
[----:B------:R-:W0:Y:S01]  /*1ab0*/  LDGDEPBAR ;  /* 0x00000000000079af */ /* 0x000e220000000000 */
[----:B------:R-:W-:-:S02]  /*1ac0*/  UIADD3 UR5, UR7, UR5, URZ ;  /* 0x0000000507057290 */ /* 0x000fc4000fffe03f */
[----:B------:R-:W-:Y:S01]  /*1ad0*/  SEL R234, R3, 0xffffffc0, !P1 ;  /* 0xffffffc003ea7807 */ /* 0x000fe20004800000 */
[----:B------:R-:W-:Y:S01]  /*1ae0*/  UISETP.GE.AND UP0, UPT, UR4, 0xc1, UPT ;  /* 0x000000c10400788c */ /* 0x000fe2000bf06270 */
[----:B------:R-:W-:Y:S02]  /*1af0*/  HMMA.16816.F32.BF16 R36, R152, R20, RZ ;  /* 0x000000149824723c */ /* 0x000fe400000418ff */
[----:B------:R-:W-:Y:S01]  /*1b00*/  IADD3 R3, R234, R4, RZ ;  /* 0x00000004ea037210 */ /* 0x000fe20007ffe0ff */
[----:B------:R-:W-:-:S04]  /*1b10*/  IMAD.IADD R5, R232, 0x1, R234 ;  /* 0x00000001e8057824 */ /* 0x000fc800078e02ea */
[----:B------:R-:W-:Y:S01]  /*1b20*/  LDSM.16.M88.4 R104, [R3+0x12100] ;  /* 0x012100000368783b */ /* 0x000fe20000000200 */
[C---:B------:R-:W-:Y:S03]  /*1b30*/  HMMA.16816.F32.BF16 R28, R152.reuse, R16, RZ ;  /* 0x00000010981c723c */ /* 0x040fe600000418ff */
[----:B------:R-:W-:Y:S04]  /*1b40*/  LDSM.16.M88.4 R108, [R3+0x12900] ;  /* 0x01290000036c783b */ /* 0x000fe80000000200 */
[----:B------:R-:W-:Y:S01]  /*1b50*/  LDSM.16.M88.4 R116, [R3+0x13100] ;  /* 0x013100000374783b */ /* 0x000fe20000000200 */
[C---:B------:R-:W-:Y:S08]  /*1b60*/  HMMA.16816.F32.BF16 R24, R152.reuse, R18, RZ ;  /* 0x000000129818723c */ /* 0x040ff000000418ff */
[C---:B------:R-:W-:Y:S08]  /*1b70*/  HMMA.16816.F32.BF16 R32, R152.reuse, R22, RZ ;  /* 0x000000169820723c */ /* 0x040ff000000418ff */
[C---:B----4-:R-:W-:Y:S08]  /*1b80*/  HMMA.16816.F32.BF16 R20, R152.reuse, R40, RZ ;  /* 0x000000289814723c */ /* 0x050ff000000418ff */
[C---:B------:R-:W-:Y:S08]  /*1b90*/  HMMA.16816.F32.BF16 R16, R152.reuse, R42, RZ ;  /* 0x0000002a9810723c */ /* 0x040ff000000418ff */
[----:B------:R-:W-:Y:S01]  /*1ba0*/  HMMA.16816.F32.BF16 R12, R152, R44, RZ ;  /* 0x0000002c980c723c */ /* 0x000fe200000418ff */
[----:B------:R-:W-:Y:S07]  /*1bb0*/  LDSM.16.M88.4 R44, [R5+0x13100] ;  /* 0x01310000052c783b */ /* 0x000fee0000000200 */
[C---:B------:R-:W-:Y:S01]  /*1bc0*/  HMMA.16816.F32.BF16 R64, R156.reuse, R50, R8 ;  /* 0x000000329c40723c */ /* 0x040fe20000041808 */
[----:B------:R-:W1:Y:S07]  /*1bd0*/  LDSM.16.M88.4 R8, [R5+0x12100] ;  /* 0x012100000508783b */ /* 0x000e6e0000000200 */
[C---:B------:R-:W-:Y:S01]  /*1be0*/  HMMA.16816.F32.BF16 R100, R156.reuse, R60, R36 ;  /* 0x0000003c9c64723c */ /* 0x040fe20000041824 */
[----:B------:R-:W2:Y:S07]  /*1bf0*/  LDSM.16.M88.4 R36, [R5+0x12900] ;  /* 0x012900000524783b */ /* 0x000eae0000000200 */
[C---:B------:R-:W-:Y:S08]  /*1c00*/  HMMA.16816.F32.BF16 R92, R156.reuse, R56, R28 ;  /* 0x000000389c5c723c */ /* 0x040ff0000004181c */
[C---:B------:R-:W-:Y:S01]  /*1c10*/  HMMA.16816.F32.BF16 R84, R156.reuse, R58, R24 ;  /* 0x0000003a9c54723c */ /* 0x040fe20000041818 */
[----:B------:R-:W3:Y:S07]  /*1c20*/  LDSM.16.M88.4 R56, [R5+0x13900] ;  /* 0x013900000538783b */ /* 0x000eee0000000200 */
[C---:B------:R-:W-:Y:S08]  /*1c30*/  HMMA.16816.F32.BF16 R80, R156.reuse, R52, R20 ;  /* 0x000000349c50723c */ /* 0x040ff00000041814 */
[C---:B------:R-:W-:Y:S08]  /*1c40*/  HMMA.16816.F32.BF16 R72, R156.reuse, R54, R16 ;  /* 0x000000369c48723c */ /* 0x040ff00000041810 */
[----:B------:R-:W-:Y:S08]  /*1c50*/  HMMA.16816.F32.BF16 R68, R156, R48, R12 ;  /* 0x000000309c44723c */ /* 0x000ff0000004180c */
[C---:B------:R-:W-:Y:S08]  /*1c60*/  HMMA.16816.F32.BF16 R24, R152.reuse, R76, RZ ;  /* 0x0000004c9818723c */ /* 0x040ff000000418ff */
[C---:B------:R-:W-:Y:S01]  /*1c70*/  HMMA.16816.F32.BF16 R20, R152.reuse, R78, RZ ;  /* 0x0000004e9814723c */ /* 0x040fe200000418ff */
[----:B------:R-:W4:Y:S07]  /*1c80*/  LDSM.16.M88.4 R76, [R5+0x14100] ;  /* 0x01410000054c783b */ /* 0x000f2e0000000200 */
[C---:B------:R-:W-:Y:S08]  /*1c90*/  HMMA.16816.F32.BF16 R16, R152.reuse, R88, RZ ;  /* 0x000000589810723c */ /* 0x040ff000000418ff */
[----:B------:R-:W-:Y:S01]  /*1ca0*/  HMMA.16816.F32.BF16 R12, R152, R90, RZ ;  /* 0x0000005a980c723c */ /* 0x000fe200000418ff */
[----:B------:R-:W5:Y:S07]  /*1cb0*/  LDSM.16.M88.4 R88, [R5+0x14900] ;  /* 0x014900000558783b */ /* 0x000f6e0000000200 */
[C---:B------:R-:W-:Y:S08]  /*1cc0*/  HMMA.16816.F32.BF16 R96, R156.reuse, R62, R32 ;  /* 0x0000003e9c60723c */ /* 0x040ff00000041820 */
[C---:B------:R-:W-:Y:S08]  /*1cd0*/  HMMA.16816.F32.BF16 R60, R156.reuse, R112, R24 ;  /* 0x000000709c3c723c */ /* 0x040ff00000041818 */
[C---:B------:R-:W-:Y:S01]  /*1ce0*/  HMMA.16816.F32.BF16 R52, R156.reuse, R114, R20 ;  /* 0x000000729c34723c */ /* 0x040fe20000041814 */
[----:B------:R-:W3:Y:S07]  /*1cf0*/  LDSM.16.M88.4 R112, [R3+0x13900] ;  /* 0x013900000370783b */ /* 0x000eee0000000200 */
[C---:B------:R-:W-:Y:S08]  /*1d00*/  HMMA.16816.F32.BF16 R48, R156.reuse, R120, R16 ;  /* 0x000000789c30723c */ /* 0x040ff00000041810 */
[----:B------:R-:W-:Y:S08]  /*1d10*/  HMMA.16816.F32.BF16 R40, R156, R122, R12 ;  /* 0x0000007a9c28723c */ /* 0x000ff0000004180c */
[C---:B-1----:R-:W-:Y:S01]  /*1d20*/  HMMA.16816.F32.BF16 R32, R184.reuse, R8, R100 ;  /* 0x00000008b820723c */ /* 0x042fe20000041864 */
[----:B------:R-:W-:Y:S07]  /*1d30*/  LDSM.16.M88.4 R100, [R5+0x16100] ;  /* 0x016100000564783b */ /* 0x000fee0000000200 */
[C---:B------:R-:W-:Y:S01]  /*1d40*/  HMMA.16816.F32.BF16 R28, R184.reuse, R10, R96 ;  /* 0x0000000ab81c723c */ /* 0x040fe20000041860 */
[----:B------:R-:W-:Y:S07]  /*1d50*/  LDSM.16.M88.4 R96, [R4+0x16100] ;  /* 0x016100000460783b */ /* 0x000fee0000000200 */
[C---:B--2---:R-:W-:Y:S01]  /*1d60*/  HMMA.16816.F32.BF16 R24, R184.reuse, R36, R92 ;  /* 0x00000024b818723c */ /* 0x044fe2000004185c */
[----:B------:R-:W-:Y:S07]  /*1d70*/  LDSM.16.M88.4 R92, [R5+0x15900] ;  /* 0x01590000055c783b */ /* 0x000fee0000000200 */
[C---:B------:R-:W-:Y:S01]  /*1d80*/  HMMA.16816.F32.BF16 R20, R184.reuse, R38, R84 ;  /* 0x00000026b814723c */ /* 0x040fe20000041854 */
[----:B------:R-:W-:Y:S07]  /*1d90*/  LDSM.16.M88.4 R84, [R3+0x14900] ;  /* 0x014900000354783b */ /* 0x000fee0000000200 */
[C---:B---3--:R-:W-:Y:S08]  /*1da0*/  HMMA.16816.F32.BF16 R8, R184.reuse, R56, R68 ;  /* 0x00000038b808723c */ /* 0x048ff00000041844 */
[C---:B------:R-:W-:Y:S01]  /*1db0*/  HMMA.16816.F32.BF16 R36, R184.reuse, R58, R64 ;  /* 0x0000003ab824723c */ /* 0x040fe20000041840 */
[----:B------:R-:W1:Y:S07]  /*1dc0*/  LDSM.16.M88.4 R56, [R3+0x14100] ;  /* 0x014100000338783b */ /* 0x000e6e0000000200 */
[C---:B------:R-:W-:Y:S08]  /*1dd0*/  HMMA.16816.F32.BF16 R16, R184.reuse, R44, R80 ;  /* 0x0000002cb810723c */ /* 0x040ff00000041850 */
[C---:B------:R-:W-:Y:S08]  /*1de0*/  HMMA.16816.F32.BF16 R12, R184.reuse, R46, R72 ;  /* 0x0000002eb80c723c */ /* 0x040ff00000041848 */
[C---:B----4-:R-:W-:Y:S08]  /*1df0*/  HMMA.16816.F32.BF16 R44, R184.reuse, R76, R60 ;  /* 0x0000004cb82c723c */ /* 0x050ff0000004183c */
[C---:B------:R-:W-:Y:S08]  /*1e00*/  HMMA.16816.F32.BF16 R52, R184.reuse, R78, R52 ;  /* 0x0000004eb834723c */ /* 0x040ff00000041834 */
[C---:B-----5:R-:W-:Y:S08]  /*1e10*/  HMMA.16816.F32.BF16 R72, R184.reuse, R88, R48 ;  /* 0x00000058b848723c */ /* 0x060ff00000041830 */
[----:B------:R-:W-:Y:S08]  /*1e20*/  HMMA.16816.F32.BF16 R88, R184, R90, R40 ;  /* 0x0000005ab858723c */ /* 0x000ff00000041828 */
[C---:B------:R-:W-:Y:S01]  /*1e30*/  HMMA.16816.F32.BF16 R80, R192.reuse, R104, R32 ;  /* 0x00000068c050723c */ /* 0x040fe20000041820 */
[----:B------:R-:W2:Y:S07]  /*1e40*/  LDSM.16.M88.4 R32, [R232+0x15100] ;  /* 0x01510000e820783b */ /* 0x000eae0000000200 */
[C---:B------:R-:W-:Y:S01]  /*1e50*/  HMMA.16816.F32.BF16 R76, R192.reuse, R106, R28 ;  /* 0x0000006ac04c723c */ /* 0x040fe2000004181c */
[----:B------:R-:W3:Y:S04]  /*1e60*/  LDSM.16.M88.4 R28, [R232+0x15900] ;  /* 0x01590000e81c783b */ /* 0x000ee80000000200 */
[----:B------:R-:W-:Y:S03]  /*1e70*/  LDSM.16.M88.4 R104, [R4+0x16900] ;  /* 0x016900000468783b */ /* 0x000fe60000000200 */
[C---:B------:R-:W-:Y:S01]  /*1e80*/  HMMA.16816.F32.BF16 R68, R192.reuse, R108, R24 ;  /* 0x0000006cc044723c */ /* 0x040fe20000041818 */
[----:B------:R-:W4:Y:S07]  /*1e90*/  LDSM.16.M88.4 R24, [R232+0x16100] ;  /* 0x01610000e818783b */ /* 0x000f2e0000000200 */
[C---:B------:R-:W-:Y:S08]  /*1ea0*/  HMMA.16816.F32.BF16 R60, R192.reuse, R116, R16 ;  /* 0x00000074c03c723c */ /* 0x040ff00000041810 */
[C---:B------:R-:W-:Y:S01]  /*1eb0*/  HMMA.16816.F32.BF16 R48, R192.reuse, R118, R12 ;  /* 0x00000076c030723c */ /* 0x040fe2000004180c */
[----:B------:R-:W-:Y:S07]  /*1ec0*/  LDSM.16.M88.4 R116, [R4+0x17900] ;  /* 0x017900000474783b */ /* 0x000fee0000000200 */
[C---:B------:R-:W-:Y:S08]  /*1ed0*/  HMMA.16816.F32.BF16 R16, R192.reuse, R112, R8 ;  /* 0x00000070c010723c */ /* 0x040ff00000041808 */
[C---:B------:R-:W-:Y:S01]  /*1ee0*/  HMMA.16816.F32.BF16 R64, R192.reuse, R110, R20 ;  /* 0x0000006ec040723c */ /* 0x040fe20000041814 */
[----:B------:R-:W5:Y:S04]  /*1ef0*/  LDSM.16.M88.4 R20, [R232+0x16900] ;  /* 0x01690000e814783b */ /* 0x000f680000000200 */
[----:B------:R-:W-:Y:S03]  /*1f00*/  LDSM.16.M88.4 R108, [R5+0x16900] ;  /* 0x01690000056c783b */ /* 0x000fe60000000200 */
[C---:B------:R-:W-:Y:S01]  /*1f10*/  HMMA.16816.F32.BF16 R12, R192.reuse, R114, R36 ;  /* 0x00000072c00c723c */ /* 0x040fe20000041824 */
[----:B------:R-:W3:Y:S04]  /*1f20*/  LDSM.16.M88.4 R36, [R232+0x17100] ;  /* 0x01710000e824783b */ /* 0x000ee80000000200 */
[----:B------:R-:W-:Y:S03]  /*1f30*/  LDSM.16.M88.4 R112, [R4+0x17100] ;  /* 0x017100000470783b */ /* 0x000fe60000000200 */
[C---:B-1----:R-:W-:Y:S08]  /*1f40*/  HMMA.16816.F32.BF16 R8, R192.reuse, R56, R44 ;  /* 0x00000038c008723c */ /* 0x042ff0000004182c */
[C---:B------:R-:W-:Y:S01]  /*1f50*/  HMMA.16816.F32.BF16 R40, R192.reuse, R58, R52 ;  /* 0x0000003ac028723c */ /* 0x040fe20000041834 */
[----:B------:R-:W-:Y:S07]  /*1f60*/  LDSM.16.M88.4 R52, [R232+0x17900] ;  /* 0x01790000e834783b */ /* 0x000fee0000000200 */
[C---:B------:R-:W-:Y:S01]  /*1f70*/  HMMA.16816.F32.BF16 R56, R192.reuse, R86, R88 ;  /* 0x00000056c038723c */ /* 0x040fe20000041858 */
[----:B------:R-:W1:Y:S07]  /*1f80*/  LDSM.16.M88.4 R88, [R4+0x15100] ;  /* 0x015100000458783b */ /* 0x000e6e0000000200 */
[----:B------:R-:W-:Y:S01]  /*1f90*/  HMMA.16816.F32.BF16 R44, R192, R84, R72 ;  /* 0x00000054c02c723c */ /* 0x000fe20000041848 */
[----:B------:R-:W1:Y:S07]  /*1fa0*/  LDSM.16.M88.4 R84, [R4+0x15900] ;  /* 0x015900000454783b */ /* 0x000e6e0000000200 */
[C---:B--2---:R-:W-:Y:S08]  /*1fb0*/  HMMA.16816.F32.BF16 R80, R196.reuse, R32, R80 ;  /* 0x00000020c450723c */ /* 0x044ff00000041850 */
[C---:B------:R-:W-:Y:S08]  /*1fc0*/  HMMA.16816.F32.BF16 R32, R196.reuse, R34, R76 ;  /* 0x00000022c420723c */ /* 0x040ff0000004184c */
[C---:B---3--:R-:W-:Y:S08]  /*1fd0*/  HMMA.16816.F32.BF16 R76, R196.reuse, R28, R68 ;  /* 0x0000001cc44c723c */ /* 0x048ff00000041844 */
[C---:B----4-:R-:W-:Y:S08]  /*1fe0*/  HMMA.16816.F32.BF16 R68, R196.reuse, R24, R60 ;  /* 0x00000018c444723c */ /* 0x050ff0000004183c */
[C---:B------:R-:W-:Y:S01]  /*1ff0*/  HMMA.16816.F32.BF16 R72, R196.reuse, R30, R64 ;  /* 0x0000001ec448723c */ /* 0x040fe20000041840 */
[----:B------:R-:W2:Y:S07]  /*2000*/  LDSM.16.M88.4 R28, [R5+0x15100] ;  /* 0x01510000051c783b */ /* 0x000eae0000000200 */
[C---:B------:R-:W-:Y:S08]  /*2010*/  HMMA.16816.F32.BF16 R48, R196.reuse, R26, R48 ;  /* 0x0000001ac430723c */ /* 0x040ff00000041830 */
[C---:B-----5:R-:W-:Y:S08]  /*2020*/  HMMA.16816.F32.BF16 R64, R196.reuse, R20, R16 ;  /* 0x00000014c440723c */ /* 0x060ff00000041810 */
[C---:B------:R-:W-:Y:S08]  /*2030*/  HMMA.16816.F32.BF16 R60, R196.reuse, R22, R12 ;  /* 0x00000016c43c723c */ /* 0x040ff0000004180c */
[C---:B------:R-:W-:Y:S08]  /*2040*/  HMMA.16816.F32.BF16 R24, R196.reuse, R36, R8 ;  /* 0x00000024c418723c */ /* 0x040ff00000041808 */
[----:B------:R-:W-:Y:S08]  /*2050*/  HMMA.16816.F32.BF16 R20, R196, R38, R40 ;  /* 0x00000026c414723c */ /* 0x000ff00000041828 */
[C---:B-1----:R-:W-:Y:S01]  /*2060*/  HMMA.16816.F32.BF16 R8, R200.reuse, R88, R80 ;  /* 0x00000058c808723c */ /* 0x042fe20000041850 */
[----:B------:R-:W-:Y:S07]  /*2070*/  LDSM.16.M88.4 R80, [R5+0x17900] ;  /* 0x017900000550783b */ /* 0x000fee0000000200 */
[----:B------:R-:W-:Y:S01]  /*2080*/  HMMA.16816.F32.BF16 R32, R200, R90, R32 ;  /* 0x0000005ac820723c */ /* 0x000fe20000041820 */
[----:B------:R-:W-:Y:S07]  /*2090*/  LDSM.16.M88.4 R88, [R3+0x15900] ;  /* 0x015900000358783b */ /* 0x000fee0000000200 */
[----:B------:R-:W-:Y:S08]  /*20a0*/  HMMA.16816.F32.BF16 R16, R196, R52, R44 ;  /* 0x00000034c410723c */ /* 0x000ff0000004182c */
[C---:B------:R-:W-:Y:S08]  /*20b0*/  HMMA.16816.F32.BF16 R44, R200.reuse, R96, R68 ;  /* 0x00000060c82c723c */ /* 0x040ff00000041844 */
[C---:B------:R-:W-:Y:S08]  /*20c0*/  HMMA.16816.F32.BF16 R36, R200.reuse, R84, R76 ;  /* 0x00000054c824723c */ /* 0x040ff0000004184c */
[C---:B------:R-:W-:Y:S01]  /*20d0*/  HMMA.16816.F32.BF16 R40, R200.reuse, R86, R72 ;  /* 0x00000056c828723c */ /* 0x040fe20000041848 */
[----:B------:R-:W1:Y:S07]  /*20e0*/  LDSM.16.M88.4 R84, [R3+0x15100] ;  /* 0x015100000354783b */ /* 0x000e6e0000000200 */
[----:B------:R-:W-:Y:S01]  /*20f0*/  HMMA.16816.F32.BF16 R48, R200, R98, R48 ;  /* 0x00000062c830723c */ /* 0x000fe20000041830 */
[----:B------:R-:W3:Y:S07]  /*2100*/  LDSM.16.M88.4 R96, [R3+0x16100] ;  /* 0x016100000360783b */ /* 0x000eee0000000200 */
[----:B------:R-:W-:Y:S08]  /*2110*/  HMMA.16816.F32.BF16 R12, R196, R54, R56 ;  /* 0x00000036c40c723c */ /* 0x000ff00000041838 */
[C---:B------:R-:W-:Y:S08]  /*2120*/  HMMA.16816.F32.BF16 R56, R200.reuse, R112, R24 ;  /* 0x00000070c838723c */ /* 0x040ff00000041818 */
[----:B------:R-:W-:Y:S08]  /*2130*/  HMMA.16816.F32.BF16 R76, R200, R114, R20 ;  /* 0x00000072c84c723c */ /* 0x000ff00000041814 */
[C---:B--2---:R-:W-:Y:S08]  /*2140*/  HMMA.16816.F32.BF16 R24, R204.reuse, R28, R8 ;  /* 0x0000001ccc18723c */ /* 0x044ff00000041808 */
[----:B------:R-:W-:Y:S08]  /*2150*/  HMMA.16816.F32.BF16 R20, R204, R30, R32 ;  /* 0x0000001ecc14723c */ /* 0x000ff00000041820 */
[----:B------:R-:W-:Y:S01]  /*2160*/  HMMA.16816.F32.BF16 R52, R200, R104, R64 ;  /* 0x00000068c834723c */ /* 0x000fe20000041840 */
[----:B------:R-:W2:Y:S07]  /*2170*/  LDSM.16.M88.4 R64, [R5+0x17100] ;  /* 0x017100000540783b */ /* 0x000eae0000000200 */
[C---:B------:R-:W-:Y:S01]  /*2180*/  HMMA.16816.F32.BF16 R8, R204.reuse, R100, R44 ;  /* 0x00000064cc08723c */ /* 0x040fe2000004182c */
[----:B------:R-:W-:Y:S07]  /*2190*/  LDSM.16.M88.4 R44, [R3+0x16900] ;  /* 0x01690000032c783b */ /* 0x000fee0000000200 */
[----:B------:R-:W-:Y:S01]  /*21a0*/  HMMA.16816.F32.BF16 R28, R204, R102, R48 ;  /* 0x00000066cc1c723c */ /* 0x000fe20000041830 */
[----:B------:R-:W4:Y:S07]  /*21b0*/  LDSM.16.M88.4 R48, [R232+0x18100] ;  /* 0x01810000e830783b */ /* 0x000f2e0000000200 */
[C---:B------:R-:W-:Y:S08]  /*21c0*/  HMMA.16816.F32.BF16 R72, R200.reuse, R116, R16 ;  /* 0x00000074c848723c */ /* 0x040ff00000041810 */
[----:B------:R-:W-:Y:S08]  /*21d0*/  HMMA.16816.F32.BF16 R68, R200, R118, R12 ;  /* 0x00000076c844723c */ /* 0x000ff0000004180c */
[C---:B------:R-:W-:Y:S08]  /*21e0*/  HMMA.16816.F32.BF16 R16, R204.reuse, R92, R36 ;  /* 0x0000005ccc10723c */ /* 0x040ff00000041824 */
[----:B------:R-:W-:Y:S08]  /*21f0*/  HMMA.16816.F32.BF16 R12, R204, R94, R40 ;  /* 0x0000005ecc0c723c */ /* 0x000ff00000041828 */
[C---:B-1----:R-:W-:Y:S01]  /*2200*/  HMMA.16816.F32.BF16 R32, R208.reuse, R84, R24 ;  /* 0x00000054d020723c */ /* 0x042fe20000041818 */
[----:B------:R-:W-:Y:S07]  /*2210*/  LDSM.16.M88.4 R24, [R3+0x17900] ;  /* 0x017900000318783b */ /* 0x000fee0000000200 */
[C---:B------:R-:W-:Y:S01]  /*2220*/  HMMA.16816.F32.BF16 R40, R208.reuse, R86, R20 ;  /* 0x00000056d028723c */ /* 0x040fe20000041814 */
[----:B------:R-:W-:Y:S07]  /*2230*/  LDSM.16.M88.4 R20, [R4+0x18100] ;  /* 0x018100000414783b */ /* 0x000fee0000000200 */
[----:B---3--:R-:W-:Y:S01]  /*2240*/  HMMA.16816.F32.BF16 R84, R208, R96, R8 ;  /* 0x00000060d054723c */ /* 0x008fe20000041808 */
[----:B------:R-:W1:Y:S07]  /*2250*/  LDSM.16.M88.4 R8, [R3+0x17100] ;  /* 0x017100000308783b */ /* 0x000e6e0000000200 */
[----:B------:R-:W-:Y:S08]  /*2260*/  HMMA.16816.F32.BF16 R36, R204, R108, R52 ;  /* 0x0000006ccc24723c */ /* 0x000ff00000041834 */
[----:B------:R-:W-:Y:S08]  /*2270*/  HMMA.16816.F32.BF16 R60, R200, R106, R60 ;  /* 0x0000006ac83c723c */ /* 0x000ff0000004183c */
[C---:B--2---:R-:W-:Y:S08]  /*2280*/  HMMA.16816.F32.BF16 R56, R204.reuse, R64, R56 ;  /* 0x00000040cc38723c */ /* 0x044ff00000041838 */
[C---:B------:R-:W-:Y:S08]  /*2290*/  HMMA.16816.F32.BF16 R52, R204.reuse, R66, R76 ;  /* 0x00000042cc34723c */ /* 0x040ff0000004184c */
[----:B------:R-:W-:Y:S08]  /*22a0*/  HMMA.16816.F32.BF16 R100, R204, R80, R72 ;  /* 0x00000050cc64723c */ /* 0x000ff00000041848 */
[C---:B------:R-:W-:Y:S08]  /*22b0*/  HMMA.16816.F32.BF16 R64, R208.reuse, R88, R16 ;  /* 0x00000058d040723c */ /* 0x040ff00000041810 */
[----:B------:R-:W-:Y:S08]  /*22c0*/  HMMA.16816.F32.BF16 R72, R208, R90, R12 ;  /* 0x0000005ad048723c */ /* 0x000ff0000004180c */
[----:B----4-:R-:W-:Y:S01]  /*22d0*/  HMMA.16816.F32.BF16 R16, R212, R48, R32 ;  /* 0x00000030d410723c */ /* 0x010fe20000041820 */
[----:B------:R-:W-:Y:S07]  /*22e0*/  LDSM.16.M88.4 R32, [R232+0x19100] ;  /* 0x01910000e820783b */ /* 0x000fee0000000200 */
[----:B------:R-:W-:Y:S08]  /*22f0*/  HMMA.16816.F32.BF16 R92, R204, R82, R68 ;  /* 0x00000052cc5c723c */ /* 0x000ff00000041844 */
[----:B------:R-:W-:Y:S01]  /*2300*/  HMMA.16816.F32.BF16 R12, R212, R50, R40 ;  /* 0x00000032d40c723c */ /* 0x000fe20000041828 */
[----:B------:R-:W-:Y:S04]  /*2310*/  LDSM.16.M88.4 R40, [R4+0x18900] ;  /* 0x018900000428783b */ /* 0x000fe80000000200 */
[----:B------:R-:W-:Y:S03]  /*2320*/  LDSM.16.M88.4 R48, [R5+0x18900] ;  /* 0x018900000530783b */ /* 0x000fe60000000200 */
[C---:B------:R-:W-:Y:S01]  /*2330*/  HMMA.16816.F32.BF16 R80, R208.reuse, R98, R28 ;  /* 0x00000062d050723c */ /* 0x040fe2000004181c */
[----:B------:R-:W2:Y:S07]  /*2340*/  LDSM.16.M88.4 R28, [R232+0x18900] ;  /* 0x01890000e81c783b */ /* 0x000eae0000000200 */
[----:B------:R-:W-:Y:S01]  /*2350*/  HMMA.16816.F32.BF16 R68, R208, R44, R36 ;  /* 0x0000002cd044723c */ /* 0x000fe20000041824 */
[----:B------:R-:W3:Y:S07]  /*2360*/  LDSM.16.M88.4 R36, [R5+0x18100] ;  /* 0x018100000524783b */ /* 0x000eee0000000200 */
[----:B------:R-:W-:Y:S08]  /*2370*/  HMMA.16816.F32.BF16 R60, R204, R110, R60 ;  /* 0x0000006ecc3c723c */ /* 0x000ff0000004183c */
[C---:B-1----:R-:W-:Y:S01]  /*2380*/  HMMA.16816.F32.BF16 R76, R208.reuse, R8, R56 ;  /* 0x00000008d04c723c */ /* 0x042fe20000041838 */
[----:B------:R-:W-:Y:S07]  /*2390*/  LDSM.16.M88.4 R56, [R3+0x18900] ;  /* 0x018900000338783b */ /* 0x000fee0000000200 */
[----:B------:R-:W-:Y:S01]  /*23a0*/  HMMA.16816.F32.BF16 R96, R208, R10, R52 ;  /* 0x0000000ad060723c */ /* 0x000fe20000041834 */
[----:B------:R-:W-:Y:S07]  /*23b0*/  LDSM.16.M88.4 R52, [R232+0x1a100] ;  /* 0x01a10000e834783b */ /* 0x000fee0000000200 */
[C---:B------:R-:W-:Y:S08]  /*23c0*/  HMMA.16816.F32.BF16 R8, R216.reuse, R20, R16 ;  /* 0x00000014d808723c */ /* 0x040ff00000041810 */
[----:B------:R-:W-:Y:S08]  /*23d0*/  HMMA.16816.F32.BF16 R16, R216, R22, R12 ;  /* 0x00000016d810723c */ /* 0x000ff0000004180c */
[----:B--2---:R-:W-:Y:S08]  /*23e0*/  HMMA.16816.F32.BF16 R12, R212, R30, R72 ;  /* 0x0000001ed40c723c */ /* 0x004ff00000041848 */
[C---:B------:R-:W-:Y:S01]  /*23f0*/  HMMA.16816.F32.BF16 R88, R208.reuse, R46, R60 ;  /* 0x0000002ed058723c */ /* 0x040fe2000004183c */
[----:B------:R-:W1:Y:S04]  /*2400*/  LDSM.16.M88.4 R60, [R3+0x18100] ;  /* 0x01810000033c783b */ /* 0x000e680000000200 */
[----:B------:R-:W-:Y:S03]  /*2410*/  LDSM.16.M88.4 R44, [R232+0x19900] ;  /* 0x01990000e82c783b */ /* 0x000fe60000000200 */
[C---:B------:R-:W-:Y:S08]  /*2420*/  HMMA.16816.F32.BF16 R100, R208.reuse, R24, R100 ;  /* 0x00000018d064723c */ /* 0x040ff00000041864 */
[----:B------:R-:W-:Y:S08]  /*2430*/  HMMA.16816.F32.BF16 R92, R208, R26, R92 ;  /* 0x0000001ad05c723c */ /* 0x000ff0000004185c */
[----:B------:R-:W-:Y:S01]  /*2440*/  HMMA.16816.F32.BF16 R24, R212, R28, R64 ;  /* 0x0000001cd418723c */ /* 0x000fe20000041840 */
[----:B------:R-:W-:Y:S07]  /*2450*/  LDSM.16.M88.4 R64, [R232+0x1a900] ;  /* 0x01a90000e840783b */ /* 0x000fee0000000200 */
[C---:B---3--:R-:W-:Y:S08]  /*2460*/  HMMA.16816.F32.BF16 R8, R220.reuse, R36, R8 ;  /* 0x00000024dc08723c */ /* 0x048ff00000041808 */
[----:B------:R-:W-:Y:S01]  /*2470*/  HMMA.16816.F32.BF16 R16, R220, R38, R16 ;  /* 0x00000026dc10723c */ /* 0x000fe20000041810 */
[----:B------:R-:W2:Y:S07]  /*2480*/  LDSM.16.M88.4 R36, [R4+0x19100] ;  /* 0x019100000424783b */ /* 0x000eae0000000200 */
[----:B------:R-:W-:Y:S08]  /*2490*/  HMMA.16816.F32.BF16 R28, R212, R32, R84 ;  /* 0x00000020d41c723c */ /* 0x000ff00000041854 */
[C---:B------:R-:W-:Y:S08]  /*24a0*/  HMMA.16816.F32.BF16 R12, R216.reuse, R42, R12 ;  /* 0x0000002ad80c723c */ /* 0x040ff0000004180c */
[----:B------:R-:W-:Y:S01]  /*24b0*/  HMMA.16816.F32.BF16 R20, R216, R40, R24 ;  /* 0x00000028d814723c */ /* 0x000fe20000041818 */
[----:B------:R-:W3:Y:S07]  /*24c0*/  LDSM.16.M88.4 R40, [R5+0x19100] ;  /* 0x019100000528783b */ /* 0x000eee0000000200 */
[----:B------:R-:W-:Y:S08]  /*24d0*/  HMMA.16816.F32.BF16 R72, R212, R34, R80 ;  /* 0x00000022d448723c */ /* 0x000ff00000041850 */
[----:B-1----:R-:W-:Y:S08]  /*24e0*/  HMMA.16816.F32.BF16 R32, R224, R60, R8 ;  /* 0x0000003ce020723c */ /* 0x002ff00000041808 */
[----:B--2---:R-:W-:Y:S08]  /*24f0*/  HMMA.16816.F32.BF16 R28, R216, R36, R28 ;  /* 0x00000024d81c723c */ /* 0x004ff0000004181c */
[C---:B------:R-:W-:Y:S08]  /*2500*/  HMMA.16816.F32.BF16 R24, R220.reuse, R50, R12 ;  /* 0x00000032dc18723c */ /* 0x040ff0000004180c */
[----:B------:R-:W-:Y:S01]  /*2510*/  HMMA.16816.F32.BF16 R8, R220, R48, R20 ;  /* 0x00000030dc08723c */ /* 0x000fe20000041814 */
[----:B------:R-:W-:Y:S01]  /*2520*/  FMUL.FTZ R6, R32, c[0x0][0x320] ;  /* 0x0000c80020067a20 */ /* 0x000fe20000410000 */
[----:B------:R-:W-:Y:S03]  /*2530*/  LDSM.16.M88.4 R48, [R4+0x1a900] ;  /* 0x01a900000430783b */ /* 0x000fe60000000200 */
[----:B------:R1:W2:Y:S03]  /*2540*/  MUFU.TANH R105, R6 ;  /* 0x0000000600697308 */ /* 0x0002a60000002400 */
[----:B------:R-:W-:Y:S08]  /*2550*/  HMMA.16816.F32.BF16 R20, R224, R62, R16 ;  /* 0x0000003ee014723c */ /* 0x000ff00000041810 */
[----:B---3--:R-:W-:Y:S01]  /*2560*/  HMMA.16816.F32.BF16 R12, R220, R40, R28 ;  /* 0x00000028dc0c723c */ /* 0x008fe2000004181c */
[----:B-1----:R-:W-:-:S07]  /*2570*/  FMUL.FTZ R6, R33, c[0x0][0x320] ;  /* 0x0000c80021067a20 */ /* 0x002fce0000410000 */
[----:B------:R-:W-:Y:S01]  /*2580*/  HMMA.16816.F32.BF16 R28, R224, R58, R24 ;  /* 0x0000003ae01c723c */ /* 0x000fe20000041818 */
[----:B------:R1:W3:Y:S07]  /*2590*/  MUFU.TANH R104, R6 ;  /* 0x0000000600687308 */ /* 0x0002ee0000002400 */
[C---:B------:R-:W-:Y:S08]  /*25a0*/  HMMA.16816.F32.BF16 R80, R212.reuse, R44, R68 ;  /* 0x0000002cd450723c */ /* 0x040ff00000041844 */
[C---:B------:R-:W-:Y:S01]  /*25b0*/  HMMA.16816.F32.BF16 R88, R212.reuse, R46, R88 ;  /* 0x0000002ed458723c */ /* 0x040fe20000041858 */
[----:B-1----:R-:W-:Y:S01]  /*25c0*/  FMUL.FTZ R6, R34, c[0x0][0x320] ;  /* 0x0000c80022067a20 */ /* 0x002fe20000410000 */
[----:B------:R-:W1:Y:S06]  /*25d0*/  LDSM.16.M88.4 R44, [R4+0x19900] ;  /* 0x01990000042c783b */ /* 0x000e6c0000000200 */
[----:B------:R-:W-:Y:S01]  /*25e0*/  HMMA.16816.F32.BF16 R68, R212, R54, R96 ;  /* 0x00000036d444723c */ /* 0x000fe20000041860 */
[----:B------:R4:W-:Y:S07]  /*25f0*/  MUFU.TANH R99, R6 ;  /* 0x0000000600637308 */ /* 0x0009ee0000002400 */
[----:B------:R-:W-:Y:S01]  /*2600*/  HMMA.16816.F32.BF16 R16, R216, R38, R72 ;  /* 0x00000026d810723c */ /* 0x000fe20000041848 */
[----:B------:R5:W2:Y:S07]  /*2610*/  LDSM.16.M88.4 R36, [R4+0x1a100] ;  /* 0x01a100000424783b */ /* 0x000aae0000000200 */
[----:B------:R-:W-:Y:S01]  /*2620*/  HMMA.16816.F32.BF16 R76, R212, R52, R76 ;  /* 0x00000034d44c723c */ /* 0x000fe2000004184c */
[----:B----4-:R-:W-:Y:S01]  /*2630*/  FMUL.FTZ R6, R35, c[0x0][0x320] ;  /* 0x0000c80023067a20 */ /* 0x010fe20000410000 */
[----:B------:R-:W4:Y:S03]  /*2640*/  LDSM.16.M88.4 R52, [R3+0x19100] ;  /* 0x019100000334783b */ /* 0x000f260000000200 */
[----:B------:R1:W-:Y:S01]  /*2650*/  MUFU.TANH R98, R6 ;  /* 0x0000000600627308 */ /* 0x0003e20000002400 */
[----:B------:R-:W2:Y:S02]  /*2660*/  LDSM.16.M88.4 R32, [R5+0x19900] ;  /* 0x019900000520783b */ /* 0x000ea40000000200 */
[----:B------:R-:W-:Y:S02]  /*2670*/  HMMA.16816.F32.BF16 R8, R224, R56, R8 ;  /* 0x00000038e008723c */ /* 0x000fe40000041808 */
[----:B------:R-:W2:Y:S01]  /*2680*/  LDSM.16.M88.4 R56, [R3+0x19900] ;  /* 0x019900000338783b */ /* 0x000ea20000000200 */
[----:B-----5:R-:W-:-:S05]  /*2690*/  FMUL.FTZ R4, R28, c[0x0][0x320] ;  /* 0x0000c8001c047a20 */ /* 0x020fca0000410000 */
[----:B------:R-:W-:Y:S01]  /*26a0*/  HMMA.16816.F32.BF16 R60, R212, R64, R100 ;  /* 0x00000040d43c723c */ /* 0x000fe20000041864 */
[----:B------:R5:W-:Y:S01]  /*26b0*/  MUFU.TANH R75, R4 ;  /* 0x00000004004b7308 */ /* 0x000be20000002400 */
[----:B-1----:R-:W-:-:S05]  /*26c0*/  FMUL.FTZ R6, R20, c[0x0][0x320] ;  /* 0x0000c80014067a20 */ /* 0x002fca0000410000 */
[----:B------:R-:W-:Y:S01]  /*26d0*/  SHF.L.U32 R103, R2, 0x1, RZ ;  /* 0x0000000102677819 */ /* 0x000fe200000006ff */
[----:B------:R-:W-:Y:S01]  /*26e0*/  HMMA.16816.F32.BF16 R24, R216, R44, R80 ;  /* 0x0000002cd818723c */ /* 0x000fe20000041850 */
[----:B------:R1:W-:Y:S03]  /*26f0*/  MUFU.TANH R97, R6 ;  /* 0x0000000600617308 */ /* 0x0003e60000002400 */
[--C-:B------:R-:W-:Y:S02]  /*2700*/  IMAD.IADD R2, R235, 0x1, R103.reuse ;  /* 0x00000001eb027824 */ /* 0x100fe400078e0267 */
[----:B------:R-:W-:Y:S02]  /*2710*/  IMAD R233, R0, 0x2, R103 ;  /* 0x0000000200e97824 */ /* 0x000fe400078e0267 */
[----:B------:R-:W-:Y:S01]  /*2720*/  HMMA.16816.F32.BF16 R64, R212, R66, R92 ;  /* 0x00000042d440723c */ /* 0x000fe2000004185c */
[----:B-----5:R-:W-:-:S02]  /*2730*/  FMUL.FTZ R4, R29, c[0x0][0x320] ;  /* 0x0000c8001d047a20 */ /* 0x020fc40000410000 */
[----:B------:R-:W-:Y:S02]  /*2740*/  IADD3 R0, R235, R233, RZ ;  /* 0x000000e9eb007210 */ /* 0x000fe40007ffe0ff */
[----:B------:R5:W-:Y:S01]  /*2750*/  MUFU.TANH R74, R4 ;  /* 0x00000004004a7308 */ /* 0x000be20000002400 */
[----:B-1----:R-:W-:-:S07]  /*2760*/  FMUL.FTZ R6, R21, c[0x0][0x320] ;  /* 0x0000c80015067a20 */ /* 0x002fce0000410000 */
[----:B------:R1:W-:Y:S01]  /*2770*/  MUFU.TANH R96, R6 ;  /* 0x0000000600607308 */ /* 0x0003e20000002400 */
[----:B-----5:R-:W-:-:S07]  /*2780*/  FMUL.FTZ R4, R30, c[0x0][0x320] ;  /* 0x0000c8001e047a20 */ /* 0x020fce0000410000 */
[----:B------:R5:W-:Y:S01]  /*2790*/  MUFU.TANH R73, R4 ;  /* 0x0000000400497308 */ /* 0x000be20000002400 */
[----:B-1----:R-:W-:-:S07]  /*27a0*/  FMUL.FTZ R6, R22, c[0x0][0x320] ;  /* 0x0000c80016067a20 */ /* 0x002fce0000410000 */
[----:B------:R1:W1:Y:S01]  /*27b0*/  MUFU.TANH R87, R6 ;  /* 0x0000000600577308 */ /* 0x0002620000002400 */
[----:B-----5:R-:W-:Y:S02]  /*27c0*/  FMUL.FTZ R4, R31, c[0x0][0x320] ;  /* 0x0000c8001f047a20 */ /* 0x020fe40000410000 */
[----:B------:R-:W5:Y:S05]  /*27d0*/  LDSM.16.M88.4 R28, [R5+0x1a100] ;  /* 0x01a10000051c783b */ /* 0x000f6a0000000200 */
[----:B------:R-:W-:Y:S01]  /*27e0*/  MUFU.TANH R72, R4 ;  /* 0x0000000400487308 */ /* 0x000fe20000002400 */
[----:B-1----:R-:W-:Y:S02]  /*27f0*/  FMUL.FTZ R6, R23, c[0x0][0x320] ;  /* 0x0000c80017067a20 */ /* 0x002fe40000410000 */
[----:B------:R-:W-:Y:S05]  /*2800*/  HMMA.16816.F32.BF16 R20, R220, R42, R16 ;  /* 0x0000002adc14723c */ /* 0x000fea0000041810 */
[----:B------:R1:W-:Y:S03]  /*2810*/  MUFU.TANH R86, R6 ;  /* 0x0000000600567308 */ /* 0x0003e60000002400 */
[C---:B------:R-:W-:Y:S08]  /*2820*/  HMMA.16816.F32.BF16 R16, R216.reuse, R46, R88 ;  /* 0x0000002ed810723c */ /* 0x040ff00000041858 */
[----:B--2---:R-:W-:Y:S01]  /*2830*/  HMMA.16816.F32.BF16 R44, R216, R36, R76 ;  /* 0x00000024d82c723c */ /* 0x004fe2000004184c */
[----:B-1----:R-:W-:-:S04]  /*2840*/  FMUL.FTZ R6, R8, c[0x0][0x320] ;  /* 0x0000c80008067a20 */ /* 0x002fc80000410000 */
[----:B------:R1:W2:Y:S03]  /*2850*/  MUFU.TANH R85, R6 ;  /* 0x0000000600557308 */ /* 0x0002a60000002400 */
[----:B----4-:R-:W-:Y:S08]  /*2860*/  HMMA.16816.F32.BF16 R20, R224, R54, R20 ;  /* 0x00000036e014723c */ /* 0x010ff00000041814 */
[----:B------:R-:W-:Y:S01]  /*2870*/  HMMA.16816.F32.BF16 R40, R216, R48, R60 ;  /* 0x00000030d828723c */ /* 0x000fe2000004183c */
[----:B-1----:R-:W-:-:S07]  /*2880*/  FMUL.FTZ R6, R9, c[0x0][0x320] ;  /* 0x0000c80009067a20 */ /* 0x002fce0000410000 */
[----:B------:R-:W-:Y:S01]  /*2890*/  HMMA.16816.F32.BF16 R16, R220, R34, R16 ;  /* 0x00000022dc10723c */ /* 0x000fe20000041810 */
[----:B------:R1:W4:Y:S07]  /*28a0*/  MUFU.TANH R84, R6 ;  /* 0x0000000600547308 */ /* 0x00032e0000002400 */
[----:B------:R-:W-:Y:S02]  /*28b0*/  FMUL.FTZ R20, R20, c[0x0][0x320] ;  /* 0x0000c80014147a20 */ /* 0x000fe40000410000 */
[----:B------:R-:W-:-:S02]  /*28c0*/  FMUL.FTZ R21, R21, c[0x0][0x320] ;  /* 0x0000c80015157a20 */ /* 0x000fc40000410000 */
[----:B------:R-:W-:Y:S01]  /*28d0*/  FMUL.FTZ R22, R22, c[0x0][0x320] ;  /* 0x0000c80016167a20 */ /* 0x000fe20000410000 */
[----:B------:R-:W-:Y:S01]  /*28e0*/  MUFU.TANH R145, R20 ;  /* 0x0000001400917308 */ /* 0x000fe20000002400 */
[----:B------:R-:W-:Y:S02]  /*28f0*/  FMUL.FTZ R23, R23, c[0x0][0x320] ;  /* 0x0000c80017177a20 */ /* 0x000fe40000410000 */
[----:B-1----:R-:W-:-:S05]  /*2900*/  FMUL.FTZ R6, R10, c[0x0][0x320] ;  /* 0x0000c8000a067a20 */ /* 0x002fca0000410000 */
[----:B------:R-:W-:Y:S08]  /*2910*/  MUFU.TANH R101, R21 ;  /* 0x0000001500657308 */ /* 0x000ff00000002400 */
[----:B------:R1:W1:Y:S08]  /*2920*/  MUFU.TANH R81, R6 ;  /* 0x0000000600517308 */ /* 0x0002700000002400 */
[----:B------:R-:W-:Y:S01]  /*2930*/  MUFU.TANH R49, R23 ;  /* 0x0000001700317308 */ /* 0x000fe20000002400 */
[----:B-1----:R-:W-:-:S02]  /*2940*/  FMUL.FTZ R6, R11, c[0x0][0x320] ;  /* 0x0000c8000b067a20 */ /* 0x002fc40000410000 */
[----:B------:R-:W-:Y:S01]  /*2950*/  HMMA.16816.F32.BF16 R8, R224, R52, R12 ;  /* 0x00000034e008723c */ /* 0x000fe2000004180c */
[----:B------:R1:W-:Y:S04]  /*2960*/  LDSM.16.M88.4 R52, [R5+0x1a900] ;  /* 0x01a900000534783b */ /* 0x0003e80000000200 */
[----:B------:R-:W1:Y:S03]  /*2970*/  MUFU.TANH R80, R6 ;  /* 0x0000000600507308 */ /* 0x000e660000002400 */
[----:B------:R-:W-:Y:S08]  /*2980*/  HMMA.16816.F32.BF16 R12, R220, R32, R24 ;  /* 0x00000020dc0c723c */ /* 0x000ff00000041818 */
[----:B------:R-:W-:Y:S01]  /*2990*/  HMMA.16816.F32.BF16 R24, R216, R38, R68 ;  /* 0x00000026d818723c */ /* 0x000fe20000041844 */
[----:B------:R-:W1:Y:S07]  /*29a0*/  LDSM.16.M88.4 R36, [R3+0x1a100] ;  /* 0x01a100000324783b */ /* 0x000e6e0000000200 */
[----:B------:R-:W-:Y:S01]  /*29b0*/  FMUL.FTZ R9, R9, c[0x0][0x320] ;  /* 0x0000c80009097a20 */ /* 0x000fe20000410000 */
[----:B------:R-:W-:Y:S01]  /*29c0*/  HMMA.16816.F32.BF16 R32, R224, R58, R16 ;  /* 0x0000003ae020723c */ /* 0x000fe20000041810 */
[----:B------:R-:W-:-:S02]  /*29d0*/  FMUL.FTZ R10, R10, c[0x0][0x320] ;  /* 0x0000c8000a0a7a20 */ /* 0x000fc40000410000 */
[----:B------:R-:W-:Y:S01]  /*29e0*/  FMUL.FTZ R11, R11, c[0x0][0x320] ;  /* 0x0000c8000b0b7a20 */ /* 0x000fe20000410000 */
[----:B------:R-:W-:Y:S01]  /*29f0*/  MUFU.TANH R102, R9 ;  /* 0x0000000900667308 */ /* 0x000fe20000002400 */
[----:B------:R-:W-:-:S07]  /*2a00*/  FMUL.FTZ R4, R8, c[0x0][0x320] ;  /* 0x0000c80008047a20 */ /* 0x000fce0000410000 */
[----:B------:R-:W-:Y:S03]  /*2a10*/  MUFU.TANH R146, R10 ;  /* 0x0000000a00927308 */ /* 0x000fe60000002400 */
[----:B-----5:R-:W-:Y:S05]  /*2a20*/  HMMA.16816.F32.BF16 R24, R220, R30, R24 ;  /* 0x0000001edc18723c */ /* 0x020fea0000041818 */
[----:B------:R5:W-:Y:S04]  /*2a30*/  MUFU.TANH R168, R11 ;  /* 0x0000000b00a87308 */ /* 0x000be80000002400 */
[----:B------:R-:W-:-:S02]  /*2a40*/  FMUL.FTZ R32, R32, c[0x0][0x320] ;  /* 0x0000c80020207a20 */ /* 0x000fc40000410000 */
[----:B------:R-:W-:Y:S02]  /*2a50*/  FMUL.FTZ R33, R33, c[0x0][0x320] ;  /* 0x0000c80021217a20 */ /* 0x000fe40000410000 */
[----:B------:R1:W1:Y:S01]  /*2a60*/  MUFU.TANH R144, R4 ;  /* 0x0000000400907308 */ /* 0x0002620000002400 */
[----:B------:R-:W-:Y:S02]  /*2a70*/  FMUL.FTZ R34, R34, c[0x0][0x320] ;  /* 0x0000c80022227a20 */ /* 0x000fe40000410000 */
[----:B------:R-:W-:Y:S01]  /*2a80*/  FMUL.FTZ R35, R35, c[0x0][0x320] ;  /* 0x0000c80023237a20 */ /* 0x000fe20000410000 */
[----:B-----5:R-:W-:Y:S01]  /*2a90*/  HMMA.16816.F32.BF16 R8, R220, R28, R44 ;  /* 0x0000001cdc08723c */ /* 0x020fe2000004182c */
[----:B------:R5:W2:Y:S03]  /*2aa0*/  LDSM.16.M88.4 R44, [R3+0x1a900] ;  /* 0x01a90000032c783b */ /* 0x000aa60000000200 */
[----:B------:R-:W-:Y:S01]  /*2ab0*/  MUFU.TANH R32, R32 ;  /* 0x0000002000207308 */ /* 0x000fe20000002400 */
[----:B------:R-:W-:-:S04]  /*2ac0*/  DEPBAR.LE SB0, 0x2 ;  /* 0x000080800000791a */ /* 0x000fc80000000000 */
[----:B-1----:R-:W-:Y:S03]  /*2ad0*/  HMMA.16816.F32.BF16 R4, R224, R56, R12 ;  /* 0x00000038e004723c */ /* 0x002fe6000004180c */
[----:B------:R-:W-:Y:S05]  /*2ae0*/  MUFU.TANH R33, R33 ;  /* 0x0000002100217308 */ /* 0x000fea0000002400 */
[----:B------:R-:W-:Y:S03]  /*2af0*/  HMMA.16816.F32.BF16 R12, R216, R50, R64 ;  /* 0x00000032d80c723c */ /* 0x000fe60000041840 */
[----:B------:R1:W1:Y:S01]  /*2b00*/  MUFU.TANH R50, R22 ;  /* 0x0000001600327308 */ /* 0x0002620000002400 */
[----:B-----5:R-:W-:-:S04]  /*2b10*/  SHF.R.S32.HI R3, RZ, 0x1f, R124 ;  /* 0x0000001fff037819 */ /* 0x020fc8000001147c */
[----:B------:R-:W-:Y:S03]  /*2b20*/  HMMA.16816.F32.BF16 R16, R224, R36, R8 ;  /* 0x00000024e010723c */ /* 0x000fe60000041808 */
[----:B------:R-:W-:Y:S01]  /*2b30*/  MUFU.TANH R34, R34 ;  /* 0x0000002200227308 */ /* 0x000fe20000002400 */
[----:B------:R-:W-:-:S04]  /*2b40*/  LEA.HI R125, R3, R124, RZ, 0x2 ;  /* 0x0000007c037d7211 */ /* 0x000fc800078f10ff */
[----:B------:R-:W-:Y:S01]  /*2b50*/  FMUL.FTZ R4, R4, c[0x0][0x320] ;  /* 0x0000c80004047a20 */ /* 0x000fe20000410000 */
[----:B------:R-:W-:Y:S01]  /*2b60*/  LOP3.LUT R3, R125, 0x7ffffffc, RZ, 0xc0, !PT ;  /* 0x7ffffffc7d037812 */ /* 0x000fe200078ec0ff */
[----:B-1----:R-:W-:Y:S01]  /*2b70*/  HMMA.16816.F32.BF16 R20, R220, R52, R40 ;  /* 0x00000034dc14723c */ /* 0x002fe20000041828 */
[----:B------:R-:W-:Y:S01]  /*2b80*/  FMUL.FTZ R6, R6, c[0x0][0x320] ;  /* 0x0000c80006067a20 */ /* 0x000fe20000410000 */
[----:B------:R1:W5:Y:S01]  /*2b90*/  MUFU.TANH R48, R4 ;  /* 0x0000000400307308 */ /* 0x0003620000002400 */
[----:B------:R-:W-:Y:S01]  /*2ba0*/  FMUL.FTZ R7, R7, c[0x0][0x320] ;  /* 0x0000c80007077a20 */ /* 0x000fe20000410000 */
[----:B------:R-:W-:Y:S01]  /*2bb0*/  STL [R1+0x48], R125 ;  /* 0x0000487d01007387 */ /* 0x000fe20000100800 */
[----:B------:R-:W-:-:S03]  /*2bc0*/  FMUL.FTZ R5, R5, c[0x0][0x320] ;  /* 0x0000c80005057a20 */ /* 0x000fc60000410000 */
[----:B------:R-:W-:Y:S02]  /*2bd0*/  HMMA.16816.F32.BF16 R28, R220, R54, R12 ;  /* 0x00000036dc1c723c */ /* 0x000fe4000004180c */
[----:B------:R3:W-:Y:S04]  /*2be0*/  MUFU.TANH R40, R6 ;  /* 0x0000000600287308 */ /* 0x0007e80000002400 */
[----:B------:R-:W-:Y:S02]  /*2bf0*/  FMUL.FTZ R16, R16, c[0x0][0x320] ;  /* 0x0000c80010107a20 */ /* 0x000fe40000410000 */
[----:B------:R-:W-:Y:S01]  /*2c00*/  HMMA.16816.F32.BF16 R12, R224, R38, R24 ;  /* 0x00000026e00c723c */ /* 0x000fe20000041818 */
[----:B------:R-:W-:Y:S01]  /*2c10*/  FMUL.FTZ R17, R17, c[0x0][0x320] ;  /* 0x0000c80011117a20 */ /* 0x000fe20000410000 */
[----:B------:R3:W-:Y:S01]  /*2c20*/  MUFU.TANH R36, R7 ;  /* 0x0000000700247308 */ /* 0x0007e20000002400 */
[----:B-1----:R-:W-:-:S02]  /*2c30*/  IMAD.IADD R4, R124, 0x1, -R3 ;  /* 0x000000017c047824 */ /* 0x002fc400078e0a03 */
[----:B------:R-:W-:Y:S02]  /*2c40*/  IMAD.U32 R3, RZ, RZ, UR5 ;  /* 0x00000005ff037e24 */ /* 0x000fe4000f8e00ff */
[----:B------:R-:W-:Y:S01]  /*2c50*/  FMUL.FTZ R18, R18, c[0x0][0x320] ;  /* 0x0000c80012127a20 */ /* 0x000fe20000410000 */
[----:B--2---:R-:W-:Y:S01]  /*2c60*/  HMMA.16816.F32.BF16 R8, R224, R44, R20 ;  /* 0x0000002ce008723c */ /* 0x004fe20000041814 */
[----:B------:R-:W-:Y:S01]  /*2c70*/  IMAD R3, R4, -0x2, R3 ;  /* 0xfffffffe04037824 */ /* 0x000fe200078e0203 */
[----:B------:R1:W2:Y:S01]  /*2c80*/  MUFU.TANH R41, R5 ;  /* 0x0000000500297308 */ /* 0x0002a20000002400 */
[----:B------:R-:W-:-:S03]  /*2c90*/  FMUL.FTZ R19, R19, c[0x0][0x320] ;  /* 0x0000c80013137a20 */ /* 0x000fc60000410000 */
[C---:B------:R-:W-:Y:S02]  /*2ca0*/  ISETP.GT.AND P6, PT, R3.reuse, RZ, PT ;  /* 0x000000ff0300720c */ /* 0x040fe40003fc4270 */
[C---:B------:R-:W-:Y:S01]  /*2cb0*/  ISETP.GT.AND P5, PT, R3.reuse, 0x1, PT ;  /* 0x000000010300780c */ /* 0x040fe20003fa4270 */
[----:B------:R-:W-:Y:S01]  /*2cc0*/  HMMA.16816.F32.BF16 R28, R224, R46, R28 ;  /* 0x0000002ee01c723c */ /* 0x000fe2000004181c */
[----:B------:R-:W-:Y:S01]  /*2cd0*/  ISETP.GT.AND P1, PT, R3, 0x8, PT ;  /* 0x000000080300780c */ /* 0x000fe20003f24270 */
[----:B------:R-:W2:Y:S01]  /*2ce0*/  MUFU.TANH R16, R16 ;  /* 0x0000001000107308 */ /* 0x000ea20000002400 */
[----:B---3--:R-:W-:Y:S02]  /*2cf0*/  FSEL R6, R105, -INF , P6 ;  /* 0xff80000069067808 */ /* 0x008fe40003000000 */
[----:B------:R-:W-:Y:S02]  /*2d00*/  FSEL R7, R104, -INF , P5 ;  /* 0xff80000068077808 */ /* 0x000fe40002800000 */
[----:B------:R-:W-:-:S02]  /*2d10*/  FMUL.FTZ R20, R15, c[0x0][0x320] ;  /* 0x0000c8000f147a20 */ /* 0x000fc40000410000 */
[----:B------:R-:W-:Y:S01]  /*2d20*/  FMNMX.FTZ R4, R6, R7, !PT ;  /* 0x0000000706047209 */ /* 0x000fe20007810000 */
[----:B-1----:R-:W-:Y:S01]  /*2d30*/  FMUL.FTZ R5, R14, c[0x0][0x320] ;  /* 0x0000c8000e057a20 */ /* 0x002fe20000410000 */
[----:B------:R-:W-:Y:S01]  /*2d40*/  FSEL R14, R87, -INF , P1 ;  /* 0xff800000570e7808 */ /* 0x000fe20000800000 */
[----:B------:R-:W-:Y:S01]  /*2d50*/  FMUL.FTZ R13, R13, c[0x0][0x320] ;  /* 0x0000c8000d0d7a20 */ /* 0x000fe20000410000 */
[----:B------:R-:W1:Y:S01]  /*2d60*/  MUFU.TANH R35, R35 ;  /* 0x0000002300237308 */ /* 0x000e620000002400 */
[----:B------:R-:W-:Y:S02]  /*2d70*/  FMUL.FTZ R12, R12, c[0x0][0x320] ;  /* 0x0000c8000c0c7a20 */ /* 0x000fe40000410000 */
[----:B------:R-:W-:Y:S01]  /*2d80*/  FMUL.FTZ R25, R10, c[0x0][0x320] ;  /* 0x0000c8000a197a20 */ /* 0x000fe20000410000 */
[----:B------:R-:W-:Y:S01]  /*2d90*/  FSEL R10, R99, -INF , P6 ;  /* 0xff800000630a7808 */ /* 0x000fe20003000000 */
[----:B------:R-:W-:Y:S01]  /*2da0*/  FMUL.FTZ R22, R8, c[0x0][0x320] ;  /* 0x0000c80008167a20 */ /* 0x000fe20000410000 */
[----:B------:R-:W-:Y:S01]  /*2db0*/  ISETP.GT.AND P6, PT, R3, 0x9, PT ;  /* 0x000000090300780c */ /* 0x000fe20003fc4270 */
[----:B------:R-:W-:Y:S01]  /*2dc0*/  FMUL.FTZ R26, R11, c[0x0][0x320] ;  /* 0x0000c8000b1a7a20 */ /* 0x000fe20000410000 */
[----:B------:R-:W-:Y:S01]  /*2dd0*/  FSEL R8, R97, -INF , P1 ;  /* 0xff80000061087808 */ /* 0x000fe20000800000 */
[----:B------:R-:W-:Y:S01]  /*2de0*/  FMUL.FTZ R23, R9, c[0x0][0x320] ;  /* 0x0000c80009177a20 */ /* 0x000fe20000410000 */
[----:B------:R-:W-:Y:S01]  /*2df0*/  FSEL R11, R98, -INF , P5 ;  /* 0xff800000620b7808 */ /* 0x000fe20002800000 */
[----:B------:R-:W-:Y:S01]  /*2e00*/  MUFU.TANH R24, R13 ;  /* 0x0000000d00187308 */ /* 0x000fe20000002400 */
[----:B------:R-:W-:Y:S01]  /*2e10*/  ISETP.GT.AND P5, PT, R3, 0x10, PT ;  /* 0x000000100300780c */ /* 0x000fe20003fa4270 */
[----:B------:R-:W-:Y:S01]  /*2e20*/  FMUL.FTZ R28, R28, c[0x0][0x320] ;  /* 0x0000c8001c1c7a20 */ /* 0x000fe20000410000 */
[----:B------:R-:W-:Y:S01]  /*2e30*/  FSEL R9, R96, -INF , P6 ;  /* 0xff80000060097808 */ /* 0x000fe20003000000 */
[----:B------:R-:W-:Y:S01]  /*2e40*/  FMUL.FTZ R29, R29, c[0x0][0x320] ;  /* 0x0000c8001d1d7a20 */ /* 0x000fe20000410000 */
[----:B------:R-:W-:Y:S01]  /*2e50*/  FMNMX.FTZ R4, R8, R4, !PT ;  /* 0x0000000408047209 */ /* 0x000fe20007810000 */
[----:B------:R-:W-:Y:S01]  /*2e60*/  FMUL.FTZ R30, R30, c[0x0][0x320] ;  /* 0x0000c8001e1e7a20 */ /* 0x000fe20000410000 */
[----:B------:R-:W-:Y:S01]  /*2e70*/  ISETP.GT.AND P1, PT, R3, 0x11, PT ;  /* 0x000000110300780c */ /* 0x000fe20003f24270 */
[----:B------:R3:W-:Y:S01]  /*2e80*/  MUFU.TANH R13, R5 ;  /* 0x00000005000d7308 */ /* 0x0007e20000002400 */
[----:B------:R-:W-:-:S02]  /*2e90*/  FSEL R44, R85, -INF , P5 ;  /* 0xff800000552c7808 */ /* 0x000fc40002800000 */
[----:B------:R-:W-:Y:S02]  /*2ea0*/  FMNMX.FTZ R4, R9, R4, !PT ;  /* 0x0000000409047209 */ /* 0x000fe40007810000 */
[----:B------:R-:W-:Y:S02]  /*2eb0*/  FSEL R15, R86, -INF , P6 ;  /* 0xff800000560f7808 */ /* 0x000fe40003000000 */
[----:B------:R-:W-:Y:S01]  /*2ec0*/  ISETP.GT.AND P6, PT, R3, 0x18, PT ;  /* 0x000000180300780c */ /* 0x000fe20003fc4270 */
[----:B------:R-:W1:Y:S01]  /*2ed0*/  MUFU.TANH R17, R17 ;  /* 0x0000001100117308 */ /* 0x000e620000002400 */
[----:B----4-:R-:W-:Y:S02]  /*2ee0*/  FSEL R45, R84, -INF , P1 ;  /* 0xff800000542d7808 */ /* 0x010fe40000800000 */
[----:B------:R-:W-:Y:S02]  /*2ef0*/  FMNMX.FTZ R4, R44, R4, !PT ;  /* 0x000000042c047209 */ /* 0x000fe40007810000 */
[----:B------:R-:W-:-:S02]  /*2f00*/  FSEL R64, R81, -INF , P5 ;  /* 0xff80000051407808 */ /* 0x000fc40002800000 */
[----:B------:R-:W-:Y:S01]  /*2f10*/  ISETP.GT.AND P5, PT, R3, 0x19, PT ;  /* 0x000000190300780c */ /* 0x000fe20003fa4270 */
[----:B------:R-:W4:Y:S01]  /*2f20*/  MUFU.TANH R18, R18 ;  /* 0x0000001200127308 */ /* 0x000f220000002400 */
[----:B------:R-:W-:Y:S02]  /*2f30*/  FSEL R46, R75, -INF , P6 ;  /* 0xff8000004b2e7808 */ /* 0x000fe40003000000 */
[----:B------:R-:W-:Y:S02]  /*2f40*/  FMNMX.FTZ R4, R45, R4, !PT ;  /* 0x000000042d047209 */ /* 0x000fe40007810000 */
[----:B------:R-:W-:Y:S02]  /*2f50*/  FSEL R66, R80, -INF , P1 ;  /* 0xff80000050427808 */ /* 0x000fe40000800000 */
[----:B------:R-:W-:Y:S01]  /*2f60*/  ISETP.GT.AND P1, PT, R3, 0x20, PT ;  /* 0x000000200300780c */ /* 0x000fe20003f24270 */
[----:B------:R-:W1:Y:S01]  /*2f70*/  MUFU.TANH R21, R12 ;  /* 0x0000000c00157308 */ /* 0x000e620000002400 */
[----:B------:R-:W-:-:S02]  /*2f80*/  FSEL R47, R74, -INF , P5 ;  /* 0xff8000004a2f7808 */ /* 0x000fc40002800000 */
[----:B------:R-:W-:Y:S02]  /*2f90*/  FMNMX.FTZ R4, R46, R4, !PT ;  /* 0x000000042e047209 */ /* 0x000fe40007810000 */
[----:B------:R-:W-:Y:S02]  /*2fa0*/  FSEL R65, R73, -INF , P6 ;  /* 0xff80000049417808 */ /* 0x000fe40003000000 */
[----:B------:R-:W-:Y:S01]  /*2fb0*/  ISETP.GT.AND P6, PT, R3, 0x21, PT ;  /* 0x000000210300780c */ /* 0x000fe20003fc4270 */
[----:B------:R-:W1:Y:S01]  /*2fc0*/  MUFU.TANH R19, R19 ;  /* 0x0000001300137308 */ /* 0x000e620000002400 */
[----:B------:R-:W-:Y:S02]  /*2fd0*/  FSEL R144, R144, -INF , P1 ;  /* 0xff80000090907808 */ /* 0x000fe40000800000 */
[----:B------:R-:W-:Y:S02]  /*2fe0*/  FMNMX.FTZ R4, R47, R4, !PT ;  /* 0x000000042f047209 */ /* 0x000fe40007810000 */
[----:B---3--:R-:W-:-:S02]  /*2ff0*/  FMNMX.FTZ R5, R10, R11, !PT ;  /* 0x0000000b0a057209 */ /* 0x008fc40007810000 */
[----:B------:R-:W-:Y:S01]  /*3000*/  FSEL R67, R72, -INF , P5 ;  /* 0xff80000048437808 */ /* 0x000fe20002800000 */
[----:B------:R-:W3:Y:S01]  /*3010*/  MUFU.TANH R20, R20 ;  /* 0x0000001400147308 */ /* 0x000ee20000002400 */
[----:B------:R-:W-:Y:S02]  /*3020*/  ISETP.GT.AND P5, PT, R3, 0x28, PT ;  /* 0x000000280300780c */ /* 0x000fe40003fa4270 */
[----:B------:R-:W-:Y:S02]  /*3030*/  FSEL R102, R102, -INF , P6 ;  /* 0xff80000066667808 */ /* 0x000fe40003000000 */
[----:B------:R-:W-:Y:S02]  /*3040*/  FMNMX.FTZ R4, R144, R4, !PT ;  /* 0x0000000490047209 */ /* 0x000fe40007810000 */
[----:B------:R-:W-:Y:S01]  /*3050*/  FMNMX.FTZ R5, R14, R5, !PT ;  /* 0x000000050e057209 */ /* 0x000fe20007810000 */
[----:B------:R-:W-:Y:S01]  /*3060*/  MUFU.TANH R22, R22 ;  /* 0x0000001600167308 */ /* 0x000fe20000002400 */
[----:B------:R-:W-:-:S02]  /*3070*/  FSEL R146, R146, -INF , P1 ;  /* 0xff80000092927808 */ /* 0x000fc40000800000 */
[----:B------:R-:W-:Y:S02]  /*3080*/  ISETP.GT.AND P1, PT, R3, 0x29, PT ;  /* 0x000000290300780c */ /* 0x000fe40003f24270 */
[----:B------:R-:W-:Y:S02]  /*3090*/  FSEL R145, R145, -INF , P5 ;  /* 0xff80000091917808 */ /* 0x000fe40002800000 */
[----:B------:R-:W-:Y:S01]  /*30a0*/  FMNMX.FTZ R4, R102, R4, !PT ;  /* 0x0000000466047209 */ /* 0x000fe20007810000 */
[----:B------:R-:W1:Y:S01]  /*30b0*/  MUFU.TANH R12, R25 ;  /* 0x00000019000c7308 */ /* 0x000e620000002400 */
[----:B------:R-:W-:Y:S02]  /*30c0*/  FMNMX.FTZ R5, R15, R5, !PT ;  /* 0x000000050f057209 */ /* 0x000fe40007810000 */
[----:B------:R-:W-:Y:S02]  /*30d0*/  FSEL R168, R168, -INF , P6 ;  /* 0xff800000a8a87808 */ /* 0x000fe40003000000 */
[----:B------:R-:W-:-:S02]  /*30e0*/  ISETP.GT.AND P6, PT, R3, 0x30, PT ;  /* 0x000000300300780c */ /* 0x000fc40003fc4270 */
[----:B------:R-:W-:Y:S01]  /*30f0*/  FSEL R101, R101, -INF , P1 ;  /* 0xff80000065657808 */ /* 0x000fe20000800000 */
[----:B------:R-:W-:Y:S01]  /*3100*/  MUFU.TANH R28, R28 ;  /* 0x0000001c001c7308 */ /* 0x000fe20000002400 */
[----:B------:R-:W-:Y:S02]  /*3110*/  FMNMX.FTZ R4, R145, R4, !PT ;  /* 0x0000000491047209 */ /* 0x000fe40007810000 */
[----:B------:R-:W-:Y:S02]  /*3120*/  FMNMX.FTZ R5, R64, R5, !PT ;  /* 0x0000000540057209 */ /* 0x000fe40007810000 */
[----:B------:R-:W-:Y:S01]  /*3130*/  FSEL R147, R50, -INF , P5 ;  /* 0xff80000032937808 */ /* 0x000fe20002800000 */
[----:B------:R-:W-:Y:S01]  /*3140*/  BAR.SYNC.DEFER_BLOCKING 0x0 ;  /* 0x0000000000007b1d */ /* 0x000fe20000010000 */
[----:B------:R-:W-:Y:S02]  /*3150*/  ISETP.GT.AND P5, PT, R3, 0x31, PT ;  /* 0x000000310300780c */ /* 0x000fe40003fa4270 */
[----:B-----5:R-:W-:-:S02]  /*3160*/  FSEL R191, R48, -INF , P6 ;  /* 0xff80000030bf7808 */ /* 0x020fc40003000000 */
[----:B------:R-:W-:Y:S01]  /*3170*/  FMNMX.FTZ R4, R101, R4, !PT ;  /* 0x0000000465047209 */ /* 0x000fe20007810000 */
[----:B------:R-:W-:Y:S01]  /*3180*/  MUFU.TANH R30, R30 ;  /* 0x0000001e001e7308 */ /* 0x000fe20000002400 */
[----:B------:R-:W-:Y:S02]  /*3190*/  FMNMX.FTZ R5, R66, R5, !PT ;  /* 0x0000000542057209 */ /* 0x000fe40007810000 */
[----:B------:R-:W-:Y:S02]  /*31a0*/  FSEL R169, R49, -INF , P1 ;  /* 0xff80000031a97808 */ /* 0x000fe40000800000 */
[----:B------:R-:W-:Y:S02]  /*31b0*/  ISETP.GT.AND P1, PT, R3, 0x38, PT ;  /* 0x000000380300780c */ /* 0x000fe40003f24270 */
[----:B--2---:R-:W-:Y:S02]  /*31c0*/  FSEL R188, R41, -INF , P5 ;  /* 0xff80000029bc7808 */ /* 0x004fe40002800000 */
[----:B------:R-:W-:-:S02]  /*31d0*/  FMNMX.FTZ R4, R191, R4, !PT ;  /* 0x00000004bf047209 */ /* 0x000fc40007810000 */
[----:B------:R-:W-:Y:S02]  /*31e0*/  FMNMX.FTZ R5, R65, R5, !PT ;  /* 0x0000000541057209 */ /* 0x000fe40007810000 */
[----:B------:R-:W-:Y:S02]  /*31f0*/  FSEL R229, R40, -INF , P6 ;  /* 0xff80000028e57808 */ /* 0x000fe40003000000 */
[----:B------:R-:W-:Y:S02]  /*3200*/  ISETP.GT.AND P6, PT, R3, 0x39, PT ;  /* 0x000000390300780c */ /* 0x000fe40003fc4270 */
[----:B------:R-:W-:Y:S01]  /*3210*/  FSEL R190, R32, -INF , P1 ;  /* 0xff80000020be7808 */ /* 0x000fe20000800000 */
[----:B------:R-:W-:Y:S01]  /*3220*/  LDSM.16.MT88.4 R40, [R233+0x3100] ;  /* 0x00310000e928783b */ /* 0x000fe20000004200 */
        /* <DEDUP_REMOVED lines=11> */
[----:B------:R-:W-:Y:S01]  /*32e0*/  FMNMX.FTZ R100, R189, R4, !PT ;  /* 0x00000004bd647209 */ /* 0x000fe20007810000 */
[----:B------:R2:W5:Y:S01]  /*32f0*/  MUFU.TANH R16, R23 ;  /* 0x0000001700107308 */ /* 0x0005620000002400 */
[----:B------:R-:W-:Y:S02]  /*3300*/  FMNMX.FTZ R5, R168, R5, !PT ;  /* 0x00000005a8057209 */ /* 0x000fe40007810000 */
[----:B-1----:R-:W-:Y:S02]  /*3310*/  FSEL R230, R35, -INF , P6 ;  /* 0xff80000023e67808 */ /* 0x002fe40003000000 */
[----:B------:R-:W-:Y:S01]  /*3320*/  ISETP.GT.AND P6, PT, R3, 0x48, PT ;  /* 0x000000480300780c */ /* 0x000fe20003fc4270 */
[----:B------:R-:W-:Y:S01]  /*3330*/  LDSM.16.MT88.4 R32, [R103+0x3100] ;  /* 0x003100006720783b */ /* 0x000fe20000004200 */
[----:B------:R-:W-:-:S02]  /*3340*/  FSEL R244, R17, -INF , P1 ;  /* 0xff80000011f47808 */ /* 0x000fc40000800000 */
[----:B------:R-:W-:Y:S02]  /*3350*/  FMNMX.FTZ R100, R246, R100, !PT ;  /* 0x00000064f6647209 */ /* 0x000fe40007810000 */
[----:B------:R-:W-:Y:S02]  /*3360*/  FMNMX.FTZ R4, R147, R5, !PT ;  /* 0x0000000593047209 */ /* 0x000fe40007810000 */
[----:B----4-:R-:W-:Y:S01]  /*3370*/  FSEL R249, R18, -INF , P5 ;  /* 0xff80000012f97808 */ /* 0x010fe20002800000 */
[----:B------:R-:W1:Y:S01]  /*3380*/  MUFU.TANH R5, R29 ;  /* 0x0000001d00057308 */ /* 0x000e620000002400 */
        /* <DEDUP_REMOVED lines=10> */
[----:B---3--:R-:W-:Y:S02]  /*3430*/  FSEL R245, R20, -INF , P5 ;  /* 0xff80000014f57808 */ /* 0x008fe40002800000 */
[----:B------:R-:W-:Y:S02]  /*3440*/  FSEL R161, R12, -INF , P1 ;  /* 0xff8000000ca17808 */ /* 0x000fe40000800000 */
[----:B------:R-:W-:Y:S01]  /*3450*/  FSEL R240, R22, -INF , P1 ;  /* 0xff80000016f07808 */ /* 0x000fe20000800000 */
[----:B------:R3:W4:Y:S01]  /*3460*/  MUFU.TANH R12, R26 ;  /* 0x0000001a000c7308 */ /* 0x0007220000002400 */
[C---:B------:R-:W-:Y:S01]  /*3470*/  ISETP.GT.AND P6, PT, R3.reuse, 0x51, PT ;  /* 0x000000510300780c */ /* 0x040fe20003fc4270 */
[----:B--2---:R-:W-:Y:S01]  /*3480*/  LDSM.16.MT88.4 R20, [R2+0x100] ;  /* 0x000100000214783b */ /* 0x004fe20000004200 */
[----:B------:R-:W-:-:S02]  /*3490*/  ISETP.GT.AND P5, PT, R3, 0x58, PT ;  /* 0x000000580300780c */ /* 0x000fc40003fa4270 */
[----:B------:R-:W-:Y:S02]  /*34a0*/  ISETP.GT.AND P1, PT, R3, 0x59, PT ;  /* 0x000000590300780c */ /* 0x000fe40003f24270 */
[----:B------:R-:W-:Y:S02]  /*34b0*/  FMNMX.FTZ R100, R241, R100, !PT ;  /* 0x00000064f1647209 */ /* 0x000fe40007810000 */
[----:B------:R-:W-:Y:S02]  /*34c0*/  FMNMX.FTZ R3, R228, R4, !PT ;  /* 0x00000004e4037209 */ /* 0x000fe40007810000 */
[----:B-----5:R-:W-:Y:S02]  /*34d0*/  FSEL R162, R16, -INF , P6 ;  /* 0xff80000010a27808 */ /* 0x020fe40003000000 */
[----:B------:R-:W-:Y:S01]  /*34e0*/  FMNMX.FTZ R100, R240, R100, !PT ;  /* 0x00000064f0647209 */ /* 0x000fe20007810000 */
[----:B------:R-:W-:Y:S01]  /*34f0*/  LDSM.16.MT88.4 R16, [R2+0x3100] ;  /* 0x003100000210783b */ /* 0x000fe20000004200 */
[----:B------:R-:W-:-:S02]  /*3500*/  FMNMX.FTZ R3, R231, R3, !PT ;  /* 0x00000003e7037209 */ /* 0x000fc40007810000 */
[----:B------:R-:W-:Y:S01]  /*3510*/  FSEL R178, R28, -INF , P5 ;  /* 0xff8000001cb27808 */ /* 0x000fe20002800000 */
[----:B---3--:R-:W-:Y:S01]  /*3520*/  LDSM.16.MT88.4 R24, [R0+0x100] ;  /* 0x000100000018783b */ /* 0x008fe20000004200 */
[----:B------:R-:W-:Y:S02]  /*3530*/  FMNMX.FTZ R100, R162, R100, !PT ;  /* 0x00000064a2647209 */ /* 0x000fe40007810000 */
[----:B------:R-:W-:Y:S02]  /*3540*/  FMNMX.FTZ R3, R230, R3, !PT ;  /* 0x00000003e6037209 */ /* 0x000fe40007810000 */
[----:B-1----:R-:W-:Y:S01]  /*3550*/  FSEL R236, R5, -INF , P1 ;  /* 0xff80000005ec7808 */ /* 0x002fe20000800000 */
[----:B------:R-:W-:Y:S01]  /*3560*/  FMUL.FTZ R5, R31, c[0x0][0x320] ;  /* 0x0000c8001f057a20 */ /* 0x000fe20000410000 */
[----:B------:R-:W-:Y:S02]  /*3570*/  FMNMX.FTZ R100, R178, R100, !PT ;  /* 0x00000064b2647209 */ /* 0x000fe40007810000 */
[----:B------:R-:W-:-:S02]  /*3580*/  FMNMX.FTZ R3, R249, R3, !PT ;  /* 0x00000003f9037209 */ /* 0x000fc40007810000 */
[----:B------:R-:W-:Y:S01]  /*3590*/  FMNMX.FTZ R100, R236, R100, !PT ;  /* 0x00000064ec647209 */ /* 0x000fe20007810000 */
[----:B------:R-:W1:Y:S01]  /*35a0*/  MUFU.TANH R5, R5 ;  /* 0x0000000500057308 */ /* 0x000e620000002400 */
[----:B------:R-:W-:Y:S02]  /*35b0*/  FMNMX.FTZ R3, R248, R3, !PT ;  /* 0x00000003f8037209 */ /* 0x000fe40007810000 */
[----:B----4-:R-:W-:Y:S01]  /*35c0*/  FSEL R179, R12, -INF , P6 ;  /* 0xff8000000cb37808 */ /* 0x010fe20003000000 */
[----:B------:R-:W2:Y:S01]  /*35d0*/  SHFL.BFLY PT, R4, R100, 0x2, 0x1f ;  /* 0x0c401f0064047f89 */ /* 0x000ea200000e0000 */
[----:B------:R-:W-:Y:S02]  /*35e0*/  FMNMX.FTZ R3, R247, R3, !PT ;  /* 0x00000003f7037209 */ /* 0x000fe40007810000 */
[----:B------:R-:W-:Y:S02]  /*35f0*/  FSEL R170, R30, -INF , P5 ;  /* 0xff8000001eaa7808 */ /* 0x000fe40002800000 */
[----:B------:R-:W-:Y:S01]  /*3600*/  FMNMX.FTZ R3, R245, R3, !PT ;  /* 0x00000003f5037209 */ /* 0x000fe20007810000 */
[----:B------:R-:W-:Y:S03]  /*3610*/  LDSM.16.MT88.4 R28, [R233+0x100] ;  /* 0x00010000e91c783b */ /* 0x000fe60000004200 */
[----:B------:R-:W-:-:S02]  /*3620*/  FMNMX.FTZ R3, R161, R3, !PT ;  /* 0x00000003a1037209 */ /* 0x000fc40007810000 */
[----:B-1----:R-:W-:Y:S02]  /*3630*/  FSEL R252, R5, -INF , P1 ;  /* 0xff80000005fc7808 */ /* 0x002fe40000800000 */
[----:B------:R-:W-:-:S04]  /*3640*/  FMNMX.FTZ R3, R179, R3, !PT ;  /* 0x00000003b3037209 */ /* 0x000fc80007810000 */
[----:B------:R-:W-:-:S04]  /*3650*/  FMNMX.FTZ R3, R170, R3, !PT ;  /* 0x00000003aa037209 */ /* 0x000fc80007810000 */
[----:B------:R-:W-:Y:S02]  /*3660*/  FMNMX.FTZ R3, R252, R3, !PT ;  /* 0x00000003fc037209 */ /* 0x000fe40007810000 */
[----:B--2---:R-:W-:-:S03]  /*3670*/  FMNMX.FTZ R100, R100, R4, !PT ;  /* 0x0000000464647209 */ /* 0x004fc60007810000 */
        /* <DEDUP_REMOVED lines=16> */
[----:B------:R1:W-:Y:S02]  /*3780*/  MUFU.EX2 R171, R4 ;  /* 0x0000000400ab7308 */ /* 0x0003e40000000800 */
[----:B-1----:R-:W-:-:S06]  /*3790*/  FFMA.FTZ R4, R8, c[0x0][0x2d0], -R13 ;  /* 0x0000b40008047a23 */ /* 0x002fcc000001080d */
[----:B------:R1:W-:Y:S02]  /*37a0*/  MUFU.EX2 R176, R4 ;  /* 0x0000000400b07308 */ /* 0x0003e40000000800 */
[----:B-1----:R-:W-:-:S06]  /*37b0*/  FFMA.FTZ R4, R9, c[0x0][0x2d0], -R13 ;  /* 0x0000b40009047a23 */ /* 0x002fcc000001080d */
[----:B------:R1:W2:Y:S02]  /*37c0*/  MUFU.EX2 R239, R4 ;  /* 0x0000000400ef7308 */ /* 0x0002a40000000800 */
[----:B-1----:R-:W-:Y:S01]  /*37d0*/  FFMA.FTZ R4, R10, c[0x0][0x2d0], -R12 ;  /* 0x0000b4000a047a23 */ /* 0x002fe2000001080c */
[----:B--2---:R-:W-:-:S05]  /*37e0*/  F2FP.BF16.PACK_AB R6, R239, R176 ;  /* 0x000000b0ef06723e */ /* 0x004fca00000010ff */
[----:B------:R1:W-:Y:S02]  /*37f0*/  MUFU.EX2 R163, R4 ;  /* 0x0000000400a37308 */ /* 0x0003e40000000800 */
[--C-:B-1----:R-:W-:Y:S02]  /*3800*/  FFMA.FTZ R4, R11, c[0x0][0x2d0], -R12.reuse ;  /* 0x0000b4000b047a23 */ /* 0x102fe4000001080c */
[----:B------:R-:W1:Y:S04]  /*3810*/  LDSM.16.MT88.4 R8, [R2+0x6100] ;  /* 0x006100000208783b */ /* 0x000e680000004200 */
[----:B------:R2:W3:Y:S02]  /*3820*/  MUFU.EX2 R177, R4 ;  /* 0x0000000400b17308 */ /* 0x0004e40000000800 */
[----:B--2---:R-:W-:Y:S01]  /*3830*/  FFMA.FTZ R4, R14, c[0x0][0x2d0], -R12 ;  /* 0x0000b4000e047a23 */ /* 0x004fe2000001080c */
[----:B---3--:R-:W-:-:S05]  /*3840*/  F2FP.BF16.PACK_AB R5, R177, R163 ;  /* 0x000000a3b105723e */ /* 0x008fca00000010ff */
[----:B------:R2:W-:Y:S02]  /*3850*/  MUFU.EX2 R172, R4 ;  /* 0x0000000400ac7308 */ /* 0x0005e40000000800 */
[----:B--2---:R-:W-:-:S06]  /*3860*/  FFMA.FTZ R4, R15, c[0x0][0x2d0], -R12 ;  /* 0x0000b4000f047a23 */ /* 0x004fcc000001080c */
[----:B------:R2:W3:Y:S02]  /*3870*/  MUFU.EX2 R14, R4 ;  /* 0x00000004000e7308 */ /* 0x0004e40000000800 */
[----:B--2---:R-:W-:Y:S02]  /*3880*/  F2FP.BF16.PACK_AB R4, R171, R238 ;  /* 0x000000eeab04723e */ /* 0x004fe400000010ff */
[----:B---3--:R-:W-:-:S07]  /*3890*/  F2FP.BF16.PACK_AB R7, R14, R172 ;  /* 0x000000ac0e07723e */ /* 0x008fce00000010ff */
[C---:B------:R-:W-:Y:S08]  /*38a0*/  HMMA.16816.F32.BF16 R92, R4.reuse, R16, RZ ;  /* 0x00000010045c723c */ /* 0x040ff000000418ff */
[C---:B------:R-:W-:Y:S01]  /*38b0*/  HMMA.16816.F32.BF16 R76, R4.reuse, R18, RZ ;  /* 0x00000012044c723c */ /* 0x040fe200000418ff */
[----:B------:R-:W2:Y:S07]  /*38c0*/  LDSM.16.MT88.4 R16, [R0+0x3100] ;  /* 0x003100000010783b */ /* 0x000eae0000004200 */
[C---:B-1----:R-:W-:Y:S07]  /*38d0*/  HMMA.16816.F32.BF16 R56, R4.reuse, R8, RZ ;  /* 0x000000080438723c */ /* 0x042fee00000418ff */
[--C-:B------:R-:W-:Y:S01]  /*38e0*/  FFMA.FTZ R8, R44, c[0x0][0x2d0], -R13.reuse ;  /* 0x0000b4002c087a23 */ /* 0x100fe2000001080d */
[C---:B------:R-:W-:Y:S03]  /*38f0*/  HMMA.16816.F32.BF16 R104, R4.reuse, R28, RZ ;  /* 0x0000001c0468723c */ /* 0x040fe600000418ff */
[----:B------:R1:W-:Y:S05]  /*3900*/  MUFU.EX2 R15, R8 ;  /* 0x00000008000f7308 */ /* 0x0003ea0000000800 */
[C---:B------:R-:W-:Y:S01]  /*3910*/  HMMA.16816.F32.BF16 R80, R4.reuse, R30, RZ ;  /* 0x0000001e0450723c */ /* 0x040fe200000418ff */
[----:B------:R-:W3:Y:S07]  /*3920*/  LDSM.16.MT88.4 R28, [R233+0x6100] ;  /* 0x00610000e91c783b */ /* 0x000eee0000004200 */
[----:B------:R-:W-:Y:S01]  /*3930*/  HMMA.16816.F32.BF16 R96, R4, R32, RZ ;  /* 0x000000200460723c */ /* 0x000fe200000418ff */
[----:B-1----:R-:W-:-:S04]  /*3940*/  FFMA.FTZ R8, R45, c[0x0][0x2d0], -R13 ;  /* 0x0000b4002d087a23 */ /* 0x002fc8000001080d */
[----:B------:R1:W4:Y:S03]  /*3950*/  MUFU.EX2 R160, R8 ;  /* 0x0000000800a07308 */ /* 0x0003260000000800 */
[C---:B------:R-:W-:Y:S01]  /*3960*/  HMMA.16816.F32.BF16 R68, R4.reuse, R34, RZ ;  /* 0x000000220444723c */ /* 0x040fe200000418ff */
[----:B------:R-:W5:Y:S07]  /*3970*/  LDSM.16.MT88.4 R32, [R0+0x6100] ;  /* 0x006100000020783b */ /* 0x000f6e0000004200 */
[----:B------:R-:W-:Y:S01]  /*3980*/  HMMA.16816.F32.BF16 R108, R4, R20, RZ ;  /* 0x00000014046c723c */ /* 0x000fe200000418ff */
[----:B-1----:R-:W-:-:S07]  /*3990*/  FFMA.FTZ R8, R46, c[0x0][0x2d0], -R13 ;  /* 0x0000b4002e087a23 */ /* 0x002fce000001080d */
[C---:B------:R-:W-:Y:S01]  /*39a0*/  HMMA.16816.F32.BF16 R84, R4.reuse, R22, RZ ;  /* 0x000000160454723c */ /* 0x040fe200000418ff */
[----:B------:R-:W1:Y:S01]  /*39b0*/  LDSM.16.MT88.4 R20, [R103+0x6100] ;  /* 0x006100006714783b */ /* 0x000e620000004200 */
[----:B------:R2:W-:Y:S06]  /*39c0*/  MUFU.EX2 R174, R8 ;  /* 0x0000000800ae7308 */ /* 0x0005ec0000000800 */
[C---:B------:R-:W-:Y:S08]  /*39d0*/  HMMA.16816.F32.BF16 R112, R4.reuse, R36, RZ ;  /* 0x000000240470723c */ /* 0x040ff000000418ff */
[----:B------:R-:W-:Y:S01]  /*39e0*/  HMMA.16816.F32.BF16 R88, R4, R38, RZ ;  /* 0x000000260458723c */ /* 0x000fe200000418ff */
[----:B--2---:R-:W-:-:S04]  /*39f0*/  FFMA.FTZ R8, R47, c[0x0][0x2d0], -R13 ;  /* 0x0000b4002f087a23 */ /* 0x004fc8000001080d */
[----:B------:R2:W-:Y:S03]  /*3a00*/  MUFU.EX2 R180, R8 ;  /* 0x0000000800b47308 */ /* 0x0005e60000000800 */
[C---:B------:R-:W-:Y:S08]  /*3a10*/  HMMA.16816.F32.BF16 R36, R4.reuse, R16, RZ ;  /* 0x000000100424723c */ /* 0x040ff000000418ff */
[----:B------:R-:W-:Y:S01]  /*3a20*/  HMMA.16816.F32.BF16 R120, R4, R18, RZ ;  /* 0x000000120478723c */ /* 0x000fe200000418ff */
[----:B------:R-:W1:Y:S01]  /*3a30*/  LDSM.16.MT88.4 R16, [R2+0x3900] ;  /* 0x003900000210783b */ /* 0x000e620000004200 */
[----:B--2---:R-:W-:-:S06]  /*3a40*/  FFMA.FTZ R8, R64, c[0x0][0x2d0], -R12 ;  /* 0x0000b40040087a23 */ /* 0x004fcc000001080c */
[C---:B------:R-:W-:Y:S01]  /*3a50*/  HMMA.16816.F32.BF16 R72, R4.reuse, R24, RZ ;  /* 0x000000180448723c */ /* 0x040fe200000418ff */
[----:B------:R2:W-:Y:S07]  /*3a60*/  MUFU.EX2 R251, R8 ;  /* 0x0000000800fb7308 */ /* 0x0005ee0000000800 */
[C---:B------:R-:W-:Y:S01]  /*3a70*/  HMMA.16816.F32.BF16 R52, R4.reuse, R26, RZ ;  /* 0x0000001a0434723c */ /* 0x040fe200000418ff */
[----:B------:R-:W1:Y:S07]  /*3a80*/  LDSM.16.MT88.4 R24, [R2+0x900] ;  /* 0x000900000218783b */ /* 0x000e6e0000004200 */
[----:B------:R-:W-:Y:S01]  /*3a90*/  HMMA.16816.F32.BF16 R48, R4, R10, RZ ;  /* 0x0000000a0430723c */ /* 0x000fe200000418ff */
[----:B--2---:R-:W-:-:S04]  /*3aa0*/  FFMA.FTZ R8, R66, c[0x0][0x2d0], -R12 ;  /* 0x0000b40042087a23 */ /* 0x004fc8000001080c */
[----:B------:R2:W1:Y:S03]  /*3ab0*/  MUFU.EX2 R173, R8 ;  /* 0x0000000800ad7308 */ /* 0x0004660000000800 */
[C---:B------:R-:W-:Y:S08]  /*3ac0*/  HMMA.16816.F32.BF16 R60, R4.reuse, R40, RZ ;  /* 0x00000028043c723c */ /* 0x040ff000000418ff */
[----:B---3--:R-:W-:Y:S01]  /*3ad0*/  HMMA.16816.F32.BF16 R124, R4, R28, RZ ;  /* 0x0000001c047c723c */ /* 0x008fe200000418ff */
[----:B--2---:R-:W-:-:S07]  /*3ae0*/  FFMA.FTZ R8, R65, c[0x0][0x2d0], -R12 ;  /* 0x0000b40041087a23 */ /* 0x004fce000001080c */
[C---:B-----5:R-:W-:Y:S01]  /*3af0*/  HMMA.16816.F32.BF16 R128, R4.reuse, R32, RZ ;  /* 0x000000200480723c */ /* 0x060fe200000418ff */
[----:B------:R2:W-:Y:S07]  /*3b00*/  MUFU.EX2 R175, R8 ;  /* 0x0000000800af7308 */ /* 0x0005ee0000000800 */
[C---:B------:R-:W-:Y:S08]  /*3b10*/  HMMA.16816.F32.BF16 R40, R4.reuse, R42, RZ ;  /* 0x0000002a0428723c */ /* 0x040ff000000418ff */
[----:B-1----:R-:W-:Y:S01]  /*3b20*/  HMMA.16816.F32.BF16 R116, R4, R20, RZ ;  /* 0x000000140474723c */ /* 0x002fe200000418ff */
[----:B--2---:R-:W-:-:S04]  /*3b30*/  FFMA.FTZ R8, R67, c[0x0][0x2d0], -R12 ;  /* 0x0000b40043087a23 */ /* 0x004fc8000001080c */
[----:B------:R1:W2:Y:S03]  /*3b40*/  MUFU.EX2 R250, R8 ;  /* 0x0000000800fa7308 */ /* 0x0002a60000000800 */
[C---:B------:R-:W-:Y:S01]  /*3b50*/  HMMA.16816.F32.BF16 R44, R4.reuse, R22, RZ ;  /* 0x00000016042c723c */ /* 0x040fe200000418ff */
[----:B------:R-:W-:Y:S07]  /*3b60*/  LDSM.16.MT88.4 R20, [R103+0x900] ;  /* 0x000900006714783b */ /* 0x000fee0000004200 */
[C---:B------:R-:W-:Y:S01]  /*3b70*/  HMMA.16816.F32.BF16 R28, R4.reuse, R30, RZ ;  /* 0x0000001e041c723c */ /* 0x040fe200000418ff */
[----:B-1----:R-:W1:Y:S07]  /*3b80*/  LDSM.16.MT88.4 R8, [R2+0x6900] ;  /* 0x006900000208783b */ /* 0x002e6e0000004200 */
[----:B------:R-:W-:Y:S07]  /*3b90*/  HMMA.16816.F32.BF16 R32, R4, R34, RZ ;  /* 0x000000220420723c */ /* 0x000fee00000418ff */
[----:B----4-:R-:W-:-:S02]  /*3ba0*/  F2FP.BF16.PACK_AB R4, R160, R15 ;  /* 0x0000000fa004723e */ /* 0x010fc400000010ff */
[----:B------:R-:W-:Y:S02]  /*3bb0*/  F2FP.BF16.PACK_AB R5, R173, R251 ;  /* 0x000000fbad05723e */ /* 0x000fe400000010ff */
[----:B------:R-:W-:Y:S02]  /*3bc0*/  F2FP.BF16.PACK_AB R6, R180, R174 ;  /* 0x000000aeb406723e */ /* 0x000fe400000010ff */
[----:B--2---:R-:W-:-:S07]  /*3bd0*/  F2FP.BF16.PACK_AB R7, R250, R175 ;  /* 0x000000affa07723e */ /* 0x004fce00000010ff */
[C---:B------:R-:W-:Y:S08]  /*3be0*/  HMMA.16816.F32.BF16 R148, R4.reuse, R16, R92 ;  /* 0x000000100494723c */ /* 0x040ff0000004185c */
[C---:B------:R-:W-:Y:S01]  /*3bf0*/  HMMA.16816.F32.BF16 R136, R4.reuse, R18, R76 ;  /* 0x000000120488723c */ /* 0x040fe2000004184c */
[----:B------:R-:W2:Y:S07]  /*3c00*/  LDSM.16.MT88.4 R16, [R233+0x900] ;  /* 0x00090000e910783b */ /* 0x000eae0000004200 */
[C---:B------:R-:W-:Y:S08]  /*3c10*/  HMMA.16816.F32.BF16 R164, R4.reuse, R24, R108 ;  /* 0x0000001804a4723c */ /* 0x040ff0000004186c */
[C---:B-1----:R-:W-:Y:S07]  /*3c20*/  HMMA.16816.F32.BF16 R132, R4.reuse, R8, R56 ;  /* 0x000000080484723c */ /* 0x042fee0000041838 */
[----:B------:R-:W-:Y:S01]  /*3c30*/  IMAD.MOV.U32 R59, RZ, RZ, R179 ;  /* 0x000000ffff3b7224 */ /* 0x000fe200078e00b3 */
[----:B------:R-:W-:Y:S01]  /*3c40*/  HMMA.16816.F32.BF16 R108, R4, R10, R48 ;  /* 0x0000000a046c723c */ /* 0x000fe20000041830 */
[----:B------:R-:W1:Y:S01]  /*3c50*/  LDSM.16.MT88.4 R8, [R0+0x900] ;  /* 0x000900000008783b */ /* 0x000e620000004200 */
[----:B------:R-:W-:Y:S01]  /*3c60*/  IMAD.MOV.U32 R58, RZ, RZ, R178 ;  /* 0x000000ffff3a7224 */ /* 0x000fe200078e00b2 */
[----:B------:R-:W-:Y:S01]  /*3c70*/  MOV R56, R177 ;  /* 0x000000b100387202 */ /* 0x000fe20000000f00 */
[----:B------:R-:W-:-:S04]  /*3c80*/  IMAD.MOV.U32 R57, RZ, RZ, R176 ;  /* 0x000000ffff397224 */ /* 0x000fc800078e00b0 */
[C---:B------:R-:W-:Y:S07]  /*3c90*/  HMMA.16816.F32.BF16 R176, R4.reuse, R20, R112 ;  /* 0x0000001404b0723c */ /* 0x040fee0000041870 */
[----:B------:R-:W-:Y:S01]  /*3ca0*/  IMAD.MOV.U32 R115, RZ, RZ, R180 ;  /* 0x000000ffff737224 */ /* 0x000fe200078e00b4 */
[----:B------:R-:W-:Y:S01]  /*3cb0*/  MOV R114, R175 ;  /* 0x000000af00727202 */ /* 0x000fe20000000f00 */
[----:B------:R-:W-:Y:S01]  /*3cc0*/  HMMA.16816.F32.BF16 R180, R4, R22, R88 ;  /* 0x0000001604b4723c */ /* 0x000fe20000041858 */
[----:B------:R-:W3:Y:S01]  /*3cd0*/  LDSM.16.MT88.4 R20, [R233+0x3900] ;  /* 0x00390000e914783b */ /* 0x000ee20000004200 */
[----:B------:R-:W-:-:S02]  /*3ce0*/  IMAD.MOV.U32 R113, RZ, RZ, R174 ;  /* 0x000000ffff717224 */ /* 0x000fc400078e00ae */
[----:B------:R-:W-:-:S03]  /*3cf0*/  IMAD.MOV.U32 R112, RZ, RZ, R173 ;  /* 0x000000ffff707224 */ /* 0x000fc600078e00ad */
[----:B------:R-:W-:Y:S01]  /*3d00*/  MOV R91, R172 ;  /* 0x000000ac005b7202 */ /* 0x000fe20000000f00 */
[C---:B------:R-:W-:Y:S01]  /*3d10*/  HMMA.16816.F32.BF16 R140, R4.reuse, R26, R84 ;  /* 0x0000001a048c723c */ /* 0x040fe20000041854 */
[----:B------:R-:W-:Y:S01]  /*3d20*/  IMAD.MOV.U32 R90, RZ, RZ, R163 ;  /* 0x000000ffff5a7224 */ /* 0x000fe200078e00a3 */
[----:B------:R-:W-:Y:S01]  /*3d30*/  MOV R88, R161 ;  /* 0x000000a100587202 */ /* 0x000fe20000000f00 */
[----:B------:R-:W-:Y:S01]  /*3d40*/  IMAD.MOV.U32 R89, RZ, RZ, R162 ;  /* 0x000000ffff597224 */ /* 0x000fe200078e00a2 */
[----:B------:R-:W4:Y:S04]  /*3d50*/  LDSM.16.MT88.4 R24, [R103+0x3900] ;  /* 0x003900006718783b */ /* 0x000f280000004200 */
[C---:B--2---:R-:W-:Y:S08]  /*3d60*/  HMMA.16816.F32.BF16 R172, R4.reuse, R16, R104 ;  /* 0x0000001004ac723c */ /* 0x044ff00000041868 */
[C---:B------:R-:W-:Y:S01]  /*3d70*/  HMMA.16816.F32.BF16 R104, R4.reuse, R18, R80 ;  /* 0x000000120468723c */ /* 0x040fe20000041850 */
[----:B------:R-:W2:Y:S06]  /*3d80*/  LDSM.16.MT88.4 R16, [R0+0x3900] ;  /* 0x003900000010783b */ /* 0x000eac0000004200 */
[----:B------:R-:W-:Y:S01]  /*3d90*/  IMAD.MOV.U32 R83, RZ, RZ, R160 ;  /* 0x000000ffff537224 */ /* 0x000fe200078e00a0 */
[----:B-1----:R-:W-:Y:S01]  /*3da0*/  HMMA.16816.F32.BF16 R92, R4, R10, R52 ;  /* 0x0000000a045c723c */ /* 0x002fe20000041834 */
[----:B------:R-:W-:Y:S01]  /*3db0*/  MOV R82, R91 ;  /* 0x0000005b00527202 */ /* 0x000fe20000000f00 */
[----:B------:R-:W-:Y:S01]  /*3dc0*/  IMAD.MOV.U32 R91, RZ, RZ, R252 ;  /* 0x000000ffff5b7224 */ /* 0x000fe200078e00fc */
[----:B------:R-:W-:Y:S01]  /*3dd0*/  MOV R80, R89 ;  /* 0x0000005900507202 */ /* 0x000fe20000000f00 */
[----:B------:R-:W-:Y:S01]  /*3de0*/  IMAD.MOV.U32 R81, RZ, RZ, R90 ;  /* 0x000000ffff517224 */ /* 0x000fe200078e005a */
[----:B------:R-:W-:Y:S01]  /*3df0*/  MOV R90, R115 ;  /* 0x00000073005a7202 */ /* 0x000fe20000000f00 */
[----:B------:R-:W-:-:S02]  /*3e00*/  IMAD.MOV.U32 R89, RZ, RZ, R114 ;  /* 0x000000ffff597224 */ /* 0x000fc400078e0072 */
[C---:B------:R-:W-:Y:S01]  /*3e10*/  HMMA.16816.F32.BF16 R160, R4.reuse, R8, R72 ;  /* 0x0000000804a0723c */ /* 0x040fe20000041848 */
[----:B------:R-:W1:Y:S07]  /*3e20*/  LDSM.16.MT88.4 R8, [R103+0x6900] ;  /* 0x006900006708783b */ /* 0x000e6e0000004200 */
[C---:B---3--:R-:W-:Y:S08]  /*3e30*/  HMMA.16816.F32.BF16 R76, R4.reuse, R20, R60 ;  /* 0x00000014044c723c */ /* 0x048ff0000004183c */
[C---:B------:R-:W-:Y:S01]  /*3e40*/  HMMA.16816.F32.BF16 R64, R4.reuse, R22, R40 ;  /* 0x000000160440723c */ /* 0x040fe20000041828 */
[----:B------:R-:W3:Y:S07]  /*3e50*/  LDSM.16.MT88.4 R20, [R233+0x6900] ;  /* 0x00690000e914783b */ /* 0x000eee0000004200 */
[C---:B----4-:R-:W-:Y:S08]  /*3e60*/  HMMA.16816.F32.BF16 R84, R4.reuse, R26, R68 ;  /* 0x0000001a0454723c */ /* 0x050ff00000041844 */
[C---:B--2---:R-:W-:Y:S07]  /*3e70*/  HMMA.16816.F32.BF16 R60, R4.reuse, R18, R120 ;  /* 0x00000012043c723c */ /* 0x044fee0000041878 */
[----:B------:R-:W-:Y:S01]  /*3e80*/  MOV R120, R56 ;  /* 0x0000003800787202 */ /* 0x000fe20000000f00 */
[C---:B------:R-:W-:Y:S01]  /*3e90*/  HMMA.16816.F32.BF16 R52, R4.reuse, R16, R36 ;  /* 0x000000100434723c */ /* 0x040fe20000041824 */
[----:B------:R-:W2:Y:S07]  /*3ea0*/  LDSM.16.MT88.4 R16, [R0+0x6900] ;  /* 0x006900000010783b */ /* 0x000eae0000004200 */
[C---:B-1----:R-:W-:Y:S07]  /*3eb0*/  HMMA.16816.F32.BF16 R68, R4.reuse, R8, R116 ;  /* 0x000000080444723c */ /* 0x042fee0000041874 */
[----:B------:R-:W-:Y:S01]  /*3ec0*/  FFMA.FTZ R8, R144, c[0x0][0x2d0], -R13 ;  /* 0x0000b40090087a23 */ /* 0x000fe2000001080d */
[----:B------:R-:W-:Y:S01]  /*3ed0*/  MOV R116, R171 ;  /* 0x000000ab00747202 */ /* 0x000fe20000000f00 */
[----:B------:R-:W-:Y:S01]  /*3ee0*/  IMAD.MOV.U32 R119, RZ, RZ, R57 ;  /* 0x000000ffff777224 */ /* 0x000fe200078e0039 */
[----:B------:R-:W-:Y:S01]  /*3ef0*/  MOV R118, R58 ;  /* 0x0000003a00767202 */ /* 0x000fe20000000f00 */
[----:B------:R1:W4:Y:S01]  /*3f00*/  MUFU.EX2 R9, R8 ;  /* 0x0000000800097308 */ /* 0x0003220000000800 */
[----:B------:R-:W-:Y:S01]  /*3f10*/  IMAD.MOV.U32 R117, RZ, RZ, R59 ;  /* 0x000000ffff757224 */ /* 0x000fe200078e003b */
[C---:B---3--:R-:W-:Y:S08]  /*3f20*/  HMMA.16816.F32.BF16 R48, R4.reuse, R20, R124 ;  /* 0x000000140430723c */ /* 0x048ff0000004187c */
[----:B------:R-:W-:Y:S01]  /*3f30*/  HMMA.16816.F32.BF16 R56, R4, R10, R44 ;  /* 0x0000000a0438723c */ /* 0x000fe2000004182c */
[----:B-1----:R-:W-:-:S07]  /*3f40*/  FFMA.FTZ R8, R102, c[0x0][0x2d0], -R13 ;  /* 0x0000b40066087a23 */ /* 0x002fce000001080d */
[----:B------:R-:W-:Y:S01]  /*3f50*/  HMMA.16816.F32.BF16 R44, R4, R22, R28 ;  /* 0x00000016042c723c */ /* 0x000fe2000004181c */
[----:B------:R-:W1:Y:S01]  /*3f60*/  LDSM.16.MT88.4 R20, [R2+0x1100] ;  /* 0x001100000214783b */ /* 0x000e620000004200 */
[----:B------:R3:W5:Y:S01]  /*3f70*/  MUFU.EX2 R123, R8 ;  /* 0x00000008007b7308 */ /* 0x0007620000000800 */
[----:B------:R-:W-:-:S04]  /*3f80*/  IMAD.MOV.U32 R102, RZ, RZ, R91 ;  /* 0x000000ffff667224 */ /* 0x000fc800078e005b */
[----:B------:R-:W-:Y:S01]  /*3f90*/  MOV R31, R251 ;  /* 0x000000fb001f7202 */ /* 0x000fe20000000f00 */
[----:B------:R-:W-:Y:S01]  /*3fa0*/  IMAD.MOV.U32 R30, RZ, RZ, R250 ;  /* 0x000000ffff1e7224 */ /* 0x000fe200078e00fa */
[----:B--2---:R-:W-:Y:S01]  /*3fb0*/  HMMA.16816.F32.BF16 R40, R4, R16, R128 ;  /* 0x000000100428723c */ /* 0x004fe20000041880 */
[----:B----4-:R-:W-:-:S07]  /*3fc0*/  IMAD.MOV.U32 R29, RZ, RZ, R9 ;  /* 0x000000ffff1d7224 */ /* 0x010fce00078e0009 */
[C---:B------:R-:W-:Y:S01]  /*3fd0*/  HMMA.16816.F32.BF16 R36, R4.reuse, R18, R32 ;  /* 0x000000120424723c */ /* 0x040fe20000041820 */
[----:B---3--:R-:W-:Y:S01]  /*3fe0*/  FFMA.FTZ R8, R145, c[0x0][0x2d0], -R13 ;  /* 0x0000b40091087a23 */ /* 0x008fe2000001080d */
[----:B------:R-:W2:Y:S03]  /*3ff0*/  LDSM.16.MT88.4 R16, [R2+0x4100] ;  /* 0x004100000210783b */ /* 0x000ea60000004200 */
[----:B------:R3:W-:Y:S01]  /*4000*/  MUFU.EX2 R122, R8 ;  /* 0x00000008007a7308 */ /* 0x0007e20000000800 */
[----:B------:R-:W-:Y:S02]  /*4010*/  LDSM.16.MT88.4 R32, [R103+0x1100] ;  /* 0x001100006720783b */ /* 0x000fe40000004200 */
[----:B------:R-:W-:Y:S07]  /*4020*/  HMMA.16816.F32.BF16 R96, R4, R24, R96 ;  /* 0x000000180460723c */ /* 0x000fee0000041860 */
[----:B-----5:R-:W-:Y:S01]  /*4030*/  F2FP.BF16.PACK_AB R4, R123, R29 ;  /* 0x0000001d7b04723e */ /* 0x020fe200000010ff */
[----:B------:R-:W-:Y:S01]  /*4040*/  IMAD.MOV.U32 R25, RZ, RZ, R88 ;  /* 0x000000ffff197224 */ /* 0x000fe200078e0058 */
[----:B------:R-:W-:-:S02]  /*4050*/  MOV R88, R113 ;  /* 0x0000007100587202 */ /* 0x000fc40000000f00 */
[----:B------:R-:W-:Y:S01]  /*4060*/  MOV R24, R83 ;  /* 0x0000005300187202 */ /* 0x000fe20000000f00 */
[----:B------:R-:W-:Y:S02]  /*4070*/  IMAD.MOV.U32 R83, RZ, RZ, R112 ;  /* 0x000000ffff537224 */ /* 0x000fe400078e0070 */
[----:B---3--:R-:W-:Y:S01]  /*4080*/  FFMA.FTZ R8, R101, c[0x0][0x2d0], -R13 ;  /* 0x0000b40065087a23 */ /* 0x008fe2000001080d */
[----:B------:R-:W-:-:S03]  /*4090*/  MOV R101, R80 ;  /* 0x0000005000657202 */ /* 0x000fc60000000f00 */
[----:B------:R3:W4:Y:S02]  /*40a0*/  MUFU.EX2 R121, R8 ;  /* 0x0000000800797308 */ /* 0x0007240000000800 */
[----:B---3--:R-:W-:Y:S01]  /*40b0*/  FFMA.FTZ R8, R146, c[0x0][0x2d0], -R12 ;  /* 0x0000b40092087a23 */ /* 0x008fe2000001080c */
[----:B----4-:R-:W-:-:S05]  /*40c0*/  F2FP.BF16.PACK_AB R6, R121, R122 ;  /* 0x0000007a7906723e */ /* 0x010fca00000010ff */
[----:B------:R3:W-:Y:S02]  /*40d0*/  MUFU.EX2 R171, R8 ;  /* 0x0000000800ab7308 */ /* 0x0007e40000000800 */
[----:B---3--:R-:W-:-:S06]  /*40e0*/  FFMA.FTZ R8, R168, c[0x0][0x2d0], -R12 ;  /* 0x0000b400a8087a23 */ /* 0x008fcc000001080c */
[----:B------:R3:W4:Y:S02]  /*40f0*/  MUFU.EX2 R252, R8 ;  /* 0x0000000800fc7308 */ /* 0x0007240000000800 */
[----:B---3--:R-:W-:Y:S01]  /*4100*/  FFMA.FTZ R8, R147, c[0x0][0x2d0], -R12 ;  /* 0x0000b40093087a23 */ /* 0x008fe2000001080c */
[----:B----4-:R-:W-:-:S05]  /*4110*/  F2FP.BF16.PACK_AB R5, R252, R171 ;  /* 0x000000abfc05723e */ /* 0x010fca00000010ff */
[----:B------:R3:W-:Y:S02]  /*4120*/  MUFU.EX2 R251, R8 ;  /* 0x0000000800fb7308 */ /* 0x0007e40000000800 */
[----:B---3--:R-:W-:-:S06]  /*4130*/  FFMA.FTZ R8, R169, c[0x0][0x2d0], -R12 ;  /* 0x0000b400a9087a23 */ /* 0x008fcc000001080c */
[----:B------:R3:W4:Y:S02]  /*4140*/  MUFU.EX2 R250, R8 ;  /* 0x0000000800fa7308 */ /* 0x0007240000000800 */
[----:B---3--:R-:W3:Y:S01]  /*4150*/  LDSM.16.MT88.4 R8, [R2+0x7100] ;  /* 0x007100000208783b */ /* 0x008ee20000004200 */
[----:B----4-:R-:W-:-:S07]  /*4160*/  F2FP.BF16.PACK_AB R7, R250, R251 ;  /* 0x000000fbfa07723e */ /* 0x010fce00000010ff */
[C---:B-1----:R-:W-:Y:S07]  /*4170*/  HMMA.16816.F32.BF16 R112, R4.reuse, R20, R164 ;  /* 0x000000140470723c */ /* 0x042fee00000418a4 */
[----:B------:R-:W-:Y:S01]  /*4180*/  MOV R166, R88 ;  /* 0x0000005800a67202 */ /* 0x000fe20000000f00 */
[----:B------:R-:W-:Y:S01]  /*4190*/  IMAD.MOV.U32 R165, RZ, RZ, R89 ;  /* 0x000000ffffa57224 */ /* 0x000fe200078e0059 */
[----:B------:R-:W-:Y:S01]  /*41a0*/  MOV R164, R90 ;  /* 0x0000005a00a47202 */ /* 0x000fe20000000f00 */
[----:B--2---:R-:W-:Y:S01]  /*41b0*/  HMMA.16816.F32.BF16 R144, R4, R16, R148 ;  /* 0x000000100490723c */ /* 0x004fe20000041894 */
[----:B------:R-:W-:-:S06]  /*41c0*/  IMAD.MOV.U32 R167, RZ, RZ, R83 ;  /* 0x000000ffffa77224 */ /* 0x000fcc00078e0053 */
[----:B------:R-:W-:Y:S01]  /*41d0*/  IMAD.MOV.U32 R149, RZ, RZ, R81 ;  /* 0x000000ffff957224 */ /* 0x000fe200078e0051 */
[----:B------:R-:W-:Y:S01]  /*41e0*/  MOV R148, R82 ;  /* 0x0000005200947202 */ /* 0x000fe20000000f00 */
[C---:B------:R-:W-:Y:S01]  /*41f0*/  HMMA.16816.F32.BF16 R72, R4.reuse, R22, R140 ;  /* 0x000000160448723c */ /* 0x040fe2000004188c */
[----:B------:R-:W-:Y:S01]  /*4200*/  LDSM.16.MT88.4 R20, [R0+0x1100] ;  /* 0x001100000014783b */ /* 0x000fe20000004200 */
[----:B------:R-:W-:Y:S01]  /*4210*/  MOV R151, R24 ;  /* 0x0000001800977202 */ /* 0x000fe20000000f00 */
[----:B------:R-:W-:Y:S02]  /*4220*/  IMAD.MOV.U32 R150, RZ, RZ, R25 ;  /* 0x000000ffff967224 */ /* 0x000fe400078e0019 */
[----:B------:R-:W-:Y:S03]  /*4230*/  LDSM.16.MT88.4 R24, [R233+0x1100] ;  /* 0x00110000e918783b */ /* 0x000fe60000004200 */
[C---:B------:R-:W-:Y:S01]  /*4240*/  HMMA.16816.F32.BF16 R80, R4.reuse, R18, R136 ;  /* 0x000000120450723c */ /* 0x040fe20000041888 */
[----:B------:R-:W1:Y:S07]  /*4250*/  LDSM.16.MT88.4 R16, [R103+0x4100] ;  /* 0x004100006710783b */ /* 0x000e6e0000004200 */
[C---:B---3--:R-:W-:Y:S08]  /*4260*/  HMMA.16816.F32.BF16 R88, R4.reuse, R8, R132 ;  /* 0x000000080458723c */ /* 0x048ff00000041884 */
[C---:B------:R-:W-:Y:S01]  /*4270*/  HMMA.16816.F32.BF16 R108, R4.reuse, R10, R108 ;  /* 0x0000000a046c723c */ /* 0x040fe2000004186c */
[----:B------:R-:W2:Y:S07]  /*4280*/  LDSM.16.MT88.4 R8, [R233+0x4100] ;  /* 0x00410000e908783b */ /* 0x000eae0000004200 */
[C---:B------:R-:W-:Y:S07]  /*4290*/  HMMA.16816.F32.BF16 R124, R4.reuse, R32, R176 ;  /* 0x00000020047c723c */ /* 0x040fee00000418b0 */
[----:B------:R-:W-:Y:S01]  /*42a0*/  MOV R32, R29 ;  /* 0x0000001d00207202 */ /* 0x000fe20000000f00 */
[C---:B------:R-:W-:Y:S01]  /*42b0*/  HMMA.16816.F32.BF16 R128, R4.reuse, R34, R180 ;  /* 0x000000220480723c */ /* 0x040fe200000418b4 */
[----:B------:R-:W-:Y:S01]  /*42c0*/  IMAD.MOV.U32 R33, RZ, RZ, R30 ;  /* 0x000000ffff217224 */ /* 0x000fe200078e001e */
[----:B------:R-:W-:Y:S01]  /*42d0*/  MOV R178, R117 ;  /* 0x0000007500b27202 */ /* 0x000fe20000000f00 */
[----:B------:R-:W-:Y:S01]  /*42e0*/  IMAD.MOV.U32 R177, RZ, RZ, R116 ;  /* 0x000000ffffb17224 */ /* 0x000fe200078e0074 */
[----:B------:R-:W-:Y:S01]  /*42f0*/  MOV R176, R31 ;  /* 0x0000001f00b07202 */ /* 0x000fe20000000f00 */
[----:B------:R-:W-:Y:S01]  /*4300*/  IMAD.MOV.U32 R179, RZ, RZ, R118 ;  /* 0x000000ffffb37224 */ /* 0x000fe200078e0076 */
[----:B------:R-:W3:Y:S01]  /*4310*/  LDSM.16.MT88.4 R28, [R0+0x4100] ;  /* 0x00410000001c783b */ /* 0x000ee20000004200 */
[----:B------:R-:W-:Y:S01]  /*4320*/  MOV R34, R119 ;  /* 0x0000007700227202 */ /* 0x000fe20000000f00 */
[----:B------:R-:W-:Y:S01]  /*4330*/  IMAD.MOV.U32 R35, RZ, RZ, R171 ;  /* 0x000000ffff237224 */ /* 0x000fe200078e00ab */
[----:B------:R-:W-:Y:S01]  /*4340*/  MOV R182, R121 ;  /* 0x0000007900b67202 */ /* 0x000fe20000000f00 */
[----:B------:R-:W-:Y:S01]  /*4350*/  IMAD.MOV.U32 R183, RZ, RZ, R120 ;  /* 0x000000ffffb77224 */ /* 0x000fe200078e0078 */
[----:B------:R-:W-:Y:S01]  /*4360*/  MOV R180, R123 ;  /* 0x0000007b00b47202 */ /* 0x000fe20000000f00 */
[----:B------:R-:W-:Y:S01]  /*4370*/  IMAD.MOV.U32 R181, RZ, RZ, R122 ;  /* 0x000000ffffb57224 */ /* 0x000fe200078e007a */
[C---:B-1----:R-:W-:Y:S08]  /*4380*/  HMMA.16816.F32.BF16 R132, R4.reuse, R16, R96 ;  /* 0x000000100484723c */ /* 0x042ff00000041860 */
[C---:B------:R-:W-:Y:S01]  /*4390*/  HMMA.16816.F32.BF16 R120, R4.reuse, R18, R84 ;  /* 0x000000120478723c */ /* 0x040fe20000041854 */
[----:B------:R-:W-:Y:S07]  /*43a0*/  LDSM.16.MT88.4 R16, [R233+0x7100] ;  /* 0x00710000e910783b */ /* 0x000fee0000004200 */
[C---:B--2---:R-:W-:Y:S07]  /*43b0*/  HMMA.16816.F32.BF16 R116, R4.reuse, R8, R76 ;  /* 0x000000080474723c */ /* 0x044fee000004184c */
[----:B------:R-:W-:Y:S01]  /*43c0*/  IMAD.MOV.U32 R79, RZ, RZ, R34 ;  /* 0x000000ffff4f7224 */ /* 0x000fe200078e0022 */
[----:B------:R-:W-:Y:S01]  /*43d0*/  MOV R78, R35 ;  /* 0x00000023004e7202 */ /* 0x000fe20000000f00 */
[----:B------:R-:W-:Y:S01]  /*43e0*/  IMAD.MOV.U32 R77, RZ, RZ, R32 ;  /* 0x000000ffff4d7224 */ /* 0x000fe200078e0020 */
[----:B------:R-:W-:Y:S01]  /*43f0*/  MOV R76, R33 ;  /* 0x00000021004c7202 */ /* 0x000fe20000000f00 */
[C---:B------:R-:W-:Y:S08]  /*4400*/  HMMA.16816.F32.BF16 R160, R4.reuse, R20, R160 ;  /* 0x0000001404a0723c */ /* 0x040ff000000418a0 */
[C---:B------:R-:W-:Y:S01]  /*4410*/  HMMA.16816.F32.BF16 R32, R4.reuse, R10, R64 ;  /* 0x0000000a0420723c */ /* 0x040fe20000041840 */
[----:B------:R-:W1:Y:S06]  /*4420*/  LDSM.16.MT88.4 R8, [R103+0x7100] ;  /* 0x007100006708783b */ /* 0x000e6c0000004200 */
[----:B------:R-:W-:Y:S01]  /*4430*/  IMAD.MOV.U32 R67, RZ, RZ, R164 ;  /* 0x000000ffff437224 */ /* 0x000fe200078e00a4 */
[----:B------:R-:W-:Y:S01]  /*4440*/  HMMA.16816.F32.BF16 R140, R4, R22, R92 ;  /* 0x00000016048c723c */ /* 0x000fe2000004185c */
[----:B------:R-:W2:Y:S01]  /*4450*/  LDSM.16.MT88.4 R20, [R0+0x7100] ;  /* 0x007100000014783b */ /* 0x000ea20000004200 */
[----:B------:R-:W-:Y:S01]  /*4460*/  MOV R66, R165 ;  /* 0x000000a500427202 */ /* 0x000fe20000000f00 */
[----:B------:R-:W-:Y:S01]  /*4470*/  IMAD.MOV.U32 R65, RZ, RZ, R166 ;  /* 0x000000ffff417224 */ /* 0x000fe200078e00a6 */
[----:B------:R-:W-:-:S04]  /*4480*/  MOV R64, R167 ;  /* 0x000000a700407202 */ /* 0x000fc80000000f00 */
[C---:B------:R-:W-:Y:S07]  /*4490*/  HMMA.16816.F32.BF16 R136, R4.reuse, R24, R172 ;  /* 0x000000180488723c */ /* 0x040fee00000418ac */
[----:B------:R-:W-:Y:S01]  /*44a0*/  MOV R175, R170 ;  /* 0x000000aa00af7202 */ /* 0x000fe20000000f00 */
[----:B---3--:R-:W-:Y:S01]  /*44b0*/  HMMA.16816.F32.BF16 R164, R4, R28, R52 ;  /* 0x0000001c04a4723c */ /* 0x008fe20000041834 */
[----:B------:R-:W-:Y:S01]  /*44c0*/  IMAD.MOV.U32 R24, RZ, RZ, R149 ;  /* 0x000000ffff187224 */ /* 0x000fe200078e0095 */
[----:B------:R-:W-:-:S05]  /*44d0*/  MOV R25, R150 ;  /* 0x0000009600197202 */ /* 0x000fca0000000f00 */
[----:B------:R-:W-:Y:S01]  /*44e0*/  IMAD.MOV.U32 R55, RZ, RZ, R175 ;  /* 0x000000ffff377224 */ /* 0x000fe200078e00af */
[----:B------:R-:W-:Y:S01]  /*44f0*/  HMMA.16816.F32.BF16 R168, R4, R26, R104 ;  /* 0x0000001a04a8723c */ /* 0x000fe20000041868 */
[----:B------:R-:W-:Y:S01]  /*4500*/  MOV R54, R176 ;  /* 0x000000b000367202 */ /* 0x000fe20000000f00 */
[----:B------:R-:W-:Y:S01]  /*4510*/  IMAD.MOV.U32 R53, RZ, RZ, R177 ;  /* 0x000000ffff357224 */ /* 0x000fe200078e00b1 */
[----:B------:R-:W-:-:S04]  /*4520*/  MOV R52, R178 ;  /* 0x000000b200347202 */ /* 0x000fc80000000f00 */
[----:B------:R-:W-:Y:S01]  /*4530*/  MOV R27, R148 ;  /* 0x00000094001b7202 */ /* 0x000fe20000000f00 */
[----:B------:R-:W-:Y:S01]  /*4540*/  HMMA.16816.F32.BF16 R104, R4, R30, R60 ;  /* 0x0000001e0468723c */ /* 0x000fe2000004183c */
[----:B------:R-:W3:Y:S01]  /*4550*/  LDSM.16.MT88.4 R28, [R2+0x1900] ;  /* 0x00190000021c783b */ /* 0x000ee20000004200 */
[----:B------:R-:W-:-:S05]  /*4560*/  IMAD.MOV.U32 R26, RZ, RZ, R179 ;  /* 0x000000ffff1a7224 */ /* 0x000fca00078e00b3 */
[----:B------:R-:W-:Y:S01]  /*4570*/  MOV R61, R239 ;  /* 0x000000ef003d7202 */ /* 0x000fe20000000f00 */
[----:B-1----:R-:W-:Y:S01]  /*4580*/  HMMA.16816.F32.BF16 R96, R4, R8, R68 ;  /* 0x000000080460723c */ /* 0x002fe20000041844 */
[----:B------:R-:W-:Y:S01]  /*4590*/  MOV R63, R238 ;  /* 0x000000ee003f7202 */ /* 0x000fe20000000f00 */
[----:B------:R-:W-:-:S05]  /*45a0*/  IMAD.MOV.U32 R62, RZ, RZ, R151 ;  /* 0x000000ffff3e7224 */ /* 0x000fca00078e0097 */
[--C-:B------:R-:W-:Y:S01]  /*45b0*/  FFMA.FTZ R8, R191, c[0x0][0x2d0], -R13.reuse ;  /* 0x0000b400bf087a23 */ /* 0x100fe2000001080d */
[C---:B------:R-:W-:Y:S03]  /*45c0*/  HMMA.16816.F32.BF16 R172, R4.reuse, R16, R48 ;  /* 0x0000001004ac723c */ /* 0x040fe60000041830 */
[----:B------:R1:W-:Y:S05]  /*45d0*/  MUFU.EX2 R239, R8 ;  /* 0x0000000800ef7308 */ /* 0x0003ea0000000800 */
[C---:B------:R-:W-:Y:S01]  /*45e0*/  HMMA.16816.F32.BF16 R148, R4.reuse, R18, R44 ;  /* 0x000000120494723c */ /* 0x040fe2000004182c */
[----:B------:R-:W4:Y:S07]  /*45f0*/  LDSM.16.MT88.4 R16, [R2+0x4900] ;  /* 0x004900000210783b */ /* 0x000f2e0000004200 */
[----:B------:R-:W-:Y:S01]  /*4600*/  HMMA.16816.F32.BF16 R176, R4, R10, R56 ;  /* 0x0000000a04b0723c */ /* 0x000fe20000041838 */
[----:B-1----:R-:W-:-:S02]  /*4610*/  FFMA.FTZ R8, R188, c[0x0][0x2d0], -R13 ;  /* 0x0000b400bc087a23 */ /* 0x002fc4000001080d */
[----:B------:R-:W-:Y:S02]  /*4620*/  IMAD.MOV.U32 R188, RZ, RZ, R240 ;  /* 0x000000ffffbc7224 */ /* 0x000fe400078e00f0 */
[----:B------:R1:W-:Y:S03]  /*4630*/  MUFU.EX2 R240, R8 ;  /* 0x0000000800f07308 */ /* 0x0003e60000000800 */
[C---:B--2---:R-:W-:Y:S08]  /*4640*/  HMMA.16816.F32.BF16 R92, R4.reuse, R20, R40 ;  /* 0x00000014045c723c */ /* 0x044ff00000041828 */
[----:B------:R-:W-:Y:S01]  /*4650*/  HMMA.16816.F32.BF16 R84, R4, R22, R36 ;  /* 0x000000160454723c */ /* 0x000fe20000041824 */
[----:B------:R-:W-:Y:S01]  /*4660*/  LDSM.16.MT88.4 R20, [R233+0x1900] ;  /* 0x00190000e914783b */ /* 0x000fe20000004200 */
[----:B-1----:R-:W-:-:S05]  /*4670*/  FFMA.FTZ R8, R190, c[0x0][0x2d0], -R13 ;  /* 0x0000b400be087a23 */ /* 0x002fca000001080d */
[----:B------:R-:W-:Y:S01]  /*4680*/  MOV R38, R26 ;  /* 0x0000001a00267202 */ /* 0x000fe20000000f00 */
[----:B------:R-:W-:Y:S01]  /*4690*/  FFMA.FTZ R4, R231, c[0x0][0x2d0], -R12 ;  /* 0x0000b400e7047a23 */ /* 0x000fe2000001080c */
[----:B------:R-:W-:Y:S01]  /*46a0*/  MOV R37, R24 ;  /* 0x0000001800257202 */ /* 0x000fe20000000f00 */
[----:B------:R1:W-:Y:S01]  /*46b0*/  MUFU.EX2 R238, R8 ;  /* 0x0000000800ee7308 */ /* 0x0003e20000000800 */
[----:B------:R-:W-:Y:S01]  /*46c0*/  IMAD.MOV.U32 R36, RZ, RZ, R27 ;  /* 0x000000ffff247224 */ /* 0x000fe200078e001b */
[----:B------:R-:W-:Y:S01]  /*46d0*/  MOV R231, R61 ;  /* 0x0000003d00e77202 */ /* 0x000fe20000000f00 */
[----:B------:R-:W-:Y:S02]  /*46e0*/  IMAD.MOV.U32 R39, RZ, RZ, R25 ;  /* 0x000000ffff277224 */ /* 0x000fe400078e0019 */
[----:B------:R-:W2:Y:S03]  /*46f0*/  LDSM.16.MT88.4 R24, [R2+0x7900] ;  /* 0x007900000218783b */ /* 0x000ea60000004200 */
[----:B------:R5:W-:Y:S01]  /*4700*/  MUFU.EX2 R191, R4 ;  /* 0x0000000400bf7308 */ /* 0x000be20000000800 */
[----:B-1----:R-:W-:-:S02]  /*4710*/  FFMA.FTZ R8, R189, c[0x0][0x2d0], -R13 ;  /* 0x0000b400bd087a23 */ /* 0x002fc4000001080d */
[----:B------:R-:W-:-:S05]  /*4720*/  IMAD.MOV.U32 R189, RZ, RZ, R236 ;  /* 0x000000ffffbd7224 */ /* 0x000fca00078e00ec */
[----:B------:R1:W1:Y:S01]  /*4730*/  MUFU.EX2 R236, R8 ;  /* 0x0000000800ec7308 */ /* 0x0002620000000800 */
[----:B-----5:R-:W-:Y:S02]  /*4740*/  FFMA.FTZ R4, R230, c[0x0][0x2d0], -R12 ;  /* 0x0000b400e6047a23 */ /* 0x020fe4000001080c */
[----:B------:R-:W-:Y:S02]  /*4750*/  IMAD.MOV.U32 R230, RZ, RZ, R62 ;  /* 0x000000ffffe67224 */ /* 0x000fe400078e003e */
[----:B-1----:R-:W-:Y:S01]  /*4760*/  FFMA.FTZ R8, R229, c[0x0][0x2d0], -R12 ;  /* 0x0000b400e5087a23 */ /* 0x002fe2000001080c */
[----:B------:R-:W-:-:S03]  /*4770*/  F2FP.BF16.PACK_AB R6, R236, R238 ;  /* 0x000000eeec06723e */ /* 0x000fc600000010ff */
[----:B------:R1:W-:Y:S02]  /*4780*/  MUFU.EX2 R229, R8 ;  /* 0x0000000800e57308 */ /* 0x0003e40000000800 */
[----:B-1----:R-:W-:-:S06]  /*4790*/  FFMA.FTZ R8, R228, c[0x0][0x2d0], -R12 ;  /* 0x0000b400e4087a23 */ /* 0x002fcc000001080c */
[----:B------:R1:W5:Y:S08]  /*47a0*/  MUFU.EX2 R228, R4 ;  /* 0x0000000400e47308 */ /* 0x0003700000000800 */
[----:B------:R-:W2:Y:S01]  /*47b0*/  MUFU.EX2 R190, R8 ;  /* 0x0000000800be7308 */ /* 0x000ea20000000800 */
[----:B-1----:R-:W-:Y:S02]  /*47c0*/  F2FP.BF16.PACK_AB R4, R240, R239 ;  /* 0x000000eff004723e */ /* 0x002fe400000010ff */
[----:B-----5:R-:W-:-:S02]  /*47d0*/  F2FP.BF16.PACK_AB R7, R228, R191 ;  /* 0x000000bfe407723e */ /* 0x020fc400000010ff */
[----:B--2---:R-:W-:Y:S01]  /*47e0*/  F2FP.BF16.PACK_AB R5, R190, R229 ;  /* 0x000000e5be05723e */ /* 0x004fe200000010ff */
[----:B------:R-:W-:Y:S06]  /*47f0*/  LDSM.16.MT88.4 R8, [R103+0x4900] ;  /* 0x004900006708783b */ /* 0x000fec0000004200 */
[C---:B---3--:R-:W-:Y:S08]  /*4800*/  HMMA.16816.F32.BF16 R112, R4.reuse, R28, R112 ;  /* 0x0000001c0470723c */ /* 0x048ff00000041870 */
[C---:B------:R-:W-:Y:S01]  /*4810*/  HMMA.16816.F32.BF16 R40, R4.reuse, R30, R72 ;  /* 0x0000001e0428723c */ /* 0x040fe20000041848 */
[----:B------:R-:W1:Y:S06]  /*4820*/  LDSM.16.MT88.4 R28, [R103+0x1900] ;  /* 0x00190000671c783b */ /* 0x000e6c0000004200 */
[----:B------:R-:W-:Y:S01]  /*4830*/  MOV R75, R63 ;  /* 0x0000003f004b7202 */ /* 0x000fe20000000f00 */
[C---:B----4-:R-:W-:Y:S08]  /*4840*/  HMMA.16816.F32.BF16 R144, R4.reuse, R16, R144 ;  /* 0x000000100490723c */ /* 0x050ff00000041890 */
[C---:B------:R-:W-:Y:S01]  /*4850*/  HMMA.16816.F32.BF16 R44, R4.reuse, R18, R80 ;  /* 0x00000012042c723c */ /* 0x040fe20000041850 */
[----:B------:R-:W2:Y:S07]  /*4860*/  LDSM.16.MT88.4 R16, [R0+0x1900] ;  /* 0x001900000010783b */ /* 0x000eae0000004200 */
[C---:B------:R-:W-:Y:S07]  /*4870*/  HMMA.16816.F32.BF16 R48, R4.reuse, R24, R88 ;  /* 0x000000180430723c */ /* 0x040fee0000041858 */
[----:B------:R-:W-:Y:S01]  /*4880*/  IMAD.MOV.U32 R88, RZ, RZ, R55 ;  /* 0x000000ffff587224 */ /* 0x000fe200078e0037 */
[----:B------:R-:W-:Y:S01]  /*4890*/  HMMA.16816.F32.BF16 R56, R4, R26, R108 ;  /* 0x0000001a0438723c */ /* 0x000fe2000004186c */
[----:B------:R-:W3:Y:S01]  /*48a0*/  LDSM.16.MT88.4 R24, [R233+0x4900] ;  /* 0x00490000e918783b */ /* 0x000ee20000004200 */
[----:B------:R-:W-:Y:S01]  /*48b0*/  MOV R89, R64 ;  /* 0x0000004000597202 */ /* 0x000fe20000000f00 */
[----:B------:R-:W-:Y:S01]  /*48c0*/  IMAD.MOV.U32 R90, RZ, RZ, R65 ;  /* 0x000000ffff5a7224 */ /* 0x000fe200078e0041 */
[----:B------:R-:W-:-:S03]  /*48d0*/  MOV R91, R66 ;  /* 0x00000042005b7202 */ /* 0x000fc60000000f00 */
[----:B------:R-:W-:Y:S01]  /*48e0*/  IMAD.MOV.U32 R108, RZ, RZ, R37 ;  /* 0x000000ffff6c7224 */ /* 0x000fe200078e0025 */
[----:B------:R-:W-:Y:S01]  /*48f0*/  MOV R111, R52 ;  /* 0x00000034006f7202 */ /* 0x000fe20000000f00 */
[C---:B-1----:R-:W-:Y:S01]  /*4900*/  HMMA.16816.F32.BF16 R60, R4.reuse, R30, R128 ;  /* 0x0000001e043c723c */ /* 0x042fe20000041880 */
[----:B------:R-:W-:Y:S01]  /*4910*/  IMAD.MOV.U32 R110, RZ, RZ, R53 ;  /* 0x000000ffff6e7224 */ /* 0x000fe200078e0035 */
[----:B------:R-:W-:Y:S02]  /*4920*/  MOV R109, R54 ;  /* 0x00000036006d7202 */ /* 0x000fe40000000f00 */
[----:B------:R-:W-:Y:S01]  /*4930*/  MOV R37, R189 ;  /* 0x000000bd00257202 */ /* 0x000fe20000000f00 */
[----:B------:R-:W-:Y:S02]  /*4940*/  IMAD.MOV.U32 R189, RZ, RZ, R77 ;  /* 0x000000ffffbd7224 */ /* 0x000fe400078e004d */
[----:B------:R-:W-:Y:S01]  /*4950*/  MOV R128, R36 ;  /* 0x0000002400807202 */ /* 0x000fe20000000f00 */
[----:B------:R-:W-:Y:S01]  /*4960*/  IMAD.MOV.U32 R129, RZ, RZ, R231 ;  /* 0x000000ffff817224 */ /* 0x000fe200078e00e7 */
[----:B------:R-:W-:Y:S01]  /*4970*/  HMMA.16816.F32.BF16 R52, R4, R20, R136 ;  /* 0x000000140434723c */ /* 0x000fe20000041888 */
[----:B------:R-:W-:Y:S01]  /*4980*/  IMAD.MOV.U32 R36, RZ, RZ, R188 ;  /* 0x000000ffff247224 */ /* 0x000fe200078e00bc */
[----:B------:R-:W-:Y:S01]  /*4990*/  MOV R231, R76 ;  /* 0x0000004c00e77202 */ /* 0x000fe20000000f00 */
[----:B------:R-:W-:Y:S01]  /*49a0*/  IMAD.MOV.U32 R131, RZ, RZ, R75 ;  /* 0x000000ffff837224 */ /* 0x000fe200078e004b */
[----:B------:R-:W-:-:S02]  /*49b0*/  MOV R188, R78 ;  /* 0x0000004e00bc7202 */ /* 0x000fc40000000f00 */
[----:B------:R-:W-:Y:S01]  /*49c0*/  MOV R30, R91 ;  /* 0x0000005b001e7202 */ /* 0x000fe20000000f00 */
[----:B------:R-:W-:Y:S01]  /*49d0*/  IMAD.MOV.U32 R136, RZ, RZ, R79 ;  /* 0x000000ffff887224 */ /* 0x000fe200078e004f */
[----:B--2---:R-:W-:Y:S01]  /*49e0*/  HMMA.16816.F32.BF16 R72, R4, R18, R140 ;  /* 0x000000120448723c */ /* 0x004fe2000004188c */
[----:B------:R-:W-:Y:S01]  /*49f0*/  MOV R138, R89 ;  /* 0x00000059008a7202 */ /* 0x000fe20000000f00 */
[----:B------:R-:W-:Y:S01]  /*4a00*/  IMAD.MOV.U32 R139, RZ, RZ, R90 ;  /* 0x000000ffff8b7224 */ /* 0x000fe200078e005a */
[----:B------:R-:W-:Y:S01]  /*4a10*/  MOV R130, R230 ;  /* 0x000000e600827202 */ /* 0x000fe20000000f00 */
[----:B------:R-:W-:-:S04]  /*4a20*/  IMAD.MOV.U32 R230, RZ, RZ, R67 ;  /* 0x000000ffffe67224 */ /* 0x000fc800078e0043 */
[----:B------:R-:W-:Y:S01]  /*4a30*/  HMMA.16816.F32.BF16 R76, R4, R16, R160 ;  /* 0x00000010044c723c */ /* 0x000fe200000418a0 */
[----:B------:R-:W1:Y:S01]  /*4a40*/  LDSM.16.MT88.4 R16, [R0+0x4900] ;  /* 0x004900000010783b */ /* 0x000e620000004200 */
[----:B------:R-:W-:Y:S01]  /*4a50*/  IMAD.MOV.U32 R31, RZ, RZ, R230 ;  /* 0x000000ffff1f7224 */ /* 0x000fe200078e00e6 */
[----:B------:R-:W-:-:S05]  /*4a60*/  MOV R230, R181 ;  /* 0x000000b500e67202 */ /* 0x000fca0000000f00 */
[C---:B---3--:R-:W-:Y:S07]  /*4a70*/  HMMA.16816.F32.BF16 R80, R4.reuse, R24, R116 ;  /* 0x000000180450723c */ /* 0x048fee0000041874 */
[----:B------:R-:W-:Y:S01]  /*4a80*/  MOV R116, R108 ;  /* 0x0000006c00747202 */ /* 0x000fe20000000f00 */
[----:B------:R-:W-:Y:S01]  /*4a90*/  IMAD.MOV.U32 R108, RZ, RZ, R88 ;  /* 0x000000ffff6c7224 */ /* 0x000fe200078e0058 */
[----:B------:R-:W-:Y:S01]  /*4aa0*/  HMMA.16816.F32.BF16 R132, R4, R8, R132 ;  /* 0x000000080484723c */ /* 0x000fe20000041884 */
[----:B------:R-:W-:-:S02]  /*4ab0*/  IMAD.MOV.U32 R119, RZ, RZ, R111 ;  /* 0x000000ffff777224 */ /* 0x000fc400078e006f */
[----:B------:R-:W-:Y:S02]  /*4ac0*/  IMAD.MOV.U32 R117, RZ, RZ, R37 ;  /* 0x000000ffff757224 */ /* 0x000fe400078e0025 */
[----:B------:R-:W-:Y:S02]  /*4ad0*/  IMAD.MOV.U32 R118, RZ, RZ, R39 ;  /* 0x000000ffff767224 */ /* 0x000fe400078e0027 */
[----:B------:R-:W-:Y:S01]  /*4ae0*/  FFMA.FTZ R8, R246, c[0x0][0x2d0], -R13 ;  /* 0x0000b400f6087a23 */ /* 0x000fe2000001080d */
[C---:B------:R-:W-:Y:S01]  /*4af0*/  HMMA.16816.F32.BF16 R88, R4.reuse, R26, R32 ;  /* 0x0000001a0458723c */ /* 0x040fe20000041820 */
[----:B------:R-:W2:Y:S04]  /*4b00*/  LDSM.16.MT88.4 R32, [R103+0x7900] ;  /* 0x007900006720783b */ /* 0x000ea80000004200 */
[----:B------:R-:W-:Y:S03]  /*4b10*/  LDSM.16.MT88.4 R24, [R233+0x7900] ;  /* 0x00790000e918783b */ /* 0x000fe60000004200 */
[C---:B------:R-:W-:Y:S07]  /*4b20*/  HMMA.16816.F32.BF16 R68, R4.reuse, R28, R124 ;  /* 0x0000001c0444723c */ /* 0x040fee000004187c */
[----:B------:R-:W-:Y:S01]  /*4b30*/  MOV R28, R231 ;  /* 0x000000e7001c7202 */ /* 0x000fe20000000f00 */
[----:B------:R-:W-:Y:S01]  /*4b40*/  IMAD.MOV.U32 R231, RZ, RZ, R182 ;  /* 0x000000ffffe77224 */ /* 0x000fe200078e00b6 */
[----:B------:R-:W-:Y:S01]  /*4b50*/  MOV R127, R183 ;  /* 0x000000b7007f7202 */ /* 0x000fe20000000f00 */
[----:B------:R3:W-:Y:S01]  /*4b60*/  MUFU.EX2 R182, R8 ;  /* 0x0000000800b67308 */ /* 0x0007e20000000800 */
[----:B------:R-:W-:Y:S01]  /*4b70*/  MOV R124, R188 ;  /* 0x000000bc007c7202 */ /* 0x000fe20000000f00 */
[----:B------:R-:W-:Y:S01]  /*4b80*/  IMAD.MOV.U32 R29, RZ, RZ, R189 ;  /* 0x000000ffff1d7224 */ /* 0x000fe200078e00bd */
[----:B------:R-:W-:Y:S01]  /*4b90*/  HMMA.16816.F32.BF16 R64, R4, R22, R168 ;  /* 0x000000160440723c */ /* 0x000fe200000418a8 */
[----:B------:R-:W4:Y:S01]  /*4ba0*/  LDSM.16.MT88.4 R20, [R0+0x7900] ;  /* 0x007900000014783b */ /* 0x000f220000004200 */
[----:B------:R-:W-:-:S02]  /*4bb0*/  IMAD.MOV.U32 R125, RZ, RZ, R180 ;  /* 0x000000ffff7d7224 */ /* 0x000fc400078e00b4 */
[----:B------:R-:W-:Y:S02]  /*4bc0*/  IMAD.MOV.U32 R126, RZ, RZ, R102 ;  /* 0x000000ffff7e7224 */ /* 0x000fe400078e0066 */
[----:B------:R-:W-:Y:S02]  /*4bd0*/  IMAD.MOV.U32 R246, RZ, RZ, R125 ;  /* 0x000000fffff67224 */ /* 0x000fe400078e007d */
[----:B-1----:R-:W-:Y:S01]  /*4be0*/  HMMA.16816.F32.BF16 R168, R4, R16, R164 ;  /* 0x0000001004a8723c */ /* 0x002fe200000418a4 */
[----:B------:R-:W-:Y:S02]  /*4bf0*/  IMAD.MOV.U32 R137, RZ, RZ, R127 ;  /* 0x000000ffff897224 */ /* 0x000fe400078e007f */
[----:B---3--:R-:W-:Y:S01]  /*4c00*/  FFMA.FTZ R8, R244, c[0x0][0x2d0], -R13 ;  /* 0x0000b400f4087a23 */ /* 0x008fe2000001080d */
[----:B------:R-:W-:-:S04]  /*4c10*/  MOV R244, R124 ;  /* 0x0000007c00f47202 */ /* 0x000fc80000000f00 */
[C---:B------:R-:W-:Y:S01]  /*4c20*/  HMMA.16816.F32.BF16 R164, R4.reuse, R18, R104 ;  /* 0x0000001204a4723c */ /* 0x040fe20000041868 */
[----:B------:R1:W-:Y:S01]  /*4c30*/  MUFU.EX2 R183, R8 ;  /* 0x0000000800b77308 */ /* 0x0003e20000000800 */
[----:B------:R-:W3:Y:S06]  /*4c40*/  LDSM.16.MT88.4 R16, [R2+0x5100] ;  /* 0x005100000210783b */ /* 0x000eec0000004200 */
[C---:B--2---:R-:W-:Y:S07]  /*4c50*/  HMMA.16816.F32.BF16 R140, R4.reuse, R32, R96 ;  /* 0x00000020048c723c */ /* 0x044fee0000041860 */
[----:B------:R-:W-:Y:S01]  /*4c60*/  MOV R96, R101 ;  /* 0x0000006500607202 */ /* 0x000fe20000000f00 */
[----:B------:R-:W-:Y:S01]  /*4c70*/  HMMA.16816.F32.BF16 R120, R4, R10, R120 ;  /* 0x0000000a0478723c */ /* 0x000fe20000041878 */
[----:B-1----:R-:W-:Y:S01]  /*4c80*/  FFMA.FTZ R8, R242, c[0x0][0x2d0], -R13 ;  /* 0x0000b400f2087a23 */ /* 0x002fe2000001080d */
[----:B------:R-:W-:Y:S01]  /*4c90*/  MOV R99, R126 ;  /* 0x0000007e00637202 */ /* 0x000fe20000000f00 */
[----:B------:R-:W-:Y:S01]  /*4ca0*/  IMAD.MOV.U32 R242, RZ, RZ, R29 ;  /* 0x000000fffff27224 */ /* 0x000fe200078e001d */
[----:B------:R-:W-:Y:S01]  /*4cb0*/  MOV R98, R108 ;  /* 0x0000006c00627202 */ /* 0x000fe20000000f00 */
[----:B------:R1:W-:Y:S01]  /*4cc0*/  MUFU.EX2 R188, R8 ;  /* 0x0000000800bc7308 */ /* 0x0003e20000000800 */
[----:B------:R-:W-:-:S02]  /*4cd0*/  MOV R33, R36 ;  /* 0x0000002400217202 */ /* 0x000fc40000000f00 */
[C---:B------:R-:W-:Y:S01]  /*4ce0*/  HMMA.16816.F32.BF16 R176, R4.reuse, R34, R176 ;  /* 0x0000002204b0723c */ /* 0x040fe200000418b0 */
[----:B------:R-:W-:Y:S02]  /*4cf0*/  MOV R97, R38 ;  /* 0x0000002600617202 */ /* 0x000fe40000000f00 */
[----:B------:R-:W-:Y:S05]  /*4d00*/  LDSM.16.MT88.4 R36, [R2+0x8100] ;  /* 0x008100000224783b */ /* 0x000fea0000004200 */
[----:B----4-:R-:W-:Y:S01]  /*4d10*/  HMMA.16816.F32.BF16 R104, R4, R22, R84 ;  /* 0x000000160468723c */ /* 0x010fe20000041854 */
[----:B-1----:R-:W-:Y:S01]  /*4d20*/  FFMA.FTZ R8, R241, c[0x0][0x2d0], -R13 ;  /* 0x0000b400f1087a23 */ /* 0x002fe2000001080d */
[----:B------:R-:W-:-:S06]  /*4d30*/  MOV R241, R28 ;  /* 0x0000001c00f17202 */ /* 0x000fcc0000000f00 */
[C---:B------:R-:W-:Y:S01]  /*4d40*/  HMMA.16816.F32.BF16 R160, R4.reuse, R24, R172 ;  /* 0x0000001804a0723c */ /* 0x040fe200000418ac */
[----:B------:R1:W2:Y:S06]  /*4d50*/  MUFU.EX2 R189, R8 ;  /* 0x0000000800bd7308 */ /* 0x0002ac0000000800 */
[----:B------:R-:W-:Y:S01]  /*4d60*/  IMAD.MOV.U32 R173, RZ, RZ, R98 ;  /* 0x000000ffffad7224 */ /* 0x000fe200078e0062 */
[----:B------:R-:W-:Y:S01]  /*4d70*/  HMMA.16816.F32.BF16 R124, R4, R26, R148 ;  /* 0x0000001a047c723c */ /* 0x000fe20000041894 */
[----:B------:R-:W-:Y:S01]  /*4d80*/  MOV R174, R99 ;  /* 0x0000006300ae7202 */ /* 0x000fe20000000f00 */
[----:B------:R-:W-:Y:S01]  /*4d90*/  IMAD.MOV.U32 R175, RZ, RZ, R116 ;  /* 0x000000ffffaf7224 */ /* 0x000fe200078e0074 */
[----:B------:R-:W-:Y:S01]  /*4da0*/  MOV R98, R129 ;  /* 0x0000008100627202 */ /* 0x000fe20000000f00 */
[----:B------:R-:W-:Y:S01]  /*4db0*/  IMAD.MOV.U32 R172, RZ, RZ, R14 ;  /* 0x000000ffffac7224 */ /* 0x000fe200078e000e */
[----:B------:R-:W-:Y:S01]  /*4dc0*/  LDSM.16.MT88.4 R24, [R103+0x5100] ;  /* 0x005100006718783b */ /* 0x000fe20000004200 */
[----:B------:R-:W-:-:S02]  /*4dd0*/  IMAD.MOV.U32 R99, RZ, RZ, R130 ;  /* 0x000000ffff637224 */ /* 0x000fc400078e0082 */
[--C-:B-1----:R-:W-:Y:S01]  /*4de0*/  FFMA.FTZ R8, R249, c[0x0][0x2d0], -R12.reuse ;  /* 0x0000b400f9087a23 */ /* 0x102fe2000001080c */
[----:B--2---:R-:W-:Y:S01]  /*4df0*/  F2FP.BF16.PACK_AB R10, R189, R188 ;  /* 0x000000bcbd0a723e */ /* 0x004fe200000010ff */
[----:B------:R-:W-:Y:S01]  /*4e00*/  IMAD.MOV.U32 R249, RZ, RZ, R31 ;  /* 0x000000fffff97224 */ /* 0x000fe200078e001f */
[----:B------:R-:W-:Y:S01]  /*4e10*/  LDSM.16.MT88.4 R148, [R2+0x5900] ;  /* 0x005900000294783b */ /* 0x000fe20000004200 */
[----:B------:R1:W-:Y:S02]  /*4e20*/  MUFU.EX2 R181, R8 ;  /* 0x0000000800b57308 */ /* 0x0003e40000000800 */
[--C-:B-1----:R-:W-:Y:S01]  /*4e30*/  FFMA.FTZ R8, R248, c[0x0][0x2d0], -R12.reuse ;  /* 0x0000b400f8087a23 */ /* 0x102fe2000001080c */
[----:B------:R-:W-:Y:S02]  /*4e40*/  MOV R248, R30 ;  /* 0x0000001e00f87202 */ /* 0x000fe40000000f00 */
[----:B------:R-:W1:Y:S03]  /*4e50*/  LDSM.16.MT88.4 R28, [R2+0x2100] ;  /* 0x00210000021c783b */ /* 0x000e660000004200 */
[----:B------:R2:W4:Y:S02]  /*4e60*/  MUFU.EX2 R180, R8 ;  /* 0x0000000800b47308 */ /* 0x0005240000000800 */
[----:B--2---:R-:W-:Y:S01]  /*4e70*/  FFMA.FTZ R8, R247, c[0x0][0x2d0], -R12 ;  /* 0x0000b400f7087a23 */ /* 0x004fe2000001080c */
[----:B----4-:R-:W-:Y:S01]  /*4e80*/  F2FP.BF16.PACK_AB R9, R180, R181 ;  /* 0x000000b5b409723e */ /* 0x010fe200000010ff */
[----:B------:R-:W-:Y:S01]  /*4e90*/  IMAD.MOV.U32 R247, RZ, RZ, R139 ;  /* 0x000000fffff77224 */ /* 0x000fe200078e008b */
[----:B------:R-:W-:-:S03]  /*4ea0*/  MOV R139, R110 ;  /* 0x0000006e008b7202 */ /* 0x000fc60000000f00 */
[----:B------:R2:W-:Y:S02]  /*4eb0*/  MUFU.EX2 R102, R8 ;  /* 0x0000000800667308 */ /* 0x0005e40000000800 */
[----:B--2---:R-:W-:Y:S01]  /*4ec0*/  FFMA.FTZ R8, R245, c[0x0][0x2d0], -R12 ;  /* 0x0000b400f5087a23 */ /* 0x004fe2000001080c */
[----:B------:R-:W-:Y:S01]  /*4ed0*/  MOV R245, R138 ;  /* 0x0000008a00f57202 */ /* 0x000fe20000000f00 */
[----:B------:R-:W-:-:S04]  /*4ee0*/  IMAD.MOV.U32 R138, RZ, RZ, R109 ;  /* 0x000000ffff8a7224 */ /* 0x000fc800078e006d */
[----:B------:R2:W4:Y:S01]  /*4ef0*/  MUFU.EX2 R101, R8 ;  /* 0x0000000800657308 */ /* 0x0005220000000800 */
[----:B------:R-:W-:Y:S01]  /*4f00*/  HMMA.16816.F32.BF16 R108, R4, R20, R92 ;  /* 0x00000014046c723c */ /* 0x000fe2000004185c */
[----:B------:R-:W5:Y:S04]  /*4f10*/  LDSM.16.MT88.4 R4, [R103+0x2100] ;  /* 0x002100006704783b */ /* 0x000f680000004200 */
[----:B------:R-:W-:Y:S01]  /*4f20*/  LDSM.16.MT88.4 R20, [R0+0x2100] ;  /* 0x002100000014783b */ /* 0x000fe20000004200 */
[----:B--2---:R-:W-:Y:S02]  /*4f30*/  F2FP.BF16.PACK_AB R8, R183, R182 ;  /* 0x000000b6b708723e */ /* 0x004fe400000010ff */
[----:B----4-:R-:W-:-:S07]  /*4f40*/  F2FP.BF16.PACK_AB R11, R101, R102 ;  /* 0x00000066650b723e */ /* 0x010fce00000010ff */
[C---:B---3--:R-:W-:Y:S08]  /*4f50*/  HMMA.16816.F32.BF16 R144, R8.reuse, R16, R144 ;  /* 0x000000100890723c */ /* 0x048ff00000041890 */
[C---:B------:R-:W-:Y:S01]  /*4f60*/  HMMA.16816.F32.BF16 R84, R8.reuse, R18, R44 ;  /* 0x000000120854723c */ /* 0x040fe2000004182c */
[----:B------:R-:W2:Y:S07]  /*4f70*/  LDSM.16.MT88.4 R16, [R233+0x2100] ;  /* 0x00210000e910783b */ /* 0x000eae0000004200 */
[C---:B-1----:R-:W-:Y:S08]  /*4f80*/  HMMA.16816.F32.BF16 R112, R8.reuse, R28, R112 ;  /* 0x0000001c0870723c */ /* 0x042ff00000041870 */
[C---:B-----5:R-:W-:Y:S07]  /*4f90*/  HMMA.16816.F32.BF16 R68, R8.reuse, R4, R68 ;  /* 0x000000040844723c */ /* 0x060fee0000041844 */
[--C-:B------:R-:W-:Y:S01]  /*4fa0*/  FFMA.FTZ R4, R33, c[0x0][0x2d0], -R13.reuse ;  /* 0x0000b40021047a23 */ /* 0x100fe2000001080d */
[C---:B------:R-:W-:Y:S03]  /*4fb0*/  HMMA.16816.F32.BF16 R28, R8.reuse, R30, R40 ;  /* 0x0000001e081c723c */ /* 0x040fe60000041828 */
[----:B------:R1:W-:Y:S05]  /*4fc0*/  MUFU.EX2 R43, R4 ;  /* 0x00000004002b7308 */ /* 0x0003ea0000000800 */
[C---:B------:R-:W-:Y:S08]  /*4fd0*/  HMMA.16816.F32.BF16 R48, R8.reuse, R36, R48 ;  /* 0x000000240830723c */ /* 0x040ff00000041830 */
[----:B------:R-:W-:Y:S01]  /*4fe0*/  HMMA.16816.F32.BF16 R56, R8, R38, R56 ;  /* 0x000000260838723c */ /* 0x000fe20000041838 */
[----:B-1----:R-:W-:Y:S01]  /*4ff0*/  FFMA.FTZ R4, R96, c[0x0][0x2d0], -R13 ;  /* 0x0000b40060047a23 */ /* 0x002fe2000001080d */
[----:B------:R-:W-:-:S02]  /*5000*/  MOV R96, R136 ;  /* 0x0000008800607202 */ /* 0x000fc40000000f00 */
[----:B------:R-:W-:Y:S01]  /*5010*/  MOV R136, R131 ;  /* 0x0000008300887202 */ /* 0x000fe20000000f00 */
[----:B------:R1:W3:Y:S03]  /*5020*/  MUFU.EX2 R42, R4 ;  /* 0x00000004002a7308 */ /* 0x0002e60000000800 */
[C---:B--2---:R-:W-:Y:S08]  /*5030*/  HMMA.16816.F32.BF16 R52, R8.reuse, R16, R52 ;  /* 0x000000100834723c */ /* 0x044ff00000041834 */
[----:B------:R-:W-:Y:S01]  /*5040*/  HMMA.16816.F32.BF16 R64, R8, R18, R64 ;  /* 0x000000120840723c */ /* 0x000fe20000041840 */
[----:B------:R-:W2:Y:S01]  /*5050*/  LDSM.16.MT88.4 R16, [R233+0x5100] ;  /* 0x00510000e910783b */ /* 0x000ea20000004200 */
[----:B-1----:R-:W-:-:S06]  /*5060*/  FFMA.FTZ R4, R97, c[0x0][0x2d0], -R13 ;  /* 0x0000b40061047a23 */ /* 0x002fcc000001080d */
[C---:B------:R-:W-:Y:S01]  /*5070*/  HMMA.16816.F32.BF16 R60, R8.reuse, R6, R60 ;  /* 0x00000006083c723c */ /* 0x040fe2000004183c */
[----:B------:R-:W-:Y:S01]  /*5080*/  IMAD.MOV.U32 R97, RZ, RZ, R128 ;  /* 0x000000ffff617224 */ /* 0x000fe200078e0080 */
[----:B------:R1:W-:Y:S06]  /*5090*/  MUFU.EX2 R41, R4 ;  /* 0x0000000400297308 */ /* 0x0003ec0000000800 */
[C---:B------:R-:W-:Y:S07]  /*50a0*/  HMMA.16816.F32.BF16 R32, R8.reuse, R22, R72 ;  /* 0x000000160820723c */ /* 0x040fee0000041848 */
[----:B------:R-:W-:Y:S01]  /*50b0*/  IMAD.MOV.U32 R73, RZ, RZ, R175 ;  /* 0x000000ffff497224 */ /* 0x000fe200078e00af */
[C---:B------:R-:W-:Y:S01]  /*50c0*/  HMMA.16816.F32.BF16 R128, R8.reuse, R20, R76 ;  /* 0x000000140880723c */ /* 0x040fe2000004184c */
[----:B------:R-:W-:Y:S01]  /*50d0*/  MOV R74, R96 ;  /* 0x00000060004a7202 */ /* 0x000fe20000000f00 */
[----:B------:R-:W-:Y:S01]  /*50e0*/  IMAD.MOV.U32 R75, RZ, RZ, R97 ;  /* 0x000000ffff4b7224 */ /* 0x000fe200078e0061 */
[----:B---3--:R-:W-:Y:S01]  /*50f0*/  F2FP.BF16.PACK_AB R96, R42, R43 ;  /* 0x0000002b2a60723e */ /* 0x008fe200000010ff */
[----:B-1----:R-:W-:Y:S01]  /*5100*/  FFMA.FTZ R4, R117, c[0x0][0x2d0], -R13 ;  /* 0x0000b40075047a23 */ /* 0x002fe2000001080d */
[----:B------:R-:W-:Y:S01]  /*5110*/  LDSM.16.MT88.4 R20, [R0+0x8100] ;  /* 0x008100000014783b */ /* 0x000fe20000004200 */
[----:B------:R-:W-:Y:S01]  /*5120*/  IMAD.MOV.U32 R175, RZ, RZ, R99 ;  /* 0x000000ffffaf7224 */ /* 0x000fe200078e0063 */
[----:B------:R-:W-:Y:S01]  /*5130*/  MOV R76, R98 ;  /* 0x00000062004c7202 */ /* 0x000fe20000000f00 */
[----:B------:R1:W3:Y:S01]  /*5140*/  MUFU.EX2 R40, R4 ;  /* 0x0000000400287308 */ /* 0x0002e20000000800 */
[----:B------:R-:W-:Y:S01]  /*5150*/  IMAD.MOV.U32 R79, RZ, RZ, R139 ;  /* 0x000000ffff4f7224 */ /* 0x000fe200078e008b */
[----:B------:R-:W-:Y:S01]  /*5160*/  MOV R77, R136 ;  /* 0x00000088004d7202 */ /* 0x000fe20000000f00 */
[----:B------:R-:W-:Y:S01]  /*5170*/  IMAD.MOV.U32 R78, RZ, RZ, R137 ;  /* 0x000000ffff4e7224 */ /* 0x000fe200078e0089 */
[----:B--2---:R-:W-:Y:S01]  /*5180*/  HMMA.16816.F32.BF16 R44, R8, R16, R80 ;  /* 0x00000010082c723c */ /* 0x004fe20000041850 */
[----:B------:R-:W-:Y:S01]  /*5190*/  LDSM.16.MT88.4 R80, [R2+0x8900] ;  /* 0x008900000250783b */ /* 0x000fe20000004200 */
[----:B-1----:R-:W-:-:S06]  /*51a0*/  FFMA.FTZ R4, R118, c[0x0][0x2d0], -R12 ;  /* 0x0000b40076047a23 */ /* 0x002fcc000001080c */
[----:B------:R-:W-:Y:S01]  /*51b0*/  HMMA.16816.F32.BF16 R88, R8, R18, R88 ;  /* 0x000000120858723c */ /* 0x000fe20000041858 */
[----:B------:R-:W-:Y:S01]  /*51c0*/  LDSM.16.MT88.4 R16, [R0+0x5100] ;  /* 0x005100000010783b */ /* 0x000fe20000004200 */
[----:B---3--:R-:W-:Y:S01]  /*51d0*/  F2FP.BF16.PACK_AB R98, R40, R41 ;  /* 0x000000292862723e */ /* 0x008fe200000010ff */
[----:B------:R1:W-:Y:S02]  /*51e0*/  MUFU.EX2 R37, R4 ;  /* 0x0000000400257308 */ /* 0x0003e40000000800 */
[--C-:B-1----:R-:W-:Y:S02]  /*51f0*/  FFMA.FTZ R4, R119, c[0x0][0x2d0], -R12.reuse ;  /* 0x0000b40077047a23 */ /* 0x102fe4000001080c */
[----:B------:R-:W1:Y:S04]  /*5200*/  LDSM.16.MT88.4 R116, [R2+0x2900] ;  /* 0x002900000274783b */ /* 0x000e680000004200 */
[----:B------:R2:W3:Y:S02]  /*5210*/  MUFU.EX2 R38, R4 ;  /* 0x0000000400267308 */ /* 0x0004e40000000800 */
[----:B--2---:R-:W-:Y:S01]  /*5220*/  FFMA.FTZ R4, R173, c[0x0][0x2d0], -R12 ;  /* 0x0000b400ad047a23 */ /* 0x004fe2000001080c */
[----:B------:R-:W-:-:S02]  /*5230*/  MOV R173, R15 ;  /* 0x0000000f00ad7202 */ /* 0x000fc40000000f00 */
[----:B---3--:R-:W-:-:S03]  /*5240*/  F2FP.BF16.PACK_AB R97, R38, R37 ;  /* 0x000000252661723e */ /* 0x008fc600000010ff */
[----:B------:R2:W-:Y:S02]  /*5250*/  MUFU.EX2 R39, R4 ;  /* 0x0000000400277308 */ /* 0x0005e40000000800 */
[----:B--2---:R-:W-:Y:S01]  /*5260*/  FFMA.FTZ R4, R174, c[0x0][0x2d0], -R12 ;  /* 0x0000b400ae047a23 */ /* 0x004fe2000001080c */
[----:B------:R-:W-:Y:S01]  /*5270*/  MOV R174, R138 ;  /* 0x0000008a00ae7202 */ /* 0x000fe20000000f00 */
[----:B------:R-:W-:Y:S01]  /*5280*/  LDSM.16.MT88.4 R12, [R103+0x8100] ;  /* 0x00810000670c783b */ /* 0x000fe20000004200 */
[C---:B------:R-:W-:Y:S03]  /*5290*/  HMMA.16816.F32.BF16 R136, R8.reuse, R24, R132 ;  /* 0x000000180888723c */ /* 0x040fe60000041884 */
[----:B------:R2:W3:Y:S01]  /*52a0*/  MUFU.EX2 R36, R4 ;  /* 0x0000000400247308 */ /* 0x0004e20000000800 */
[----:B------:R-:W-:Y:S04]  /*52b0*/  LDSM.16.MT88.4 R132, [R0+0x2900] ;  /* 0x002900000084783b */ /* 0x000fe80000004200 */
[----:B------:R-:W-:Y:S01]  /*52c0*/  HMMA.16816.F32.BF16 R24, R8, R26, R120 ;  /* 0x0000001a0818723c */ /* 0x000fe20000041878 */
[----:B--2---:R-:W2:Y:S01]  /*52d0*/  LDSM.16.MT88.4 R4, [R233+0x8100] ;  /* 0x00810000e904783b */ /* 0x004ea20000004200 */
[----:B---3--:R-:W-:-:S07]  /*52e0*/  F2FP.BF16.PACK_AB R99, R36, R39 ;  /* 0x000000272463723e */ /* 0x008fce00000010ff */
[C---:B-1----:R-:W-:Y:S08]  /*52f0*/  HMMA.16816.F32.BF16 R112, R96.reuse, R116, R112 ;  /* 0x000000746070723c */ /* 0x042ff00000041870 */
[----:B------:R-:W-:Y:S08]  /*5300*/  HMMA.16816.F32.BF16 R116, R96, R118, R28 ;  /* 0x000000766074723c */ /* 0x000ff0000004181c */
[C---:B------:R-:W-:Y:S08]  /*5310*/  HMMA.16816.F32.BF16 R28, R8.reuse, R16, R168 ;  /* 0x00000010081c723c */ /* 0x040ff000000418a8 */
[C---:B------:R-:W-:Y:S08]  /*5320*/  HMMA.16816.F32.BF16 R16, R8.reuse, R18, R164 ;  /* 0x000000120810723c */ /* 0x040ff000000418a4 */
[C---:B--2---:R-:W-:Y:S01]  /*5330*/  HMMA.16816.F32.BF16 R164, R8.reuse, R6, R124 ;  /* 0x0000000608a4723c */ /* 0x044fe2000004187c */
[----:B------:R-:W1:Y:S06]  /*5340*/  LDSM.16.MT88.4 R124, [R233+0x2900] ;  /* 0x00290000e97c783b */ /* 0x000e6c0000004200 */
[----:B------:R-:W-:Y:S01]  /*5350*/  MOV R7, R79 ;  /* 0x0000004f00077202 */ /* 0x000fe20000000f00 */
[C---:B------:R-:W-:Y:S01]  /*5360*/  HMMA.16816.F32.BF16 R92, R8.reuse, R12, R140 ;  /* 0x0000000c085c723c */ /* 0x040fe2000004188c */
[----:B------:R-:W-:Y:S07]  /*5370*/  LDSM.16.MT88.4 R140, [R103+0x5900] ;  /* 0x00590000678c783b */ /* 0x000fee0000004200 */
[C---:B------:R-:W-:Y:S07]  /*5380*/  HMMA.16816.F32.BF16 R160, R8.reuse, R4, R160 ;  /* 0x0000000408a0723c */ /* 0x040fee00000418a0 */
[----:B------:R-:W-:Y:S01]  /*5390*/  MOV R4, R77 ;  /* 0x0000004d00047202 */ /* 0x000fe20000000f00 */
[----:B------:R-:W-:Y:S01]  /*53a0*/  HMMA.16816.F32.BF16 R12, R8, R14, R176 ;  /* 0x0000000e080c723c */ /* 0x000fe200000418b0 */
[----:B------:R-:W-:-:S03]  /*53b0*/  IMAD.MOV.U32 R5, RZ, RZ, R78 ;  /* 0x000000ffff057224 */ /* 0x000fc600078e004e */
[----:B------:R-:W-:-:S03]  /*53c0*/  FADD.FTZ R4, R4, R7 ;  /* 0x0000000704047221 */ /* 0x000fc60000010000 */
[----:B------:R-:W-:Y:S01]  /*53d0*/  MOV R176, R73 ;  /* 0x0000004900b07202 */ /* 0x000fe20000000f00 */
[----:B------:R-:W-:Y:S01]  /*53e0*/  IMAD.MOV.U32 R177, RZ, RZ, R74 ;  /* 0x000000ffffb17224 */ /* 0x000fe200078e004a */
[----:B------:R-:W-:Y:S01]  /*53f0*/  MOV R178, R75 ;  /* 0x0000004b00b27202 */ /* 0x000fe20000000f00 */
[----:B------:R-:W-:Y:S01]  /*5400*/  IMAD.MOV.U32 R179, RZ, RZ, R76 ;  /* 0x000000ffffb37224 */ /* 0x000fe200078e004c */
[----:B------:R-:W-:Y:S01]  /*5410*/  HMMA.16816.F32.BF16 R168, R8, R20, R108 ;  /* 0x0000001408a8723c */ /* 0x000fe2000004186c */
[----:B------:R-:W-:Y:S01]  /*5420*/  FADD.FTZ R2, R176, R5 ;  /* 0x00000005b0027221 */ /* 0x000fe20000010000 */
[----:B------:R-:W2:Y:S01]  /*5430*/  LDSM.16.MT88.4 R108, [R103+0x2900] ;  /* 0x00290000676c783b */ /* 0x000ea20000004200 */
[----:B------:R-:W-:Y:S02]  /*5440*/  FADD.FTZ R4, R177, R4 ;  /* 0x00000004b1047221 */ /* 0x000fe40000010000 */
[----:B------:R-:W-:Y:S01]  /*5450*/  FADD.FTZ R2, R178, R2 ;  /* 0x00000002b2027221 */ /* 0x000fe20000010000 */
[----:B------:R-:W-:Y:S01]  /*5460*/  LDSM.16.MT88.4 R72, [R103+0x8900] ;  /* 0x008900006748783b */ /* 0x000fe20000004200 */
[----:B------:R-:W-:Y:S01]  /*5470*/  FADD.FTZ R4, R179, R4 ;  /* 0x00000004b3047221 */ /* 0x000fe20000010000 */
[----:B-1----:R-:W-:Y:S01]  /*5480*/  HMMA.16816.F32.BF16 R120, R96, R124, R52 ;  /* 0x0000007c6078723c */ /* 0x002fe20000041834 */
[----:B------:R-:W-:-:S02]  /*5490*/  FADD.FTZ R2, R172, R2 ;  /* 0x00000002ac027221 */ /* 0x000fc40000010000 */
[----:B------:R-:W-:Y:S02]  /*54a0*/  FADD.FTZ R4, R173, R4 ;  /* 0x00000004ad047221 */ /* 0x000fe40000010000 */
[----:B------:R-:W-:Y:S02]  /*54b0*/  FADD.FTZ R2, R174, R2 ;  /* 0x00000002ae027221 */ /* 0x000fe40000010000 */
[----:B------:R-:W-:Y:S01]  /*54c0*/  FADD.FTZ R4, R175, R4 ;  /* 0x00000004af047221 */ /* 0x000fe20000010000 */
[----:B------:R-:W-:Y:S01]  /*54d0*/  HMMA.16816.F32.BF16 R20, R8, R22, R104 ;  /* 0x000000160814723c */ /* 0x000fe20000041868 */
[----:B------:R-:W-:Y:S01]  /*54e0*/  FADD.FTZ R2, R245, R2 ;  /* 0x00000002f5027221 */ /* 0x000fe20000010000 */
[----:B------:R-:W-:Y:S01]  /*54f0*/  LDSM.16.MT88.4 R8, [R0+0x8900] ;  /* 0x008900000008783b */ /* 0x000fe20000004200 */
[----:B------:R-:W-:Y:S02]  /*5500*/  FADD.FTZ R5, R247, R4 ;  /* 0x00000004f7057221 */ /* 0x000fe40000010000 */
[----:B------:R-:W-:-:S02]  /*5510*/  FADD.FTZ R4, R248, R2 ;  /* 0x00000002f8047221 */ /* 0x000fc40000010000 */
[----:B------:R-:W-:Y:S01]  /*5520*/  FADD.FTZ R2, R249, R5 ;  /* 0x00000005f9027221 */ /* 0x000fe20000010000 */
[----:B------:R-:W-:Y:S01]  /*5530*/  HMMA.16816.F32.BF16 R124, R96, R126, R64 ;  /* 0x0000007e607c723c */ /* 0x000fe20000041840 */
[----:B------:R1:W-:Y:S02]  /*5540*/  LDSM.16.MT88.4 R64, [R0+0x5900] ;  /* 0x005900000040783b */ /* 0x0003e40000004200 */
[----:B------:R-:W-:-:S04]  /*5550*/  FADD.FTZ R2, R242, R2 ;  /* 0x00000002f2027221 */ /* 0x000fc80000010000 */
[----:B------:R-:W-:Y:S01]  /*5560*/  FADD.FTZ R2, R246, R2 ;  /* 0x00000002f6027221 */ /* 0x000fe20000010000 */
[----:B------:R-:W-:Y:S03]  /*5570*/  HMMA.16816.F32.BF16 R76, R96, R80, R48 ;  /* 0x00000050604c723c */ /* 0x000fe60000041830 */
[----:B------:R-:W-:-:S04]  /*5580*/  FADD.FTZ R2, R230, R2 ;  /* 0x00000002e6027221 */ /* 0x000fc80000010000 */
[----:B------:R-:W-:Y:S01]  /*5590*/  FADD.FTZ R2, R231, R2 ;  /* 0x00000002e7027221 */ /* 0x000fe20000010000 */
[----:B------:R-:W-:Y:S01]  /*55a0*/  HMMA.16816.F32.BF16 R80, R96, R82, R56 ;  /* 0x000000526050723c */ /* 0x000fe20000041838 */
[----:B------:R-:W3:Y:S02]  /*55b0*/  LDSM.16.MT88.4 R56, [R233+0x5900] ;  /* 0x00590000e938783b */ /* 0x000ee40000004200 */
[----:B------:R-:W-:-:S04]  /*55c0*/  FADD.FTZ R2, R239, R2 ;  /* 0x00000002ef027221 */ /* 0x000fc80000010000 */
[----:B------:R-:W-:Y:S01]  /*55d0*/  FADD.FTZ R2, R240, R2 ;  /* 0x00000002f0027221 */ /* 0x000fe20000010000 */
[C---:B------:R-:W-:Y:S01]  /*55e0*/  HMMA.16816.F32.BF16 R144, R96.reuse, R148, R144 ;  /* 0x000000946090723c */ /* 0x040fe20000041890 */
[----:B-1----:R-:W-:Y:S02]  /*55f0*/  FADD.FTZ R0, R241, R4 ;  /* 0x00000004f1007221 */ /* 0x002fe40000010000 */
[----:B------:R-:W-:Y:S02]  /*5600*/  FADD.FTZ R2, R238, R2 ;  /* 0x00000002ee027221 */ /* 0x000fe40000010000 */
[----:B------:R-:W-:Y:S02]  /*5610*/  FADD.FTZ R0, R244, R0 ;  /* 0x00000000f4007221 */ /* 0x000fe40000010000 */
[----:B------:R-:W-:Y:S01]  /*5620*/  FADD.FTZ R2, R236, R2 ;  /* 0x00000002ec027221 */ /* 0x000fe20000010000 */
[----:B--2---:R-:W-:Y:S01]  /*5630*/  HMMA.16816.F32.BF16 R104, R96, R108, R68 ;  /* 0x0000006c6068723c */ /* 0x004fe20000041844 */
[----:B------:R-:W-:-:S02]  /*5640*/  FADD.FTZ R0, R252, R0 ;  /* 0x00000000fc007221 */ /* 0x000fc40000010000 */
[----:B------:R-:W-:Y:S02]  /*5650*/  FADD.FTZ R2, R182, R2 ;  /* 0x00000002b6027221 */ /* 0x000fe40000010000 */
[----:B------:R-:W-:Y:S02]  /*5660*/  FADD.FTZ R0, R251, R0 ;  /* 0x00000000fb007221 */ /* 0x000fe40000010000 */
[----:B------:R-:W-:Y:S01]  /*5670*/  FADD.FTZ R2, R183, R2 ;  /* 0x00000002b7027221 */ /* 0x000fe20000010000 */
[----:B------:R-:W-:Y:S01]  /*5680*/  HMMA.16816.F32.BF16 R148, R96, R150, R84 ;  /* 0x000000966094723c */ /* 0x000fe20000041854 */
[----:B------:R-:W-:Y:S02]  /*5690*/  FADD.FTZ R0, R250, R0 ;  /* 0x00000000fa007221 */ /* 0x000fe40000010000 */
[----:B------:R-:W-:Y:S02]  /*56a0*/  FADD.FTZ R4, R188, R2 ;  /* 0x00000002bc047221 */ /* 0x000fe40000010000 */
[----:B------:R-:W-:-:S03]  /*56b0*/  FADD.FTZ R0, R229, R0 ;  /* 0x00000000e5007221 */ /* 0x000fc60000010000 */
[----:B------:R-:W-:Y:S01]  /*56c0*/  HMMA.16816.F32.BF16 R108, R96, R110, R60 ;  /* 0x0000006e606c723c */ /* 0x000fe2000004183c */
[----:B------:R-:W-:-:S04]  /*56d0*/  FADD.FTZ R0, R190, R0 ;  /* 0x00000000be007221 */ /* 0x000fc80000010000 */
[----:B------:R-:W-:-:S03]  /*56e0*/  FADD.FTZ R0, R191, R0 ;  /* 0x00000000bf007221 */ /* 0x000fc60000010000 */
[----:B------:R-:W-:Y:S01]  /*56f0*/  HMMA.16816.F32.BF16 R128, R96, R132, R128 ;  /* 0x000000846080723c */ /* 0x000fe20000041880 */
[----:B------:R-:W-:-:S04]  /*5700*/  FADD.FTZ R0, R228, R0 ;  /* 0x00000000e4007221 */ /* 0x000fc80000010000 */
[----:B------:R-:W-:-:S03]  /*5710*/  FADD.FTZ R0, R181, R0 ;  /* 0x00000000b5007221 */ /* 0x000fc60000010000 */
[----:B---3--:R-:W-:Y:S01]  /*5720*/  HMMA.16816.F32.BF16 R52, R96, R56, R44 ;  /* 0x000000386034723c */ /* 0x008fe2000004182c */
[----:B------:R-:W-:-:S04]  /*5730*/  FADD.FTZ R0, R180, R0 ;  /* 0x00000000b4007221 */ /* 0x000fc80000010000 */
[----:B------:R-:W-:Y:S02]  /*5740*/  FADD.FTZ R2, R102, R0 ;  /* 0x0000000066027221 */ /* 0x000fe40000010000 */
[----:B------:R-:W-:Y:S01]  /*5750*/  FADD.FTZ R0, R189, R4 ;  /* 0x00000004bd007221 */ /* 0x000fe20000010000 */
[C---:B------:R-:W-:Y:S01]  /*5760*/  HMMA.16816.F32.BF16 R56, R96.reuse, R58, R88 ;  /* 0x0000003a6038723c */ /* 0x040fe20000041858 */
[----:B------:R-:W1:Y:S01]  /*5770*/  LDSM.16.MT88.4 R88, [R233+0x8900] ;  /* 0x00890000e958783b */ /* 0x000e620000004200 */
        /* <DEDUP_REMOVED lines=9> */
[----:B------:R-:W-:Y:S01]  /*5810*/  HMMA.16816.F32.BF16 R60, R96, R64, R28 ;  /* 0x00000040603c723c */ /* 0x000fe2000004181c */
[----:B------:R-:W-:-:S05]  /*5820*/  FADD.FTZ R0, R36, R2 ;  /* 0x0000000224007221 */ /* 0x000fca0000010000 */
[----:B------:R2:W-:Y:S02]  /*5830*/  STL [R1+0x4], R0 ;  /* 0x0000040001007387 */ /* 0x0005e40000100800 */
[C---:B------:R-:W-:Y:S02]  /*5840*/  HMMA.16816.F32.BF16 R68, R96.reuse, R72, R92 ;  /* 0x000000486044723c */ /* 0x040fe4000004185c */
[----:B------:R2:W-:Y:S06]  /*5850*/  STL [R1], R4 ;  /* 0x0000000401007387 */ /* 0x0005ec0000100800 */
[C---:B------:R-:W-:Y:S08]  /*5860*/  HMMA.16816.F32.BF16 R132, R96.reuse, R134, R32 ;  /* 0x000000866084723c */ /* 0x040ff00000041820 */
[C---:B-1----:R-:W-:Y:S08]  /*5870*/  HMMA.16816.F32.BF16 R84, R96.reuse, R88, R160 ;  /* 0x000000586054723c */ /* 0x042ff000000418a0 */
[C---:B------:R-:W-:Y:S08]  /*5880*/  HMMA.16816.F32.BF16 R140, R96.reuse, R142, R24 ;  /* 0x0000008e608c723c */ /* 0x040ff00000041818 */
[C---:B------:R-:W-:Y:S08]  /*5890*/  HMMA.16816.F32.BF16 R64, R96.reuse, R66, R16 ;  /* 0x000000426040723c */ /* 0x040ff00000041810 */
[C---:B------:R-:W-:Y:S08]  /*58a0*/  HMMA.16816.F32.BF16 R72, R96.reuse, R74, R12 ;  /* 0x0000004a6048723c */ /* 0x040ff0000004180c */
[C---:B------:R-:W-:Y:S08]  /*58b0*/  HMMA.16816.F32.BF16 R88, R96.reuse, R90, R164 ;  /* 0x0000005a6058723c */ /* 0x040ff000000418a4 */
[C---:B------:R-:W-:Y:S08]  /*58c0*/  HMMA.16816.F32.BF16 R92, R96.reuse, R8, R168 ;  /* 0x00000008605c723c */ /* 0x040ff000000418a8 */
[----:B------:R-:W-:Y:S01]  /*58d0*/  HMMA.16816.F32.BF16 R96, R96, R10, R20 ;  /* 0x0000000a6060723c */ /* 0x000fe20000041814 */
[----:B------:R-:W-:Y:S07]  /*58e0*/  @!P1 BRA `(.L_x_638) ;  /* 0x0000024000009947 */ /* 0x000fee0003800000 */
[----:B--2---:R-:W2:Y:S01]  /*58f0*/  LDL.64 R248, [R1+0x18] ;  /* 0x0000180001f87983 */ /* 0x004ea20000100a00 */
[----:B------:R-:W-:Y:S01]  /*5900*/  IMAD.MOV.U32 R230, RZ, RZ, c[0x0][0x1e4] ;  /* 0x00007900ffe67624 */ /* 0x000fe200078e00ff */
[----:B------:R-:W-:Y:S01]  /*5910*/  UIADD3 UR5, UR16, -0x3, URZ ;  /* 0xfffffffd10057890 */ /* 0x000fe2000fffe03f */
[----:B------:R-:W-:-:S02]  /*5920*/  IMAD.MOV.U32 R231, RZ, RZ, c[0x0][0x1e0] ;  /* 0x00007800ffe77624 */ /* 0x000fc400078e00ff */
[----:B------:R-:W-:Y:S01]  /*5930*/  IMAD R0, R230, 0x60, RZ ;  /* 0x00000060e6007824 */ /* 0x000fe200078e02ff */
[----:B------:R-:W-:Y:S01]  /*5940*/  USHF.R.S32.HI UR4, URZ, 0x1f, UR5 ;  /* 0x0000001f3f047899 */ /* 0x000fe20008011405 */
[C---:B------:R-:W-:Y:S01]  /*5950*/  IMAD.WIDE.U32 R4, R231.reuse, 0x60, RZ ;  /* 0x00000060e7047825 */ /* 0x040fe200078e00ff */
[----:B------:R-:W-:-:S03]  /*5960*/  SHF.L.U64.HI R2, R231, 0x6, R230 ;  /* 0x00000006e7027819 */ /* 0x000fc600000102e6 */
[----:B------:R-:W-:Y:S01]  /*5970*/  IMAD.SHL.U32 R8, R231, 0x40, RZ ;  /* 0x00000040e7087824 */ /* 0x000fe200078e00ff */
[----:B------:R-:W-:-:S05]  /*5980*/  IADD3 R0, R5, R0, RZ ;  /* 0x0000000005007210 */ /* 0x000fca0007ffe0ff */
[----:B------:R-:W-:-:S04]  /*5990*/  IMAD R0, R0, UR5, RZ ;  /* 0x0000000500007c24 */ /* 0x000fc8000f8e02ff */
[C---:B------:R-:W-:Y:S02]  /*59a0*/  IMAD R0, R4.reuse, UR4, R0 ;  /* 0x0000000404007c24 */ /* 0x040fe4000f8e0200 */
[----:B--2---:R-:W-:-:S05]  /*59b0*/  IMAD.WIDE.U32 R6, R4, UR5, R248 ;  /* 0x0000000504067c25 */ /* 0x004fca000f8e00f8 */
[----:B------:R-:W-:Y:S02]  /*59c0*/  LEA R4, P1, R6, c[0x0][0x1c8], 0x1 ;  /* 0x0000720006047a11 */ /* 0x000fe400078208ff */
[----:B------:R-:W-:Y:S02]  /*59d0*/  IADD3 R0, R7, R0, RZ ;  /* 0x0000000007007210 */ /* 0x000fe40007ffe0ff */
[----:B------:R-:W-:Y:S02]  /*59e0*/  IADD3 R12, P6, P5, R8, 0x80, R4 ;  /* 0x00000080080c7810 */ /* 0x000fe40007dde004 */
[----:B------:R-:W-:Y:S02]  /*59f0*/  LEA.HI.X R5, R6, c[0x0][0x1cc], R0, 0x1, P1 ;  /* 0x0000730006057a11 */ /* 0x000fe400008f0c00 */
[-C--:B------:R-:W-:Y:S02]  /*5a00*/  IADD3 R6, P1, R4, R8.reuse, RZ ;  /* 0x0000000804067210 */ /* 0x080fe40007f3e0ff */
[--C-:B------:R-:W-:Y:S01]  /*5a10*/  IADD3.X R13, R2, RZ, R5.reuse, P6, P5 ;  /* 0x000000ff020d7210 */ /* 0x100fe200037ea405 */
[----:B------:R-:W-:Y:S01]  /*5a20*/  @!PT LDS RZ, [RZ] ;  /* 0x00000000fffff984 */ /* 0x000fe20000000800 */
[----:B------:R-:W-:Y:S01]  /*5a30*/  @!PT LDS RZ, [RZ] ;  /* 0x00000000fffff984 */ /* 0x000fe20000000800 */
[----:B------:R-:W-:Y:S01]  /*5a40*/  @!PT LDS RZ, [RZ] ;  /* 0x00000000fffff984 */ /* 0x000fe20000000800 */
[----:B------:R1:W-:Y:S01]  /*5a50*/  LDGSTS.E.BYPASS.LTC128B.128 [R243+0x12100], [R4.64], !P4 ;  /* 0x1210000004f37fae */ /* 0x0003e2000e101d54 */
[----:B------:R-:W-:Y:S01]  /*5a60*/  IADD3 R10, P6, P5, R8, 0x100, R4 ;  /* 0x00000100080a7810 */ /* 0x000fe20007dde004 */
[----:B------:R-:W-:Y:S01]  /*5a70*/  IMAD.X R7, R5, 0x1, R2, P1 ;  /* 0x0000000105077824 */ /* 0x000fe200008e0602 */
[----:B------:R-:W-:Y:S01]  /*5a80*/  IADD3 R8, P1, R6, R8, RZ ;  /* 0x0000000806087210 */ /* 0x000fe20007f3e0ff */
[----:B------:R1:W-:Y:S01]  /*5a90*/  LDGSTS.E.BYPASS.LTC128B.128 [R243+0x15100], [R4.64+0x80], !P3 ;  /* 0x1510008004f37fae */ /* 0x0003e2000d901d54 */
[----:B------:R-:W-:-:S02]  /*5aa0*/  IADD3.X R11, R2, RZ, R5, P6, P5 ;  /* 0x000000ff020b7210 */ /* 0x000fc400037ea405 */
[----:B------:R-:W-:Y:S01]  /*5ab0*/  IADD3.X R9, R7, R2, RZ, P1, !PT ;  /* 0x0000000207097210 */ /* 0x000fe20000ffe4ff */
[----:B------:R1:W-:Y:S04]  /*5ac0*/  LDGSTS.E.BYPASS.LTC128B.128 [R243+0x18100], [R4.64+0x100], !P2 ;  /* 0x1810010004f37fae */ /* 0x0003e8000d101d54 */
[----:B------:R1:W-:Y:S04]  /*5ad0*/  LDGSTS.E.BYPASS.LTC128B.128 [R243+0x13100], [R6.64], !P4 ;  /* 0x1310000006f37fae */ /* 0x0003e8000e101d54 */
[----:B------:R1:W-:Y:S04]  /*5ae0*/  LDGSTS.E.BYPASS.LTC128B.128 [R243+0x16100], [R12.64], !P3 ;  /* 0x161000000cf37fae */ /* 0x0003e8000d901d54 */
[----:B------:R1:W-:Y:S04]  /*5af0*/  LDGSTS.E.BYPASS.LTC128B.128 [R243+0x19100], [R10.64], !P2 ;  /* 0x191000000af37fae */ /* 0x0003e8000d101d54 */
[----:B------:R1:W-:Y:S04]  /*5b00*/  LDGSTS.E.BYPASS.LTC128B.128 [R243+0x14100], [R8.64], !P4 ;  /* 0x1410000008f37fae */ /* 0x0003e8000e101d54 */
[----:B------:R1:W-:Y:S04]  /*5b10*/  LDGSTS.E.BYPASS.LTC128B.128 [R243+0x17100], [R8.64+0x80], !P3 ;  /* 0x1710008008f37fae */ /* 0x0003e8000d901d54 */
[----:B------:R1:W-:Y:S02]  /*5b20*/  LDGSTS.E.BYPASS.LTC128B.128 [R243+0x1a100], [R8.64+0x100], !P2 ;  /* 0x1a10010008f37fae */ /* 0x0003e4000d101d54 */
.L_x_638:
[----:B--2---:R-:W-:Y:S01]  /*5b30*/  PLOP3.LUT P1, PT, PT, PT, UP1, 0x40, 0x0 ;  /* 0x000000000000781c */ /* 0x004fe20003f2e818 */
[----:B------:R-:W0:-:S12]  /*5b40*/  LDGDEPBAR ;  /* 0x00000000000079af */ /* 0x000e180000000000 */
[----:B------:R-:W-:Y:S05]  /*5b50*/  @P1 BRA `(.L_x_639) ;  /* 0x0000407000001947 */ /* 0x000fea0003800000 */
[----:B------:R-:W-:Y:S01]  /*5b60*/  IMAD.MOV.U32 R101, RZ, RZ, R3 ;  /* 0x000000ffff657224 */ /* 0x000fe200078e0003 */
[----:B------:R-:W-:Y:S01]  /*5b70*/  MOV R0, R100 ;  /* 0x0000006400007202 */ /* 0x000fe20000000f00 */
[----:B------:R-:W-:Y:S01]  /*5b80*/  UIADD3 UR16, UR16, -0x2, URZ ;  /* 0xfffffffe10107890 */ /* 0x000fe2000fffe03f */
[----:B------:R-:W-:Y:S01]  /*5b90*/  SEL R236, R237, 0xffffffe0, !P0 ;  /* 0xffffffe0edec7807 */ /* 0x000fe20004000000 */
[----:B------:R-:W-:Y:S02]  /*5ba0*/  UMOV UR15, URZ ;  /* 0x0000003f000f7c82 */ /* 0x000fe40008000000 */
[----:B------:R-:W-:Y:S02]  /*5bb0*/  UMOV UR5, 0x1 ;  /* 0x0000000100057882 */ /* 0x000fe40000000000 */
[----:B------:R-:W-:Y:S02]  /*5bc0*/  ULDC.64 UR8, c[0x0][0x208] ;  /* 0x0000820000087ab9 */ /* 0x000fe40000000a00 */
[----:B------:R-:W-:-:S02]  /*5bd0*/  ULDC.64 UR6, c[0x0][0x1e0] ;  /* 0x0000780000067ab9 */ /* 0x000fc40000000a00 */
.L_x_640:
[----:B------:R-:W2:Y:S01]  /*5be0*/  LDL.64 R30, [R1+0x28] ;  /* 0x00002800011e7983 */ /* 0x000ea20000100a00 */
[----:B------:R-:W-:Y:S04]  /*5bf0*/  DEPBAR.LE SB0, 0x2 ;  /* 0x000080800000791a */ /* 0x000fe80000000000 */
[----:B------:R-:W-:Y:S01]  /*5c00*/  UIMAD UR4, UR5, 0x9000, URZ ;  /* 0x00009000050478a4 */ /* 0x000fe2000f8e023f */
[----:B------:R-:W3:Y:S01]  /*5c10*/  LDL.64 R28, [R1+0x30] ;  /* 0x00003000011c7983 */ /* 0x000ee20000100a00 */
[----:B------:R-:W-:Y:S01]  /*5c20*/  UISETP.NE.AND UP0, UPT, UR16, URZ, UPT ;  /* 0x0000003f1000728c */ /* 0x000fe2000bf05270 */
[----:B------:R-:W-:Y:S01]  /*5c30*/  MOV R102, UR15 ;  /* 0x0000000f00667c02 */ /* 0x000fe20008000f00 */
[----:B------:R-:W-:Y:S02]  /*5c40*/  UIADD3 UR14, UR16, -0x1, URZ ;  /* 0xffffffff100e7890 */ /* 0x000fe4000fffe03f */
[----:B------:R-:W-:Y:S01]  /*5c50*/  IADD3 R100, R232, UR4, RZ ;  /* 0x00000004e8647c10 */ /* 0x000fe2000fffe0ff */
[----:B------:R-:W-:Y:S01]  /*5c60*/  BAR.SYNC.DEFER_BLOCKING 0x0 ;  /* 0x0000000000007b1d */ /* 0x000fe20000010000 */
[----:B------:R-:W-:Y:S01]  /*5c70*/  PLOP3.LUT P0, PT, PT, PT, UP0, 0x80, 0x0 ;  /* 0x000000000000781c */ /* 0x000fe20003f0f008 */
[----:B------:R-:W-:Y:S04]  /*5c80*/  UISETP.GE.AND UP1, UPT, UR15, 0x1, UPT ;  /* 0x000000010f00788c */ /* 0x000fe8000bf26270 */
[----:B------:R-:W-:Y:S02]  /*5c90*/  @UP0 USHF.R.S32.HI UR10, URZ, 0x1f, UR14 ;  /* 0x0000001f3f0a0899 */ /* 0x000fe4000801140e */
[----:B------:R-:W-:Y:S02]  /*5ca0*/  @UP0 UIMAD.WIDE.U32 UR18, UR14, UR8, URZ ;  /* 0x000000080e1202a5 */ /* 0x000fe4000f8e003f */
[----:B------:R-:W-:Y:S04]  /*5cb0*/  @UP0 UIMAD UR10, UR10, UR8, URZ ;  /* 0x000000080a0a02a4 */ /* 0x000fe8000f8e023f */
[----:B------:R-:W-:Y:S01]  /*5cc0*/  @UP0 UIMAD UR10, UR14, UR9, UR10 ;  /* 0x000000090e0a02a4 */ /* 0x000fe2000f8e020a */
[----:B-1----:R-:W-:Y:S01]  /*5cd0*/  MOV R2, UR18 ;  /* 0x0000001200027c02 */ /* 0x002fe20008000f00 */
[----:B------:R-:W-:Y:S02]  /*5ce0*/  @P0 IMAD R102, R102, 0x9000, R243 ;  /* 0x0000900066660824 */ /* 0x000fe400078e02f3 */
[----:B------:R-:W-:Y:S04]  /*5cf0*/  @UP0 UIADD3 UR10, UR19, UR10, URZ ;  /* 0x0000000a130a0290 */ /* 0x000fe8000fffe03f */
[----:B------:R-:W-:Y:S01]  /*5d00*/  @UP0 UIMAD UR10, UR10, 0x60, URZ ;  /* 0x000000600a0a08a4 */ /* 0x000fe2000f8e023f */
[----:B-1----:R-:W1:Y:S01]  /*5d10*/  LDSM.16.M88.4 R8, [R232+UR4+0x12100] ;  /* 0x01210004e808783b */ /* 0x002e620008000200 */
[----:B------:R-:W-:Y:S07]  /*5d20*/  UISETP.GE.AND UP0, UPT, UR16, 0x2, UPT ;  /* 0x000000021000788c */ /* 0x000fee000bf06270 */
[----:B------:R-:W4:Y:S04]  /*5d30*/  LDSM.16.M88.4 R16, [R232+UR4+0x12900] ;  /* 0x01290004e810783b */ /* 0x000f280008000200 */
[----:B------:R-:W-:Y:S04]  /*5d40*/  @UP0 UIADD3 UR13, UR16, -0x2, URZ ;  /* 0xfffffffe100d0890 */ /* 0x000fe8000fffe03f */
[----:B------:R-:W5:Y:S01]  /*5d50*/  LDSM.16.M88.4 R24, [R232+UR4+0x13100] ;  /* 0x01310004e818783b */ /* 0x000f620008000200 */
[----:B------:R-:W-:Y:S07]  /*5d60*/  @UP0 UIMAD.WIDE.U32 UR18, UR13, UR6, URZ ;  /* 0x000000060d1202a5 */ /* 0x000fee000f8e003f */
[----:B------:R-:W2:Y:S08]  /*5d70*/  LDSM.16.M88.4 R32, [R232+UR4+0x13900] ;  /* 0x01390004e820783b */ /* 0x000eb00008000200 */
[----:B------:R-:W2:Y:S01]  /*5d80*/  LDSM.16.M88.4 R40, [R232+UR4+0x14100] ;  /* 0x01410004e828783b */ /* 0x000ea20008000200 */
[C---:B-1----:R-:W-:Y:S07]  /*5d90*/  HMMA.16816.F32.BF16 R4, R152.reuse, R8, RZ ;  /* 0x000000089804723c */ /* 0x042fee00000418ff */
[----:B------:R-:W1:Y:S01]  /*5da0*/  LDSM.16.M88.4 R48, [R232+UR4+0x14900] ;  /* 0x01490004e830783b */ /* 0x000e620008000200 */
[C---:B------:R-:W-:Y:S08]  /*5db0*/  HMMA.16816.F32.BF16 R8, R152.reuse, R10, RZ ;  /* 0x0000000a9808723c */ /* 0x040ff000000418ff */
[C---:B----4-:R-:W-:Y:S08]  /*5dc0*/  HMMA.16816.F32.BF16 R12, R152.reuse, R16, RZ ;  /* 0x00000010980c723c */ /* 0x050ff000000418ff */
[C---:B------:R-:W-:Y:S08]  /*5dd0*/  HMMA.16816.F32.BF16 R16, R152.reuse, R18, RZ ;  /* 0x000000129810723c */ /* 0x040ff000000418ff */
[C---:B-----5:R-:W-:Y:S08]  /*5de0*/  HMMA.16816.F32.BF16 R20, R152.reuse, R24, RZ ;  /* 0x000000189814723c */ /* 0x060ff000000418ff */
[C---:B------:R-:W-:Y:S01]  /*5df0*/  HMMA.16816.F32.BF16 R24, R152.reuse, R26, RZ ;  /* 0x0000001a9818723c */ /* 0x040fe200000418ff */
[----:B--2---:R-:W-:Y:S03]  /*5e00*/  @P0 MOV R37, R31 ;  /* 0x0000001f00250202 */ /* 0x004fe60000000f00 */
[----:B---3--:R-:W-:Y:S04]  /*5e10*/  @P0 MOV R36, R28 ;  /* 0x0000001c00240202 */ /* 0x008fe80000000f00 */
[C---:B------:R-:W-:Y:S01]  /*5e20*/  HMMA.16816.F32.BF16 R28, R152.reuse, R32, RZ ;  /* 0x00000020981c723c */ /* 0x040fe200000418ff */
[----:B------:R-:W-:Y:S03]  /*5e30*/  @P0 IMAD.WIDE.U32 R36, R2, 0x60, R36 ;  /* 0x0000006002240825 */ /* 0x000fe600078e0024 */
[-C--:B------:R-:W-:Y:S04]  /*5e40*/  IADD3 R2, R236, R100.reuse, RZ ;  /* 0x00000064ec027210 */ /* 0x080fe80007ffe0ff */
[C---:B------:R-:W-:Y:S01]  /*5e50*/  HMMA.16816.F32.BF16 R32, R152.reuse, R34, RZ ;  /* 0x000000229820723c */ /* 0x040fe200000418ff */
[----:B------:R-:W-:Y:S01]  /*5e60*/  @P0 IADD3 R46, R37, UR10, RZ ;  /* 0x0000000a252e0c10 */ /* 0x000fe2000fffe0ff */
[----:B------:R-:W2:Y:S01]  /*5e70*/  LDSM.16.M88.4 R160, [R2+0x12100] ;  /* 0x0121000002a0783b */ /* 0x000ea20000000200 */
[----:B------:R-:W-:Y:S01]  /*5e80*/  @UP0 USHF.R.S32.HI UR10, URZ, 0x1f, UR13 ;  /* 0x0000001f3f0a0899 */ /* 0x000fe2000801140d */
[C---:B------:R-:W-:Y:S02]  /*5e90*/  @P0 SHF.L.U32 R3, R36.reuse, 0x1, RZ ;  /* 0x0000000124030819 */ /* 0x040fe400000006ff */
[----:B------:R-:W-:Y:S01]  /*5ea0*/  @P0 SHF.L.U64.HI R46, R36, 0x1, R46 ;  /* 0x00000001242e0819 */ /* 0x000fe2000001022e */
[----:B------:R-:W-:Y:S01]  /*5eb0*/  @UP0 UIMAD UR10, UR10, UR6, URZ ;  /* 0x000000060a0a02a4 */ /* 0x000fe2000f8e023f */
[C---:B------:R-:W-:Y:S01]  /*5ec0*/  HMMA.16816.F32.BF16 R36, R152.reuse, R40, RZ ;  /* 0x000000289824723c */ /* 0x040fe200000418ff */
[C---:B------:R-:W-:Y:S01]  /*5ed0*/  @P0 IADD3 R44, P1, R3.reuse, c[0x0][0x1f8], RZ ;  /* 0x00007e00032c0a10 */ /* 0x040fe20007f3e0ff */
[----:B------:R-:W3:Y:S01]  /*5ee0*/  LDSM.16.M88.4 R164, [R2+0x12900] ;  /* 0x0129000002a4783b */ /* 0x000ee20000000200 */
[----:B------:R-:W-:Y:S01]  /*5ef0*/  @UP0 UIMAD UR10, UR13, UR7, UR10 ;  /* 0x000000070d0a02a4 */ /* 0x000fe2000f8e020a */
[C---:B------:R-:W-:Y:S01]  /*5f00*/  @P0 IADD3 R190, P5, R3.reuse, 0x80, RZ ;  /* 0x0000008003be0810 */ /* 0x040fe20007fbe0ff */
[----:B------:R-:W-:Y:S01]  /*5f10*/  UIADD3 UR13, UR15, 0x1, URZ ;  /* 0x000000010f0d7890 */ /* 0x000fe2000fffe03f */
[----:B------:R-:W-:Y:S01]  /*5f20*/  @P0 IADD3.X R45, R46, c[0x0][0x1fc], RZ, P1, !PT ;  /* 0x00007f002e2d0a10 */ /* 0x000fe20000ffe4ff */
[----:B------:R-:W-:Y:S01]  /*5f30*/  @UP0 UIADD3 UR10, UR19, UR10, URZ ;  /* 0x0000000a130a0290 */ /* 0x000fe2000fffe03f */
[C---:B------:R-:W-:Y:S01]  /*5f40*/  HMMA.16816.F32.BF16 R40, R152.reuse, R42, RZ ;  /* 0x0000002a9828723c */ /* 0x040fe200000418ff */
[----:B------:R-:W-:Y:S01]  /*5f50*/  @P0 IADD3 R190, P1, R190, c[0x0][0x1f8], RZ ;  /* 0x00007e00bebe0a10 */ /* 0x000fe20007f3e0ff */
[----:B------:R-:W4:Y:S01]  /*5f60*/  LDSM.16.M88.4 R168, [R2+0x13100] ;  /* 0x0131000002a8783b */ /* 0x000f220000000200 */
[----:B------:R-:W-:Y:S01]  /*5f70*/  @UP0 UIMAD UR10, UR10, 0x60, URZ ;  /* 0x000000600a0a08a4 */ /* 0x000fe2000f8e023f */
[----:B------:R-:W-:Y:S01]  /*5f80*/  @P0 IADD3 R3, P6, R3, 0x100, RZ ;  /* 0x0000010003030810 */ /* 0x000fe20007fde0ff */
[----:B------:R-:W-:Y:S01]  /*5f90*/  USEL UR15, UR13, URZ, !UP1 ;  /* 0x0000003f0d0f7287 */ /* 0x000fe2000c800000 */
[--C-:B------:R-:W-:Y:S02]  /*5fa0*/  @P0 IADD3.X R191, RZ, c[0x0][0x1fc], R46.reuse, P1, P5 ;  /* 0x00007f00ffbf0a10 */ /* 0x100fe40000fea42e */
[----:B------:R-:W-:Y:S01]  /*5fb0*/  @P0 IADD3 R228, P5, R3, c[0x0][0x1f8], RZ ;  /* 0x00007e0003e40a10 */ /* 0x000fe20007fbe0ff */
[----:B------:R-:W-:Y:S01]  /*5fc0*/  @UP0 UMOV UR13, 0x6 ;  /* 0x00000006000d0882 */ /* 0x000fe20000000000 */
[----:B------:R-:W5:Y:S01]  /*5fd0*/  LDSM.16.M88.4 R172, [R2+0x13900] ;  /* 0x0139000002ac783b */ /* 0x000f620000000200 */
[----:B------:R-:W-:Y:S01]  /*5fe0*/  @UP0 USHF.L.U64.HI UR13, UR6, UR13, UR7 ;  /* 0x0000000d060d0299 */ /* 0x000fe20008010207 */
[----:B------:R-:W-:Y:S02]  /*5ff0*/  @P0 IADD3.X R229, RZ, c[0x0][0x1fc], R46, P5, P6 ;  /* 0x00007f00ffe50a10 */ /* 0x000fe40002fec42e */
[----:B------:R-:W-:Y:S02]  /*6000*/  @P0 IADD3 R188, P1, R44, UR12, RZ ;  /* 0x0000000c2cbc0c10 */ /* 0x000fe4000ff3e0ff */
[-C--:B------:R-:W-:Y:S02]  /*6010*/  IADD3 R3, R234, R100.reuse, RZ ;  /* 0x00000064ea037210 */ /* 0x080fe40007ffe0ff */
[----:B------:R-:W1:Y:S01]  /*6020*/  LDSM.16.M88.4 R176, [R2+0x14100] ;  /* 0x0141000002b0783b */ /* 0x000e620000000200 */
[----:B------:R-:W-:Y:S02]  /*6030*/  @P0 IADD3.X R189, R45, UR11, RZ, P1, !PT ;  /* 0x0000000b2dbd0c10 */ /* 0x000fe40008ffe4ff */
[----:B------:R-:W-:Y:S05]  /*6040*/  IADD3 R100, R236, R100, R234 ;  /* 0x00000064ec647210 */ /* 0x000fea0007ffe0ea */
[----:B------:R-:W2:Y:S08]  /*6050*/  LDSM.16.M88.4 R180, [R2+0x14900] ;  /* 0x0149000002b4783b */ /* 0x000eb00000000200 */
[----:B------:R-:W-:Y:S01]  /*6060*/  @!PT LDS RZ, [RZ] ;  /* 0x00000000fffff984 */ /* 0x000fe20000000800 */
[----:B------:R-:W-:Y:S01]  /*6070*/  @!PT LDS RZ, [RZ] ;  /* 0x00000000fffff984 */ /* 0x000fe20000000800 */
[----:B------:R-:W-:Y:S01]  /*6080*/  @!PT LDS RZ, [RZ] ;  /* 0x00000000fffff984 */ /* 0x000fe20000000800 */
[----:B------:R1:W-:Y:S08]  /*6090*/  @P0 LDGSTS.E.BYPASS.LTC128B.128 [R102+0x100], [R44.64], !P4 ;  /* 0x001000002c660fae */ /* 0x0003f0000e101d54 */
[----:B------:R2:W-:Y:S08]  /*60a0*/  @P0 LDGSTS.E.BYPASS.LTC128B.128 [R102+0x3100], [R190.64], !P3 ;  /* 0x03100000be660fae */ /* 0x0005f0000d901d54 */
[----:B------:R3:W-:Y:S08]  /*60b0*/  @P0 LDGSTS.E.BYPASS.LTC128B.128 [R102+0x6100], [R228.64], !P2 ;  /* 0x06100000e4660fae */ /* 0x0007f0000d101d54 */
[----:B------:R4:W-:Y:S01]  /*60c0*/  @P0 LDGSTS.E.BYPASS.LTC128B.128 [R102+0x1100], [R188.64], !P4 ;  /* 0x01100000bc660fae */ /* 0x0009e2000e101d54 */
[C---:B-1----:R-:W-:Y:S07]  /*60d0*/  HMMA.16816.F32.BF16 R44, R152.reuse, R48, RZ ;  /* 0x00000030982c723c */ /* 0x042fee00000418ff */
[----:B------:R1:W-:Y:S01]  /*60e0*/  @P0 LDGSTS.E.BYPASS.LTC128B.128 [R102+0x4100], [R188.64+0x80], !P3 ;  /* 0x04100080bc660fae */ /* 0x0003e2000d901d54 */
[----:B------:R-:W-:Y:S01]  /*60f0*/  HMMA.16816.F32.BF16 R48, R152, R50, RZ ;  /* 0x000000329830723c */ /* 0x000fe200000418ff */
[----:B--2---:R-:W-:Y:S06]  /*6100*/  @P0 IADD3 R190, P1, R188, UR12, RZ ;  /* 0x0000000cbcbe0c10 */ /* 0x004fec000ff3e0ff */
[----:B------:R1:W-:Y:S01]  /*6110*/  @P0 LDGSTS.E.BYPASS.LTC128B.128 [R102+0x7100], [R188.64+0x100], !P2 ;  /* 0x07100100bc660fae */ /* 0x0003e2000d101d54 */
[----:B------:R-:W-:Y:S01]  /*6120*/  @P0 IADD3.X R191, R189, UR11, RZ, P1, !PT ;  /* 0x0000000bbdbf0c10 */ /* 0x000fe20008ffe4ff */
[C---:B------:R-:W-:Y:S06]  /*6130*/  HMMA.16816.F32.BF16 R4, R156.reuse, R160, R4 ;  /* 0x000000a09c04723c */ /* 0x040fec0000041804 */
[----:B------:R1:W-:Y:S01]  /*6140*/  @P0 LDGSTS.E.BYPASS.LTC128B.128 [R102+0x2100], [R190.64], !P4 ;  /* 0x02100000be660fae */ /* 0x0003e2000e101d54 */
[----:B---3--:R-:W-:Y:S01]  /*6150*/  IADD3 R228, R234, R2, RZ ;  /* 0x00000002eae47210 */ /* 0x008fe20007ffe0ff */
[C---:B------:R-:W-:Y:S06]  /*6160*/  HMMA.16816.F32.BF16 R8, R156.reuse, R162, R8 ;  /* 0x000000a29c08723c */ /* 0x040fec0000041808 */
[----:B------:R1:W-:Y:S02]  /*6170*/  @P0 LDGSTS.E.BYPASS.LTC128B.128 [R102+0x5100], [R190.64+0x80], !P3 ;  /* 0x05100080be660fae */ /* 0x0003e4000d901d54 */
[C---:B------:R-:W-:Y:S06]  /*6180*/  HMMA.16816.F32.BF16 R12, R156.reuse, R164, R12 ;  /* 0x000000a49c0c723c */ /* 0x040fec000004180c */
[----:B------:R1:W-:Y:S01]  /*6190*/  @P0 LDGSTS.E.BYPASS.LTC128B.128 [R102+0x8100], [R190.64+0x100], !P2 ;  /* 0x08100100be660fae */ /* 0x0003e2000d101d54 */
[----:B------:R-:W-:Y:S01]  /*61a0*/  PLOP3.LUT P0, PT, PT, PT, UP0, 0x80, 0x0 ;  /* 0x000000000000781c */ /* 0x000fe20003f0f008 */
[C---:B------:R-:W-:Y:S06]  /*61b0*/  HMMA.16816.F32.BF16 R16, R156.reuse, R166, R16 ;  /* 0x000000a69c10723c */ /* 0x040fec0000041810 */
[----:B------:R-:W-:Y:S02]  /*61c0*/  LDSM.16.M88.4 R160, [R3+0x12900] ;  /* 0x0129000003a0783b */ /* 0x000fe40000000200 */
[C---:B----4-:R-:W-:Y:S06]  /*61d0*/  HMMA.16816.F32.BF16 R20, R156.reuse, R168, R20 ;  /* 0x000000a89c14723c */ /* 0x050fec0000041814 */
[----:B------:R-:W0:Y:S02]  /*61e0*/  LDGDEPBAR ;  /* 0x00000000000079af */ /* 0x000e240000000000 */
[C---:B------:R-:W-:Y:S06]  /*61f0*/  HMMA.16816.F32.BF16 R24, R156.reuse, R170, R24 ;  /* 0x000000aa9c18723c */ /* 0x040fec0000041818 */
[----:B------:R-:W-:Y:S02]  /*6200*/  LDSM.16.M88.4 R164, [R3+0x13100] ;  /* 0x0131000003a4783b */ /* 0x000fe40000000200 */
[C---:B-----5:R-:W-:Y:S06]  /*6210*/  HMMA.16816.F32.BF16 R28, R156.reuse, R172, R28 ;  /* 0x000000ac9c1c723c */ /* 0x060fec000004181c */
[----:B-1----:R-:W1:Y:S02]  /*6220*/  LDSM.16.M88.4 R188, [R3+0x12100] ;  /* 0x0121000003bc783b */ /* 0x002e640000000200 */
[C---:B------:R-:W-:Y:S06]  /*6230*/  HMMA.16816.F32.BF16 R32, R156.reuse, R174, R32 ;  /* 0x000000ae9c20723c */ /* 0x040fec0000041820 */
[----:B------:R-:W2:Y:S02]  /*6240*/  LDSM.16.M88.4 R168, [R3+0x13900] ;  /* 0x0139000003a8783b */ /* 0x000ea40000000200 */
[C---:B------:R-:W-:Y:S06]  /*6250*/  HMMA.16816.F32.BF16 R36, R156.reuse, R176, R36 ;  /* 0x000000b09c24723c */ /* 0x040fec0000041824 */
[----:B------:R-:W3:Y:S02]  /*6260*/  LDSM.16.M88.4 R172, [R3+0x14100] ;  /* 0x0141000003ac783b */ /* 0x000ee40000000200 */
[C---:B------:R-:W-:Y:S06]  /*6270*/  HMMA.16816.F32.BF16 R40, R156.reuse, R178, R40 ;  /* 0x000000b29c28723c */ /* 0x040fec0000041828 */
[----:B------:R-:W4:Y:S02]  /*6280*/  LDSM.16.M88.4 R176, [R3+0x14900] ;  /* 0x0149000003b0783b */ /* 0x000f240000000200 */
[C---:B------:R-:W-:Y:S08]  /*6290*/  HMMA.16816.F32.BF16 R44, R156.reuse, R180, R44 ;  /* 0x000000b49c2c723c */ /* 0x040ff0000004182c */
[----:B------:R-:W-:Y:S01]  /*62a0*/  HMMA.16816.F32.BF16 R48, R156, R182, R48 ;  /* 0x000000b69c30723c */ /* 0x000fe20000041830 */
[----:B------:R-:W5:Y:S07]  /*62b0*/  LDSM.16.M88.4 R180, [R228+0x12100] ;  /* 0x01210000e4b4783b */ /* 0x000f6e0000000200 */
        /* <DEDUP_REMOVED lines=17> */
[----:B------:R-:W4:Y:S07]  /*63d0*/  LDSM.16.M88.4 R176, [R232+UR4+0x15100] ;  /* 0x01510004e8b0783b */ /* 0x000f2e0008000200 */
[C---:B-----5:R-:W-:Y:S08]  /*63e0*/  HMMA.16816.F32.BF16 R4, R192.reuse, R180, R4 ;  /* 0x000000b4c004723c */ /* 0x060ff00000041804 */
[C---:B------:R-:W-:Y:S01]  /*63f0*/  HMMA.16816.F32.BF16 R8, R192.reuse, R182, R8 ;  /* 0x000000b6c008723c */ /* 0x040fe20000041808 */
[----:B------:R-:W5:Y:S07]  /*6400*/  LDSM.16.M88.4 R180, [R232+UR4+0x15900] ;  /* 0x01590004e8b4783b */ /* 0x000f6e0008000200 */
[C---:B-1----:R-:W-:Y:S08]  /*6410*/  HMMA.16816.F32.BF16 R12, R192.reuse, R188, R12 ;  /* 0x000000bcc00c723c */ /* 0x042ff0000004180c */
[C---:B------:R-:W-:Y:S01]  /*6420*/  HMMA.16816.F32.BF16 R16, R192.reuse, R190, R16 ;  /* 0x000000bec010723c */ /* 0x040fe20000041810 */
[----:B------:R-:W1:Y:S07]  /*6430*/  LDSM.16.M88.4 R188, [R232+UR4+0x16100] ;  /* 0x01610004e8bc783b */ /* 0x000e6e0008000200 */
[C---:B------:R-:W-:Y:S08]  /*6440*/  HMMA.16816.F32.BF16 R20, R192.reuse, R160, R20 ;  /* 0x000000a0c014723c */ /* 0x040ff00000041814 */
[C---:B------:R-:W-:Y:S01]  /*6450*/  HMMA.16816.F32.BF16 R24, R192.reuse, R162, R24 ;  /* 0x000000a2c018723c */ /* 0x040fe20000041818 */
[----:B------:R-:W1:Y:S07]  /*6460*/  LDSM.16.M88.4 R160, [R232+UR4+0x16900] ;  /* 0x01690004e8a0783b */ /* 0x000e6e0008000200 */
[C---:B------:R-:W-:Y:S08]  /*6470*/  HMMA.16816.F32.BF16 R28, R192.reuse, R164, R28 ;  /* 0x000000a4c01c723c */ /* 0x040ff0000004181c */
[C---:B------:R-:W-:Y:S01]  /*6480*/  HMMA.16816.F32.BF16 R32, R192.reuse, R166, R32 ;  /* 0x000000a6c020723c */ /* 0x040fe20000041820 */
[----:B------:R-:W1:Y:S07]  /*6490*/  LDSM.16.M88.4 R164, [R232+UR4+0x17100] ;  /* 0x01710004e8a4783b */ /* 0x000e6e0008000200 */
[C---:B--2---:R-:W-:Y:S08]  /*64a0*/  HMMA.16816.F32.BF16 R36, R192.reuse, R168, R36 ;  /* 0x000000a8c024723c */ /* 0x044ff00000041824 */
[C---:B------:R-:W-:Y:S01]  /*64b0*/  HMMA.16816.F32.BF16 R40, R192.reuse, R170, R40 ;  /* 0x000000aac028723c */ /* 0x040fe20000041828 */
[----:B------:R-:W2:Y:S07]  /*64c0*/  LDSM.16.M88.4 R168, [R232+UR4+0x17900] ;  /* 0x01790004e8a8783b */ /* 0x000eae0008000200 */
[C---:B---3--:R-:W-:Y:S08]  /*64d0*/  HMMA.16816.F32.BF16 R44, R192.reuse, R172, R44 ;  /* 0x000000acc02c723c */ /* 0x048ff0000004182c */
[----:B------:R-:W-:Y:S01]  /*64e0*/  HMMA.16816.F32.BF16 R48, R192, R174, R48 ;  /* 0x000000aec030723c */ /* 0x000fe20000041830 */
[----:B------:R-:W3:Y:S07]  /*64f0*/  LDSM.16.M88.4 R172, [R2+0x15100] ;  /* 0x0151000002ac783b */ /* 0x000eee0000000200 */
[C---:B----4-:R-:W-:Y:S08]  /*6500*/  HMMA.16816.F32.BF16 R4, R196.reuse, R176, R4 ;  /* 0x000000b0c404723c */ /* 0x050ff00000041804 */
[C---:B------:R-:W-:Y:S01]  /*6510*/  HMMA.16816.F32.BF16 R8, R196.reuse, R178, R8 ;  /* 0x000000b2c408723c */ /* 0x040fe20000041808 */
[----:B------:R-:W4:Y:S07]  /*6520*/  LDSM.16.M88.4 R176, [R2+0x15900] ;  /* 0x0159000002b0783b */ /* 0x000f2e0000000200 */
[C---:B-----5:R-:W-:Y:S08]  /*6530*/  HMMA.16816.F32.BF16 R12, R196.reuse, R180, R12 ;  /* 0x000000b4c40c723c */ /* 0x060ff0000004180c */
[C---:B------:R-:W-:Y:S01]  /*6540*/  HMMA.16816.F32.BF16 R16, R196.reuse, R182, R16 ;  /* 0x000000b6c410723c */ /* 0x040fe20000041810 */
        /* <DEDUP_REMOVED lines=24> */
[----:B------:R-:W-:Y:S07]  /*66d0*/  LDSM.16.M88.4 R188, [R228+0x15100] ;  /* 0x01510000e4bc783b */ /* 0x000fee0000000200 */
[C---:B------:R-:W-:Y:S01]  /*66e0*/  HMMA.16816.F32.BF16 R36, R200.reuse, R160, R36 ;  /* 0x000000a0c824723c */ /* 0x040fe20000041824 */
[----:B------:R-:W-:Y:S07]  /*66f0*/  LDSM.16.M88.4 R228, [R228+0x18100] ;  /* 0x01810000e4e4783b */ /* 0x000fee0000000200 */
[C---:B------:R-:W-:Y:S01]  /*6700*/  HMMA.16816.F32.BF16 R40, R200.reuse, R162, R40 ;  /* 0x000000a2c828723c */ /* 0x040fe20000041828 */
[----:B------:R-:W1:Y:S07]  /*6710*/  LDSM.16.M88.4 R160, [R3+0x17100] ;  /* 0x0171000003a0783b */ /* 0x000e6e0000000200 */
[C---:B------:R-:W-:Y:S08]  /*6720*/  HMMA.16816.F32.BF16 R44, R200.reuse, R164, R44 ;  /* 0x000000a4c82c723c */ /* 0x040ff0000004182c */
[----:B------:R-:W-:Y:S01]  /*6730*/  HMMA.16816.F32.BF16 R48, R200, R166, R48 ;  /* 0x000000a6c830723c */ /* 0x000fe20000041830 */
        /* <DEDUP_REMOVED lines=9> */
[----:B------:R-:W-:Y:S07]  /*67d0*/  LDSM.16.M88.4 R176, [R100+0x17900] ;  /* 0x0179000064b0783b */ /* 0x000fee0000000200 */
[C---:B-----5:R-:W-:Y:S08]  /*67e0*/  HMMA.16816.F32.BF16 R28, R204.reuse, R180, R28 ;  /* 0x000000b4cc1c723c */ /* 0x060ff0000004181c */
[C---:B------:R-:W-:Y:S01]  /*67f0*/  HMMA.16816.F32.BF16 R32, R204.reuse, R182, R32 ;  /* 0x000000b6cc20723c */ /* 0x040fe20000041820 */
[----:B------:R-:W-:Y:S07]  /*6800*/  LDSM.16.M88.4 R180, [R232+UR4+0x18100] ;  /* 0x01810004e8b4783b */ /* 0x000fee0008000200 */
[C---:B-1----:R-:W-:Y:S08]  /*6810*/  HMMA.16816.F32.BF16 R36, R204.reuse, R160, R36 ;  /* 0x000000a0cc24723c */ /* 0x042ff00000041824 */
[C---:B------:R-:W-:Y:S01]  /*6820*/  HMMA.16816.F32.BF16 R40, R204.reuse, R162, R40 ;  /* 0x000000a2cc28723c */ /* 0x040fe20000041828 */
[----:B------:R-:W1:Y:S07]  /*6830*/  LDSM.16.M88.4 R160, [R100+0x16900] ;  /* 0x0169000064a0783b */ /* 0x000e6e0000000200 */
[C---:B------:R-:W-:Y:S08]  /*6840*/  HMMA.16816.F32.BF16 R44, R204.reuse, R164, R44 ;  /* 0x000000a4cc2c723c */ /* 0x040ff0000004182c */
[----:B------:R-:W-:Y:S01]  /*6850*/  HMMA.16816.F32.BF16 R48, R204, R166, R48 ;  /* 0x000000a6cc30723c */ /* 0x000fe20000041830 */
[----:B------:R-:W4:Y:S07]  /*6860*/  LDSM.16.M88.4 R164, [R100+0x17100] ;  /* 0x0171000064a4783b */ /* 0x000f2e0000000200 */
[C---:B------:R-:W-:Y:S08]  /*6870*/  HMMA.16816.F32.BF16 R4, R208.reuse, R188, R4 ;  /* 0x000000bcd004723c */ /* 0x040ff00000041804 */
[C---:B------:R-:W-:Y:S01]  /*6880*/  HMMA.16816.F32.BF16 R8, R208.reuse, R190, R8 ;  /* 0x000000bed008723c */ /* 0x040fe20000041808 */
[----:B------:R-:W5:Y:S07]  /*6890*/  LDSM.16.M88.4 R188, [R232+UR4+0x18900] ;  /* 0x01890004e8bc783b */ /* 0x000f6e0008000200 */
[C---:B--2---:R-:W-:Y:S08]  /*68a0*/  HMMA.16816.F32.BF16 R12, R208.reuse, R168, R12 ;  /* 0x000000a8d00c723c */ /* 0x044ff0000004180c */
[C---:B------:R-:W-:Y:S01]  /*68b0*/  HMMA.16816.F32.BF16 R16, R208.reuse, R170, R16 ;  /* 0x000000aad010723c */ /* 0x040fe20000041810 */
[----:B------:R-:W2:Y:S07]  /*68c0*/  LDSM.16.M88.4 R168, [R232+UR4+0x19100] ;  /* 0x01910004e8a8783b */ /* 0x000eae0008000200 */
[C---:B---3--:R-:W-:Y:S08]  /*68d0*/  HMMA.16816.F32.BF16 R20, R208.reuse, R172, R20 ;  /* 0x000000acd014723c */ /* 0x048ff00000041814 */
[C---:B------:R-:W-:Y:S01]  /*68e0*/  HMMA.16816.F32.BF16 R24, R208.reuse, R174, R24 ;  /* 0x000000aed018723c */ /* 0x040fe20000041818 */
[----:B------:R-:W3:Y:S07]  /*68f0*/  LDSM.16.M88.4 R172, [R232+UR4+0x19900] ;  /* 0x01990004e8ac783b */ /* 0x000eee0008000200 */
[C---:B-1----:R-:W-:Y:S08]  /*6900*/  HMMA.16816.F32.BF16 R28, R208.reuse, R160, R28 ;  /* 0x000000a0d01c723c */ /* 0x042ff0000004181c */
[C---:B------:R-:W-:Y:S01]  /*6910*/  HMMA.16816.F32.BF16 R32, R208.reuse, R162, R32 ;  /* 0x000000a2d020723c */ /* 0x040fe20000041820 */
[----:B------:R-:W1:Y:S07]  /*6920*/  LDSM.16.M88.4 R160, [R232+UR4+0x1a100] ;  /* 0x01a10004e8a0783b */ /* 0x000e6e0008000200 */
[C---:B----4-:R-:W-:Y:S08]  /*6930*/  HMMA.16816.F32.BF16 R36, R208.reuse, R164, R36 ;  /* 0x000000a4d024723c */ /* 0x050ff00000041824 */
[C---:B------:R-:W-:Y:S01]  /*6940*/  HMMA.16816.F32.BF16 R40, R208.reuse, R166, R40 ;  /* 0x000000a6d028723c */ /* 0x040fe20000041828 */
[----:B------:R-:W4:Y:S07]  /*6950*/  LDSM.16.M88.4 R164, [R232+UR4+0x1a900] ;  /* 0x01a90004e8a4783b */ /* 0x000f2e0008000200 */
[C---:B------:R-:W-:Y:S08]  /*6960*/  HMMA.16816.F32.BF16 R44, R208.reuse, R176, R44 ;  /* 0x000000b0d02c723c */ /* 0x040ff0000004182c */
[----:B------:R-:W-:Y:S01]  /*6970*/  HMMA.16816.F32.BF16 R48, R208, R178, R48 ;  /* 0x000000b2d030723c */ /* 0x000fe20000041830 */
[----:B------:R-:W1:Y:S07]  /*6980*/  LDSM.16.M88.4 R176, [R2+0x18100] ;  /* 0x0181000002b0783b */ /* 0x000e6e0000000200 */
[C---:B------:R-:W-:Y:S08]  /*6990*/  HMMA.16816.F32.BF16 R4, R212.reuse, R180, R4 ;  /* 0x000000b4d404723c */ /* 0x040ff00000041804 */
[C---:B------:R-:W-:Y:S01]  /*69a0*/  HMMA.16816.F32.BF16 R8, R212.reuse, R182, R8 ;  /* 0x000000b6d408723c */ /* 0x040fe20000041808 */
[----:B------:R-:W1:Y:S07]  /*69b0*/  LDSM.16.M88.4 R180, [R2+0x18900] ;  /* 0x0189000002b4783b */ /* 0x000e6e0000000200 */
[C---:B-----5:R-:W-:Y:S08]  /*69c0*/  HMMA.16816.F32.BF16 R12, R212.reuse, R188, R12 ;  /* 0x000000bcd40c723c */ /* 0x060ff0000004180c */
[C---:B------:R-:W-:Y:S01]  /*69d0*/  HMMA.16816.F32.BF16 R16, R212.reuse, R190, R16 ;  /* 0x000000bed410723c */ /* 0x040fe20000041810 */
[----:B------:R-:W-:Y:S07]  /*69e0*/  LDSM.16.M88.4 R188, [R2+0x19900] ;  /* 0x0199000002bc783b */ /* 0x000fee0000000200 */
[C---:B--2---:R-:W-:Y:S08]  /*69f0*/  HMMA.16816.F32.BF16 R20, R212.reuse, R168, R20 ;  /* 0x000000a8d414723c */ /* 0x044ff00000041814 */
[C---:B------:R-:W-:Y:S01]  /*6a00*/  HMMA.16816.F32.BF16 R24, R212.reuse, R170, R24 ;  /* 0x000000aad418723c */ /* 0x040fe20000041818 */
[----:B------:R-:W2:Y:S07]  /*6a10*/  LDSM.16.M88.4 R168, [R2+0x19100] ;  /* 0x0191000002a8783b */ /* 0x000eae0000000200 */
[C---:B---3--:R-:W-:Y:S08]  /*6a20*/  HMMA.16816.F32.BF16 R28, R212.reuse, R172, R28 ;  /* 0x000000acd41c723c */ /* 0x048ff0000004181c */
[C---:B------:R-:W-:Y:S01]  /*6a30*/  HMMA.16816.F32.BF16 R32, R212.reuse, R174, R32 ;  /* 0x000000aed420723c */ /* 0x040fe20000041820 */
[----:B------:R-:W3:Y:S07]  /*6a40*/  LDSM.16.M88.4 R172, [R2+0x1a100] ;  /* 0x01a1000002ac783b */ /* 0x000eee0000000200 */
[C---:B-1----:R-:W-:Y:S08]  /*6a50*/  HMMA.16816.F32.BF16 R36, R212.reuse, R160, R36 ;  /* 0x000000a0d424723c */ /* 0x042ff00000041824 */
[C---:B------:R-:W-:Y:S01]  /*6a60*/  HMMA.16816.F32.BF16 R40, R212.reuse, R162, R40 ;  /* 0x000000a2d428723c */ /* 0x040fe20000041828 */
[----:B------:R-:W1:Y:S07]  /*6a70*/  LDSM.16.M88.4 R160, [R2+0x1a900] ;  /* 0x01a9000002a0783b */ /* 0x000e6e0000000200 */
[C---:B----4-:R-:W-:Y:S08]  /*6a80*/  HMMA.16816.F32.BF16 R44, R212.reuse, R164, R44 ;  /* 0x000000a4d42c723c */ /* 0x050ff0000004182c */
[----:B------:R-:W-:Y:S01]  /*6a90*/  HMMA.16816.F32.BF16 R48, R212, R166, R48 ;  /* 0x000000a6d430723c */ /* 0x000fe20000041830 */
[----:B------:R-:W4:Y:S07]  /*6aa0*/  LDSM.16.M88.4 R164, [R3+0x18100] ;  /* 0x0181000003a4783b */ /* 0x000f2e0000000200 */
[C---:B------:R-:W-:Y:S08]  /*6ab0*/  HMMA.16816.F32.BF16 R4, R216.reuse, R176, R4 ;  /* 0x000000b0d804723c */ /* 0x040ff00000041804 */
[C---:B------:R-:W-:Y:S01]  /*6ac0*/  HMMA.16816.F32.BF16 R8, R216.reuse, R178, R8 ;  /* 0x000000b2d808723c */ /* 0x040fe20000041808 */
[----:B------:R-:W-:Y:S07]  /*6ad0*/  LDSM.16.M88.4 R176, [R3+0x19900] ;  /* 0x0199000003b0783b */ /* 0x000fee0000000200 */
        /* <DEDUP_REMOVED lines=9> */
[C---:B---3--:R-:W-:Y:S08]  /*6b70*/  HMMA.16816.F32.BF16 R36, R216.reuse, R172, R36 ;  /* 0x000000acd824723c */ /* 0x048ff00000041824 */
[C---:B------:R-:W-:Y:S01]  /*6b80*/  HMMA.16816.F32.BF16 R40, R216.reuse, R174, R40 ;  /* 0x000000aed828723c */ /* 0x040fe20000041828 */
[----:B------:R-:W3:Y:S07]  /*6b90*/  LDSM.16.M88.4 R172, [R3+0x19100] ;  /* 0x0191000003ac783b */ /* 0x000eee0000000200 */
[C---:B-1----:R-:W-:Y:S08]  /*6ba0*/  HMMA.16816.F32.BF16 R44, R216.reuse, R160, R44 ;  /* 0x000000a0d82c723c */ /* 0x042ff0000004182c */
[----:B------:R-:W-:Y:S01]  /*6bb0*/  HMMA.16816.F32.BF16 R48, R216, R162, R48 ;  /* 0x000000a2d830723c */ /* 0x000fe20000041830 */
[----:B------:R-:W1:Y:S07]  /*6bc0*/  LDSM.16.M88.4 R160, [R100+0x18900] ;  /* 0x0189000064a0783b */ /* 0x000e6e0000000200 */
[C---:B----4-:R-:W-:Y:S08]  /*6bd0*/  HMMA.16816.F32.BF16 R4, R220.reuse, R164, R4 ;  /* 0x000000a4dc04723c */ /* 0x050ff00000041804 */
[C---:B------:R-:W-:Y:S08]  /*6be0*/  HMMA.16816.F32.BF16 R8, R220.reuse, R166, R8 ;  /* 0x000000a6dc08723c */ /* 0x040ff00000041808 */
[C---:B--2---:R-:W-:Y:S08]  /*6bf0*/  HMMA.16816.F32.BF16 R12, R220.reuse, R168, R12 ;  /* 0x000000a8dc0c723c */ /* 0x044ff0000004180c */
[C---:B------:R-:W-:Y:S08]  /*6c00*/  HMMA.16816.F32.BF16 R16, R220.reuse, R170, R16 ;  /* 0x000000aadc10723c */ /* 0x040ff00000041810 */
[C---:B---3--:R-:W-:Y:S08]  /*6c10*/  HMMA.16816.F32.BF16 R20, R220.reuse, R172, R20 ;  /* 0x000000acdc14723c */ /* 0x048ff00000041814 */
[C---:B------:R-:W-:Y:S08]  /*6c20*/  HMMA.16816.F32.BF16 R24, R220.reuse, R174, R24 ;  /* 0x000000aedc18723c */ /* 0x040ff00000041818 */
[C---:B------:R-:W-:Y:S08]  /*6c30*/  HMMA.16816.F32.BF16 R28, R220.reuse, R176, R28 ;  /* 0x000000b0dc1c723c */ /* 0x040ff0000004181c */
[C---:B------:R-:W-:Y:S08]  /*6c40*/  HMMA.16816.F32.BF16 R32, R220.reuse, R178, R32 ;  /* 0x000000b2dc20723c */ /* 0x040ff00000041820 */
[C---:B------:R-:W-:Y:S08]  /*6c50*/  HMMA.16816.F32.BF16 R36, R220.reuse, R180, R36 ;  /* 0x000000b4dc24723c */ /* 0x040ff00000041824 */
        /* <DEDUP_REMOVED lines=34> */
[----:B------:R-:W-:Y:S01]  /*6e80*/  MUFU.TANH R164, R10 ;  /* 0x0000000a00a47308 */ /* 0x000fe20000002400 */
[----:B--2---:R-:W-:Y:S09]  /*6e90*/  FMNMX.FTZ R2, R166, R2, !PT ;  /* 0x00000002a6027209 */ /* 0x004ff20007810000 */
[----:B------:R2:W-:Y:S10]  /*6ea0*/  MUFU.TANH R165, R11 ;  /* 0x0000000b00a57308 */ /* 0x0005f40000002400 */
[----:B------:R-:W4:Y:S10]  /*6eb0*/  MUFU.TANH R162, R12 ;  /* 0x0000000c00a27308 */ /* 0x000f340000002400 */
[----:B------:R-:W5:Y:S01]  /*6ec0*/  MUFU.TANH R163, R13 ;  /* 0x0000000d00a37308 */ /* 0x000f620000002400 */
[C---:B-1----:R-:W-:Y:S01]  /*6ed0*/  HMMA.16816.F32.BF16 R20, R224.reuse, R4, R20 ;  /* 0x00000004e014723c */ /* 0x042fe20000041814 */
[----:B--2---:R-:W1:Y:S08]  /*6ee0*/  LDSM.16.M88.4 R8, [R100+0x19900] ;  /* 0x019900006408783b */ /* 0x004e700000000200 */
[----:B------:R-:W2:Y:S01]  /*6ef0*/  MUFU.TANH R171, R16 ;  /* 0x0000001000ab7308 */ /* 0x000ea20000002400 */
[C---:B------:R-:W-:Y:S01]  /*6f00*/  HMMA.16816.F32.BF16 R24, R224.reuse, R6, R24 ;  /* 0x00000006e018723c */ /* 0x040fe20000041818 */
[----:B------:R-:W2:Y:S08]  /*6f10*/  LDSM.16.M88.4 R4, [R100+0x1a100] ;  /* 0x01a100006404783b */ /* 0x000eb00000000200 */
[----:B------:R-:W1:Y:S05]  /*6f20*/  MUFU.TANH R172, R17 ;  /* 0x0000001100ac7308 */ /* 0x000e6a0000002400 */
[----:B------:R-:W-:Y:S02]  /*6f30*/  FMUL.FTZ R20, R20, c[0x0][0x320] ;  /* 0x0000c80014147a20 */ /* 0x000fe40000410000 */
[----:B------:R-:W-:Y:S03]  /*6f40*/  FMUL.FTZ R21, R21, c[0x0][0x320] ;  /* 0x0000c80015157a20 */ /* 0x000fe60000410000 */
[----:B------:R-:W-:Y:S01]  /*6f50*/  MUFU.TANH R175, R15 ;  /* 0x0000000f00af7308 */ /* 0x000fe20000002400 */
        /* <DEDUP_REMOVED lines=10> */
[----:B------:R3:W1:Y:S01]  /*7000*/  LDSM.16.M88.4 R8, [R100+0x1a900] ;  /* 0x01a900006408783b */ /* 0x0006620000000200 */
[----:B------:R-:W-:Y:S06]  /*7010*/  DEPBAR.LE SB0, 0x2 ;  /* 0x000080800000791a */ /* 0x000fec0000000000 */
[C---:B--2---:R-:W-:Y:S01]  /*7020*/  HMMA.16816.F32.BF16 R36, R224.reuse, R4, R36 ;  /* 0x00000004e024723c */ /* 0x044fe20000041824 */
[----:B------:R-:W2:Y:S01]  /*7030*/  MUFU.TANH R179, R24 ;  /* 0x0000001800b37308 */ /* 0x000ea20000002400 */
[----:B------:R-:W-:Y:S06]  /*7040*/  BAR.SYNC.DEFER_BLOCKING 0x0 ;  /* 0x0000000000007b1d */ /* 0x000fec0000010000 */
[C---:B------:R-:W-:Y:S04]  /*7050*/  HMMA.16816.F32.BF16 R40, R224.reuse, R6, R40 ;  /* 0x00000006e028723c */ /* 0x040fe80000041828 */
[----:B------:R-:W-:Y:S02]  /*7060*/  FMUL.FTZ R28, R28, c[0x0][0x320] ;  /* 0x0000c8001c1c7a20 */ /* 0x000fe40000410000 */
[----:B------:R-:W-:Y:S01]  /*7070*/  FMUL.FTZ R29, R29, c[0x0][0x320] ;  /* 0x0000c8001d1d7a20 */ /* 0x000fe20000410000 */
[----:B---3--:R-:W-:Y:S01]  /*7080*/  FMNMX.FTZ R100, R102, R2, !PT ;  /* 0x0000000266647209 */ /* 0x008fe20007810000 */
[----:B------:R-:W-:Y:S04]  /*7090*/  FMUL.FTZ R30, R30, c[0x0][0x320] ;  /* 0x0000c8001e1e7a20 */ /* 0x000fe80000410000 */
[----:B----4-:R-:W-:Y:S01]  /*70a0*/  FMNMX.FTZ R100, R162, R100, !PT ;  /* 0x00000064a2647209 */ /* 0x010fe20007810000 */
[----:B------:R-:W-:Y:S01]  /*70b0*/  FMUL.FTZ R31, R31, c[0x0][0x320] ;  /* 0x0000c8001f1f7a20 */ /* 0x000fe20000410000 */
[----:B------:R-:W-:Y:S01]  /*70c0*/  FMNMX.FTZ R2, R164, R3, !PT ;  /* 0x00000003a4027209 */ /* 0x000fe20007810000 */
[----:B------:R-:W-:Y:S01]  /*70d0*/  FMUL.FTZ R32, R32, c[0x0][0x320] ;  /* 0x0000c80020207a20 */ /* 0x000fe20000410000 */
[----:B-----5:R-:W-:Y:S01]  /*70e0*/  FMNMX.FTZ R100, R163, R100, !PT ;  /* 0x00000064a3647209 */ /* 0x020fe20007810000 */
[----:B------:R-:W-:Y:S01]  /*70f0*/  FMUL.FTZ R36, R36, c[0x0][0x320] ;  /* 0x0000c80024247a20 */ /* 0x000fe20000410000 */
[----:B------:R-:W3:Y:S01]  /*7100*/  MUFU.TANH R178, R25 ;  /* 0x0000001900b27308 */ /* 0x000ee20000002400 */
[----:B------:R-:W-:Y:S01]  /*7110*/  FMUL.FTZ R37, R37, c[0x0][0x320] ;  /* 0x0000c80025257a20 */ /* 0x000fe20000410000 */
[----:B------:R-:W-:Y:S01]  /*7120*/  FMNMX.FTZ R100, R171, R100, !PT ;  /* 0x00000064ab647209 */ /* 0x000fe20007810000 */
[----:B------:R-:W-:Y:S01]  /*7130*/  FMUL.FTZ R38, R38, c[0x0][0x320] ;  /* 0x0000c80026267a20 */ /* 0x000fe20000410000 */
[----:B------:R-:W-:Y:S01]  /*7140*/  FMNMX.FTZ R2, R165, R2, !PT ;  /* 0x00000002a5027209 */ /* 0x000fe20007810000 */
[----:B------:R-:W-:Y:S01]  /*7150*/  FMUL.FTZ R39, R39, c[0x0][0x320] ;  /* 0x0000c80027277a20 */ /* 0x000fe20000410000 */
[----:B------:R-:W-:Y:S01]  /*7160*/  FMNMX.FTZ R100, R172, R100, !PT ;  /* 0x00000064ac647209 */ /* 0x000fe20007810000 */
[C---:B-1----:R-:W-:Y:S03]  /*7170*/  HMMA.16816.F32.BF16 R44, R224.reuse, R8, R44 ;  /* 0x00000008e02c723c */ /* 0x042fe6000004182c */
[----:B------:R-:W1:Y:S01]  /*7180*/  MUFU.TANH R189, R28 ;  /* 0x0000001c00bd7308 */ /* 0x000e620000002400 */
[----:B------:R-:W-:Y:S01]  /*7190*/  FMNMX.FTZ R100, R177, R100, !PT ;  /* 0x00000064b1647209 */ /* 0x000fe20007810000 */
[----:B------:R-:W-:Y:S02]  /*71a0*/  FMUL.FTZ R33, R33, c[0x0][0x320] ;  /* 0x0000c80021217a20 */ /* 0x000fe40000410000 */
[----:B------:R-:W-:Y:S01]  /*71b0*/  FMUL.FTZ R40, R40, c[0x0][0x320] ;  /* 0x0000c80028287a20 */ /* 0x000fe20000410000 */
[----:B------:R-:W-:Y:S04]  /*71c0*/  HMMA.16816.F32.BF16 R48, R224, R10, R48 ;  /* 0x0000000ae030723c */ /* 0x000fe80000041830 */
[----:B------:R-:W-:Y:S01]  /*71d0*/  FMNMX.FTZ R100, R180, R100, !PT ;  /* 0x00000064b4647209 */ /* 0x000fe20007810000 */
[----:B------:R-:W4:Y:S01]  /*71e0*/  MUFU.TANH R191, R29 ;  /* 0x0000001d00bf7308 */ /* 0x000f220000002400 */
[----:B------:R-:W-:Y:S02]  /*71f0*/  FMUL.FTZ R41, R41, c[0x0][0x320] ;  /* 0x0000c80029297a20 */ /* 0x000fe40000410000 */
[----:B--2---:R-:W-:Y:S01]  /*7200*/  FMNMX.FTZ R100, R179, R100, !PT ;  /* 0x00000064b3647209 */ /* 0x004fe20007810000 */
[----:B------:R-:W-:Y:S03]  /*7210*/  FMUL.FTZ R34, R34, c[0x0][0x320] ;  /* 0x0000c80022227a20 */ /* 0x000fe60000410000 */
[----:B---3--:R-:W-:Y:S01]  /*7220*/  FMNMX.FTZ R100, R178, R100, !PT ;  /* 0x00000064b2647209 */ /* 0x008fe20007810000 */
[----:B------:R-:W-:Y:S02]  /*7230*/  FMUL.FTZ R35, R35, c[0x0][0x320] ;  /* 0x0000c80023237a20 */ /* 0x000fe40000410000 */
[----:B------:R-:W2:Y:S01]  /*7240*/  MUFU.TANH R190, R32 ;  /* 0x0000002000be7308 */ /* 0x000ea20000002400 */
[----:B------:R-:W-:Y:S02]  /*7250*/  FMUL.FTZ R44, R44, c[0x0][0x320] ;  /* 0x0000c8002c2c7a20 */ /* 0x000fe40000410000 */
[----:B------:R-:W-:Y:S01]  /*7260*/  FMUL.FTZ R45, R45, c[0x0][0x320] ;  /* 0x0000c8002d2d7a20 */ /* 0x000fe20000410000 */
[----:B-1----:R-:W-:Y:S01]  /*7270*/  FMNMX.FTZ R100, R189, R100, !PT ;  /* 0x00000064bd647209 */ /* 0x002fe20007810000 */
[----:B------:R-:W-:Y:S02]  /*7280*/  FMUL.FTZ R42, R42, c[0x0][0x320] ;  /* 0x0000c8002a2a7a20 */ /* 0x000fe40000410000 */
[----:B------:R-:W-:Y:S02]  /*7290*/  FMUL.FTZ R43, R43, c[0x0][0x320] ;  /* 0x0000c8002b2b7a20 */ /* 0x000fe40000410000 */
[----:B------:R-:W-:Y:S01]  /*72a0*/  FMUL.FTZ R48, R48, c[0x0][0x320] ;  /* 0x0000c80030307a20 */ /* 0x000fe20000410000 */
[----:B------:R-:W1:Y:S01]  /*72b0*/  MUFU.TANH R238, R33 ;  /* 0x0000002100ee7308 */ /* 0x000e620000002400 */
[----:B------:R-:W-:Y:S02]  /*72c0*/  FMUL.FTZ R49, R49, c[0x0][0x320] ;  /* 0x0000c80031317a20 */ /* 0x000fe40000410000 */
[----:B------:R-:W-:Y:S01]  /*72d0*/  FMUL.FTZ R46, R46, c[0x0][0x320] ;  /* 0x0000c8002e2e7a20 */ /* 0x000fe20000410000 */
[----:B----4-:R-:W-:Y:S01]  /*72e0*/  FMNMX.FTZ R100, R191, R100, !PT ;  /* 0x00000064bf647209 */ /* 0x010fe20007810000 */
[----:B------:R-:W-:Y:S02]  /*72f0*/  FMUL.FTZ R47, R47, c[0x0][0x320] ;  /* 0x0000c8002f2f7a20 */ /* 0x000fe40000410000 */
[----:B------:R-:W-:Y:S02]  /*7300*/  FMUL.FTZ R50, R50, c[0x0][0x320] ;  /* 0x0000c80032327a20 */ /* 0x000fe40000410000 */
[----:B------:R-:W-:Y:S01]  /*7310*/  FMUL.FTZ R51, R51, c[0x0][0x320] ;  /* 0x0000c80033337a20 */ /* 0x000fe20000410000 */
        /* <DEDUP_REMOVED lines=9> */
[----:B-1----:R-:W-:Y:S04]  /*73b0*/  FMNMX.FTZ R2, R173, R2, !PT ;  /* 0x00000002ad027209 */ /* 0x002fe80007810000 */
[----:B------:R-:W-:Y:S05]  /*73c0*/  FMNMX.FTZ R2, R175, R2, !PT ;  /* 0x00000002af027209 */ /* 0x000fea0007810000 */
        /* <DEDUP_REMOVED lines=11> */
[----:B-1----:R-:W-:Y:S05]  /*7480*/  FMNMX.FTZ R100, R248, R100, !PT ;  /* 0x00000064f8647209 */ /* 0x002fea0007810000 */
[----:B------:R-:W1:Y:S04]  /*7490*/  SHFL.BFLY PT, R4, R100, 0x2, 0x1f ;  /* 0x0c401f0064047f89 */ /* 0x000e6800000e0000 */
[----:B------:R-:W4:Y:S01]  /*74a0*/  MUFU.TANH R182, R22 ;  /* 0x0000001600b67308 */ /* 0x000f220000002400 */
[----:B---3--:R-:W-:Y:S09]  /*74b0*/  FMNMX.FTZ R2, R174, R2, !PT ;  /* 0x00000002ae027209 */ /* 0x008ff20007810000 */
[----:B------:R-:W3:Y:S01]  /*74c0*/  MUFU.TANH R183, R23 ;  /* 0x0000001700b77308 */ /* 0x000ee20000002400 */
[----:B--2---:R-:W-:Y:S09]  /*74d0*/  FMNMX.FTZ R2, R176, R2, !PT ;  /* 0x00000002b0027209 */ /* 0x004ff20007810000 */
[----:B------:R-:W2:Y:S01]  /*74e0*/  MUFU.TANH R181, R26 ;  /* 0x0000001a00b57308 */ /* 0x000ea20000002400 */
[----:B-1----:R-:W-:Y:S02]  /*74f0*/  FMNMX.FTZ R100, R100, R4, !PT ;  /* 0x0000000464647209 */ /* 0x002fe40007810000 */
[----:B----4-:R-:W-:Y:S03]  /*7500*/  FMNMX.FTZ R2, R182, R2, !PT ;  /* 0x00000002b6027209 */ /* 0x010fe60007810000 */
        /* <DEDUP_REMOVED lines=8> */
[C---:B------:R-:W-:Y:S02]  /*7590*/  FMUL.FTZ R160, R100.reuse, c[0x0][0x2d0] ;  /* 0x0000b40064a07a20 */ /* 0x040fe40000410000 */
[----:B------:R-:W-:Y:S02]  /*75a0*/  FADD.FTZ R0, -R100, R0 ;  /* 0x0000000064007221 */ /* 0x000fe40000010100 */
[----:B------:R-:W1:Y:S01]  /*75b0*/  MUFU.TANH R249, R34 ;  /* 0x0000002200f97308 */ /* 0x000e620000002400 */
[--C-:B------:R-:W-:Y:S01]  /*75c0*/  FFMA.FTZ R4, R169, c[0x0][0x2d0], -R160.reuse ;  /* 0x0000b400a9047a23 */ /* 0x100fe200000108a0 */
[----:B------:R-:W-:Y:S01]  /*75d0*/  MOV R169, R14 ;  /* 0x0000000e00a97202 */ /* 0x000fe20000000f00 */
[----:B------:R-:W-:Y:S01]  /*75e0*/  FMUL.FTZ R0, R0, c[0x0][0x2d0] ;  /* 0x0000b40000007a20 */ /* 0x000fe20000410000 */
[----:B---3--:R-:W-:Y:S06]  /*75f0*/  FMNMX.FTZ R2, R25, R2, !PT ;  /* 0x0000000219027209 */ /* 0x008fec0007810000 */
[----:B------:R-:W3:Y:S01]  /*7600*/  MUFU.TANH R241, R35 ;  /* 0x0000002300f17308 */ /* 0x000ee20000002400 */
[----:B--2---:R-:W-:Y:S01]  /*7610*/  FMNMX.FTZ R2, R24, R2, !PT ;  /* 0x0000000218027209 */ /* 0x004fe20007810000 */
[----:B------:R-:W-:Y:S08]  /*7620*/  LDSM.16.MT88.4 R28, [R233+UR4+0x100] ;  /* 0x00010004e91c783b */ /* 0x000ff00008004200 */
[----:B------:R-:W2:Y:S01]  /*7630*/  MUFU.TANH R251, R38 ;  /* 0x0000002600fb7308 */ /* 0x000ea20000002400 */
[----:B-1----:R-:W-:Y:S04]  /*7640*/  MOV R49, R249 ;  /* 0x000000f900317202 */ /* 0x002fe80000000f00 */
[----:B------:R-:W-:Y:S05]  /*7650*/  FMNMX.FTZ R2, R49, R2, !PT ;  /* 0x0000000231027209 */ /* 0x000fea0007810000 */
[----:B------:R-:W1:Y:S01]  /*7660*/  MUFU.TANH R242, R39 ;  /* 0x0000002700f27308 */ /* 0x000e620000002400 */
[----:B---3--:R-:W-:Y:S09]  /*7670*/  FMNMX.FTZ R2, R241, R2, !PT ;  /* 0x00000002f1027209 */ /* 0x008ff20007810000 */
[----:B------:R-:W3:Y:S01]  /*7680*/  MUFU.TANH R240, R42 ;  /* 0x0000002a00f07308 */ /* 0x000ee20000002400 */
[----:B--2---:R-:W-:Y:S09]  /*7690*/  FMNMX.FTZ R2, R251, R2, !PT ;  /* 0x00000002fb027209 */ /* 0x004ff20007810000 */
[----:B------:R2:W-:Y:S01]  /*76a0*/  MUFU.EX2 R5, R4 ;  /* 0x0000000400057308 */ /* 0x0005e20000000800 */
[----:B-1----:R-:W-:Y:S09]  /*76b0*/  FMNMX.FTZ R2, R242, R2, !PT ;  /* 0x00000002f2027209 */ /* 0x002ff20007810000 */
[----:B------:R-:W1:Y:S01]  /*76c0*/  MUFU.TANH R230, R43 ;  /* 0x0000002b00e67308 */ /* 0x000e620000002400 */
[----:B---3--:R-:W-:Y:S09]  /*76d0*/  FMNMX.FTZ R2, R240, R2, !PT ;  /* 0x00000002f0027209 */ /* 0x008ff20007810000 */
[----:B------:R-:W3:Y:S01]  /*76e0*/  MUFU.TANH R245, R46 ;  /* 0x0000002e00f57308 */ /* 0x000ee20000002400 */
[--C-:B--2---:R-:W-:Y:S01]  /*76f0*/  FFMA.FTZ R4, R167, c[0x0][0x2d0], -R160.reuse ;  /* 0x0000b400a7047a23 */ /* 0x104fe200000108a0 */
[----:B------:R-:W-:Y:S08]  /*7700*/  MOV R167, R13 ;  /* 0x0000000d00a77202 */ /* 0x000ff00000000f00 */
[----:B------:R-:W2:Y:S01]  /*7710*/  MUFU.TANH R246, R47 ;  /* 0x0000002f00f67308 */ /* 0x000ea20000002400 */
[----:B-1----:R-:W-:Y:S09]  /*7720*/  FMNMX.FTZ R2, R230, R2, !PT ;  /* 0x00000002e6027209 */ /* 0x002ff20007810000 */
[----:B------:R-:W1:Y:S01]  /*7730*/  MUFU.TANH R229, R50 ;  /* 0x0000003200e57308 */ /* 0x000e620000002400 */
[----:B---3--:R-:W-:Y:S09]  /*7740*/  FMNMX.FTZ R2, R245, R2, !PT ;  /* 0x00000002f5027209 */ /* 0x008ff20007810000 */
[----:B------:R-:W3:Y:S01]  /*7750*/  MUFU.TANH R228, R51 ;  /* 0x0000003300e47308 */ /* 0x000ee20000002400 */
[----:B--2---:R-:W-:Y:S01]  /*7760*/  FMNMX.FTZ R2, R246, R2, !PT ;  /* 0x00000002f6027209 */ /* 0x004fe20007810000 */
[----:B------:R-:W-:Y:S08]  /*7770*/  LDSM.16.MT88.4 R44, [R103+UR4+0x3100] ;  /* 0x00310004672c783b */ /* 0x000ff00008004200 */
[----:B------:R2:W-:Y:S01]  /*7780*/  MUFU.EX2 R250, R4 ;  /* 0x0000000400fa7308 */ /* 0x0005e20000000800 */
[----:B-1----:R-:W-:Y:S02]  /*7790*/  FMNMX.FTZ R2, R229, R2, !PT ;  /* 0x00000002e5027209 */ /* 0x002fe40007810000 */
[----:B------:R-:W-:Y:S02]  /*77a0*/  MOV R50, R24 ;  /* 0x0000001800327202 */ /* 0x000fe40000000f00 */
[----:B---3--:R-:W-:Y:S02]  /*77b0*/  FMNMX.FTZ R2, R228, R2, !PT ;  /* 0x00000002e4027209 */ /* 0x008fe40007810000 */
[----:B------:R-:W-:Y:S03]  /*77c0*/  MOV R51, R15 ;  /* 0x0000000f00337202 */ /* 0x000fe60000000f00 */
[----:B------:R-:W1:Y:S01]  /*77d0*/  SHFL.BFLY PT, R3, R2, 0x2, 0x1f ;  /* 0x0c401f0002037f89 */ /* 0x000e6200000e0000 */
[--C-:B--2---:R-:W-:Y:S04]  /*77e0*/  FFMA.FTZ R4, R166, c[0x0][0x2d0], -R160.reuse ;  /* 0x0000b400a6047a23 */ /* 0x104fe800000108a0 */
[----:B------:R2:W-:Y:S01]  /*77f0*/  MUFU.EX2 R166, R4 ;  /* 0x0000000400a67308 */ /* 0x0005e20000000800 */
[----:B-1----:R-:W-:Y:S05]  /*7800*/  FMNMX.FTZ R2, R2, R3, !PT ;  /* 0x0000000302027209 */ /* 0x002fea0007810000 */
[----:B------:R-:W1:Y:S01]  /*7810*/  SHFL.BFLY PT, R3, R2, 0x1, 0x1f ;  /* 0x0c201f0002037f89 */ /* 0x000e6200000e0000 */
[--C-:B--2---:R-:W-:Y:S01]  /*7820*/  FFMA.FTZ R4, R102, c[0x0][0x2d0], -R160.reuse ;  /* 0x0000b40066047a23 */ /* 0x104fe200000108a0 */
[----:B------:R-:W-:Y:S03]  /*7830*/  IADD3 R102, R103, UR4, RZ ;  /* 0x0000000467667c10 */ /* 0x000fe6000fffe0ff */
[----:B------:R2:W-:Y:S01]  /*7840*/  MUFU.EX2 R249, R4 ;  /* 0x0000000400f97308 */ /* 0x0005e20000000800 */
[----:B------:R-:W-:Y:S05]  /*7850*/  IADD3 R102, R235, R102, RZ ;  /* 0x00000066eb667210 */ /* 0x000fea0007ffe0ff */
[----:B------:R-:W-:Y:S01]  /*7860*/  LDSM.16.MT88.4 R20, [R102+0x100] ;  /* 0x000100006614783b */ /* 0x000fe20000004200 */
[----:B-1----:R-:W-:Y:S03]  /*7870*/  FMNMX.FTZ R3, R2, R3, !PT ;  /* 0x0000000302037209 */ /* 0x002fe60007810000 */
[----:B------:R1:W3:Y:S02]  /*7880*/  MUFU.EX2 R2, R0 ;  /* 0x0000000000027308 */ /* 0x0002e40000000800 */
[C---:B------:R-:W-:Y:S04]  /*7890*/  FMUL.FTZ R161, R3.reuse, c[0x0][0x2d0] ;  /* 0x0000b40003a17a20 */ /* 0x040fe80000410000 */
[----:B--2---:R-:W-:Y:S01]  /*78a0*/  FFMA.FTZ R4, R170, c[0x0][0x2d0], -R161 ;  /* 0x0000b400aa047a23 */ /* 0x004fe200000108a1 */
[----:B------:R-:W-:Y:S02]  /*78b0*/  MOV R170, R12 ;  /* 0x0000000c00aa7202 */ /* 0x000fe40000000f00 */
[----:B------:R-:W2:Y:S01]  /*78c0*/  LDSM.16.MT88.4 R12, [R103+UR4+0x100] ;  /* 0x00010004670c783b */ /* 0x000ea20008004200 */
[----:B------:R4:W5:Y:S01]  /*78d0*/  MUFU.EX2 R231, R4 ;  /* 0x0000000400e77308 */ /* 0x0009620000000800 */
[----:B-1----:R-:W-:Y:S01]  /*78e0*/  FADD.FTZ R0, -R3, R101 ;  /* 0x0000006503007221 */ /* 0x002fe20000010100 */
[----:B------:R-:W-:Y:S01]  /*78f0*/  IADD3 R101, R233, UR4, RZ ;  /* 0x00000004e9657c10 */ /* 0x000fe2000fffe0ff */
[----:B---3--:R-:W-:Y:S02]  /*7900*/  FMUL.FTZ R8, R2, R108 ;  /* 0x0000006c02087220 */ /* 0x008fe40000410000 */
[----:B------:R-:W-:Y:S01]  /*7910*/  FMUL.FTZ R0, R0, c[0x0][0x2d0] ;  /* 0x0000b40000007a20 */ /* 0x000fe20000410000 */
[----:B------:R-:W-:Y:S01]  /*7920*/  IADD3 R101, R235, R101, RZ ;  /* 0x00000065eb657210 */ /* 0x000fe20007ffe0ff */
[C---:B------:R-:W-:Y:S02]  /*7930*/  FMUL.FTZ R9, R2.reuse, R109 ;  /* 0x0000006d02097220 */ /* 0x040fe40000410000 */
[----:B------:R-:W-:Y:S02]  /*7940*/  FMUL.FTZ R16, R2, R116 ;  /* 0x0000007402107220 */ /* 0x000fe40000410000 */
[----:B------:R-:W1:Y:S01]  /*7950*/  MUFU.EX2 R0, R0 ;  /* 0x0000000000007308 */ /* 0x000e620000000800 */
[--C-:B----4-:R-:W-:Y:S01]  /*7960*/  FFMA.FTZ R4, R168, c[0x0][0x2d0], -R161.reuse ;  /* 0x0000b400a8047a23 */ /* 0x110fe200000108a1 */
[----:B------:R-:W-:Y:S01]  /*7970*/  MOV R168, R251 ;  /* 0x000000fb00a87202 */ /* 0x000fe20000000f00 */
[C---:B------:R-:W-:Y:S01]  /*7980*/  FMUL.FTZ R17, R2.reuse, R117 ;  /* 0x0000007502117220 */ /* 0x040fe20000410000 */
[----:B------:R-:W3:Y:S01]  /*7990*/  LDSM.16.MT88.4 R36, [R101+0x100] ;  /* 0x000100006524783b */ /* 0x000ee20000004200 */
[C---:B------:R-:W-:Y:S02]  /*79a0*/  FMUL.FTZ R24, R2.reuse, R124 ;  /* 0x0000007c02187220 */ /* 0x040fe40000410000 */
[C---:B------:R-:W-:Y:S01]  /*79b0*/  FMUL.FTZ R32, R2.reuse, R132 ;  /* 0x0000008402207220 */ /* 0x040fe20000410000 */
[----:B-----5:R-:W-:Y:S01]  /*79c0*/  MOV R132, R231 ;  /* 0x000000e700847202 */ /* 0x020fe20000000f00 */
[C---:B------:R-:W-:Y:S01]  /*79d0*/  FMUL.FTZ R33, R2.reuse, R133 ;  /* 0x0000008502217220 */ /* 0x040fe20000410000 */
[----:B------:R4:W5:Y:S01]  /*79e0*/  MUFU.EX2 R252, R4 ;  /* 0x0000000400fc7308 */ /* 0x0009620000000800 */
        /* <DEDUP_REMOVED lines=12> */
[----:B------:R-:W-:Y:S02]  /*7ab0*/  FMUL.FTZ R56, R2, R56 ;  /* 0x0000003802387220 */ /* 0x000fe40000410000 */
[C---:B-1----:R-:W-:Y:S01]  /*7ac0*/  FMUL.FTZ R6, R0.reuse, R106 ;  /* 0x0000006a00067220 */ /* 0x042fe20000410000 */
[----:B------:R-:W-:Y:S01]  /*7ad0*/  F2FP.BF16.PACK_AB R106, R249, R166 ;  /* 0x000000a6f96a723e */ /* 0x000fe200000010ff */
[C---:B------:R-:W-:Y:S02]  /*7ae0*/  FMUL.FTZ R7, R0.reuse, R107 ;  /* 0x0000006b00077220 */ /* 0x040fe40000410000 */
[C---:B------:R-:W-:Y:S02]  /*7af0*/  FMUL.FTZ R10, R0.reuse, R110 ;  /* 0x0000006e000a7220 */ /* 0x040fe40000410000 */
[C---:B------:R-:W-:Y:S02]  /*7b00*/  FMUL.FTZ R11, R0.reuse, R111 ;  /* 0x0000006f000b7220 */ /* 0x040fe40000410000 */
[----:B------:R-:W-:Y:S01]  /*7b10*/  FMUL.FTZ R18, R0, R118 ;  /* 0x0000007600127220 */ /* 0x000fe20000410000 */
[----:B------:R-:W1:Y:S01]  /*7b20*/  LDSM.16.MT88.4 R108, [R102+0x3100] ;  /* 0x00310000666c783b */ /* 0x000e620000004200 */
[--C-:B----4-:R-:W-:Y:S01]  /*7b30*/  FFMA.FTZ R4, R164, c[0x0][0x2d0], -R161.reuse ;  /* 0x0000b400a4047a23 */ /* 0x110fe200000108a1 */
[----:B------:R-:W-:Y:S01]  /*7b40*/  MOV R164, R5 ;  /* 0x0000000500a47202 */ /* 0x000fe20000000f00 */
[----:B------:R-:W-:Y:S01]  /*7b50*/  FMUL.FTZ R5, R2, R105 ;  /* 0x0000006902057220 */ /* 0x000fe20000410000 */
[----:B-----5:R-:W-:Y:S01]  /*7b60*/  F2FP.BF16.PACK_AB R105, R252, R231 ;  /* 0x000000e7fc69723e */ /* 0x020fe200000010ff */
[----:B------:R4:W-:Y:S01]  /*7b70*/  MUFU.EX2 R251, R4 ;  /* 0x0000000400fb7308 */ /* 0x0009e20000000800 */
[C---:B------:R-:W-:Y:S02]  /*7b80*/  FMUL.FTZ R19, R0.reuse, R119 ;  /* 0x0000007700137220 */ /* 0x040fe40000410000 */
[C---:B------:R-:W-:Y:S01]  /*7b90*/  FMUL.FTZ R26, R0.reuse, R126 ;  /* 0x0000007e001a7220 */ /* 0x040fe20000410000 */
[----:B------:R-:W-:Y:S01]  /*7ba0*/  LDSM.16.MT88.4 R116, [R101+0x3100] ;  /* 0x003100006574783b */ /* 0x000fe20000004200 */
[C---:B------:R-:W-:Y:S02]  /*7bb0*/  FMUL.FTZ R27, R0.reuse, R127 ;  /* 0x0000007f001b7220 */ /* 0x040fe40000410000 */
        /* <DEDUP_REMOVED lines=11> */
[----:B------:R-:W-:Y:S02]  /*7c70*/  FMUL.FTZ R55, R0, R55 ;  /* 0x0000003700377220 */ /* 0x000fe40000410000 */
[----:B------:R-:W-:Y:S02]  /*7c80*/  FMUL.FTZ R57, R2, R57 ;  /* 0x0000003902397220 */ /* 0x000fe40000410000 */
[C---:B------:R-:W-:Y:S02]  /*7c90*/  FMUL.FTZ R58, R0.reuse, R58 ;  /* 0x0000003a003a7220 */ /* 0x040fe40000410000 */
[--C-:B----4-:R-:W-:Y:S02]  /*7ca0*/  FFMA.FTZ R4, R165, c[0x0][0x2d0], -R161.reuse ;  /* 0x0000b400a5047a23 */ /* 0x110fe400000108a1 */
[----:B------:R-:W-:Y:S02]  /*7cb0*/  FMUL.FTZ R59, R0, R59 ;  /* 0x0000003b003b7220 */ /* 0x000fe40000410000 */
[----:B------:R-:W4:Y:S01]  /*7cc0*/  MUFU.EX2 R165, R4 ;  /* 0x0000000400a57308 */ /* 0x000f220000000800 */
[C---:B------:R-:W-:Y:S02]  /*7cd0*/  FMUL.FTZ R60, R2.reuse, R60 ;  /* 0x0000003c023c7220 */ /* 0x040fe40000410000 */
[----:B------:R-:W-:Y:S02]  /*7ce0*/  FMUL.FTZ R61, R2, R61 ;  /* 0x0000003d023d7220 */ /* 0x000fe40000410000 */
        /* <DEDUP_REMOVED lines=9> */
[----:B------:R-:W-:Y:S01]  /*7d80*/  FMUL.FTZ R71, R0, R71 ;  /* 0x0000004700477220 */ /* 0x000fe20000410000 */
[----:B----4-:R-:W-:Y:S01]  /*7d90*/  F2FP.BF16.PACK_AB R107, R165, R251 ;  /* 0x000000fba56b723e */ /* 0x010fe200000010ff */
[----:B------:R-:W-:Y:S01]  /*7da0*/  FMUL.FTZ R4, R2, R104 ;  /* 0x0000006802047220 */ /* 0x000fe20000410000 */
[----:B------:R-:W-:Y:S01]  /*7db0*/  F2FP.BF16.PACK_AB R104, R250, R164 ;  /* 0x000000a4fa68723e */ /* 0x000fe200000010ff */
[C---:B------:R-:W-:Y:S02]  /*7dc0*/  FMUL.FTZ R72, R2.reuse, R72 ;  /* 0x0000004802487220 */ /* 0x040fe40000410000 */
[----:B------:R-:W-:Y:S02]  /*7dd0*/  FMUL.FTZ R73, R2, R73 ;  /* 0x0000004902497220 */ /* 0x000fe40000410000 */
[C---:B------:R-:W-:Y:S02]  /*7de0*/  FMUL.FTZ R74, R0.reuse, R74 ;  /* 0x0000004a004a7220 */ /* 0x040fe40000410000 */
[C---:B--2---:R-:W-:Y:S05]  /*7df0*/  HMMA.16816.F32.BF16 R4, R104.reuse, R12, R4 ;  /* 0x0000000c6804723c */ /* 0x044fea0000041804 */
[----:B------:R-:W-:Y:S02]  /*7e00*/  FMUL.FTZ R75, R0, R75 ;  /* 0x0000004b004b7220 */ /* 0x000fe40000410000 */
[C---:B------:R-:W-:Y:S01]  /*7e10*/  FMUL.FTZ R12, R2.reuse, R112 ;  /* 0x00000070020c7220 */ /* 0x040fe20000410000 */
[C---:B------:R-:W-:Y:S04]  /*7e20*/  HMMA.16816.F32.BF16 R8, R104.reuse, R14, R8 ;  /* 0x0000000e6808723c */ /* 0x040fe80000041808 */
[C---:B------:R-:W-:Y:S02]  /*7e30*/  FMUL.FTZ R13, R2.reuse, R113 ;  /* 0x00000071020d7220 */ /* 0x040fe40000410000 */
[----:B------:R-:W-:Y:S02]  /*7e40*/  FMUL.FTZ R76, R2, R76 ;  /* 0x0000004c024c7220 */ /* 0x000fe40000410000 */
[C---:B------:R-:W-:Y:S04]  /*7e50*/  FMUL.FTZ R14, R0.reuse, R114 ;  /* 0x00000072000e7220 */ /* 0x040fe80000410000 */
[----:B------:R-:W-:Y:S02]  /*7e60*/  FMUL.FTZ R15, R0, R115 ;  /* 0x00000073000f7220 */ /* 0x000fe40000410000 */
[----:B------:R-:W2:Y:S01]  /*7e70*/  LDSM.16.MT88.4 R112, [R233+UR4+0x3100] ;  /* 0x00310004e970783b */ /* 0x000ea20008004200 */
[----:B------:R-:W-:Y:S02]  /*7e80*/  FMUL.FTZ R77, R2, R77 ;  /* 0x0000004d024d7220 */ /* 0x000fe40000410000 */
[C---:B------:R-:W-:Y:S02]  /*7e90*/  FMUL.FTZ R78, R0.reuse, R78 ;  /* 0x0000004e004e7220 */ /* 0x040fe40000410000 */
[C---:B------:R-:W-:Y:S03]  /*7ea0*/  HMMA.16816.F32.BF16 R12, R104.reuse, R20, R12 ;  /* 0x00000014680c723c */ /* 0x040fe6000004180c */
[----:B------:R-:W-:Y:S02]  /*7eb0*/  FMUL.FTZ R79, R0, R79 ;  /* 0x0000004f004f7220 */ /* 0x000fe40000410000 */
[C---:B------:R-:W-:Y:S02]  /*7ec0*/  FMUL.FTZ R80, R2.reuse, R80 ;  /* 0x0000005002507220 */ /* 0x040fe40000410000 */
[C---:B------:R-:W-:Y:S01]  /*7ed0*/  FMUL.FTZ R21, R2.reuse, R121 ;  /* 0x0000007902157220 */ /* 0x040fe20000410000 */
[C---:B------:R-:W-:Y:S04]  /*7ee0*/  HMMA.16816.F32.BF16 R16, R104.reuse, R22, R16 ;  /* 0x000000166810723c */ /* 0x040fe80000041810 */
[C---:B------:R-:W-:Y:S01]  /*7ef0*/  FMUL.FTZ R20, R2.reuse, R120 ;  /* 0x0000007802147220 */ /* 0x040fe20000410000 */
[----:B------:R-:W-:Y:S01]  /*7f00*/  MOV R120, R25 ;  /* 0x0000001900787202 */ /* 0x000fe20000000f00 */
[----:B------:R-:W-:Y:S02]  /*7f10*/  FMUL.FTZ R25, R2, R125 ;  /* 0x0000007d02197220 */ /* 0x000fe40000410000 */
[C---:B------:R-:W-:Y:S01]  /*7f20*/  FMUL.FTZ R22, R0.reuse, R122 ;  /* 0x0000007a00167220 */ /* 0x040fe20000410000 */
[----:B------:R-:W-:Y:S01]  /*7f30*/  MOV R150, R120 ;  /* 0x0000007800967202 */ /* 0x000fe20000000f00 */
[----:B------:R-:W-:Y:S02]  /*7f40*/  LDSM.16.MT88.4 R124, [R101+0x900] ;  /* 0x00090000657c783b */ /* 0x000fe40000004200 */
[----:B------:R-:W-:Y:S02]  /*7f50*/  FMUL.FTZ R23, R0, R123 ;  /* 0x0000007b00177220 */ /* 0x000fe40000410000 */
[----:B------:R-:W-:Y:S02]  /*7f60*/  FMUL.FTZ R81, R2, R81 ;  /* 0x0000005102517220 */ /* 0x000fe40000410000 */
[C---:B------:R-:W-:Y:S02]  /*7f70*/  FMUL.FTZ R82, R0.reuse, R82 ;  /* 0x0000005200527220 */ /* 0x040fe40000410000 */
[----:B------:R-:W-:Y:S01]  /*7f80*/  LDSM.16.MT88.4 R120, [R102+0x900] ;  /* 0x000900006678783b */ /* 0x000fe20000004200 */
[C---:B------:R-:W-:Y:S03]  /*7f90*/  HMMA.16816.F32.BF16 R20, R104.reuse, R28, R20 ;  /* 0x0000001c6814723c */ /* 0x040fe60000041814 */
[----:B------:R-:W-:Y:S02]  /*7fa0*/  FMUL.FTZ R83, R0, R83 ;  /* 0x0000005300537220 */ /* 0x000fe40000410000 */
[C---:B------:R-:W-:Y:S02]  /*7fb0*/  FMUL.FTZ R84, R2.reuse, R84 ;  /* 0x0000005402547220 */ /* 0x040fe40000410000 */
[C---:B------:R-:W-:Y:S01]  /*7fc0*/  FMUL.FTZ R28, R2.reuse, R128 ;  /* 0x00000080021c7220 */ /* 0x040fe20000410000 */
[C---:B------:R-:W-:Y:S04]  /*7fd0*/  HMMA.16816.F32.BF16 R24, R104.reuse, R30, R24 ;  /* 0x0000001e6818723c */ /* 0x040fe80000041818 */
[C---:B------:R-:W-:Y:S02]  /*7fe0*/  FMUL.FTZ R29, R2.reuse, R129 ;  /* 0x00000081021d7220 */ /* 0x040fe40000410000 */
[----:B------:R-:W-:Y:S02]  /*7ff0*/  FMUL.FTZ R85, R2, R85 ;  /* 0x0000005502557220 */ /* 0x000fe40000410000 */
[C---:B------:R-:W-:Y:S04]  /*8000*/  FMUL.FTZ R30, R0.reuse, R130 ;  /* 0x00000082001e7220 */ /* 0x040fe80000410000 */
[C---:B------:R-:W-:Y:S02]  /*8010*/  FMUL.FTZ R31, R0.reuse, R131 ;  /* 0x00000083001f7220 */ /* 0x040fe40000410000 */
[----:B------:R-:W-:Y:S01]  /*8020*/  LDSM.16.MT88.4 R128, [R103+UR4+0x3900] ;  /* 0x003900046780783b */ /* 0x000fe20008004200 */
[C---:B------:R-:W-:Y:S02]  /*8030*/  FMUL.FTZ R86, R0.reuse, R86 ;  /* 0x0000005600567220 */ /* 0x040fe40000410000 */
[----:B------:R-:W-:Y:S02]  /*8040*/  FMUL.FTZ R87, R0, R87 ;  /* 0x0000005700577220 */ /* 0x000fe40000410000 */
[C---:B---3--:R-:W-:Y:S03]  /*8050*/  HMMA.16816.F32.BF16 R28, R104.reuse, R36, R28 ;  /* 0x00000024681c723c */ /* 0x048fe6000004181c */
[C---:B------:R-:W-:Y:S02]  /*8060*/  FMUL.FTZ R88, R2.reuse, R88 ;  /* 0x0000005802587220 */ /* 0x040fe40000410000 */
[----:B------:R-:W-:Y:S02]  /*8070*/  FMUL.FTZ R89, R2, R89 ;  /* 0x0000005902597220 */ /* 0x000fe40000410000 */
[----:B------:R-:W-:Y:S01]  /*8080*/  FMUL.FTZ R90, R0, R90 ;  /* 0x0000005a005a7220 */ /* 0x000fe20000410000 */
[C---:B------:R-:W-:Y:S04]  /*8090*/  HMMA.16816.F32.BF16 R32, R104.reuse, R38, R32 ;  /* 0x000000266820723c */ /* 0x040fe80000041820 */
[C---:B------:R-:W-:Y:S01]  /*80a0*/  FMUL.FTZ R36, R2.reuse, R136 ;  /* 0x0000008802247220 */ /* 0x040fe20000410000 */
[----:B------:R-:W-:Y:S01]  /*80b0*/  MOV R136, R249 ;  /* 0x000000f900887202 */ /* 0x000fe20000000f00 */
[----:B------:R-:W-:Y:S01]  /*80c0*/  FMUL.FTZ R37, R2, R137 ;  /* 0x0000008902257220 */ /* 0x000fe20000410000 */
[----:B------:R-:W-:Y:S01]  /*80d0*/  MOV R137, R248 ;  /* 0x000000f800897202 */ /* 0x000fe20000000f00 */
[C---:B------:R-:W-:Y:S01]  /*80e0*/  FMUL.FTZ R38, R0.reuse, R138 ;  /* 0x0000008a00267220 */ /* 0x040fe20000410000 */
[----:B------:R-:W-:Y:S03]  /*80f0*/  MOV R138, R170 ;  /* 0x000000aa008a7202 */ /* 0x000fe60000000f00 */
[C---:B------:R-:W-:Y:S01]  /*8100*/  FMUL.FTZ R39, R0.reuse, R139 ;  /* 0x0000008b00277220 */ /* 0x040fe20000410000 */
[----:B------:R-:W-:Y:S01]  /*8110*/  MOV R170, R244 ;  /* 0x000000f400aa7202 */ /* 0x000fe20000000f00 */
[----:B------:R-:W-:Y:S01]  /*8120*/  FMUL.FTZ R91, R0, R91 ;  /* 0x0000005b005b7220 */ /* 0x000fe20000410000 */
[----:B------:R-:W-:Y:S01]  /*8130*/  MOV R139, R230 ;  /* 0x000000e6008b7202 */ /* 0x000fe20000000f00 */
[C---:B------:R-:W-:Y:S02]  /*8140*/  FMUL.FTZ R92, R2.reuse, R92 ;  /* 0x0000005c025c7220 */ /* 0x040fe40000410000 */
[----:B------:R-:W-:Y:S01]  /*8150*/  FMUL.FTZ R93, R2, R93 ;  /* 0x0000005d025d7220 */ /* 0x000fe20000410000 */
[C---:B------:R-:W-:Y:S03]  /*8160*/  HMMA.16816.F32.BF16 R36, R104.reuse, R44, R36 ;  /* 0x0000002c6824723c */ /* 0x040fe60000041824 */
[C---:B------:R-:W-:Y:S02]  /*8170*/  FMUL.FTZ R94, R0.reuse, R94 ;  /* 0x0000005e005e7220 */ /* 0x040fe40000410000 */
[----:B------:R-:W-:Y:S02]  /*8180*/  FMUL.FTZ R95, R0, R95 ;  /* 0x0000005f005f7220 */ /* 0x000fe40000410000 */
        /* <DEDUP_REMOVED lines=12> */
[----:B------:R-:W-:Y:S01]  /*8250*/  FMUL.FTZ R97, R2, R97 ;  /* 0x0000006102617220 */ /* 0x000fe20000410000 */
[----:B------:R-:W-:Y:S01]  /*8260*/  MOV R145, R239 ;  /* 0x000000ef00917202 */ /* 0x000fe20000000f00 */
[C---:B------:R-:W-:Y:S01]  /*8270*/  FMUL.FTZ R98, R0.reuse, R98 ;  /* 0x0000006200627220 */ /* 0x040fe20000410000 */
[C---:B-1----:R-:W-:Y:S03]  /*8280*/  HMMA.16816.F32.BF16 R44, R104.reuse, R108, R44 ;  /* 0x0000006c682c723c */ /* 0x042fe6000004182c */
[----:B------:R-:W-:Y:S05]  /*8290*/  FMUL.FTZ R99, R0, R99 ;  /* 0x0000006300637220 */ /* 0x000fea0000410000 */
[C---:B------:R-:W-:Y:S01]  /*82a0*/  HMMA.16816.F32.BF16 R48, R104.reuse, R110, R48 ;  /* 0x0000006e6830723c */ /* 0x040fe20000041830 */
[----:B------:R-:W1:Y:S07]  /*82b0*/  LDSM.16.MT88.4 R108, [R103+UR4+0x6100] ;  /* 0x00610004676c783b */ /* 0x000e6e0008004200 */
[C---:B--2---:R-:W-:Y:S07]  /*82c0*/  HMMA.16816.F32.BF16 R52, R104.reuse, R112, R52 ;  /* 0x000000706834723c */ /* 0x044fee0000041834 */
[--C-:B------:R-:W-:Y:S01]  /*82d0*/  FFMA.FTZ R112, R162, c[0x0][0x2d0], -R160.reuse ;  /* 0x0000b400a2707a23 */ /* 0x100fe200000108a0 */
[C---:B------:R-:W-:Y:S03]  /*82e0*/  HMMA.16816.F32.BF16 R56, R104.reuse, R114, R56 ;  /* 0x000000726838723c */ /* 0x040fe60000041838 */
[----:B------:R2:W-:Y:S05]  /*82f0*/  MUFU.EX2 R250, R112 ;  /* 0x0000007000fa7308 */ /* 0x0005ea0000000800 */
[C---:B------:R-:W-:Y:S07]  /*8300*/  HMMA.16816.F32.BF16 R60, R104.reuse, R116, R60 ;  /* 0x00000074683c723c */ /* 0x040fee000004183c */
[--C-:B------:R-:W-:Y:S01]  /*8310*/  FFMA.FTZ R116, R163, c[0x0][0x2d0], -R160.reuse ;  /* 0x0000b400a3747a23 */ /* 0x100fe200000108a0 */
[C---:B------:R-:W-:Y:S03]  /*8320*/  HMMA.16816.F32.BF16 R64, R104.reuse, R118, R64 ;  /* 0x000000766840723c */ /* 0x040fe60000041840 */
[----:B------:R3:W4:Y:S05]  /*8330*/  MUFU.EX2 R249, R116 ;  /* 0x0000007400f97308 */ /* 0x00072a0000000800 */
[C---:B-1----:R-:W-:Y:S01]  /*8340*/  HMMA.16816.F32.BF16 R68, R104.reuse, R108, R68 ;  /* 0x0000006c6844723c */ /* 0x042fe20000041844 */
[----:B--2---:R-:W1:Y:S06]  /*8350*/  LDSM.16.MT88.4 R112, [R102+0x6100] ;  /* 0x006100006670783b */ /* 0x004e6c0000004200 */
[--C-:B------:R-:W-:Y:S01]  /*8360*/  FFMA.FTZ R108, R172, c[0x0][0x2d0], -R160.reuse ;  /* 0x0000b400ac6c7a23 */ /* 0x100fe200000108a0 */
[C---:B------:R-:W-:Y:S03]  /*8370*/  HMMA.16816.F32.BF16 R72, R104.reuse, R110, R72 ;  /* 0x0000006e6848723c */ /* 0x040fe60000041848 */
[----:B------:R2:W-:Y:S01]  /*8380*/  MUFU.EX2 R247, R108 ;  /* 0x0000006c00f77308 */ /* 0x0005e20000000800 */
[--C-:B---3--:R-:W-:Y:S09]  /*8390*/  FFMA.FTZ R116, R171, c[0x0][0x2d0], -R160.reuse ;  /* 0x0000b400ab747a23 */ /* 0x108ff200000108a0 */
[----:B------:R3:W5:Y:S01]  /*83a0*/  MUFU.EX2 R248, R116 ;  /* 0x0000007400f87308 */ /* 0x0007620000000800 */
[--C-:B--2---:R-:W-:Y:S09]  /*83b0*/  FFMA.FTZ R108, R173, c[0x0][0x2d0], -R161.reuse ;  /* 0x0000b400ad6c7a23 */ /* 0x104ff200000108a1 */
[----:B------:R2:W-:Y:S01]  /*83c0*/  MUFU.EX2 R246, R108 ;  /* 0x0000006c00f67308 */ /* 0x0005e20000000800 */
[C---:B-1----:R-:W-:Y:S01]  /*83d0*/  HMMA.16816.F32.BF16 R76, R104.reuse, R112, R76 ;  /* 0x00000070684c723c */ /* 0x042fe2000004184c */
[----:B---3--:R-:W1:Y:S06]  /*83e0*/  LDSM.16.MT88.4 R116, [R233+UR4+0x6100] ;  /* 0x00610004e974783b */ /* 0x008e6c0008004200 */
[--C-:B------:R-:W-:Y:S01]  /*83f0*/  FFMA.FTZ R112, R175, c[0x0][0x2d0], -R161.reuse ;  /* 0x0000b400af707a23 */ /* 0x100fe200000108a1 */
[C---:B------:R-:W-:Y:S03]  /*8400*/  HMMA.16816.F32.BF16 R80, R104.reuse, R114, R80 ;  /* 0x000000726850723c */ /* 0x040fe60000041850 */
[----:B------:R3:W1:Y:S01]  /*8410*/  MUFU.EX2 R245, R112 ;  /* 0x0000007000f57308 */ /* 0x0006620000000800 */
[----:B--2---:R-:W2:Y:S01]  /*8420*/  LDSM.16.MT88.4 R108, [R101+0x6100] ;  /* 0x00610000656c783b */ /* 0x004ea20000004200 */
[--C-:B---3--:R-:W-:Y:S08]  /*8430*/  FFMA.FTZ R112, R174, c[0x0][0x2d0], -R161.reuse ;  /* 0x0000b400ae707a23 */ /* 0x108ff000000108a1 */
[----:B------:R3:W-:Y:S01]  /*8440*/  MUFU.EX2 R244, R112 ;  /* 0x0000007000f47308 */ /* 0x0007e20000000800 */
[C---:B-1----:R-:W-:Y:S07]  /*8450*/  HMMA.16816.F32.BF16 R84, R104.reuse, R116, R84 ;  /* 0x000000746854723c */ /* 0x042fee0000041854 */
[--C-:B------:R-:W-:Y:S01]  /*8460*/  FFMA.FTZ R116, R176, c[0x0][0x2d0], -R161.reuse ;  /* 0x0000b400b0747a23 */ /* 0x100fe200000108a1 */
[C---:B------:R-:W-:Y:S03]  /*8470*/  HMMA.16816.F32.BF16 R88, R104.reuse, R118, R88 ;  /* 0x000000766858723c */ /* 0x040fe60000041858 */
[----:B------:R1:W1:Y:S05]  /*8480*/  MUFU.EX2 R242, R116 ;  /* 0x0000007400f27308 */ /* 0x00026a0000000800 */
[C---:B--2---:R-:W-:Y:S01]  /*8490*/  HMMA.16816.F32.BF16 R92, R104.reuse, R108, R92 ;  /* 0x0000006c685c723c */ /* 0x044fe2000004185c */
[----:B---3--:R-:W2:Y:S07]  /*84a0*/  LDSM.16.MT88.4 R112, [R103+UR4+0x900] ;  /* 0x000900046770783b */ /* 0x008eae0008004200 */
[----:B------:R-:W-:Y:S01]  /*84b0*/  HMMA.16816.F32.BF16 R96, R104, R110, R96 ;  /* 0x0000006e6860723c */ /* 0x000fe20000041860 */
[----:B------:R-:W-:Y:S06]  /*84c0*/  LDSM.16.MT88.4 R108, [R102+0x3900] ;  /* 0x00390000666c783b */ /* 0x000fec0000004200 */
[----:B----4-:R-:W-:Y:S02]  /*84d0*/  F2FP.BF16.PACK_AB R104, R249, R250 ;  /* 0x000000faf968723e */ /* 0x010fe400000010ff */
[----:B-----5:R-:W-:Y:S01]  /*84e0*/  F2FP.BF16.PACK_AB R106, R247, R248 ;  /* 0x000000f8f76a723e */ /* 0x020fe200000010ff */
[----:B-1----:R-:W1:Y:S02]  /*84f0*/  LDSM.16.MT88.4 R116, [R233+UR4+0x900] ;  /* 0x00090004e974783b */ /* 0x002e640008004200 */
[----:B------:R-:W-:Y:S02]  /*8500*/  F2FP.BF16.PACK_AB R105, R245, R246 ;  /* 0x000000f6f569723e */ /* 0x000fe400000010ff */
[----:B------:R-:W-:Y:S07]  /*8510*/  F2FP.BF16.PACK_AB R107, R242, R244 ;  /* 0x000000f4f26b723e */ /* 0x000fee00000010ff */
[C---:B--2---:R-:W-:Y:S08]  /*8520*/  HMMA.16816.F32.BF16 R4, R104.reuse, R112, R4 ;  /* 0x000000706804723c */ /* 0x044ff00000041804 */
[C---:B------:R-:W-:Y:S01]  /*8530*/  HMMA.16816.F32.BF16 R8, R104.reuse, R114, R8 ;  /* 0x000000726808723c */ /* 0x040fe20000041808 */
[----:B------:R-:W2:Y:S07]  /*8540*/  LDSM.16.MT88.4 R112, [R233+UR4+0x3900] ;  /* 0x00390004e970783b */ /* 0x000eae0008004200 */
[C---:B------:R-:W-:Y:S08]  /*8550*/  HMMA.16816.F32.BF16 R12, R104.reuse, R120, R12 ;  /* 0x00000078680c723c */ /* 0x040ff0000004180c */
[C---:B------:R-:W-:Y:S01]  /*8560*/  HMMA.16816.F32.BF16 R16, R104.reuse, R122, R16 ;  /* 0x0000007a6810723c */ /* 0x040fe20000041810 */
[----:B------:R-:W3:Y:S07]  /*8570*/  LDSM.16.MT88.4 R120, [R101+0x3900] ;  /* 0x003900006578783b */ /* 0x000eee0000004200 */
[C---:B-1----:R-:W-:Y:S08]  /*8580*/  HMMA.16816.F32.BF16 R20, R104.reuse, R116, R20 ;  /* 0x000000746814723c */ /* 0x042ff00000041814 */
[C---:B------:R-:W-:Y:S01]  /*8590*/  HMMA.16816.F32.BF16 R24, R104.reuse, R118, R24 ;  /* 0x000000766818723c */ /* 0x040fe20000041818 */
[----:B------:R-:W1:Y:S07]  /*85a0*/  LDSM.16.MT88.4 R116, [R103+UR4+0x6900] ;  /* 0x006900046774783b */ /* 0x000e6e0008004200 */
[C---:B------:R-:W-:Y:S08]  /*85b0*/  HMMA.16816.F32.BF16 R28, R104.reuse, R124, R28 ;  /* 0x0000007c681c723c */ /* 0x040ff0000004181c */
[C---:B------:R-:W-:Y:S01]  /*85c0*/  HMMA.16816.F32.BF16 R32, R104.reuse, R126, R32 ;  /* 0x0000007e6820723c */ /* 0x040fe20000041820 */
[----:B------:R-:W-:Y:S07]  /*85d0*/  LDSM.16.MT88.4 R124, [R101+0x6900] ;  /* 0x00690000657c783b */ /* 0x000fee0000004200 */
[C---:B------:R-:W-:Y:S08]  /*85e0*/  HMMA.16816.F32.BF16 R36, R104.reuse, R128, R36 ;  /* 0x000000806824723c */ /* 0x040ff00000041824 */
[C---:B------:R-:W-:Y:S01]  /*85f0*/  HMMA.16816.F32.BF16 R40, R104.reuse, R130, R40 ;  /* 0x000000826828723c */ /* 0x040fe20000041828 */
[----:B------:R-:W-:Y:S07]  /*8600*/  LDSM.16.MT88.4 R128, [R233+UR4+0x4100] ;  /* 0x00410004e980783b */ /* 0x000fee0008004200 */
[C---:B------:R-:W-:Y:S07]  /*8610*/  HMMA.16816.F32.BF16 R44, R104.reuse, R108, R44 ;  /* 0x0000006c682c723c */ /* 0x040fee000004182c */
[--C-:B------:R-:W-:Y:S01]  /*8620*/  FFMA.FTZ R108, R177, c[0x0][0x2d0], -R160.reuse ;  /* 0x0000b400b16c7a23 */ /* 0x100fe200000108a0 */
[C---:B------:R-:W-:Y:S03]  /*8630*/  HMMA.16816.F32.BF16 R48, R104.reuse, R110, R48 ;  /* 0x0000006e6830723c */ /* 0x040fe60000041830 */
[----:B------:R4:W-:Y:S05]  /*8640*/  MUFU.EX2 R241, R108 ;  /* 0x0000006c00f17308 */ /* 0x0009ea0000000800 */
[C---:B--2---:R-:W-:Y:S07]  /*8650*/  HMMA.16816.F32.BF16 R52, R104.reuse, R112, R52 ;  /* 0x000000706834723c */ /* 0x044fee0000041834 */
[--C-:B------:R-:W-:Y:S01]  /*8660*/  FFMA.FTZ R112, R180, c[0x0][0x2d0], -R160.reuse ;  /* 0x0000b400b4707a23 */ /* 0x100fe200000108a0 */
[C---:B------:R-:W-:Y:S03]  /*8670*/  HMMA.16816.F32.BF16 R56, R104.reuse, R114, R56 ;  /* 0x000000726838723c */ /* 0x040fe60000041838 */
[----:B------:R2:W5:Y:S05]  /*8680*/  MUFU.EX2 R240, R112 ;  /* 0x0000007000f07308 */ /* 0x00056a0000000800 */
[C---:B---3--:R-:W-:Y:S01]  /*8690*/  HMMA.16816.F32.BF16 R60, R104.reuse, R120, R60 ;  /* 0x00000078683c723c */ /* 0x048fe2000004183c */
[----:B----4-:R-:W3:Y:S06]  /*86a0*/  LDSM.16.MT88.4 R108, [R102+0x6900] ;  /* 0x00690000666c783b */ /* 0x010eec0000004200 */
[--C-:B------:R-:W-:Y:S01]  /*86b0*/  FFMA.FTZ R120, R178, c[0x0][0x2d0], -R160.reuse ;  /* 0x0000b400b2787a23 */ /* 0x100fe200000108a0 */
[C---:B------:R-:W-:Y:S03]  /*86c0*/  HMMA.16816.F32.BF16 R64, R104.reuse, R122, R64 ;  /* 0x0000007a6840723c */ /* 0x040fe60000041840 */
[----:B------:R4:W-:Y:S05]  /*86d0*/  MUFU.EX2 R238, R120 ;  /* 0x0000007800ee7308 */ /* 0x0009ea0000000800 */
[C---:B-1----:R-:W-:Y:S04]  /*86e0*/  HMMA.16816.F32.BF16 R68, R104.reuse, R116, R68 ;  /* 0x000000746844723c */ /* 0x042fe80000041844 */
[--C-:B--2---:R-:W-:Y:S03]  /*86f0*/  FFMA.FTZ R112, R179, c[0x0][0x2d0], -R160.reuse ;  /* 0x0000b400b3707a23 */ /* 0x104fe600000108a0 */
[--C-:B------:R-:W-:Y:S01]  /*8700*/  FFMA.FTZ R116, R183, c[0x0][0x2d0], -R161.reuse ;  /* 0x0000b400b7747a23 */ /* 0x100fe200000108a1 */
[C---:B------:R-:W-:Y:S01]  /*8710*/  HMMA.16816.F32.BF16 R72, R104.reuse, R118, R72 ;  /* 0x000000766848723c */ /* 0x040fe20000041848 */
[----:B------:R1:W2:Y:S10]  /*8720*/  MUFU.EX2 R239, R112 ;  /* 0x0000007000ef7308 */ /* 0x0002b40000000800 */
[----:B------:R2:W-:Y:S01]  /*8730*/  MUFU.EX2 R230, R116 ;  /* 0x0000007400e67308 */ /* 0x0005e20000000800 */
[--C-:B----4-:R-:W-:Y:S01]  /*8740*/  FFMA.FTZ R120, R182, c[0x0][0x2d0], -R161.reuse ;  /* 0x0000b400b6787a23 */ /* 0x110fe200000108a1 */
[C---:B---3--:R-:W-:Y:S08]  /*8750*/  HMMA.16816.F32.BF16 R76, R104.reuse, R108, R76 ;  /* 0x0000006c684c723c */ /* 0x048ff0000004184c */
[----:B------:R3:W4:Y:S01]  /*8760*/  MUFU.EX2 R231, R120 ;  /* 0x0000007800e77308 */ /* 0x0007220000000800 */
[----:B-1----:R-:W1:Y:S03]  /*8770*/  LDSM.16.MT88.4 R112, [R233+UR4+0x6900] ;  /* 0x00690004e970783b */ /* 0x002e660008004200 */
[--C-:B------:R-:W-:Y:S01]  /*8780*/  FFMA.FTZ R108, R188, c[0x0][0x2d0], -R161.reuse ;  /* 0x0000b400bc6c7a23 */ /* 0x100fe200000108a1 */
[C---:B------:R-:W-:Y:S05]  /*8790*/  HMMA.16816.F32.BF16 R80, R104.reuse, R110, R80 ;  /* 0x0000006e6850723c */ /* 0x040fea0000041850 */
[----:B------:R4:W-:Y:S01]  /*87a0*/  MUFU.EX2 R229, R108 ;  /* 0x0000006c00e57308 */ /* 0x0009e20000000800 */
[--C-:B--2---:R-:W-:Y:S09]  /*87b0*/  FFMA.FTZ R116, R181, c[0x0][0x2d0], -R161.reuse ;  /* 0x0000b400b5747a23 */ /* 0x104ff200000108a1 */
[----:B------:R2:W1:Y:S01]  /*87c0*/  MUFU.EX2 R228, R116 ;  /* 0x0000007400e47308 */ /* 0x0004620000000800 */
[----:B---3--:R-:W-:Y:S08]  /*87d0*/  LDSM.16.MT88.4 R120, [R102+0x1100] ;  /* 0x001100006678783b */ /* 0x008ff00000004200 */
[----:B----4-:R-:W-:Y:S01]  /*87e0*/  LDSM.16.MT88.4 R108, [R233+UR4+0x1100] ;  /* 0x00110004e96c783b */ /* 0x010fe20008004200 */
[C---:B-1----:R-:W-:Y:S07]  /*87f0*/  HMMA.16816.F32.BF16 R84, R104.reuse, R112, R84 ;  /* 0x000000706854723c */ /* 0x042fee0000041854 */
[----:B--2---:R-:W1:Y:S01]  /*8800*/  LDSM.16.MT88.4 R116, [R103+UR4+0x1100] ;  /* 0x001100046774783b */ /* 0x004e620008004200 */
[C---:B------:R-:W-:Y:S07]  /*8810*/  HMMA.16816.F32.BF16 R88, R104.reuse, R114, R88 ;  /* 0x000000726858723c */ /* 0x040fee0000041858 */
[----:B------:R-:W2:Y:S01]  /*8820*/  LDSM.16.MT88.4 R112, [R101+0x1100] ;  /* 0x001100006570783b */ /* 0x000ea20000004200 */
[C---:B------:R-:W-:Y:S08]  /*8830*/  HMMA.16816.F32.BF16 R92, R104.reuse, R124, R92 ;  /* 0x0000007c685c723c */ /* 0x040ff0000004185c */
[----:B------:R-:W-:Y:S01]  /*8840*/  HMMA.16816.F32.BF16 R96, R104, R126, R96 ;  /* 0x0000007e6860723c */ /* 0x000fe20000041860 */
[----:B------:R-:W-:Y:S06]  /*8850*/  LDSM.16.MT88.4 R124, [R102+0x4100] ;  /* 0x00410000667c783b */ /* 0x000fec0000004200 */
[----:B-----5:R-:W-:Y:S02]  /*8860*/  F2FP.BF16.PACK_AB R104, R240, R241 ;  /* 0x000000f1f068723e */ /* 0x020fe400000010ff */
[----:B------:R-:W-:Y:S03]  /*8870*/  F2FP.BF16.PACK_AB R106, R238, R239 ;  /* 0x000000efee6a723e */ /* 0x000fe600000010ff */
[----:B------:R-:W-:Y:S02]  /*8880*/  F2FP.BF16.PACK_AB R105, R230, R231 ;  /* 0x000000e7e669723e */ /* 0x000fe400000010ff */
[----:B------:R-:W-:Y:S07]  /*8890*/  F2FP.BF16.PACK_AB R107, R229, R228 ;  /* 0x000000e4e56b723e */ /* 0x000fee00000010ff */
[C---:B-1----:R-:W-:Y:S08]  /*88a0*/  HMMA.16816.F32.BF16 R4, R104.reuse, R116, R4 ;  /* 0x000000746804723c */ /* 0x042ff00000041804 */
[C---:B------:R-:W-:Y:S01]  /*88b0*/  HMMA.16816.F32.BF16 R8, R104.reuse, R118, R8 ;  /* 0x000000766808723c */ /* 0x040fe20000041808 */
[----:B------:R-:W1:Y:S07]  /*88c0*/  LDSM.16.MT88.4 R116, [R103+UR4+0x4100] ;  /* 0x004100046774783b */ /* 0x000e6e0008004200 */
[C---:B------:R-:W-:Y:S08]  /*88d0*/  HMMA.16816.F32.BF16 R12, R104.reuse, R120, R12 ;  /* 0x00000078680c723c */ /* 0x040ff0000004180c */
[C---:B------:R-:W-:Y:S01]  /*88e0*/  HMMA.16816.F32.BF16 R16, R104.reuse, R122, R16 ;  /* 0x0000007a6810723c */ /* 0x040fe20000041810 */
[----:B------:R-:W3:Y:S07]  /*88f0*/  LDSM.16.MT88.4 R120, [R101+0x4100] ;  /* 0x004100006578783b */ /* 0x000eee0000004200 */
[C---:B------:R-:W-:Y:S08]  /*8900*/  HMMA.16816.F32.BF16 R20, R104.reuse, R108, R20 ;  /* 0x0000006c6814723c */ /* 0x040ff00000041814 */
[C---:B------:R-:W-:Y:S01]  /*8910*/  HMMA.16816.F32.BF16 R24, R104.reuse, R110, R24 ;  /* 0x0000006e6818723c */ /* 0x040fe20000041818 */
[----:B------:R-:W4:Y:S07]  /*8920*/  LDSM.16.MT88.4 R108, [R103+UR4+0x7100] ;  /* 0x00710004676c783b */ /* 0x000f2e0008004200 */
[C---:B--2---:R-:W-:Y:S08]  /*8930*/  HMMA.16816.F32.BF16 R28, R104.reuse, R112, R28 ;  /* 0x00000070681c723c */ /* 0x044ff0000004181c */
[C---:B------:R-:W-:Y:S01]  /*8940*/  HMMA.16816.F32.BF16 R32, R104.reuse, R114, R32 ;  /* 0x000000726820723c */ /* 0x040fe20000041820 */
[----:B------:R-:W2:Y:S07]  /*8950*/  LDSM.16.MT88.4 R112, [R102+0x7100] ;  /* 0x007100006670783b */ /* 0x000eae0000004200 */
[C---:B-1----:R-:W-:Y:S07]  /*8960*/  HMMA.16816.F32.BF16 R36, R104.reuse, R116, R36 ;  /* 0x000000746824723c */ /* 0x042fee0000041824 */
[--C-:B------:R-:W-:Y:S01]  /*8970*/  FFMA.FTZ R116, R189, c[0x0][0x2d0], -R160.reuse ;  /* 0x0000b400bd747a23 */ /* 0x100fe200000108a0 */
[C---:B------:R-:W-:Y:S03]  /*8980*/  HMMA.16816.F32.BF16 R40, R104.reuse, R118, R40 ;  /* 0x000000766828723c */ /* 0x040fe60000041828 */
[----:B------:R1:W-:Y:S05]  /*8990*/  MUFU.EX2 R188, R116 ;  /* 0x0000007400bc7308 */ /* 0x0003ea0000000800 */
[C---:B------:R-:W-:Y:S08]  /*89a0*/  HMMA.16816.F32.BF16 R44, R104.reuse, R124, R44 ;  /* 0x0000007c682c723c */ /* 0x040ff0000004182c */
[C---:B------:R-:W-:Y:S01]  /*89b0*/  HMMA.16816.F32.BF16 R48, R104.reuse, R126, R48 ;  /* 0x0000007e6830723c */ /* 0x040fe20000041830 */
[----:B------:R-:W-:Y:S07]  /*89c0*/  LDSM.16.MT88.4 R124, [R101+0x1900] ;  /* 0x00190000657c783b */ /* 0x000fee0000004200 */
[C---:B------:R-:W-:Y:S01]  /*89d0*/  HMMA.16816.F32.BF16 R52, R104.reuse, R128, R52 ;  /* 0x000000806834723c */ /* 0x040fe20000041834 */
[----:B-1----:R-:W1:Y:S07]  /*89e0*/  LDSM.16.MT88.4 R116, [R233+UR4+0x7100] ;  /* 0x00710004e974783b */ /* 0x002e6e0008004200 */
[C---:B------:R-:W-:Y:S01]  /*89f0*/  HMMA.16816.F32.BF16 R56, R104.reuse, R130, R56 ;  /* 0x000000826838723c */ /* 0x040fe20000041838 */
[----:B------:R-:W-:Y:S07]  /*8a00*/  LDSM.16.MT88.4 R128, [R103+UR4+0x4900] ;  /* 0x004900046780783b */ /* 0x000fee0008004200 */
[C---:B---3--:R-:W-:Y:S07]  /*8a10*/  HMMA.16816.F32.BF16 R60, R104.reuse, R120, R60 ;  /* 0x00000078683c723c */ /* 0x048fee000004183c */
[--C-:B------:R-:W-:Y:S01]  /*8a20*/  FFMA.FTZ R120, R191, c[0x0][0x2d0], -R160.reuse ;  /* 0x0000b400bf787a23 */ /* 0x100fe200000108a0 */
[C---:B------:R-:W-:Y:S03]  /*8a30*/  HMMA.16816.F32.BF16 R64, R104.reuse, R122, R64 ;  /* 0x0000007a6840723c */ /* 0x040fe60000041840 */
[----:B------:R3:W5:Y:S05]  /*8a40*/  MUFU.EX2 R191, R120 ;  /* 0x0000007800bf7308 */ /* 0x00076a0000000800 */
[C---:B----4-:R-:W-:Y:S07]  /*8a50*/  HMMA.16816.F32.BF16 R68, R104.reuse, R108, R68 ;  /* 0x0000006c6844723c */ /* 0x050fee0000041844 */
[--C-:B------:R-:W-:Y:S01]  /*8a60*/  FFMA.FTZ R108, R151, c[0x0][0x2d0], -R160.reuse ;  /* 0x0000b400976c7a23 */ /* 0x100fe200000108a0 */
[C---:B------:R-:W-:Y:S03]  /*8a70*/  HMMA.16816.F32.BF16 R72, R104.reuse, R110, R72 ;  /* 0x0000006e6848723c */ /* 0x040fe60000041848 */
[----:B------:R4:W-:Y:S05]  /*8a80*/  MUFU.EX2 R189, R108 ;  /* 0x0000006c00bd7308 */ /* 0x0009ea0000000800 */
[C---:B--2---:R-:W-:Y:S04]  /*8a90*/  HMMA.16816.F32.BF16 R76, R104.reuse, R112, R76 ;  /* 0x00000070684c723c */ /* 0x044fe8000004184c */
[--C-:B---3--:R-:W-:Y:S04]  /*8aa0*/  FFMA.FTZ R120, R190, c[0x0][0x2d0], -R160.reuse ;  /* 0x0000b400be787a23 */ /* 0x108fe800000108a0 */
[C---:B------:R-:W-:Y:S01]  /*8ab0*/  HMMA.16816.F32.BF16 R80, R104.reuse, R114, R80 ;  /* 0x000000726850723c */ /* 0x040fe20000041850 */
[----:B------:R2:W3:Y:S01]  /*8ac0*/  MUFU.EX2 R190, R120 ;  /* 0x0000007800be7308 */ /* 0x0004e20000000800 */
[----:B------:R-:W-:Y:S06]  /*8ad0*/  LDSM.16.MT88.4 R112, [R102+0x1900] ;  /* 0x001900006670783b */ /* 0x000fec0000004200 */
[C---:B-1----:R-:W-:Y:S04]  /*8ae0*/  HMMA.16816.F32.BF16 R84, R104.reuse, R116, R84 ;  /* 0x000000746854723c */ /* 0x042fe80000041854 */
[--C-:B----4-:R-:W-:Y:S03]  /*8af0*/  FFMA.FTZ R108, R150, c[0x0][0x2d0], -R161.reuse ;  /* 0x0000b400966c7a23 */ /* 0x110fe600000108a1 */
[--C-:B------:R-:W-:Y:S01]  /*8b00*/  FFMA.FTZ R116, R147, c[0x0][0x2d0], -R161.reuse ;  /* 0x0000b40093747a23 */ /* 0x100fe200000108a1 */
[C---:B------:R-:W-:Y:S01]  /*8b10*/  HMMA.16816.F32.BF16 R88, R104.reuse, R118, R88 ;  /* 0x000000766858723c */ /* 0x040fe20000041858 */
[----:B------:R1:W-:Y:S03]  /*8b20*/  MUFU.EX2 R183, R108 ;  /* 0x0000006c00b77308 */ /* 0x0003e60000000800 */
[----:B------:R-:W-:Y:S01]  /*8b30*/  MOV R147, R164 ;  /* 0x000000a400937202 */ /* 0x000fe20000000f00 */
[----:B--2---:R-:W2:Y:S06]  /*8b40*/  LDSM.16.MT88.4 R120, [R101+0x7100] ;  /* 0x007100006578783b */ /* 0x004eac0000004200 */
[----:B------:R4:W-:Y:S01]  /*8b50*/  MUFU.EX2 R181, R116 ;  /* 0x0000007400b57308 */ /* 0x0009e20000000800 */
[--C-:B-1----:R-:W-:Y:S09]  /*8b60*/  FFMA.FTZ R108, R149, c[0x0][0x2d0], -R161.reuse ;  /* 0x0000b400956c7a23 */ /* 0x102ff200000108a1 */
[----:B------:R1:W1:Y:S01]  /*8b70*/  MUFU.EX2 R182, R108 ;  /* 0x0000006c00b67308 */ /* 0x0002620000000800 */
[----:B----4-:R-:W-:Y:S01]  /*8b80*/  LDSM.16.MT88.4 R116, [R233+UR4+0x1900] ;  /* 0x00190004e974783b */ /* 0x010fe20008004200 */
[C---:B--2---:R-:W-:Y:S03]  /*8b90*/  HMMA.16816.F32.BF16 R92, R104.reuse, R120, R92 ;  /* 0x00000078685c723c */ /* 0x044fe6000004185c */
[--C-:B-1----:R-:W-:Y:S04]  /*8ba0*/  FFMA.FTZ R108, R148, c[0x0][0x2d0], -R161.reuse ;  /* 0x0000b400946c7a23 */ /* 0x102fe800000108a1 */
[----:B------:R-:W-:Y:S01]  /*8bb0*/  LDSM.16.MT88.4 R148, [R102+0x5900] ;  /* 0x005900006694783b */ /* 0x000fe20000004200 */
[----:B------:R-:W-:Y:S01]  /*8bc0*/  HMMA.16816.F32.BF16 R96, R104, R122, R96 ;  /* 0x0000007a6860723c */ /* 0x000fe20000041860 */
[----:B------:R1:W2:Y:S06]  /*8bd0*/  MUFU.EX2 R180, R108 ;  /* 0x0000006c00b47308 */ /* 0x0002ac0000000800 */
[----:B------:R-:W-:Y:S01]  /*8be0*/  LDSM.16.MT88.4 R120, [R102+0x4900] ;  /* 0x004900006678783b */ /* 0x000fe20000004200 */
[----:B-----5:R-:W-:Y:S04]  /*8bf0*/  F2FP.BF16.PACK_AB R104, R191, R188 ;  /* 0x000000bcbf68723e */ /* 0x020fe800000010ff */
[----:B---3--:R-:W-:Y:S02]  /*8c00*/  F2FP.BF16.PACK_AB R106, R189, R190 ;  /* 0x000000bebd6a723e */ /* 0x008fe400000010ff */
[----:B------:R-:W-:Y:S01]  /*8c10*/  F2FP.BF16.PACK_AB R105, R182, R183 ;  /* 0x000000b7b669723e */ /* 0x000fe200000010ff */
[----:B-1----:R-:W1:Y:S01]  /*8c20*/  LDSM.16.MT88.4 R108, [R103+UR4+0x1900] ;  /* 0x00190004676c783b */ /* 0x002e620008004200 */
[----:B--2---:R-:W-:Y:S07]  /*8c30*/  F2FP.BF16.PACK_AB R107, R181, R180 ;  /* 0x000000b4b56b723e */ /* 0x004fee00000010ff */
[C---:B-1----:R-:W-:Y:S08]  /*8c40*/  HMMA.16816.F32.BF16 R4, R104.reuse, R108, R4 ;  /* 0x0000006c6804723c */ /* 0x042ff00000041804 */
[C---:B------:R-:W-:Y:S01]  /*8c50*/  HMMA.16816.F32.BF16 R8, R104.reuse, R110, R8 ;  /* 0x0000006e6808723c */ /* 0x040fe20000041808 */
[----:B------:R-:W1:Y:S07]  /*8c60*/  LDSM.16.MT88.4 R108, [R233+UR4+0x4900] ;  /* 0x00490004e96c783b */ /* 0x000e6e0008004200 */
[C---:B------:R-:W-:Y:S08]  /*8c70*/  HMMA.16816.F32.BF16 R12, R104.reuse, R112, R12 ;  /* 0x00000070680c723c */ /* 0x040ff0000004180c */
[C---:B------:R-:W-:Y:S01]  /*8c80*/  HMMA.16816.F32.BF16 R16, R104.reuse, R114, R16 ;  /* 0x000000726810723c */ /* 0x040fe20000041810 */
[----:B------:R-:W2:Y:S07]  /*8c90*/  LDSM.16.MT88.4 R112, [R101+0x4900] ;  /* 0x004900006570783b */ /* 0x000eae0000004200 */
[C---:B------:R-:W-:Y:S07]  /*8ca0*/  HMMA.16816.F32.BF16 R20, R104.reuse, R116, R20 ;  /* 0x000000746814723c */ /* 0x040fee0000041814 */
[--C-:B------:R-:W-:Y:S01]  /*8cb0*/  FFMA.FTZ R116, R146, c[0x0][0x2d0], -R160.reuse ;  /* 0x0000b40092747a23 */ /* 0x100fe200000108a0 */
[C---:B------:R-:W-:Y:S01]  /*8cc0*/  HMMA.16816.F32.BF16 R24, R104.reuse, R118, R24 ;  /* 0x000000766818723c */ /* 0x040fe20000041818 */
[----:B------:R-:W3:Y:S02]  /*8cd0*/  LDL.LU R146, [R1] ;  /* 0x0000000001927983 */ /* 0x000ee40000300800 */
[----:B------:R4:W-:Y:S05]  /*8ce0*/  MUFU.EX2 R178, R116 ;  /* 0x0000007400b27308 */ /* 0x0009ea0000000800 */
[C---:B------:R-:W-:Y:S08]  /*8cf0*/  HMMA.16816.F32.BF16 R28, R104.reuse, R124, R28 ;  /* 0x0000007c681c723c */ /* 0x040ff0000004181c */
[C---:B------:R-:W-:Y:S01]  /*8d00*/  HMMA.16816.F32.BF16 R32, R104.reuse, R126, R32 ;  /* 0x0000007e6820723c */ /* 0x040fe20000041820 */
[----:B------:R-:W-:Y:S07]  /*8d10*/  LDSM.16.MT88.4 R124, [R101+0x7900] ;  /* 0x00790000657c783b */ /* 0x000fee0000004200 */
[C---:B------:R-:W-:Y:S01]  /*8d20*/  HMMA.16816.F32.BF16 R36, R104.reuse, R128, R36 ;  /* 0x000000806824723c */ /* 0x040fe20000041824 */
[----:B----4-:R-:W4:Y:S06]  /*8d30*/  LDSM.16.MT88.4 R116, [R103+UR4+0x7900] ;  /* 0x007900046774783b */ /* 0x010f2c0008004200 */
[--C-:B------:R-:W-:Y:S01]  /*8d40*/  FFMA.FTZ R128, R139, c[0x0][0x2d0], -R161.reuse ;  /* 0x0000b4008b807a23 */ /* 0x100fe200000108a1 */
[C---:B------:R-:W-:Y:S03]  /*8d50*/  HMMA.16816.F32.BF16 R40, R104.reuse, R130, R40 ;  /* 0x000000826828723c */ /* 0x040fe60000041828 */
[----:B------:R5:W-:Y:S01]  /*8d60*/  MUFU.EX2 R172, R128 ;  /* 0x0000008000ac7308 */ /* 0x000be20000000800 */
[----:B------:R-:W-:Y:S04]  /*8d70*/  MOV R139, R135 ;  /* 0x00000087008b7202 */ /* 0x000fe80000000f00 */
[C---:B------:R-:W-:Y:S07]  /*8d80*/  HMMA.16816.F32.BF16 R44, R104.reuse, R120, R44 ;  /* 0x00000078682c723c */ /* 0x040fee000004182c */
[--C-:B------:R-:W-:Y:S01]  /*8d90*/  FFMA.FTZ R120, R145, c[0x0][0x2d0], -R160.reuse ;  /* 0x0000b40091787a23 */ /* 0x100fe200000108a0 */
[C---:B------:R-:W-:Y:S03]  /*8da0*/  HMMA.16816.F32.BF16 R48, R104.reuse, R122, R48 ;  /* 0x0000007a6830723c */ /* 0x040fe60000041830 */
[----:B------:R4:W4:Y:S01]  /*8db0*/  MUFU.EX2 R179, R120 ;  /* 0x0000007800b37308 */ /* 0x0009220000000800 */
[----:B------:R-:W-:Y:S04]  /*8dc0*/  MOV R145, R132 ;  /* 0x0000008400917202 */ /* 0x000fe80000000f00 */
[C---:B-1----:R-:W-:Y:S01]  /*8dd0*/  HMMA.16816.F32.BF16 R52, R104.reuse, R108, R52 ;  /* 0x0000006c6834723c */ /* 0x042fe20000041834 */
[----:B-----5:R-:W-:Y:S06]  /*8de0*/  LDSM.16.MT88.4 R128, [R233+UR4+0x5100] ;  /* 0x00510004e980783b */ /* 0x020fec0008004200 */
[--C-:B------:R-:W-:Y:S01]  /*8df0*/  FFMA.FTZ R108, R143, c[0x0][0x2d0], -R161.reuse ;  /* 0x0000b4008f6c7a23 */ /* 0x100fe200000108a1 */
[C---:B------:R-:W-:Y:S03]  /*8e00*/  HMMA.16816.F32.BF16 R56, R104.reuse, R110, R56 ;  /* 0x0000006e6838723c */ /* 0x040fe60000041838 */
[----:B------:R1:W-:Y:S05]  /*8e10*/  MUFU.EX2 R177, R108 ;  /* 0x0000006c00b17308 */ /* 0x0003ea0000000800 */
[C---:B--2---:R-:W-:Y:S04]  /*8e20*/  HMMA.16816.F32.BF16 R60, R104.reuse, R112, R60 ;  /* 0x00000070683c723c */ /* 0x044fe8000004183c */
[--C-:B----4-:R-:W-:Y:S02]  /*8e30*/  FFMA.FTZ R120, R144, c[0x0][0x2d0], -R161.reuse ;  /* 0x0000b40090787a23 */ /* 0x110fe400000108a1 */
[----:B------:R-:W2:Y:S01]  /*8e40*/  LDL.LU R144, [R1+0x4] ;  /* 0x0000040001907983 */ /* 0x000ea20000300800 */
[--C-:B------:R-:W-:Y:S01]  /*8e50*/  FFMA.FTZ R112, R142, c[0x0][0x2d0], -R160.reuse ;  /* 0x0000b4008e707a23 */ /* 0x100fe200000108a0 */
[C---:B------:R-:W-:Y:S01]  /*8e60*/  HMMA.16816.F32.BF16 R64, R104.reuse, R114, R64 ;  /* 0x000000726840723c */ /* 0x040fe20000041840 */
[----:B------:R4:W5:Y:S07]  /*8e70*/  MUFU.EX2 R176, R120 ;  /* 0x0000007800b07308 */ /* 0x00096e0000000800 */
[C---:B------:R-:W-:Y:S03]  /*8e80*/  HMMA.16816.F32.BF16 R68, R104.reuse, R116, R68 ;  /* 0x000000746844723c */ /* 0x040fe60000041844 */
[----:B------:R5:W-:Y:S01]  /*8e90*/  MUFU.EX2 R175, R112 ;  /* 0x0000007000af7308 */ /* 0x000be20000000800 */
[----:B-1----:R-:W-:Y:S04]  /*8ea0*/  LDSM.16.MT88.4 R108, [R233+UR4+0x7900] ;  /* 0x00790004e96c783b */ /* 0x002fe80008004200 */
[C---:B------:R-:W-:Y:S04]  /*8eb0*/  HMMA.16816.F32.BF16 R72, R104.reuse, R118, R72 ;  /* 0x000000766848723c */ /* 0x040fe80000041848 */
[----:B------:R-:W-:Y:S08]  /*8ec0*/  LDSM.16.MT88.4 R116, [R102+0x2100] ;  /* 0x002100006674783b */ /* 0x000ff00000004200 */
[----:B----4-:R-:W1:Y:S01]  /*8ed0*/  LDSM.16.MT88.4 R120, [R102+0x7900] ;  /* 0x007900006678783b */ /* 0x010e620000004200 */
[--C-:B-----5:R-:W-:Y:S04]  /*8ee0*/  FFMA.FTZ R112, R141, c[0x0][0x2d0], -R160.reuse ;  /* 0x0000b4008d707a23 */ /* 0x120fe800000108a0 */
[----:B------:R4:W5:Y:S02]  /*8ef0*/  MUFU.EX2 R174, R112 ;  /* 0x0000007000ae7308 */ /* 0x0009640000000800 */
[----:B----4-:R-:W-:Y:S02]  /*8f00*/  FFMA.FTZ R112, R140, c[0x0][0x2d0], -R161 ;  /* 0x0000b4008c707a23 */ /* 0x010fe400000108a1 */
[----:B------:R-:W-:Y:S06]  /*8f10*/  LDSM.16.MT88.4 R140, [R103+UR4+0x5900] ;  /* 0x00590004678c783b */ /* 0x000fec0008004200 */
[----:B------:R4:W4:Y:S01]  /*8f20*/  MUFU.EX2 R173, R112 ;  /* 0x0000007000ad7308 */ /* 0x0009220000000800 */
[C---:B-1----:R-:W-:Y:S08]  /*8f30*/  HMMA.16816.F32.BF16 R76, R104.reuse, R120, R76 ;  /* 0x00000078684c723c */ /* 0x042ff0000004184c */
[C---:B------:R-:W-:Y:S01]  /*8f40*/  HMMA.16816.F32.BF16 R80, R104.reuse, R122, R80 ;  /* 0x0000007a6850723c */ /* 0x040fe20000041850 */
[----:B------:R-:W-:Y:S07]  /*8f50*/  LDSM.16.MT88.4 R120, [R101+0x2100] ;  /* 0x002100006578783b */ /* 0x000fee0000004200 */
[C---:B------:R-:W-:Y:S01]  /*8f60*/  HMMA.16816.F32.BF16 R84, R104.reuse, R108, R84 ;  /* 0x0000006c6854723c */ /* 0x040fe20000041854 */
[----:B----4-:R-:W1:Y:S07]  /*8f70*/  LDSM.16.MT88.4 R112, [R103+UR4+0x2100] ;  /* 0x002100046770783b */ /* 0x010e6e0008004200 */
[C---:B------:R-:W-:Y:S01]  /*8f80*/  HMMA.16816.F32.BF16 R88, R104.reuse, R110, R88 ;  /* 0x0000006e6858723c */ /* 0x040fe20000041858 */
[----:B------:R-:W4:Y:S07]  /*8f90*/  LDSM.16.MT88.4 R108, [R233+UR4+0x2100] ;  /* 0x00210004e96c783b */ /* 0x000f2e0008004200 */
[C---:B------:R-:W-:Y:S08]  /*8fa0*/  HMMA.16816.F32.BF16 R92, R104.reuse, R124, R92 ;  /* 0x0000007c685c723c */ /* 0x040ff0000004185c */
[----:B------:R-:W-:Y:S01]  /*8fb0*/  HMMA.16816.F32.BF16 R96, R104, R126, R96 ;  /* 0x0000007e6860723c */ /* 0x000fe20000041860 */
[----:B------:R-:W-:Y:S06]  /*8fc0*/  LDSM.16.MT88.4 R124, [R102+0x5100] ;  /* 0x00510000667c783b */ /* 0x000fec0000004200 */
[----:B------:R-:W-:Y:S02]  /*8fd0*/  F2FP.BF16.PACK_AB R104, R179, R178 ;  /* 0x000000b2b368723e */ /* 0x000fe400000010ff */
[----:B------:R-:W-:Y:S03]  /*8fe0*/  F2FP.BF16.PACK_AB R105, R177, R176 ;  /* 0x000000b0b169723e */ /* 0x000fe600000010ff */
[----:B-----5:R-:W-:Y:S02]  /*8ff0*/  F2FP.BF16.PACK_AB R106, R174, R175 ;  /* 0x000000afae6a723e */ /* 0x020fe400000010ff */
[----:B------:R-:W-:Y:S07]  /*9000*/  F2FP.BF16.PACK_AB R107, R172, R173 ;  /* 0x000000adac6b723e */ /* 0x000fee00000010ff */
[C---:B-1----:R-:W-:Y:S08]  /*9010*/  HMMA.16816.F32.BF16 R4, R104.reuse, R112, R4 ;  /* 0x000000706804723c */ /* 0x042ff00000041804 */
[C---:B------:R-:W-:Y:S01]  /*9020*/  HMMA.16816.F32.BF16 R8, R104.reuse, R114, R8 ;  /* 0x000000726808723c */ /* 0x040fe20000041808 */
[----:B------:R-:W1:Y:S07]  /*9030*/  LDSM.16.MT88.4 R112, [R103+UR4+0x5100] ;  /* 0x005100046770783b */ /* 0x000e6e0008004200 */
[C---:B------:R-:W-:Y:S08]  /*9040*/  HMMA.16816.F32.BF16 R12, R104.reuse, R116, R12 ;  /* 0x00000074680c723c */ /* 0x040ff0000004180c */
[C---:B------:R-:W-:Y:S01]  /*9050*/  HMMA.16816.F32.BF16 R16, R104.reuse, R118, R16 ;  /* 0x000000766810723c */ /* 0x040fe20000041810 */
[----:B------:R-:W5:Y:S07]  /*9060*/  LDSM.16.MT88.4 R116, [R101+0x5100] ;  /* 0x005100006574783b */ /* 0x000f6e0000004200 */
[C---:B----4-:R-:W-:Y:S08]  /*9070*/  HMMA.16816.F32.BF16 R20, R104.reuse, R108, R20 ;  /* 0x0000006c6814723c */ /* 0x050ff00000041814 */
[C---:B------:R-:W-:Y:S01]  /*9080*/  HMMA.16816.F32.BF16 R24, R104.reuse, R110, R24 ;  /* 0x0000006e6818723c */ /* 0x040fe20000041818 */
[----:B------:R-:W4:Y:S07]  /*9090*/  LDSM.16.MT88.4 R108, [R103+UR4+0x8100] ;  /* 0x00810004676c783b */ /* 0x000f2e0008004200 */
[C---:B------:R-:W-:Y:S08]  /*90a0*/  HMMA.16816.F32.BF16 R28, R104.reuse, R120, R28 ;  /* 0x00000078681c723c */ /* 0x040ff0000004181c */
[C---:B------:R-:W-:Y:S01]  /*90b0*/  HMMA.16816.F32.BF16 R32, R104.reuse, R122, R32 ;  /* 0x0000007a6820723c */ /* 0x040fe20000041820 */
[----:B------:R-:W-:Y:S07]  /*90c0*/  LDSM.16.MT88.4 R120, [R233+UR4+0x8100] ;  /* 0x00810004e978783b */ /* 0x000fee0008004200 */
[C---:B-1----:R-:W-:Y:S08]  /*90d0*/  HMMA.16816.F32.BF16 R36, R104.reuse, R112, R36 ;  /* 0x000000706824723c */ /* 0x042ff00000041824 */
[C---:B------:R-:W-:Y:S01]  /*90e0*/  HMMA.16816.F32.BF16 R40, R104.reuse, R114, R40 ;  /* 0x000000726828723c */ /* 0x040fe20000041828 */
[----:B------:R-:W1:Y:S07]  /*90f0*/  LDSM.16.MT88.4 R112, [R102+0x8100] ;  /* 0x008100006670783b */ /* 0x000e6e0000004200 */
[C---:B------:R-:W-:Y:S07]  /*9100*/  HMMA.16816.F32.BF16 R44, R104.reuse, R124, R44 ;  /* 0x0000007c682c723c */ /* 0x040fee000004182c */
[--C-:B------:R-:W-:Y:S01]  /*9110*/  FFMA.FTZ R124, R138, c[0x0][0x2d0], -R160.reuse ;  /* 0x0000b4008a7c7a23 */ /* 0x100fe200000108a0 */
[C---:B------:R-:W-:Y:S03]  /*9120*/  HMMA.16816.F32.BF16 R48, R104.reuse, R126, R48 ;  /* 0x0000007e6830723c */ /* 0x040fe60000041830 */
[----:B------:R1:W-:Y:S01]  /*9130*/  MUFU.EX2 R171, R124 ;  /* 0x0000007c00ab7308 */ /* 0x0003e20000000800 */
[----:B------:R-:W-:Y:S01]  /*9140*/  MOV R138, R166 ;  /* 0x000000a6008a7202 */ /* 0x000fe20000000f00 */
[----:B---3--:R-:W-:Y:S03]  /*9150*/  FFMA.FTZ R2, R2, R146, R147 ;  /* 0x0000009202027223 */ /* 0x008fe60000010093 */
[C---:B------:R-:W-:Y:S08]  /*9160*/  HMMA.16816.F32.BF16 R52, R104.reuse, R128, R52 ;  /* 0x000000806834723c */ /* 0x040ff00000041834 */
[C---:B------:R-:W-:Y:S08]  /*9170*/  HMMA.16816.F32.BF16 R56, R104.reuse, R130, R56 ;  /* 0x000000826838723c */ /* 0x040ff00000041838 */
[C---:B-----5:R-:W-:Y:S01]  /*9180*/  HMMA.16816.F32.BF16 R60, R104.reuse, R116, R60 ;  /* 0x00000074683c723c */ /* 0x060fe2000004183c */
[----:B-1----:R-:W-:Y:S06]  /*9190*/  LDSM.16.MT88.4 R124, [R233+UR4+0x2900] ;  /* 0x00290004e97c783b */ /* 0x002fec0008004200 */
[--C-:B------:R-:W-:Y:S01]  /*91a0*/  FFMA.FTZ R116, R170, c[0x0][0x2d0], -R160.reuse ;  /* 0x0000b400aa747a23 */ /* 0x100fe200000108a0 */
[C---:B------:R-:W-:Y:S03]  /*91b0*/  HMMA.16816.F32.BF16 R64, R104.reuse, R118, R64 ;  /* 0x000000766840723c */ /* 0x040fe60000041840 */
[----:B------:R1:W3:Y:S05]  /*91c0*/  MUFU.EX2 R170, R116 ;  /* 0x0000007400aa7308 */ /* 0x0002ea0000000800 */
[C---:B----4-:R-:W-:Y:S07]  /*91d0*/  HMMA.16816.F32.BF16 R68, R104.reuse, R108, R68 ;  /* 0x0000006c6844723c */ /* 0x050fee0000041844 */
[--C-:B------:R-:W-:Y:S01]  /*91e0*/  FFMA.FTZ R108, R168, c[0x0][0x2d0], -R161.reuse ;  /* 0x0000b400a86c7a23 */ /* 0x100fe200000108a1 */
[C---:B------:R-:W-:Y:S03]  /*91f0*/  HMMA.16816.F32.BF16 R72, R104.reuse, R110, R72 ;  /* 0x0000006e6848723c */ /* 0x040fe60000041848 */
[----:B------:R4:W-:Y:S05]  /*9200*/  MUFU.EX2 R168, R108 ;  /* 0x0000006c00a87308 */ /* 0x0009ea0000000800 */
[C---:B------:R-:W-:Y:S04]  /*9210*/  HMMA.16816.F32.BF16 R76, R104.reuse, R112, R76 ;  /* 0x00000070684c723c */ /* 0x040fe8000004184c */
[--C-:B-1----:R-:W-:Y:S03]  /*9220*/  FFMA.FTZ R116, R169, c[0x0][0x2d0], -R161.reuse ;  /* 0x0000b400a9747a23 */ /* 0x102fe600000108a1 */
[----:B------:R-:W-:Y:S01]  /*9230*/  FFMA.FTZ R112, R133, c[0x0][0x2d0], -R161 ;  /* 0x0000b40085707a23 */ /* 0x000fe200000108a1 */
[C---:B------:R-:W-:Y:S01]  /*9240*/  HMMA.16816.F32.BF16 R80, R104.reuse, R114, R80 ;  /* 0x000000726850723c */ /* 0x040fe20000041850 */
[----:B------:R1:W5:Y:S07]  /*9250*/  MUFU.EX2 R169, R116 ;  /* 0x0000007400a97308 */ /* 0x00036e0000000800 */
[C---:B------:R-:W-:Y:S03]  /*9260*/  HMMA.16816.F32.BF16 R84, R104.reuse, R120, R84 ;  /* 0x000000786854723c */ /* 0x040fe60000041854 */
[----:B------:R-:W-:Y:S01]  /*9270*/  MUFU.EX2 R164, R112 ;  /* 0x0000007000a47308 */ /* 0x000fe20000000800 */
[--C-:B----4-:R-:W-:Y:S02]  /*9280*/  FFMA.FTZ R108, R167, c[0x0][0x2d0], -R160.reuse ;  /* 0x0000b400a76c7a23 */ /* 0x110fe400000108a0 */
[----:B--2---:R-:W-:Y:S02]  /*9290*/  FFMA.FTZ R0, R0, R144, R145 ;  /* 0x0000009000007223 */ /* 0x004fe40000010091 */
[C---:B------:R-:W-:Y:S01]  /*92a0*/  HMMA.16816.F32.BF16 R88, R104.reuse, R122, R88 ;  /* 0x0000007a6858723c */ /* 0x040fe20000041858 */
[----:B------:R-:W-:Y:S04]  /*92b0*/  LDSM.16.MT88.4 R120, [R102+0x2900] ;  /* 0x002900006678783b */ /* 0x000fe80000004200 */
[----:B------:R2:W-:Y:S04]  /*92c0*/  MUFU.EX2 R167, R108 ;  /* 0x0000006c00a77308 */ /* 0x0005e80000000800 */
[----:B-1----:R-:W1:Y:S03]  /*92d0*/  LDSM.16.MT88.4 R116, [R101+0x8100] ;  /* 0x008100006574783b */ /* 0x002e660000004200 */
[----:B--2---:R-:W-:Y:S01]  /*92e0*/  FFMA.FTZ R108, R137, c[0x0][0x2d0], -R160 ;  /* 0x0000b400896c7a23 */ /* 0x004fe200000108a0 */
[----:B------:R-:W-:Y:S02]  /*92f0*/  MOV R137, R136 ;  /* 0x0000008800897202 */ /* 0x000fe40000000f00 */
[----:B------:R-:W-:Y:S01]  /*9300*/  MOV R136, R165 ;  /* 0x000000a500887202 */ /* 0x000fe20000000f00 */
[----:B------:R2:W4:Y:S01]  /*9310*/  MUFU.EX2 R166, R108 ;  /* 0x0000006c00a67308 */ /* 0x0005220000000800 */
[----:B---3--:R-:W-:Y:S01]  /*9320*/  F2FP.BF16.PACK_AB R160, R170, R171 ;  /* 0x000000abaaa0723e */ /* 0x008fe200000010ff */
[C---:B-1----:R-:W-:Y:S08]  /*9330*/  HMMA.16816.F32.BF16 R92, R104.reuse, R116, R92 ;  /* 0x00000074685c723c */ /* 0x042ff0000004185c */
[----:B------:R-:W-:Y:S04]  /*9340*/  HMMA.16816.F32.BF16 R96, R104, R118, R96 ;  /* 0x000000766860723c */ /* 0x000fe80000041860 */
[----:B--2---:R-:W-:Y:S01]  /*9350*/  FFMA.FTZ R108, R134, c[0x0][0x2d0], -R161 ;  /* 0x0000b400866c7a23 */ /* 0x004fe200000108a1 */
[----:B-----5:R-:W-:Y:S01]  /*9360*/  F2FP.BF16.PACK_AB R161, R168, R169 ;  /* 0x000000a9a8a1723e */ /* 0x020fe200000010ff */
[----:B------:R-:W-:Y:S01]  /*9370*/  LDSM.16.MT88.4 R132, [R101+0x2900] ;  /* 0x002900006584783b */ /* 0x000fe20000004200 */
[----:B----4-:R-:W-:Y:S01]  /*9380*/  F2FP.BF16.PACK_AB R162, R166, R167 ;  /* 0x000000a7a6a2723e */ /* 0x010fe200000010ff */
[----:B------:R1:W2:Y:S06]  /*9390*/  MUFU.EX2 R165, R108 ;  /* 0x0000006c00a57308 */ /* 0x0002ac0000000800 */
[----:B-1----:R-:W1:Y:S01]  /*93a0*/  LDSM.16.MT88.4 R108, [R103+UR4+0x2900] ;  /* 0x00290004676c783b */ /* 0x002e620008004200 */
[----:B--2---:R-:W-:Y:S07]  /*93b0*/  F2FP.BF16.PACK_AB R163, R164, R165 ;  /* 0x000000a5a4a3723e */ /* 0x004fee00000010ff */
[C---:B-1----:R-:W-:Y:S01]  /*93c0*/  HMMA.16816.F32.BF16 R104, R160.reuse, R108, R4 ;  /* 0x0000006ca068723c */ /* 0x042fe20000041804 */
[----:B------:R-:W1:Y:S07]  /*93d0*/  LDSM.16.MT88.4 R4, [R233+UR4+0x5900] ;  /* 0x00590004e904783b */ /* 0x000e6e0008004200 */
[C---:B------:R-:W-:Y:S01]  /*93e0*/  HMMA.16816.F32.BF16 R108, R160.reuse, R110, R8 ;  /* 0x0000006ea06c723c */ /* 0x040fe20000041808 */
[----:B------:R-:W2:Y:S07]  /*93f0*/  LDSM.16.MT88.4 R8, [R101+0x5900] ;  /* 0x005900006508783b */ /* 0x000eae0000004200 */
[C---:B------:R-:W-:Y:S07]  /*9400*/  HMMA.16816.F32.BF16 R112, R160.reuse, R120, R12 ;  /* 0x00000078a070723c */ /* 0x040fee000004180c */
[----:B------:R-:W-:Y:S01]  /*9410*/  MOV R13, R139 ;  /* 0x0000008b000d7202 */ /* 0x000fe20000000f00 */
[C---:B------:R-:W-:Y:S01]  /*9420*/  HMMA.16816.F32.BF16 R116, R160.reuse, R122, R16 ;  /* 0x0000007aa074723c */ /* 0x040fe20000041810 */
[----:B------:R-:W3:Y:S03]  /*9430*/  LDL.64 R16, [R1+0x18] ;  /* 0x0000180001107983 */ /* 0x000ee60000100a00 */
[----:B------:R-:W-:Y:S01]  /*9440*/  MOV R14, R138 ;  /* 0x0000008a000e7202 */ /* 0x000fe20000000f00 */
[----:B------:R-:W-:Y:S01]  /*9450*/  FADD.FTZ R12, R13, R2 ;  /* 0x000000020d0c7221 */ /* 0x000fe20000010000 */
[----:B------:R-:W-:Y:S01]  /*9460*/  MOV R15, R137 ;  /* 0x00000089000f7202 */ /* 0x000fe20000000f00 */
[----:B------:R-:W4:Y:S01]  /*9470*/  LDL.64 R18, [R1+0x38] ;  /* 0x0000380001127983 */ /* 0x000f220000100a00 */
[C---:B------:R-:W-:Y:S04]  /*9480*/  HMMA.16816.F32.BF16 R120, R160.reuse, R124, R20 ;  /* 0x0000007ca078723c */ /* 0x040fe80000041814 */
[----:B------:R-:W-:Y:S01]  /*9490*/  FADD.FTZ R2, R252, R0 ;  /* 0x00000000fc027221 */ /* 0x000fe20000010000 */
[----:B------:R-:W5:Y:S01]  /*94a0*/  LDL R21, [R1+0x24] ;  /* 0x0000240001157983 */ /* 0x000f620000100800 */
[----:B------:R-:W-:Y:S01]  /*94b0*/  FADD.FTZ R0, R14, R12 ;  /* 0x0000000c0e007221 */ /* 0x000fe20000010000 */
[----:B------:R-:W-:Y:S01]  /*94c0*/  MOV R23, R136 ;  /* 0x0000008800177202 */ /* 0x000fe20000000f00 */
[C---:B------:R-:W-:Y:S04]  /*94d0*/  HMMA.16816.F32.BF16 R124, R160.reuse, R126, R24 ;  /* 0x0000007ea07c723c */ /* 0x040fe80000041818 */
[----:B------:R-:W-:Y:S02]  /*94e0*/  FADD.FTZ R0, R15, R0 ;  /* 0x000000000f007221 */ /* 0x000fe40000010000 */
[----:B------:R-:W1:Y:S01]  /*94f0*/  LDSM.16.MT88.4 R12, [R103+UR4+0x8900] ;  /* 0x00890004670c783b */ /* 0x000e620008004200 */
        /* <DEDUP_REMOVED lines=13> */
[C---:B------:R-:W-:Y:S08]  /*95d0*/  HMMA.16816.F32.BF16 R144, R160.reuse, R148, R44 ;  /* 0x00000094a090723c */ /* 0x040ff0000004182c */
[C---:B------:R-:W-:Y:S08]  /*95e0*/  HMMA.16816.F32.BF16 R148, R160.reuse, R150, R48 ;  /* 0x00000096a094723c */ /* 0x040ff00000041830 */
[C---:B-1----:R-:W-:Y:S07]  /*95f0*/  HMMA.16816.F32.BF16 R52, R160.reuse, R4, R52 ;  /* 0x00000004a034723c */ /* 0x042fee0000041834 */
[----:B------:R-:W-:Y:S01]  /*9600*/  MOV R4, UR18 ;  /* 0x0000001200047c02 */ /* 0x000fe20008000f00 */
[C---:B------:R-:W-:Y:S01]  /*9610*/  HMMA.16816.F32.BF16 R56, R160.reuse, R6, R56 ;  /* 0x00000006a038723c */ /* 0x040fe20000041838 */
[----:B------:R-:W-:Y:S07]  /*9620*/  MOV R5, UR19 ;  /* 0x0000001300057c02 */ /* 0x000fee0008000f00 */
[C---:B--2---:R-:W-:Y:S08]  /*9630*/  HMMA.16816.F32.BF16 R60, R160.reuse, R8, R60 ;  /* 0x00000008a03c723c */ /* 0x044ff0000004183c */
[C---:B------:R-:W-:Y:S01]  /*9640*/  HMMA.16816.F32.BF16 R64, R160.reuse, R10, R64 ;  /* 0x0000000aa040723c */ /* 0x040fe20000041840 */
[----:B------:R-:W-:Y:S07]  /*9650*/  LDSM.16.MT88.4 R8, [R233+UR4+0x8900] ;  /* 0x00890004e908783b */ /* 0x000fee0008004200 */
[C---:B------:R-:W-:Y:S08]  /*9660*/  HMMA.16816.F32.BF16 R68, R160.reuse, R12, R68 ;  /* 0x0000000ca044723c */ /* 0x040ff00000041844 */
[C---:B------:R-:W-:Y:S01]  /*9670*/  HMMA.16816.F32.BF16 R72, R160.reuse, R14, R72 ;  /* 0x0000000ea048723c */ /* 0x040fe20000041848 */
[----:B------:R1:W-:Y:S03]  /*9680*/  LDSM.16.MT88.4 R12, [R101+0x8900] ;  /* 0x00890000650c783b */ /* 0x0003e60000004200 */
[----:B-1----:R-:W-:Y:S01]  /*9690*/  MOV R101, R3 ;  /* 0x0000000300657202 */ /* 0x002fe20000000f00 */
[----:B---3--:R-:W-:Y:S02]  /*96a0*/  FADD.FTZ R16, R242, R2 ;  /* 0x00000002f2107221 */ /* 0x008fe40000010000 */
[----:B------:R-:W-:Y:S02]  /*96b0*/  FADD.FTZ R2, R241, R0 ;  /* 0x00000000f1027221 */ /* 0x000fe40000010000 */
[----:B------:R-:W-:Y:S03]  /*96c0*/  FADD.FTZ R0, R231, R16 ;  /* 0x00000010e7007221 */ /* 0x000fe60000010000 */
[----:B----4-:R-:W-:Y:S01]  /*96d0*/  @P0 MOV R19, R17 ;  /* 0x0000001100130202 */ /* 0x010fe20000000f00 */
[----:B------:R-:W-:Y:S02]  /*96e0*/  FADD.FTZ R2, R240, R2 ;  /* 0x00000002f0027221 */ /* 0x000fe40000010000 */
[----:B------:R-:W-:Y:S02]  /*96f0*/  FADD.FTZ R16, R230, R0 ;  /* 0x00000000e6107221 */ /* 0x000fe40000010000 */
[----:B------:R-:W-:Y:S02]  /*9700*/  @P0 IMAD.WIDE.U32 R18, R4, 0x60, R18 ;  /* 0x0000006004120825 */ /* 0x000fe400078e0012 */
[----:B------:R-:W1:Y:S02]  /*9710*/  LDSM.16.MT88.4 R4, [R102+0x8900] ;  /* 0x008900006604783b */ /* 0x000e640000004200 */
[----:B------:R-:W-:Y:S01]  /*9720*/  FADD.FTZ R0, R239, R2 ;  /* 0x00000002ef007221 */ /* 0x000fe20000010000 */
[----:B------:R-:W-:Y:S01]  /*9730*/  @P0 SHF.L.U32 R2, R18, 0x1, RZ ;  /* 0x0000000112020819 */ /* 0x000fe200000006ff */
[----:B------:R-:W-:Y:S01]  /*9740*/  FADD.FTZ R20, R228, R16 ;  /* 0x00000010e4147221 */ /* 0x000fe20000010000 */
[----:B------:R-:W-:Y:S01]  /*9750*/  @P0 IADD3 R16, R19, UR10, RZ ;  /* 0x0000000a13100c10 */ /* 0x000fe2000fffe0ff */
[----:B------:R-:W-:Y:S01]  /*9760*/  FADD.FTZ R17, R238, R0 ;  /* 0x00000000ee117221 */ /* 0x000fe20000010000 */
[----:B------:R-:W-:Y:S01]  /*9770*/  MOV R0, UR15 ;  /* 0x0000000f00007c02 */ /* 0x000fe20008000f00 */
[----:B------:R-:W-:Y:S01]  /*9780*/  FADD.FTZ R19, R229, R20 ;  /* 0x00000014e5137221 */ /* 0x000fe20000010000 */
[----:B------:R-:W-:Y:S01]  /*9790*/  @P0 SHF.L.U64.HI R18, R18, 0x1, R16 ;  /* 0x0000000112120819 */ /* 0x000fe20000010210 */
[----:B------:R-:W-:Y:S01]  /*97a0*/  FADD.FTZ R22, R188, R17 ;  /* 0x00000011bc167221 */ /* 0x000fe20000010000 */
[----:B------:R-:W-:Y:S01]  /*97b0*/  @P0 IADD3 R16, P6, R2, c[0x0][0x1c8], RZ ;  /* 0x0000720002100a10 */ /* 0x000fe20007fde0ff */
[----:B-----5:R-:W-:Y:S01]  /*97c0*/  @P0 IMAD R0, R0, 0x4800, R21 ;  /* 0x0000480000000824 */ /* 0x020fe200078e0215 */
[----:B------:R-:W-:Y:S01]  /*97d0*/  @P0 IADD3 R20, P5, R2, 0x80, RZ ;  /* 0x0000008002140810 */ /* 0x000fe20007fbe0ff */
[----:B------:R-:W-:Y:S01]  /*97e0*/  FADD.FTZ R22, R191, R22 ;  /* 0x00000016bf167221 */ /* 0x000fe20000010000 */
[----:B------:R-:W-:Y:S01]  /*97f0*/  @P0 IADD3.X R17, R18, c[0x0][0x1cc], RZ, P6, !PT ;  /* 0x0000730012110a10 */ /* 0x000fe200037fe4ff */
[----:B------:R-:W-:Y:S01]  /*9800*/  FADD.FTZ R19, R183, R19 ;  /* 0x00000013b7137221 */ /* 0x000fe20000010000 */
[----:B------:R-:W-:Y:S01]  /*9810*/  @P0 SHF.L.U32 R0, R0, 0x1, RZ ;  /* 0x0000000100000819 */ /* 0x000fe200000006ff */
[----:B------:R-:W-:Y:S01]  /*9820*/  @UP0 USHF.L.U32 UR10, UR6, 0x6, URZ ;  /* 0x00000006060a0899 */ /* 0x000fe2000800063f */
[----:B------:R-:W-:Y:S01]  /*9830*/  @P0 IADD3 R20, P1, R20, c[0x0][0x1c8], RZ ;  /* 0x0000720014140a10 */ /* 0x000fe20007f3e0ff */
[----:B------:R-:W-:Y:S02]  /*9840*/  UISETP.GE.AND UP0, UPT, UR5, 0x1, UPT ;  /* 0x000000010500788c */ /* 0x000fe4000bf06270 */
[----:B------:R-:W-:Y:S01]  /*9850*/  @!PT LDS RZ, [RZ] ;  /* 0x00000000fffff984 */ /* 0x000fe20000000800 */
[----:B------:R-:W-:Y:S01]  /*9860*/  @!PT LDS RZ, [RZ] ;  /* 0x00000000fffff984 */ /* 0x000fe20000000800 */
[----:B------:R-:W-:Y:S01]  /*9870*/  @!PT LDS RZ, [RZ] ;  /* 0x00000000fffff984 */ /* 0x000fe20000000800 */
[----:B------:R2:W-:Y:S01]  /*9880*/  @P0 LDGSTS.E.BYPASS.LTC128B.128 [R0+0x12100], [R16.64], !P4 ;  /* 0x1210000010000fae */ /* 0x0005e2000e101d54 */
[----:B------:R-:W-:Y:S02]  /*9890*/  @P0 IADD3.X R21, RZ, c[0x0][0x1cc], R18, P1, P5 ;  /* 0x00007300ff150a10 */ /* 0x000fe40000fea412 */
[----:B------:R-:W-:Y:S05]  /*98a0*/  @P0 IADD3 R2, P5, R2, 0x100, RZ ;  /* 0x0000010002020810 */ /* 0x000fea0007fbe0ff */
[----:B------:R2:W-:Y:S01]  /*98b0*/  @P0 LDGSTS.E.BYPASS.LTC128B.128 [R0+0x15100], [R20.64], !P3 ;  /* 0x1510000014000fae */ /* 0x0005e2000d901d54 */
[C---:B-1----:R-:W-:Y:S07]  /*98c0*/  HMMA.16816.F32.BF16 R76, R160.reuse, R4, R76 ;  /* 0x00000004a04c723c */ /* 0x042fee000004184c */
[----:B------:R-:W-:Y:S01]  /*98d0*/  FADD.FTZ R4, R190, R22 ;  /* 0x00000016be047221 */ /* 0x000fe20000010000 */
[C---:B------:R-:W-:Y:S04]  /*98e0*/  HMMA.16816.F32.BF16 R80, R160.reuse, R6, R80 ;  /* 0x00000006a050723c */ /* 0x040fe80000041850 */
[----:B------:R-:W-:Y:S02]  /*98f0*/  FADD.FTZ R4, R189, R4 ;  /* 0x00000004bd047221 */ /* 0x000fe40000010000 */
[----:B------:R-:W-:Y:S01]  /*9900*/  FADD.FTZ R5, R182, R19 ;  /* 0x00000013b6057221 */ /* 0x000fe20000010000 */
[----:B------:R-:W-:Y:S01]  /*9910*/  @P0 IADD3 R6, P1, R2, c[0x0][0x1c8], RZ ;  /* 0x0000720002060a10 */ /* 0x000fe20007f3e0ff */
[C---:B------:R-:W-:Y:S04]  /*9920*/  HMMA.16816.F32.BF16 R84, R160.reuse, R8, R84 ;  /* 0x00000008a054723c */ /* 0x040fe80000041854 */
[----:B------:R-:W-:Y:S01]  /*9930*/  @P0 IADD3.X R7, RZ, c[0x0][0x1cc], R18, P1, P5 ;  /* 0x00007300ff070a10 */ /* 0x000fe20000fea412 */
[----:B------:R-:W-:Y:S02]  /*9940*/  FADD.FTZ R5, R180, R5 ;  /* 0x00000005b4057221 */ /* 0x000fe40000010000 */
[----:B------:R-:W-:Y:S01]  /*9950*/  FADD.FTZ R18, R178, R4 ;  /* 0x00000004b2127221 */ /* 0x000fe20000010000 */
[----:B------:R-:W-:Y:S01]  /*9960*/  @P0 IADD3 R4, P1, R16, UR10, RZ ;  /* 0x0000000a10040c10 */ /* 0x000fe2000ff3e0ff */
[----:B------:R1:W-:Y:S01]  /*9970*/  @P0 LDGSTS.E.BYPASS.LTC128B.128 [R0+0x18100], [R6.64], !P2 ;  /* 0x1810000006000fae */ /* 0x0003e2000d101d54 */
[C---:B------:R-:W-:Y:S03]  /*9980*/  HMMA.16816.F32.BF16 R88, R160.reuse, R10, R88 ;  /* 0x0000000aa058723c */ /* 0x040fe60000041858 */
[----:B------:R-:W-:Y:S01]  /*9990*/  FADD.FTZ R2, R181, R5 ;  /* 0x00000005b5027221 */ /* 0x000fe20000010000 */
[----:B------:R-:W-:Y:S01]  /*99a0*/  @P0 IADD3.X R5, R17, UR13, RZ, P1, !PT ;  /* 0x0000000d11050c10 */ /* 0x000fe20008ffe4ff */
[----:B------:R-:W-:Y:S02]  /*99b0*/  FADD.FTZ R8, R179, R18 ;  /* 0x00000012b3087221 */ /* 0x000fe40000010000 */
[----:B------:R-:W-:Y:S01]  /*99c0*/  FADD.FTZ R2, R176, R2 ;  /* 0x00000002b0027221 */ /* 0x000fe20000010000 */
[C---:B------:R-:W-:Y:S01]  /*99d0*/  HMMA.16816.F32.BF16 R92, R160.reuse, R12, R92 ;  /* 0x0000000ca05c723c */ /* 0x040fe2000004185c */
[----:B------:R3:W-:Y:S03]  /*99e0*/  @P0 LDGSTS.E.BYPASS.LTC128B.128 [R0+0x13100], [R4.64], !P4 ;  /* 0x1310000004000fae */ /* 0x0007e6000e101d54 */
[----:B------:R-:W-:Y:S04]  /*99f0*/  FADD.FTZ R2, R177, R2 ;  /* 0x00000002b1027221 */ /* 0x000fe80000010000 */
[----:B------:R-:W-:Y:S01]  /*9a00*/  FADD.FTZ R2, R173, R2 ;  /* 0x00000002ad027221 */ /* 0x000fe20000010000 */
[----:B------:R3:W-:Y:S01]  /*9a10*/  @P0 LDGSTS.E.BYPASS.LTC128B.128 [R0+0x16100], [R4.64+0x80], !P3 ;  /* 0x1610008004000fae */ /* 0x0007e2000d901d54 */
[----:B------:R-:W-:Y:S03]  /*9a20*/  HMMA.16816.F32.BF16 R96, R160, R14, R96 ;  /* 0x0000000ea060723c */ /* 0x000fe60000041860 */
[----:B------:R-:W-:Y:S04]  /*9a30*/  FADD.FTZ R2, R172, R2 ;  /* 0x00000002ac027221 */ /* 0x000fe80000010000 */
[----:B------:R3:W-:Y:S01]  /*9a40*/  @P0 LDGSTS.E.BYPASS.LTC128B.128 [R0+0x19100], [R4.64+0x100], !P2 ;  /* 0x1910010004000fae */ /* 0x0007e2000d101d54 */
[----:B-1----:R-:W-:Y:S01]  /*9a50*/  @P0 IADD3 R6, P1, R4, UR10, RZ ;  /* 0x0000000a04060c10 */ /* 0x002fe2000ff3e0ff */
[----:B------:R-:W-:Y:S03]  /*9a60*/  UIADD3 UR10, UR5, 0x1, URZ ;  /* 0x00000001050a7890 */ /* 0x000fe6000fffe03f */
[----:B------:R-:W-:Y:S01]  /*9a70*/  @P0 IADD3.X R7, R5, UR13, RZ, P1, !PT ;  /* 0x0000000d05070c10 */ /* 0x000fe20008ffe4ff */
[----:B------:R-:W-:Y:S04]  /*9a80*/  USEL UR5, UR10, URZ, !UP0 ;  /* 0x0000003f0a057287 */ /* 0x000fe8000c000000 */
[----:B------:R2:W-:Y:S08]  /*9a90*/  @P0 LDGSTS.E.BYPASS.LTC128B.128 [R0+0x14100], [R6.64], !P4 ;  /* 0x1410000006000fae */ /* 0x0005f0000e101d54 */
[----:B------:R2:W-:Y:S08]  /*9aa0*/  @P0 LDGSTS.E.BYPASS.LTC128B.128 [R0+0x17100], [R6.64+0x80], !P3 ;  /* 0x1710008006000fae */ /* 0x0005f0000d901d54 */
[----:B------:R2:W-:Y:S01]  /*9ab0*/  @P0 LDGSTS.E.BYPASS.LTC128B.128 [R0+0x1a100], [R6.64+0x100], !P2 ;  /* 0x1a10010006000fae */ /* 0x0005e2000d101d54 */
[----:B---3--:R-:W-:Y:S01]  /*9ac0*/  FADD.FTZ R4, R175, R8 ;  /* 0x00000008af047221 */ /* 0x008fe20000010000 */
[----:B------:R-:W-:Y:S01]  /*9ad0*/  ISETP.LT.AND P0, PT, RZ, UR16, PT ;  /* 0x00000010ff007c0c */ /* 0x000fe2000bf01270 */
[----:B------:R-:W-:Y:S05]  /*9ae0*/  UMOV UR16, UR14 ;  /* 0x0000000e00107c82 */ /* 0x000fea0008000000 */
[----:B------:R-:W0:Y:S01]  /*9af0*/  LDGDEPBAR ;  /* 0x00000000000079af */ /* 0x000e220000000000 */
[----:B--2---:R-:W-:Y:S02]  /*9b00*/  FADD.FTZ R0, R174, R4 ;  /* 0x00000004ae007221 */ /* 0x004fe40000010000 */
[----:B------:R-:W-:Y:S02]  /*9b10*/  FADD.FTZ R4, R169, R2 ;  /* 0x00000002a9047221 */ /* 0x000fe40000010000 */
[----:B------:R-:W-:Y:S02]  /*9b20*/  FADD.FTZ R0, R171, R0 ;  /* 0x00000000ab007221 */ /* 0x000fe40000010000 */
[----:B------:R-:W-:Y:S02]  /*9b30*/  FADD.FTZ R4, R168, R4 ;  /* 0x00000004a8047221 */ /* 0x000fe40000010000 */
[----:B------:R-:W-:Y:S04]  /*9b40*/  FADD.FTZ R0, R170, R0 ;  /* 0x00000000aa007221 */ /* 0x000fe80000010000 */
[----:B------:R-:W-:Y:S02]  /*9b50*/  FADD.FTZ R2, R167, R0 ;  /* 0x00000000a7027221 */ /* 0x000fe40000010000 */
[----:B------:R-:W-:Y:S02]  /*9b60*/  FADD.FTZ R0, R165, R4 ;  /* 0x00000004a5007221 */ /* 0x000fe40000010000 */
[----:B------:R-:W-:Y:S02]  /*9b70*/  FADD.FTZ R4, R166, R2 ;  /* 0x00000002a6047221 */ /* 0x000fe40000010000 */
[----:B------:R-:W-:Y:S01]  /*9b80*/  FADD.FTZ R2, R164, R0 ;  /* 0x00000000a4027221 */ /* 0x000fe20000010000 */
[----:B------:R-:W-:Y:S02]  /*9b90*/  MOV R0, R100 ;  /* 0x0000006400007202 */ /* 0x000fe40000000f00 */
[----:B------:R1:W-:Y:S04]  /*9ba0*/  STL [R1], R4 ;  /* 0x0000000401007387 */ /* 0x0003e80000100800 */
[----:B------:R1:W-:Y:S01]  /*9bb0*/  STL [R1+0x4], R2 ;  /* 0x0000040201007387 */ /* 0x0003e20000100800 */
[----:B------:R-:W-:-:S05]  /*9bc0*/  @P0 BRA `(.L_x_640) ;  /* 0xffffc01000000947 */ /* 0x000fca000383ffff */
.L_x_639:
[----:B-1----:R-:W2:Y:S04]  /*9bd0*/  LDL.LU R4, [R1] ;  /* 0x0000000001047983 */ /* 0x002ea80000300800 */
[----:B------:R-:W3:Y:S04]  /*9be0*/  LDL.LU R2, [R1+0x4] ;  /* 0x0000040001027983 */ /* 0x000ee80000300800 */
[----:B------:R-:W4:Y:S01]  /*9bf0*/  LDL.LU R18, [R1+0x40] ;  /* 0x0000400001127983 */ /* 0x000f220000300800 */
[----:B------:R-:W-:-:S03]  /*9c00*/  MOV R153, c[0x0][0x4e8] ;  /* 0x00013a0000997a02 */ /* 0x000fc60000000f00 */
[----:B------:R-:W4:Y:S04]  /*9c10*/  LDL.LU R154, [R1+0x48] ;  /* 0x00004800019a7983 */ /* 0x000f280000300800 */
[----:B------:R-:W-:Y:S01]  /*9c20*/  BAR.SYNC.DEFER_BLOCKING 0x1, 0x100 ;  /* 0x0044000000007b1d */ /* 0x000fe20000010000 */
[----:B------:R-:W-:-:S05]  /*9c30*/  ISETP.NE.AND P0, PT, R153, 0x1, PT ;  /* 0x000000019900780c */ /* 0x000fca0003f05270 */
[----:B------:R-:W1:Y:S02]  /*9c40*/  S2R R5, SR_TID.X ;  /* 0x0000000000057919 */ /* 0x000e640000002100 */
[----:B-1----:R-:W-:Y:S02]  /*9c50*/  SHF.R.S32.HI R152, RZ, 0x1f, R5 ;  /* 0x0000001fff987819 */ /* 0x002fe40000011405 */
[----:B--2---:R-:W1:Y:S04]  /*9c60*/  SHFL.BFLY PT, R6, R4, 0x2, 0x1f ;  /* 0x0c401f0004067f89 */ /* 0x004e6800000e0000 */
[----:B---3--:R-:W2:Y:S01]  /*9c70*/  SHFL.BFLY PT, R7, R2, 0x2, 0x1f ;  /* 0x0c401f0002077f89 */ /* 0x008ea200000e0000 */
[----:B----4-:R-:W-:Y:S01]  /*9c80*/  MOV R23, R18 ;  /* 0x0000001200177202 */ /* 0x010fe20000000f00 */
[----:B-1----:R-:W-:-:S02]  /*9c90*/  FADD.FTZ R6, R6, R4 ;  /* 0x0000000406067221 */ /* 0x002fc40000010000 */
[----:B------:R-:W1:Y:S01]  /*9ca0*/  S2R R4, SR_CTAID.Y ;  /* 0x0000000000047919 */ /* 0x000e620000002600 */
[----:B--2---:R-:W-:-:S03]  /*9cb0*/  FADD.FTZ R7, R7, R2 ;  /* 0x0000000207077221 */ /* 0x004fc60000010000 */
[----:B------:R-:W2:Y:S04]  /*9cc0*/  SHFL.BFLY PT, R0, R6, 0x1, 0x1f ;  /* 0x0c201f0006007f89 */ /* 0x000ea800000e0000 */
[----:B------:R-:W3:Y:S01]  /*9cd0*/  SHFL.BFLY PT, R2, R7, 0x1, 0x1f ;  /* 0x0c201f0007027f89 */ /* 0x000ee200000e0000 */
[----:B-1----:R-:W-:-:S04]  /*9ce0*/  IMAD.WIDE.U32 R12, R4, c[0x0][0x490], RZ ;  /* 0x00012400040c7a25 */ /* 0x002fc800078e00ff */
[----:B--2---:R-:W-:Y:S01]  /*9cf0*/  FADD.FTZ R6, R6, R0 ;  /* 0x0000000006067221 */ /* 0x004fe20000010000 */
[----:B------:R-:W-:Y:S01]  /*9d00*/  SHF.R.S32.HI R0, RZ, 0x1f, R4 ;  /* 0x0000001fff007819 */ /* 0x000fe20000011404 */
[----:B------:R-:W-:-:S03]  /*9d10*/  IMAD.WIDE.U32 R16, R4, c[0x0][0x3e8], RZ ;  /* 0x0000fa0004107a25 */ /* 0x000fc600078e00ff */
[----:B------:R-:W-:Y:S01]  /*9d20*/  FSETP.NE.FTZ.AND P2, PT, R6, RZ, PT ;  /* 0x000000ff0600720b */ /* 0x000fe20003f55000 */
[----:B---3--:R-:W-:Y:S01]  /*9d30*/  FADD.FTZ R7, R7, R2 ;  /* 0x0000000207077221 */ /* 0x008fe20000010000 */
[----:B------:R-:W-:Y:S01]  /*9d40*/  MOV R2, RZ ;  /* 0x000000ff00027202 */ /* 0x000fe20000000f00 */
[C---:B------:R-:W-:Y:S02]  /*9d50*/  IMAD R14, R0.reuse, c[0x0][0x490], RZ ;  /* 0x00012400000e7a24 */ /* 0x040fe400078e02ff */
[----:B------:R-:W-:Y:S01]  /*9d60*/  IMAD R8, R0, c[0x0][0x3e8], RZ ;  /* 0x0000fa0000087a24 */ /* 0x000fe200078e02ff */
[----:B------:R-:W-:Y:S01]  /*9d70*/  FSETP.NE.FTZ.AND P1, PT, R7, RZ, PT ;  /* 0x000000ff0700720b */ /* 0x000fe20003f35000 */
[----:B------:R-:W-:-:S04]  /*9d80*/  @P0 IMAD.HI.U32 R0, R18, c[0x0][0x4ec], RZ ;  /* 0x00013b0012000a27 */ /* 0x000fc800078e00ff */
[C---:B------:R-:W-:Y:S01]  /*9d90*/  IMAD R14, R4.reuse, c[0x0][0x494], R14 ;  /* 0x00012500040e7a24 */ /* 0x040fe200078e020e */
[----:B------:R-:W-:Y:S01]  /*9da0*/  @P0 SHF.R.U32.HI R23, RZ, c[0x0][0x4f0], R0 ;  /* 0x00013c00ff170a19 */ /* 0x000fe20000011600 */
[----:B------:R-:W-:Y:S01]  /*9db0*/  IMAD R8, R4, c[0x0][0x3ec], R8 ;  /* 0x0000fb0004087a24 */ /* 0x000fe200078e0208 */
[----:B------:R-:W-:Y:S01]  /*9dc0*/  MOV R0, RZ ;  /* 0x000000ff00007202 */ /* 0x000fe20000000f00 */
[----:B------:R-:W1:Y:S01]  /*9dd0*/  @P2 MUFU.RCP R2, R6 ;  /* 0x0000000600022308 */ /* 0x000e620000001000 */
[CC--:B------:R-:W-:Y:S02]  /*9de0*/  LEA.HI R4, R152.reuse, R5.reuse, RZ, 0x2 ;  /* 0x0000000598047211 */ /* 0x0c0fe400078f10ff */
[-C--:B------:R-:W-:Y:S02]  /*9df0*/  LEA.HI R152, R152, R5.reuse, RZ, 0x5 ;  /* 0x0000000598987211 */ /* 0x080fe400078f28ff */
[----:B------:R-:W-:Y:S02]  /*9e00*/  LOP3.LUT R10, R4, 0xfffffffc, RZ, 0xc0, !PT ;  /* 0xfffffffc040a7812 */ /* 0x000fe400078ec0ff */
[----:B------:R-:W-:Y:S01]  /*9e10*/  LOP3.LUT R11, R152, 0xffffffe0, RZ, 0xc0, !PT ;  /* 0xffffffe0980b7812 */ /* 0x000fe200078ec0ff */
[----:B------:R-:W2:Y:S01]  /*9e20*/  @P1 MUFU.RCP R0, R7 ;  /* 0x0000000700001308 */ /* 0x000ea20000001000 */
[----:B------:R-:W-:-:S02]  /*9e30*/  IADD3 R10, -R10, R5, RZ ;  /* 0x000000050a0a7210 */ /* 0x000fc40007ffe1ff */
[----:B------:R-:W-:Y:S02]  /*9e40*/  IADD3 R11, -R11, R5, RZ ;  /* 0x000000050b0b7210 */ /* 0x000fe40007ffe1ff */
[----:B------:R-:W-:Y:S02]  /*9e50*/  IADD3 R5, -R23, RZ, RZ ;  /* 0x000000ff17057210 */ /* 0x000fe40007ffe1ff */
[----:B------:R-:W-:Y:S01]  /*9e60*/  IADD3 R9, R17, R8, RZ ;  /* 0x0000000811097210 */ /* 0x000fe20007ffe0ff */
[----:B-1----:R-:W-:Y:S01]  /*9e70*/  FMUL.FTZ R30, R2, R52 ;  /* 0x00000034021e7220 */ /* 0x002fe20000410000 */
[----:B------:R-:W-:Y:S01]  /*9e80*/  LOP3.LUT P4, RZ, R11, 0x3, RZ, 0xc0, !PT ;  /* 0x000000030bff7812 */ /* 0x000fe2000788c0ff */
[----:B------:R-:W-:Y:S01]  /*9e90*/  IMAD R101, R5, c[0x0][0x4e8], R18 ;  /* 0x00013a0005657a24 */ /* 0x000fe200078e0212 */
[----:B------:R-:W-:Y:S02]  /*9ea0*/  MOV R8, R16 ;  /* 0x0000001000087202 */ /* 0x000fe40000000f00 */
[----:B------:R-:W-:Y:S01]  /*9eb0*/  IADD3 R15, R13, R14, RZ ;  /* 0x0000000e0d0f7210 */ /* 0x000fe20007ffe0ff */
[----:B--2---:R-:W-:-:S02]  /*9ec0*/  FMUL.FTZ R29, R0, R54 ;  /* 0x00000036001d7220 */ /* 0x004fc40000410000 */
[C---:B------:R-:W-:Y:S01]  /*9ed0*/  FMUL.FTZ R28, R2.reuse, R56 ;  /* 0x00000038021c7220 */ /* 0x040fe20000410000 */
[----:B------:R-:W1:Y:S01]  /*9ee0*/  S2R R54, SR_CTAID.Z ;  /* 0x0000000000367919 */ /* 0x000e620000002700 */
[C---:B------:R-:W-:Y:S01]  /*9ef0*/  FMUL.FTZ R105, R2.reuse, R105 ;  /* 0x0000006902697220 */ /* 0x040fe20000410000 */
[----:B------:R-:W-:Y:S01]  /*9f00*/  SHF.R.S32.HI R5, RZ, 0x2, R4 ;  /* 0x00000002ff057819 */ /* 0x000fe20000011404 */
[C---:B------:R-:W-:Y:S01]  /*9f10*/  FMUL.FTZ R11, R2.reuse, R104 ;  /* 0x00000068020b7220 */ /* 0x040fe20000410000 */
[----:B------:R-:W-:Y:S01]  /*9f20*/  MOV R14, R12 ;  /* 0x0000000c000e7202 */ /* 0x000fe20000000f00 */
        /* <DEDUP_REMOVED lines=45> */
[----:B------:R-:W-:Y:S02]  /*a200*/  SHF.R.S32.HI R2, RZ, 0x1f, R4 ;  /* 0x0000001fff027819 */ /* 0x000fe40000011404 */
[----:B-1----:R-:W-:Y:S01]  /*a210*/  SHF.R.S32.HI R4, RZ, 0x1f, R54 ;  /* 0x0000001fff047819 */ /* 0x002fe20000011436 */
[----:B------:R-:W-:-:S04]  /*a220*/  FMUL.FTZ R57, R0, R62 ;  /* 0x0000003e00397220 */ /* 0x000fc80000410000 */
[C---:B------:R-:W-:Y:S02]  /*a230*/  IMAD R62, R4.reuse, c[0x0][0x498], RZ ;  /* 0x00012600043e7a24 */ /* 0x040fe400078e02ff */
[----:B------:R-:W-:Y:S02]  /*a240*/  IMAD R61, R4, c[0x0][0x3f0], RZ ;  /* 0x0000fc00043d7a24 */ /* 0x000fe400078e02ff */
[C---:B------:R-:W-:Y:S02]  /*a250*/  IMAD R62, R54.reuse, c[0x0][0x49c], R62 ;  /* 0x00012700363e7a24 */ /* 0x040fe400078e023e */
[C---:B------:R-:W-:Y:S02]  /*a260*/  IMAD R61, R54.reuse, c[0x0][0x3f4], R61 ;  /* 0x0000fd00363d7a24 */ /* 0x040fe400078e023d */
[----:B------:R-:W-:-:S04]  /*a270*/  IMAD.WIDE.U32 R14, R54, c[0x0][0x498], R14 ;  /* 0x00012600360e7a25 */ /* 0x000fc800078e000e */
[----:B------:R-:W-:Y:S01]  /*a280*/  IMAD.WIDE.U32 R8, R54, c[0x0][0x3f0], R8 ;  /* 0x0000fc0036087a25 */ /* 0x000fe200078e0008 */
[----:B------:R-:W-:Y:S02]  /*a290*/  F2FP.BF16.PACK_AB R54, R69, R68 ;  /* 0x000000444536723e */ /* 0x000fe400000010ff */
[----:B------:R-:W3:Y:S01]  /*a2a0*/  LDL R68, [R1+0x44] ;  /* 0x0000440001447983 */ /* 0x000ee20000100800 */
[C---:B------:R-:W-:Y:S02]  /*a2b0*/  FMUL.FTZ R26, R0.reuse, R55 ;  /* 0x00000037001a7220 */ /* 0x040fe40000410000 */
[C---:B------:R-:W-:Y:S02]  /*a2c0*/  FMUL.FTZ R67, R0.reuse, R67 ;  /* 0x0000004300437220 */ /* 0x040fe40000410000 */
[----:B------:R-:W-:Y:S01]  /*a2d0*/  FMUL.FTZ R55, R0, R66 ;  /* 0x0000004200377220 */ /* 0x000fe20000410000 */
[----:B------:R-:W-:Y:S02]  /*a2e0*/  F2FP.BF16.PACK_AB R56, R65, R56 ;  /* 0x000000384138723e */ /* 0x000fe400000010ff */
[----:B------:R2:W5:Y:S02]  /*a2f0*/  LDL R65, [R1+0x20] ;  /* 0x0000200001417983 */ /* 0x0005640000100800 */
[----:B------:R-:W-:-:S02]  /*a300*/  F2FP.BF16.PACK_AB R55, R67, R55 ;  /* 0x000000374337723e */ /* 0x000fc400000010ff */
[----:B------:R2:W5:Y:S01]  /*a310*/  LDL.64 R66, [R1+0x10] ;  /* 0x0000100001427983 */ /* 0x0005620000100a00 */
[----:B------:R-:W1:Y:S01]  /*a320*/  @P1 MUFU.LG2 R7, R7 ;  /* 0x0000000700071308 */ /* 0x000e620000000c00 */
[----:B------:R-:W-:-:S04]  /*a330*/  LEA.HI R2, R2, R5, RZ, 0x3 ;  /* 0x0000000502027211 */ /* 0x000fc800078f18ff */
[----:B------:R-:W-:Y:S01]  /*a340*/  LOP3.LUT R2, R2, 0xfffffff8, RZ, 0xc0, !PT ;  /* 0xfffffff802027812 */ /* 0x000fe200078ec0ff */
[C---:B------:R-:W-:Y:S02]  /*a350*/  FMUL.FTZ R107, R0.reuse, R107 ;  /* 0x0000006b006b7220 */ /* 0x040fe40000410000 */
[C---:B------:R-:W-:Y:S01]  /*a360*/  FMUL.FTZ R13, R0.reuse, R106 ;  /* 0x0000006a000d7220 */ /* 0x040fe20000410000 */
[----:B------:R-:W-:Y:S01]  /*a370*/  IADD3 R5, R5, -R2, RZ ;  /* 0x8000000205057210 */ /* 0x000fe20007ffe0ff */
[C---:B------:R-:W-:Y:S01]  /*a380*/  FMUL.FTZ R111, R0.reuse, R111 ;  /* 0x0000006f006f7220 */ /* 0x040fe20000410000 */
[----:B------:R-:W-:Y:S01]  /*a390*/  @P2 MOV R2, 0x3f317218 ;  /* 0x3f31721800022802 */ /* 0x000fe20000000f00 */
        /* <DEDUP_REMOVED lines=39> */
[----:B------:R-:W-:Y:S01]  /*a610*/  FMUL.FTZ R98, R0, R98 ;  /* 0x0000006200627220 */ /* 0x000fe20000410000 */
[----:B------:R-:W-:Y:S01]  /*a620*/  @P1 MOV R0, 0x3f317218 ;  /* 0x3f31721800001802 */ /* 0x000fe20000000f00 */
[----:B------:R-:W-:Y:S02]  /*a630*/  @P2 FMUL.FTZ R4, R2, c[0x0][0x2d0] ;  /* 0x0000b40002042a20 */ /* 0x000fe40000410000 */
[----:B-1----:R-:W-:Y:S02]  /*a640*/  @P1 FMUL.FTZ R2, R7, 0.69314718246459960938 ;  /* 0x3f31721807021820 */ /* 0x002fe40000410000 */
[----:B------:R-:W-:Y:S01]  /*a650*/  @P1 FMUL.FTZ R0, R0, c[0x0][0x2d0] ;  /* 0x0000b40000001a20 */ /* 0x000fe20000410000 */
[----:B------:R-:W1:Y:S01]  /*a660*/  @P2 MUFU.LG2 R6, R6 ;  /* 0x0000000600062308 */ /* 0x000e620000000c00 */
[----:B------:R-:W-:Y:S02]  /*a670*/  MOV R59, 0xff800000 ;  /* 0xff800000003b7802 */ /* 0x000fe40000000f00 */
[----:B------:R-:W-:Y:S01]  /*a680*/  @P1 FFMA.FTZ R59, R0, R3, R2 ;  /* 0x00000003003b1223 */ /* 0x000fe20000010002 */
[----:B------:R-:W-:-:S02]  /*a690*/  SHF.R.S32.HI R0, RZ, 0x5, R152 ;  /* 0x00000005ff007819 */ /* 0x000fc40000011498 */
[----:B------:R-:W-:Y:S02]  /*a6a0*/  F2FP.BF16.PACK_AB R57, R63, R57 ;  /* 0x000000393f39723e */ /* 0x000fe400000010ff */
[----:B------:R-:W-:Y:S01]  /*a6b0*/  SHF.R.S32.HI R3, RZ, 0x1f, R0 ;  /* 0x0000001fff037819 */ /* 0x000fe20000011400 */
[----:B------:R-:W4:Y:S01]  /*a6c0*/  S2R R63, SR_CTAID.X ;  /* 0x00000000003f7919 */ /* 0x000f220000002500 */
[----:B------:R-:W-:Y:S02]  /*a6d0*/  LEA.HI R2, R10, R10, RZ, 0x1 ;  /* 0x0000000a0a027211 */ /* 0x000fe400078f08ff */
[----:B------:R-:W-:Y:S02]  /*a6e0*/  LEA.HI R3, R3, R0, RZ, 0x3 ;  /* 0x0000000003037211 */ /* 0x000fe400078f18ff */
[----:B------:R-:W-:Y:S02]  /*a6f0*/  LOP3.LUT R2, R2, 0x1ffffffe, RZ, 0xc0, !PT ;  /* 0x1ffffffe02027812 */ /* 0x000fe400078ec0ff */
[----:B------:R-:W-:Y:S01]  /*a700*/  LOP3.LUT R3, R3, 0xffffff8, RZ, 0xc0, !PT ;  /* 0x0ffffff803037812 */ /* 0x000fe200078ec0ff */
[----:B-1----:R-:W-:Y:S01]  /*a710*/  @P2 FMUL.FTZ R6, R6, 0.69314718246459960938 ;  /* 0x3f31721806062820 */ /* 0x002fe20000410000 */
[----:B------:R-:W-:-:S02]  /*a720*/  F2FP.BF16.PACK_AB R44, R12, R44 ;  /* 0x0000002c0c2c723e */ /* 0x000fc400000010ff */
[C---:B------:R-:W-:Y:S02]  /*a730*/  IADD3 R7, R0.reuse, -R3, RZ ;  /* 0x8000000300077210 */ /* 0x040fe40007ffe0ff */
[----:B------:R-:W-:Y:S02]  /*a740*/  LEA R12, R0, R10, 0x9 ;  /* 0x0000000a000c7211 */ /* 0x000fe400078e48ff */
[----:B------:R-:W-:Y:S01]  /*a750*/  MOV R60, 0xff800000 ;  /* 0xff800000003c7802 */ /* 0x000fe20000000f00 */
[----:B------:R-:W-:Y:S01]  /*a760*/  @P2 FFMA.FTZ R60, R4, R100, R6 ;  /* 0x00000064043c2223 */ /* 0x000fe20000010006 */
[----:B------:R-:W-:Y:S02]  /*a770*/  SHF.R.S32.HI R0, RZ, 0x1f, R23 ;  /* 0x0000001fff007819 */ /* 0x000fe40000011417 */
[----:B------:R-:W-:Y:S02]  /*a780*/  IADD3 R10, R10, -R2, RZ ;  /* 0x800000020a0a7210 */ /* 0x000fe40007ffe0ff */
[----:B------:R-:W-:-:S02]  /*a790*/  SHF.R.S32.HI R6, RZ, 0x2, R154 ;  /* 0x00000002ff067819 */ /* 0x000fc4000001149a */
[C---:B------:R-:W-:Y:S02]  /*a7a0*/  LOP3.LUT R2, R5.reuse, 0x1, RZ, 0xc0, !PT ;  /* 0x0000000105027812 */ /* 0x040fe400078ec0ff */
[C---:B------:R-:W-:Y:S01]  /*a7b0*/  R2P PR, R5.reuse, 0x6 ;  /* 0x0000000605007804 */ /* 0x040fe20000000000 */
[----:B------:R-:W-:Y:S02]  /*a7c0*/  IMAD.SHL.U32 R5, R5, 0x40, RZ ;  /* 0x0000004005057824 */ /* 0x000fe400078e00ff */
[----:B------:R-:W-:Y:S01]  /*a7d0*/  IMAD R4, R0, c[0x0][0x3e0], RZ ;  /* 0x0000f80000047a24 */ /* 0x000fe200078e02ff */
[----:B------:R-:W-:Y:S02]  /*a7e0*/  LEA R0, R7, R6, 0x4 ;  /* 0x0000000607007211 */ /* 0x000fe400078e20ff */
[----:B------:R-:W-:Y:S02]  /*a7f0*/  ISETP.NE.U32.AND P3, PT, R2, 0x1, PT ;  /* 0x000000010200780c */ /* 0x000fe40003f65070 */
[----:B------:R-:W-:-:S02]  /*a800*/  IADD3 R3, R9, R61, RZ ;  /* 0x0000003d09037210 */ /* 0x000fc40007ffe0ff */
[----:B------:R-:W-:Y:S02]  /*a810*/  LOP3.LUT R5, R5, 0x1c0, RZ, 0xc0, !PT ;  /* 0x000001c005057812 */ /* 0x000fe400078ec0ff */
[----:B------:R-:W-:Y:S02]  /*a820*/  MOV R2, R8 ;  /* 0x0000000800027202 */ /* 0x000fe40000000f00 */
[----:B------:R-:W-:Y:S01]  /*a830*/  LEA R10, R10, R0, 0x3 ;  /* 0x000000000a0a7211 */ /* 0x000fe200078e18ff */
[----:B------:R-:W-:Y:S01]  /*a840*/  IMAD R7, R23, c[0x0][0x3e4], R4 ;  /* 0x0000f90017077a24 */ /* 0x000fe200078e0204 */
[----:B------:R-:W-:Y:S01]  /*a850*/  LEA.HI R6, R5, R5, RZ, 0x1d ;  /* 0x0000000505067211 */ /* 0x000fe200078fe8ff */
[----:B------:R-:W-:Y:S01]  /*a860*/  IMAD.WIDE.U32 R4, R23, c[0x0][0x3e0], R2 ;  /* 0x0000f80017047a25 */ /* 0x000fe200078e0002 */
[----:B----4-:R-:W-:Y:S02]  /*a870*/  LEA R10, R63, R10, 0x7 ;  /* 0x0000000a3f0a7211 */ /* 0x010fe400078e38ff */
[----:B------:R-:W-:Y:S01]  /*a880*/  LEA R2, R12, R6, 0x1 ;  /* 0x000000060c027211 */ /* 0x000fe200078e08ff */
[----:B------:R-:W-:Y:S01]  /*a890*/  IMAD R61, R153, c[0x0][0x388], RZ ;  /* 0x0000e200993d7a24 */ /* 0x000fe200078e02ff */
[----:B------:R-:W-:-:S02]  /*a8a0*/  LEA R0, R63, R0, 0x7 ;  /* 0x000000003f007211 */ /* 0x000fc400078e38ff */
[----:B------:R-:W-:Y:S01]  /*a8b0*/  IADD3 R5, R5, R7, RZ ;  /* 0x0000000705057210 */ /* 0x000fe20007ffe0ff */
[----:B------:R-:W-:Y:S01]  /*a8c0*/  @P0 IMAD.HI.U32 R7, R10, c[0x0][0x4ec], RZ ;  /* 0x00013b000a070a27 */ /* 0x000fe200078e00ff */
[----:B------:R-:W-:Y:S02]  /*a8d0*/  F2FP.BF16.PACK_AB R13, R107, R13 ;  /* 0x0000000d6b0d723e */ /* 0x000fe400000010ff */
[----:B------:R-:W-:Y:S02]  /*a8e0*/  SHF.L.U32 R2, R2, 0x1, RZ ;  /* 0x0000000102027819 */ /* 0x000fe400000006ff */
[C---:B------:R-:W-:Y:S02]  /*a8f0*/  IADD3 R3, R0.reuse, 0x8, RZ ;  /* 0x0000000800037810 */ /* 0x040fe40007ffe0ff */
[----:B------:R-:W-:Y:S01]  /*a900*/  ISETP.GE.OR P5, PT, R0, R61, P4 ;  /* 0x0000003d0000720c */ /* 0x000fe200027a6670 */
[----:B------:R-:W-:Y:S01]  /*a910*/  IMAD.MOV.U32 R0, RZ, RZ, R10 ;  /* 0x000000ffff007224 */ /* 0x000fe200078e000a */
[----:B------:R-:W-:-:S02]  /*a920*/  SHF.R.S32.HI R6, RZ, 0x1f, R101 ;  /* 0x0000001fff067819 */ /* 0x000fc40000011465 */
[----:B------:R-:W-:Y:S01]  /*a930*/  @P0 SHF.R.U32.HI R0, RZ, c[0x0][0x4f0], R7 ;  /* 0x00013c00ff000a19 */ /* 0x000fe20000011607 */
[----:B------:R1:W-:Y:S01]  /*a940*/  STS [R2+0x480], R13 ;  /* 0x0004800d02007388 */ /* 0x0003e20000000800 */
[----:B------:R-:W-:Y:S01]  /*a950*/  IADD3 R8, R2, 0x80, RZ ;  /* 0x0000008002087810 */ /* 0x000fe20007ffe0ff */
[----:B------:R-:W-:Y:S01]  /*a960*/  IMAD R6, R6, c[0x0][0x3d8], RZ ;  /* 0x0000f60006067a24 */ /* 0x000fe200078e02ff */
[----:B------:R-:W-:Y:S02]  /*a970*/  ISETP.GE.OR P4, PT, R3, R61, P4 ;  /* 0x0000003d0300720c */ /* 0x000fe40002786670 */
[----:B------:R-:W-:Y:S01]  /*a980*/  IADD3 R3, R2, 0x70, RZ ;  /* 0x0000007002037810 */ /* 0x000fe20007ffe0ff */
[----:B------:R-:W-:Y:S01]  /*a990*/  IMAD R23, R101, c[0x0][0x3dc], R6 ;  /* 0x0000f70065177a24 */ /* 0x000fe200078e0206 */
[----:B------:R-:W-:Y:S02]  /*a9a0*/  @P3 IADD3 R3, R8, 0x10, RZ ;  /* 0x0000001008033810 */ /* 0x000fe40007ffe0ff */
[----:B------:R-:W-:-:S02]  /*a9b0*/  SHF.R.S32.HI R6, RZ, 0x1f, R0 ;  /* 0x0000001fff067819 */ /* 0x000fc40000011400 */
[C---:B------:R-:W-:Y:S01]  /*a9c0*/  IADD3 R8, P0, R0.reuse, R14, RZ ;  /* 0x0000000e00087210 */ /* 0x040fe20007f1e0ff */
[----:B-1----:R-:W-:Y:S01]  /*a9d0*/  IMAD.WIDE.U32 R12, R101, c[0x0][0x3d8], R4 ;  /* 0x0000f600650c7a25 */ /* 0x002fe200078e0004 */
[----:B------:R-:W-:-:S05]  /*a9e0*/  IADD3 R4, -R0, RZ, RZ ;  /* 0x000000ff00047210 */ /* 0x000fca0007ffe1ff */
[----:B------:R-:W-:Y:S01]  /*a9f0*/  IMAD R4, R4, c[0x0][0x4e8], R10 ;  /* 0x00013a0004047a24 */ /* 0x000fe200078e020a */
[----:B------:R-:W-:Y:S02]  /*aa00*/  IADD3.X R9, R6, R15, R62, P0, !PT ;  /* 0x0000000f06097210 */ /* 0x000fe400007fe43e */
[----:B------:R-:W-:Y:S02]  /*aa10*/  MOV R6, 0x40 ;  /* 0x0000004000067802 */ /* 0x000fe40000000f00 */
[----:B------:R-:W-:Y:S02]  /*aa20*/  SHF.R.S32.HI R7, RZ, 0x1f, R4 ;  /* 0x0000001fff077819 */ /* 0x000fe40000011404 */
[----:B------:R-:W-:Y:S02]  /*aa30*/  SEL R237, R237, 0xffffffe0, !P1 ;  /* 0xffffffe0eded7807 */ /* 0x000fe40004800000 */
[----:B------:R-:W-:Y:S01]  /*aa40*/  F2FP.BF16.PACK_AB R11, R105, R11 ;  /* 0x0000000b690b723e */ /* 0x000fe200000010ff */
[----:B------:R-:W-:Y:S01]  /*aa50*/  IMAD R7, R7, c[0x0][0x488], RZ ;  /* 0x0001220007077a24 */ /* 0x000fe200078e02ff */
[----:B------:R-:W-:-:S02]  /*aa60*/  SEL R6, R6, 0xffffffc0, !P2 ;  /* 0xffffffc006067807 */ /* 0x000fc40005000000 */
[----:B------:R-:W-:Y:S02]  /*aa70*/  F2FP.BF16.PACK_AB R16, R109, R16 ;  /* 0x000000106d10723e */ /* 0x000fe400000010ff */
[----:B------:R-:W-:Y:S02]  /*aa80*/  F2FP.BF16.PACK_AB R17, R111, R17 ;  /* 0x000000116f11723e */ /* 0x000fe400000010ff */
[----:B------:R-:W-:Y:S02]  /*aa90*/  F2FP.BF16.PACK_AB R18, R113, R18 ;  /* 0x000000127112723e */ /* 0x000fe400000010ff */
[----:B------:R-:W-:Y:S02]  /*aaa0*/  F2FP.BF16.PACK_AB R21, R115, R21 ;  /* 0x000000157315723e */ /* 0x000fe400000010ff */
[----:B------:R-:W-:Y:S01]  /*aab0*/  IADD3 R0, R2, R237, RZ ;  /* 0x000000ed02007210 */ /* 0x000fe20007ffe0ff */
[----:B------:R-:W-:Y:S01]  /*aac0*/  IMAD R10, R4, c[0x0][0x48c], R7 ;  /* 0x00012300040a7a24 */ /* 0x000fe200078e0207 */
[----:B------:R-:W-:-:S02]  /*aad0*/  F2FP.BF16.PACK_AB R20, R117, R20 ;  /* 0x000000147514723e */ /* 0x000fc400000010ff */
[----:B------:R-:W-:Y:S02]  /*aae0*/  F2FP.BF16.PACK_AB R19, R119, R19 ;  /* 0x000000137713723e */ /* 0x000fe400000010ff */
[----:B------:R-:W-:Y:S01]  /*aaf0*/  IADD3 R237, R237, R3, RZ ;  /* 0x00000003eded7210 */ /* 0x000fe20007ffe0ff */
[----:B------:R-:W-:Y:S01]  /*ab00*/  STS [R2+0x80], R11 ;  /* 0x0000800b02007388 */ /* 0x000fe20000000800 */
[----:B------:R-:W-:Y:S01]  /*ab10*/  F2FP.BF16.PACK_AB R22, R121, R22 ;  /* 0x000000167916723e */ /* 0x000fe200000010ff */
[----:B------:R-:W-:Y:S01]  /*ab20*/  IMAD.WIDE.U32 R8, R4, c[0x0][0x488], R8 ;  /* 0x0001220004087a25 */ /* 0x000fe200078e0008 */
[----:B------:R-:W-:Y:S02]  /*ab30*/  F2FP.BF16.PACK_AB R24, R123, R24 ;  /* 0x000000187b18723e */ /* 0x000fe400000010ff */
[----:B------:R-:W-:Y:S01]  /*ab40*/  IADD3 R5, R2, R6, RZ ;  /* 0x0000000602057210 */ /* 0x000fe20007ffe0ff */
[----:B------:R-:W-:Y:S01]  /*ab50*/  STS [R3], R16 ;  /* 0x0000001003007388 */ /* 0x000fe20000000800 */
[----:B------:R-:W-:-:S02]  /*ab60*/  F2FP.BF16.PACK_AB R25, R125, R25 ;  /* 0x000000197d19723e */ /* 0x000fc400000010ff */
[----:B------:R-:W-:Y:S01]  /*ab70*/  F2FP.BF16.PACK_AB R27, R127, R27 ;  /* 0x0000001b7f1b723e */ /* 0x000fe200000010ff */
[----:B------:R-:W-:Y:S01]  /*ab80*/  STS [R3+0x400], R17 ;  /* 0x0004001103007388 */ /* 0x000fe20000000800 */
[C---:B------:R-:W-:Y:S02]  /*ab90*/  IADD3 R7, R6.reuse, R3, RZ ;  /* 0x0000000306077210 */ /* 0x040fe40007ffe0ff */
[----:B------:R-:W-:Y:S01]  /*aba0*/  F2FP.BF16.PACK_AB R42, R129, R42 ;  /* 0x0000002a812a723e */ /* 0x000fe200000010ff */
[----:B------:R-:W-:Y:S01]  /*abb0*/  STS [R0+0x80], R18 ;  /* 0x0000801200007388 */ /* 0x000fe20000000800 */
[----:B------:R-:W-:Y:S02]  /*abc0*/  F2FP.BF16.PACK_AB R41, R131, R41 ;  /* 0x000000298329723e */ /* 0x000fe400000010ff */
[----:B------:R-:W-:Y:S01]  /*abd0*/  IADD3 R4, R6, R0, RZ ;  /* 0x0000000006047210 */ /* 0x000fe20007ffe0ff */
[----:B------:R-:W-:Y:S01]  /*abe0*/  STS [R0+0x480], R21 ;  /* 0x0004801500007388 */ /* 0x000fe20000000800 */
[----:B------:R-:W-:-:S02]  /*abf0*/  F2FP.BF16.PACK_AB R40, R133, R40 ;  /* 0x000000288528723e */ /* 0x000fc400000010ff */
[----:B------:R-:W-:Y:S01]  /*ac00*/  F2FP.BF16.PACK_AB R39, R135, R39 ;  /* 0x000000278727723e */ /* 0x000fe200000010ff */
[----:B------:R-:W-:Y:S01]  /*ac10*/  STS [R237], R20 ;  /* 0x00000014ed007388 */ /* 0x000fe20000000800 */
[----:B------:R-:W-:Y:S02]  /*ac20*/  IADD3 R6, R237, R6, RZ ;  /* 0x00000006ed067210 */ /* 0x000fe40007ffe0ff */
        /* <DEDUP_REMOVED lines=11> */
[----:B------:R-:W-:-:S03]  /*ace0*/  F2FP.BF16.PACK_AB R31, R151, R31 ;  /* 0x0000001f971f723e */ /* 0x000fc600000010ff */
[----:B------:R-:W-:Y:S01]  /*acf0*/  STS [R7+0x400], R27 ;  /* 0x0004001b07007388 */ /* 0x000fe20000000800 */
[----:B------:R-:W-:Y:S02]  /*ad00*/  F2FP.BF16.PACK_AB R30, R103, R30 ;  /* 0x0000001e671e723e */ /* 0x000fe400000010ff */
[----:B------:R-:W-:Y:S01]  /*ad10*/  F2FP.BF16.PACK_AB R29, R26, R29 ;  /* 0x0000001d1a1d723e */ /* 0x000fe200000010ff */
[----:B------:R-:W-:Y:S01]  /*ad20*/  STS [R4+0x80], R42 ;  /* 0x0000802a04007388 */ /* 0x000fe20000000800 */
[----:B------:R-:W-:-:S03]  /*ad30*/  F2FP.BF16.PACK_AB R28, R102, R28 ;  /* 0x0000001c661c723e */ /* 0x000fc600000010ff */
[----:B------:R-:W-:Y:S01]  /*ad40*/  STS [R4+0x480], R41 ;  /* 0x0004802904007388 */ /* 0x000fe20000000800 */
[----:B------:R-:W-:-:S03]  /*ad50*/  F2FP.BF16.PACK_AB R58, R45, R43 ;  /* 0x0000002b2d3a723e */ /* 0x000fc600000010ff */
[----:B------:R-:W-:Y:S04]  /*ad60*/  STS [R6], R40 ;  /* 0x0000002806007388 */ /* 0x000fe80000000800 */
[----:B------:R-:W-:Y:S01]  /*ad70*/  STS [R6+0x400], R39 ;  /* 0x0004002706007388 */ /* 0x000fe20000000800 */
[----:B------:R-:W-:-:S03]  /*ad80*/  F2FP.BF16.PACK_AB R53, R71, R53 ;  /* 0x000000354735723e */ /* 0x000fc600000010ff */
        /* <DEDUP_REMOVED lines=53> */
[----:B------:R-:W4:Y:S04]  /*b0e0*/  SHFL.IDX PT, R9, R9, 0x1, 0x1c1f ;  /* 0x003c1f0009097f89 */ /* 0x000f2800000e0000 */
[----:B-1----:R2:W-:Y:S04]  /*b0f0*/  @!P5 ST.E [R10.64], R60 ;  /* 0x0000003c0a00d985 */ /* 0x0025e8000c101914 */
[----:B----4-:R2:W-:Y:S04]  /*b100*/  @!P4 ST.E [R8.64], R59 ;  /* 0x0000003b0800c985 */ /* 0x0105e8000c101914 */
[----:B------:R2:W1:Y:S04]  /*b110*/  LDS.128 R32, [R243+0x1080] ;  /* 0x00108000f3207984 */ /* 0x0004680000000c00 */
        /* <DEDUP_REMOVED lines=12> */
[----:B------:R2:W3:Y:S01]  /*b1e0*/  SHFL.IDX PT, R2, R21, RZ, 0x181f ;  /* 0x00181fff15027589 */ /* 0x0004e200000e0000 */
[----:B------:R-:W-:Y:S03]  /*b1f0*/  BSSY B0, `(.L_x_641) ;  /* 0x0000015000007945 */ /* 0x000fe60003800000 */
[----:B------:R2:W1:Y:S08]  /*b200*/  SHFL.IDX PT, R3, R20, RZ, 0x181f ;  /* 0x00181fff14037589 */ /* 0x00047000000e0000 */
[----:B------:R-:W-:Y:S05]  /*b210*/  @P0 BRA `(.L_x_642) ;  /* 0x0000012000000947 */ /* 0x000fea0003800000 */
[----:B----4-:R-:W4:Y:S01]  /*b220*/  LDS.128 R16, [R243+0x80] ;  /* 0x00008000f3107984 */ /* 0x010f220000000c00 */
[----:B-----5:R-:W-:-:S02]  /*b230*/  ISETP.GE.AND P1, PT, R65, c[0x0][0x3c8], PT ;  /* 0x0000f20041007a0c */ /* 0x020fc40003f26270 */
[----:B------:R-:W-:Y:S01]  /*b240*/  ISETP.GE.AND P0, PT, R64, c[0x0][0x3c8], PT ;  /* 0x0000f20040007a0c */ /* 0x000fe20003f06270 */
[----:B------:R-:W2:Y:S01]  /*b250*/  LDS.128 R12, [R243+0x4080] ;  /* 0x00408000f30c7984 */ /* 0x000ea20000000c00 */
[----:B------:R-:W-:-:S03]  /*b260*/  ISETP.GE.AND P2, PT, R66, c[0x0][0x3c8], PT ;  /* 0x0000f20042007a0c */ /* 0x000fc60003f46270 */
[----:B--2---:R-:W2:Y:S06]  /*b270*/  LDS.128 R8, [R243+0x8080] ;  /* 0x00808000f3087984 */ /* 0x004eac0000000c00 */
[----:B------:R-:W-:Y:S02]  /*b280*/  @!P1 SHF.R.S32.HI R4, RZ, 0x1f, R65 ;  /* 0x0000001fff049819 */ /* 0x000fe40000011441 */
[----:B------:R-:W-:Y:S02]  /*b290*/  @!P0 SHF.R.S32.HI R0, RZ, 0x1f, R64 ;  /* 0x0000001fff008819 */ /* 0x000fe40000011440 */
[----:B------:R-:W-:Y:S01]  /*b2a0*/  @!P1 LEA.HI R4, R4, R65, RZ, 0x3 ;  /* 0x0000004104049211 */ /* 0x000fe200078f18ff */
[----:B-1-3--:R-:W-:Y:S01]  /*b2b0*/  @!P2 IMAD.WIDE R6, R66, 0x2, R2 ;  /* 0x000000024206a825 */ /* 0x00afe200078e0202 */
[----:B------:R-:W-:-:S02]  /*b2c0*/  @!P0 LEA.HI R0, R0, R64, RZ, 0x3 ;  /* 0x0000004000008211 */ /* 0x000fc400078f18ff */
[----:B------:R-:W-:Y:S02]  /*b2d0*/  @!P1 LOP3.LUT R4, R4, 0xfffffff8, RZ, 0xc0, !PT ;  /* 0xfffffff804049812 */ /* 0x000fe400078ec0ff */
[----:B------:R-:W-:-:S03]  /*b2e0*/  @!P0 LOP3.LUT R0, R0, 0xfffffff8, RZ, 0xc0, !PT ;  /* 0xfffffff800008812 */ /* 0x000fc600078ec0ff */
[----:B------:R-:W-:-:S04]  /*b2f0*/  @!P1 IMAD.WIDE R4, R4, 0x2, R2 ;  /* 0x0000000204049825 */ /* 0x000fc800078e0202 */
[----:B------:R-:W-:Y:S01]  /*b300*/  @!P0 IMAD.WIDE R2, R0, 0x2, R2 ;  /* 0x0000000200028825 */ /* 0x000fe200078e0202 */
[----:B----4-:R1:W-:Y:S04]  /*b310*/  @!P2 ST.E.128 [R6.64], R16 ;  /* 0x000000100600a985 */ /* 0x0103e8000c101d14 */
[----:B------:R1:W-:Y:S04]  /*b320*/  @!P1 ST.E.128 [R4.64], R12 ;  /* 0x0000000c04009985 */ /* 0x0003e8000c101d14 */
[----:B--2---:R1:W-:Y:S02]  /*b330*/  @!P0 ST.E.128 [R2.64], R8 ;  /* 0x0000000802008985 */ /* 0x0043e4000c101d14 */
.L_x_642:
[----:B----4-:R-:W-:Y:S05]  /*b340*/  BSYNC B0 ;  /* 0x0000000000007941 */ /* 0x010fea0003800000 */
.L_x_641:
[----:B------:R-:W-:Y:S01]  /*b350*/  IADD3 R0, R68, 0x20, RZ ;  /* 0x0000002044007810 */ /* 0x000fe20007ffe0ff */
[----:B-1----:R1:W4:Y:S01]  /*b360*/  SHFL.IDX PT, R3, R20, 0x1, 0x181f ;  /* 0x00381f0014037f89 */ /* 0x00232200000e0000 */
[----:B------:R-:W-:Y:S02]  /*b370*/  BSSY B0, `(.L_x_643) ;  /* 0x0000013000007945 */ /* 0x000fe40003800000 */
[----:B------:R-:W-:Y:S01]  /*b380*/  ISETP.GE.AND P0, PT, R0, R61, PT ;  /* 0x0000003d0000720c */ /* 0x000fe20003f06270 */
[----:B---3--:R1:W3:-:S12]  /*b390*/  SHFL.IDX PT, R2, R21, 0x1, 0x181f ;  /* 0x00381f0015027f89 */ /* 0x0082d800000e0000 */
[----:B------:R-:W-:Y:S05]  /*b3a0*/  @P0 BRA `(.L_x_644) ;  /* 0x000000f000000947 */ /* 0x000fea0003800000 */
[----:B-----5:R-:W-:Y:S02]  /*b3b0*/  ISETP.GE.AND P1, PT, R65, c[0x0][0x3c8], PT ;  /* 0x0000f20041007a0c */ /* 0x020fe40003f26270 */
        /* <DEDUP_REMOVED lines=14> */
.L_x_644:
[----:B------:R-:W-:Y:S05]  /*b4a0*/  BSYNC B0 ;  /* 0x0000000000007941 */ /* 0x000fea0003800000 */
.L_x_643:
[----:B------:R-:W-:Y:S01]  /*b4b0*/  IADD3 R0, R68, 0x40, RZ ;  /* 0x0000004044007810 */ /* 0x000fe20007ffe0ff */
[----:B---34-:R3:W4:Y:S01]  /*b4c0*/  SHFL.IDX PT, R3, R20, 0x2, 0x181f ;  /* 0x00581f0014037f89 */ /* 0x01872200000e0000 */
[----:B------:R-:W-:Y:S02]  /*b4d0*/  BSSY B0, `(.L_x_645) ;  /* 0x0000013000007945 */ /* 0x000fe40003800000 */
[----:B------:R-:W-:Y:S01]  /*b4e0*/  ISETP.GE.AND P0, PT, R0, R61, PT ;  /* 0x0000003d0000720c */ /* 0x000fe20003f06270 */
[----:B------:R3:W1:-:S12]  /*b4f0*/  SHFL.IDX PT, R2, R21, 0x2, 0x181f ;  /* 0x00581f0015027f89 */ /* 0x00065800000e0000 */
        /* <DEDUP_REMOVED lines=16> */
.L_x_646:
[----:B------:R-:W-:Y:S05]  /*b600*/  BSYNC B0 ;  /* 0x0000000000007941 */ /* 0x000fea0003800000 */
.L_x_645:
        /* <DEDUP_REMOVED lines=22> */
.L_x_647:
        /* <DEDUP_REMOVED lines=9> */
.L_x_1342:


//--------------------- .text._ZN7cutlass13device_kernelIN5flash19enable_sm80_to_sm89INS1_16FlashAttnFwdSm80INS1_25CollectiveMainloopFwdSm80ILi8ELi2ELb1EN4cute5tupleIJNS5_1CILi128EEENS7_ILi96EEENS7_ILi192EEEEEELi192ENS_10bfloat16_tEfNS_4arch4Sm80ELb0ELb0ELb1ELb1ELb0ELb0ELb1ELb0EEENS1_21CollectiveEpilogueFwdINS6_IJS8_SA_S9_EEENS6_IJNS7_ILi1EEESI_SI_EEESC_SE_Li256ELb1ELb1ELb0ELb0EEENS1_19SingleTileSchedulerILb1ELb0ELb1ELi128EEEEEEEEEvNT_6ParamsE --------------------------
	.section	.text._ZN7cutlass13device_kernelIN5flash19enable_sm80_to_sm89INS1_16FlashAttnFwdSm80INS1_25CollectiveMainloopFwdSm80ILi8ELi2ELb1EN4cute5tupleIJNS5_1CILi128EEENS7_ILi96EEENS7_ILi192EEEEEELi192ENS_10bfloat16_tEfNS_4arch4Sm80ELb0ELb0ELb1ELb1ELb0ELb0ELb1ELb0EEENS1_21CollectiveEpilogueFwdINS6_IJS8_SA_S9_EEENS6_IJNS7_ILi1EEESI_SI_EEESC_SE_Li256ELb1ELb1ELb0ELb0EEENS1_19SingleTileSchedulerILb1ELb0ELb1ELi128EEEEEEEEEvNT_6ParamsE,"ax",@progbits
	.sectioninfo	@"SHI_REGISTERS=255"
	.align	128
.text._ZN7cutlass13device_kernelIN5flash19enable_sm80_to_sm89INS1_16FlashAttnFwdSm80INS1_25CollectiveMainloopFwdSm80ILi8ELi2ELb1EN4cute5tupleIJNS5_1CILi128EEENS7_ILi96EEENS7_ILi192EEEEEELi192ENS_10bfloat16_tEfNS_4arch4Sm80ELb0ELb0ELb1ELb1ELb0ELb0ELb1ELb0EEENS1_21CollectiveEpilogueFwdINS6_IJS8_SA_S9_EEENS6_IJNS7_ILi1EEESI_SI_EEESC_SE_Li256ELb1ELb1ELb0ELb0EEENS1_19SingleTileSchedulerILb1ELb0ELb1ELi128EEEEEEEEEvNT_6ParamsE:
        .type           _ZN7cutlass13device_kernelIN5flash19enable_sm80_to_sm89INS1_16FlashAttnFwdSm80INS1_25CollectiveMainloopFwdSm80ILi8ELi2ELb1EN4cute5tupleIJNS5_1CILi128EEENS7_ILi96EEENS7_ILi192EEEEEELi192ENS_10bfloat16_tEfNS_4arch4Sm80ELb0ELb0ELb1ELb1ELb0ELb0ELb1ELb0EEENS1_21CollectiveEpilogueFwdINS6_IJS8_SA_S9_EEENS6_IJNS7_ILi1EEESI_SI_EEESC_SE_Li256ELb1ELb1ELb0ELb0EEENS1_19SingleTileSchedulerILb1ELb0ELb1ELi128EEEEEEEEEvNT_6ParamsE,@function
        .size           _ZN7cutlass13device_kernelIN5flash19enable_sm80_to_sm89INS1_16FlashAttnFwdSm80INS1_25CollectiveMainloopFwdSm80ILi8ELi2ELb1EN4cute5tupleIJNS5_1CILi128EEENS7_ILi96EEENS7_ILi192EEEEEELi192ENS_10bfloat16_tEfNS_4arch4Sm80ELb0ELb0ELb1ELb1ELb0ELb0ELb1ELb0EEENS1_21CollectiveEpilogueFwdINS6_IJS8_SA_S9_EEENS6_IJNS7_ILi1EEESI_SI_EEESC_SE_Li256ELb1ELb1ELb0ELb0EEENS1_19SingleTileSchedulerILb1ELb0ELb1ELi128EEEEEEEEEvNT_6ParamsE,(.L_x_1343 - _ZN7cutlass13device_kernelIN5flash19enable_sm80_to_sm89INS1_16FlashAttnFwdSm80INS1_25CollectiveMainloopFwdSm80ILi8ELi2ELb1EN4cute5tupleIJNS5_1CILi128EEENS7_ILi96EEENS7_ILi192EEEEEELi192ENS_10bfloat16_tEfNS_4arch4Sm80ELb0ELb0ELb1ELb1ELb0ELb0ELb1ELb0EEENS1_21CollectiveEpilogueFwdINS6_IJS8_SA_S9_EEENS6_IJNS7_ILi1EEESI_SI_EEESC_SE_Li256ELb1ELb1ELb0ELb0EEENS1_19SingleTileSchedulerILb1ELb0ELb1ELi128EEEEEEEEEvNT_6ParamsE)
        .other          _ZN7cutlass13device_kernelIN5flash19enable_sm80_to_sm89INS1_16FlashAttnFwdSm80INS1_25CollectiveMainloopFwdSm80ILi8ELi2ELb1EN4cute5tupleIJNS5_1CILi128EEENS7_ILi96EEENS7_ILi192EEEEEELi192ENS_10bfloat16_tEfNS_4arch4Sm80ELb0ELb0ELb1ELb1ELb0ELb0ELb1ELb0EEENS1_21CollectiveEpilogueFwdINS6_IJS8_SA_S9_EEENS6_IJNS7_ILi1EEESI_SI_EEESC_SE_Li256ELb1ELb1ELb0ELb0EEENS1_19SingleTileSchedulerILb1ELb0ELb1ELi128EEEEEEEEEvNT_6ParamsE,@"STO_CUDA_ENTRY STV_DEFAULT"
_ZN7cutlass13device_kernelIN5flash19enable_sm80_to_sm89INS1_16FlashAttnFwdSm80INS1_25CollectiveMainloopFwdSm80ILi8ELi2ELb1EN4cute5tupleIJNS5_1CILi128EEENS7_ILi96EEENS7_ILi192EEEEEELi192ENS_10bfloat16_tEfNS_4arch4Sm80ELb0ELb0ELb1ELb1ELb0ELb0ELb1ELb0EEENS1_21CollectiveEpilogueFwdINS6_IJS8_SA_S9_EEENS6_IJNS7_ILi1EEESI_SI_EEESC_SE_Li256ELb1ELb1ELb0ELb0EEENS1_19SingleTileSchedulerILb1ELb0ELb1ELi128EEEEEEEEEvNT_6ParamsE:
        /* <DEDUP_REMOVED lines=17> */
.L_x_649:
        /* <DEDUP_REMOVED lines=8> */
.L_x_651:
[----:B------:R-:W-:-:S05]  /*0190*/  MOV R0, c[0x0][0x54c] ;  /* 0x0001530000007a02 */ /* 0x000fca0000000f00 */
.L_x_650:
[----:B-----5:R-:W-:Y:S01]  /*01a0*/  IMAD R0, R0, c[0x0][0x548], RZ ;  /* 0x0001520000007a24 */ /* 0x020fe200078e02ff */
[----:B-1----:R-:W-:-:S04]  /*01b0*/  SHF.L.U32 R2, R40, 0x7, RZ ;  /* 0x0000000728027819 */ /* 0x002fc800000006ff */
[----:B------:R-:W-:-:S04]  /*01c0*/  ISETP.GE.AND P0, PT, R2, R0, PT ;  /* 0x000000000200720c */ /* 0x000fc80003f06270 */
[----:B------:R-:W-:-:S05]  /*01d0*/  SEL R0, R5, 0xffffffff, !P0 ;  /* 0xffffffff05007807 */ /* 0x000fca0004000000 */
[----:B------:R1:W-:Y:S01]  /*01e0*/  STL [R1+0xc], R0 ;  /* 0x00000c0001007387 */ /* 0x0003e20000100800 */
[----:B------:R-:W-:Y:S05]  /*01f0*/  BRA `(.L_x_652) ;  /* 0x0000013000007947 */ /* 0x000fea0003800000 */
.L_x_648:
[----:B---3--:R-:W-:-:S04]  /*0200*/  ISETP.NE.U32.AND P0, PT, RZ, c[0x0][0x568], PT ;  /* 0x00015a00ff007a0c */ /* 0x008fc80003f05070 */
[----:B------:R-:W-:-:S13]  /*0210*/  ISETP.NE.AND.EX P0, PT, RZ, c[0x0][0x56c], PT, P0 ;  /* 0x00015b00ff007a0c */ /* 0x000fda0003f05300 */
[----:B------:R-:W-:Y:S05]  /*0220*/  @!P0 BRA `(.L_x_653) ;  /* 0x0000002000008947 */ /* 0x000fea0003800000 */
[----:B------:R1:W5:Y:S01]  /*0230*/  LDG.E R0, [R2.64] ;  /* 0x0000001402007981 */ /* 0x000362000c1e1900 */
[----:B------:R-:W-:Y:S05]  /*0240*/  BRA `(.L_x_654) ;  /* 0x0000009000007947 */ /* 0x000fea0003800000 */
.L_x_653:
        /* <DEDUP_REMOVED lines=8> */
.L_x_655:
[----:B------:R-:W-:-:S05]  /*02d0*/  MOV R0, c[0x0][0x54c] ;  /* 0x0001530000007a02 */ /* 0x000fca0000000f00 */
.L_x_654:
[----:B-----5:R-:W-:Y:S01]  /*02e0*/  IMAD R0, R0, c[0x0][0x548], RZ ;  /* 0x0001520000007a24 */ /* 0x020fe200078e02ff */
[----:B-1----:R-:W-:-:S04]  /*02f0*/  SHF.L.U32 R2, R40, 0x7, RZ ;  /* 0x0000000728027819 */ /* 0x002fc800000006ff */
[----:B------:R-:W-:-:S04]  /*0300*/  ISETP.GE.AND P0, PT, R2, R0, PT ;  /* 0x000000000200720c */ /* 0x000fc80003f06270 */
[----:B------:R-:W-:-:S05]  /*0310*/  SEL R0, R5, 0xffffffff, !P0 ;  /* 0xffffffff05007807 */ /* 0x000fca0004000000 */
[----:B------:R1:W-:Y:S04]  /*0320*/  STL [R1+0xc], R0 ;  /* 0x00000c0001007387 */ /* 0x0003e80000100800 */
.L_x_652:
[----:B------:R-:W2:Y:S02]  /*0330*/  LDL R41, [R1+0xc] ;  /* 0x00000c0001297983 */ /* 0x000ea40000100800 */
[----:B--2---:R-:W-:-:S13]  /*0340*/  ISETP.GE.AND P0, PT, R41, RZ, PT ;  /* 0x000000ff2900720c */ /* 0x004fda0003f06270 */
        /* <DEDUP_REMOVED lines=9> */
[----:B------:R-:W-:Y:S01]  /*03e0*/  @P2 IMAD.WIDE R2, R41, R27, c[0x0][0x370] ;  /* 0x0000dc0029022625 */ /* 0x000fe200078e021b */
[----:B------:R-:W-:-:S03]  /*03f0*/  CS2R R8, SRZ ;  /* 0x0000000000087805 */ /* 0x000fc6000001ff00 */
[----:B------:R-:W-:Y:S01]  /*0400*/  IMAD.MOV.U32 R10, RZ, RZ, c[0x0][0x168] ;  /* 0x00005a00ff0a7624 */ /* 0x000fe200078e00ff */
[----:B-1----:R1:W2:Y:S01]  /*0410*/  @P2 LDG.E R0, [R2.64] ;  /* 0x0000001402002981 */ /* 0x0022a2000c1e1900 */
[----:B------:R-:W-:-:S04]  /*0420*/  @P1 IMAD.WIDE R6, R41, R27, c[0x0][0x360] ;  /* 0x0000d80029061625 */ /* 0x000fc800078e021b */
[CC--:B------:R-:W-:Y:S01]  /*0430*/  IMAD.WIDE R4, R41.reuse, R27.reuse, c[0x0][0x348] ;  /* 0x0000d20029047625 */ /* 0x0c0fe200078e021b */
[----:B------:R3:W5:Y:S04]  /*0440*/  @P1 LDG.E R10, [R6.64] ;  /* 0x00000014060a1981 */ /* 0x000768000c1e1900 */
[----:B------:R3:W5:Y:S01]  /*0450*/  @P0 LDG.E R8, [R4.64] ;  /* 0x0000001404080981 */ /* 0x000762000c1e1900 */
[----:B-1----:R-:W-:-:S05]  /*0460*/  IMAD.WIDE R2, R41, R27, c[0x0][0x350] ;  /* 0x0000d40029027625 */ /* 0x002fca00078e021b */
[----:B------:R3:W5:Y:S01]  /*0470*/  @P6 LDG.E R9, [R2.64] ;  /* 0x0000001402096981 */ /* 0x000762000c1e1900 */
[----:B------:R-:W-:Y:S02]  /*0480*/  UMOV UR4, URZ ;  /* 0x0000003f00047c82 */ /* 0x000fe40008000000 */
[----:B------:R-:W-:Y:S02]  /*0490*/  ULDC UR6, c[0x0][0x1d0] ;  /* 0x0000740000067ab9 */ /* 0x000fe40000000800 */
[----:B--2---:R3:W1:Y:S02]  /*04a0*/  @P2 R2UR UR4, R0 ;  /* 0x00000000000423c2 */ /* 0x00466400000e0000 */
[----:B-1-3--:R-:W-:Y:S05]  /*04b0*/  @P1 BRA `(.L_x_656) ;  /* 0x0000004000001947 */ /* 0x00afea0003800000 */
[----:B------:R-:W-:Y:S05]  /*04c0*/  @!P0 BRA `(.L_x_656) ;  /* 0x0000003000008947 */ /* 0x000fea0003800000 */
[----:B------:R1:W2:Y:S04]  /*04d0*/  LDG.E R0, [R4.64] ;  /* 0x0000001404007981 */ /* 0x0002a8000c1e1900 */
[----:B-1----:R-:W2:Y:S02]  /*04e0*/  LDG.E R4, [R4.64+0x4] ;  /* 0x0000041404047981 */ /* 0x002ea4000c1e1900 */
[----:B--2--5:R-:W-:-:S02]  /*04f0*/  IADD3 R10, -R0, R4, RZ ;  /* 0x00000004000a7210 */ /* 0x024fc40007ffe1ff */
.L_x_656:
[----:B------:R-:W-:-:S04]  /*0500*/  ISETP.NE.U32.AND P1, PT, RZ, c[0x0][0x368], PT ;  /* 0x0000da00ff007a0c */ /* 0x000fc80003f25070 */
[----:B------:R-:W-:-:S13]  /*0510*/  ISETP.NE.AND.EX P1, PT, RZ, c[0x0][0x36c], PT, P1 ;  /* 0x0000db00ff007a0c */ /* 0x000fda0003f25310 */
[----:B------:R-:W-:Y:S05]  /*0520*/  @!P1 BRA `(.L_x_657) ;  /* 0x0000004000009947 */ /* 0x000fea0003800000 */
[----:B------:R-:W-:-:S05]  /*0530*/  IMAD.WIDE R2, R41, R27, c[0x0][0x368] ;  /* 0x0000da0029027625 */ /* 0x000fca00078e021b */
[----:B------:R-:W2:Y:S02]  /*0540*/  LDG.E R0, [R2.64] ;  /* 0x0000001402007981 */ /* 0x000ea4000c1e1900 */
[----:B--2---:R1:W2:Y:S02]  /*0550*/  R2UR UR6, R0 ;  /* 0x00000000000673c2 */ /* 0x0042a400000e0000 */
[----:B-12---:R-:W-:Y:S05]  /*0560*/  BRA `(.L_x_658) ;  /* 0x0000006000007947 */ /* 0x006fea0003800000 */
.L_x_657:
[----:B------:R-:W-:Y:S05]  /*0570*/  @!P6 BRA `(.L_x_658) ;  /* 0x000000500000e947 */ /* 0x000fea0003800000 */
[----:B------:R1:W2:Y:S04]  /*0580*/  LDG.E R0, [R2.64] ;  /* 0x0000001402007981 */ /* 0x0002a8000c1e1900 */
[----:B-1----:R-:W3:Y:S01]  /*0590*/  LDG.E R2, [R2.64+0x4] ;  /* 0x0000041402027981 */ /* 0x002ee2000c1e1900 */
[----:B--2---:R-:W1:Y:S08]  /*05a0*/  R2UR UR5, R0 ;  /* 0x00000000000573c2 */ /* 0x004e7000000e0000 */
[----:B---3--:R-:W1:Y:S02]  /*05b0*/  R2UR UR6, R2 ;  /* 0x00000000020673c2 */ /* 0x008e6400000e0000 */
[----:B-1----:R-:W-:-:S06]  /*05c0*/  UIADD3 UR6, -UR5, UR6, URZ ;  /* 0x0000000605067290 */ /* 0x002fcc000fffe13f */
.L_x_658:
[----:B------:R-:W-:Y:S01]  /*05d0*/  UIADD3 UR6, -UR4, UR6, URZ ;  /* 0x0000000604067290 */ /* 0x000fe2000fffe13f */
[----:B-----5:R-:W-:Y:S01]  /*05e0*/  IADD3 R11, R9, UR4, RZ ;  /* 0x00000004090b7c10 */ /* 0x020fe2000fffe0ff */
[----:B------:R-:W-:Y:S01]  /*05f0*/  CS2R R98, SRZ ;  /* 0x0000000000627805 */ /* 0x000fe2000001ff00 */
[----:B------:R-:W-:Y:S01]  /*0600*/  PLOP3.LUT P2, PT, PT, PT, PT, 0x80, 0x0 ;  /* 0x000000000000781c */ /* 0x000fe20003f4f070 */
[----:B------:R-:W-:Y:S01]  /*0610*/  UISETP.GE.AND UP0, UPT, UR6, 0x1, UPT ;  /* 0x000000010600788c */ /* 0x000fe2000bf06270 */
[----:B------:R-:W-:Y:S01]  /*0620*/  CS2R R14, SRZ ;  /* 0x00000000000e7805 */ /* 0x000fe2000001ff00 */
[----:B------:R-:W-:Y:S01]  /*0630*/  UIADD3 UR4, UR6, 0x5f, URZ ;  /* 0x0000005f06047890 */ /* 0x000fe2000fffe03f */
[----:B------:R-:W-:Y:S01]  /*0640*/  IMAD.MOV.U32 R96, RZ, RZ, RZ ;  /* 0x000000ffff607224 */ /* 0x000fe200078e00ff */
[----:B------:R-:W-:Y:S01]  /*0650*/  MOV R9, RZ ;  /* 0x000000ff00097202 */ /* 0x000fe20000000f00 */
[----:B------:R-:W-:Y:S01]  /*0660*/  IMAD.MOV.U32 R94, RZ, RZ, RZ ;  /* 0x000000ffff5e7224 */ /* 0x000fe200078e00ff */
[----:B------:R-:W-:Y:S01]  /*0670*/  PLOP3.LUT P1, PT, PT, PT, UP0, 0x80, 0x0 ;  /* 0x000000000000781c */ /* 0x000fe20003f2f008 */
[----:B------:R-:W-:Y:S01]  /*0680*/  UIMAD.WIDE UR4, UR4, 0x2aaaaaab, URZ ;  /* 0x2aaaaaab040478a5 */ /* 0x000fe2000f8e023f */
[----:B------:R-:W-:Y:S01]  /*0690*/  IMAD.MOV.U32 R92, RZ, RZ, RZ ;  /* 0x000000ffff5c7224 */ /* 0x000fe200078e00ff */
[----:B------:R-:W-:Y:S01]  /*06a0*/  CS2R R90, SRZ ;  /* 0x00000000005a7805 */ /* 0x000fe2000001ff00 */
[----:B------:R-:W-:Y:S01]  /*06b0*/  CS2R R12, SRZ ;  /* 0x00000000000c7805 */ /* 0x000fe2000001ff00 */
[----:B------:R-:W-:Y:S01]  /*06c0*/  USHF.R.U32.HI UR16, URZ, 0x1f, UR5 ;  /* 0x0000001f3f107899 */ /* 0x000fe20008011605 */
[----:B------:R-:W-:Y:S01]  /*06d0*/  MOV R88, RZ ;  /* 0x000000ff00587202 */ /* 0x000fe20000000f00 */
[----:B------:R-:W-:Y:S01]  /*06e0*/  IMAD.MOV.U32 R86, RZ, RZ, RZ ;  /* 0x000000ffff567224 */ /* 0x000fe200078e00ff */
[----:B------:R-:W-:Y:S01]  /*06f0*/  CS2R R16, SRZ ;  /* 0x0000000000107805 */ /* 0x000fe2000001ff00 */
[----:B------:R-:W-:Y:S01]  /*0700*/  ULEA.HI.SX32 UR16, UR5, UR16, 0x1c ;  /* 0x0000001005107291 */ /* 0x000fe2000f8fe23f */
[----:B------:R-:W-:Y:S01]  /*0710*/  MOV R84, RZ ;  /* 0x000000ff00547202 */ /* 0x000fe20000000f00 */
        /* <DEDUP_REMOVED lines=44> */
[----:B------:R-:W-:Y:S01]  /*09e0*/  CS2R R116, SRZ ;  /* 0x0000000000747805 */ /* 0x000fe2000001ff00 */
[----:B------:R-:W-:Y:S01]  /*09f0*/  CS2R R114, SRZ ;  /* 0x0000000000727805 */ /* 0x000fe2000001ff00 */
[----:B------:R-:W-:Y:S01]  /*0a00*/  IMAD.MOV.U32 R112, RZ, RZ, RZ ;  /* 0x000000ffff707224 */ /* 0x000fe200078e00ff */
[----:B------:R-:W-:Y:S01]  /*0a10*/  CS2R R110, SRZ ;  /* 0x00000000006e7805 */ /* 0x000fe2000001ff00 */
[----:B------:R-:W-:Y:S01]  /*0a20*/  CS2R R108, SRZ ;  /* 0x00000000006c7805 */ /* 0x000fe2000001ff00 */
[----:B------:R-:W-:Y:S01]  /*0a30*/  CS2R R106, SRZ ;  /* 0x00000000006a7805 */ /* 0x000fe2000001ff00 */
[----:B------:R-:W-:Y:S01]  /*0a40*/  CS2R R104, SRZ ;  /* 0x0000000000687805 */ /* 0x000fe2000001ff00 */
[----:B------:R-:W-:Y:S01]  /*0a50*/  CS2R R42, SRZ ;  /* 0x00000000002a7805 */ /* 0x000fe2000001ff00 */
[----:B------:R-:W-:Y:S05]  /*0a60*/  @!P1 BRA `(.L_x_659) ;  /* 0x0000a3c000009947 */ /* 0x000fea0003800000 */
[----:B------:R-:W-:Y:S01]  /*0a70*/  ISETP.NE.U32.AND P4, PT, RZ, c[0x0][0x340], PT ;  /* 0x0000d000ff007a0c */ /* 0x000fe20003f85070 */
[----:B------:R-:W1:Y:S01]  /*0a80*/  S2R R24, SR_CTAID.Y ;  /* 0x0000000000187919 */ /* 0x000e620000002600 */
[----:B------:R-:W-:-:S02]  /*0a90*/  SHF.R.S32.HI R0, RZ, 0x1f, R8 ;  /* 0x0000001fff007819 */ /* 0x000fc40000011408 */
[----:B------:R-:W-:Y:S01]  /*0aa0*/  SHF.R.S32.HI R37, RZ, 0x1f, R113 ;  /* 0x0000001fff257819 */ /* 0x000fe20000011471 */
[----:B------:R-:W-:Y:S01]  /*0ab0*/  IMAD.MOV.U32 R4, RZ, RZ, c[0x0][0x2c4] ;  /* 0x0000b100ff047624 */ /* 0x000fe200078e00ff */
[----:B------:R-:W-:Y:S01]  /*0ac0*/  ISETP.NE.AND.EX P4, PT, RZ, c[0x0][0x344], PT, P4 ;  /* 0x0000d100ff007a0c */ /* 0x000fe20003f85340 */
[----:B------:R-:W-:Y:S02]  /*0ad0*/  UMOV UR7, 0x60 ;  /* 0x0000006000077882 */ /* 0x000fe40000000000 */
[----:B------:R-:W-:Y:S01]  /*0ae0*/  ULDC.64 UR4, c[0x0][0x1e0] ;  /* 0x0000780000047ab9 */ /* 0x000fe20000000a00 */
[----:B------:R-:W-:Y:S01]  /*0af0*/  SHF.R.S32.HI R17, RZ, 0x1f, R41 ;  /* 0x0000001fff117819 */ /* 0x000fe20000011429 */
[----:B------:R-:W-:-:S08]  /*0b00*/  ULDC.64 UR10, c[0x0][0x208] ;  /* 0x00008200000a7ab9 */ /* 0x000fd00000000a00 */
[----:B------:R-:W-:-:S05]  /*0b10*/  @P4 IMAD.WIDE R2, R41, R27, c[0x0][0x340] ;  /* 0x0000d00029024625 */ /* 0x000fca00078e021b */
[----:B------:R2:W3:Y:S01]  /*0b20*/  @P4 LDG.E R18, [R2.64] ;  /* 0x0000001402124981 */ /* 0x0004e2000c1e1900 */
[----:B------:R-:W-:Y:S01]  /*0b30*/  IMAD R0, R0, c[0x0][0x178], RZ ;  /* 0x00005e0000007a24 */ /* 0x000fe200078e02ff */
[-C--:B------:R-:W-:Y:S01]  /*0b40*/  LEA.HI R35, R37, R113.reuse, RZ, 0x3 ;  /* 0x0000007125237211 */ /* 0x080fe200078f18ff */
[----:B------:R-:W-:Y:S01]  /*0b50*/  UIMAD.WIDE.U32 UR18, UR7, UR4, URZ ;  /* 0x00000004071272a5 */ /* 0x000fe2000f8e003f */
[----:B------:R-:W-:Y:S01]  /*0b60*/  ISETP.NE.AND P1, PT, R4, 0x1, PT ;  /* 0x000000010400780c */ /* 0x000fe20003f25270 */
[----:B------:R-:W-:Y:S01]  /*0b70*/  IMAD R0, R8, c[0x0][0x17c], R0 ;  /* 0x00005f0008007a24 */ /* 0x000fe200078e0200 */
[----:B------:R-:W-:Y:S01]  /*0b80*/  SHF.R.S32.HI R14, RZ, 0x3, R35 ;  /* 0x00000003ff0e7819 */ /* 0x000fe20000011423 */
[----:B------:R-:W-:Y:S01]  /*0b90*/  UIMAD.WIDE.U32 UR14, UR7, UR10, URZ ;  /* 0x0000000a070e72a5 */ /* 0x000fe2000f8e003f */
[----:B-1----:R-:W-:Y:S01]  /*0ba0*/  SHF.R.S32.HI R29, RZ, 0x1f, R24 ;  /* 0x0000001fff1d7819 */ /* 0x002fe20000011418 */
[----:B------:R-:W-:Y:S01]  /*0bb0*/  IMAD.U32 R4, RZ, RZ, UR18 ;  /* 0x00000012ff047e24 */ /* 0x000fe2000f8e00ff */
[----:B------:R-:W-:Y:S01]  /*0bc0*/  UIMAD UR4, UR16, -0x60, UR7 ;  /* 0xffffffa0100478a4 */ /* 0x000fe2000f8e0207 */
[----:B------:R-:W-:Y:S01]  /*0bd0*/  IMAD.U32 R5, RZ, RZ, UR19 ;  /* 0x00000013ff057e24 */ /* 0x000fe2000f8e00ff */
[----:B------:R-:W-:Y:S01]  /*0be0*/  SEL R5, R17, RZ, !P0 ;  /* 0x000000ff11057207 */ /* 0x000fe20004000000 */
[----:B------:R-:W-:Y:S01]  /*0bf0*/  IMAD.MOV.U32 R34, RZ, RZ, R4 ;  /* 0x000000ffff227224 */ /* 0x000fe200078e0004 */
[----:B------:R-:W-:Y:S01]  /*0c00*/  SEL R4, R41, RZ, !P0 ;  /* 0x000000ff29047207 */ /* 0x000fe20004000000 */
[----:B------:R-:W-:Y:S01]  /*0c10*/  IMAD.U32 R9, RZ, RZ, UR15 ;  /* 0x0000000fff097e24 */ /* 0x000fe2000f8e00ff */
[-C--:B------:R-:W-:Y:S01]  /*0c20*/  LEA.HI R15, R37, R113.reuse, RZ, 0x4 ;  /* 0x00000071250f7211 */ /* 0x080fe200078f20ff */
[----:B------:R-:W-:Y:S01]  /*0c30*/  IMAD R5, R5, c[0x0][0x1c0], RZ ;  /* 0x0000700005057a24 */ /* 0x000fe200078e02ff */
[----:B------:R-:W-:Y:S01]  /*0c40*/  UIMAD UR5, UR7, UR5, URZ ;  /* 0x00000005070572a4 */ /* 0x000fe2000f8e023f */
[----:B------:R-:W-:Y:S01]  /*0c50*/  IMAD R9, R40, 0x80, R14 ;  /* 0x0000008028097824 */ /* 0x000fe200078e020e */
[----:B------:R-:W-:Y:S01]  /*0c60*/  SHF.R.S32.HI R13, RZ, 0x4, R15 ;  /* 0x00000004ff0d7819 */ /* 0x000fe2000001140f */
[----:B------:R-:W-:Y:S01]  /*0c70*/  UIADD3 UR8, UR16, -0x1, URZ ;  /* 0xffffffff10087890 */ /* 0x000fe2000fffe03f */
[----:B------:R-:W-:Y:S01]  /*0c80*/  IMAD.MOV.U32 R39, RZ, RZ, c[0x0][0x1e0] ;  /* 0x00007800ff277624 */ /* 0x000fe200078e00ff */
[----:B------:R-:W-:Y:S01]  /*0c90*/  UIADD3 UR5, UR19, UR5, URZ ;  /* 0x0000000513057290 */ /* 0x000fe2000fffe03f */
[----:B------:R-:W-:Y:S01]  /*0ca0*/  IMAD.MOV.U32 R42, RZ, RZ, c[0x0][0x1e4] ;  /* 0x00007900ff2a7624 */ /* 0x000fe200078e00ff */
[----:B------:R-:W-:Y:S01]  /*0cb0*/  USHF.R.S32.HI UR9, URZ, 0x1f, UR8 ;  /* 0x0000001f3f097899 */ /* 0x000fe20008011408 */
[----:B--2---:R-:W-:Y:S01]  /*0cc0*/  IMAD.WIDE.U32 R2, R8, c[0x0][0x178], RZ ;  /* 0x00005e0008027a25 */ /* 0x004fe200078e00ff */
[----:B------:R-:W-:Y:S01]  /*0cd0*/  UIMAD UR12, UR5, UR8, URZ ;  /* 0x00000008050c72a4 */ /* 0x000fe2000f8e023f */
[----:B------:R-:W-:Y:S01]  /*0ce0*/  LEA.HI R112, R37, R113, RZ, 0x5 ;  /* 0x0000007125707211 */ /* 0x000fe200078f28ff */
[----:B------:R-:W-:Y:S01]  /*0cf0*/  UIMAD UR7, UR7, UR11, URZ ;  /* 0x0000000b070772a4 */ /* 0x000fe2000f8e023f */
[----:B------:R-:W-:Y:S01]  /*0d00*/  IMAD.IADD R3, R3, 0x1, R0 ;  /* 0x0000000103037824 */ /* 0x000fe200078e0200 */
[----:B------:R-:W-:Y:S01]  /*0d10*/  LOP3.LUT R0, R35, 0xfffffff8, RZ, 0xc0, !PT ;  /* 0xfffffff823007812 */ /* 0x000fe200078ec0ff */
[----:B------:R-:W-:Y:S01]  /*0d20*/  IMAD.U32 R8, RZ, RZ, UR14 ;  /* 0x0000000eff087e24 */ /* 0x000fe2000f8e00ff */
[----:B------:R-:W-:Y:S01]  /*0d30*/  UIMAD UR12, UR9, UR18, UR12 ;  /* 0x00000012090c72a4 */ /* 0x000fe2000f8e020c */
[----:B------:R-:W-:Y:S01]  /*0d40*/  IMAD.WIDE.U32 R2, R24, c[0x0][0x1b8], R2 ;  /* 0x00006e0018027a25 */ /* 0x000fe200078e0002 */
[----:B------:R-:W-:-:S02]  /*0d50*/  UIADD3 UR7, UR15, UR7, URZ ;  /* 0x000000070f077290 */ /* 0x000fc4000fffe03f */
[----:B------:R-:W-:Y:S01]  /*0d60*/  UISETP.GE.AND UP0, UPT, UR6, 0x61, UPT ;  /* 0x000000610600788c */ /* 0x000fe2000bf06270 */
[----:B------:R-:W-:Y:S02]  /*0d70*/  IMAD.IADD R28, R113, 0x1, -R0 ;  /* 0x00000001711c7824 */ /* 0x000fe400078e0a00 */
[----:B------:R-:W-:Y:S02]  /*0d80*/  IMAD R0, R29, c[0x0][0x1b8], RZ ;  /* 0x00006e001d007a24 */ /* 0x000fe400078e02ff */
[----:B------:R-:W-:Y:S02]  /*0d90*/  IMAD R7, R28, 0x20, R14 ;  /* 0x000000201c077824 */ /* 0x000fe400078e020e */
[----:B------:R-:W-:Y:S02]  /*0da0*/  IMAD R0, R24, c[0x0][0x1bc], R0 ;  /* 0x00006f0018007a24 */ /* 0x000fe400078e0200 */
[----:B------:R-:W-:Y:S02]  /*0db0*/  IMAD R7, R40, 0x80, R7 ;  /* 0x0000008028077824 */ /* 0x000fe400078e0207 */
[----:B------:R-:W-:-:S02]  /*0dc0*/  IMAD.IADD R3, R3, 0x1, R0 ;  /* 0x0000000103037824 */ /* 0x000fc400078e0200 */
[----:B------:R-:W-:-:S04]  /*0dd0*/  @P1 IMAD.HI.U32 R6, R7, c[0x0][0x2c8], RZ ;  /* 0x0000b20007061a27 */ /* 0x000fc800078e00ff */
[----:B------:R-:W-:Y:S01]  /*0de0*/  IMAD.MOV.U32 R0, RZ, RZ, R7 ;  /* 0x000000ffff007224 */ /* 0x000fe200078e0007 */
[----:B------:R-:W-:Y:S01]  /*0df0*/  @P1 SHF.R.U32.HI R0, RZ, c[0x0][0x2cc], R6 ;  /* 0x0000b300ff001a19 */ /* 0x000fe20000011606 */
[----:B------:R-:W-:Y:S02]  /*0e00*/  IMAD R6, R4, c[0x0][0x1c4], R5 ;  /* 0x0000710004067a24 */ /* 0x000fe400078e0205 */
[----:B------:R-:W-:Y:S01]  /*0e10*/  IMAD R5, R10, c[0x0][0x2c4], RZ ;  /* 0x0000b1000a057a24 */ /* 0x000fe200078e02ff */
[----:B------:R-:W-:Y:S01]  /*0e20*/  IADD3 R10, R9, 0x20, RZ ;  /* 0x00000020090a7810 */ /* 0x000fe20007ffe0ff */
[----:B------:R-:W-:Y:S01]  /*0e30*/  IMAD.WIDE.U32 R2, R4, c[0x0][0x1c0], R2 ;  /* 0x0000700004027a25 */ /* 0x000fe200078e0002 */
[----:B------:R-:W-:Y:S02]  /*0e40*/  BAR.SYNC.DEFER_BLOCKING 0x0 ;  /* 0x0000000000007b1d */ /* 0x000fe40000010000 */
[----:B------:R-:W-:Y:S01]  /*0e50*/  ISETP.GE.AND P5, PT, R10, R5, PT ;  /* 0x000000050a00720c */ /* 0x000fe20003fa6270 */
[----:B------:R-:W-:-:S02]  /*0e60*/  IMAD.MOV R4, RZ, RZ, -R0 ;  /* 0x000000ffff047224 */ /* 0x000fc400078e0a00 */
[----:B------:R-:W-:Y:S02]  /*0e70*/  IMAD.IADD R3, R3, 0x1, R6 ;  /* 0x0000000103037824 */ /* 0x000fe400078e0206 */
[----:B------:R-:W-:Y:S01]  /*0e80*/  IMAD R10, R4, c[0x0][0x2c4], R7 ;  /* 0x0000b100040a7a24 */ /* 0x000fe200078e0207 */
[----:B------:R-:W-:Y:S01]  /*0e90*/  SHF.R.S32.HI R4, RZ, 0x1f, R0 ;  /* 0x0000001fff047819 */ /* 0x000fe20000011400 */
[----:B------:R-:W-:Y:S01]  /*0ea0*/  IMAD.U32 R6, RZ, RZ, UR4 ;  /* 0x00000004ff067e24 */ /* 0x000fe2000f8e00ff */
[----:B------:R-:W-:Y:S01]  /*0eb0*/  SHF.R.S32.HI R7, RZ, 0x1f, R11 ;  /* 0x0000001fff077819 */ /* 0x000fe2000001140b */
[----:B------:R-:W-:Y:S01]  /*0ec0*/  IMAD.MOV.U32 R36, RZ, RZ, R8 ;  /* 0x000000ffff247224 */ /* 0x000fe200078e0008 */
[----:B------:R-:W-:Y:S01]  /*0ed0*/  IADD3 R8, R9, 0x40, RZ ;  /* 0x0000004009087810 */ /* 0x000fe20007ffe0ff */
[----:B------:R-:W-:Y:S01]  /*0ee0*/  IMAD R4, R4, c[0x0][0x1b0], RZ ;  /* 0x00006c0004047a24 */ /* 0x000fe200078e02ff */
[----:B------:R-:W-:Y:S01]  /*0ef0*/  IADD3 R22, R6, UR6, -R14 ;  /* 0x0000000606167c10 */ /* 0x000fe2000fffe80e */
[----:B------:R-:W-:Y:S01]  /*0f00*/  IMAD.SHL.U32 R6, R14, 0x40, RZ ;  /* 0x000000400e067824 */ /* 0x000fe200078e00ff */
[----:B------:R-:W-:Y:S01]  /*0f10*/  ISETP.GE.AND P1, PT, R8, R5, PT ;  /* 0x000000050800720c */ /* 0x000fe20003f26270 */
[----:B------:R-:W-:Y:S01]  /*0f20*/  IMAD.WIDE.U32 R2, R0, c[0x0][0x1b0], R2 ;  /* 0x00006c0000027a25 */ /* 0x000fe200078e0002 */
[----:B------:R-:W-:-:S03]  /*0f30*/  IADD3 R8, P0, R11, R14, RZ ;  /* 0x0000000e0b087210 */ /* 0x000fc60007f1e0ff */
[----:B------:R-:W-:Y:S01]  /*0f40*/  IMAD R11, R0, c[0x0][0x1b4], R4 ;  /* 0x00006d00000b7a24 */ /* 0x000fe200078e0204 */
[----:B------:R-:W-:Y:S01]  /*0f50*/  LOP3.LUT R0, R6, 0x1c0, RZ, 0xc0, !PT ;  /* 0x000001c006007812 */ /* 0x000fe200078ec0ff */
[----:B------:R-:W-:Y:S01]  /*0f60*/  IMAD.SHL.U32 R4, R28, 0x8, RZ ;  /* 0x000000081c047824 */ /* 0x000fe200078e00ff */
[----:B------:R-:W-:Y:S01]  /*0f70*/  LEA.HI.X.SX32 R12, R14, R7, 0x1, P0 ;  /* 0x000000070e0c7211 */ /* 0x000fe200000f0eff */
[----:B------:R-:W-:Y:S01]  /*0f80*/  IMAD.IADD R3, R3, 0x1, R11 ;  /* 0x0000000103037824 */ /* 0x000fe200078e020b */
[C---:B------:R-:W-:Y:S02]  /*0f90*/  ISETP.GE.AND P0, PT, R9.reuse, R5, PT ;  /* 0x000000050900720c */ /* 0x040fe40003f06270 */
[----:B------:R-:W-:Y:S01]  /*0fa0*/  IADD3 R6, R9, 0x60, RZ ;  /* 0x0000006009067810 */ /* 0x000fe20007ffe0ff */
[----:B------:R-:W-:Y:S01]  /*0fb0*/  IMAD.WIDE.U32 R2, R10, c[0x0][0x1a8], R2 ;  /* 0x00006a000a027a25 */ /* 0x000fe200078e0002 */
[----:B------:R-:W-:Y:S02]  /*0fc0*/  LOP3.LUT R9, R0, 0x38, R4, 0xf8, !PT ;  /* 0x0000003800097812 */ /* 0x000fe400078ef804 */
[----:B------:R-:W-:-:S02]  /*0fd0*/  SHF.R.U32.HI R0, RZ, 0x3, R0 ;  /* 0x00000003ff007819 */ /* 0x000fc40000011600 */
[----:B------:R-:W-:Y:S02]  /*0fe0*/  LEA.HI R7, R15, R13, RZ, 0x1 ;  /* 0x0000000d0f077211 */ /* 0x000fe400078f08ff */
[----:B------:R-:W-:Y:S02]  /*0ff0*/  LOP3.LUT R16, R9, R0, RZ, 0x3c, !PT ;  /* 0x0000000009107212 */ /* 0x000fe400078e3cff */
[----:B------:R-:W-:Y:S02]  /*1000*/  SHF.R.S32.HI R0, RZ, 0x1f, R10 ;  /* 0x0000001fff007819 */ /* 0x000fe4000001140a */
[----:B------:R-:W-:Y:S02]  /*1010*/  LOP3.LUT R7, R7, 0xfffffffe, RZ, 0xc0, !PT ;  /* 0xfffffffe07077812 */ /* 0x000fe400078ec0ff */
[----:B------:R-:W-:Y:S01]  /*1020*/  ISETP.GE.AND P2, PT, R6, R5, PT ;  /* 0x000000050600720c */ /* 0x000fe20003f46270 */
[----:B------:R-:W-:Y:S01]  /*1030*/  IMAD R0, R0, c[0x0][0x1a8], RZ ;  /* 0x00006a0000007a24 */ /* 0x000fe200078e02ff */
[----:B------:R-:W-:Y:S01]  /*1040*/  SHF.R.S32.HI R5, RZ, 0x1f, R4 ;  /* 0x0000001fff057819 */ /* 0x000fe20000011404 */
[----:B------:R-:W-:Y:S01]  /*1050*/  IMAD R6, R12, c[0x0][0x1e0], RZ ;  /* 0x000078000c067a24 */ /* 0x000fe200078e02ff */
[----:B------:R-:W-:Y:S01]  /*1060*/  IADD3 R31, R4, 0x40, RZ ;  /* 0x00000040041f7810 */ /* 0x000fe20007ffe0ff */
[----:B------:R-:W-:Y:S01]  /*1070*/  IMAD R11, R10, c[0x0][0x1ac], R0 ;  /* 0x00006b000a0b7a24 */ /* 0x000fe200078e0200 */
[----:B------:R-:W-:Y:S01]  /*1080*/  LOP3.LUT R0, R15, 0xfffffff0, RZ, 0xc0, !PT ;  /* 0xfffffff00f007812 */ /* 0x000fe200078ec0ff */
[----:B------:R-:W-:Y:S01]  /*1090*/  IMAD.IADD R33, R13, 0x1, -R7 ;  /* 0x000000010d217824 */ /* 0x000fe200078e0a07 */
[----:B------:R-:W-:Y:S01]  /*10a0*/  LEA R15, P3, R2, c[0x0][0x160], 0x1 ;  /* 0x00005800020f7a11 */ /* 0x000fe200078608ff */
[----:B------:R-:W-:Y:S01]  /*10b0*/  IMAD.IADD R3, R3, 0x1, R11 ;  /* 0x0000000103037824 */ /* 0x000fe200078e020b */
[----:B------:R-:W-:Y:S01]  /*10c0*/  LEA.HI R11, R37, R113, RZ, 0x6 ;  /* 0x00000071250b7211 */ /* 0x000fe200078f30ff */
[----:B------:R-:W-:Y:S01]  /*10d0*/  IMAD.IADD R0, R113, 0x1, -R0 ;  /* 0x0000000171007824 */ /* 0x000fe200078e0a00 */
[----:B------:R-:W-:Y:S01]  /*10e0*/  IADD3 R32, R4, 0x80, RZ ;  /* 0x0000008004207810 */ /* 0x000fe20007ffe0ff */
[----:B------:R-:W-:Y:S01]  /*10f0*/  IMAD R9, R8, c[0x0][0x1e4], R6 ;  /* 0x0000790008097a24 */ /* 0x000fe200078e0206 */
[----:B------:R-:W-:Y:S01]  /*1100*/  LEA.HI.X R14, R2, c[0x0][0x164], R3, 0x1, P3 ;  /* 0x00005900020e7a11 */ /* 0x000fe200018f0c03 */
[----:B------:R-:W-:Y:S01]  /*1110*/  IMAD R3, R29, c[0x0][0x1e8], RZ ;  /* 0x00007a001d037a24 */ /* 0x000fe200078e02ff */
[----:B------:R-:W-:Y:S01]  /*1120*/  SHF.R.S32.HI R10, RZ, 0x1f, R0 ;  /* 0x0000001fff0a7819 */ /* 0x000fe20000011400 */
[----:B------:R-:W-:Y:S01]  /*1130*/  IMAD.WIDE.U32 R6, R8, c[0x0][0x1e0], R4 ;  /* 0x0000780008067a25 */ /* 0x000fe200078e0004 */
[----:B------:R-:W-:Y:S01]  /*1140*/  SHFL.IDX PT, R2, R15, RZ, 0x181f ;  /* 0x00181fff0f027589 */ /* 0x000fe200000e0000 */
[----:B------:R-:W-:-:S02]  /*1150*/  ISETP.GE.AND P3, PT, R31, c[0x0][0x198], PT ;  /* 0x000066001f007a0c */ /* 0x000fc40003f66270 */
[----:B------:R-:W-:Y:S01]  /*1160*/  LEA.HI R30, R10, R0, RZ, 0x3 ;  /* 0x000000000a1e7211 */ /* 0x000fe200078f18ff */
[----:B------:R-:W-:Y:S02]  /*1170*/  IMAD.SHL.U32 R10, R11, 0x8, RZ ;  /* 0x000000080b0a7824 */ /* 0x000fe400078e00ff */
[----:B------:R-:W-:Y:S02]  /*1180*/  IMAD R11, R24, c[0x0][0x1ec], R3 ;  /* 0x00007b00180b7a24 */ /* 0x000fe400078e0203 */
[----:B------:R-:W-:Y:S01]  /*1190*/  IMAD.IADD R7, R7, 0x1, R9 ;  /* 0x0000000107077824 */ /* 0x000fe200078e0209 */
[----:B------:R-:W1:Y:S01]  /*11a0*/  SHFL.IDX PT, R3, R14, RZ, 0x181f ;  /* 0x00181fff0e037589 */ /* 0x000e6200000e0000 */
[----:B------:R-:W-:Y:S01]  /*11b0*/  IMAD R12, R12, c[0x0][0x208], RZ ;  /* 0x000082000c0c7a24 */ /* 0x000fe200078e02ff */
[----:B------:R-:W-:Y:S01]  /*11c0*/  LOP3.LUT R19, R16, 0xfffffe00, R10, 0xf8, !PT ;  /* 0xfffffe0010137812 */ /* 0x000fe200078ef80a */
[----:B------:R-:W-:-:S04]  /*11d0*/  IMAD.WIDE.U32 R6, R24, c[0x0][0x1e8], R6 ;  /* 0x00007a0018067a25 */ /* 0x000fc800078e0006 */
[----:B------:R-:W-:Y:S01]  /*11e0*/  IMAD.IADD R21, R7, 0x1, R11 ;  /* 0x0000000107157824 */ /* 0x000fe200078e020b */
[----:B------:R-:W-:Y:S01]  /*11f0*/  STL [R1+0x30], R19 ;  /* 0x0000301301007387 */ /* 0x000fe20000100800 */
[----:B------:R-:W-:Y:S02]  /*1200*/  IMAD.MOV.U32 R20, RZ, RZ, R6 ;  /* 0x000000ffff147224 */ /* 0x000fe400078e0006 */
[----:B------:R-:W-:Y:S01]  /*1210*/  IMAD R13, R8, c[0x0][0x20c], R12 ;  /* 0x00008300080d7a24 */ /* 0x000fe200078e020c */
[----:B------:R-:W-:Y:S01]  /*1220*/  LOP3.LUT R12, R30, 0xfffffff8, RZ, 0xc0, !PT ;  /* 0xfffffff81e0c7812 */ /* 0x000fe200078ec0ff */
[----:B------:R-:W-:-:S04]  /*1230*/  IMAD.WIDE.U32 R8, R8, c[0x0][0x208], R4 ;  /* 0x0000820008087a25 */ /* 0x000fc800078e0004 */
[----:B------:R-:W-:Y:S02]  /*1240*/  IMAD R29, R29, c[0x0][0x210], RZ ;  /* 0x000084001d1d7a24 */ /* 0x000fe400078e02ff */
[----:B------:R-:W-:Y:S02]  /*1250*/  IMAD.IADD R9, R9, 0x1, R13 ;  /* 0x0000000109097824 */ /* 0x000fe400078e020d */
[----:B------:R-:W-:Y:S01]  /*1260*/  IMAD.IADD R27, R0, 0x1, -R12 ;  /* 0x00000001001b7824 */ /* 0x000fe200078e0a0c */
[----:B------:R-:W-:Y:S01]  /*1270*/  @!P0 SHF.R.S32.HI R0, RZ, 0x1f, R31 ;  /* 0x0000001fff008819 */ /* 0x000fe2000001141f */
[C---:B------:R-:W-:Y:S02]  /*1280*/  IMAD R29, R24.reuse, c[0x0][0x214], R29 ;  /* 0x00008500181d7a24 */ /* 0x040fe400078e021d */
[----:B------:R-:W-:Y:S01]  /*1290*/  IMAD.WIDE.U32 R24, R24, c[0x0][0x210], R8 ;  /* 0x0000840018187a25 */ /* 0x000fe200078e0008 */
[----:B------:R-:W-:Y:S01]  /*12a0*/  @!P0 LEA.HI R8, R0, R31, RZ, 0x3 ;  /* 0x0000001f00088211 */ /* 0x000fe200078f18ff */
[----:B------:R-:W-:Y:S02]  /*12b0*/  SHFL.IDX PT, R9, R14, 0x1, 0x181f ;  /* 0x00381f000e097f89 */ /* 0x000fe400000e0000 */
[----:B------:R-:W-:Y:S01]  /*12c0*/  IMAD.SHL.U32 R38, R19, 0x2, RZ ;  /* 0x0000000213267824 */ /* 0x000fe200078e00ff */
[----:B------:R-:W-:-:S02]  /*12d0*/  @!P0 LOP3.LUT R12, R8, 0xfffffff8, RZ, 0xc0, !PT ;  /* 0xfffffff8080c8812 */ /* 0x000fc400078ec0ff */
[----:B------:R-:W2:Y:S03]  /*12e0*/  SHFL.IDX PT, R8, R15, 0x1, 0x181f ;  /* 0x00381f000f087f89 */ /* 0x000ea600000e0000 */
[----:B-1----:R-:W-:Y:S01]  /*12f0*/  @!P0 IMAD.WIDE R12, R12, 0x2, R2 ;  /* 0x000000020c0c8825 */ /* 0x002fe200078e0202 */
[----:B------:R-:W-:Y:S01]  /*1300*/  STL [R1], R38 ;  /* 0x0000002601007387 */ /* 0x000fe20000100800 */
[--C-:B---3--:R-:W-:Y:S02]  /*1310*/  @P4 SHF.R.S32.HI R7, RZ, 0x1f, R18.reuse ;  /* 0x0000001fff074819 */ /* 0x108fe40000011412 */
[----:B------:R-:W-:Y:S02]  /*1320*/  @P4 IMAD.MOV.U32 R6, RZ, RZ, R18 ;  /* 0x000000ffff064224 */ /* 0x000fe400078e0012 */
[----:B------:R-:W-:Y:S02]  /*1330*/  @!P4 IMAD.MOV.U32 R6, RZ, RZ, R41 ;  /* 0x000000ffff06c224 */ /* 0x000fe400078e0029 */
[----:B------:R-:W-:-:S03]  /*1340*/  @!P4 IMAD.MOV.U32 R7, RZ, RZ, R17 ;  /* 0x000000ffff07c224 */ /* 0x000fc600078e0011 */
[----:B------:R-:W-:Y:S02]  /*1350*/  SEL R26, R6, RZ, !P6 ;  /* 0x000000ff061a7207 */ /* 0x000fe40007000000 */
[----:B------:R-:W-:Y:S02]  /*1360*/  SEL R23, R7, RZ, !P6 ;  /* 0x000000ff07177207 */ /* 0x000fe40007000000 */
[----:B------:R-:W-:Y:S01]  /*1370*/  ISETP.GE.AND P6, PT, R4, c[0x0][0x198], PT ;  /* 0x0000660004007a0c */ /* 0x000fe20003fc6270 */
[----:B------:R-:W-:Y:S01]  /*1380*/  IMAD.WIDE.U32 R20, R26, c[0x0][0x1f0], R20 ;  /* 0x00007c001a147a25 */ /* 0x000fe200078e0014 */
[----:B------:R-:W-:Y:S02]  /*1390*/  @!P0 SHF.R.S32.HI R7, RZ, 0x1f, R32 ;  /* 0x0000001fff078819 */ /* 0x000fe40000011420 */
[C---:B------:R-:W-:Y:S01]  /*13a0*/  @!P0 LEA R6, P4, R4.reuse, R2, 0x1 ;  /* 0x0000000204068211 */ /* 0x040fe200078808ff */
[----:B------:R-:W-:Y:S01]  /*13b0*/  IMAD.MOV.U32 R44, RZ, RZ, R20 ;  /* 0x000000ffff2c7224 */ /* 0x000fe200078e0014 */
[----:B------:R-:W-:Y:S01]  /*13c0*/  @!P0 LEA.HI R0, R7, R32, RZ, 0x3 ;  /* 0x0000002007008211 */ /* 0x000fe200078f18ff */
[----:B------:R-:W-:Y:S01]  /*13d0*/  STL.64 [R1+0x28], R20 ;  /* 0x0000281401007387 */ /* 0x000fe20000100a00 */
[----:B------:R-:W-:-:S02]  /*13e0*/  @!P0 LEA.HI.X R7, R4, R3, R5, 0x1, P4 ;  /* 0x0000000304078211 */ /* 0x000fc400020f0c05 */
[----:B------:R-:W-:Y:S02]  /*13f0*/  @!P0 LOP3.LUT R0, R0, 0xfffffff8, RZ, 0xc0, !PT ;  /* 0xfffffff800008812 */ /* 0x000fe400078ec0ff */
[----:B------:R-:W-:Y:S01]  /*1400*/  ISETP.GE.AND P4, PT, R32, c[0x0][0x198], PT ;  /* 0x0000660020007a0c */ /* 0x000fe20003f86270 */
[----:B------:R1:W-:Y:S02]  /*1410*/  @!P0 LDGSTS.E.BYPASS.LTC128B.128 [R38+0x100], [R6.64], !P6 ;  /* 0x0010000006268fae */ /* 0x0003e4000f101d54 */
[----:B------:R-:W-:Y:S01]  /*1420*/  @!P0 IMAD.WIDE R10, R0, 0x2, R2 ;  /* 0x00000002000a8825 */ /* 0x000fe200078e0202 */
[----:B------:R-:W-:Y:S01]  /*1430*/  @!P5 SHF.R.S32.HI R0, RZ, 0x1f, R32 ;  /* 0x0000001fff00d819 */ /* 0x000fe20000011420 */
[----:B------:R-:W-:Y:S03]  /*1440*/  SHFL.IDX PT, R2, R15, 0x2, 0x181f ;  /* 0x00581f000f027f89 */ /* 0x000fe600000e0000 */
[----:B------:R-:W-:Y:S01]  /*1450*/  @!P5 LEA.HI R0, R0, R32, RZ, 0x3 ;  /* 0x000000200000d211 */ /* 0x000fe200078f18ff */
[----:B------:R-:W3:Y:S03]  /*1460*/  SHFL.IDX PT, R3, R14, 0x2, 0x181f ;  /* 0x00581f000e037f89 */ /* 0x000ee600000e0000 */
[----:B------:R-:W-:Y:S01]  /*1470*/  @!P5 LOP3.LUT R0, R0, 0xfffffff8, RZ, 0xc0, !PT ;  /* 0xfffffff80000d812 */ /* 0x000fe200078ec0ff */
[----:B------:R4:W-:Y:S04]  /*1480*/  @!P0 LDGSTS.E.BYPASS.LTC128B.128 [R38+0x4100], [R12.64], !P3 ;  /* 0x041000000c268fae */ /* 0x0009e8000d901d54 */
[----:B------:R5:W-:Y:S01]  /*1490*/  @!P0 LDGSTS.E.BYPASS.LTC128B.128 [R38+0x8100], [R10.64], !P4 ;  /* 0x081000000a268fae */ /* 0x000be2000e101d54 */
[----:B-1----:R-:W-:-:S02]  /*14a0*/  @!P5 SHF.R.S32.HI R6, RZ, 0x1f, R31 ;  /* 0x0000001fff06d819 */ /* 0x002fc4000001141f */
[----:B------:R-:W-:Y:S02]  /*14b0*/  @!P1 SHF.R.S32.HI R7, RZ, 0x1f, R32 ;  /* 0x0000001fff079819 */ /* 0x000fe40000011420 */
[----:B------:R-:W-:Y:S02]  /*14c0*/  @!P5 LEA.HI R16, R6, R31, RZ, 0x3 ;  /* 0x0000001f0610d211 */ /* 0x000fe400078f18ff */
[----:B------:R-:W1:Y:S01]  /*14d0*/  SHFL.IDX PT, R6, R15, 0x3, 0x181f ;  /* 0x00781f000f067f89 */ /* 0x000e6200000e0000 */
[----:B------:R-:W-:Y:S02]  /*14e0*/  @!P1 LEA.HI R18, R7, R32, RZ, 0x3 ;  /* 0x0000002007129211 */ /* 0x000fe400078f18ff */
[----:B------:R-:W-:Y:S01]  /*14f0*/  @!P5 LOP3.LUT R16, R16, 0xfffffff8, RZ, 0xc0, !PT ;  /* 0xfffffff81010d812 */ /* 0x000fe200078ec0ff */
[----:B------:R1:W1:Y:S01]  /*1500*/  SHFL.IDX PT, R7, R14, 0x3, 0x181f ;  /* 0x00781f000e077f89 */ /* 0x00026200000e0000 */
[----:B------:R-:W-:-:S03]  /*1510*/  @!P1 LOP3.LUT R18, R18, 0xfffffff8, RZ, 0xc0, !PT ;  /* 0xfffffff812129812 */ /* 0x000fc600078ec0ff */
[----:B--2---:R-:W-:Y:S01]  /*1520*/  @!P5 IMAD.WIDE R16, R16, 0x2, R8 ;  /* 0x000000021010d825 */ /* 0x004fe200078e0208 */
[----:B-----5:R-:W-:-:S03]  /*1530*/  @!P1 SHF.R.S32.HI R10, RZ, 0x1f, R31 ;  /* 0x0000001fff0a9819 */ /* 0x020fc6000001141f */
[----:B---3--:R-:W-:Y:S01]  /*1540*/  @!P1 IMAD.WIDE R18, R18, 0x2, R2 ;  /* 0x0000000212129825 */ /* 0x008fe200078e0202 */
[----:B----4-:R-:W-:Y:S02]  /*1550*/  @!P1 LEA.HI R12, R10, R31, RZ, 0x3 ;  /* 0x0000001f0a0c9211 */ /* 0x010fe400078f18ff */
[----:B------:R-:W-:Y:S02]  /*1560*/  @!P5 LEA R10, P0, R4, R8, 0x1 ;  /* 0x00000008040ad211 */ /* 0x000fe400078008ff */
[----:B------:R-:W-:Y:S02]  /*1570*/  @!P1 LOP3.LUT R12, R12, 0xfffffff8, RZ, 0xc0, !PT ;  /* 0xfffffff80c0c9812 */ /* 0x000fe400078ec0ff */
[----:B------:R-:W-:-:S03]  /*1580*/  @!P5 LEA.HI.X R11, R4, R9, R5, 0x1, P0 ;  /* 0x00000009040bd211 */ /* 0x000fc600000f0c05 */
[----:B------:R-:W-:Y:S02]  /*1590*/  @!P1 IMAD.WIDE R12, R12, 0x2, R2 ;  /* 0x000000020c0c9825 */ /* 0x000fe400078e0202 */
[----:B------:R2:W-:Y:S02]  /*15a0*/  @!P5 LDGSTS.E.BYPASS.LTC128B.128 [R38+0x1100], [R10.64], !P6 ;  /* 0x011000000a26dfae */ /* 0x0005e4000f101d54 */
[----:B-1----:R-:W-:Y:S01]  /*15b0*/  @!P5 IMAD.WIDE R14, R0, 0x2, R8 ;  /* 0x00000002000ed825 */ /* 0x002fe200078e0208 */
[C---:B------:R-:W-:Y:S01]  /*15c0*/  @!P1 LEA R8, P0, R4.reuse, R2, 0x1 ;  /* 0x0000000204089211 */ /* 0x040fe200078008ff */
[----:B------:R1:W-:Y:S02]  /*15d0*/  @!P5 LDGSTS.E.BYPASS.LTC128B.128 [R38+0x5100], [R16.64], !P3 ;  /* 0x051000001026dfae */ /* 0x0003e4000d901d54 */
[----:B------:R-:W-:Y:S01]  /*15e0*/  IMAD R0, R23, c[0x0][0x1f0], RZ ;  /* 0x00007c0017007a24 */ /* 0x000fe200078e02ff */
[C-C-:B------:R-:W-:Y:S01]  /*15f0*/  @!P1 LEA.HI.X R9, R4.reuse, R3, R5.reuse, 0x1, P0 ;  /* 0x0000000304099211 */ /* 0x140fe200000f0c05 */
[----:B------:R3:W-:Y:S01]  /*1600*/  @!P5 LDGSTS.E.BYPASS.LTC128B.128 [R38+0x9100], [R14.64], !P4 ;  /* 0x091000000e26dfae */ /* 0x0007e2000e101d54 */
[----:B------:R-:W-:Y:S01]  /*1610*/  @!P2 LEA R2, P0, R4, R6, 0x1 ;  /* 0x000000060402a211 */ /* 0x000fe200078008ff */
[----:B------:R-:W-:Y:S01]  /*1620*/  IMAD R0, R26, c[0x0][0x1f4], R0 ;  /* 0x00007d001a007a24 */ /* 0x000fe200078e0200 */
[----:B------:R-:W-:Y:S01]  /*1630*/  ISETP.GE.AND P5, PT, R22, 0x21, PT ;  /* 0x000000211600780c */ /* 0x000fe20003fa6270 */
[----:B------:R4:W-:Y:S01]  /*1640*/  @!P1 LDGSTS.E.BYPASS.LTC128B.128 [R38+0x2100], [R8.64], !P6 ;  /* 0x0210000008269fae */ /* 0x0009e2000f101d54 */
[----:B------:R-:W-:Y:S01]  /*1650*/  @!P2 LEA.HI.X R3, R4, R7, R5, 0x1, P0 ;  /* 0x000000070403a211 */ /* 0x000fe200000f0c05 */
[----:B------:R-:W-:Y:S01]  /*1660*/  IMAD.IADD R45, R21, 0x1, R0 ;  /* 0x00000001152d7824 */ /* 0x000fe200078e0200 */
[----:B------:R-:W-:Y:S01]  /*1670*/  @!P2 SHF.R.S32.HI R5, RZ, 0x1f, R32 ;  /* 0x0000001fff05a819 */ /* 0x000fe20000011420 */
[----:B------:R5:W-:Y:S04]  /*1680*/  @!P1 LDGSTS.E.BYPASS.LTC128B.128 [R38+0x6100], [R12.64], !P3 ;  /* 0x061000000c269fae */ /* 0x000be8000d901d54 */
[----:B------:R2:W-:Y:S01]  /*1690*/  @!P1 LDGSTS.E.BYPASS.LTC128B.128 [R38+0xa100], [R18.64], !P4 ;  /* 0x0a10000012269fae */ /* 0x0005e2000e101d54 */
[----:B------:R-:W-:-:S03]  /*16a0*/  ISETP.GE.AND P1, PT, R22, 0x41, PT ;  /* 0x000000411600780c */ /* 0x000fc60003f26270 */
[----:B------:R2:W-:Y:S01]  /*16b0*/  @!P2 LDGSTS.E.BYPASS.LTC128B.128 [R38+0x3100], [R2.64], !P6 ;  /* 0x031000000226afae */ /* 0x0005e2000f101d54 */
[----:B------:R-:W-:-:S03]  /*16c0*/  ISETP.GE.AND P6, PT, R22, 0x1, PT ;  /* 0x000000011600780c */ /* 0x000fc60003fc6270 */
[----:B------:R2:W-:Y:S01]  /*16d0*/  STL.64 [R1+0x10], R44 ;  /* 0x0000102c01007387 */ /* 0x0005e20000100a00 */
[----:B-1----:R-:W-:Y:S02]  /*16e0*/  IMAD.SHL.U32 R16, R42, 0x40, RZ ;  /* 0x000000402a107824 */ /* 0x002fe400078e00ff */
[----:B---3--:R-:W-:Y:S01]  /*16f0*/  IMAD.WIDE.U32 R14, R39, 0x40, RZ ;  /* 0x00000040270e7825 */ /* 0x008fe200078e00ff */
[----:B----4-:R-:W-:-:S03]  /*1700*/  @!P2 SHF.R.S32.HI R8, RZ, 0x1f, R31 ;  /* 0x0000001fff08a819 */ /* 0x010fc6000001141f */
[----:B------:R-:W-:Y:S01]  /*1710*/  IMAD.IADD R9, R25, 0x1, R29 ;  /* 0x0000000119097824 */ /* 0x000fe200078e021d */
[----:B-----5:R-:W-:Y:S01]  /*1720*/  @!P2 LEA.HI R12, R8, R31, RZ, 0x3 ;  /* 0x0000001f080ca211 */ /* 0x020fe200078f18ff */
[----:B------:R-:W-:-:S03]  /*1730*/  IMAD.MOV.U32 R8, RZ, RZ, R24 ;  /* 0x000000ffff087224 */ /* 0x000fc600078e0018 */
[----:B------:R-:W-:Y:S01]  /*1740*/  @!P2 LOP3.LUT R12, R12, 0xfffffff8, RZ, 0xc0, !PT ;  /* 0xfffffff80c0ca812 */ /* 0x000fe200078ec0ff */
[----:B--2---:R-:W-:-:S04]  /*1750*/  IMAD.WIDE.U32 R18, R26, c[0x0][0x218], R8 ;  /* 0x000086001a127a25 */ /* 0x004fc800078e0008 */
[----:B------:R-:W-:Y:S01]  /*1760*/  IMAD.WIDE.U32 R2, R34, UR8, R44 ;  /* 0x0000000822027c25 */ /* 0x000fe2000f8e002c */
[----:B------:R1:W-:Y:S03]  /*1770*/  STL.64 [R1+0x20], R18 ;  /* 0x0000201201007387 */ /* 0x0003e60000100a00 */
[----:B------:R-:W-:Y:S01]  /*1780*/  @!P2 IMAD.WIDE R12, R12, 0x2, R6 ;  /* 0x000000020c0ca825 */ /* 0x000fe200078e0206 */
[----:B------:R-:W-:Y:S01]  /*1790*/  IADD3 R0, R3, UR12, RZ ;  /* 0x0000000c03007c10 */ /* 0x000fe2000fffe0ff */
[----:B------:R-:W-:Y:S01]  /*17a0*/  UIMAD UR12, UR7, UR8, URZ ;  /* 0x00000008070c72a4 */ /* 0x000fe2000f8e023f */
[C---:B------:R-:W-:Y:S01]  /*17b0*/  @P6 LEA R10, P0, R2.reuse, c[0x0][0x1c8], 0x1 ;  /* 0x00007200020a6a11 */ /* 0x040fe200078008ff */
[----:B------:R-:W-:Y:S01]  /*17c0*/  IMAD.MOV.U32 R40, RZ, RZ, R18 ;  /* 0x000000ffff287224 */ /* 0x000fe200078e0012 */
[----:B------:R-:W-:Y:S01]  /*17d0*/  @!P2 LEA.HI R3, R5, R32, RZ, 0x3 ;  /* 0x000000200503a211 */ /* 0x000fe200078f18ff */
[----:B------:R2:W-:Y:S01]  /*17e0*/  @!P2 LDGSTS.E.BYPASS.LTC128B.128 [R38+0x7100], [R12.64], !P3 ;  /* 0x071000000c26afae */ /* 0x0005e2000d901d54 */
[----:B------:R-:W-:Y:S01]  /*17f0*/  @P6 LEA.HI.X R11, R2, c[0x0][0x1cc], R0, 0x1, P0 ;  /* 0x00007300020b6a11 */ /* 0x000fe200000f0c00 */
[----:B------:R-:W-:Y:S01]  /*1800*/  UIMAD UR12, UR9, UR14, UR12 ;  /* 0x0000000e090c72a4 */ /* 0x000fe2000f8e020c */
[----:B------:R-:W-:-:S02]  /*1810*/  @P5 LEA R5, P0, R39, R2, 0x5 ;  /* 0x0000000227055211 */ /* 0x000fc400078028ff */
[----:B------:R-:W-:Y:S02]  /*1820*/  @!P2 LOP3.LUT R3, R3, 0xfffffff8, RZ, 0xc0, !PT ;  /* 0xfffffff80303a812 */ /* 0x000fe400078ec0ff */
[----:B------:R-:W-:Y:S02]  /*1830*/  @P5 LEA.HI.X R17, R39, R0, R42, 0x5, P0 ;  /* 0x0000000027115211 */ /* 0x000fe400000f2c2a */
[----:B------:R-:W-:Y:S01]  /*1840*/  @P1 IADD3 R14, P0, R2, R14, RZ ;  /* 0x0000000e020e1210 */ /* 0x000fe20007f1e0ff */
[----:B------:R-:W-:Y:S01]  /*1850*/  @!P2 IMAD.WIDE R2, R3, 0x2, R6 ;  /* 0x000000020302a825 */ /* 0x000fe200078e0206 */
[----:B------:R-:W-:Y:S02]  /*1860*/  ISETP.GE.AND P3, PT, R31, c[0x0][0x1d4], PT ;  /* 0x000075001f007a0c */ /* 0x000fe40003f66270 */
[----:B------:R-:W-:Y:S01]  /*1870*/  @P1 IADD3.X R16, R0, R15, R16, P0, !PT ;  /* 0x0000000f00101210 */ /* 0x000fe200007fe410 */
[----:B------:R-:W-:Y:S01]  /*1880*/  IMAD R7, R23, c[0x0][0x218], RZ ;  /* 0x0000860017077a24 */ /* 0x000fe200078e02ff */
[----:B------:R3:W-:Y:S01]  /*1890*/  @!P2 LDGSTS.E.BYPASS.LTC128B.128 [R38+0xb100], [R2.64], !P4 ;  /* 0x0b1000000226afae */ /* 0x0007e2000e101d54 */
[----:B------:R-:W-:Y:S01]  /*18a0*/  ISETP.GE.AND P4, PT, R4, c[0x0][0x1d4], PT ;  /* 0x0000750004007a0c */ /* 0x000fe20003f86270 */
[----:B------:R-:W-:Y:S01]  /*18b0*/  IMAD.SHL.U32 R0, R27, 0x40, RZ ;  /* 0x000000401b007824 */ /* 0x000fe200078e00ff */
[----:B------:R-:W-:Y:S01]  /*18c0*/  ISETP.GE.AND P2, PT, R32, c[0x0][0x1d4], PT ;  /* 0x0000750020007a0c */ /* 0x000fe20003f46270 */
[----:B------:R-:W-:Y:S01]  /*18d0*/  IMAD R15, R26, c[0x0][0x21c], R7 ;  /* 0x000087001a0f7a24 */ /* 0x000fe200078e0207 */
[----:B------:R-:W-:Y:S01]  /*18e0*/  @P5 LEA R6, P0, R5, c[0x0][0x1c8], 0x1 ;  /* 0x0000720005065a11 */ /* 0x000fe200078008ff */
[----:B------:R-:W0:Y:S01]  /*18f0*/  LDGDEPBAR ;  /* 0x00000000000079af */ /* 0x000e220000000000 */
[----:B------:R-:W-:Y:S01]  /*1900*/  LOP3.LUT R0, R0, 0x1c0, RZ, 0xc0, !PT ;  /* 0x000001c000007812 */ /* 0x000fe200078ec0ff */
[----:B------:R-:W-:Y:S01]  /*1910*/  IMAD.IADD R41, R19, 0x1, R15 ;  /* 0x0000000113297824 */ /* 0x000fe200078e020f */
[----:B------:R-:W-:Y:S01]  /*1920*/  @P5 LEA.HI.X R7, R5, c[0x0][0x1cc], R17, 0x1, P0 ;  /* 0x0000730005075a11 */ /* 0x000fe200000f0c11 */
[----:B------:R-:W-:-:S02]  /*1930*/  IMAD.SHL.U32 R5, R33, 0x8, RZ ;  /* 0x0000000821057824 */ /* 0x000fc400078e00ff */
[----:B------:R-:W-:Y:S01]  /*1940*/  IMAD.WIDE.U32 R8, R36, UR8, R40 ;  /* 0x0000000824087c25 */ /* 0x000fe2000f8e0028 */
[----:B------:R-:W-:Y:S01]  /*1950*/  UMOV UR8, 0x6 ;  /* 0x0000000600087882 */ /* 0x000fe20000000000 */
[----:B------:R4:W-:Y:S01]  /*1960*/  @P6 LDGSTS.E.BYPASS.LTC128B.128 [R38+0x12100], [R10.64], !P4 ;  /* 0x121000000a266fae */ /* 0x0009e2000e101d54 */
[----:B------:R-:W-:-:S03]  /*1970*/  USHF.L.U64.HI UR11, UR10, UR8, UR11 ;  /* 0x000000080a0b7299 */ /* 0x000fc6000801020b */
[----:B------:R4:W-:Y:S04]  /*1980*/  @P6 LDGSTS.E.BYPASS.LTC128B.128 [R38+0x15100], [R10.64+0x80], !P3 ;  /* 0x151000800a266fae */ /* 0x0009e8000d901d54 */
[----:B------:R4:W-:Y:S01]  /*1990*/  @P6 LDGSTS.E.BYPASS.LTC128B.128 [R38+0x18100], [R10.64+0x100], !P2 ;  /* 0x181001000a266fae */ /* 0x0009e2000d101d54 */
[----:B------:R-:W-:Y:S01]  /*19a0*/  ISETP.GE.AND P6, PT, R4, c[0x0][0x1d4], PT ;  /* 0x0000750004007a0c */ /* 0x000fe20003fc6270 */
[----:B------:R-:W-:Y:S02]  /*19b0*/  IMAD.MOV.U32 R4, RZ, RZ, 0x10 ;  /* 0x00000010ff047424 */ /* 0x000fe400078e00ff */
[----:B------:R5:W-:Y:S01]  /*19c0*/  @P5 LDGSTS.E.BYPASS.LTC128B.128 [R38+0x13100], [R6.64], !P4 ;  /* 0x1310000006265fae */ /* 0x000be2000e101d54 */
[----:B---3--:R-:W-:-:S03]  /*19d0*/  @P1 LEA R2, P0, R14, c[0x0][0x1c8], 0x1 ;  /* 0x000072000e021a11 */ /* 0x008fc600078008ff */
[----:B------:R5:W-:Y:S01]  /*19e0*/  @P5 LDGSTS.E.BYPASS.LTC128B.128 [R38+0x16100], [R6.64+0x80], !P3 ;  /* 0x1610008006265fae */ /* 0x000be2000d901d54 */
[----:B------:R-:W-:Y:S01]  /*19f0*/  @P1 LEA.HI.X R3, R14, c[0x0][0x1cc], R16, 0x1, P0 ;  /* 0x000073000e031a11 */ /* 0x000fe200000f0c10 */
[----:B------:R-:W-:Y:S02]  /*1a00*/  IMAD.MOV.U32 R14, RZ, RZ, 0x20 ;  /* 0x00000020ff0e7424 */ /* 0x000fe400078e00ff */
[----:B------:R5:W-:Y:S01]  /*1a10*/  @P5 LDGSTS.E.BYPASS.LTC128B.128 [R38+0x19100], [R6.64+0x100], !P2 ;  /* 0x1910010006265fae */ /* 0x000be2000d101d54 */
[----:B------:R-:W-:-:S03]  /*1a20*/  ISETP.GE.AND P5, PT, R31, c[0x0][0x1d4], PT ;  /* 0x000075001f007a0c */ /* 0x000fc60003fa6270 */
[----:B------:R3:W-:Y:S04]  /*1a30*/  @P1 LDGSTS.E.BYPASS.LTC128B.128 [R38+0x14100], [R2.64], !P4 ;  /* 0x1410000002261fae */ /* 0x0007e8000e101d54 */
[----:B------:R3:W-:Y:S04]  /*1a40*/  @P1 LDGSTS.E.BYPASS.LTC128B.128 [R38+0x17100], [R2.64+0x80], !P3 ;  /* 0x1710008002261fae */ /* 0x0007e8000d901d54 */
[----:B------:R3:W-:Y:S01]  /*1a50*/  @P1 LDGSTS.E.BYPASS.LTC128B.128 [R38+0x1a100], [R2.64+0x100], !P2 ;  /* 0x1a10010002261fae */ /* 0x0007e2000d101d54 */
[----:B----4-:R-:W-:-:S03]  /*1a60*/  LOP3.LUT R11, R0, 0x8, R5, 0xf8, !PT ;  /* 0x00000008000b7812 */ /* 0x010fc600078ef805 */
[----:B------:R-:W0:Y:S01]  /*1a70*/  LDGDEPBAR ;  /* 0x00000000000079af */ /* 0x000e220000000000 */
[----:B------:R-:W-:Y:S02]  /*1a80*/  SHF.R.U32.HI R5, RZ, 0x3, R0 ;  /* 0x00000003ff057819 */ /* 0x000fe40000011600 */
[----:B------:R-:W-:Y:S01]  /*1a90*/  IADD3 R0, R9, UR12, RZ ;  /* 0x0000000c09007c10 */ /* 0x000fe2000fffe0ff */
[----:B------:R-:W-:Y:S01]  /*1aa0*/  USHF.L.U32 UR12, UR10, 0x6, URZ ;  /* 0x000000060a0c7899 */ /* 0x000fe2000800063f */
[C---:B------:R-:W-:Y:S01]  /*1ab0*/  LEA R10, P0, R8.reuse, c[0x0][0x1f8], 0x1 ;  /* 0x00007e00080a7a11 */ /* 0x040fe200078008ff */
[----:B------:R1:W-:Y:S01]  /*1ac0*/  STL.64 [R1+0x18], R40 ;  /* 0x0000182801007387 */ /* 0x0003e20000100a00 */
[----:B------:R-:W-:Y:S02]  /*1ad0*/  LOP3.LUT R5, R11, R5, RZ, 0x3c, !PT ;  /* 0x000000050b057212 */ /* 0x000fe400078e3cff */
[----:B------:R-:W-:Y:S01]  /*1ae0*/  LEA.HI.X R11, R8, c[0x0][0x1fc], R0, 0x1, P0 ;  /* 0x00007f00080b7a11 */ /* 0x000fe200000f0c00 */
[----:B------:R-:W-:-:S05]  /*1af0*/  IMAD.U32 R0, RZ, RZ, UR12 ;  /* 0x0000000cff007e24 */ /* 0x000fca000f8e00ff */
[----:B--2---:R-:W-:-:S04]  /*1b00*/  IADD3 R12, P1, P0, R0, 0x80, R10 ;  /* 0x00000080000c7810 */ /* 0x004fc8000783e00a */
[----:B------:R-:W-:Y:S02]  /*1b10*/  IADD3.X R13, RZ, UR11, R11, P1, P0 ;  /* 0x0000000bff0d7c10 */ /* 0x000fe40008fe040b */
[----:B------:R-:W-:Y:S01]  /*1b20*/  IADD3 R8, P1, P0, R0, 0x100, R10 ;  /* 0x0000010000087810 */ /* 0x000fe2000783e00a */
[----:B------:R-:W-:Y:S02]  /*1b30*/  IMAD.SHL.U32 R0, R112, 0x20, RZ ;  /* 0x0000002070007824 */ /* 0x000fe400078e00ff */
[----:B---3--:R-:W-:Y:S01]  /*1b40*/  IMAD.SHL.U32 R2, R30, 0x40, RZ ;  /* 0x000000401e027824 */ /* 0x008fe200078e00ff */
[----:B------:R-:W-:-:S04]  /*1b50*/  DEPBAR.LE SB0, 0x1 ;  /* 0x000080400000791a */ /* 0x000fc80000000000 */
[----:B------:R-:W-:Y:S02]  /*1b60*/  LOP3.LUT R2, R5, 0xfffffe00, R2, 0xf8, !PT ;  /* 0xfffffe0005027812 */ /* 0x000fe400078ef802 */
[----:B------:R-:W-:Y:S02]  /*1b70*/  LOP3.LUT R3, R0, 0x7ffffc00, RZ, 0xc0, !PT ;  /* 0x7ffffc0000037812 */ /* 0x000fe400078ec0ff */
[----:B------:R-:W-:Y:S01]  /*1b80*/  IADD3.X R9, RZ, UR11, R11, P1, P0 ;  /* 0x0000000bff097c10 */ /* 0x000fe20008fe040b */
[----:B------:R-:W-:Y:S01]  /*1b90*/  BAR.SYNC.DEFER_BLOCKING 0x0 ;  /* 0x0000000000007b1d */ /* 0x000fe20000010000 */
[----:B------:R-:W-:Y:S01]  /*1ba0*/  LOP3.LUT P0, RZ, R27, 0x2, RZ, 0xc0, !PT ;  /* 0x000000021bff7812 */ /* 0x000fe2000780c0ff */
[----:B------:R-:W-:Y:S01]  /*1bb0*/  IMAD.IADD R3, R2, 0x1, R3 ;  /* 0x0000000102037824 */ /* 0x000fe200078e0203 */
[----:B-----5:R-:W-:Y:S02]  /*1bc0*/  IADD3 R6, P1, R10, UR12, RZ ;  /* 0x0000000c0a067c10 */ /* 0x020fe4000ff3e0ff */
[----:B------:R-:W-:Y:S01]  /*1bd0*/  SEL R0, R4, 0xfffffff0, !P0 ;  /* 0xfffffff004007807 */ /* 0x000fe20004000000 */
[----:B------:R-:W-:Y:S01]  /*1be0*/  IMAD.SHL.U32 R220, R3, 0x2, RZ ;  /* 0x0000000203dc7824 */ /* 0x000fe200078e00ff */
[----:B------:R-:W-:-:S02]  /*1bf0*/  IADD3.X R7, R11, UR11, RZ, P1, !PT ;  /* 0x0000000b0b077c10 */ /* 0x000fc40008ffe4ff */
[----:B------:R-:W-:Y:S01]  /*1c00*/  LOP3.LUT P1, RZ, R27, 0x4, RZ, 0xc0, !PT ;  /* 0x000000041bff7812 */ /* 0x000fe2000782c0ff */
[----:B------:R-:W-:Y:S01]  /*1c10*/  IMAD.SHL.U32 R239, R0, 0x2, RZ ;  /* 0x0000000200ef7824 */ /* 0x000fe200078e00ff */
[----:B------:R-:W-:Y:S01]  /*1c20*/  LEA R228, R3, 0x100, 0x1 ;  /* 0x0000010003e47811 */ /* 0x000fe200078e08ff */
[----:B------:R-:W-:Y:S01]  /*1c30*/  IMAD.SHL.U32 R3, R28, 0x40, RZ ;  /* 0x000000401c037824 */ /* 0x000fe200078e00ff */
[----:B------:R-:W-:Y:S02]  /*1c40*/  SEL R0, R14, 0xffffffe0, !P1 ;  /* 0xffffffe00e007807 */ /* 0x000fe40004800000 */
[----:B------:R-:W-:Y:S01]  /*1c50*/  IADD3 R4, P0, R6, UR12, RZ ;  /* 0x0000000c06047c10 */ /* 0x000fe2000ff1e0ff */
[----:B------:R-:W-:Y:S01]  /*1c60*/  IMAD.IADD R224, R228, 0x1, R239 ;  /* 0x00000001e4e07824 */ /* 0x000fe200078e02ef */
[----:B------:R-:W-:Y:S01]  /*1c70*/  ISETP.LT.OR P1, PT, R22, 0x1, P5 ;  /* 0x000000011600780c */ /* 0x000fe20002f21670 */
[C---:B------:R-:W-:Y:S01]  /*1c80*/  IMAD R228, R0.reuse, 0x2, R228 ;  /* 0x0000000200e47824 */ /* 0x040fe200078e02e4 */
[----:B------:R-:W-:Y:S01]  /*1c90*/  IADD3.X R5, R7, UR11, RZ, P0, !PT ;  /* 0x0000000b07057c10 */ /* 0x000fe200087fe4ff */
[----:B------:R-:W-:Y:S01]  /*1ca0*/  IMAD R232, R0, 0x2, R224 ;  /* 0x0000000200e87824 */ /* 0x000fe200078e02e0 */
[----:B------:R-:W-:-:S02]  /*1cb0*/  ISETP.LT.OR P0, PT, R22, 0x1, P6 ;  /* 0x000000011600780c */ /* 0x000fc40003701670 */
[----:B------:R-:W-:Y:S01]  /*1cc0*/  LOP3.LUT R3, R3, 0x1c0, RZ, 0xc0, !PT ;  /* 0x000001c003037812 */ /* 0x000fe200078ec0ff */
[----:B------:R1:W2:Y:S03]  /*1cd0*/  LDSM.16.M88.4 R152, [R220+0x100] ;  /* 0x00010000dc98783b */ /* 0x0002a60000000200 */
[----:B------:R-:W-:Y:S01]  /*1ce0*/  SHF.R.U32.HI R236, RZ, 0x3, R3 ;  /* 0x00000003ffec7819 */ /* 0x000fe20000011603 */
[----:B------:R1:W3:Y:S04]  /*1cf0*/  LDSM.16.M88.4 R196, [R220+0x4100] ;  /* 0x00410000dcc4783b */ /* 0x0002e80000000200 */
        /* <DEDUP_REMOVED lines=27> */
[----:B------:R1:W-:Y:S01]  /*1eb0*/  LDGSTS.E.BYPASS.LTC128B.128 [R38+0x7100], [R8.64], !P1 ;  /* 0x0710000008267fae */ /* 0x0003e2000c901d54 */
[----:B------:R-:W-:-:S03]  /*1ec0*/  LOP3.LUT P1, RZ, R28, 0x4, RZ, 0xc0, !PT ;  /* 0x000000041cff7812 */ /* 0x000fc6000782c0ff */
[----:B------:R5:W-:Y:S04]  /*1ed0*/  LDGSTS.E.BYPASS.LTC128B.128 [R38+0x2100], [R4.64], !P6 ;  /* 0x0210000004267fae */ /* 0x000be8000f101d54 */
[----:B------:R5:W-:Y:S01]  /*1ee0*/  LDGSTS.E.BYPASS.LTC128B.128 [R38+0x5100], [R4.64+0x80], !P5 ;  /* 0x0510008004267fae */ /* 0x000be2000e901d54 */
[----:B------:R-:W-:-:S03]  /*1ef0*/  PLOP3.LUT P5, PT, PT, PT, UP0, 0x40, 0x0 ;  /* 0x000000000000781c */ /* 0x000fc60003fae808 */
[----:B------:R5:W-:Y:S01]  /*1f00*/  LDGSTS.E.BYPASS.LTC128B.128 [R38+0x8100], [R4.64+0x100], !P0 ;  /* 0x0810010004267fae */ /* 0x000be2000c101d54 */
[----:B------:R-:W-:-:S03]  /*1f10*/  LOP3.LUT P0, RZ, R28, 0x2, RZ, 0xc0, !PT ;  /* 0x000000021cff7812 */ /* 0x000fc6000780c0ff */
[----:B------:R-:W0:Y:S01]  /*1f20*/  LDGDEPBAR ;  /* 0x00000000000079af */ /* 0x000e220000000000 */
[----:B-----5:R-:W-:-:S04]  /*1f30*/  LOP3.LUT R4, R3, 0x8, R35, 0xf8, !PT ;  /* 0x0000000803047812 */ /* 0x020fc800078ef823 */
[----:B------:R-:W-:-:S05]  /*1f40*/  LOP3.LUT R236, R4, R236, RZ, 0x3c, !PT ;  /* 0x000000ec04ec7212 */ /* 0x000fca00078e3cff */
        /* <DEDUP_REMOVED lines=29> */
.L_x_660:
        /* <DEDUP_REMOVED lines=50> */
.L_x_661:
[----:B--23--:R-:W-:Y:S01]  /*2440*/  IMAD.MOV.U32 R3, RZ, RZ, 0x40 ;  /* 0x00000040ff037424 */ /* 0x00cfe200078e00ff */
[----:B------:R-:W-:Y:S01]  /*2450*/  HMMA.16816.F32.BF16 R8, R152, R16, RZ ;  /* 0x000000109808723c */ /* 0x000fe200000418ff */
[----:B------:R-:W-:Y:S01]  /*2460*/  UIADD3 UR4, UR6, UR4, URZ ;  /* 0x0000000406047290 */ /* 0x000fe2000fffe03f */
[----:B------:R-:W0:Y:S01]  /*2470*/  LDGDEPBAR ;  /* 0x00000000000079af */ /* 0x000e220000000000 */
[----:B------:R-:W-:Y:S01]  /*2480*/  UISETP.GE.AND UP1, UPT, UR6, 0xc1, UPT ;  /* 0x000000c10600788c */ /* 0x000fe2000bf26270 */
[----:B------:R-:W-:-:S04]  /*2490*/  SEL R238, R3, 0xffffffc0, !P1 ;  /* 0xffffffc003ee7807 */ /* 0x000fc80004800000 */
[----:B----4-:R-:W-:Y:S01]  /*24a0*/  HMMA.16816.F32.BF16 R28, R152, R24, RZ ;  /* 0x00000018981c723c */ /* 0x010fe200000418ff */
[----:B------:R-:W-:Y:S01]  /*24b0*/  IMAD.IADD R5, R236, 0x1, R238 ;  /* 0x00000001ec057824 */ /* 0x000fe200078e02ee */
[----:B------:R-:W-:-:S04]  /*24c0*/  IADD3 R3, R238, R4, RZ ;  /* 0x00000004ee037210 */ /* 0x000fc80007ffe0ff */
[----:B------:R-:W2:Y:S02]  /*24d0*/  LDSM.16.M88.4 R88, [R5+0x12100] ;  /* 0x012100000558783b */ /* 0x000ea40000000200 */
[C---:B------:R-:W-:Y:S02]  /*24e0*/  HMMA.16816.F32.BF16 R48, R152.reuse, R18, RZ ;  /* 0x000000129830723c */ /* 0x040fe400000418ff */
[----:B------:R-:W3:Y:S04]  /*24f0*/  LDSM.16.M88.4 R92, [R5+0x12900] ;  /* 0x01290000055c783b */ /* 0x000ee80000000200 */
[----:B------:R-:W-:Y:S02]  /*2500*/  LDSM.16.M88.4 R104, [R3+0x14900] ;  /* 0x014900000368783b */ /* 0x000fe40000000200 */
[C---:B------:R-:W-:Y:S02]  /*2510*/  HMMA.16816.F32.BF16 R40, R152.reuse, R20, RZ ;  /* 0x000000149828723c */ /* 0x040fe400000418ff */
[----:B------:R-:W-:Y:S06]  /*2520*/  LDSM.16.M88.4 R108, [R5+0x17900] ;  /* 0x01790000056c783b */ /* 0x000fec0000000200 */
[C---:B------:R-:W-:Y:S08]  /*2530*/  HMMA.16816.F32.BF16 R36, R152.reuse, R22, RZ ;  /* 0x000000169824723c */ /* 0x040ff000000418ff */
[C---:B------:R-:W-:Y:S08]  /*2540*/  HMMA.16816.F32.BF16 R24, R152.reuse, R26, RZ ;  /* 0x0000001a9818723c */ /* 0x040ff000000418ff */
[C---:B-1----:R-:W-:Y:S08]  /*2550*/  HMMA.16816.F32.BF16 R20, R152.reuse, R32, RZ ;  /* 0x000000209814723c */ /* 0x042ff000000418ff */
[----:B------:R-:W-:Y:S08]  /*2560*/  HMMA.16816.F32.BF16 R16, R152, R34, RZ ;  /* 0x000000229810723c */ /* 0x000ff000000418ff */
[----:B------:R-:W-:Y:S08]  /*2570*/  HMMA.16816.F32.BF16 R96, R156, R44, R8 ;  /* 0x0000002c9c60723c */ /* 0x000ff00000041808 */
[C---:B------:R-:W-:Y:S08]  /*2580*/  HMMA.16816.F32.BF16 R12, R152.reuse, R52, RZ ;  /* 0x00000034980c723c */ /* 0x040ff000000418ff */
[C---:B------:R-:W-:Y:S08]  /*2590*/  HMMA.16816.F32.BF16 R8, R152.reuse, R54, RZ ;  /* 0x000000369808723c */ /* 0x040ff000000418ff */
[C---:B------:R-:W-:Y:S08]  /*25a0*/  HMMA.16816.F32.BF16 R68, R152.reuse, R58, RZ ;  /* 0x0000003a9844723c */ /* 0x040ff000000418ff */
[----:B------:R-:W-:Y:S08]  /*25b0*/  HMMA.16816.F32.BF16 R32, R152, R56, RZ ;  /* 0x000000389820723c */ /* 0x000ff000000418ff */
[C---:B------:R-:W-:Y:S08]  /*25c0*/  HMMA.16816.F32.BF16 R76, R156.reuse, R46, R48 ;  /* 0x0000002e9c4c723c */ /* 0x040ff00000041830 */
[C---:B------:R-:W-:Y:S01]  /*25d0*/  HMMA.16816.F32.BF16 R52, R156.reuse, R74, R24 ;  /* 0x0000004a9c34723c */ /* 0x040fe20000041818 */
[----:B------:R-:W1:Y:S07]  /*25e0*/  LDSM.16.M88.4 R24, [R5+0x13100] ;  /* 0x013100000518783b */ /* 0x000e6e0000000200 */
[C---:B------:R-:W-:Y:S01]  /*25f0*/  HMMA.16816.F32.BF16 R48, R156.reuse, R80, R20 ;  /* 0x000000509c30723c */ /* 0x040fe20000041814 */
[----:B------:R-:W4:Y:S07]  /*2600*/  LDSM.16.M88.4 R20, [R5+0x13900] ;  /* 0x013900000514783b */ /* 0x000f2e0000000200 */
[C---:B------:R-:W-:Y:S01]  /*2610*/  HMMA.16816.F32.BF16 R44, R156.reuse, R82, R16 ;  /* 0x000000529c2c723c */ /* 0x040fe20000041810 */
[----:B------:R-:W5:Y:S04]  /*2620*/  LDSM.16.M88.4 R16, [R5+0x14100] ;  /* 0x014100000510783b */ /* 0x000f680000000200 */
[----:B------:R-:W-:Y:S03]  /*2630*/  LDSM.16.M88.4 R80, [R3+0x12900] ;  /* 0x012900000350783b */ /* 0x000fe60000000200 */
[C---:B------:R-:W-:Y:S01]  /*2640*/  HMMA.16816.F32.BF16 R56, R156.reuse, R72, R28 ;  /* 0x000000489c38723c */ /* 0x040fe2000004181c */
[----:B------:R-:W1:Y:S07]  /*2650*/  LDSM.16.M88.4 R28, [R5+0x14900] ;  /* 0x01490000051c783b */ /* 0x000e6e0000000200 */
[C---:B------:R-:W-:Y:S08]  /*2660*/  HMMA.16816.F32.BF16 R64, R156.reuse, R60, R40 ;  /* 0x0000003c9c40723c */ /* 0x040ff00000041828 */
[C---:B------:R-:W-:Y:S08]  /*2670*/  HMMA.16816.F32.BF16 R60, R156.reuse, R62, R36 ;  /* 0x0000003e9c3c723c */ /* 0x040ff00000041824 */
[C---:B------:R-:W-:Y:S08]  /*2680*/  HMMA.16816.F32.BF16 R40, R156.reuse, R84, R12 ;  /* 0x000000549c28723c */ /* 0x040ff0000004180c */
[C---:B------:R-:W-:Y:S01]  /*2690*/  HMMA.16816.F32.BF16 R12, R156.reuse, R86, R8 ;  /* 0x000000569c0c723c */ /* 0x040fe20000041808 */
[----:B------:R-:W1:Y:S07]  /*26a0*/  LDSM.16.M88.4 R84, [R3+0x12100] ;  /* 0x012100000354783b */ /* 0x000e6e0000000200 */
[C---:B------:R-:W-:Y:S08]  /*26b0*/  HMMA.16816.F32.BF16 R36, R156.reuse, R102, R68 ;  /* 0x000000669c24723c */ /* 0x040ff00000041844 */
[----:B------:R-:W-:Y:S01]  /*26c0*/  HMMA.16816.F32.BF16 R8, R156, R100, R32 ;  /* 0x000000649c08723c */ /* 0x000fe20000041820 */
[----:B------:R-:W-:Y:S07]  /*26d0*/  LDSM.16.M88.4 R100, [R3+0x14100] ;  /* 0x014100000364783b */ /* 0x000fee0000000200 */
[C---:B--2---:R-:W-:Y:S01]  /*26e0*/  HMMA.16816.F32.BF16 R68, R184.reuse, R88, R96 ;  /* 0x00000058b844723c */ /* 0x044fe20000041860 */
[----:B------:R-:W-:Y:S07]  /*26f0*/  LDSM.16.M88.4 R96, [R3+0x13900] ;  /* 0x013900000360783b */ /* 0x000fee0000000200 */
[C---:B------:R-:W-:Y:S01]  /*2700*/  HMMA.16816.F32.BF16 R72, R184.reuse, R90, R76 ;  /* 0x0000005ab848723c */ /* 0x040fe2000004184c */
[----:B------:R-:W2:Y:S07]  /*2710*/  LDSM.16.M88.4 R88, [R3+0x13100] ;  /* 0x013100000358783b */ /* 0x000eae0000000200 */
[C---:B---3--:R-:W-:Y:S08]  /*2720*/  HMMA.16816.F32.BF16 R64, R184.reuse, R92, R64 ;  /* 0x0000005cb840723c */ /* 0x048ff00000041840 */
[C---:B-1----:R-:W-:Y:S08]  /*2730*/  HMMA.16816.F32.BF16 R52, R184.reuse, R26, R52 ;  /* 0x0000001ab834723c */ /* 0x042ff00000041834 */
[C---:B------:R-:W-:Y:S01]  /*2740*/  HMMA.16816.F32.BF16 R60, R184.reuse, R94, R60 ;  /* 0x0000005eb83c723c */ /* 0x040fe2000004183c */
[----:B------:R-:W-:Y:S07]  /*2750*/  LDSM.16.M88.4 R92, [R236+0x15900] ;  /* 0x01590000ec5c783b */ /* 0x000fee0000000200 */
[C---:B----4-:R-:W-:Y:S08]  /*2760*/  HMMA.16816.F32.BF16 R44, R184.reuse, R22, R44 ;  /* 0x00000016b82c723c */ /* 0x050ff0000004182c */
[C---:B------:R-:W-:Y:S08]  /*2770*/  HMMA.16816.F32.BF16 R56, R184.reuse, R24, R56 ;  /* 0x00000018b838723c */ /* 0x040ff00000041838 */
[C---:B------:R-:W-:Y:S08]  /*2780*/  HMMA.16816.F32.BF16 R48, R184.reuse, R20, R48 ;  /* 0x00000014b830723c */ /* 0x040ff00000041830 */
[C---:B-----5:R-:W-:Y:S08]  /*2790*/  HMMA.16816.F32.BF16 R40, R184.reuse, R16, R40 ;  /* 0x00000010b828723c */ /* 0x060ff00000041828 */
[C---:B------:R-:W-:Y:S01]  /*27a0*/  HMMA.16816.F32.BF16 R32, R184.reuse, R18, R12 ;  /* 0x00000012b820723c */ /* 0x040fe2000004180c */
[----:B------:R-:W1:Y:S07]  /*27b0*/  LDSM.16.M88.4 R16, [R236+0x15100] ;  /* 0x01510000ec10783b */ /* 0x000e6e0000000200 */
[C---:B------:R-:W-:Y:S08]  /*27c0*/  HMMA.16816.F32.BF16 R24, R184.reuse, R28, R8 ;  /* 0x0000001cb818723c */ /* 0x040ff00000041808 */
[----:B------:R-:W-:Y:S01]  /*27d0*/  HMMA.16816.F32.BF16 R20, R184, R30, R36 ;  /* 0x0000001eb814723c */ /* 0x000fe20000041824 */
[----:B------:R-:W-:Y:S07]  /*27e0*/  LDSM.16.M88.4 R28, [R236+0x17900] ;  /* 0x01790000ec1c783b */ /* 0x000fee0000000200 */
[C---:B------:R-:W-:Y:S08]  /*27f0*/  HMMA.16816.F32.BF16 R12, R192.reuse, R84, R68 ;  /* 0x00000054c00c723c */ /* 0x040ff00000041844 */
[C---:B------:R-:W-:Y:S08]  /*2800*/  HMMA.16816.F32.BF16 R8, R192.reuse, R86, R72 ;  /* 0x00000056c008723c */ /* 0x040ff00000041848 */
[C---:B------:R-:W-:Y:S08]  /*2810*/  HMMA.16816.F32.BF16 R76, R192.reuse, R80, R64 ;  /* 0x00000050c04c723c */ /* 0x040ff00000041840 */
[C---:B--2---:R-:W-:Y:S01]  /*2820*/  HMMA.16816.F32.BF16 R72, R192.reuse, R90, R52 ;  /* 0x0000005ac048723c */ /* 0x044fe20000041834 */
[----:B------:R-:W2:Y:S07]  /*2830*/  LDSM.16.M88.4 R52, [R236+0x16100] ;  /* 0x01610000ec34783b */ /* 0x000eae0000000200 */
[C---:B------:R-:W-:Y:S08]  /*2840*/  HMMA.16816.F32.BF16 R84, R192.reuse, R82, R60 ;  /* 0x00000052c054723c */ /* 0x040ff0000004183c */
[C---:B------:R-:W-:Y:S01]  /*2850*/  HMMA.16816.F32.BF16 R64, R192.reuse, R98, R44 ;  /* 0x00000062c040723c */ /* 0x040fe2000004182c */
[----:B------:R-:W3:Y:S07]  /*2860*/  LDSM.16.M88.4 R44, [R236+0x16900] ;  /* 0x01690000ec2c783b */ /* 0x000eee0000000200 */
[C---:B------:R-:W-:Y:S01]  /*2870*/  HMMA.16816.F32.BF16 R80, R192.reuse, R88, R56 ;  /* 0x00000058c050723c */ /* 0x040fe20000041838 */
[----:B------:R-:W-:Y:S07]  /*2880*/  LDSM.16.M88.4 R88, [R4+0x16100] ;  /* 0x016100000458783b */ /* 0x000fee0000000200 */
[C---:B------:R-:W-:Y:S01]  /*2890*/  HMMA.16816.F32.BF16 R68, R192.reuse, R96, R48 ;  /* 0x00000060c044723c */ /* 0x040fe20000041830 */
[----:B------:R-:W-:Y:S07]  /*28a0*/  LDSM.16.M88.4 R96, [R4+0x17900] ;  /* 0x017900000460783b */ /* 0x000fee0000000200 */
[C---:B------:R-:W-:Y:S01]  /*28b0*/  HMMA.16816.F32.BF16 R56, R192.reuse, R102, R32 ;  /* 0x00000066c038723c */ /* 0x040fe20000041820 */
[----:B------:R-:W4:Y:S07]  /*28c0*/  LDSM.16.M88.4 R32, [R236+0x17100] ;  /* 0x01710000ec20783b */ /* 0x000f2e0000000200 */
[C---:B------:R-:W-:Y:S01]  /*28d0*/  HMMA.16816.F32.BF16 R60, R192.reuse, R100, R40 ;  /* 0x00000064c03c723c */ /* 0x040fe20000041828 */
[----:B------:R-:W-:Y:S07]  /*28e0*/  LDSM.16.M88.4 R100, [R5+0x17100] ;  /* 0x017100000564783b */ /* 0x000fee0000000200 */
[C---:B------:R-:W-:Y:S01]  /*28f0*/  HMMA.16816.F32.BF16 R48, R192.reuse, R104, R24 ;  /* 0x00000068c030723c */ /* 0x040fe20000041818 */
[----:B------:R-:W5:Y:S07]  /*2900*/  LDSM.16.M88.4 R24, [R4+0x15100] ;  /* 0x015100000418783b */ /* 0x000f6e0000000200 */
[----:B------:R-:W-:Y:S01]  /*2910*/  HMMA.16816.F32.BF16 R40, R192, R106, R20 ;  /* 0x0000006ac028723c */ /* 0x000fe20000041814 */
[----:B------:R-:W3:Y:S04]  /*2920*/  LDSM.16.M88.4 R20, [R4+0x15900] ;  /* 0x015900000414783b */ /* 0x000ee80000000200 */
[----:B------:R-:W-:Y:S03]  /*2930*/  LDSM.16.M88.4 R104, [R5+0x15100] ;  /* 0x015100000568783b */ /* 0x000fe60000000200 */
[C---:B-1----:R-:W-:Y:S08]  /*2940*/  HMMA.16816.F32.BF16 R36, R196.reuse, R16, R12 ;  /* 0x00000010c424723c */ /* 0x042ff0000004180c */
[C---:B------:R-:W-:Y:S08]  /*2950*/  HMMA.16816.F32.BF16 R16, R196.reuse, R18, R8 ;  /* 0x00000012c410723c */ /* 0x040ff00000041808 */
[C---:B------:R-:W-:Y:S08]  /*2960*/  HMMA.16816.F32.BF16 R12, R196.reuse, R92, R76 ;  /* 0x0000005cc40c723c */ /* 0x040ff0000004184c */
[C---:B------:R-:W-:Y:S01]  /*2970*/  HMMA.16816.F32.BF16 R8, R196.reuse, R94, R84 ;  /* 0x0000005ec408723c */ /* 0x040fe20000041854 */
[----:B------:R-:W1:Y:S04]  /*2980*/  LDSM.16.M88.4 R84, [R4+0x16900] ;  /* 0x016900000454783b */ /* 0x000e680000000200 */
[----:B------:R-:W1:Y:S03]  /*2990*/  LDSM.16.M88.4 R92, [R4+0x17100] ;  /* 0x01710000045c783b */ /* 0x000e660000000200 */
[C---:B--2---:R-:W-:Y:S08]  /*29a0*/  HMMA.16816.F32.BF16 R76, R196.reuse, R54, R72 ;  /* 0x00000036c44c723c */ /* 0x044ff00000041848 */
[C---:B------:R-:W-:Y:S08]  /*29b0*/  HMMA.16816.F32.BF16 R80, R196.reuse, R52, R80 ;  /* 0x00000034c450723c */ /* 0x040ff00000041850 */
[C---:B---3--:R-:W-:Y:S08]  /*29c0*/  HMMA.16816.F32.BF16 R72, R196.reuse, R44, R68 ;  /* 0x0000002cc448723c */ /* 0x048ff00000041844 */
[C---:B------:R-:W-:Y:S08]  /*29d0*/  HMMA.16816.F32.BF16 R68, R196.reuse, R46, R64 ;  /* 0x0000002ec444723c */ /* 0x040ff00000041840 */
[C---:B----4-:R-:W-:Y:S08]  /*29e0*/  HMMA.16816.F32.BF16 R52, R196.reuse, R34, R56 ;  /* 0x00000022c434723c */ /* 0x050ff00000041838 */
[C---:B------:R-:W-:Y:S08]  /*29f0*/  HMMA.16816.F32.BF16 R64, R196.reuse, R28, R48 ;  /* 0x0000001cc440723c */ /* 0x040ff00000041830 */
[----:B------:R-:W-:Y:S08]  /*2a00*/  HMMA.16816.F32.BF16 R44, R196, R32, R60 ;  /* 0x00000020c42c723c */ /* 0x000ff0000004183c */
[C---:B-----5:R-:W-:Y:S01]  /*2a10*/  HMMA.16816.F32.BF16 R56, R208.reuse, R24, R36 ;  /* 0x00000018d038723c */ /* 0x060fe20000041824 */
[----:B------:R-:W-:Y:S07]  /*2a20*/  LDSM.16.M88.4 R36, [R5+0x16900] ;  /* 0x016900000524783b */ /* 0x000fee0000000200 */
[C---:B------:R-:W-:Y:S01]  /*2a30*/  HMMA.16816.F32.BF16 R48, R208.reuse, R26, R16 ;  /* 0x0000001ad030723c */ /* 0x040fe20000041810 */
[----:B------:R-:W2:Y:S07]  /*2a40*/  LDSM.16.M88.4 R24, [R5+0x15900] ;  /* 0x015900000518783b */ /* 0x000eae0000000200 */
[C---:B------:R-:W-:Y:S08]  /*2a50*/  HMMA.16816.F32.BF16 R32, R208.reuse, R20, R12 ;  /* 0x00000014d020723c */ /* 0x040ff0000004180c */
[----:B------:R-:W-:Y:S01]  /*2a60*/  HMMA.16816.F32.BF16 R16, R208, R22, R8 ;  /* 0x00000016d010723c */ /* 0x000fe20000041808 */
[----:B------:R-:W3:Y:S07]  /*2a70*/  LDSM.16.M88.4 R20, [R5+0x16100] ;  /* 0x016100000514783b */ /* 0x000eee0000000200 */
[----:B------:R-:W-:Y:S08]  /*2a80*/  HMMA.16816.F32.BF16 R60, R196, R30, R40 ;  /* 0x0000001ec43c723c */ /* 0x000ff00000041828 */
        /* <DEDUP_REMOVED lines=8> */
[----:B------:R-:W4:Y:S07]  /*2b10*/  LDSM.16.M88.4 R92, [R3+0x16100] ;  /* 0x01610000035c783b */ /* 0x000f2e0000000200 */
[----:B------:R-:W-:Y:S08]  /*2b20*/  HMMA.16816.F32.BF16 R80, R212, R104, R56 ;  /* 0x00000068d450723c */ /* 0x000ff00000041838 */
[----:B------:R-:W-:Y:S08]  /*2b30*/  HMMA.16816.F32.BF16 R68, R208, R98, R60 ;  /* 0x00000062d044723c */ /* 0x000ff0000004183c */
[C---:B--2---:R-:W-:Y:S01]  /*2b40*/  HMMA.16816.F32.BF16 R72, R212.reuse, R24, R32 ;  /* 0x00000018d448723c */ /* 0x044fe20000041820 */
[----:B------:R-:W-:Y:S07]  /*2b50*/  LDSM.16.M88.4 R32, [R236+0x18100] ;  /* 0x01810000ec20783b */ /* 0x000fee0000000200 */
[C---:B------:R-:W-:Y:S01]  /*2b60*/  HMMA.16816.F32.BF16 R76, R212.reuse, R106, R48 ;  /* 0x0000006ad44c723c */ /* 0x040fe20000041830 */
[----:B------:R-:W2:Y:S07]  /*2b70*/  LDSM.16.M88.4 R104, [R3+0x17100] ;  /* 0x017100000368783b */ /* 0x000eae0000000200 */
[C---:B------:R-:W-:Y:S08]  /*2b80*/  HMMA.16816.F32.BF16 R60, R212.reuse, R26, R16 ;  /* 0x0000001ad43c723c */ /* 0x040ff00000041810 */
[----:B---3--:R-:W-:Y:S08]  /*2b90*/  HMMA.16816.F32.BF16 R56, R212, R20, R12 ;  /* 0x00000014d438723c */ /* 0x008ff0000004180c */
[----:B------:R-:W-:Y:S01]  /*2ba0*/  HMMA.16816.F32.BF16 R64, R208, R96, R64 ;  /* 0x00000060d040723c */ /* 0x000fe20000041840 */
[----:B------:R-:W3:Y:S07]  /*2bb0*/  LDSM.16.M88.4 R96, [R3+0x16900] ;  /* 0x016900000360783b */ /* 0x000eee0000000200 */
[C---:B------:R-:W-:Y:S08]  /*2bc0*/  HMMA.16816.F32.BF16 R24, R212.reuse, R22, R8 ;  /* 0x00000016d418723c */ /* 0x040ff00000041808 */
[C---:B------:R-:W-:Y:S01]  /*2bd0*/  HMMA.16816.F32.BF16 R16, R212.reuse, R38, R40 ;  /* 0x00000026d410723c */ /* 0x040fe20000041828 */
[----:B------:R-:W5:Y:S07]  /*2be0*/  LDSM.16.M88.4 R40, [R3+0x17900] ;  /* 0x017900000328783b */ /* 0x000f6e0000000200 */
[C---:B------:R-:W-:Y:S08]  /*2bf0*/  HMMA.16816.F32.BF16 R20, R212.reuse, R36, R28 ;  /* 0x00000024d414723c */ /* 0x040ff0000004181c */
[----:B------:R-:W-:Y:S01]  /*2c00*/  HMMA.16816.F32.BF16 R8, R212, R102, R52 ;  /* 0x00000066d408723c */ /* 0x000fe20000041834 */
[----:B------:R-:W-:Y:S07]  /*2c10*/  LDSM.16.M88.4 R52, [R4+0x18900] ;  /* 0x018900000434783b */ /* 0x000fee0000000200 */
[----:B-1----:R-:W-:Y:S08]  /*2c20*/  HMMA.16816.F32.BF16 R28, R216, R84, R80 ;  /* 0x00000054d81c723c */ /* 0x002ff00000041850 */
[----:B------:R-:W-:Y:S08]  /*2c30*/  HMMA.16816.F32.BF16 R48, R212, R110, R68 ;  /* 0x0000006ed430723c */ /* 0x000ff00000041844 */
[C---:B------:R-:W-:Y:S08]  /*2c40*/  HMMA.16816.F32.BF16 R68, R216.reuse, R88, R72 ;  /* 0x00000058d844723c */ /* 0x040ff00000041848 */
[----:B----4-:R-:W-:Y:S08]  /*2c50*/  HMMA.16816.F32.BF16 R72, R216, R92, R56 ;  /* 0x0000005cd848723c */ /* 0x010ff00000041838 */
[----:B------:R-:W-:Y:S08]  /*2c60*/  HMMA.16816.F32.BF16 R36, R212, R108, R64 ;  /* 0x0000006cd424723c */ /* 0x000ff00000041840 */
[----:B------:R-:W-:Y:S01]  /*2c70*/  HMMA.16816.F32.BF16 R56, R216, R94, R24 ;  /* 0x0000005ed838723c */ /* 0x000fe20000041818 */
[----:B------:R-:W1:Y:S07]  /*2c80*/  LDSM.16.M88.4 R24, [R4+0x18100] ;  /* 0x018100000418783b */ /* 0x000e6e0000000200 */
[----:B------:R-:W-:Y:S08]  /*2c90*/  HMMA.16816.F32.BF16 R12, R212, R100, R44 ;  /* 0x00000064d40c723c */ /* 0x000ff0000004182c */
[C---:B------:R-:W-:Y:S08]  /*2ca0*/  HMMA.16816.F32.BF16 R44, R216.reuse, R86, R76 ;  /* 0x00000056d82c723c */ /* 0x040ff0000004184c */
[----:B--2---:R-:W-:Y:S08]  /*2cb0*/  HMMA.16816.F32.BF16 R84, R216, R106, R8 ;  /* 0x0000006ad854723c */ /* 0x004ff00000041808 */
[----:B------:R-:W-:Y:S08]  /*2cc0*/  HMMA.16816.F32.BF16 R8, R220, R32, R28 ;  /* 0x00000020dc08723c */ /* 0x000ff0000004181c */
[C---:B------:R-:W-:Y:S01]  /*2cd0*/  HMMA.16816.F32.BF16 R64, R216.reuse, R90, R60 ;  /* 0x0000005ad840723c */ /* 0x040fe2000004183c */
[----:B------:R-:W-:Y:S07]  /*2ce0*/  LDSM.16.M88.4 R60, [R236+0x19900] ;  /* 0x01990000ec3c783b */ /* 0x000fee0000000200 */
[C---:B---3--:R-:W-:Y:S01]  /*2cf0*/  HMMA.16816.F32.BF16 R76, R216.reuse, R96, R20 ;  /* 0x00000060d84c723c */ /* 0x048fe20000041814 */
[----:B------:R-:W2:Y:S07]  /*2d00*/  LDSM.16.M88.4 R20, [R236+0x18900] ;  /* 0x01890000ec14783b */ /* 0x000eae0000000200 */
[C---:B------:R-:W-:Y:S01]  /*2d10*/  HMMA.16816.F32.BF16 R88, R216.reuse, R98, R16 ;  /* 0x00000062d858723c */ /* 0x040fe20000041810 */
[----:B------:R-:W3:Y:S07]  /*2d20*/  LDSM.16.M88.4 R16, [R236+0x19100] ;  /* 0x01910000ec10783b */ /* 0x000eee0000000200 */
[C---:B-----5:R-:W-:Y:S01]  /*2d30*/  HMMA.16816.F32.BF16 R100, R216.reuse, R40, R36 ;  /* 0x00000028d864723c */ /* 0x060fe20000041824 */
[----:B------:R-:W4:Y:S07]  /*2d40*/  LDSM.16.M88.4 R36, [R5+0x18100] ;  /* 0x018100000524783b */ /* 0x000f2e0000000200 */
[----:B------:R-:W-:Y:S08]  /*2d50*/  HMMA.16816.F32.BF16 R92, R216, R104, R12 ;  /* 0x00000068d85c723c */ /* 0x000ff0000004180c */
[----:B------:R-:W-:Y:S01]  /*2d60*/  HMMA.16816.F32.BF16 R12, R220, R34, R44 ;  /* 0x00000022dc0c723c */ /* 0x000fe2000004182c */
[----:B------:R-:W-:Y:S07]  /*2d70*/  LDSM.16.M88.4 R32, [R4+0x19100] ;  /* 0x019100000420783b */ /* 0x000fee0000000200 */
[----:B-1----:R-:W-:Y:S08]  /*2d80*/  HMMA.16816.F32.BF16 R8, R224, R24, R8 ;  /* 0x00000018e008723c */ /* 0x002ff00000041808 */
[----:B------:R-:W-:Y:S01]  /*2d90*/  HMMA.16816.F32.BF16 R104, R216, R42, R48 ;  /* 0x0000002ad868723c */ /* 0x000fe20000041830 */
[----:B------:R-:W1:Y:S04]  /*2da0*/  LDSM.16.M88.4 R48, [R3+0x18100] ;  /* 0x018100000330783b */ /* 0x000e680000000200 */
[----:B------:R-:W-:Y:S03]  /*2db0*/  LDSM.16.M88.4 R40, [R5+0x18900] ;  /* 0x018900000528783b */ /* 0x000fe60000000200 */
[C---:B--2---:R-:W-:Y:S08]  /*2dc0*/  HMMA.16816.F32.BF16 R44, R220.reuse, R22, R64 ;  /* 0x00000016dc2c723c */ /* 0x044ff00000041840 */
[C---:B------:R-:W-:Y:S08]  /*2dd0*/  HMMA.16816.F32.BF16 R28, R220.reuse, R20, R68 ;  /* 0x00000014dc1c723c */ /* 0x040ff00000041844 */
[C---:B---3--:R-:W-:Y:S08]  /*2de0*/  HMMA.16816.F32.BF16 R64, R220.reuse, R16, R72 ;  /* 0x00000010dc40723c */ /* 0x048ff00000041848 */
[----:B------:R-:W-:Y:S01]  /*2df0*/  HMMA.16816.F32.BF16 R80, R220, R18, R56 ;  /* 0x00000012dc50723c */ /* 0x000fe20000041838 */
[----:B------:R-:W-:Y:S07]  /*2e00*/  LDSM.16.M88.4 R56, [R236+0x1a900] ;  /* 0x01a90000ec38783b */ /* 0x000fee0000000200 */
[----:B------:R-:W-:Y:S01]  /*2e10*/  HMMA.16816.F32.BF16 R16, R224, R26, R12 ;  /* 0x0000001ae010723c */ /* 0x000fe2000004180c */
[----:B------:R-:W2:Y:S07]  /*2e20*/  LDSM.16.M88.4 R12, [R236+0x1a100] ;  /* 0x01a10000ec0c783b */ /* 0x000eae0000000200 */
[----:B----4-:R-:W-:Y:S08]  /*2e30*/  HMMA.16816.F32.BF16 R8, R228, R36, R8 ;  /* 0x00000024e408723c */ /* 0x010ff00000041808 */
[----:B------:R-:W-:Y:S08]  /*2e40*/  HMMA.16816.F32.BF16 R20, R224, R52, R28 ;  /* 0x00000034e014723c */ /* 0x000ff0000004181c */
[----:B------:R-:W-:Y:S01]  /*2e50*/  HMMA.16816.F32.BF16 R16, R228, R38, R16 ;  /* 0x00000026e410723c */ /* 0x000fe20000041810 */
[----:B------:R-:W3:Y:S07]  /*2e60*/  LDSM.16.M88.4 R36, [R4+0x19900] ;  /* 0x019900000424783b */ /* 0x000eee0000000200 */
[----:B-1----:R-:W-:Y:S08]  /*2e70*/  HMMA.16816.F32.BF16 R28, R232, R48, R8 ;  /* 0x00000030e81c723c */ /* 0x002ff00000041808 */
[C---:B------:R-:W-:Y:S08]  /*2e80*/  HMMA.16816.F32.BF16 R96, R220.reuse, R60, R76 ;  /* 0x0000003cdc60723c */ /* 0x040ff0000004184c */
[C---:B------:R-:W-:Y:S01]  /*2e90*/  HMMA.16816.F32.BF16 R72, R220.reuse, R62, R88 ;  /* 0x0000003edc48723c */ /* 0x040fe20000041858 */
[----:B------:R-:W1:Y:S07]  /*2ea0*/  LDSM.16.M88.4 R60, [R3+0x18900] ;  /* 0x01890000033c783b */ /* 0x000e6e0000000200 */
[----:B--2---:R-:W-:Y:S01]  /*2eb0*/  HMMA.16816.F32.BF16 R88, R220, R12, R92 ;  /* 0x0000000cdc58723c */ /* 0x004fe2000004185c */
[----:B------:R-:W-:-:S04]  /*2ec0*/  FMUL.FTZ R6, R28, c[0x0][0x320] ;  /* 0x0000c8001c067a20 */ /* 0x000fc80000410000 */
[----:B------:R2:W4:Y:S03]  /*2ed0*/  MUFU.TANH R108, R6 ;  /* 0x00000006006c7308 */ /* 0x0005260000002400 */
[----:B------:R-:W-:Y:S08]  /*2ee0*/  HMMA.16816.F32.BF16 R84, R220, R14, R84 ;  /* 0x0000000edc54723c */ /* 0x000ff00000041854 */
[----:B------:R-:W-:Y:S01]  /*2ef0*/  HMMA.16816.F32.BF16 R8, R224, R54, R44 ;  /* 0x00000036e008723c */ /* 0x000fe2000004182c */
[----:B------:R-:W5:Y:S01]  /*2f00*/  LDSM.16.M88.4 R44, [R5+0x19100] ;  /* 0x01910000052c783b */ /* 0x000f620000000200 */
[----:B--2---:R-:W-:-:S03]  /*2f10*/  FMUL.FTZ R6, R29, c[0x0][0x320] ;  /* 0x0000c8001d067a20 */ /* 0x004fc60000410000 */
[----:B------:R-:W-:Y:S03]  /*2f20*/  LDSM.16.M88.4 R52, [R3+0x19100] ;  /* 0x019100000334783b */ /* 0x000fe60000000200 */
[----:B------:R-:W-:Y:S08]  /*2f30*/  HMMA.16816.F32.BF16 R12, R228, R40, R20 ;  /* 0x00000028e40c723c */ /* 0x000ff00000041814 */
[----:B------:R-:W-:Y:S01]  /*2f40*/  HMMA.16816.F32.BF16 R20, R232, R50, R16 ;  /* 0x00000032e814723c */ /* 0x000fe20000041810 */
[----:B------:R-:W-:Y:S07]  /*2f50*/  LDSM.16.M88.4 R48, [R3+0x19900] ;  /* 0x019900000330783b */ /* 0x000fee0000000200 */
[----:B------:R-:W-:Y:S01]  /*2f60*/  HMMA.16816.F32.BF16 R76, R220, R56, R100 ;  /* 0x00000038dc4c723c */ /* 0x000fe20000041864 */
[----:B------:R2:W1:Y:S07]  /*2f70*/  MUFU.TANH R103, R6 ;  /* 0x0000000600677308 */ /* 0x00046e0000002400 */
[----:B------:R-:W-:Y:S01]  /*2f80*/  HMMA.16816.F32.BF16 R8, R228, R42, R8 ;  /* 0x0000002ae408723c */ /* 0x000fe20000041808 */
[----:B------:R-:W4:Y:S07]  /*2f90*/  LDSM.16.M88.4 R40, [R4+0x1a100] ;  /* 0x01a100000428783b */ /* 0x000f2e0000000200 */
[----:B------:R-:W-:Y:S01]  /*2fa0*/  HMMA.16816.F32.BF16 R16, R224, R34, R80 ;  /* 0x00000022e010723c */ /* 0x000fe20000041850 */
[----:B--2---:R-:W-:-:S04]  /*2fb0*/  FMUL.FTZ R6, R30, c[0x0][0x320] ;  /* 0x0000c8001e067a20 */ /* 0x004fc80000410000 */
[----:B------:R2:W1:Y:S03]  /*2fc0*/  MUFU.TANH R100, R6 ;  /* 0x0000000600647308 */ /* 0x0004660000002400 */
[C---:B------:R-:W-:Y:S08]  /*2fd0*/  HMMA.16816.F32.BF16 R24, R224.reuse, R32, R64 ;  /* 0x00000020e018723c */ /* 0x040ff00000041840 */
[----:B---3--:R-:W-:Y:S01]  /*2fe0*/  HMMA.16816.F32.BF16 R32, R224, R36, R96 ;  /* 0x00000024e020723c */ /* 0x008fe20000041860 */
[----:B--2---:R-:W-:-:S07]  /*2ff0*/  FMUL.FTZ R6, R31, c[0x0][0x320] ;  /* 0x0000c8001f067a20 */ /* 0x004fce0000410000 */
[C---:B-1----:R-:W-:Y:S01]  /*3000*/  HMMA.16816.F32.BF16 R28, R232.reuse, R60, R12 ;  /* 0x0000003ce81c723c */ /* 0x042fe2000004180c */
[----:B------:R1:W-:Y:S07]  /*3010*/  MUFU.TANH R95, R6 ;  /* 0x00000006005f7308 */ /* 0x0003ee0000002400 */
[----:B------:R-:W-:Y:S08]  /*3020*/  HMMA.16816.F32.BF16 R12, R232, R62, R8 ;  /* 0x0000003ee80c723c */ /* 0x000ff00000041808 */
[----:B------:R-:W-:Y:S01]  /*3030*/  HMMA.16816.F32.BF16 R60, R224, R38, R72 ;  /* 0x00000026e03c723c */ /* 0x000fe20000041848 */
[----:B-1----:R-:W-:Y:S01]  /*3040*/  FMUL.FTZ R6, R20, c[0x0][0x320] ;  /* 0x0000c80014067a20 */ /* 0x002fe20000410000 */
[----:B------:R-:W1:Y:S03]  /*3050*/  LDSM.16.M88.4 R36, [R5+0x19900] ;  /* 0x019900000524783b */ /* 0x000e660000000200 */
[----:B------:R2:W3:Y:S03]  /*3060*/  MUFU.TANH R94, R6 ;  /* 0x00000006005e7308 */ /* 0x0004e60000002400 */
[C---:B-----5:R-:W-:Y:S08]  /*3070*/  HMMA.16816.F32.BF16 R8, R228.reuse, R46, R16 ;  /* 0x0000002ee408723c */ /* 0x060ff00000041810 */
[----:B------:R-:W-:Y:S01]  /*3080*/  FMUL.FTZ R15, R15, c[0x0][0x320] ;  /* 0x0000c8000f0f7a20 */ /* 0x000fe20000410000 */
[----:B------:R-:W-:Y:S01]  /*3090*/  HMMA.16816.F32.BF16 R24, R228, R44, R24 ;  /* 0x0000002ce418723c */ /* 0x000fe20000041818 */
[----:B--2---:R-:W-:-:S04]  /*30a0*/  FMUL.FTZ R6, R21, c[0x0][0x320] ;  /* 0x0000c80015067a20 */ /* 0x004fc80000410000 */
[----:B------:R2:W5:Y:S03]  /*30b0*/  MUFU.TANH R93, R6 ;  /* 0x00000006005d7308 */ /* 0x0005660000002400 */
[----:B----4-:R-:W-:Y:S08]  /*30c0*/  HMMA.16816.F32.BF16 R44, R224, R40, R88 ;  /* 0x00000028e02c723c */ /* 0x010ff00000041858 */
[----:B------:R-:W-:Y:S01]  /*30d0*/  HMMA.16816.F32.BF16 R16, R232, R54, R8 ;  /* 0x00000036e810723c */ /* 0x000fe20000041808 */
[----:B--2---:R-:W-:-:S07]  /*30e0*/  FMUL.FTZ R6, R22, c[0x0][0x320] ;  /* 0x0000c80016067a20 */ /* 0x004fce0000410000 */
[----:B-1----:R-:W-:Y:S01]  /*30f0*/  HMMA.16816.F32.BF16 R8, R228, R36, R32 ;  /* 0x00000024e408723c */ /* 0x002fe20000041820 */
[----:B------:R-:W-:Y:S01]  /*3100*/  LDSM.16.M88.4 R32, [R5+0x1a900] ;  /* 0x01a900000520783b */ /* 0x000fe20000000200 */
[----:B------:R1:W2:Y:S06]  /*3110*/  MUFU.TANH R92, R6 ;  /* 0x00000006005c7308 */ /* 0x0002ac0000002400 */
[----:B------:R-:W-:Y:S08]  /*3120*/  HMMA.16816.F32.BF16 R68, R220, R58, R104 ;  /* 0x0000003adc44723c */ /* 0x000ff00000041868 */
[----:B------:R-:W-:Y:S01]  /*3130*/  HMMA.16816.F32.BF16 R56, R224, R42, R84 ;  /* 0x0000002ae038723c */ /* 0x000fe20000041854 */
[----:B------:R-:W-:Y:S01]  /*3140*/  LDSM.16.M88.4 R40, [R3+0x1a100] ;  /* 0x01a100000328783b */ /* 0x000fe20000000200 */
[----:B------:R-:W-:-:S02]  /*3150*/  FMUL.FTZ R16, R16, c[0x0][0x320] ;  /* 0x0000c80010107a20 */ /* 0x000fc40000410000 */
[----:B-1----:R-:W-:Y:S02]  /*3160*/  FMUL.FTZ R6, R23, c[0x0][0x320] ;  /* 0x0000c80017067a20 */ /* 0x002fe40000410000 */
[----:B------:R1:W4:Y:S01]  /*3170*/  LDSM.16.M88.4 R20, [R4+0x1a900] ;  /* 0x01a900000414783b */ /* 0x0003220000000200 */
[----:B------:R-:W-:Y:S01]  /*3180*/  FMUL.FTZ R17, R17, c[0x0][0x320] ;  /* 0x0000c80011117a20 */ /* 0x000fe20000410000 */
[----:B------:R2:W-:Y:S01]  /*3190*/  MUFU.TANH R83, R6 ;  /* 0x0000000600537308 */ /* 0x0005e20000002400 */
[----:B------:R-:W-:Y:S01]  /*31a0*/  HMMA.16816.F32.BF16 R24, R232, R52, R24 ;  /* 0x00000034e818723c */ /* 0x000fe20000041818 */
[----:B------:R-:W-:Y:S02]  /*31b0*/  FMUL.FTZ R18, R18, c[0x0][0x320] ;  /* 0x0000c80012127a20 */ /* 0x000fe40000410000 */
[----:B------:R-:W-:-:S04]  /*31c0*/  FMUL.FTZ R19, R19, c[0x0][0x320] ;  /* 0x0000c80013137a20 */ /* 0x000fc80000410000 */
[----:B------:R-:W-:Y:S01]  /*31d0*/  MUFU.TANH R160, R16 ;  /* 0x0000001000a07308 */ /* 0x000fe20000002400 */
[----:B--2---:R-:W-:-:S07]  /*31e0*/  FMUL.FTZ R6, R28, c[0x0][0x320] ;  /* 0x0000c8001c067a20 */ /* 0x004fce0000410000 */
[----:B------:R-:W-:Y:S01]  /*31f0*/  MUFU.TANH R161, R17 ;  /* 0x0000001100a17308 */ /* 0x000fe20000002400 */
[----:B-1----:R-:W-:-:S07]  /*3200*/  FMUL.FTZ R4, R29, c[0x0][0x320] ;  /* 0x0000c8001d047a20 */ /* 0x002fce0000410000 */
[----:B------:R1:W-:Y:S01]  /*3210*/  MUFU.TANH R81, R4 ;  /* 0x0000000400517308 */ /* 0x0003e20000002400 */
[----:B------:R-:W-:Y:S02]  /*3220*/  FMUL.FTZ R24, R24, c[0x0][0x320] ;  /* 0x0000c80018187a20 */ /* 0x000fe40000410000 */
[----:B------:R-:W-:Y:S02]  /*3230*/  FMUL.FTZ R25, R25, c[0x0][0x320] ;  /* 0x0000c80019197a20 */ /* 0x000fe40000410000 */
[----:B------:R-:W-:Y:S02]  /*3240*/  FMUL.FTZ R26, R26, c[0x0][0x320] ;  /* 0x0000c8001a1a7a20 */ /* 0x000fe40000410000 */
[----:B------:R-:W-:Y:S01]  /*3250*/  FMUL.FTZ R27, R27, c[0x0][0x320] ;  /* 0x0000c8001b1b7a20 */ /* 0x000fe20000410000 */
[----:B------:R-:W2:Y:S01]  /*3260*/  MUFU.TANH R82, R6 ;  /* 0x0000000600527308 */ /* 0x000ea20000002400 */
[----:B----4-:R-:W-:Y:S01]  /*3270*/  HMMA.16816.F32.BF16 R64, R224, R20, R76 ;  /* 0x00000014e040723c */ /* 0x010fe2000004184c */
[----:B-1----:R-:W-:-:S06]  /*3280*/  FMUL.FTZ R4, R30, c[0x0][0x320] ;  /* 0x0000c8001e047a20 */ /* 0x002fcc0000410000 */
[----:B------:R-:W-:Y:S01]  /*3290*/  MUFU.TANH R77, R15 ;  /* 0x0000000f004d7308 */ /* 0x000fe20000002400 */
[----:B------:R-:W-:Y:S07]  /*32a0*/  HMMA.16816.F32.BF16 R52, R224, R22, R68 ;  /* 0x00000016e034723c */ /* 0x000fee0000041844 */
[----:B------:R1:W4:Y:S01]  /*32b0*/  MUFU.TANH R80, R4 ;  /* 0x0000000400507308 */ /* 0x0003220000002400 */
[----:B------:R-:W-:Y:S07]  /*32c0*/  HMMA.16816.F32.BF16 R20, R232, R48, R8 ;  /* 0x00000030e814723c */ /* 0x000fee0000041808 */
[----:B------:R-:W-:Y:S01]  /*32d0*/  MUFU.TANH R49, R19 ;  /* 0x0000001300317308 */ /* 0x000fe20000002400 */
[----:B-1----:R-:W-:-:S07]  /*32e0*/  FMUL.FTZ R4, R31, c[0x0][0x320] ;  /* 0x0000c8001f047a20 */ /* 0x002fce0000410000 */
[----:B------:R-:W-:Y:S01]  /*32f0*/  MUFU.TANH R101, R24 ;  /* 0x0000001800657308 */ /* 0x000fe20000002400 */
[----:B------:R-:W-:Y:S07]  /*3300*/  HMMA.16816.F32.BF16 R28, R228, R38, R60 ;  /* 0x00000026e41c723c */ /* 0x000fee000004183c */
[----:B------:R1:W-:Y:S01]  /*3310*/  MUFU.TANH R75, R4 ;  /* 0x00000004004b7308 */ /* 0x0003e20000002400 */
[----:B------:R-:W-:Y:S02]  /*3320*/  FMUL.FTZ R22, R22, c[0x0][0x320] ;  /* 0x0000c80016167a20 */ /* 0x000fe40000410000 */
[----:B------:R-:W-:-:S02]  /*3330*/  FMUL.FTZ R21, R21, c[0x0][0x320] ;  /* 0x0000c80015157a20 */ /* 0x000fc40000410000 */
[----:B------:R-:W-:-:S03]  /*3340*/  FMUL.FTZ R20, R20, c[0x0][0x320] ;  /* 0x0000c80014147a20 */ /* 0x000fc60000410000 */
[----:B------:R2:W-:Y:S01]  /*3350*/  MUFU.TANH R60, R18 ;  /* 0x00000012003c7308 */ /* 0x0005e20000002400 */
[----:B------:R-:W-:Y:S02]  /*3360*/  FMUL.FTZ R23, R23, c[0x0][0x320] ;  /* 0x0000c80017177a20 */ /* 0x000fe40000410000 */
[----:B-1----:R-:W-:-:S05]  /*3370*/  FMUL.FTZ R4, R12, c[0x0][0x320] ;  /* 0x0000c8000c047a20 */ /* 0x002fca0000410000 */
[----:B------:R-:W-:Y:S01]  /*3380*/  MUFU.TANH R102, R25 ;  /* 0x0000001900667308 */ /* 0x000fe20000002400 */
[----:B------:R-:W-:Y:S07]  /*3390*/  HMMA.16816.F32.BF16 R36, R232, R50, R28 ;  /* 0x00000032e824723c */ /* 0x000fee000004181c */
[----:B------:R1:W1:Y:S01]  /*33a0*/  MUFU.TANH R74, R4 ;  /* 0x00000004004a7308 */ /* 0x0002620000002400 */
[C---:B--2---:R-:W-:Y:S07]  /*33b0*/  HMMA.16816.F32.BF16 R16, R228.reuse, R32, R64 ;  /* 0x00000020e410723c */ /* 0x044fee0000041840 */
[----:B------:R-:W-:Y:S01]  /*33c0*/  MUFU.TANH R162, R26 ;  /* 0x0000001a00a27308 */ /* 0x000fe20000002400 */
[----:B------:R-:W-:Y:S01]  /*33d0*/  HMMA.16816.F32.BF16 R28, R228, R34, R52 ;  /* 0x00000022e41c723c */ /* 0x000fe20000041834 */
[----:B-1----:R-:W-:-:S06]  /*33e0*/  FMUL.FTZ R4, R13, c[0x0][0x320] ;  /* 0x0000c8000d047a20 */ /* 0x002fcc0000410000 */
[----:B------:R-:W-:Y:S01]  /*33f0*/  MUFU.TANH R163, R27 ;  /* 0x0000001b00a37308 */ /* 0x000fe20000002400 */
[----:B------:R-:W-:Y:S02]  /*3400*/  FMUL.FTZ R36, R36, c[0x0][0x320] ;  /* 0x0000c80024247a20 */ /* 0x000fe40000410000 */
[----:B------:R-:W-:Y:S02]  /*3410*/  FMUL.FTZ R37, R37, c[0x0][0x320] ;  /* 0x0000c80025257a20 */ /* 0x000fe40000410000 */
[----:B------:R-:W-:Y:S02]  /*3420*/  FMUL.FTZ R38, R38, c[0x0][0x320] ;  /* 0x0000c80026267a20 */ /* 0x000fe40000410000 */
[----:B------:R-:W-:Y:S01]  /*3430*/  FMUL.FTZ R39, R39, c[0x0][0x320] ;  /* 0x0000c80027277a20 */ /* 0x000fe20000410000 */
[----:B------:R1:W2:Y:S08]  /*3440*/  MUFU.TANH R73, R4 ;  /* 0x0000000400497308 */ /* 0x0002b00000002400 */
[----:B------:R-:W-:Y:S01]  /*3450*/  MUFU.TANH R32, R22 ;  /* 0x0000001600207308 */ /* 0x000fe20000002400 */
[----:B-1----:R-:W-:-:S07]  /*3460*/  FMUL.FTZ R4, R14, c[0x0][0x320] ;  /* 0x0000c8000e047a20 */ /* 0x002fce0000410000 */
[----:B------:R-:W-:Y:S01]  /*3470*/  MUFU.TANH R33, R21 ;  /* 0x0000001500217308 */ /* 0x000fe20000002400 */
[----:B------:R-:W1:Y:S07]  /*3480*/  LDSM.16.M88.4 R12, [R5+0x1a100] ;  /* 0x01a10000050c783b */ /* 0x000e6e0000000200 */
[----:B------:R1:W1:Y:S08]  /*3490*/  MUFU.TANH R72, R4 ;  /* 0x0000000400487308 */ /* 0x0002700000002400 */
[----:B------:R-:W1:Y:S08]  /*34a0*/  MUFU.TANH R48, R20 ;  /* 0x0000001400307308 */ /* 0x000e700000002400 */
[----:B------:R-:W1:Y:S08]  /*34b0*/  MUFU.TANH R36, R36 ;  /* 0x0000002400247308 */ /* 0x000e700000002400 */
[----:B------:R-:W2:Y:S08]  /*34c0*/  MUFU.TANH R23, R23 ;  /* 0x0000001700177308 */ /* 0x000eb00000002400 */
[----:B------:R-:W2:Y:S01]  /*34d0*/  MUFU.TANH R37, R37 ;  /* 0x0000002500257308 */ /* 0x000ea20000002400 */
[----:B-1----:R-:W-:Y:S01]  /*34e0*/  HMMA.16816.F32.BF16 R4, R228, R12, R44 ;  /* 0x0000000ce404723c */ /* 0x002fe2000004182c */
[----:B------:R1:W2:Y:S01]  /*34f0*/  LDSM.16.M88.4 R44, [R3+0x1a900] ;  /* 0x01a90000032c783b */ /* 0x0002a20000000200 */
[----:B------:R-:W-:-:S05]  /*3500*/  DEPBAR.LE SB0, 0x2 ;  /* 0x000080800000791a */ /* 0x000fca0000000000 */
[----:B------:R-:W1:Y:S01]  /*3510*/  MUFU.TANH R38, R38 ;  /* 0x0000002600267308 */ /* 0x000e620000002400 */
[----:B------:R-:W-:Y:S07]  /*3520*/  HMMA.16816.F32.BF16 R8, R228, R14, R56 ;  /* 0x0000000ee408723c */ /* 0x000fee0000041838 */
[----:B------:R-:W-:Y:S01]  /*3530*/  MUFU.TANH R39, R39 ;  /* 0x0000002700277308 */ /* 0x000fe20000002400 */
[----:B-1----:R-:W-:-:S08]  /*3540*/  LOP3.LUT R3, R112, 0xffffffe0, RZ, 0xc0, !PT ;  /* 0xffffffe070037812 */ /* 0x002fd000078ec0ff */
[----:B------:R-:W-:Y:S01]  /*3550*/  HMMA.16816.F32.BF16 R24, R232, R40, R4 ;  /* 0x00000028e818723c */ /* 0x000fe20000041804 */
[----:B------:R-:W-:-:S07]  /*3560*/  IMAD.IADD R3, R113, 0x1, -R3 ;  /* 0x0000000171037824 */ /* 0x000fce00078e0a03 */
[----:B------:R-:W-:Y:S01]  /*3570*/  HMMA.16816.F32.BF16 R12, R232, R42, R8 ;  /* 0x0000002ae80c723c */ /* 0x000fe20000041808 */
[----:B------:R-:W-:-:S04]  /*3580*/  SHF.R.S32.HI R4, RZ, 0x1f, R3 ;  /* 0x0000001fff047819 */ /* 0x000fc80000011403 */
[----:B------:R-:W-:-:S03]  /*3590*/  LEA.HI R4, R4, R3, RZ, 0x2 ;  /* 0x0000000304047211 */ /* 0x000fc600078f10ff */
[----:B--2---:R-:W-:Y:S01]  /*35a0*/  HMMA.16816.F32.BF16 R8, R232, R44, R16 ;  /* 0x0000002ce808723c */ /* 0x004fe20000041810 */
[----:B------:R-:W-:-:S05]  /*35b0*/  LOP3.LUT R4, R4, 0x7ffffffc, RZ, 0xc0, !PT ;  /* 0x7ffffffc04047812 */ /* 0x000fca00078ec0ff */
[----:B------:R-:W-:Y:S01]  /*35c0*/  IMAD.IADD R3, R3, 0x1, -R4 ;  /* 0x0000000103037824 */ /* 0x000fe200078e0a04 */
[----:B------:R-:W-:Y:S01]  /*35d0*/  MOV R4, UR4 ;  /* 0x0000000400047c02 */ /* 0x000fe20008000f00 */
[----:B------:R-:W-:Y:S01]  /*35e0*/  HMMA.16816.F32.BF16 R28, R232, R46, R28 ;  /* 0x0000002ee81c723c */ /* 0x000fe2000004181c */
[----:B------:R-:W-:Y:S02]  /*35f0*/  FMUL.FTZ R24, R24, c[0x0][0x320] ;  /* 0x0000c80018187a20 */ /* 0x000fe40000410000 */
[----:B------:R-:W-:Y:S02]  /*3600*/  FMUL.FTZ R25, R25, c[0x0][0x320] ;  /* 0x0000c80019197a20 */ /* 0x000fe40000410000 */
[----:B------:R-:W-:Y:S02]  /*3610*/  IMAD R3, R3, -0x2, R4 ;  /* 0xfffffffe03037824 */ /* 0x000fe400078e0204 */
[----:B------:R-:W1:Y:S01]  /*3620*/  MUFU.TANH R24, R24 ;  /* 0x0000001800187308 */ /* 0x000e620000002400 */
[----:B------:R-:W-:-:S02]  /*3630*/  FMUL.FTZ R4, R12, c[0x0][0x320] ;  /* 0x0000c8000c047a20 */ /* 0x000fc40000410000 */
[----:B------:R-:W-:Y:S01]  /*3640*/  ISETP.GT.AND P6, PT, R3, RZ, PT ;  /* 0x000000ff0300720c */ /* 0x000fe20003fc4270 */
[----:B------:R-:W-:Y:S01]  /*3650*/  FMUL.FTZ R5, R13, c[0x0][0x320] ;  /* 0x0000c8000d057a20 */ /* 0x000fe20000410000 */
[C---:B------:R-:W-:Y:S01]  /*3660*/  ISETP.GT.AND P5, PT, R3.reuse, 0x1, PT ;  /* 0x000000010300780c */ /* 0x040fe20003fa4270 */
[----:B------:R-:W-:Y:S01]  /*3670*/  FMUL.FTZ R16, R14, c[0x0][0x320] ;  /* 0x0000c8000e107a20 */ /* 0x000fe20000410000 */
[----:B------:R-:W-:Y:S01]  /*3680*/  ISETP.GT.AND P1, PT, R3, 0x8, PT ;  /* 0x000000080300780c */ /* 0x000fe20003f24270 */
[----:B------:R2:W-:Y:S01]  /*3690*/  MUFU.TANH R18, R4 ;  /* 0x0000000400127308 */ /* 0x0005e20000002400 */
[----:B------:R-:W-:Y:S01]  /*36a0*/  FSEL R6, R108, -INF , P6 ;  /* 0xff8000006c067808 */ /* 0x000fe20003000000 */
[----:B------:R-:W-:Y:S01]  /*36b0*/  FMUL.FTZ R22, R11, c[0x0][0x320] ;  /* 0x0000c8000b167a20 */ /* 0x000fe20000410000 */
[----:B------:R-:W-:Y:S01]  /*36c0*/  FSEL R7, R103, -INF , P5 ;  /* 0xff80000067077808 */ /* 0x000fe20002800000 */
[----:B------:R-:W-:Y:S01]  /*36d0*/  FMUL.FTZ R19, R8, c[0x0][0x320] ;  /* 0x0000c80008137a20 */ /* 0x000fe20000410000 */
[----:B------:R-:W-:Y:S01]  /*36e0*/  FSEL R11, R100, -INF , P6 ;  /* 0xff800000640b7808 */ /* 0x000fe20003000000 */
[----:B------:R-:W-:Y:S01]  /*36f0*/  FMUL.FTZ R21, R10, c[0x0][0x320] ;  /* 0x0000c8000a157a20 */ /* 0x000fe20000410000 */
[----:B------:R-:W-:Y:S01]  /*3700*/  ISETP.GT.AND P6, PT, R3, 0x9, PT ;  /* 0x000000090300780c */ /* 0x000fe20003fc4270 */
[----:B------:R1:W-:Y:S01]  /*3710*/  MUFU.TANH R20, R5 ;  /* 0x0000000500147308 */ /* 0x0003e20000002400 */
[----:B---3--:R-:W-:Y:S01]  /*3720*/  FSEL R8, R94, -INF , P1 ;  /* 0xff8000005e087808 */ /* 0x008fe20000800000 */
[----:B------:R-:W-:Y:S01]  /*3730*/  FMUL.FTZ R26, R26, c[0x0][0x320] ;  /* 0x0000c8001a1a7a20 */ /* 0x000fe20000410000 */
[----:B------:R-:W-:Y:S01]  /*3740*/  FSEL R12, R95, -INF , P5 ;  /* 0xff8000005f0c7808 */ /* 0x000fe20002800000 */
[----:B------:R-:W-:Y:S01]  /*3750*/  FMUL.FTZ R27, R27, c[0x0][0x320] ;  /* 0x0000c8001b1b7a20 */ /* 0x000fe20000410000 */
[----:B------:R-:W-:Y:S01]  /*3760*/  ISETP.GT.AND P5, PT, R3, 0x10, PT ;  /* 0x000000100300780c */ /* 0x000fe20003fa4270 */
[----:B------:R-:W-:Y:S01]  /*3770*/  FMUL.FTZ R17, R15, c[0x0][0x320] ;  /* 0x0000c8000f117a20 */ /* 0x000fe20000410000 */
[----:B-----5:R-:W-:Y:S01]  /*3780*/  FSEL R10, R93, -INF , P6 ;  /* 0xff8000005d0a7808 */ /* 0x020fe20003000000 */
[----:B------:R-:W3:Y:S01]  /*3790*/  MUFU.TANH R25, R25 ;  /* 0x0000001900197308 */ /* 0x000ee20000002400 */
[----:B--2---:R-:W-:Y:S01]  /*37a0*/  FMNMX.FTZ R4, R6, R7, !PT ;  /* 0x0000000706047209 */ /* 0x004fe20007810000 */
[----:B------:R-:W-:Y:S01]  /*37b0*/  FMUL.FTZ R9, R9, c[0x0][0x320] ;  /* 0x0000c80009097a20 */ /* 0x000fe20000410000 */
[----:B------:R-:W-:Y:S01]  /*37c0*/  FSEL R13, R92, -INF , P1 ;  /* 0xff8000005c0d7808 */ /* 0x000fe20000800000 */
[----:B------:R-:W-:Y:S01]  /*37d0*/  FMUL.FTZ R28, R28, c[0x0][0x320] ;  /* 0x0000c8001c1c7a20 */ /* 0x000fe20000410000 */
[----:B------:R-:W-:Y:S01]  /*37e0*/  FMNMX.FTZ R4, R8, R4, !PT ;  /* 0x0000000408047209 */ /* 0x000fe20007810000 */
[----:B------:R-:W-:Y:S01]  /*37f0*/  FMUL.FTZ R29, R29, c[0x0][0x320] ;  /* 0x0000c8001d1d7a20 */ /* 0x000fe20000410000 */
[----:B------:R-:W-:Y:S01]  /*3800*/  ISETP.GT.AND P1, PT, R3, 0x11, PT ;  /* 0x000000110300780c */ /* 0x000fe20003f24270 */
[----:B------:R-:W2:Y:S01]  /*3810*/  MUFU.TANH R26, R26 ;  /* 0x0000001a001a7308 */ /* 0x000ea20000002400 */
[----:B------:R-:W-:Y:S01]  /*3820*/  FSEL R40, R82, -INF , P5 ;  /* 0xff80000052287808 */ /* 0x000fe20002800000 */
[----:B------:R-:W-:Y:S01]  /*3830*/  FMUL.FTZ R30, R30, c[0x0][0x320] ;  /* 0x0000c8001e1e7a20 */ /* 0x000fe20000410000 */
[----:B------:R-:W-:Y:S01]  /*3840*/  FMNMX.FTZ R4, R10, R4, !PT ;  /* 0x000000040a047209 */ /* 0x000fe20007810000 */
[----:B------:R-:W-:Y:S01]  /*3850*/  IMAD.SHL.U32 R103, R2, 0x2, RZ ;  /* 0x0000000202677824 */ /* 0x000fe200078e00ff */
[----:B------:R-:W-:-:S02]  /*3860*/  FSEL R14, R83, -INF , P6 ;  /* 0xff800000530e7808 */ /* 0x000fc40003000000 */
[----:B------:R-:W-:Y:S01]  /*3870*/  ISETP.GT.AND P6, PT, R3, 0x18, PT ;  /* 0x000000180300780c */ /* 0x000fe20003fc4270 */
[----:B------:R-:W5:Y:S01]  /*3880*/  MUFU.TANH R27, R27 ;  /* 0x0000001b001b7308 */ /* 0x000f620000002400 */
[----:B------:R-:W-:Y:S01]  /*3890*/  FSEL R41, R81, -INF , P1 ;  /* 0xff80000051297808 */ /* 0x000fe20000800000 */
[----:B------:R-:W-:Y:S01]  /*38a0*/  IMAD R237, R0, 0x2, R103 ;  /* 0x0000000200ed7824 */ /* 0x000fe200078e0267 */
[----:B------:R-:W-:Y:S02]  /*38b0*/  FMNMX.FTZ R4, R40, R4, !PT ;  /* 0x0000000428047209 */ /* 0x000fe40007810000 */
[----:B----4-:R-:W-:Y:S01]  /*38c0*/  FSEL R46, R80, -INF , P5 ;  /* 0xff800000502e7808 */ /* 0x010fe20002800000 */
[----:B------:R-:W-:Y:S01]  /*38d0*/  IMAD.IADD R0, R239, 0x1, R237 ;  /* 0x00000001ef007824 */ /* 0x000fe200078e02ed */
[----:B------:R-:W-:Y:S01]  /*38e0*/  ISETP.GT.AND P5, PT, R3, 0x19, PT ;  /* 0x000000190300780c */ /* 0x000fe20003fa4270 */
[----:B------:R-:W4:Y:S01]  /*38f0*/  MUFU.TANH R15, R16 ;  /* 0x00000010000f7308 */ /* 0x000f220000002400 */
[----:B------:R-:W-:-:S02]  /*3900*/  FSEL R44, R74, -INF , P6 ;  /* 0xff8000004a2c7808 */ /* 0x000fc40003000000 */
[----:B------:R-:W-:Y:S02]  /*3910*/  FMNMX.FTZ R4, R41, R4, !PT ;  /* 0x0000000429047209 */ /* 0x000fe40007810000 */
[----:B------:R-:W-:Y:S02]  /*3920*/  FSEL R47, R75, -INF , P1 ;  /* 0xff8000004b2f7808 */ /* 0x000fe40000800000 */
[----:B------:R-:W-:Y:S01]  /*3930*/  ISETP.GT.AND P1, PT, R3, 0x20, PT ;  /* 0x000000200300780c */ /* 0x000fe20003f24270 */
[----:B------:R-:W-:Y:S01]  /*3940*/  MUFU.TANH R16, R9 ;  /* 0x0000000900107308 */ /* 0x000fe20000002400 */
[----:B------:R-:W-:Y:S02]  /*3950*/  FSEL R45, R73, -INF , P5 ;  /* 0xff800000492d7808 */ /* 0x000fe40002800000 */
[----:B------:R-:W-:Y:S02]  /*3960*/  FMNMX.FTZ R4, R44, R4, !PT ;  /* 0x000000042c047209 */ /* 0x000fe40007810000 */
[----:B------:R-:W-:-:S02]  /*3970*/  FSEL R76, R72, -INF , P6 ;  /* 0xff800000484c7808 */ /* 0x000fc40003000000 */
[----:B------:R-:W-:Y:S01]  /*3980*/  ISETP.GT.AND P6, PT, R3, 0x21, PT ;  /* 0x000000210300780c */ /* 0x000fe20003fc4270 */
[----:B------:R-:W2:Y:S01]  /*3990*/  MUFU.TANH R17, R17 ;  /* 0x0000001100117308 */ /* 0x000ea20000002400 */
[----:B------:R-:W-:Y:S02]  /*39a0*/  FSEL R101, R101, -INF , P1 ;  /* 0xff80000065657808 */ /* 0x000fe40000800000 */
[----:B------:R-:W-:Y:S02]  /*39b0*/  FMNMX.FTZ R4, R45, R4, !PT ;  /* 0x000000042d047209 */ /* 0x000fe40007810000 */
[----:B-1----:R-:W-:Y:S02]  /*39c0*/  FMNMX.FTZ R5, R11, R12, !PT ;  /* 0x0000000c0b057209 */ /* 0x002fe40007810000 */
[----:B------:R-:W-:Y:S01]  /*39d0*/  FSEL R77, R77, -INF , P5 ;  /* 0xff8000004d4d7808 */ /* 0x000fe20002800000 */
[----:B------:R-:W-:Y:S01]  /*39e0*/  MUFU.TANH R19, R19 ;  /* 0x0000001300137308 */ /* 0x000fe20000002400 */
[----:B------:R-:W-:-:S02]  /*39f0*/  ISETP.GT.AND P5, PT, R3, 0x28, PT ;  /* 0x000000280300780c */ /* 0x000fc40003fa4270 */
[----:B------:R-:W-:Y:S02]  /*3a00*/  FSEL R102, R102, -INF , P6 ;  /* 0xff80000066667808 */ /* 0x000fe40003000000 */
[----:B------:R-:W-:Y:S02]  /*3a10*/  FMNMX.FTZ R4, R101, R4, !PT ;  /* 0x0000000465047209 */ /* 0x000fe40007810000 */
[----:B------:R-:W-:Y:S01]  /*3a20*/  FMNMX.FTZ R5, R13, R5, !PT ;  /* 0x000000050d057209 */ /* 0x000fe20007810000 */
[----:B------:R-:W1:Y:S01]  /*3a30*/  MUFU.TANH R9, R21 ;  /* 0x0000001500097308 */ /* 0x000e620000002400 */
[----:B------:R-:W-:Y:S02]  /*3a40*/  FSEL R162, R162, -INF , P1 ;  /* 0xff800000a2a27808 */ /* 0x000fe40000800000 */
[----:B------:R-:W-:Y:S02]  /*3a50*/  ISETP.GT.AND P1, PT, R3, 0x29, PT ;  /* 0x000000290300780c */ /* 0x000fe40003f24270 */
[----:B------:R-:W-:-:S02]  /*3a60*/  FSEL R160, R160, -INF , P5 ;  /* 0xff800000a0a07808 */ /* 0x000fc40002800000 */
[----:B------:R-:W-:Y:S01]  /*3a70*/  FMNMX.FTZ R4, R102, R4, !PT ;  /* 0x0000000466047209 */ /* 0x000fe20007810000 */
[----:B------:R-:W1:Y:S01]  /*3a80*/  MUFU.TANH R28, R28 ;  /* 0x0000001c001c7308 */ /* 0x000e620000002400 */
[----:B------:R-:W-:Y:S02]  /*3a90*/  FMNMX.FTZ R5, R14, R5, !PT ;  /* 0x000000050e057209 */ /* 0x000fe40007810000 */
[----:B------:R-:W-:Y:S02]  /*3aa0*/  FSEL R163, R163, -INF , P6 ;  /* 0xff800000a3a37808 */ /* 0x000fe40003000000 */
[----:B------:R-:W-:Y:S02]  /*3ab0*/  ISETP.GT.AND P6, PT, R3, 0x30, PT ;  /* 0x000000300300780c */ /* 0x000fe40003fc4270 */
[----:B------:R-:W-:Y:S01]  /*3ac0*/  FSEL R161, R161, -INF , P1 ;  /* 0xff800000a1a17808 */ /* 0x000fe20000800000 */
[----:B------:R-:W-:Y:S01]  /*3ad0*/  MUFU.TANH R30, R30 ;  /* 0x0000001e001e7308 */ /* 0x000fe20000002400 */
[----:B------:R-:W-:-:S02]  /*3ae0*/  FMNMX.FTZ R4, R160, R4, !PT ;  /* 0x00000004a0047209 */ /* 0x000fc40007810000 */
[----:B------:R-:W-:Y:S02]  /*3af0*/  FMNMX.FTZ R5, R46, R5, !PT ;  /* 0x000000052e057209 */ /* 0x000fe40007810000 */
[----:B------:R-:W-:Y:S01]  /*3b00*/  FSEL R189, R60, -INF , P5 ;  /* 0xff8000003cbd7808 */ /* 0x000fe20002800000 */
[----:B------:R-:W-:Y:S01]  /*3b10*/  BAR.SYNC.DEFER_BLOCKING 0x0 ;  /* 0x0000000000007b1d */ /* 0x000fe20000010000 */
        /* <DEDUP_REMOVED lines=15> */
[----:B------:R-:W-:-:S02]  /*3c10*/  ISETP.GT.AND P5, PT, R3, 0x40, PT ;  /* 0x000000400300780c */ /* 0x000fc40003fa4270 */
[----:B------:R-:W-:Y:S02]  /*3c20*/  FSEL R204, R37, -INF , P6 ;  /* 0xff80000025cc7808 */ /* 0x000fe40003000000 */
[----:B------:R-:W-:Y:S02]  /*3c30*/  FMNMX.FTZ R4, R205, R4, !PT ;  /* 0x00000004cd047209 */ /* 0x000fe40007810000 */
        /* <DEDUP_REMOVED lines=9> */
[----:B---3--:R-:W-:Y:S02]  /*3cd0*/  FSEL R244, R25, -INF , P1 ;  /* 0xff80000019f47808 */ /* 0x008fe40000800000 */
[----:B------:R-:W-:-:S02]  /*3ce0*/  FMNMX.FTZ R100, R245, R100, !PT ;  /* 0x00000064f5647209 */ /* 0x000fc40007810000 */
[----:B------:R-:W-:Y:S02]  /*3cf0*/  FMNMX.FTZ R4, R189, R5, !PT ;  /* 0x00000005bd047209 */ /* 0x000fe40007810000 */
[----:B--2---:R-:W-:Y:S01]  /*3d00*/  FSEL R248, R26, -INF , P5 ;  /* 0xff8000001af87808 */ /* 0x004fe20002800000 */
[----:B------:R-:W2:Y:S01]  /*3d10*/  MUFU.TANH R5, R29 ;  /* 0x0000001d00057308 */ /* 0x000ea20000002400 */
[----:B------:R-:W-:Y:S02]  /*3d20*/  ISETP.GT.AND P5, PT, R3, 0x49, PT ;  /* 0x000000490300780c */ /* 0x000fe40003fa4270 */
[----:B------:R-:W-:Y:S02]  /*3d30*/  FSEL R243, R18, -INF , P6 ;  /* 0xff80000012f37808 */ /* 0x000fe40003000000 */
[----:B------:R-:W-:Y:S02]  /*3d40*/  FMNMX.FTZ R100, R244, R100, !PT ;  /* 0x00000064f4647209 */ /* 0x000fe40007810000 */
[----:B------:R-:W-:-:S02]  /*3d50*/  FMNMX.FTZ R4, R188, R4, !PT ;  /* 0x00000004bc047209 */ /* 0x000fc40007810000 */
[----:B-----5:R-:W-:Y:S02]  /*3d60*/  FSEL R249, R27, -INF , P1 ;  /* 0xff8000001bf97808 */ /* 0x020fe40000800000 */
[----:B------:R-:W-:Y:S01]  /*3d70*/  ISETP.GT.AND P1, PT, R3, 0x50, PT ;  /* 0x000000500300780c */ /* 0x000fe20003f24270 */
[----:B------:R-:W-:Y:S01]  /*3d80*/  LDSM.16.MT88.4 R24, [R0+0x100] ;  /* 0x000100000018783b */ /* 0x000fe20000004200 */
[----:B------:R-:W-:Y:S02]  /*3d90*/  FSEL R242, R20, -INF , P5 ;  /* 0xff80000014f27808 */ /* 0x000fe40002800000 */
[----:B------:R-:W-:Y:S02]  /*3da0*/  FMNMX.FTZ R100, R243, R100, !PT ;  /* 0x00000064f3647209 */ /* 0x000fe40007810000 */
[----:B------:R-:W-:Y:S02]  /*3db0*/  FMNMX.FTZ R4, R207, R4, !PT ;  /* 0x00000004cf047209 */ /* 0x000fe40007810000 */
[----:B----4-:R-:W-:-:S02]  /*3dc0*/  FSEL R247, R15, -INF , P6 ;  /* 0xff8000000ff77808 */ /* 0x010fc40003000000 */
[----:B------:R-:W-:Y:S02]  /*3dd0*/  FSEL R246, R17, -INF , P5 ;  /* 0xff80000011f67808 */ /* 0x000fe40002800000 */
[----:B-1----:R-:W-:Y:S02]  /*3de0*/  FSEL R129, R9, -INF , P1 ;  /* 0xff80000009817808 */ /* 0x002fe40000800000 */
[----:B------:R-:W-:Y:S01]  /*3df0*/  FSEL R140, R19, -INF , P1 ;  /* 0xff800000138c7808 */ /* 0x000fe20000800000 */
[----:B------:R-:W1:Y:S01]  /*3e00*/  MUFU.TANH R9, R22 ;  /* 0x0000001600097308 */ /* 0x000e620000002400 */
[C---:B------:R-:W-:Y:S02]  /*3e10*/  ISETP.GT.AND P6, PT, R3.reuse, 0x51, PT ;  /* 0x000000510300780c */ /* 0x040fe40003fc4270 */
[C---:B------:R-:W-:Y:S02]  /*3e20*/  ISETP.GT.AND P5, PT, R3.reuse, 0x58, PT ;  /* 0x000000580300780c */ /* 0x040fe40003fa4270 */
[----:B------:R-:W-:-:S02]  /*3e30*/  ISETP.GT.AND P1, PT, R3, 0x59, PT ;  /* 0x000000590300780c */ /* 0x000fc40003f24270 */
[----:B------:R-:W-:Y:S02]  /*3e40*/  FMNMX.FTZ R100, R242, R100, !PT ;  /* 0x00000064f2647209 */ /* 0x000fe40007810000 */
[----:B------:R-:W-:Y:S02]  /*3e50*/  FMNMX.FTZ R3, R206, R4, !PT ;  /* 0x00000004ce037209 */ /* 0x000fe40007810000 */
[----:B------:R-:W-:Y:S02]  /*3e60*/  FSEL R128, R16, -INF , P6 ;  /* 0xff80000010807808 */ /* 0x000fe40003000000 */
[----:B------:R-:W-:Y:S01]  /*3e70*/  FMNMX.FTZ R100, R140, R100, !PT ;  /* 0x000000648c647209 */ /* 0x000fe20007810000 */
[----:B------:R-:W-:Y:S01]  /*3e80*/  LDSM.16.MT88.4 R16, [R103+0x100] ;  /* 0x000100006710783b */ /* 0x000fe20000004200 */
[----:B------:R-:W-:Y:S02]  /*3e90*/  FMNMX.FTZ R3, R241, R3, !PT ;  /* 0x00000003f1037209 */ /* 0x000fe40007810000 */
[----:B------:R-:W-:-:S02]  /*3ea0*/  FSEL R141, R28, -INF , P5 ;  /* 0xff8000001c8d7808 */ /* 0x000fc40002800000 */
[----:B------:R-:W-:Y:S02]  /*3eb0*/  FMNMX.FTZ R100, R128, R100, !PT ;  /* 0x0000006480647209 */ /* 0x000fe40007810000 */
[----:B------:R-:W-:Y:S02]  /*3ec0*/  FMNMX.FTZ R3, R240, R3, !PT ;  /* 0x00000003f0037209 */ /* 0x000fe40007810000 */
[----:B--2---:R-:W-:Y:S01]  /*3ed0*/  FSEL R121, R5, -INF , P1 ;  /* 0xff80000005797808 */ /* 0x004fe20000800000 */
[----:B------:R-:W-:Y:S01]  /*3ee0*/  FMUL.FTZ R5, R31, c[0x0][0x320] ;  /* 0x0000c8001f057a20 */ /* 0x000fe20000410000 */
[----:B------:R-:W-:Y:S02]  /*3ef0*/  FMNMX.FTZ R100, R141, R100, !PT ;  /* 0x000000648d647209 */ /* 0x000fe40007810000 */
[----:B------:R-:W-:Y:S02]  /*3f00*/  FMNMX.FTZ R3, R248, R3, !PT ;  /* 0x00000003f8037209 */ /* 0x000fe40007810000 */
[----:B------:R-:W-:Y:S01]  /*3f10*/  FMNMX.FTZ R100, R121, R100, !PT ;  /* 0x0000006479647209 */ /* 0x000fe20007810000 */
[----:B------:R-:W2:Y:S01]  /*3f20*/  MUFU.TANH R5, R5 ;  /* 0x0000000500057308 */ /* 0x000ea20000002400 */
[----:B------:R-:W-:-:S02]  /*3f30*/  FMNMX.FTZ R3, R249, R3, !PT ;  /* 0x00000003f9037209 */ /* 0x000fc40007810000 */
[----:B-1----:R-:W-:Y:S01]  /*3f40*/  FSEL R120, R9, -INF , P6 ;  /* 0xff80000009787808 */ /* 0x002fe20003000000 */
[----:B------:R-:W1:Y:S01]  /*3f50*/  SHFL.BFLY PT, R4, R100, 0x2, 0x1f ;  /* 0x0c401f0064047f89 */ /* 0x000e6200000e0000 */
[----:B------:R-:W-:Y:S02]  /*3f60*/  FMNMX.FTZ R3, R247, R3, !PT ;  /* 0x00000003f7037209 */ /* 0x000fe40007810000 */
[----:B------:R-:W-:Y:S02]  /*3f70*/  FSEL R132, R30, -INF , P5 ;  /* 0xff8000001e847808 */ /* 0x000fe40002800000 */
[----:B------:R-:W-:Y:S02]  /*3f80*/  FMNMX.FTZ R3, R246, R3, !PT ;  /* 0x00000003f6037209 */ /* 0x000fe40007810000 */
[----:B------:R-:W-:Y:S02]  /*3f90*/  IADD3 R2, R239, R103, RZ ;  /* 0x00000067ef027210 */ /* 0x000fe40007ffe0ff */
[----:B------:R-:W-:-:S02]  /*3fa0*/  FMNMX.FTZ R3, R129, R3, !PT ;  /* 0x0000000381037209 */ /* 0x000fc40007810000 */
[----:B--2---:R-:W-:Y:S01]  /*3fb0*/  FSEL R144, R5, -INF , P1 ;  /* 0xff80000005907808 */ /* 0x004fe20000800000 */
[----:B------:R-:W-:Y:S01]  /*3fc0*/  LDSM.16.MT88.4 R28, [R2+0x3100] ;  /* 0x00310000021c783b */ /* 0x000fe20000004200 */
[----:B------:R-:W-:-:S03]  /*3fd0*/  FMNMX.FTZ R3, R120, R3, !PT ;  /* 0x0000000378037209 */ /* 0x000fc60007810000 */
[----:B------:R-:W-:Y:S01]  /*3fe0*/  LDSM.16.MT88.4 R20, [R2+0x6100] ;  /* 0x006100000214783b */ /* 0x000fe20000004200 */
[----:B------:R-:W-:-:S03]  /*3ff0*/  FMNMX.FTZ R3, R132, R3, !PT ;  /* 0x0000000384037209 */ /* 0x000fc60007810000 */
[----:B------:R-:W-:Y:S01]  /*4000*/  LDSM.16.MT88.4 R32, [R2+0x100] ;  /* 0x000100000220783b */ /* 0x000fe20000004200 */
        /* <DEDUP_REMOVED lines=13> */
[----:B------:R-:W-:Y:S01]  /*40e0*/  FSETP.NEU.FTZ.AND P1, PT, R3, -INF , PT ;  /* 0xff8000000300780b */ /* 0x000fe20003f3d000 */
[----:B--2---:R-:W-:-:S04]  /*40f0*/  FFMA.FTZ R4, R7, c[0x0][0x2d0], -R9 ;  /* 0x0000b40007047a23 */ /* 0x004fc80000010809 */
[----:B------:R1:W-:Y:S02]  /*4100*/  MUFU.EX2 R114, R4 ;  /* 0x0000000400727308 */ /* 0x0003e40000000800 */
[----:B-1----:R-:W-:Y:S02]  /*4110*/  FFMA.FTZ R4, R8, c[0x0][0x2d0], -R9 ;  /* 0x0000b40008047a23 */ /* 0x002fe40000010809 */
[----:B------:R-:W-:-:S04]  /*4120*/  FMUL.FTZ R8, R3, c[0x0][0x2d0] ;  /* 0x0000b40003087a20 */ /* 0x000fc80000410000 */
[----:B------:R1:W-:Y:S01]  /*4130*/  MUFU.EX2 R133, R4 ;  /* 0x0000000400857308 */ /* 0x0003e20000000800 */
[----:B------:R-:W-:Y:S02]  /*4140*/  FSEL R8, R8, RZ, P1 ;  /* 0x000000ff08087208 */ /* 0x000fe40000800000 */
[----:B------:R-:W-:Y:S01]  /*4150*/  PLOP3.LUT P1, PT, PT, PT, UP1, 0x80, 0x0 ;  /* 0x000000000000781c */ /* 0x000fe20003f2f018 */
[--C-:B-1----:R-:W-:Y:S02]  /*4160*/  FFMA.FTZ R4, R10, c[0x0][0x2d0], -R9.reuse ;  /* 0x0000b4000a047a23 */ /* 0x102fe40000010809 */
[----:B------:R-:W-:Y:S02]  /*4170*/  FFMA.FTZ R10, R40, c[0x0][0x2d0], -R9 ;  /* 0x0000b400280a7a23 */ /* 0x000fe40000010809 */
[----:B------:R1:W2:Y:S08]  /*4180*/  MUFU.EX2 R122, R4 ;  /* 0x00000004007a7308 */ /* 0x0002b00000000800 */
[----:B------:R3:W-:Y:S01]  /*4190*/  MUFU.EX2 R123, R10 ;  /* 0x0000000a007b7308 */ /* 0x0007e20000000800 */
[----:B-1----:R-:W-:Y:S01]  /*41a0*/  FFMA.FTZ R4, R11, c[0x0][0x2d0], -R8 ;  /* 0x0000b4000b047a23 */ /* 0x002fe20000010808 */
[----:B--2---:R-:W-:Y:S01]  /*41b0*/  F2FP.BF16.PACK_AB R6, R122, R133 ;  /* 0x000000857a06723e */ /* 0x004fe200000010ff */
[----:B------:R-:W-:-:S05]  /*41c0*/  IMAD.MOV.U32 R11, RZ, RZ, R114 ;  /* 0x000000ffff0b7224 */ /* 0x000fca00078e0072 */
[----:B------:R1:W-:Y:S01]  /*41d0*/  MUFU.EX2 R131, R4 ;  /* 0x0000000400837308 */ /* 0x0003e20000000800 */
[----:B---3--:R-:W-:Y:S02]  /*41e0*/  FFMA.FTZ R10, R41, c[0x0][0x2d0], -R9 ;  /* 0x0000b400290a7a23 */ /* 0x008fe40000010809 */
[----:B------:R-:W-:Y:S05]  /*41f0*/  LDSM.16.MT88.4 R40, [R103+0x6100] ;  /* 0x006100006728783b */ /* 0x000fea0000004200 */
[----:B------:R2:W-:Y:S01]  /*4200*/  MUFU.EX2 R135, R10 ;  /* 0x0000000a00877308 */ /* 0x0005e20000000800 */
[----:B-1----:R-:W-:-:S07]  /*4210*/  FFMA.FTZ R4, R12, c[0x0][0x2d0], -R8 ;  /* 0x0000b4000c047a23 */ /* 0x002fce0000010808 */
[----:B------:R1:W3:Y:S01]  /*4220*/  MUFU.EX2 R251, R4 ;  /* 0x0000000400fb7308 */ /* 0x0002e20000000800 */
[----:B--2---:R-:W-:Y:S02]  /*4230*/  FFMA.FTZ R10, R44, c[0x0][0x2d0], -R9 ;  /* 0x0000b4002c0a7a23 */ /* 0x004fe40000010809 */
[----:B------:R-:W-:-:S05]  /*4240*/  IMAD.MOV.U32 R44, RZ, RZ, R129 ;  /* 0x000000ffff2c7224 */ /* 0x000fca00078e0081 */
[----:B------:R2:W-:Y:S01]  /*4250*/  MUFU.EX2 R136, R10 ;  /* 0x0000000a00887308 */ /* 0x0005e20000000800 */
[----:B-1----:R-:W-:Y:S01]  /*4260*/  FFMA.FTZ R4, R13, c[0x0][0x2d0], -R8 ;  /* 0x0000b4000d047a23 */ /* 0x002fe20000010808 */
[----:B---3--:R-:W-:-:S06]  /*4270*/  F2FP.BF16.PACK_AB R5, R251, R131 ;  /* 0x00000083fb05723e */ /* 0x008fcc00000010ff */
[----:B------:R1:W-:Y:S01]  /*4280*/  MUFU.EX2 R134, R4 ;  /* 0x0000000400867308 */ /* 0x0003e20000000800 */
[----:B--2---:R-:W-:-:S07]  /*4290*/  FFMA.FTZ R10, R45, c[0x0][0x2d0], -R9 ;  /* 0x0000b4002d0a7a23 */ /* 0x004fce0000010809 */
[----:B------:R2:W-:Y:S01]  /*42a0*/  MUFU.EX2 R78, R10 ;  /* 0x0000000a004e7308 */ /* 0x0005e20000000800 */
[--C-:B-1----:R-:W-:Y:S02]  /*42b0*/  FFMA.FTZ R4, R14, c[0x0][0x2d0], -R8.reuse ;  /* 0x0000b4000e047a23 */ /* 0x102fe40000010808 */
[----:B------:R-:W1:Y:S05]  /*42c0*/  LDSM.16.MT88.4 R12, [R237+0x100] ;  /* 0x00010000ed0c783b */ /* 0x000e6a0000004200 */
[----:B------:R3:W4:Y:S01]  /*42d0*/  MUFU.EX2 R145, R4 ;  /* 0x0000000400917308 */ /* 0x0007220000000800 */
[----:B--2---:R-:W-:Y:S01]  /*42e0*/  FFMA.FTZ R10, R46, c[0x0][0x2d0], -R8 ;  /* 0x0000b4002e0a7a23 */ /* 0x004fe20000010808 */
[----:B------:R-:W-:-:S06]  /*42f0*/  MOV R46, R130 ;  /* 0x00000082002e7202 */ /* 0x000fcc0000000f00 */
[----:B------:R2:W5:Y:S01]  /*4300*/  MUFU.EX2 R137, R10 ;  /* 0x0000000a00897308 */ /* 0x0005620000000800 */
[----:B---3--:R-:W-:Y:S02]  /*4310*/  F2FP.BF16.PACK_AB R4, R11, R130 ;  /* 0x000000820b04723e */ /* 0x008fe400000010ff */
[----:B----4-:R-:W-:Y:S01]  /*4320*/  F2FP.BF16.PACK_AB R7, R145, R134 ;  /* 0x000000869107723e */ /* 0x010fe200000010ff */
[----:B--2---:R-:W-:-:S06]  /*4330*/  FFMA.FTZ R10, R47, c[0x0][0x2d0], -R8 ;  /* 0x0000b4002f0a7a23 */ /* 0x004fcc0000010808 */
[C---:B------:R-:W-:Y:S01]  /*4340*/  HMMA.16816.F32.BF16 R56, R4.reuse, R28, RZ ;  /* 0x0000001c0438723c */ /* 0x040fe200000418ff */
[----:B------:R-:W-:Y:S01]  /*4350*/  IMAD.MOV.U32 R47, RZ, RZ, R131 ;  /* 0x000000ffff2f7224 */ /* 0x000fe200078e0083 */
[----:B------:R2:W3:Y:S06]  /*4360*/  MUFU.EX2 R252, R10 ;  /* 0x0000000a00fc7308 */ /* 0x0004ec0000000800 */
[C---:B------:R-:W-:Y:S01]  /*4370*/  HMMA.16816.F32.BF16 R64, R4.reuse, R30, RZ ;  /* 0x0000001e0440723c */ /* 0x040fe200000418ff */
[----:B------:R-:W-:Y:S07]  /*4380*/  LDSM.16.MT88.4 R28, [R237+0x3100] ;  /* 0x00310000ed1c783b */ /* 0x000fee0000004200 */
[----:B-1----:R-:W-:Y:S01]  /*4390*/  HMMA.16816.F32.BF16 R84, R4, R12, RZ ;  /* 0x0000000c0454723c */ /* 0x002fe200000418ff */
[----:B--2---:R-:W-:-:S04]  /*43a0*/  FFMA.FTZ R10, R76, c[0x0][0x2d0], -R8 ;  /* 0x0000b4004c0a7a23 */ /* 0x004fc80000010808 */
        /* <DEDUP_REMOVED lines=11> */
[----:B----4-:R-:W-:-:S06]  /*4460*/  MOV R10, R78 ;  /* 0x0000004e000a7202 */ /* 0x010fcc0000000f00 */
[C---:B------:R-:W-:Y:S08]  /*4470*/  HMMA.16816.F32.BF16 R104, R4.reuse, R24, RZ ;  /* 0x000000180468723c */ /* 0x040ff000000418ff */
[C---:B------:R-:W-:Y:S01]  /*4480*/  HMMA.16816.F32.BF16 R96, R4.reuse, R26, RZ ;  /* 0x0000001a0460723c */ /* 0x040fe200000418ff */
[----:B------:R-:W4:Y:S07]  /*4490*/  LDSM.16.MT88.4 R24, [R2+0x900] ;  /* 0x000900000218783b */ /* 0x000f2e0000004200 */
[C---:B--2---:R-:W-:Y:S08]  /*44a0*/  HMMA.16816.F32.BF16 R116, R4.reuse, R12, RZ ;  /* 0x0000000c0474723c */ /* 0x044ff000000418ff */
[C---:B------:R-:W-:Y:S01]  /*44b0*/  HMMA.16816.F32.BF16 R124, R4.reuse, R14, RZ ;  /* 0x0000000e047c723c */ /* 0x040fe200000418ff */
[----:B------:R-:W2:Y:S07]  /*44c0*/  LDSM.16.MT88.4 R12, [R2+0x6900] ;  /* 0x00690000020c783b */ /* 0x000eae0000004200 */
[C---:B------:R-:W-:Y:S07]  /*44d0*/  HMMA.16816.F32.BF16 R76, R4.reuse, R40, RZ ;  /* 0x00000028044c723c */ /* 0x040fee00000418ff */
[----:B-----5:R-:W-:Y:S01]  /*44e0*/  IMAD.MOV.U32 R40, RZ, RZ, R137 ;  /* 0x000000ffff287224 */ /* 0x020fe200078e0089 */
[----:B------:R-:W-:Y:S01]  /*44f0*/  HMMA.16816.F32.BF16 R92, R4, R36, RZ ;  /* 0x00000024045c723c */ /* 0x000fe200000418ff */
[----:B------:R-:W-:-:S07]  /*4500*/  IMAD.MOV.U32 R41, RZ, RZ, R136 ;  /* 0x000000ffff297224 */ /* 0x000fce00078e0088 */
[C---:B------:R-:W-:Y:S08]  /*4510*/  HMMA.16816.F32.BF16 R108, R4.reuse, R38, RZ ;  /* 0x00000026046c723c */ /* 0x040ff000000418ff */
[C---:B------:R-:W-:Y:S07]  /*4520*/  HMMA.16816.F32.BF16 R136, R4.reuse, R42, RZ ;  /* 0x0000002a0488723c */ /* 0x040fee00000418ff */
[----:B------:R-:W-:Y:S01]  /*4530*/  MOV R43, R141 ;  /* 0x0000008d002b7202 */ /* 0x000fe20000000f00 */
[----:B------:R-:W-:Y:S01]  /*4540*/  HMMA.16816.F32.BF16 R36, R4, R28, RZ ;  /* 0x0000001c0424723c */ /* 0x000fe200000418ff */
[----:B------:R-:W-:-:S07]  /*4550*/  IMAD.MOV.U32 R42, RZ, RZ, R140 ;  /* 0x000000ffff2a7224 */ /* 0x000fce00078e008c */
[C---:B------:R-:W-:Y:S01]  /*4560*/  HMMA.16816.F32.BF16 R112, R4.reuse, R30, RZ ;  /* 0x0000001e0470723c */ /* 0x040fe200000418ff */
[----:B------:R-:W5:Y:S07]  /*4570*/  LDSM.16.MT88.4 R28, [R2+0x3900] ;  /* 0x00390000021c783b */ /* 0x000f6e0000004200 */
[C---:B-1----:R-:W-:Y:S08]  /*4580*/  HMMA.16816.F32.BF16 R140, R4.reuse, R20, RZ ;  /* 0x00000014048c723c */ /* 0x042ff000000418ff */
[C---:B------:R-:W-:Y:S01]  /*4590*/  HMMA.16816.F32.BF16 R168, R4.reuse, R22, RZ ;  /* 0x0000001604a8723c */ /* 0x040fe200000418ff */
[----:B------:R-:W1:Y:S07]  /*45a0*/  LDSM.16.MT88.4 R20, [R237+0x900] ;  /* 0x00090000ed14783b */ /* 0x000e6e0000004200 */
[C---:B------:R-:W-:Y:S08]  /*45b0*/  HMMA.16816.F32.BF16 R88, R4.reuse, R32, RZ ;  /* 0x000000200458723c */ /* 0x040ff000000418ff */
[C---:B------:R-:W-:Y:S08]  /*45c0*/  HMMA.16816.F32.BF16 R172, R4.reuse, R16, RZ ;  /* 0x0000001004ac723c */ /* 0x040ff000000418ff */
[C---:B------:R-:W-:Y:S01]  /*45d0*/  HMMA.16816.F32.BF16 R180, R4.reuse, R18, RZ ;  /* 0x0000001204b4723c */ /* 0x040fe200000418ff */
[----:B------:R-:W1:Y:S07]  /*45e0*/  LDSM.16.MT88.4 R16, [R0+0x900] ;  /* 0x000900000010783b */ /* 0x000e6e0000004200 */
[----:B------:R-:W-:Y:S01]  /*45f0*/  HMMA.16816.F32.BF16 R72, R4, R34, RZ ;  /* 0x000000220448723c */ /* 0x000fe200000418ff */
[----:B------:R-:W1:Y:S06]  /*4600*/  LDSM.16.MT88.4 R32, [R103+0x900] ;  /* 0x000900006720783b */ /* 0x000e6c0000004200 */
[----:B------:R-:W-:-:S02]  /*4610*/  F2FP.BF16.PACK_AB R4, R135, R123 ;  /* 0x0000007b8704723e */ /* 0x000fc400000010ff */
[----:B---3--:R-:W-:Y:S02]  /*4620*/  F2FP.BF16.PACK_AB R5, R252, R40 ;  /* 0x00000028fc05723e */ /* 0x008fe400000010ff */
[----:B------:R-:W-:Y:S02]  /*4630*/  F2FP.BF16.PACK_AB R6, R10, R41 ;  /* 0x000000290a06723e */ /* 0x000fe400000010ff */
[----:B------:R-:W-:-:S07]  /*4640*/  F2FP.BF16.PACK_AB R7, R250, R45 ;  /* 0x0000002dfa07723e */ /* 0x000fce00000010ff */
[C---:B----4-:R-:W-:Y:S07]  /*4650*/  HMMA.16816.F32.BF16 R200, R4.reuse, R24, R88 ;  /* 0x0000001804c8723c */ /* 0x050fee0000041858 */
[----:B------:R-:W-:Y:S01]  /*4660*/  IMAD.MOV.U32 R24, RZ, RZ, R145 ;  /* 0x000000ffff187224 */ /* 0x000fe200078e0091 */
[----:B------:R-:W-:Y:S01]  /*4670*/  MOV R25, R144 ;  /* 0x0000009000197202 */ /* 0x000fe20000000f00 */
[----:B------:R-:W-:Y:S01]  /*4680*/  IMAD.MOV.U32 R91, RZ, RZ, R135 ;  /* 0x000000ffff5b7224 */ /* 0x000fe200078e0087 */
[----:B------:R-:W-:Y:S01]  /*4690*/  MOV R89, R133 ;  /* 0x0000008500597202 */ /* 0x000fe20000000f00 */
[----:B------:R-:W-:Y:S01]  /*46a0*/  IMAD.MOV.U32 R90, RZ, RZ, R134 ;  /* 0x000000ffff5a7224 */ /* 0x000fe200078e0086 */
[----:B--2---:R-:W-:Y:S01]  /*46b0*/  HMMA.16816.F32.BF16 R144, R4, R12, R52 ;  /* 0x0000000c0490723c */ /* 0x004fe20000041834 */
[----:B------:R-:W-:-:S07]  /*46c0*/  IMAD.MOV.U32 R88, RZ, RZ, R132 ;  /* 0x000000ffff587224 */ /* 0x000fce00078e0084 */
[C---:B------:R-:W-:Y:S01]  /*46d0*/  HMMA.16816.F32.BF16 R132, R4.reuse, R14, R48 ;  /* 0x0000000e0484723c */ /* 0x040fe20000041830 */
[----:B------:R-:W2:Y:S07]  /*46e0*/  LDSM.16.MT88.4 R12, [R103+0x3900] ;  /* 0x00390000670c783b */ /* 0x000eae0000004200 */
[C---:B-----5:R-:W-:Y:S07]  /*46f0*/  HMMA.16816.F32.BF16 R164, R4.reuse, R28, R56 ;  /* 0x0000001c04a4723c */ /* 0x060fee0000041838 */
[----:B------:R-:W-:Y:S01]  /*4700*/  MOV R29, R42 ;  /* 0x0000002a001d7202 */ /* 0x000fe20000000f00 */
[----:B-1----:R-:W-:Y:S01]  /*4710*/  HMMA.16816.F32.BF16 R84, R4, R20, R84 ;  /* 0x000000140454723c */ /* 0x002fe20000041854 */
[----:B------:R-:W-:-:S07]  /*4720*/  IMAD.MOV.U32 R28, RZ, RZ, R43 ;  /* 0x000000ffff1c7224 */ /* 0x000fce00078e002b */
[C---:B------:R-:W-:Y:S01]  /*4730*/  HMMA.16816.F32.BF16 R56, R4.reuse, R22, R68 ;  /* 0x000000160438723c */ /* 0x040fe20000041844 */
[----:B------:R-:W1:Y:S07]  /*4740*/  LDSM.16.MT88.4 R20, [R0+0x3900] ;  /* 0x003900000014783b */ /* 0x000e6e0000004200 */
[C---:B------:R-:W-:Y:S07]  /*4750*/  HMMA.16816.F32.BF16 R148, R4.reuse, R30, R64 ;  /* 0x0000001e0494723c */ /* 0x040fee0000041840 */
[----:B------:R-:W-:Y:S01]  /*4760*/  MOV R31, R40 ;  /* 0x00000028001f7202 */ /* 0x000fe20000000f00 */
[----:B------:R-:W-:Y:S01]  /*4770*/  HMMA.16816.F32.BF16 R64, R4, R16, R104 ;  /* 0x000000100440723c */ /* 0x000fe20000041868 */
[----:B------:R-:W-:-:S06]  /*4780*/  IMAD.MOV.U32 R30, RZ, RZ, R41 ;  /* 0x000000ffff1e7224 */ /* 0x000fcc00078e0029 */
[----:B------:R-:W-:Y:S01]  /*4790*/  MOV R104, R10 ;  /* 0x0000000a00687202 */ /* 0x000fe20000000f00 */
[----:B------:R-:W-:Y:S01]  /*47a0*/  HMMA.16816.F32.BF16 R52, R4, R18, R96 ;  /* 0x000000120434723c */ /* 0x000fe20000041860 */
[----:B------:R-:W3:Y:S01]  /*47b0*/  LDSM.16.MT88.4 R16, [R103+0x6900] ;  /* 0x006900006710783b */ /* 0x000ee20000004200 */
[----:B------:R-:W-:-:S05]  /*47c0*/  FFMA.FTZ R10, R101, c[0x0][0x2d0], -R9 ;  /* 0x0000b400650a7a23 */ /* 0x000fca0000010809 */
[----:B------:R-:W-:Y:S01]  /*47d0*/  IMAD.MOV.U32 R96, RZ, RZ, R47 ;  /* 0x000000ffff607224 */ /* 0x000fe200078e002f */
[C---:B------:R-:W-:Y:S01]  /*47e0*/  HMMA.16816.F32.BF16 R176, R4.reuse, R26, R72 ;  /* 0x0000001a04b0723c */ /* 0x040fe20000041848 */
[----:B------:R-:W-:Y:S01]  /*47f0*/  MOV R97, R46 ;  /* 0x0000002e00617202 */ /* 0x000fe20000000f00 */
[----:B------:R-:W-:Y:S01]  /*4800*/  IMAD.MOV.U32 R98, RZ, RZ, R45 ;  /* 0x000000ffff627224 */ /* 0x000fe200078e002d */
[----:B------:R-:W-:Y:S02]  /*4810*/  MOV R99, R44 ;  /* 0x0000002c00637202 */ /* 0x000fe40000000f00 */
[----:B------:R-:W-:Y:S02]  /*4820*/  MOV R101, R96 ;  /* 0x0000006000657202 */ /* 0x000fe40000000f00 */
[----:B------:R-:W-:Y:S01]  /*4830*/  MOV R27, R128 ;  /* 0x00000080001b7202 */ /* 0x000fe20000000f00 */
[----:B------:R-:W-:Y:S01]  /*4840*/  IMAD.MOV.U32 R72, RZ, RZ, R123 ;  /* 0x000000ffff487224 */ /* 0x000fe200078e007b */
[----:B------:R-:W-:Y:S01]  /*4850*/  MOV R73, R122 ;  /* 0x0000007a00497202 */ /* 0x000fe20000000f00 */
[----:B------:R-:W-:Y:S01]  /*4860*/  IMAD.MOV.U32 R74, RZ, RZ, R121 ;  /* 0x000000ffff4a7224 */ /* 0x000fe200078e0079 */
[----:B------:R-:W-:Y:S01]  /*4870*/  MOV R75, R120 ;  /* 0x00000078004b7202 */ /* 0x000fe20000000f00 */
[----:B------:R-:W-:Y:S02]  /*4880*/  HMMA.16816.F32.BF16 R128, R4, R32, R60 ;  /* 0x000000200480723c */ /* 0x000fe4000004183c */
[----:B------:R-:W-:Y:S01]  /*4890*/  IMAD.MOV.U32 R107, RZ, RZ, R73 ;  /* 0x000000ffff6b7224 */ /* 0x000fe200078e0049 */
[----:B------:R-:W-:Y:S01]  /*48a0*/  MOV R106, R74 ;  /* 0x0000004a006a7202 */ /* 0x000fe20000000f00 */
[----:B------:R-:W-:-:S04]  /*48b0*/  IMAD.MOV.U32 R105, RZ, RZ, R75 ;  /* 0x000000ffff697224 */ /* 0x000fc800078e004b */
[C---:B------:R-:W-:Y:S01]  /*48c0*/  HMMA.16816.F32.BF16 R120, R4.reuse, R34, R80 ;  /* 0x000000220478723c */ /* 0x040fe20000041850 */
[----:B------:R-:W-:Y:S06]  /*48d0*/  LDSM.16.MT88.4 R32, [R0+0x6900] ;  /* 0x006900000020783b */ /* 0x000fec0000004200 */
[----:B------:R-:W-:Y:S01]  /*48e0*/  IMAD.MOV.U32 R83, RZ, RZ, R27 ;  /* 0x000000ffff537224 */ /* 0x000fe200078e001b */
[----:B------:R-:W-:Y:S01]  /*48f0*/  MOV R80, R25 ;  /* 0x0000001900507202 */ /* 0x000fe20000000f00 */
[----:B------:R-:W-:Y:S01]  /*4900*/  IMAD.MOV.U32 R81, RZ, RZ, R24 ;  /* 0x000000ffff517224 */ /* 0x000fe200078e0018 */
[----:B--2---:R-:W-:Y:S01]  /*4910*/  HMMA.16816.F32.BF16 R40, R4, R12, R92 ;  /* 0x0000000c0428723c */ /* 0x004fe2000004185c */
[----:B------:R-:W2:Y:S01]  /*4920*/  LDSM.16.MT88.4 R24, [R237+0x3900] ;  /* 0x00390000ed18783b */ /* 0x000ea20000004200 */
[----:B------:R-:W-:-:S05]  /*4930*/  MOV R82, R72 ;  /* 0x0000004800527202 */ /* 0x000fca0000000f00 */
[----:B------:R-:W-:Y:S01]  /*4940*/  IMAD.MOV.U32 R95, RZ, RZ, R251 ;  /* 0x000000ffff5f7224 */ /* 0x000fe200078e00fb */
[C---:B------:R-:W-:Y:S01]  /*4950*/  HMMA.16816.F32.BF16 R48, R4.reuse, R14, R108 ;  /* 0x0000000e0430723c */ /* 0x040fe2000004186c */
[----:B------:R-:W4:Y:S01]  /*4960*/  LDSM.16.MT88.4 R12, [R237+0x6900] ;  /* 0x00690000ed0c783b */ /* 0x000f220000004200 */
[----:B------:R-:W-:Y:S01]  /*4970*/  MOV R94, R104 ;  /* 0x00000068005e7202 */ /* 0x000fe20000000f00 */
[----:B------:R-:W-:Y:S01]  /*4980*/  IMAD.MOV.U32 R93, RZ, RZ, R105 ;  /* 0x000000ffff5d7224 */ /* 0x000fe200078e0069 */
[----:B------:R-:W-:Y:S01]  /*4990*/  MOV R105, R90 ;  /* 0x0000005a00697202 */ /* 0x000fe20000000f00 */
[----:B------:R-:W-:Y:S02]  /*49a0*/  IMAD.MOV.U32 R104, RZ, RZ, R89 ;  /* 0x000000ffff687224 */ /* 0x000fe400078e0059 */
[----:B------:R-:W-:Y:S01]  /*49b0*/  IMAD.MOV.U32 R111, RZ, RZ, R107 ;  /* 0x000000ffff6f7224 */ /* 0x000fe200078e006b */
[----:B-1----:R-:W-:Y:S01]  /*49c0*/  HMMA.16816.F32.BF16 R60, R4, R20, R116 ;  /* 0x00000014043c723c */ /* 0x002fe20000041874 */
[----:B------:R1:W-:Y:S01]  /*49d0*/  MUFU.EX2 R119, R10 ;  /* 0x0000000a00777308 */ /* 0x0003e20000000800 */
[----:B------:R-:W-:Y:S01]  /*49e0*/  MOV R107, R252 ;  /* 0x000000fc006b7202 */ /* 0x000fe20000000f00 */
[----:B------:R-:W-:Y:S01]  /*49f0*/  IMAD.MOV.U32 R110, RZ, RZ, R81 ;  /* 0x000000ffff6e7224 */ /* 0x000fe200078e0051 */
[----:B------:R-:W-:Y:S01]  /*4a00*/  MOV R109, R82 ;  /* 0x00000052006d7202 */ /* 0x000fe20000000f00 */
[----:B------:R-:W-:-:S02]  /*4a10*/  IMAD.MOV.U32 R108, RZ, RZ, R83 ;  /* 0x000000ffff6c7224 */ /* 0x000fc400078e0053 */
[----:B------:R-:W-:Y:S01]  /*4a20*/  IMAD.MOV.U32 R118, RZ, RZ, R95 ;  /* 0x000000ffff767224 */ /* 0x000fe200078e005f */
[----:B---3--:R-:W-:Y:S01]  /*4a30*/  HMMA.16816.F32.BF16 R72, R4, R16, R76 ;  /* 0x000000100448723c */ /* 0x008fe2000004184c */
[----:B------:R-:W-:Y:S01]  /*4a40*/  MOV R95, R98 ;  /* 0x00000062005f7202 */ /* 0x000fe20000000f00 */
[----:B------:R-:W-:Y:S01]  /*4a50*/  IMAD.MOV.U32 R116, RZ, RZ, R31 ;  /* 0x000000ffff747224 */ /* 0x000fe200078e001f */
[----:B------:R-:W-:-:S05]  /*4a60*/  MOV R117, R28 ;  /* 0x0000001c00757202 */ /* 0x000fca0000000f00 */
[C---:B------:R-:W-:Y:S01]  /*4a70*/  HMMA.16816.F32.BF16 R76, R4.reuse, R18, R136 ;  /* 0x00000012044c723c */ /* 0x040fe20000041888 */
[----:B-1----:R-:W-:Y:S01]  /*4a80*/  FFMA.FTZ R10, R102, c[0x0][0x2d0], -R9 ;  /* 0x0000b400660a7a23 */ /* 0x002fe20000010809 */
[----:B------:R-:W1:Y:S03]  /*4a90*/  LDSM.16.MT88.4 R16, [R2+0x1100] ;  /* 0x001100000210783b */ /* 0x000e660000004200 */
[----:B------:R3:W5:Y:S02]  /*4aa0*/  MUFU.EX2 R92, R10 ;  /* 0x0000000a005c7308 */ /* 0x0007640000000800 */
[----:B------:R-:W-:Y:S01]  /*4ab0*/  MOV R139, R104 ;  /* 0x00000068008b7202 */ /* 0x000fe20000000f00 */
[C---:B------:R-:W-:Y:S07]  /*4ac0*/  HMMA.16816.F32.BF16 R68, R4.reuse, R22, R124 ;  /* 0x000000160444723c */ /* 0x040fee000004187c */
[----:B------:R-:W-:Y:S01]  /*4ad0*/  IMAD.MOV.U32 R124, RZ, RZ, R105 ;  /* 0x000000ffff7c7224 */ /* 0x000fe200078e0069 */
[----:B--2---:R-:W-:Y:S01]  /*4ae0*/  HMMA.16816.F32.BF16 R44, R4, R26, R112 ;  /* 0x0000001a042c723c */ /* 0x004fe20000041870 */
[----:B------:R-:W-:Y:S01]  /*4af0*/  IMAD.MOV.U32 R126, RZ, RZ, R107 ;  /* 0x000000ffff7e7224 */ /* 0x000fe200078e006b */
[----:B------:R-:W-:Y:S01]  /*4b00*/  MOV R127, R30 ;  /* 0x0000001e007f7202 */ /* 0x000fe20000000f00 */
[----:B---3--:R-:W-:Y:S01]  /*4b10*/  FFMA.FTZ R10, R160, c[0x0][0x2d0], -R9 ;  /* 0x0000b400a00a7a23 */ /* 0x008fe20000010809 */
[----:B-----5:R-:W-:-:S03]  /*4b20*/  MOV R136, R92 ;  /* 0x0000005c00887202 */ /* 0x020fc60000000f00 */
[----:B------:R-:W-:Y:S01]  /*4b30*/  IMAD.MOV.U32 R112, RZ, RZ, R97 ;  /* 0x000000ffff707224 */ /* 0x000fe200078e0061 */
[----:B------:R-:W-:Y:S01]  /*4b40*/  MOV R92, R106 ;  /* 0x0000006a005c7202 */ /* 0x000fe20000000f00 */
[----:B------:R2:W-:Y:S01]  /*4b50*/  MUFU.EX2 R251, R10 ;  /* 0x0000000a00fb7308 */ /* 0x0005e20000000800 */
[----:B------:R-:W-:Y:S01]  /*4b60*/  IMAD.MOV.U32 R113, RZ, RZ, R99 ;  /* 0x000000ffff717224 */ /* 0x000fe200078e0063 */
[C---:B------:R-:W-:Y:S01]  /*4b70*/  HMMA.16816.F32.BF16 R36, R4.reuse, R24, R36 ;  /* 0x000000180424723c */ /* 0x040fe20000041824 */
[----:B------:R-:W-:Y:S01]  /*4b80*/  MOV R114, R80 ;  /* 0x0000005000727202 */ /* 0x000fe20000000f00 */
[----:B------:R-:W-:Y:S01]  /*4b90*/  IMAD.MOV.U32 R106, RZ, RZ, R91 ;  /* 0x000000ffff6a7224 */ /* 0x000fe200078e005b */
[----:B------:R-:W-:Y:S01]  /*4ba0*/  MOV R115, R88 ;  /* 0x0000005800737202 */ /* 0x000fe20000000f00 */
[----:B------:R-:W3:Y:S01]  /*4bb0*/  LDSM.16.MT88.4 R24, [R2+0x4100] ;  /* 0x004100000218783b */ /* 0x000ee20000004200 */
[----:B------:R-:W-:Y:S01]  /*4bc0*/  MOV R20, R112 ;  /* 0x0000007000147202 */ /* 0x000fe20000000f00 */
[----:B------:R-:W-:Y:S01]  /*4bd0*/  IMAD.MOV.U32 R21, RZ, RZ, R113 ;  /* 0x000000ffff157224 */ /* 0x000fe200078e0071 */
[----:B------:R-:W-:Y:S01]  /*4be0*/  MOV R125, R106 ;  /* 0x0000006a007d7202 */ /* 0x000fe20000000f00 */
[----:B------:R-:W-:Y:S01]  /*4bf0*/  HMMA.16816.F32.BF16 R96, R4, R32, R172 ;  /* 0x000000200460723c */ /* 0x000fe200000418ac */
[----:B------:R-:W-:-:S02]  /*4c00*/  IMAD.MOV.U32 R138, RZ, RZ, R115 ;  /* 0x000000ffff8a7224 */ /* 0x000fc400078e0073 */
[----:B--2---:R-:W-:-:S04]  /*4c10*/  FFMA.FTZ R10, R161, c[0x0][0x2d0], -R9 ;  /* 0x0000b400a10a7a23 */ /* 0x004fc80000010809 */
[----:B------:R-:W-:Y:S01]  /*4c20*/  MOV R173, R118 ;  /* 0x0000007600ad7202 */ /* 0x000fe20000000f00 */
[----:B------:R-:W-:Y:S01]  /*4c30*/  IMAD.MOV.U32 R172, RZ, RZ, R101 ;  /* 0x000000ffffac7224 */ /* 0x000fe200078e0065 */
[C---:B----4-:R-:W-:Y:S01]  /*4c40*/  HMMA.16816.F32.BF16 R80, R4.reuse, R12, R140 ;  /* 0x0000000c0450723c */ /* 0x050fe2000004188c */
[----:B------:R2:W-:Y:S01]  /*4c50*/  MUFU.EX2 R102, R10 ;  /* 0x0000000a00667308 */ /* 0x0005e20000000800 */
[----:B------:R-:W-:Y:S01]  /*4c60*/  MOV R101, R250 ;  /* 0x000000fa00657202 */ /* 0x000fe20000000f00 */
[----:B------:R-:W-:Y:S01]  /*4c70*/  IMAD.MOV.U32 R118, RZ, RZ, R29 ;  /* 0x000000ffff767224 */ /* 0x000fe200078e001d */
[----:B------:R-:W-:Y:S01]  /*4c80*/  MOV R174, R117 ;  /* 0x0000007500ae7202 */ /* 0x000fe20000000f00 */
[----:B------:R-:W-:Y:S01]  /*4c90*/  LDSM.16.MT88.4 R28, [R103+0x1100] ;  /* 0x00110000671c783b */ /* 0x000fe20000004200 */
[----:B------:R-:W-:Y:S01]  /*4ca0*/  IMAD.MOV.U32 R33, RZ, RZ, R138 ;  /* 0x000000ffff217224 */ /* 0x000fe200078e008a */
[----:B------:R-:W-:Y:S01]  /*4cb0*/  MOV R32, R125 ;  /* 0x0000007d00207202 */ /* 0x000fe20000000f00 */
[----:B------:R-:W-:Y:S01]  /*4cc0*/  HMMA.16816.F32.BF16 R88, R4, R14, R168 ;  /* 0x0000000e0458723c */ /* 0x000fe200000418a8 */
[----:B------:R-:W4:Y:S01]  /*4cd0*/  LDSM.16.MT88.4 R12, [R2+0x7100] ;  /* 0x00710000020c783b */ /* 0x000f220000004200 */
[----:B------:R-:W-:-:S06]  /*4ce0*/  IMAD.MOV.U32 R175, RZ, RZ, R93 ;  /* 0x000000ffffaf7224 */ /* 0x000fcc00078e005d */
[----:B------:R-:W-:Y:S01]  /*4cf0*/  HMMA.16816.F32.BF16 R104, R4, R34, R180 ;  /* 0x000000220468723c */ /* 0x000fe200000418b4 */
[----:B--2---:R-:W-:-:S04]  /*4d00*/  FFMA.FTZ R10, R162, c[0x0][0x2d0], -R8 ;  /* 0x0000b400a20a7a23 */ /* 0x004fc80000010808 */
[----:B------:R2:W-:Y:S02]  /*4d10*/  MUFU.EX2 R137, R10 ;  /* 0x0000000a00897308 */ /* 0x0005e40000000800 */
[----:B------:R-:W-:Y:S01]  /*4d20*/  F2FP.BF16.PACK_AB R4, R136, R119 ;  /* 0x000000778804723e */ /* 0x000fe200000010ff */
[----:B------:R-:W-:Y:S01]  /*4d30*/  IMAD.MOV.U32 R34, RZ, RZ, R116 ;  /* 0x000000ffff227224 */ /* 0x000fe200078e0074 */
[----:B------:R-:W-:Y:S01]  /*4d40*/  MOV R35, R127 ;  /* 0x0000007f00237202 */ /* 0x000fe20000000f00 */
[----:B------:R-:W-:Y:S01]  /*4d50*/  IMAD.MOV.U32 R183, RZ, RZ, R126 ;  /* 0x000000ffffb77224 */ /* 0x000fe200078e007e */
[----:B------:R-:W-:Y:S01]  /*4d60*/  MOV R181, R110 ;  /* 0x0000006e00b57202 */ /* 0x000fe20000000f00 */
[----:B------:R-:W-:Y:S02]  /*4d70*/  IMAD.MOV.U32 R182, RZ, RZ, R109 ;  /* 0x000000ffffb67224 */ /* 0x000fe400078e006d */
[----:B------:R-:W-:Y:S02]  /*4d80*/  IMAD.MOV.U32 R180, RZ, RZ, R111 ;  /* 0x000000ffffb47224 */ /* 0x000fe400078e006f */
[----:B--2---:R-:W-:-:S04]  /*4d90*/  FFMA.FTZ R10, R163, c[0x0][0x2d0], -R8 ;  /* 0x0000b400a30a7a23 */ /* 0x004fc80000010808 */
[----:B------:R2:W5:Y:S02]  /*4da0*/  MUFU.EX2 R252, R10 ;  /* 0x0000000a00fc7308 */ /* 0x0005640000000800 */
[----:B--2---:R-:W-:Y:S01]  /*4db0*/  FFMA.FTZ R10, R189, c[0x0][0x2d0], -R8 ;  /* 0x0000b400bd0a7a23 */ /* 0x004fe20000010808 */
[----:B-----5:R-:W-:Y:S01]  /*4dc0*/  F2FP.BF16.PACK_AB R5, R252, R137 ;  /* 0x00000089fc05723e */ /* 0x020fe200000010ff */
[----:B------:R-:W-:-:S04]  /*4dd0*/  IMAD.MOV.U32 R189, RZ, RZ, R251 ;  /* 0x000000ffffbd7224 */ /* 0x000fc800078e00fb */
[----:B------:R2:W-:Y:S01]  /*4de0*/  MUFU.EX2 R251, R10 ;  /* 0x0000000a00fb7308 */ /* 0x0005e20000000800 */
[----:B------:R-:W-:Y:S01]  /*4df0*/  F2FP.BF16.PACK_AB R6, R102, R189 ;  /* 0x000000bd6606723e */ /* 0x000fe200000010ff */
[----:B--2---:R-:W-:Y:S01]  /*4e00*/  FFMA.FTZ R10, R188, c[0x0][0x2d0], -R8 ;  /* 0x0000b400bc0a7a23 */ /* 0x004fe20000010808 */
[----:B------:R-:W-:-:S05]  /*4e10*/  MOV R188, R114 ;  /* 0x0000007200bc7202 */ /* 0x000fca0000000f00 */
[----:B------:R-:W2:Y:S02]  /*4e20*/  MUFU.EX2 R250, R10 ;  /* 0x0000000a00fa7308 */ /* 0x000ea40000000800 */
[----:B--2---:R-:W-:Y:S01]  /*4e30*/  F2FP.BF16.PACK_AB R7, R250, R251 ;  /* 0x000000fbfa07723e */ /* 0x004fe200000010ff */
[----:B------:R-:W-:-:S06]  /*4e40*/  FFMA.FTZ R10, R190, c[0x0][0x2d0], -R9 ;  /* 0x0000b400be0a7a23 */ /* 0x000fcc0000010809 */
[C---:B-1----:R-:W-:Y:S01]  /*4e50*/  HMMA.16816.F32.BF16 R112, R4.reuse, R16, R200 ;  /* 0x000000100470723c */ /* 0x042fe200000418c8 */
[----:B------:R1:W-:Y:S06]  /*4e60*/  MUFU.EX2 R202, R10 ;  /* 0x0000000a00ca7308 */ /* 0x0003ec0000000800 */
[----:B------:R-:W-:Y:S01]  /*4e70*/  IMAD.MOV.U32 R201, RZ, RZ, R118 ;  /* 0x000000ffffc97224 */ /* 0x000fe200078e0076 */
[----:B------:R-:W-:Y:S01]  /*4e80*/  HMMA.16816.F32.BF16 R168, R4, R18, R176 ;  /* 0x0000001204a8723c */ /* 0x000fe200000418b0 */
[----:B------:R-:W2:Y:S01]  /*4e90*/  LDSM.16.MT88.4 R16, [R0+0x1100] ;  /* 0x001100000010783b */ /* 0x000ea20000004200 */
[----:B------:R-:W-:-:S02]  /*4ea0*/  MOV R200, R119 ;  /* 0x0000007700c87202 */ /* 0x000fc40000000f00 */
[----:B------:R-:W-:Y:S01]  /*4eb0*/  MOV R203, R189 ;  /* 0x000000bd00cb7202 */ /* 0x000fe20000000f00 */
[----:B------:R-:W-:Y:S02]  /*4ec0*/  IMAD.MOV.U32 R189, RZ, RZ, R124 ;  /* 0x000000ffffbd7224 */ /* 0x000fe400078e007c */
[----:B------:R-:W-:Y:S01]  /*4ed0*/  IMAD.MOV.U32 R177, RZ, RZ, R20 ;  /* 0x000000ffffb17224 */ /* 0x000fe200078e0014 */
[----:B------:R-:W-:Y:S01]  /*4ee0*/  MOV R176, R21 ;  /* 0x0000001500b07202 */ /* 0x000fe20000000f00 */
[----:B---3--:R-:W-:Y:S01]  /*4ef0*/  HMMA.16816.F32.BF16 R160, R4, R26, R148 ;  /* 0x0000001a04a0723c */ /* 0x008fe20000041894 */
[----:B------:R-:W3:Y:S01]  /*4f00*/  LDSM.16.MT88.4 R20, [R237+0x1100] ;  /* 0x00110000ed14783b */ /* 0x000ee20000004200 */
[----:B------:R-:W-:Y:S01]  /*4f10*/  IMAD.MOV.U32 R179, RZ, RZ, R101 ;  /* 0x000000ffffb37224 */ /* 0x000fe200078e0065 */
[----:B------:R-:W-:Y:S01]  /*4f20*/  MOV R178, R108 ;  /* 0x0000006c00b27202 */ /* 0x000fe20000000f00 */
[----:B-1----:R-:W-:Y:S01]  /*4f30*/  FFMA.FTZ R10, R191, c[0x0][0x2d0], -R9 ;  /* 0x0000b400bf0a7a23 */ /* 0x002fe20000010809 */
[----:B------:R-:W-:-:S03]  /*4f40*/  MOV R101, R92 ;  /* 0x0000005c00657202 */ /* 0x000fc60000000f00 */
[C---:B----4-:R-:W-:Y:S07]  /*4f50*/  HMMA.16816.F32.BF16 R140, R4.reuse, R12, R144 ;  /* 0x0000000c048c723c */ /* 0x050fee0000041890 */
[----:B------:R-:W-:Y:S01]  /*4f60*/  IMAD.MOV.U32 R147, RZ, RZ, R188 ;  /* 0x000000ffff937224 */ /* 0x000fe200078e00bc */
[----:B------:R-:W-:Y:S01]  /*4f70*/  HMMA.16816.F32.BF16 R148, R4, R14, R132 ;  /* 0x0000000e0494723c */ /* 0x000fe20000041884 */
[----:B------:R-:W1:Y:S01]  /*4f80*/  LDSM.16.MT88.4 R12, [R103+0x4100] ;  /* 0x00410000670c783b */ /* 0x000e620000004200 */
[----:B------:R-:W-:Y:S01]  /*4f90*/  IMAD.MOV.U32 R146, RZ, RZ, R136 ;  /* 0x000000ffff927224 */ /* 0x000fe200078e0088 */
[----:B------:R-:W-:-:S02]  /*4fa0*/  MOV R145, R137 ;  /* 0x0000008900917202 */ /* 0x000fc40000000f00 */
[----:B------:R-:W-:Y:S02]  /*4fb0*/  MOV R188, R139 ;  /* 0x0000008b00bc7202 */ /* 0x000fe40000000f00 */
[----:B------:R-:W-:Y:S01]  /*4fc0*/  MOV R144, R94 ;  /* 0x0000005e00907202 */ /* 0x000fe20000000f00 */
[C---:B------:R-:W-:Y:S01]  /*4fd0*/  HMMA.16816.F32.BF16 R164, R4.reuse, R24, R164 ;  /* 0x0000001804a4723c */ /* 0x040fe200000418a4 */
[----:B------:R-:W4:Y:S07]  /*4fe0*/  LDSM.16.MT88.4 R24, [R237+0x4100] ;  /* 0x00410000ed18783b */ /* 0x000f2e0000004200 */
[C---:B------:R-:W-:Y:S08]  /*4ff0*/  HMMA.16816.F32.BF16 R132, R4.reuse, R30, R120 ;  /* 0x0000001e0484723c */ /* 0x040ff00000041878 */
[C---:B--2---:R-:W-:Y:S08]  /*5000*/  HMMA.16816.F32.BF16 R120, R4.reuse, R16, R64 ;  /* 0x000000100478723c */ /* 0x044ff00000041840 */
[C---:B------:R-:W-:Y:S01]  /*5010*/  HMMA.16816.F32.BF16 R116, R4.reuse, R18, R52 ;  /* 0x000000120474723c */ /* 0x040fe20000041834 */
[----:B------:R-:W2:Y:S07]  /*5020*/  LDSM.16.MT88.4 R16, [R103+0x7100] ;  /* 0x007100006710783b */ /* 0x000eae0000004200 */
[C---:B------:R-:W-:Y:S07]  /*5030*/  HMMA.16816.F32.BF16 R136, R4.reuse, R28, R128 ;  /* 0x0000001c0488723c */ /* 0x040fee0000041880 */
[----:B------:R-:W-:Y:S01]  /*5040*/  IMAD.MOV.U32 R29, RZ, RZ, R95 ;  /* 0x000000ffff1d7224 */ /* 0x000fe200078e005f */
[C---:B---3--:R-:W-:Y:S08]  /*5050*/  HMMA.16816.F32.BF16 R128, R4.reuse, R20, R84 ;  /* 0x000000140480723c */ /* 0x048ff00000041854 */
[C---:B------:R-:W-:Y:S01]  /*5060*/  HMMA.16816.F32.BF16 R124, R4.reuse, R22, R56 ;  /* 0x00000016047c723c */ /* 0x040fe20000041838 */
[----:B------:R-:W3:Y:S07]  /*5070*/  LDSM.16.MT88.4 R20, [R0+0x4100] ;  /* 0x004100000014783b */ /* 0x000eee0000004200 */
[C---:B-1----:R-:W-:Y:S08]  /*5080*/  HMMA.16816.F32.BF16 R108, R4.reuse, R12, R40 ;  /* 0x0000000c046c723c */ /* 0x042ff00000041828 */
[C---:B------:R-:W-:Y:S01]  /*5090*/  HMMA.16816.F32.BF16 R92, R4.reuse, R14, R48 ;  /* 0x0000000e045c723c */ /* 0x040fe20000041830 */
[----:B------:R-:W1:Y:S07]  /*50a0*/  LDSM.16.MT88.4 R12, [R237+0x7100] ;  /* 0x00710000ed0c783b */ /* 0x000e6e0000004200 */
[C---:B----4-:R-:W-:Y:S08]  /*50b0*/  HMMA.16816.F32.BF16 R84, R4.reuse, R24, R36 ;  /* 0x000000180454723c */ /* 0x050ff00000041824 */
[C---:B------:R-:W-:Y:S01]  /*50c0*/  HMMA.16816.F32.BF16 R36, R4.reuse, R26, R44 ;  /* 0x0000001a0424723c */ /* 0x040fe2000004182c */
[----:B------:R-:W4:Y:S07]  /*50d0*/  LDSM.16.MT88.4 R24, [R0+0x7100] ;  /* 0x007100000018783b */ /* 0x000f2e0000004200 */
[C---:B--2---:R-:W-:Y:S07]  /*50e0*/  HMMA.16816.F32.BF16 R52, R4.reuse, R16, R72 ;  /* 0x000000100434723c */ /* 0x044fee0000041848 */
[----:B------:R-:W-:Y:S01]  /*50f0*/  MOV R73, R179 ;  /* 0x000000b300497202 */ /* 0x000fe20000000f00 */
[----:B------:R-:W-:Y:S01]  /*5100*/  IMAD.MOV.U32 R72, RZ, RZ, R200 ;  /* 0x000000ffff487224 */ /* 0x000fe200078e00c8 */
[----:B------:R-:W-:Y:S01]  /*5110*/  MOV R179, R201 ;  /* 0x000000c900b37202 */ /* 0x000fe20000000f00 */
[----:B------:R-:W-:Y:S01]  /*5120*/  HMMA.16816.F32.BF16 R40, R4, R18, R76 ;  /* 0x000000120428723c */ /* 0x000fe2000004184c */
[----:B------:R2:W5:Y:S01]  /*5130*/  MUFU.EX2 R201, R10 ;  /* 0x0000000a00c97308 */ /* 0x0005620000000800 */
[----:B------:R-:W5:Y:S01]  /*5140*/  LDSM.16.MT88.4 R16, [R2+0x7900] ;  /* 0x007900000210783b */ /* 0x000f620000004200 */
[----:B------:R-:W-:Y:S01]  /*5150*/  MOV R75, R29 ;  /* 0x0000001d004b7202 */ /* 0x000fe20000000f00 */
[----:B------:R-:W-:-:S02]  /*5160*/  IMAD.MOV.U32 R74, RZ, RZ, R144 ;  /* 0x000000ffff4a7224 */ /* 0x000fc400078e0090 */
[----:B------:R-:W-:Y:S02]  /*5170*/  LDSM.16.MT88.4 R28, [R237+0x1900] ;  /* 0x00190000ed1c783b */ /* 0x000fe40000004200 */
[C---:B---3--:R-:W-:Y:S08]  /*5180*/  HMMA.16816.F32.BF16 R48, R4.reuse, R20, R60 ;  /* 0x000000140430723c */ /* 0x048ff0000004183c */
[----:B-1----:R-:W-:Y:S01]  /*5190*/  HMMA.16816.F32.BF16 R56, R4, R12, R80 ;  /* 0x0000000c0438723c */ /* 0x002fe20000041850 */
[----:B--2---:R-:W-:Y:S01]  /*51a0*/  FFMA.FTZ R10, R205, c[0x0][0x2d0], -R9 ;  /* 0x0000b400cd0a7a23 */ /* 0x004fe20000010809 */
[----:B------:R-:W-:-:S03]  /*51b0*/  MOV R205, R146 ;  /* 0x0000009200cd7202 */ /* 0x000fc60000000f00 */
[----:B------:R1:W-:Y:S02]  /*51c0*/  MUFU.EX2 R200, R10 ;  /* 0x0000000a00c87308 */ /* 0x0003e40000000800 */
[----:B------:R-:W-:Y:S01]  /*51d0*/  IMAD.MOV.U32 R80, RZ, RZ, R177 ;  /* 0x000000ffff507224 */ /* 0x000fe200078e00b1 */
[C---:B------:R-:W-:Y:S01]  /*51e0*/  HMMA.16816.F32.BF16 R60, R4.reuse, R14, R88 ;  /* 0x0000000e043c723c */ /* 0x040fe20000041858 */
[----:B------:R-:W2:Y:S01]  /*51f0*/  LDSM.16.MT88.4 R12, [R103+0x1900] ;  /* 0x00190000670c783b */ /* 0x000ea20000004200 */
[----:B------:R-:W-:Y:S01]  /*5200*/  MOV R177, R183 ;  /* 0x000000b700b17202 */ /* 0x000fe20000000f00 */
[----:B------:R-:W-:Y:S01]  /*5210*/  IMAD.MOV.U32 R83, RZ, RZ, R145 ;  /* 0x000000ffff537224 */ /* 0x000fe200078e0091 */
[----:B------:R-:W-:Y:S01]  /*5220*/  MOV R81, R176 ;  /* 0x000000b000517202 */ /* 0x000fe20000000f00 */
[----:B------:R-:W-:Y:S02]  /*5230*/  IMAD.MOV.U32 R82, RZ, RZ, R147 ;  /* 0x000000ffff527224 */ /* 0x000fe400078e0093 */
[----:B------:R-:W-:Y:S01]  /*5240*/  IMAD.MOV.U32 R176, RZ, RZ, R35 ;  /* 0x000000ffffb07224 */ /* 0x000fe200078e0023 */
[----:B------:R-:W-:Y:S01]  /*5250*/  HMMA.16816.F32.BF16 R44, R4, R22, R68 ;  /* 0x00000016042c723c */ /* 0x000fe20000041844 */
[----:B------:R-:W3:Y:S01]  /*5260*/  LDSM.16.MT88.4 R20, [R2+0x4900] ;  /* 0x004900000214783b */ /* 0x000ee20000004200 */
[----:B-1----:R-:W-:Y:S01]  /*5270*/  FFMA.FTZ R10, R204, c[0x0][0x2d0], -R9 ;  /* 0x0000b400cc0a7a23 */ /* 0x002fe20000010809 */
[----:B------:R-:W-:Y:S01]  /*5280*/  MOV R204, R178 ;  /* 0x000000b200cc7202 */ /* 0x000fe20000000f00 */
[----:B------:R-:W-:-:S04]  /*5290*/  IMAD.MOV.U32 R178, RZ, RZ, R32 ;  /* 0x000000ffffb27224 */ /* 0x000fc800078e0020 */
[C---:B----4-:R-:W-:Y:S01]  /*52a0*/  HMMA.16816.F32.BF16 R68, R4.reuse, R24, R96 ;  /* 0x000000180444723c */ /* 0x050fe20000041860 */
[----:B------:R1:W4:Y:S06]  /*52b0*/  MUFU.EX2 R191, R10 ;  /* 0x0000000a00bf7308 */ /* 0x00032c0000000800 */
[----:B------:R-:W-:Y:S01]  /*52c0*/  MOV R99, R189 ;  /* 0x000000bd00637202 */ /* 0x000fe20000000f00 */
[----:B------:R-:W-:Y:S01]  /*52d0*/  IMAD.MOV.U32 R98, RZ, RZ, R188 ;  /* 0x000000ffff627224 */ /* 0x000fe200078e00bc */
[----:B------:R-:W-:Y:S01]  /*52e0*/  HMMA.16816.F32.BF16 R64, R4, R26, R104 ;  /* 0x0000001a0440723c */ /* 0x000fe20000041868 */
[----:B------:R-:W2:Y:S06]  /*52f0*/  LDSM.16.MT88.4 R24, [R0+0x1900] ;  /* 0x001900000018783b */ /* 0x000eac0000004200 */
[----:B-----5:R-:W-:Y:S01]  /*5300*/  F2FP.BF16.PACK_AB R4, R201, R202 ;  /* 0x000000cac904723e */ /* 0x020fe200000010ff */
[--C-:B-1----:R-:W-:Y:S01]  /*5310*/  FFMA.FTZ R10, R207, c[0x0][0x2d0], -R8.reuse ;  /* 0x0000b400cf0a7a23 */ /* 0x102fe20000010808 */
[----:B----4-:R-:W-:Y:S01]  /*5320*/  F2FP.BF16.PACK_AB R6, R191, R200 ;  /* 0x000000c8bf06723e */ /* 0x010fe200000010ff */
[----:B------:R-:W-:Y:S01]  /*5330*/  IMAD.MOV.U32 R207, RZ, RZ, R179 ;  /* 0x000000ffffcf7224 */ /* 0x000fe200078e00b3 */
[----:B------:R-:W-:Y:S01]  /*5340*/  MOV R179, R34 ;  /* 0x0000002200b37202 */ /* 0x000fe20000000f00 */
[----:B------:R1:W-:Y:S02]  /*5350*/  MUFU.EX2 R190, R10 ;  /* 0x0000000a00be7308 */ /* 0x0003e40000000800 */
[----:B-1----:R-:W-:Y:S01]  /*5360*/  FFMA.FTZ R10, R206, c[0x0][0x2d0], -R8 ;  /* 0x0000b400ce0a7a23 */ /* 0x002fe20000010808 */
[----:B------:R-:W-:-:S02]  /*5370*/  MOV R206, R33 ;  /* 0x0000002100ce7202 */ /* 0x000fc40000000f00 */
[----:B------:R-:W-:Y:S03]  /*5380*/  LDSM.16.MT88.4 R32, [R2+0x1900] ;  /* 0x001900000220783b */ /* 0x000fe60000004200 */
[----:B------:R1:W4:Y:S02]  /*5390*/  MUFU.EX2 R189, R10 ;  /* 0x0000000a00bd7308 */ /* 0x0003240000000800 */
[----:B-1----:R-:W-:Y:S01]  /*53a0*/  FFMA.FTZ R10, R241, c[0x0][0x2d0], -R8 ;  /* 0x0000b400f10a7a23 */ /* 0x002fe20000010808 */
[----:B----4-:R-:W-:Y:S02]  /*53b0*/  F2FP.BF16.PACK_AB R5, R189, R190 ;  /* 0x000000bebd05723e */ /* 0x010fe400000010ff */
[----:B------:R-:W-:-:S03]  /*53c0*/  MOV R241, R74 ;  /* 0x0000004a00f17202 */ /* 0x000fc60000000f00 */
[----:B------:R1:W-:Y:S02]  /*53d0*/  MUFU.EX2 R188, R10 ;  /* 0x0000000a00bc7308 */ /* 0x0003e40000000800 */
[----:B-1----:R-:W-:Y:S02]  /*53e0*/  FFMA.FTZ R10, R240, c[0x0][0x2d0], -R8 ;  /* 0x0000b400f00a7a23 */ /* 0x002fe40000010808 */
[----:B------:R-:W-:-:S04]  /*53f0*/  IMAD.MOV.U32 R240, RZ, RZ, R75 ;  /* 0x000000fffff07224 */ /* 0x000fc800078e004b */
[----:B------:R-:W1:Y:S02]  /*5400*/  MUFU.EX2 R183, R10 ;  /* 0x0000000a00b77308 */ /* 0x000e640000000800 */
[----:B-1----:R-:W-:Y:S01]  /*5410*/  F2FP.BF16.PACK_AB R7, R183, R188 ;  /* 0x000000bcb707723e */ /* 0x002fe200000010ff */
[----:B------:R-:W-:Y:S01]  /*5420*/  FFMA.FTZ R10, R245, c[0x0][0x2d0], -R9 ;  /* 0x0000b400f50a7a23 */ /* 0x000fe20000010809 */
[----:B------:R-:W-:Y:S01]  /*5430*/  MOV R245, R240 ;  /* 0x000000f000f57202 */ /* 0x000fe20000000f00 */
[----:B------:R-:W-:-:S04]  /*5440*/  IMAD.MOV.U32 R240, RZ, RZ, R241 ;  /* 0x000000fffff07224 */ /* 0x000fc800078e00f1 */
[C---:B------:R-:W-:Y:S08]  /*5450*/  HMMA.16816.F32.BF16 R88, R4.reuse, R16, R140 ;  /* 0x000000100458723c */ /* 0x040ff0000004188c */
[C---:B------:R-:W-:Y:S01]  /*5460*/  HMMA.16816.F32.BF16 R140, R4.reuse, R18, R148 ;  /* 0x00000012048c723c */ /* 0x040fe20000041894 */
[----:B------:R-:W1:Y:S06]  /*5470*/  LDSM.16.MT88.4 R16, [R103+0x4900] ;  /* 0x004900006710783b */ /* 0x000e6c0000004200 */
[----:B------:R-:W-:Y:S01]  /*5480*/  IMAD.MOV.U32 R150, RZ, RZ, R98 ;  /* 0x000000ffff967224 */ /* 0x000fe200078e0062 */
[----:B--2---:R-:W-:Y:S01]  /*5490*/  HMMA.16816.F32.BF16 R104, R4, R12, R136 ;  /* 0x0000000c0468723c */ /* 0x004fe20000041888 */
[----:B------:R-:W-:Y:S01]  /*54a0*/  MOV R148, R99 ;  /* 0x0000006300947202 */ /* 0x000fe20000000f00 */
[----:B------:R-:W-:Y:S01]  /*54b0*/  IMAD.MOV.U32 R151, RZ, RZ, R206 ;  /* 0x000000ffff977224 */ /* 0x000fe200078e00ce */
[----:B------:R-:W-:Y:S01]  /*54c0*/  MOV R149, R80 ;  /* 0x0000005000957202 */ /* 0x000fe20000000f00 */
[----:B------:R-:W-:-:S03]  /*54d0*/  IMAD.MOV.U32 R206, RZ, RZ, R73 ;  /* 0x000000ffffce7224 */ /* 0x000fc600078e0049 */
[----:B------:R-:W-:Y:S01]  /*54e0*/  MOV R139, R207 ;  /* 0x000000cf008b7202 */ /* 0x000fe20000000f00 */
[C---:B------:R-:W-:Y:S01]  /*54f0*/  HMMA.16816.F32.BF16 R132, R4.reuse, R14, R132 ;  /* 0x0000000e0484723c */ /* 0x040fe20000041884 */
[----:B------:R-:W2:Y:S01]  /*5500*/  LDSM.16.MT88.4 R12, [R237+0x4900] ;  /* 0x00490000ed0c783b */ /* 0x000ea20000004200 */
[----:B------:R-:W-:Y:S01]  /*5510*/  IMAD.MOV.U32 R138, RZ, RZ, R204 ;  /* 0x000000ffff8a7224 */ /* 0x000fe200078e00cc */
[----:B------:R-:W-:Y:S01]  /*5520*/  MOV R207, R72 ;  /* 0x0000004800cf7202 */ /* 0x000fe20000000f00 */
[----:B------:R-:W-:Y:S01]  /*5530*/  IMAD.MOV.U32 R204, RZ, RZ, R83 ;  /* 0x000000ffffcc7224 */ /* 0x000fe200078e0053 */
[----:B------:R-:W-:Y:S01]  /*5540*/  MOV R136, R82 ;  /* 0x0000005200887202 */ /* 0x000fe20000000f00 */
[----:B------:R-:W-:Y:S01]  /*5550*/  IMAD.MOV.U32 R137, RZ, RZ, R81 ;  /* 0x000000ffff897224 */ /* 0x000fe200078e0051 */
[----:B------:R-:W-:Y:S01]  /*5560*/  MOV R241, R206 ;  /* 0x000000ce00f17202 */ /* 0x000fe20000000f00 */
[----:B---3--:R-:W-:Y:S01]  /*5570*/  HMMA.16816.F32.BF16 R144, R4, R20, R164 ;  /* 0x000000140490723c */ /* 0x008fe200000418a4 */
[----:B------:R-:W-:Y:S01]  /*5580*/  IMAD.MOV.U32 R206, RZ, RZ, R207 ;  /* 0x000000ffffce7224 */ /* 0x000fe200078e00cf */
[----:B------:R-:W-:Y:S01]  /*5590*/  MOV R207, R204 ;  /* 0x000000cc00cf7202 */ /* 0x000fe20000000f00 */
[----:B------:R-:W-:Y:S01]  /*55a0*/  IMAD.MOV.U32 R204, RZ, RZ, R205 ;  /* 0x000000ffffcc7224 */ /* 0x000fe200078e00cd */
[----:B------:R-:W-:Y:S01]  /*55b0*/  MOV R205, R203 ;  /* 0x000000cb00cd7202 */ /* 0x000fe20000000f00 */
[----:B------:R-:W-:-:S03]  /*55c0*/  IMAD.MOV.U32 R203, RZ, RZ, R102 ;  /* 0x000000ffffcb7224 */ /* 0x000fc600078e0066 */
[C---:B------:R-:W-:Y:S01]  /*55d0*/  HMMA.16816.F32.BF16 R76, R4.reuse, R22, R160 ;  /* 0x00000016044c723c */ /* 0x040fe200000418a0 */
[----:B------:R-:W3:Y:S07]  /*55e0*/  LDSM.16.MT88.4 R20, [R0+0x4900] ;  /* 0x004900000014783b */ /* 0x000eee0000004200 */
[C---:B------:R-:W-:Y:S08]  /*55f0*/  HMMA.16816.F32.BF16 R96, R4.reuse, R28, R128 ;  /* 0x0000001c0460723c */ /* 0x040ff00000041880 */
[C---:B------:R-:W-:Y:S07]  /*5600*/  HMMA.16816.F32.BF16 R128, R4.reuse, R24, R120 ;  /* 0x000000180480723c */ /* 0x040fee0000041878 */
[----:B------:R-:W-:Y:S01]  /*5610*/  IMAD.MOV.U32 R120, RZ, RZ, R179 ;  /* 0x000000ffff787224 */ /* 0x000fe200078e00b3 */
[----:B------:R-:W-:Y:S01]  /*5620*/  HMMA.16816.F32.BF16 R160, R4, R26, R116 ;  /* 0x0000001a04a0723c */ /* 0x000fe20000041874 */
[----:B------:R-:W4:Y:S01]  /*5630*/  LDSM.16.MT88.4 R24, [R103+0x7900] ;  /* 0x007900006718783b */ /* 0x000f220000004200 */
[----:B------:R-:W-:Y:S01]  /*5640*/  MOV R121, R178 ;  /* 0x000000b200797202 */ /* 0x000fe20000000f00 */
[----:B------:R-:W-:Y:S01]  /*5650*/  IMAD.MOV.U32 R122, RZ, RZ, R177 ;  /* 0x000000ffff7a7224 */ /* 0x000fe200078e00b1 */
[----:B------:R-:W-:-:S04]  /*5660*/  MOV R123, R176 ;  /* 0x000000b0007b7202 */ /* 0x000fc80000000f00 */
[C---:B------:R-:W-:Y:S01]  /*5670*/  HMMA.16816.F32.BF16 R124, R4.reuse, R30, R124 ;  /* 0x0000001e047c723c */ /* 0x040fe2000004187c */
[----:B------:R-:W5:Y:S07]  /*5680*/  LDSM.16.MT88.4 R28, [R237+0x7900] ;  /* 0x00790000ed1c783b */ /* 0x000f6e0000004200 */
[C---:B-1----:R-:W-:Y:S08]  /*5690*/  HMMA.16816.F32.BF16 R116, R4.reuse, R18, R92 ;  /* 0x000000120474723c */ /* 0x042ff0000004185c */
[C---:B--2---:R-:W-:Y:S08]  /*56a0*/  HMMA.16816.F32.BF16 R92, R4.reuse, R12, R84 ;  /* 0x0000000c045c723c */ /* 0x044ff00000041854 */
[C---:B------:R-:W-:Y:S01]  /*56b0*/  HMMA.16816.F32.BF16 R164, R4.reuse, R14, R36 ;  /* 0x0000000e04a4723c */ /* 0x040fe20000041824 */
[----:B------:R-:W1:Y:S06]  /*56c0*/  LDSM.16.MT88.4 R12, [R0+0x7900] ;  /* 0x00790000000c783b */ /* 0x000e6c0000004200 */
[----:B------:R-:W-:Y:S01]  /*56d0*/  IMAD.MOV.U32 R38, RZ, RZ, R181 ;  /* 0x000000ffff267224 */ /* 0x000fe200078e00b5 */
[----:B------:R-:W-:Y:S01]  /*56e0*/  MOV R39, R182 ;  /* 0x000000b600277202 */ /* 0x000fe20000000f00 */
[----:B------:R2:W-:Y:S01]  /*56f0*/  MUFU.EX2 R181, R10 ;  /* 0x0000000a00b57308 */ /* 0x0005e20000000800 */
[----:B------:R-:W-:Y:S01]  /*5700*/  MOV R37, R180 ;  /* 0x000000b400257202 */ /* 0x000fe20000000f00 */
[C---:B------:R-:W-:Y:S01]  /*5710*/  HMMA.16816.F32.BF16 R108, R4.reuse, R16, R108 ;  /* 0x00000010046c723c */ /* 0x040fe2000004186c */
[----:B------:R-:W1:Y:S07]  /*5720*/  LDSM.16.MT88.4 R16, [R2+0x2100] ;  /* 0x002100000210783b */ /* 0x000e6e0000004200 */
[----:B------:R-:W-:Y:S01]  /*5730*/  HMMA.16816.F32.BF16 R112, R4, R32, R112 ;  /* 0x000000200470723c */ /* 0x000fe20000041870 */
[----:B--2---:R-:W-:-:S07]  /*5740*/  FFMA.FTZ R10, R244, c[0x0][0x2d0], -R9 ;  /* 0x0000b400f40a7a23 */ /* 0x004fce0000010809 */
[C---:B------:R-:W-:Y:S01]  /*5750*/  HMMA.16816.F32.BF16 R168, R4.reuse, R34, R168 ;  /* 0x0000002204a8723c */ /* 0x040fe200000418a8 */
[----:B------:R-:W-:Y:S01]  /*5760*/  IMAD.MOV.U32 R244, RZ, RZ, R123 ;  /* 0x000000fffff47224 */ /* 0x000fe200078e007b */
[----:B------:R2:W1:Y:S06]  /*5770*/  MUFU.EX2 R182, R10 ;  /* 0x0000000a00b67308 */ /* 0x00046c0000000800 */
[C---:B---3--:R-:W-:Y:S08]  /*5780*/  HMMA.16816.F32.BF16 R84, R4.reuse, R20, R48 ;  /* 0x000000140454723c */ /* 0x048ff00000041830 */
[----:B------:R-:W-:Y:S01]  /*5790*/  HMMA.16816.F32.BF16 R80, R4, R22, R44 ;  /* 0x000000160450723c */ /* 0x000fe2000004182c */
[----:B------:R-:W3:Y:S01]  /*57a0*/  LDSM.16.MT88.4 R20, [R2+0x5100] ;  /* 0x005100000214783b */ /* 0x000ee20000004200 */
[----:B--2---:R-:W-:Y:S01]  /*57b0*/  FFMA.FTZ R10, R243, c[0x0][0x2d0], -R9 ;  /* 0x0000b400f30a7a23 */ /* 0x004fe20000010809 */
[----:B------:R-:W-:-:S03]  /*57c0*/  MOV R243, R122 ;  /* 0x0000007a00f37202 */ /* 0x000fc60000000f00 */
[----:B------:R2:W-:Y:S02]  /*57d0*/  MUFU.EX2 R180, R10 ;  /* 0x0000000a00b47308 */ /* 0x0005e40000000800 */
[C---:B----4-:R-:W-:Y:S08]  /*57e0*/  HMMA.16816.F32.BF16 R72, R4.reuse, R24, R52 ;  /* 0x000000180448723c */ /* 0x050ff00000041834 */
[----:B------:R-:W-:Y:S01]  /*57f0*/  HMMA.16816.F32.BF16 R32, R4, R26, R40 ;  /* 0x0000001a0420723c */ /* 0x000fe20000041828 */
[----:B------:R-:W4:Y:S01]  /*5800*/  LDSM.16.MT88.4 R24, [R2+0x8100] ;  /* 0x008100000218783b */ /* 0x000f220000004200 */
[----:B--2---:R-:W-:-:S06]  /*5810*/  FFMA.FTZ R10, R242, c[0x0][0x2d0], -R9 ;  /* 0x0000b400f20a7a23 */ /* 0x004fcc0000010809 */
[C---:B-----5:R-:W-:Y:S01]  /*5820*/  HMMA.16816.F32.BF16 R40, R4.reuse, R28, R56 ;  /* 0x0000001c0428723c */ /* 0x060fe20000041838 */
[----:B------:R-:W-:Y:S01]  /*5830*/  IMAD.MOV.U32 R242, RZ, RZ, R121 ;  /* 0x000000fffff27224 */ /* 0x000fe200078e0079 */
[----:B------:R2:W-:Y:S06]  /*5840*/  MUFU.EX2 R179, R10 ;  /* 0x0000000a00b37308 */ /* 0x0005ec0000000800 */
[----:B-1----:R-:W-:Y:S01]  /*5850*/  HMMA.16816.F32.BF16 R44, R4, R12, R68 ;  /* 0x0000000c042c723c */ /* 0x002fe20000041844 */
[----:B--2---:R-:W-:Y:S01]  /*5860*/  FFMA.FTZ R10, R248, c[0x0][0x2d0], -R8 ;  /* 0x0000b400f80a7a23 */ /* 0x004fe20000010808 */
[----:B------:R-:W-:-:S03]  /*5870*/  MOV R248, R120 ;  /* 0x0000007800f87202 */ /* 0x000fc60000000f00 */
[----:B------:R1:W-:Y:S02]  /*5880*/  MUFU.EX2 R178, R10 ;  /* 0x0000000a00b27308 */ /* 0x0003e40000000800 */
[----:B-1----:R-:W-:Y:S02]  /*5890*/  FFMA.FTZ R10, R249, c[0x0][0x2d0], -R8 ;  /* 0x0000b400f90a7a23 */ /* 0x002fe40000010808 */
[----:B------:R-:W-:-:S04]  /*58a0*/  IMAD.MOV.U32 R249, RZ, RZ, R39 ;  /* 0x000000fffff97224 */ /* 0x000fc800078e0027 */
[----:B------:R1:W2:Y:S02]  /*58b0*/  MUFU.EX2 R177, R10 ;  /* 0x0000000a00b17308 */ /* 0x0002a40000000800 */
[----:B-1----:R-:W-:Y:S01]  /*58c0*/  FFMA.FTZ R10, R247, c[0x0][0x2d0], -R8 ;  /* 0x0000b400f70a7a23 */ /* 0x002fe20000010808 */
[----:B------:R-:W-:-:S05]  /*58d0*/  MOV R247, R38 ;  /* 0x0000002600f77202 */ /* 0x000fca0000000f00 */
[----:B------:R1:W-:Y:S02]  /*58e0*/  MUFU.EX2 R176, R10 ;  /* 0x0000000a00b07308 */ /* 0x0003e40000000800 */
[----:B-1----:R-:W-:Y:S02]  /*58f0*/  FFMA.FTZ R10, R246, c[0x0][0x2d0], -R8 ;  /* 0x0000b400f60a7a23 */ /* 0x002fe40000010808 */
[----:B------:R-:W-:Y:S02]  /*5900*/  IMAD.MOV.U32 R246, RZ, RZ, R37 ;  /* 0x000000fffff67224 */ /* 0x000fe400078e0025 */
[C---:B------:R-:W-:Y:S02]  /*5910*/  HMMA.16816.F32.BF16 R36, R4.reuse, R30, R60 ;  /* 0x0000001e0424723c */ /* 0x040fe4000004183c */
[----:B------:R1:W5:Y:S06]  /*5920*/  MUFU.EX2 R102, R10 ;  /* 0x0000000a00667308 */ /* 0x00036c0000000800 */
[----:B------:R-:W-:Y:S01]  /*5930*/  HMMA.16816.F32.BF16 R28, R4, R14, R64 ;  /* 0x0000000e041c723c */ /* 0x000fe20000041840 */
[----:B------:R-:W4:Y:S06]  /*5940*/  LDSM.16.MT88.4 R12, [R103+0x2100] ;  /* 0x00210000670c783b */ /* 0x000f2c0000004200 */
[----:B------:R-:W-:Y:S01]  /*5950*/  F2FP.BF16.PACK_AB R4, R182, R181 ;  /* 0x000000b5b604723e */ /* 0x000fe200000010ff */
[----:B------:R-:W-:Y:S01]  /*5960*/  IMAD.MOV.U32 R66, RZ, RZ, R137 ;  /* 0x000000ffff427224 */ /* 0x000fe200078e0089 */
[----:B--2---:R-:W-:Y:S01]  /*5970*/  F2FP.BF16.PACK_AB R5, R177, R178 ;  /* 0x000000b2b105723e */ /* 0x004fe200000010ff */
[----:B-1----:R-:W-:Y:S01]  /*5980*/  IMAD.MOV.U32 R10, RZ, RZ, R139 ;  /* 0x000000ffff0a7224 */ /* 0x002fe200078e008b */
[----:B------:R-:W-:-:S02]  /*5990*/  F2FP.BF16.PACK_AB R6, R179, R180 ;  /* 0x000000b4b306723e */ /* 0x000fc400000010ff */
[----:B-----5:R-:W-:Y:S01]  /*59a0*/  F2FP.BF16.PACK_AB R7, R102, R176 ;  /* 0x000000b06607723e */ /* 0x020fe200000010ff */
[----:B------:R-:W-:Y:S01]  /*59b0*/  FFMA.FTZ R10, R10, c[0x0][0x2d0], -R9 ;  /* 0x0000b4000a0a7a23 */ /* 0x000fe20000010809 */
[----:B------:R-:W-:Y:S02]  /*59c0*/  MOV R67, R136 ;  /* 0x0000008800437202 */ /* 0x000fe40000000f00 */
[----:B------:R-:W-:Y:S02]  /*59d0*/  MOV R65, R138 ;  /* 0x0000008a00417202 */ /* 0x000fe40000000f00 */
[----:B------:R-:W-:Y:S01]  /*59e0*/  MOV R64, R67 ;  /* 0x0000004300407202 */ /* 0x000fe20000000f00 */
[----:B------:R-:W-:Y:S01]  /*59f0*/  HMMA.16816.F32.BF16 R112, R4, R16, R112 ;  /* 0x000000100470723c */ /* 0x000fe20000041870 */
[----:B------:R-:W-:-:S07]  /*5a00*/  IMAD.MOV.U32 R67, RZ, RZ, R172 ;  /* 0x000000ffff437224 */ /* 0x000fce00078e00ac */
[C---:B------:R-:W-:Y:S01]  /*5a10*/  HMMA.16816.F32.BF16 R48, R4.reuse, R18, R168 ;  /* 0x000000120430723c */ /* 0x040fe200000418a8 */
[----:B------:R-:W1:Y:S07]  /*5a20*/  LDSM.16.MT88.4 R16, [R237+0x2100] ;  /* 0x00210000ed10783b */ /* 0x000e6e0000004200 */
[C---:B---3--:R-:W-:Y:S08]  /*5a30*/  HMMA.16816.F32.BF16 R52, R4.reuse, R22, R76 ;  /* 0x000000160434723c */ /* 0x048ff0000004184c */
[C---:B----4-:R-:W-:Y:S08]  /*5a40*/  HMMA.16816.F32.BF16 R76, R4.reuse, R24, R88 ;  /* 0x00000018044c723c */ /* 0x050ff00000041858 */
[C---:B------:R-:W-:Y:S01]  /*5a50*/  HMMA.16816.F32.BF16 R56, R4.reuse, R26, R140 ;  /* 0x0000001a0438723c */ /* 0x040fe2000004188c */
[----:B------:R-:W2:Y:S06]  /*5a60*/  LDSM.16.MT88.4 R24, [R103+0x5100] ;  /* 0x005100006718783b */ /* 0x000eac0000004200 */
[----:B------:R-:W-:Y:S01]  /*5a70*/  MOV R142, R101 ;  /* 0x00000065008e7202 */ /* 0x000fe20000000f00 */
[C---:B------:R-:W-:Y:S01]  /*5a80*/  HMMA.16816.F32.BF16 R144, R4.reuse, R20, R144 ;  /* 0x000000140490723c */ /* 0x040fe20000041890 */
[----:B------:R-:W3:Y:S01]  /*5a90*/  LDSM.16.MT88.4 R20, [R0+0x2100] ;  /* 0x002100000014783b */ /* 0x000ee20000004200 */
[----:B------:R4:W-:Y:S01]  /*5aa0*/  MUFU.EX2 R101, R10 ;  /* 0x0000000a00657308 */ /* 0x0009e20000000800 */
[----:B------:R-:W-:Y:S01]  /*5ab0*/  IMAD.MOV.U32 R143, RZ, RZ, R66 ;  /* 0x000000ffff8f7224 */ /* 0x000fe200078e0042 */
[----:B------:R-:W-:Y:S01]  /*5ac0*/  MOV R66, R150 ;  /* 0x0000009600427202 */ /* 0x000fe20000000f00 */
[----:B------:R-:W-:Y:S01]  /*5ad0*/  IMAD.MOV.U32 R150, RZ, RZ, R175 ;  /* 0x000000ffff967224 */ /* 0x000fe200078e00af */
[----:B------:R-:W-:Y:S01]  /*5ae0*/  MOV R141, R64 ;  /* 0x00000040008d7202 */ /* 0x000fe20000000f00 */
[----:B------:R-:W-:Y:S01]  /*5af0*/  IMAD.MOV.U32 R64, RZ, RZ, R67 ;  /* 0x000000ffff407224 */ /* 0x000fe200078e0043 */
[----:B------:R-:W-:Y:S01]  /*5b00*/  HMMA.16816.F32.BF16 R104, R4, R12, R104 ;  /* 0x0000000c0468723c */ /* 0x000fe20000041868 */
[----:B------:R-:W-:-:S07]  /*5b10*/  MOV R67, R11 ;  /* 0x0000000b00437202 */ /* 0x000fce0000000f00 */
[C---:B------:R-:W-:Y:S01]  /*5b20*/  HMMA.16816.F32.BF16 R60, R4.reuse, R14, R132 ;  /* 0x0000000e043c723c */ /* 0x040fe20000041884 */
[----:B------:R-:W5:Y:S01]  /*5b30*/  LDSM.16.MT88.4 R12, [R237+0x5100] ;  /* 0x00510000ed0c783b */ /* 0x000f620000004200 */
[--C-:B----4-:R-:W-:Y:S02]  /*5b40*/  FFMA.FTZ R10, R65, c[0x0][0x2d0], -R9.reuse ;  /* 0x0000b400410a7a23 */ /* 0x110fe40000010809 */
[----:B------:R-:W-:Y:S01]  /*5b50*/  IMAD.MOV.U32 R65, RZ, RZ, R148 ;  /* 0x000000ffff417224 */ /* 0x000fe200078e0094 */
[----:B------:R-:W-:Y:S01]  /*5b60*/  MOV R148, R173 ;  /* 0x000000ad00947202 */ /* 0x000fe20000000f00 */
[----:B------:R-:W-:Y:S02]  /*5b70*/  LDSM.16.MT88.4 R132, [R0+0x2900] ;  /* 0x002900000084783b */ /* 0x000fe40000004200 */
[C---:B-1----:R-:W-:Y:S08]  /*5b80*/  HMMA.16816.F32.BF16 R120, R4.reuse, R16, R96 ;  /* 0x000000100478723c */ /* 0x042ff00000041860 */
[C---:B------:R-:W-:Y:S01]  /*5b90*/  HMMA.16816.F32.BF16 R68, R4.reuse, R18, R124 ;  /* 0x000000120444723c */ /* 0x040fe2000004187c */
[----:B------:R-:W1:Y:S04]  /*5ba0*/  LDSM.16.MT88.4 R16, [R0+0x5100] ;  /* 0x005100000010783b */ /* 0x000e680000004200 */
[----:B------:R-:W-:Y:S03]  /*5bb0*/  LDSM.16.MT88.4 R124, [R237+0x2900] ;  /* 0x00290000ed7c783b */ /* 0x000fe60000004200 */
[C---:B--2---:R-:W-:Y:S01]  /*5bc0*/  HMMA.16816.F32.BF16 R136, R4.reuse, R24, R108 ;  /* 0x000000180488723c */ /* 0x044fe2000004186c */
[----:B------:R-:W-:Y:S07]  /*5bd0*/  LDSM.16.MT88.4 R108, [R103+0x2900] ;  /* 0x00290000676c783b */ /* 0x000fee0000004200 */
[C---:B------:R-:W-:Y:S01]  /*5be0*/  HMMA.16816.F32.BF16 R88, R4.reuse, R26, R116 ;  /* 0x0000001a0458723c */ /* 0x040fe20000041874 */
[----:B------:R-:W2:Y:S04]  /*5bf0*/  LDSM.16.MT88.4 R24, [R237+0x8100] ;  /* 0x00810000ed18783b */ /* 0x000ea80000004200 */
[----:B------:R-:W-:Y:S03]  /*5c00*/  LDSM.16.MT88.4 R116, [R2+0x2900] ;  /* 0x002900000274783b */ /* 0x000fe60000004200 */
[C---:B---3--:R-:W-:Y:S08]  /*5c10*/  HMMA.16816.F32.BF16 R128, R4.reuse, R20, R128 ;  /* 0x000000140480723c */ /* 0x048ff00000041880 */
[C---:B------:R-:W-:Y:S01]  /*5c20*/  HMMA.16816.F32.BF16 R160, R4.reuse, R22, R160 ;  /* 0x0000001604a0723c */ /* 0x040fe200000418a0 */
[----:B------:R-:W3:Y:S07]  /*5c30*/  LDSM.16.MT88.4 R20, [R103+0x8100] ;  /* 0x008100006714783b */ /* 0x000eee0000004200 */
[C---:B-----5:R-:W-:Y:S08]  /*5c40*/  HMMA.16816.F32.BF16 R92, R4.reuse, R12, R92 ;  /* 0x0000000c045c723c */ /* 0x060ff0000004185c */
[C---:B------:R-:W-:Y:S01]  /*5c50*/  HMMA.16816.F32.BF16 R164, R4.reuse, R14, R164 ;  /* 0x0000000e04a4723c */ /* 0x040fe200000418a4 */
[----:B------:R-:W4:Y:S07]  /*5c60*/  LDSM.16.MT88.4 R12, [R0+0x8100] ;  /* 0x00810000000c783b */ /* 0x000f2e0000004200 */
[C---:B-1----:R-:W-:Y:S01]  /*5c70*/  HMMA.16816.F32.BF16 R84, R4.reuse, R16, R84 ;  /* 0x000000100454723c */ /* 0x042fe20000041854 */
[----:B------:R1:W5:Y:S07]  /*5c80*/  MUFU.EX2 R17, R10 ;  /* 0x0000000a00117308 */ /* 0x00036e0000000800 */
[C---:B--2---:R-:W-:Y:S07]  /*5c90*/  HMMA.16816.F32.BF16 R40, R4.reuse, R24, R40 ;  /* 0x000000180428723c */ /* 0x044fee0000041828 */
[----:B------:R-:W-:Y:S01]  /*5ca0*/  MOV R25, R67 ;  /* 0x0000004300197202 */ /* 0x000fe20000000f00 */
[C---:B------:R-:W-:Y:S01]  /*5cb0*/  HMMA.16816.F32.BF16 R168, R4.reuse, R18, R80 ;  /* 0x0000001204a8723c */ /* 0x040fe20000041850 */
[--C-:B-1----:R-:W-:Y:S01]  /*5cc0*/  FFMA.FTZ R10, R174, c[0x0][0x2d0], -R9.reuse ;  /* 0x0000b400ae0a7a23 */ /* 0x102fe20000010809 */
[----:B------:R-:W1:Y:S01]  /*5cd0*/  LDSM.16.MT88.4 R80, [R2+0x8900] ;  /* 0x008900000250783b */ /* 0x000e620000004200 */
[----:B------:R-:W-:Y:S01]  /*5ce0*/  FFMA.FTZ R9, R142, c[0x0][0x2d0], -R9 ;  /* 0x0000b4008e097a23 */ /* 0x000fe20000010809 */
[----:B-----5:R-:W-:Y:S01]  /*5cf0*/  F2FP.BF16.PACK_AB R96, R17, R101 ;  /* 0x000000651160723e */ /* 0x020fe200000010ff */
[----:B------:R-:W-:Y:S01]  /*5d00*/  IMAD.MOV.U32 R142, RZ, RZ, R65 ;  /* 0x000000ffff8e7224 */ /* 0x000fe200078e0041 */
[----:B------:R-:W-:Y:S01]  /*5d10*/  MOV R65, R148 ;  /* 0x0000009400417202 */ /* 0x000fe20000000f00 */
[----:B------:R2:W-:Y:S01]  /*5d20*/  MUFU.EX2 R16, R9 ;  /* 0x0000000900107308 */ /* 0x0005e20000000800 */
[----:B---3--:R-:W-:Y:S01]  /*5d30*/  HMMA.16816.F32.BF16 R32, R4, R22, R32 ;  /* 0x000000160420723c */ /* 0x008fe20000041820 */
[----:B------:R-:W-:-:S06]  /*5d40*/  IMAD.MOV.U32 R19, RZ, RZ, R142 ;  /* 0x000000ffff137224 */ /* 0x000fcc00078e008e */
[----:B------:R-:W-:Y:S01]  /*5d50*/  MOV R23, R65 ;  /* 0x0000004100177202 */ /* 0x000fe20000000f00 */
[----:B------:R-:W-:Y:S01]  /*5d60*/  HMMA.16816.F32.BF16 R172, R4, R20, R72 ;  /* 0x0000001404ac723c */ /* 0x000fe20000041848 */
[----:B------:R-:W3:Y:S01]  /*5d70*/  MUFU.EX2 R18, R10 ;  /* 0x0000000a00127308 */ /* 0x000ee20000000800 */
[----:B------:R-:W-:Y:S01]  /*5d80*/  LDSM.16.MT88.4 R72, [R103+0x8900] ;  /* 0x008900006748783b */ /* 0x000fe20000004200 */
[----:B--2---:R-:W-:Y:S01]  /*5d90*/  FFMA.FTZ R9, R143, c[0x0][0x2d0], -R8 ;  /* 0x0000b4008f097a23 */ /* 0x004fe20000010808 */
[----:B------:R-:W-:Y:S01]  /*5da0*/  MOV R143, R66 ;  /* 0x00000042008f7202 */ /* 0x000fe20000000f00 */
[----:B------:R-:W-:-:S03]  /*5db0*/  IMAD.MOV.U32 R66, RZ, RZ, R149 ;  /* 0x000000ffff427224 */ /* 0x000fc600078e0095 */
[C---:B------:R-:W-:Y:S01]  /*5dc0*/  HMMA.16816.F32.BF16 R36, R4.reuse, R26, R36 ;  /* 0x0000001a0424723c */ /* 0x040fe20000041824 */
[----:B------:R2:W-:Y:S01]  /*5dd0*/  MUFU.EX2 R11, R9 ;  /* 0x00000009000b7308 */ /* 0x0005e20000000800 */
[----:B------:R-:W-:Y:S01]  /*5de0*/  IMAD.MOV.U32 R20, RZ, RZ, R64 ;  /* 0x000000ffff147224 */ /* 0x000fe200078e0040 */
[----:B------:R-:W-:Y:S01]  /*5df0*/  MOV R21, R143 ;  /* 0x0000008f00157202 */ /* 0x000fe20000000f00 */
[----:B------:R-:W-:Y:S02]  /*5e00*/  IMAD.MOV.U32 R22, RZ, RZ, R66 ;  /* 0x000000ffff167224 */ /* 0x000fe400078e0042 */
[----:B------:R-:W-:Y:S01]  /*5e10*/  LDSM.16.MT88.4 R64, [R0+0x5900] ;  /* 0x005900000040783b */ /* 0x000fe20000004200 */
[----:B---3--:R-:W-:Y:S01]  /*5e20*/  F2FP.BF16.PACK_AB R98, R16, R18 ;  /* 0x000000121062723e */ /* 0x008fe200000010ff */
[C---:B----4-:R-:W-:Y:S08]  /*5e30*/  HMMA.16816.F32.BF16 R44, R4.reuse, R12, R44 ;  /* 0x0000000c042c723c */ /* 0x050ff0000004182c */
[----:B------:R-:W-:Y:S01]  /*5e40*/  HMMA.16816.F32.BF16 R28, R4, R14, R28 ;  /* 0x0000000e041c723c */ /* 0x000fe2000004181c */
[----:B--2---:R-:W-:Y:S01]  /*5e50*/  FFMA.FTZ R9, R150, c[0x0][0x2d0], -R8 ;  /* 0x0000b40096097a23 */ /* 0x004fe20000010808 */
[----:B------:R-:W-:Y:S03]  /*5e60*/  LDSM.16.MT88.4 R12, [R0+0x8900] ;  /* 0x00890000000c783b */ /* 0x000fe60000004200 */
[----:B------:R2:W3:Y:S02]  /*5e70*/  MUFU.EX2 R10, R9 ;  /* 0x00000009000a7308 */ /* 0x0004e40000000800 */
[----:B------:R-:W-:-:S04]  /*5e80*/  FADD.FTZ R4, R22, R25 ;  /* 0x0000001916047221 */ /* 0x000fc80000010000 */
[----:B------:R-:W-:-:S04]  /*5e90*/  FADD.FTZ R4, R21, R4 ;  /* 0x0000000415047221 */ /* 0x000fc80000010000 */
[----:B------:R-:W-:-:S04]  /*5ea0*/  FADD.FTZ R4, R246, R4 ;  /* 0x00000004f6047221 */ /* 0x000fc80000010000 */
[----:B------:R-:W-:Y:S02]  /*5eb0*/  FADD.FTZ R4, R249, R4 ;  /* 0x00000004f9047221 */ /* 0x000fe40000010000 */
[----:B--2---:R-:W-:Y:S01]  /*5ec0*/  FFMA.FTZ R9, R151, c[0x0][0x2d0], -R8 ;  /* 0x0000b40097097a23 */ /* 0x004fe20000010808 */
[----:B---3--:R-:W-:Y:S01]  /*5ed0*/  F2FP.BF16.PACK_AB R97, R10, R11 ;  /* 0x0000000b0a61723e */ /* 0x008fe200000010ff */
[----:B------:R2:W-:Y:S01]  /*5ee0*/  LDSM.16.MT88.4 R148, [R2+0x5900] ;  /* 0x005900000294783b */ /* 0x0005e20000004200 */
[----:B------:R-:W-:Y:S02]  /*5ef0*/  FADD.FTZ R4, R242, R4 ;  /* 0x00000004f2047221 */ /* 0x000fe40000010000 */
[----:B------:R-:W-:Y:S01]  /*5f00*/  FFMA.FTZ R8, R141, c[0x0][0x2d0], -R8 ;  /* 0x0000b4008d087a23 */ /* 0x000fe20000010808 */
[----:B------:R-:W-:Y:S01]  /*5f10*/  MUFU.EX2 R9, R9 ;  /* 0x0000000900097308 */ /* 0x000fe20000000800 */
[----:B------:R-:W-:Y:S01]  /*5f20*/  FADD.FTZ R5, R244, R4 ;  /* 0x00000004f4057221 */ /* 0x000fe20000010000 */
[----:B------:R-:W3:Y:S06]  /*5f30*/  LDSM.16.MT88.4 R140, [R103+0x5900] ;  /* 0x00590000678c783b */ /* 0x000eec0000004200 */
[----:B------:R-:W4:Y:S01]  /*5f40*/  MUFU.EX2 R8, R8 ;  /* 0x0000000800087308 */ /* 0x000f220000000800 */
[----:B--2---:R-:W-:-:S04]  /*5f50*/  FADD.FTZ R2, R20, R23 ;  /* 0x0000001714027221 */ /* 0x004fc80000010000 */
[----:B------:R-:W-:Y:S01]  /*5f60*/  FADD.FTZ R2, R19, R2 ;  /* 0x0000000213027221 */ /* 0x000fe20000010000 */
[----:B----4-:R-:W-:-:S03]  /*5f70*/  F2FP.BF16.PACK_AB R99, R8, R9 ;  /* 0x000000090863723e */ /* 0x010fc600000010ff */
[----:B------:R-:W-:-:S04]  /*5f80*/  FADD.FTZ R2, R247, R2 ;  /* 0x00000002f7027221 */ /* 0x000fc80000010000 */
[----:B------:R-:W-:Y:S01]  /*5f90*/  FADD.FTZ R2, R248, R2 ;  /* 0x00000002f8027221 */ /* 0x000fe20000010000 */
[----:B-1----:R-:W-:Y:S03]  /*5fa0*/  HMMA.16816.F32.BF16 R76, R96, R80, R76 ;  /* 0x00000050604c723c */ /* 0x002fe6000004184c */
[----:B------:R-:W-:-:S04]  /*5fb0*/  FADD.FTZ R2, R243, R2 ;  /* 0x00000002f3027221 */ /* 0x000fc80000010000 */
[----:B------:R-:W-:Y:S01]  /*5fc0*/  FADD.FTZ R4, R245, R2 ;  /* 0x00000002f5047221 */ /* 0x000fe20000010000 */
[C---:B------:R-:W-:Y:S01]  /*5fd0*/  HMMA.16816.F32.BF16 R80, R96.reuse, R82, R56 ;  /* 0x000000526050723c */ /* 0x040fe20000041838 */
[----:B------:R-:W-:Y:S01]  /*5fe0*/  FADD.FTZ R2, R240, R5 ;  /* 0x00000005f0027221 */ /* 0x000fe20000010000 */
[----:B------:R-:W1:Y:S01]  /*5ff0*/  LDSM.16.MT88.4 R56, [R237+0x5900] ;  /* 0x00590000ed38783b */ /* 0x000e620000004200 */
[----:B------:R-:W-:Y:S02]  /*6000*/  FADD.FTZ R0, R241, R4 ;  /* 0x00000004f1007221 */ /* 0x000fe40000010000 */
[----:B------:R-:W-:Y:S02]  /*6010*/  FADD.FTZ R2, R206, R2 ;  /* 0x00000002ce027221 */ /* 0x000fe40000010000 */
[----:B------:R-:W-:Y:S01]  /*6020*/  FADD.FTZ R0, R207, R0 ;  /* 0x00000000cf007221 */ /* 0x000fe20000010000 */
[----:B---3--:R-:W-:Y:S01]  /*6030*/  HMMA.16816.F32.BF16 R136, R96, R140, R136 ;  /* 0x0000008c6088723c */ /* 0x008fe20000041888 */
[----:B------:R-:W-:-:S02]  /*6040*/  FADD.FTZ R2, R204, R2 ;  /* 0x00000002cc027221 */ /* 0x000fc40000010000 */
[----:B------:R-:W-:Y:S02]  /*6050*/  FADD.FTZ R0, R252, R0 ;  /* 0x00000000fc007221 */ /* 0x000fe40000010000 */
[----:B------:R-:W-:Y:S02]  /*6060*/  FADD.FTZ R2, R205, R2 ;  /* 0x00000002cd027221 */ /* 0x000fe40000010000 */
[----:B------:R-:W-:Y:S01]  /*6070*/  FADD.FTZ R0, R251, R0 ;  /* 0x00000000fb007221 */ /* 0x000fe20000010000 */
[----:B------:R-:W-:Y:S01]  /*6080*/  HMMA.16816.F32.BF16 R140, R96, R142, R88 ;  /* 0x0000008e608c723c */ /* 0x000fe20000041858 */
[----:B------:R-:W-:Y:S01]  /*6090*/  FADD.FTZ R2, R203, R2 ;  /* 0x00000002cb027221 */ /* 0x000fe20000010000 */
[----:B------:R-:W2:Y:S01]  /*60a0*/  LDSM.16.MT88.4 R88, [R237+0x8900] ;  /* 0x00890000ed58783b */ /* 0x000ea20000004200 */
        /* <DEDUP_REMOVED lines=30> */
[----:B------:R-:W-:-:S05]  /*6290*/  FADD.FTZ R0, R8, R2 ;  /* 0x0000000208007221 */ /* 0x000fca0000010000 */
[----:B------:R3:W-:Y:S01]  /*62a0*/  STL [R1+0x8], R0 ;  /* 0x0000080001007387 */ /* 0x0007e20000100800 */
[C---:B------:R-:W-:Y:S03]  /*62b0*/  HMMA.16816.F32.BF16 R60, R96.reuse, R64, R84 ;  /* 0x00000040603c723c */ /* 0x040fe60000041854 */
[----:B------:R3:W-:Y:S05]  /*62c0*/  STL [R1+0x4], R4 ;  /* 0x0000040401007387 */ /* 0x0007ea0000100800 */
[C---:B------:R-:W-:Y:S08]  /*62d0*/  HMMA.16816.F32.BF16 R112, R96.reuse, R116, R112 ;  /* 0x000000746070723c */ /* 0x040ff00000041870 */
[C---:B------:R-:W-:Y:S08]  /*62e0*/  HMMA.16816.F32.BF16 R128, R96.reuse, R132, R128 ;  /* 0x000000846080723c */ /* 0x040ff00000041880 */
[C---:B-1----:R-:W-:Y:S08]  /*62f0*/  HMMA.16816.F32.BF16 R52, R96.reuse, R56, R92 ;  /* 0x000000386034723c */ /* 0x042ff0000004185c */
[C---:B------:R-:W-:Y:S08]  /*6300*/  HMMA.16816.F32.BF16 R68, R96.reuse, R72, R172 ;  /* 0x000000486044723c */ /* 0x040ff000000418ac */
[C---:B--2---:R-:W-:Y:S08]  /*6310*/  HMMA.16816.F32.BF16 R84, R96.reuse, R88, R40 ;  /* 0x000000586054723c */ /* 0x044ff00000041828 */
        /* <DEDUP_REMOVED lines=9> */
[----:B---3--:R-:W2:Y:S04]  /*63b0*/  LDL.64 R206, [R1+0x10] ;  /* 0x0000100001ce7983 */ /* 0x008ea80000100a00 */
[----:B------:R-:W3:Y:S01]  /*63c0*/  LDL R203, [R1] ;  /* 0x0000000001cb7983 */ /* 0x000ee20000100800 */
[----:B------:R-:W-:-:S02]  /*63d0*/  IMAD.MOV.U32 R204, RZ, RZ, c[0x0][0x1e4] ;  /* 0x00007900ffcc7624 */ /* 0x000fc400078e00ff */
[----:B------:R-:W-:Y:S02]  /*63e0*/  IMAD.MOV.U32 R205, RZ, RZ, c[0x0][0x1e0] ;  /* 0x00007800ffcd7624 */ /* 0x000fe400078e00ff */
[----:B------:R-:W-:Y:S02]  /*63f0*/  IMAD R7, R204, 0x60, RZ ;  /* 0x00000060cc077824 */ /* 0x000fe400078e02ff */
[----:B------:R-:W-:Y:S01]  /*6400*/  IMAD.WIDE.U32 R4, R205, 0x60, RZ ;  /* 0x00000060cd047825 */ /* 0x000fe200078e00ff */
[----:B------:R-:W-:-:S04]  /*6410*/  UIADD3 UR5, UR16, -0x3, URZ ;  /* 0xfffffffd10057890 */ /* 0x000fc8000fffe03f */
[----:B------:R-:W-:Y:S01]  /*6420*/  IADD3 R0, R5, R7, RZ ;  /* 0x0000000705007210 */ /* 0x000fe20007ffe0ff */
[----:B------:R-:W-:-:S04]  /*6430*/  USHF.R.S32.HI UR4, URZ, 0x1f, UR5 ;  /* 0x0000001f3f047899 */ /* 0x000fc80008011405 */
[----:B------:R-:W-:-:S04]  /*6440*/  IMAD R0, R0, UR5, RZ ;  /* 0x0000000500007c24 */ /* 0x000fc8000f8e02ff */
[C---:B------:R-:W-:Y:S02]  /*6450*/  IMAD R0, R4.reuse, UR4, R0 ;  /* 0x0000000404007c24 */ /* 0x040fe4000f8e0200 */
[C---:B------:R-:W-:Y:S01]  /*6460*/  IMAD.SHL.U32 R8, R205.reuse, 0x40, RZ ;  /* 0x00000040cd087824 */ /* 0x040fe200078e00ff */
[----:B------:R-:W-:Y:S01]  /*6470*/  SHF.L.U64.HI R2, R205, 0x6, R204 ;  /* 0x00000006cd027819 */ /* 0x000fe200000102cc */
        /* <DEDUP_REMOVED lines=10> */
[----:B---3--:R1:W-:Y:S01]  /*6520*/  LDGSTS.E.BYPASS.LTC128B.128 [R203+0x12100], [R4.64], !P4 ;  /* 0x1210000004cb7fae */ /* 0x0083e2000e101d54 */
        /* <DEDUP_REMOVED lines=13> */
.L_x_662:
[----:B---3--:R-:W-:Y:S01]  /*6600*/  PLOP3.LUT P1, PT, PT, PT, UP0, 0x40, 0x0 ;  /* 0x000000000000781c */ /* 0x008fe20003f2e808 */
[----:B------:R-:W0:-:S12]  /*6610*/  LDGDEPBAR ;  /* 0x00000000000079af */ /* 0x000e180000000000 */
[----:B------:R-:W-:Y:S05]  /*6620*/  @P1 BRA `(.L_x_663) ;  /* 0x0000403000001947 */ /* 0x000fea0003800000 */
[----:B------:R-:W-:Y:S01]  /*6630*/  IMAD.MOV.U32 R240, RZ, RZ, 0x20 ;  /* 0x00000020fff07424 */ /* 0x000fe200078e00ff */
[----:B------:R-:W-:Y:S01]  /*6640*/  MOV R101, R3 ;  /* 0x0000000300657202 */ /* 0x000fe20000000f00 */
[----:B------:R-:W-:Y:S01]  /*6650*/  IMAD.MOV.U32 R0, RZ, RZ, R100 ;  /* 0x000000ffff007224 */ /* 0x000fe200078e0064 */
[----:B------:R-:W-:Y:S02]  /*6660*/  UIADD3 UR16, UR16, -0x2, URZ ;  /* 0xfffffffe10107890 */ /* 0x000fe4000fffe03f */
[----:B------:R-:W-:Y:S01]  /*6670*/  SEL R240, R240, 0xffffffe0, !P0 ;  /* 0xffffffe0f0f07807 */ /* 0x000fe20004000000 */
[----:B------:R-:W-:Y:S02]  /*6680*/  UMOV UR15, URZ ;  /* 0x0000003f000f7c82 */ /* 0x000fe40008000000 */
[----:B------:R-:W-:Y:S02]  /*6690*/  UMOV UR5, 0x1 ;  /* 0x0000000100057882 */ /* 0x000fe40000000000 */
[----:B------:R-:W-:-:S02]  /*66a0*/  ULDC.64 UR8, c[0x0][0x208] ;  /* 0x0000820000087ab9 */ /* 0x000fc40000000a00 */
[----:B------:R-:W-:Y:S02]  /*66b0*/  ULDC.64 UR6, c[0x0][0x1e0] ;  /* 0x0000780000067ab9 */ /* 0x000fe40000000a00 */
.L_x_664:
        /* <DEDUP_REMOVED lines=8> */
[----:B------:R-:W4:Y:S04]  /*6740*/  LDL R38, [R1] ;  /* 0x0000000001267983 */ /* 0x000f280000100800 */
[----:B------:R-:W-:Y:S01]  /*6750*/  BAR.SYNC.DEFER_BLOCKING 0x0 ;  /* 0x0000000000007b1d */ /* 0x000fe20000010000 */
[----:B------:R-:W-:Y:S01]  /*6760*/  PLOP3.LUT P0, PT, PT, PT, UP0, 0x80, 0x0 ;  /* 0x000000000000781c */ /* 0x000fe20003f0f008 */
[----:B------:R-:W-:Y:S02]  /*6770*/  @UP0 USHF.R.S32.HI UR10, URZ, 0x1f, UR14 ;  /* 0x0000001f3f0a0899 */ /* 0x000fe4000801140e */
[----:B------:R-:W-:Y:S02]  /*6780*/  @UP0 UIMAD.WIDE.U32 UR18, UR14, UR8, URZ ;  /* 0x000000080e1202a5 */ /* 0x000fe4000f8e003f */
[----:B------:R-:W-:Y:S02]  /*6790*/  @UP0 UIMAD UR10, UR10, UR8, URZ ;  /* 0x000000080a0a02a4 */ /* 0x000fe4000f8e023f */
[----:B------:R-:W-:Y:S02]  /*67a0*/  UISETP.GE.AND UP1, UPT, UR15, 0x1, UPT ;  /* 0x000000010f00788c */ /* 0x000fe4000bf26270 */
[----:B------:R-:W-:Y:S01]  /*67b0*/  @UP0 UIMAD UR10, UR14, UR9, UR10 ;  /* 0x000000090e0a02a4 */ /* 0x000fe2000f8e020a */
[----:B-1----:R-:W-:Y:S03]  /*67c0*/  MOV R2, UR18 ;  /* 0x0000001200027c02 */ /* 0x002fe60008000f00 */
[----:B------:R-:W-:Y:S04]  /*67d0*/  @UP0 UIADD3 UR10, UR19, UR10, URZ ;  /* 0x0000000a130a0290 */ /* 0x000fe8000fffe03f */
[----:B------:R-:W-:Y:S02]  /*67e0*/  @UP0 UIMAD UR10, UR10, 0x60, URZ ;  /* 0x000000600a0a08a4 */ /* 0x000fe4000f8e023f */
[----:B------:R-:W-:Y:S01]  /*67f0*/  UISETP.GE.AND UP0, UPT, UR16, 0x2, UPT ;  /* 0x000000021000788c */ /* 0x000fe2000bf06270 */
[----:B-1----:R-:W1:Y:S10]  /*6800*/  LDSM.16.M88.4 R8, [R236+UR4+0x12100] ;  /* 0x01210004ec08783b */ /* 0x002e740008000200 */
[----:B------:R-:W-:Y:S01]  /*6810*/  @UP0 UIADD3 UR13, UR16, -0x2, URZ ;  /* 0xfffffffe100d0890 */ /* 0x000fe2000fffe03f */
[----:B------:R-:W5:Y:S03]  /*6820*/  LDSM.16.M88.4 R16, [R236+UR4+0x12900] ;  /* 0x01290004ec10783b */ /* 0x000f660008000200 */
[----:B------:R-:W-:Y:S05]  /*6830*/  @UP0 UIMAD.WIDE.U32 UR18, UR13, UR6, URZ ;  /* 0x000000060d1202a5 */ /* 0x000fea000f8e003f */
[----:B------:R-:W5:Y:S08]  /*6840*/  LDSM.16.M88.4 R24, [R236+UR4+0x13100] ;  /* 0x01310004ec18783b */ /* 0x000f700008000200 */
[----:B------:R-:W2:Y:S08]  /*6850*/  LDSM.16.M88.4 R32, [R236+UR4+0x13900] ;  /* 0x01390004ec20783b */ /* 0x000eb00008000200 */
[----:B------:R-:W2:Y:S01]  /*6860*/  LDSM.16.M88.4 R40, [R236+UR4+0x14100] ;  /* 0x01410004ec28783b */ /* 0x000ea20008000200 */
[C---:B-1----:R-:W-:Y:S07]  /*6870*/  HMMA.16816.F32.BF16 R4, R152.reuse, R8, RZ ;  /* 0x000000089804723c */ /* 0x042fee00000418ff */
[----:B------:R-:W1:Y:S01]  /*6880*/  LDSM.16.M88.4 R48, [R236+UR4+0x14900] ;  /* 0x01490004ec30783b */ /* 0x000e620008000200 */
[C---:B------:R-:W-:Y:S08]  /*6890*/  HMMA.16816.F32.BF16 R8, R152.reuse, R10, RZ ;  /* 0x0000000a9808723c */ /* 0x040ff000000418ff */
[C---:B-----5:R-:W-:Y:S08]  /*68a0*/  HMMA.16816.F32.BF16 R12, R152.reuse, R16, RZ ;  /* 0x00000010980c723c */ /* 0x060ff000000418ff */
[C---:B------:R-:W-:Y:S08]  /*68b0*/  HMMA.16816.F32.BF16 R16, R152.reuse, R18, RZ ;  /* 0x000000129810723c */ /* 0x040ff000000418ff */
[C---:B------:R-:W-:Y:S08]  /*68c0*/  HMMA.16816.F32.BF16 R20, R152.reuse, R24, RZ ;  /* 0x000000189814723c */ /* 0x040ff000000418ff */
[C---:B------:R-:W-:Y:S01]  /*68d0*/  HMMA.16816.F32.BF16 R24, R152.reuse, R26, RZ ;  /* 0x0000001a9818723c */ /* 0x040fe200000418ff */
[----:B--2---:R-:W-:Y:S03]  /*68e0*/  @P0 MOV R37, R31 ;  /* 0x0000001f00250202 */ /* 0x004fe60000000f00 */
[----:B---3--:R-:W-:Y:S04]  /*68f0*/  @P0 MOV R36, R28 ;  /* 0x0000001c00240202 */ /* 0x008fe80000000f00 */
[C---:B------:R-:W-:Y:S01]  /*6900*/  HMMA.16816.F32.BF16 R28, R152.reuse, R32, RZ ;  /* 0x00000020981c723c */ /* 0x040fe200000418ff */
[----:B------:R-:W-:Y:S03]  /*6910*/  @P0 IMAD.WIDE.U32 R36, R2, 0x60, R36 ;  /* 0x0000006002240825 */ /* 0x000fe600078e0024 */
[-C--:B------:R-:W-:Y:S01]  /*6920*/  IADD3 R2, R240, R100.reuse, RZ ;  /* 0x00000064f0027210 */ /* 0x080fe20007ffe0ff */
[----:B----4-:R-:W-:Y:S03]  /*6930*/  @P0 IMAD R102, R102, 0x9000, R38 ;  /* 0x0000900066660824 */ /* 0x010fe600078e0226 */
        /* <DEDUP_REMOVED lines=18> */
[----:B------:R-:W-:Y:S01]  /*6a60*/  USEL UR15, UR13, URZ, !UP1 ;  /* 0x0000003f0d0f7287 */ /* 0x000fe2000c800000 */
[----:B------:R-:W-:Y:S01]  /*6a70*/  @P0 IADD3 R3, P6, R3, 0x100, RZ ;  /* 0x0000010003030810 */ /* 0x000fe20007fde0ff */
[----:B------:R-:W-:Y:S01]  /*6a80*/  @UP0 USHF.L.U64.HI UR13, UR6, 0x6, UR7 ;  /* 0x00000006060d0899 */ /* 0x000fe20008010207 */
[--C-:B------:R-:W-:Y:S01]  /*6a90*/  @P0 IADD3.X R191, RZ, c[0x0][0x1fc], R46.reuse, P1, P5 ;  /* 0x00007f00ffbf0a10 */ /* 0x100fe20000fea42e */
[----:B------:R-:W-:Y:S01]  /*6aa0*/  @UP0 UIMAD UR10, UR10, 0x60, URZ ;  /* 0x000000600a0a08a4 */ /* 0x000fe2000f8e023f */
[----:B------:R-:W-:Y:S02]  /*6ab0*/  @P0 IADD3 R200, P5, R3, c[0x0][0x1f8], RZ ;  /* 0x00007e0003c80a10 */ /* 0x000fe40007fbe0ff */
[----:B------:R-:W5:Y:S02]  /*6ac0*/  LDSM.16.M88.4 R172, [R2+0x13900] ;  /* 0x0139000002ac783b */ /* 0x000f640000000200 */
        /* <DEDUP_REMOVED lines=21> */
[----:B------:R1:W-:Y:S02]  /*6c20*/  @P0 LDGSTS.E.BYPASS.LTC128B.128 [R102+0x2100], [R190.64], !P4 ;  /* 0x02100000be660fae */ /* 0x0003e4000e101d54 */
[C---:B------:R-:W-:Y:S06]  /*6c30*/  HMMA.16816.F32.BF16 R8, R156.reuse, R162, R8 ;  /* 0x000000a29c08723c */ /* 0x040fec0000041808 */
[----:B------:R1:W-:Y:S02]  /*6c40*/  @P0 LDGSTS.E.BYPASS.LTC128B.128 [R102+0x5100], [R190.64+0x80], !P3 ;  /* 0x05100080be660fae */ /* 0x0003e4000d901d54 */
[C---:B---3--:R-:W-:Y:S06]  /*6c50*/  HMMA.16816.F32.BF16 R12, R156.reuse, R164, R12 ;  /* 0x000000a49c0c723c */ /* 0x048fec000004180c */
        /* <DEDUP_REMOVED lines=8> */
[C---:B-----5:R-:W-:Y:S04]  /*6ce0*/  HMMA.16816.F32.BF16 R28, R156.reuse, R172, R28 ;  /* 0x000000ac9c1c723c */ /* 0x060fe8000004181c */
[----:B-1----:R-:W-:Y:S02]  /*6cf0*/  IADD3 R102, R238, R2, RZ ;  /* 0x00000002ee667210 */ /* 0x002fe40007ffe0ff */
[----:B------:R-:W1:Y:S02]  /*6d00*/  LDSM.16.M88.4 R188, [R3+0x12100] ;  /* 0x0121000003bc783b */ /* 0x000e640000000200 */
[C---:B------:R-:W-:Y:S06]  /*6d10*/  HMMA.16816.F32.BF16 R32, R156.reuse, R174, R32 ;  /* 0x000000ae9c20723c */ /* 0x040fec0000041820 */
[----:B------:R-:W2:Y:S02]  /*6d20*/  LDSM.16.M88.4 R168, [R3+0x13900] ;  /* 0x0139000003a8783b */ /* 0x000ea40000000200 */
[C---:B------:R-:W-:Y:S06]  /*6d30*/  HMMA.16816.F32.BF16 R36, R156.reuse, R176, R36 ;  /* 0x000000b09c24723c */ /* 0x040fec0000041824 */
[----:B------:R-:W3:Y:S02]  /*6d40*/  LDSM.16.M88.4 R172, [R3+0x14100] ;  /* 0x0141000003ac783b */ /* 0x000ee40000000200 */
[C---:B------:R-:W-:Y:S06]  /*6d50*/  HMMA.16816.F32.BF16 R40, R156.reuse, R178, R40 ;  /* 0x000000b29c28723c */ /* 0x040fec0000041828 */
[----:B------:R-:W4:Y:S02]  /*6d60*/  LDSM.16.M88.4 R176, [R3+0x14900] ;  /* 0x0149000003b0783b */ /* 0x000f240000000200 */
[C---:B------:R-:W-:Y:S06]  /*6d70*/  HMMA.16816.F32.BF16 R44, R156.reuse, R180, R44 ;  /* 0x000000b49c2c723c */ /* 0x040fec000004182c */
[----:B------:R-:W-:Y:S02]  /*6d80*/  LDSM.16.M88.4 R200, [R236+UR4+0x15900] ;  /* 0x01590004ecc8783b */ /* 0x000fe40008000200 */
[----:B------:R-:W-:Y:S06]  /*6d90*/  HMMA.16816.F32.BF16 R48, R156, R182, R48 ;  /* 0x000000b69c30723c */ /* 0x000fec0000041830 */
[----:B------:R-:W-:Y:S02]  /*6da0*/  LDSM.16.M88.4 R180, [R102+0x13100] ;  /* 0x0131000066b4783b */ /* 0x000fe40000000200 */
[C---:B-1----:R-:W-:Y:S06]  /*6db0*/  HMMA.16816.F32.BF16 R4, R184.reuse, R188, R4 ;  /* 0x000000bcb804723c */ /* 0x042fec0000041804 */
[----:B------:R-:W-:Y:S02]  /*6dc0*/  LDSM.16.M88.4 R204, [R236+UR4+0x16100] ;  /* 0x01610004eccc783b */ /* 0x000fe40008000200 */
[C---:B------:R-:W-:Y:S06]  /*6dd0*/  HMMA.16816.F32.BF16 R8, R184.reuse, R190, R8 ;  /* 0x000000beb808723c */ /* 0x040fec0000041808 */
[----:B------:R-:W-:Y:S02]  /*6de0*/  LDSM.16.M88.4 R188, [R102+0x13900] ;  /* 0x0139000066bc783b */ /* 0x000fe40000000200 */
[C---:B------:R-:W-:Y:S08]  /*6df0*/  HMMA.16816.F32.BF16 R12, R184.reuse, R160, R12 ;  /* 0x000000a0b80c723c */ /* 0x040ff0000004180c */
[C---:B------:R-:W-:Y:S01]  /*6e00*/  HMMA.16816.F32.BF16 R16, R184.reuse, R162, R16 ;  /* 0x000000a2b810723c */ /* 0x040fe20000041810 */
[----:B------:R-:W1:Y:S07]  /*6e10*/  LDSM.16.M88.4 R160, [R102+0x12100] ;  /* 0x0121000066a0783b */ /* 0x000e6e0000000200 */
[C---:B------:R-:W-:Y:S08]  /*6e20*/  HMMA.16816.F32.BF16 R20, R184.reuse, R164, R20 ;  /* 0x000000a4b814723c */ /* 0x040ff00000041814 */
[C---:B------:R-:W-:Y:S01]  /*6e30*/  HMMA.16816.F32.BF16 R24, R184.reuse, R166, R24 ;  /* 0x000000a6b818723c */ /* 0x040fe20000041818 */
[----:B------:R-:W5:Y:S07]  /*6e40*/  LDSM.16.M88.4 R164, [R102+0x12900] ;  /* 0x0129000066a4783b */ /* 0x000f6e0000000200 */
        /* <DEDUP_REMOVED lines=9> */
[C---:B-1----:R-:W-:Y:S08]  /*6ee0*/  HMMA.16816.F32.BF16 R4, R192.reuse, R160, R4 ;  /* 0x000000a0c004723c */ /* 0x042ff00000041804 */
[C---:B------:R-:W-:Y:S01]  /*6ef0*/  HMMA.16816.F32.BF16 R8, R192.reuse, R162, R8 ;  /* 0x000000a2c008723c */ /* 0x040fe20000041808 */
[----:B------:R-:W1:Y:S07]  /*6f00*/  LDSM.16.M88.4 R160, [R236+UR4+0x16900] ;  /* 0x01690004eca0783b */ /* 0x000e6e0008000200 */
[C---:B-----5:R-:W-:Y:S08]  /*6f10*/  HMMA.16816.F32.BF16 R12, R192.reuse, R164, R12 ;  /* 0x000000a4c00c723c */ /* 0x060ff0000004180c */
[C---:B------:R-:W-:Y:S01]  /*6f20*/  HMMA.16816.F32.BF16 R16, R192.reuse, R166, R16 ;  /* 0x000000a6c010723c */ /* 0x040fe20000041810 */
[----:B------:R-:W5:Y:S07]  /*6f30*/  LDSM.16.M88.4 R164, [R236+UR4+0x17100] ;  /* 0x01710004eca4783b */ /* 0x000f6e0008000200 */
        /* <DEDUP_REMOVED lines=18> */
[C---:B------:R-:W-:Y:S08]  /*7060*/  HMMA.16816.F32.BF16 R20, R196.reuse, R204, R20 ;  /* 0x000000ccc414723c */ /* 0x040ff00000041814 */
[C---:B------:R-:W-:Y:S01]  /*7070*/  HMMA.16816.F32.BF16 R24, R196.reuse, R206, R24 ;  /* 0x000000cec418723c */ /* 0x040fe20000041818 */
[----:B------:R-:W-:Y:S07]  /*7080*/  LDSM.16.M88.4 R204, [R2+0x19900] ;  /* 0x0199000002cc783b */ /* 0x000fee0000000200 */
[C---:B-1----:R-:W-:Y:S08]  /*7090*/  HMMA.16816.F32.BF16 R28, R196.reuse, R160, R28 ;  /* 0x000000a0c41c723c */ /* 0x042ff0000004181c */
[C---:B------:R-:W-:Y:S01]  /*70a0*/  HMMA.16816.F32.BF16 R32, R196.reuse, R162, R32 ;  /* 0x000000a2c420723c */ /* 0x040fe20000041820 */
[----:B------:R-:W1:Y:S07]  /*70b0*/  LDSM.16.M88.4 R160, [R2+0x16900] ;  /* 0x0169000002a0783b */ /* 0x000e6e0000000200 */
[C---:B-----5:R-:W-:Y:S08]  /*70c0*/  HMMA.16816.F32.BF16 R36, R196.reuse, R164, R36 ;  /* 0x000000a4c424723c */ /* 0x060ff00000041824 */
[C---:B------:R-:W-:Y:S01]  /*70d0*/  HMMA.16816.F32.BF16 R40, R196.reuse, R166, R40 ;  /* 0x000000a6c428723c */ /* 0x040fe20000041828 */
[----:B------:R-:W5:Y:S07]  /*70e0*/  LDSM.16.M88.4 R164, [R2+0x17100] ;  /* 0x0171000002a4783b */ /* 0x000f6e0000000200 */
        /* <DEDUP_REMOVED lines=11> */
[----:B------:R-:W2:Y:S07]  /*71a0*/  LDSM.16.M88.4 R180, [R3+0x17100] ;  /* 0x0171000003b4783b */ /* 0x000eae0000000200 */
[C---:B-1----:R-:W-:Y:S08]  /*71b0*/  HMMA.16816.F32.BF16 R28, R208.reuse, R160, R28 ;  /* 0x000000a0d01c723c */ /* 0x042ff0000004181c */
[C---:B------:R-:W-:Y:S01]  /*71c0*/  HMMA.16816.F32.BF16 R32, R208.reuse, R162, R32 ;  /* 0x000000a2d020723c */ /* 0x040fe20000041820 */
[----:B------:R-:W1:Y:S07]  /*71d0*/  LDSM.16.M88.4 R160, [R3+0x17900] ;  /* 0x0179000003a0783b */ /* 0x000e6e0000000200 */
[C---:B-----5:R-:W-:Y:S08]  /*71e0*/  HMMA.16816.F32.BF16 R36, R208.reuse, R164, R36 ;  /* 0x000000a4d024723c */ /* 0x060ff00000041824 */
[C---:B------:R-:W-:Y:S01]  /*71f0*/  HMMA.16816.F32.BF16 R40, R208.reuse, R166, R40 ;  /* 0x000000a6d028723c */ /* 0x040fe20000041828 */
[----:B------:R-:W5:Y:S07]  /*7200*/  LDSM.16.M88.4 R164, [R102+0x15100] ;  /* 0x0151000066a4783b */ /* 0x000f6e0000000200 */
[C---:B------:R-:W-:Y:S08]  /*7210*/  HMMA.16816.F32.BF16 R44, R208.reuse, R188, R44 ;  /* 0x000000bcd02c723c */ /* 0x040ff0000004182c */
[----:B------:R-:W-:Y:S01]  /*7220*/  HMMA.16816.F32.BF16 R48, R208, R190, R48 ;  /* 0x000000bed030723c */ /* 0x000fe20000041830 */
[----:B------:R-:W-:Y:S07]  /*7230*/  LDSM.16.M88.4 R188, [R236+UR4+0x18100] ;  /* 0x01810004ecbc783b */ /* 0x000fee0008000200 */
[C---:B------:R-:W-:Y:S08]  /*7240*/  HMMA.16816.F32.BF16 R4, R212.reuse, R200, R4 ;  /* 0x000000c8d404723c */ /* 0x040ff00000041804 */
[C---:B------:R-:W-:Y:S01]  /*7250*/  HMMA.16816.F32.BF16 R8, R212.reuse, R202, R8 ;  /* 0x000000cad408723c */ /* 0x040fe20000041808 */
[----:B------:R-:W-:Y:S07]  /*7260*/  LDSM.16.M88.4 R200, [R236+UR4+0x1a900] ;  /* 0x01a90004ecc8783b */ /* 0x000fee0008000200 */
        /* <DEDUP_REMOVED lines=11> */
[----:B------:R-:W3:Y:S07]  /*7320*/  LDSM.16.M88.4 R180, [R100+0x17100] ;  /* 0x0171000064b4783b */ /* 0x000eee0000000200 */
[C---:B-1----:R-:W-:Y:S08]  /*7330*/  HMMA.16816.F32.BF16 R44, R212.reuse, R160, R44 ;  /* 0x000000a0d42c723c */ /* 0x042ff0000004182c */
[----:B------:R-:W-:Y:S01]  /*7340*/  HMMA.16816.F32.BF16 R48, R212, R162, R48 ;  /* 0x000000a2d430723c */ /* 0x000fe20000041830 */
[----:B------:R-:W1:Y:S07]  /*7350*/  LDSM.16.M88.4 R160, [R100+0x17900] ;  /* 0x0179000064a0783b */ /* 0x000e6e0000000200 */
[C---:B-----5:R-:W-:Y:S08]  /*7360*/  HMMA.16816.F32.BF16 R4, R216.reuse, R164, R4 ;  /* 0x000000a4d804723c */ /* 0x060ff00000041804 */
        /* <DEDUP_REMOVED lines=8> */
[C---:B----4-:R-:W-:Y:S08]  /*73f0*/  HMMA.16816.F32.BF16 R28, R216.reuse, R176, R28 ;  /* 0x000000b0d81c723c */ /* 0x050ff0000004181c */
[C---:B------:R-:W-:Y:S01]  /*7400*/  HMMA.16816.F32.BF16 R32, R216.reuse, R178, R32 ;  /* 0x000000b2d820723c */ /* 0x040fe20000041820 */
[----:B------:R-:W4:Y:S07]  /*7410*/  LDSM.16.M88.4 R176, [R236+UR4+0x1a100] ;  /* 0x01a10004ecb0783b */ /* 0x000f2e0008000200 */
[C---:B------:R-:W-:Y:S08]  /*7420*/  HMMA.16816.F32.BF16 R36, R216.reuse, R180, R36 ;  /* 0x000000b4d824723c */ /* 0x040ff00000041824 */
[C---:B------:R-:W-:Y:S01]  /*7430*/  HMMA.16816.F32.BF16 R40, R216.reuse, R182, R40 ;  /* 0x000000b6d828723c */ /* 0x040fe20000041828 */
[----:B------:R-:W-:Y:S07]  /*7440*/  LDSM.16.M88.4 R180, [R2+0x18900] ;  /* 0x0189000002b4783b */ /* 0x000fee0000000200 */
[C---:B-1----:R-:W-:Y:S08]  /*7450*/  HMMA.16816.F32.BF16 R44, R216.reuse, R160, R44 ;  /* 0x000000a0d82c723c */ /* 0x042ff0000004182c */
[----:B------:R-:W-:Y:S01]  /*7460*/  HMMA.16816.F32.BF16 R48, R216, R162, R48 ;  /* 0x000000a2d830723c */ /* 0x000fe20000041830 */
[----:B------:R-:W1:Y:S07]  /*7470*/  LDSM.16.M88.4 R160, [R2+0x18100] ;  /* 0x0181000002a0783b */ /* 0x000e6e0000000200 */
[C---:B------:R-:W-:Y:S08]  /*7480*/  HMMA.16816.F32.BF16 R4, R220.reuse, R188, R4 ;  /* 0x000000bcdc04723c */ /* 0x040ff00000041804 */
[C---:B------:R-:W-:Y:S01]  /*7490*/  HMMA.16816.F32.BF16 R8, R220.reuse, R190, R8 ;  /* 0x000000bedc08723c */ /* 0x040fe20000041808 */
[----:B------:R-:W1:Y:S07]  /*74a0*/  LDSM.16.M88.4 R188, [R2+0x19100] ;  /* 0x0191000002bc783b */ /* 0x000e6e0000000200 */
[C---:B-----5:R-:W-:Y:S08]  /*74b0*/  HMMA.16816.F32.BF16 R12, R220.reuse, R164, R12 ;  /* 0x000000a4dc0c723c */ /* 0x060ff0000004180c */
        /* <DEDUP_REMOVED lines=13> */
[----:B------:R-:W-:Y:S07]  /*7590*/  LDSM.16.M88.4 R200, [R3+0x1a900] ;  /* 0x01a9000003c8783b */ /* 0x000fee0000000200 */
[C---:B-1----:R-:W-:Y:S08]  /*75a0*/  HMMA.16816.F32.BF16 R4, R224.reuse, R160, R4 ;  /* 0x000000a0e004723c */ /* 0x042ff00000041804 */
[C---:B------:R-:W-:Y:S01]  /*75b0*/  HMMA.16816.F32.BF16 R8, R224.reuse, R162, R8 ;  /* 0x000000a2e008723c */ /* 0x040fe20000041808 */
[----:B------:R-:W1:Y:S07]  /*75c0*/  LDSM.16.M88.4 R160, [R3+0x18900] ;  /* 0x0189000003a0783b */ /* 0x000e6e0000000200 */
[C---:B------:R-:W-:Y:S08]  /*75d0*/  HMMA.16816.F32.BF16 R12, R224.reuse, R180, R12 ;  /* 0x000000b4e00c723c */ /* 0x040ff0000004180c */
[C---:B------:R-:W-:Y:S01]  /*75e0*/  HMMA.16816.F32.BF16 R16, R224.reuse, R182, R16 ;  /* 0x000000b6e010723c */ /* 0x040fe20000041810 */
[----:B------:R-:W4:Y:S07]  /*75f0*/  LDSM.16.M88.4 R180, [R3+0x19900] ;  /* 0x0199000003b4783b */ /* 0x000f2e0000000200 */
[C---:B------:R-:W-:Y:S08]  /*7600*/  HMMA.16816.F32.BF16 R20, R224.reuse, R188, R20 ;  /* 0x000000bce014723c */ /* 0x040ff00000041814 */
[C---:B------:R-:W-:Y:S01]  /*7610*/  HMMA.16816.F32.BF16 R24, R224.reuse, R190, R24 ;  /* 0x000000bee018723c */ /* 0x040fe20000041818 */
[----:B------:R-:W1:Y:S07]  /*7620*/  LDSM.16.M88.4 R188, [R3+0x1a100] ;  /* 0x01a1000003bc783b */ /* 0x000e6e0000000200 */
[C---:B------:R-:W-:Y:S08]  /*7630*/  HMMA.16816.F32.BF16 R28, R224.reuse, R204, R28 ;  /* 0x000000cce01c723c */ /* 0x040ff0000004181c */
[C---:B------:R-:W-:Y:S01]  /*7640*/  HMMA.16816.F32.BF16 R32, R224.reuse, R206, R32 ;  /* 0x000000cee020723c */ /* 0x040fe20000041820 */
[----:B------:R-:W1:Y:S07]  /*7650*/  LDSM.16.M88.4 R204, [R102+0x18100] ;  /* 0x0181000066cc783b */ /* 0x000e6e0000000200 */
[C---:B-----5:R-:W-:Y:S08]  /*7660*/  HMMA.16816.F32.BF16 R36, R224.reuse, R164, R36 ;  /* 0x000000a4e024723c */ /* 0x060ff00000041824 */
[C---:B------:R-:W-:Y:S08]  /*7670*/  HMMA.16816.F32.BF16 R40, R224.reuse, R166, R40 ;  /* 0x000000a6e028723c */ /* 0x040ff00000041828 */
[C---:B--2---:R-:W-:Y:S08]  /*7680*/  HMMA.16816.F32.BF16 R44, R224.reuse, R168, R44 ;  /* 0x000000a8e02c723c */ /* 0x044ff0000004182c */
[----:B------:R-:W-:Y:S08]  /*7690*/  HMMA.16816.F32.BF16 R48, R224, R170, R48 ;  /* 0x000000aae030723c */ /* 0x000ff00000041830 */
[C---:B---3--:R-:W-:Y:S08]  /*76a0*/  HMMA.16816.F32.BF16 R4, R228.reuse, R172, R4 ;  /* 0x000000ace404723c */ /* 0x048ff00000041804 */
[C---:B------:R-:W-:Y:S08]  /*76b0*/  HMMA.16816.F32.BF16 R8, R228.reuse, R174, R8 ;  /* 0x000000aee408723c */ /* 0x040ff00000041808 */
[C---:B-1----:R-:W-:Y:S08]  /*76c0*/  HMMA.16816.F32.BF16 R12, R228.reuse, R160, R12 ;  /* 0x000000a0e40c723c */ /* 0x042ff0000004180c */
[C---:B------:R-:W-:Y:S01]  /*76d0*/  HMMA.16816.F32.BF16 R16, R228.reuse, R162, R16 ;  /* 0x000000a2e410723c */ /* 0x040fe20000041810 */
[----:B------:R-:W1:Y:S07]  /*76e0*/  LDSM.16.M88.4 R160, [R100+0x18900] ;  /* 0x0189000064a0783b */ /* 0x000e6e0000000200 */
[C---:B------:R-:W-:Y:S08]  /*76f0*/  HMMA.16816.F32.BF16 R20, R228.reuse, R176, R20 ;  /* 0x000000b0e414723c */ /* 0x040ff00000041814 */
[C---:B------:R-:W-:Y:S08]  /*7700*/  HMMA.16816.F32.BF16 R24, R228.reuse, R178, R24 ;  /* 0x000000b2e418723c */ /* 0x040ff00000041818 */
[C---:B----4-:R-:W-:Y:S08]  /*7710*/  HMMA.16816.F32.BF16 R28, R228.reuse, R180, R28 ;  /* 0x000000b4e41c723c */ /* 0x050ff0000004181c */
        /* <DEDUP_REMOVED lines=43> */
[----:B------:R-:W-:Y:S01]  /*79d0*/  MUFU.TANH R173, R14 ;  /* 0x0000000e00ad7308 */ /* 0x000fe20000002400 */
[C---:B------:R-:W-:Y:S01]  /*79e0*/  HMMA.16816.F32.BF16 R24, R232.reuse, R6, R24 ;  /* 0x00000006e818723c */ /* 0x040fe20000041818 */
[----:B------:R-:W2:Y:S08]  /*79f0*/  LDSM.16.M88.4 R4, [R100+0x1a100] ;  /* 0x01a100006404783b */ /* 0x000eb00000000200 */
[----:B------:R1:W-:Y:S05]  /*7a00*/  MUFU.TANH R175, R15 ;  /* 0x0000000f00af7308 */ /* 0x0003ea0000002400 */
[----:B------:R-:W-:Y:S02]  /*7a10*/  FMUL.FTZ R20, R20, c[0x0][0x320] ;  /* 0x0000c80014147a20 */ /* 0x000fe40000410000 */
[----:B------:R-:W-:Y:S03]  /*7a20*/  FMUL.FTZ R21, R21, c[0x0][0x320] ;  /* 0x0000c80015157a20 */ /* 0x000fe60000410000 */
[----:B------:R-:W2:Y:S01]  /*7a30*/  MUFU.TANH R171, R16 ;  /* 0x0000001000ab7308 */ /* 0x000ea20000002400 */
[----:B------:R-:W-:Y:S02]  /*7a40*/  FMUL.FTZ R22, R22, c[0x0][0x320] ;  /* 0x0000c80016167a20 */ /* 0x000fe40000410000 */
[----:B------:R-:W-:Y:S02]  /*7a50*/  FMUL.FTZ R23, R23, c[0x0][0x320] ;  /* 0x0000c80017177a20 */ /* 0x000fe40000410000 */
[----:B------:R-:W-:Y:S02]  /*7a60*/  FMUL.FTZ R24, R24, c[0x0][0x320] ;  /* 0x0000c80018187a20 */ /* 0x000fe40000410000 */
[----:B------:R-:W-:Y:S02]  /*7a70*/  FMUL.FTZ R25, R25, c[0x0][0x320] ;  /* 0x0000c80019197a20 */ /* 0x000fe40000410000 */
[----:B------:R-:W-:Y:S01]  /*7a80*/  FMUL.FTZ R26, R26, c[0x0][0x320] ;  /* 0x0000c8001a1a7a20 */ /* 0x000fe20000410000 */
[----:B------:R-:W-:Y:S01]  /*7a90*/  MUFU.TANH R177, R20 ;  /* 0x0000001400b17308 */ /* 0x000fe20000002400 */
[----:B------:R-:W-:Y:S01]  /*7aa0*/  FMUL.FTZ R27, R27, c[0x0][0x320] ;  /* 0x0000c8001b1b7a20 */ /* 0x000fe20000410000 */
[C---:B-1----:R-:W-:Y:S08]  /*7ab0*/  HMMA.16816.F32.BF16 R28, R232.reuse, R8, R28 ;  /* 0x00000008e81c723c */ /* 0x042ff0000004181c */
[----:B------:R-:W-:Y:S01]  /*7ac0*/  MUFU.TANH R179, R21 ;  /* 0x0000001500b37308 */ /* 0x000fe20000002400 */
        /* <DEDUP_REMOVED lines=18> */
[----:B------:R-:W-:Y:S01]  /*7bf0*/  LDSM.16.MT88.4 R12, [R103+UR4+0x100] ;  /* 0x00010004670c783b */ /* 0x000fe20008004200 */
[----:B------:R-:W-:Y:S01]  /*7c00*/  FMNMX.FTZ R100, R171, R100, !PT ;  /* 0x00000064ab647209 */ /* 0x000fe20007810000 */
[----:B------:R-:W-:Y:S01]  /*7c10*/  FMUL.FTZ R37, R37, c[0x0][0x320] ;  /* 0x0000c80025257a20 */ /* 0x000fe20000410000 */
[----:B------:R-:W-:Y:S01]  /*7c20*/  FMNMX.FTZ R2, R165, R2, !PT ;  /* 0x00000002a5027209 */ /* 0x000fe20007810000 */
[----:B------:R-:W-:Y:S01]  /*7c30*/  FMUL.FTZ R38, R38, c[0x0][0x320] ;  /* 0x0000c80026267a20 */ /* 0x000fe20000410000 */
[----:B--2---:R-:W-:Y:S01]  /*7c40*/  FMNMX.FTZ R100, R172, R100, !PT ;  /* 0x00000064ac647209 */ /* 0x004fe20007810000 */
[C---:B-1----:R-:W-:Y:S03]  /*7c50*/  HMMA.16816.F32.BF16 R44, R232.reuse, R8, R44 ;  /* 0x00000008e82c723c */ /* 0x042fe6000004182c */
[----:B------:R-:W1:Y:S01]  /*7c60*/  MUFU.TANH R180, R25 ;  /* 0x0000001900b47308 */ /* 0x000e620000002400 */
[----:B------:R-:W-:Y:S01]  /*7c70*/  FMUL.FTZ R33, R33, c[0x0][0x320] ;  /* 0x0000c80021217a20 */ /* 0x000fe20000410000 */
[----:B------:R-:W-:Y:S01]  /*7c80*/  FMNMX.FTZ R100, R177, R100, !PT ;  /* 0x00000064b1647209 */ /* 0x000fe20007810000 */
[----:B------:R-:W-:Y:S01]  /*7c90*/  FMUL.FTZ R39, R39, c[0x0][0x320] ;  /* 0x0000c80027277a20 */ /* 0x000fe20000410000 */
[----:B------:R-:W-:Y:S01]  /*7ca0*/  FMNMX.FTZ R2, R173, R2, !PT ;  /* 0x00000002ad027209 */ /* 0x000fe20007810000 */
[----:B------:R-:W-:Y:S04]  /*7cb0*/  HMMA.16816.F32.BF16 R48, R232, R10, R48 ;  /* 0x0000000ae830723c */ /* 0x000fe80000041830 */
[----:B------:R-:W-:Y:S01]  /*7cc0*/  FMNMX.FTZ R100, R179, R100, !PT ;  /* 0x00000064b3647209 */ /* 0x000fe20007810000 */
[----:B------:R-:W2:Y:S01]  /*7cd0*/  MUFU.TANH R189, R28 ;  /* 0x0000001c00bd7308 */ /* 0x000ea20000002400 */
[----:B------:R-:W-:Y:S01]  /*7ce0*/  FMUL.FTZ R40, R40, c[0x0][0x320] ;  /* 0x0000c80028287a20 */ /* 0x000fe20000410000 */
[----:B------:R-:W-:Y:S01]  /*7cf0*/  FMNMX.FTZ R2, R175, R2, !PT ;  /* 0x00000002af027209 */ /* 0x000fe20007810000 */
[----:B------:R-:W-:Y:S01]  /*7d00*/  FMUL.FTZ R41, R41, c[0x0][0x320] ;  /* 0x0000c80029297a20 */ /* 0x000fe20000410000 */
[----:B---3--:R-:W-:Y:S03]  /*7d10*/  FMNMX.FTZ R100, R178, R100, !PT ;  /* 0x00000064b2647209 */ /* 0x008fe60007810000 */
[----:B------:R-:W-:Y:S02]  /*7d20*/  FMUL.FTZ R34, R34, c[0x0][0x320] ;  /* 0x0000c80022227a20 */ /* 0x000fe40000410000 */
[----:B------:R-:W-:Y:S01]  /*7d30*/  FMUL.FTZ R35, R35, c[0x0][0x320] ;  /* 0x0000c80023237a20 */ /* 0x000fe20000410000 */
[----:B------:R-:W3:Y:S01]  /*7d40*/  MUFU.TANH R190, R29 ;  /* 0x0000001d00be7308 */ /* 0x000ee20000002400 */
        /* <DEDUP_REMOVED lines=14> */
[----:B---3--:R-:W-:Y:S09]  /*7e30*/  FMNMX.FTZ R100, R190, R100, !PT ;  /* 0x00000064be647209 */ /* 0x008ff20007810000 */
[----:B------:R-:W3:Y:S01]  /*7e40*/  MUFU.TANH R16, R36 ;  /* 0x0000002400107308 */ /* 0x000ee20000002400 */
[----:B-1----:R-:W-:Y:S09]  /*7e50*/  FMNMX.FTZ R100, R241, R100, !PT ;  /* 0x00000064f1647209 */ /* 0x002ff20007810000 */
[----:B------:R-:W1:Y:S01]  /*7e60*/  MUFU.TANH R244, R37 ;  /* 0x0000002500f47308 */ /* 0x000e620000002400 */
[----:B--2---:R-:W-:Y:S09]  /*7e70*/  FMNMX.FTZ R100, R243, R100, !PT ;  /* 0x00000064f3647209 */ /* 0x004ff20007810000 */
        /* <DEDUP_REMOVED lines=15> */
[----:B-1----:R-:W-:Y:S05]  /*7f70*/  FMNMX.FTZ R100, R204, R100, !PT ;  /* 0x00000064cc647209 */ /* 0x002fea0007810000 */
[----:B------:R-:W1:Y:S04]  /*7f80*/  SHFL.BFLY PT, R4, R100, 0x2, 0x1f ;  /* 0x0c401f0064047f89 */ /* 0x000e6800000e0000 */
[----:B------:R-:W4:Y:S01]  /*7f90*/  MUFU.TANH R182, R22 ;  /* 0x0000001600b67308 */ /* 0x000f220000002400 */
[----:B--2---:R-:W-:Y:S09]  /*7fa0*/  FMNMX.FTZ R2, R174, R2, !PT ;  /* 0x00000002ae027209 */ /* 0x004ff20007810000 */
[----:B------:R-:W2:Y:S01]  /*7fb0*/  MUFU.TANH R183, R23 ;  /* 0x0000001700b77308 */ /* 0x000ea20000002400 */
[----:B---3--:R-:W-:Y:S09]  /*7fc0*/  FMNMX.FTZ R2, R176, R2, !PT ;  /* 0x00000002b0027209 */ /* 0x008ff20007810000 */
[----:B------:R-:W3:Y:S01]  /*7fd0*/  MUFU.TANH R181, R26 ;  /* 0x0000001a00b57308 */ /* 0x000ee20000002400 */
[----:B-1----:R-:W-:Y:S02]  /*7fe0*/  FMNMX.FTZ R100, R100, R4, !PT ;  /* 0x0000000464647209 */ /* 0x002fe40007810000 */
[----:B----4-:R-:W-:Y:S03]  /*7ff0*/  FMNMX.FTZ R2, R182, R2, !PT ;  /* 0x00000002b6027209 */ /* 0x010fe60007810000 */
        /* <DEDUP_REMOVED lines=8> */
[C---:B------:R-:W-:Y:S02]  /*8080*/  FMUL.FTZ R160, R100.reuse, c[0x0][0x2d0] ;  /* 0x0000b40064a07a20 */ /* 0x040fe40000410000 */
[----:B------:R-:W-:Y:S02]  /*8090*/  FADD.FTZ R0, -R100, R0 ;  /* 0x0000000064007221 */ /* 0x000fe40000010100 */
[----:B------:R-:W1:Y:S01]  /*80a0*/  MUFU.TANH R242, R34 ;  /* 0x0000002200f27308 */ /* 0x000e620000002400 */
[--C-:B------:R-:W-:Y:S02]  /*80b0*/  FFMA.FTZ R4, R169, c[0x0][0x2d0], -R160.reuse ;  /* 0x0000b400a9047a23 */ /* 0x100fe400000108a0 */
[----:B------:R-:W-:Y:S01]  /*80c0*/  FMUL.FTZ R0, R0, c[0x0][0x2d0] ;  /* 0x0000b40000007a20 */ /* 0x000fe20000410000 */
[----:B--2---:R-:W-:Y:S06]  /*80d0*/  FMNMX.FTZ R2, R25, R2, !PT ;  /* 0x0000000219027209 */ /* 0x004fec0007810000 */
[----:B------:R-:W2:Y:S01]  /*80e0*/  MUFU.TANH R245, R35 ;  /* 0x0000002300f57308 */ /* 0x000ea20000002400 */
[----:B---3--:R-:W-:Y:S01]  /*80f0*/  FMNMX.FTZ R2, R24, R2, !PT ;  /* 0x0000000218027209 */ /* 0x008fe20007810000 */
[----:B------:R-:W-:Y:S08]  /*8100*/  LDSM.16.MT88.4 R28, [R237+UR4+0x100] ;  /* 0x00010004ed1c783b */ /* 0x000ff00008004200 */
[----:B------:R-:W3:Y:S01]  /*8110*/  MUFU.TANH R191, R38 ;  /* 0x0000002600bf7308 */ /* 0x000ee20000002400 */
[----:B-1----:R-:W-:Y:S09]  /*8120*/  FMNMX.FTZ R2, R242, R2, !PT ;  /* 0x00000002f2027209 */ /* 0x002ff20007810000 */
[----:B------:R-:W1:Y:S01]  /*8130*/  MUFU.TANH R248, R39 ;  /* 0x0000002700f87308 */ /* 0x000e620000002400 */
[----:B--2---:R-:W-:Y:S09]  /*8140*/  FMNMX.FTZ R2, R245, R2, !PT ;  /* 0x00000002f5027209 */ /* 0x004ff20007810000 */
[----:B------:R-:W2:Y:S01]  /*8150*/  MUFU.TANH R252, R42 ;  /* 0x0000002a00fc7308 */ /* 0x000ea20000002400 */
[----:B---3--:R-:W-:Y:S09]  /*8160*/  FMNMX.FTZ R2, R191, R2, !PT ;  /* 0x00000002bf027209 */ /* 0x008ff20007810000 */
[----:B------:R3:W-:Y:S01]  /*8170*/  MUFU.EX2 R249, R4 ;  /* 0x0000000400f97308 */ /* 0x0007e20000000800 */
[----:B-1----:R-:W-:Y:S09]  /*8180*/  FMNMX.FTZ R2, R248, R2, !PT ;  /* 0x00000002f8027209 */ /* 0x002ff20007810000 */
[----:B------:R-:W1:Y:S01]  /*8190*/  MUFU.TANH R17, R43 ;  /* 0x0000002b00117308 */ /* 0x000e620000002400 */
[----:B--2---:R-:W-:Y:S09]  /*81a0*/  FMNMX.FTZ R2, R252, R2, !PT ;  /* 0x00000002fc027209 */ /* 0x004ff20007810000 */
[----:B------:R-:W2:Y:S01]  /*81b0*/  MUFU.TANH R203, R46 ;  /* 0x0000002e00cb7308 */ /* 0x000ea20000002400 */
[--C-:B---3--:R-:W-:Y:S09]  /*81c0*/  FFMA.FTZ R4, R167, c[0x0][0x2d0], -R160.reuse ;  /* 0x0000b400a7047a23 */ /* 0x108ff200000108a0 */
[----:B------:R-:W3:Y:S01]  /*81d0*/  MUFU.TANH R202, R47 ;  /* 0x0000002f00ca7308 */ /* 0x000ee20000002400 */
[----:B-1----:R-:W-:Y:S02]  /*81e0*/  FMNMX.FTZ R2, R17, R2, !PT ;  /* 0x0000000211027209 */ /* 0x002fe40007810000 */
[----:B------:R-:W-:Y:S07]  /*81f0*/  MOV R167, R17 ;  /* 0x0000001100a77202 */ /* 0x000fee0000000f00 */
[----:B------:R-:W1:Y:S01]  /*8200*/  MUFU.TANH R206, R50 ;  /* 0x0000003200ce7308 */ /* 0x000e620000002400 */
[----:B--2---:R-:W-:Y:S09]  /*8210*/  FMNMX.FTZ R2, R203, R2, !PT ;  /* 0x00000002cb027209 */ /* 0x004ff20007810000 */
[----:B------:R-:W2:Y:S01]  /*8220*/  MUFU.TANH R18, R51 ;  /* 0x0000003300127308 */ /* 0x000ea20000002400 */
[----:B---3--:R-:W-:Y:S01]  /*8230*/  FMNMX.FTZ R2, R202, R2, !PT ;  /* 0x00000002ca027209 */ /* 0x008fe20007810000 */
[----:B------:R-:W-:Y:S08]  /*8240*/  LDSM.16.MT88.4 R44, [R103+UR4+0x3100] ;  /* 0x00310004672c783b */ /* 0x000ff00008004200 */
[----:B------:R3:W-:Y:S01]  /*8250*/  MUFU.EX2 R207, R4 ;  /* 0x0000000400cf7308 */ /* 0x0007e20000000800 */
[----:B-1----:R-:W-:Y:S04]  /*8260*/  FMNMX.FTZ R2, R206, R2, !PT ;  /* 0x00000002ce027209 */ /* 0x002fe80007810000 */
[----:B--2---:R-:W-:Y:S02]  /*8270*/  FMNMX.FTZ R2, R18, R2, !PT ;  /* 0x0000000212027209 */ /* 0x004fe40007810000 */
[----:B------:R-:W-:Y:S03]  /*8280*/  MOV R169, R18 ;  /* 0x0000001200a97202 */ /* 0x000fe60000000f00 */
[----:B------:R-:W1:Y:S01]  /*8290*/  SHFL.BFLY PT, R3, R2, 0x2, 0x1f ;  /* 0x0c401f0002037f89 */ /* 0x000e6200000e0000 */
[--C-:B---3--:R-:W-:Y:S04]  /*82a0*/  FFMA.FTZ R4, R166, c[0x0][0x2d0], -R160.reuse ;  /* 0x0000b400a6047a23 */ /* 0x108fe800000108a0 */
[----:B------:R2:W-:Y:S01]  /*82b0*/  MUFU.EX2 R166, R4 ;  /* 0x0000000400a67308 */ /* 0x0005e20000000800 */
[----:B-1----:R-:W-:Y:S05]  /*82c0*/  FMNMX.FTZ R2, R2, R3, !PT ;  /* 0x0000000302027209 */ /* 0x002fea0007810000 */
[----:B------:R-:W1:Y:S01]  /*82d0*/  SHFL.BFLY PT, R3, R2, 0x1, 0x1f ;  /* 0x0c201f0002037f89 */ /* 0x000e6200000e0000 */
[--C-:B--2---:R-:W-:Y:S01]  /*82e0*/  FFMA.FTZ R4, R102, c[0x0][0x2d0], -R160.reuse ;  /* 0x0000b40066047a23 */ /* 0x104fe200000108a0 */
[----:B------:R-:W-:Y:S03]  /*82f0*/  IADD3 R102, R103, UR4, RZ ;  /* 0x0000000467667c10 */ /* 0x000fe6000fffe0ff */
[----:B------:R2:W-:Y:S01]  /*8300*/  MUFU.EX2 R19, R4 ;  /* 0x0000000400137308 */ /* 0x0005e20000000800 */
[----:B------:R-:W-:Y:S05]  /*8310*/  IADD3 R102, R239, R102, RZ ;  /* 0x00000066ef667210 */ /* 0x000fea0007ffe0ff */
[----:B------:R-:W3:Y:S01]  /*8320*/  LDSM.16.MT88.4 R20, [R102+0x100] ;  /* 0x000100006614783b */ /* 0x000ee20000004200 */
[----:B-1----:R-:W-:Y:S03]  /*8330*/  FMNMX.FTZ R3, R2, R3, !PT ;  /* 0x0000000302037209 */ /* 0x002fe60007810000 */
[----:B------:R1:W4:Y:S02]  /*8340*/  MUFU.EX2 R2, R0 ;  /* 0x0000000000027308 */ /* 0x0003240000000800 */
[C---:B------:R-:W-:Y:S04]  /*8350*/  FMUL.FTZ R161, R3.reuse, c[0x0][0x2d0] ;  /* 0x0000b40003a17a20 */ /* 0x040fe80000410000 */
[----:B--2---:R-:W-:Y:S01]  /*8360*/  FFMA.FTZ R4, R170, c[0x0][0x2d0], -R161 ;  /* 0x0000b400aa047a23 */ /* 0x004fe200000108a1 */
[----:B------:R-:W-:Y:S03]  /*8370*/  MOV R170, R16 ;  /* 0x0000001000aa7202 */ /* 0x000fe60000000f00 */
[----:B------:R2:W-:Y:S01]  /*8380*/  MUFU.EX2 R251, R4 ;  /* 0x0000000400fb7308 */ /* 0x0005e20000000800 */
[----:B-1----:R-:W-:Y:S01]  /*8390*/  FADD.FTZ R0, -R3, R101 ;  /* 0x0000006503007221 */ /* 0x002fe20000010100 */
[----:B------:R-:W-:Y:S01]  /*83a0*/  IADD3 R101, R237, UR4, RZ ;  /* 0x00000004ed657c10 */ /* 0x000fe2000fffe0ff */
[----:B----4-:R-:W-:Y:S02]  /*83b0*/  FMUL.FTZ R5, R2, R105 ;  /* 0x0000006902057220 */ /* 0x010fe40000410000 */
[----:B------:R-:W-:Y:S01]  /*83c0*/  FMUL.FTZ R0, R0, c[0x0][0x2d0] ;  /* 0x0000b40000007a20 */ /* 0x000fe20000410000 */
[----:B------:R-:W-:Y:S01]  /*83d0*/  IADD3 R101, R239, R101, RZ ;  /* 0x00000065ef657210 */ /* 0x000fe20007ffe0ff */
[C---:B------:R-:W-:Y:S02]  /*83e0*/  FMUL.FTZ R8, R2.reuse, R108 ;  /* 0x0000006c02087220 */ /* 0x040fe40000410000 */
[----:B------:R-:W-:Y:S02]  /*83f0*/  FMUL.FTZ R9, R2, R109 ;  /* 0x0000006d02097220 */ /* 0x000fe40000410000 */
[----:B------:R-:W1:Y:S01]  /*8400*/  MUFU.EX2 R0, R0 ;  /* 0x0000000000007308 */ /* 0x000e620000000800 */
[--C-:B--2---:R-:W-:Y:S01]  /*8410*/  FFMA.FTZ R4, R168, c[0x0][0x2d0], -R161.reuse ;  /* 0x0000b400a8047a23 */ /* 0x104fe200000108a1 */
[----:B------:R-:W-:Y:S01]  /*8420*/  MOV R168, R252 ;  /* 0x000000fc00a87202 */ /* 0x000fe20000000f00 */
[C---:B------:R-:W-:Y:S01]  /*8430*/  FMUL.FTZ R16, R2.reuse, R116 ;  /* 0x0000007402107220 */ /* 0x040fe20000410000 */
[----:B------:R-:W2:Y:S01]  /*8440*/  LDSM.16.MT88.4 R36, [R101+0x100] ;  /* 0x000100006524783b */ /* 0x000ea20000004200 */
[C---:B------:R-:W-:Y:S02]  /*8450*/  FMUL.FTZ R17, R2.reuse, R117 ;  /* 0x0000007502117220 */ /* 0x040fe40000410000 */
[C---:B------:R-:W-:Y:S02]  /*8460*/  FMUL.FTZ R32, R2.reuse, R132 ;  /* 0x0000008402207220 */ /* 0x040fe40000410000 */
[C---:B------:R-:W-:Y:S01]  /*8470*/  FMUL.FTZ R33, R2.reuse, R133 ;  /* 0x0000008502217220 */ /* 0x040fe20000410000 */
[----:B------:R-:W4:Y:S01]  /*8480*/  MUFU.EX2 R250, R4 ;  /* 0x0000000400fa7308 */ /* 0x000f220000000800 */
        /* <DEDUP_REMOVED lines=13> */
[C---:B-1----:R-:W-:Y:S02]  /*8560*/  FMUL.FTZ R6, R0.reuse, R106 ;  /* 0x0000006a00067220 */ /* 0x042fe40000410000 */
[C---:B------:R-:W-:Y:S02]  /*8570*/  FMUL.FTZ R7, R0.reuse, R107 ;  /* 0x0000006b00077220 */ /* 0x040fe40000410000 */
[C---:B------:R-:W-:Y:S02]  /*8580*/  FMUL.FTZ R10, R0.reuse, R110 ;  /* 0x0000006e000a7220 */ /* 0x040fe40000410000 */
[C---:B------:R-:W-:Y:S02]  /*8590*/  FMUL.FTZ R11, R0.reuse, R111 ;  /* 0x0000006f000b7220 */ /* 0x040fe40000410000 */
[----:B------:R-:W-:Y:S01]  /*85a0*/  FMUL.FTZ R18, R0, R118 ;  /* 0x0000007600127220 */ /* 0x000fe20000410000 */
[----:B----4-:R-:W-:Y:S01]  /*85b0*/  F2FP.BF16.PACK_AB R105, R250, R251 ;  /* 0x000000fbfa69723e */ /* 0x010fe200000010ff */
[--C-:B------:R-:W-:Y:S01]  /*85c0*/  FFMA.FTZ R4, R164, c[0x0][0x2d0], -R161.reuse ;  /* 0x0000b400a4047a23 */ /* 0x100fe200000108a1 */
[----:B------:R-:W-:Y:S01]  /*85d0*/  MOV R164, R249 ;  /* 0x000000f900a47202 */ /* 0x000fe20000000f00 */
[C---:B------:R-:W-:Y:S01]  /*85e0*/  FMUL.FTZ R26, R0.reuse, R126 ;  /* 0x0000007e001a7220 */ /* 0x040fe20000410000 */
[----:B------:R-:W1:Y:S01]  /*85f0*/  LDSM.16.MT88.4 R108, [R102+0x3100] ;  /* 0x00310000666c783b */ /* 0x000e620000004200 */
[----:B------:R4:W-:Y:S01]  /*8600*/  MUFU.EX2 R249, R4 ;  /* 0x0000000400f97308 */ /* 0x0009e20000000800 */
[C---:B------:R-:W-:Y:S02]  /*8610*/  FMUL.FTZ R27, R0.reuse, R127 ;  /* 0x0000007f001b7220 */ /* 0x040fe40000410000 */
[C---:B------:R-:W-:Y:S02]  /*8620*/  FMUL.FTZ R34, R0.reuse, R134 ;  /* 0x0000008600227220 */ /* 0x040fe40000410000 */
[C---:B------:R-:W-:Y:S02]  /*8630*/  FMUL.FTZ R35, R0.reuse, R135 ;  /* 0x0000008700237220 */ /* 0x040fe40000410000 */
[C---:B------:R-:W-:Y:S01]  /*8640*/  FMUL.FTZ R42, R0.reuse, R142 ;  /* 0x0000008e002a7220 */ /* 0x040fe20000410000 */
[----:B------:R-:W-:Y:S01]  /*8650*/  LDSM.16.MT88.4 R132, [R102+0x3900] ;  /* 0x003900006684783b */ /* 0x000fe20000004200 */
        /* <DEDUP_REMOVED lines=9> */
[----:B------:R-:W-:Y:S02]  /*86f0*/  FMUL.FTZ R57, R2, R57 ;  /* 0x0000003902397220 */ /* 0x000fe40000410000 */
[C---:B------:R-:W-:Y:S02]  /*8700*/  FMUL.FTZ R58, R0.reuse, R58 ;  /* 0x0000003a003a7220 */ /* 0x040fe40000410000 */
[C---:B------:R-:W-:Y:S02]  /*8710*/  FMUL.FTZ R59, R0.reuse, R59 ;  /* 0x0000003b003b7220 */ /* 0x040fe40000410000 */
[--C-:B----4-:R-:W-:Y:S01]  /*8720*/  FFMA.FTZ R4, R165, c[0x0][0x2d0], -R161.reuse ;  /* 0x0000b400a5047a23 */ /* 0x110fe200000108a1 */
[----:B------:R-:W-:Y:S01]  /*8730*/  MOV R165, R19 ;  /* 0x0000001300a57202 */ /* 0x000fe20000000f00 */
[----:B------:R-:W-:Y:S02]  /*8740*/  FMUL.FTZ R19, R0, R119 ;  /* 0x0000007700137220 */ /* 0x000fe40000410000 */
[----:B------:R-:W4:Y:S01]  /*8750*/  MUFU.EX2 R252, R4 ;  /* 0x0000000400fc7308 */ /* 0x000f220000000800 */
[----:B------:R-:W-:Y:S01]  /*8760*/  F2FP.BF16.PACK_AB R106, R165, R166 ;  /* 0x000000a6a56a723e */ /* 0x000fe200000010ff */
[----:B------:R-:W-:Y:S01]  /*8770*/  LDSM.16.MT88.4 R116, [R101+0x3100] ;  /* 0x003100006574783b */ /* 0x000fe20000004200 */
        /* <DEDUP_REMOVED lines=10> */
[----:B------:R-:W-:Y:S01]  /*8820*/  FMUL.FTZ R70, R0, R70 ;  /* 0x0000004600467220 */ /* 0x000fe20000410000 */
[----:B----4-:R-:W-:Y:S01]  /*8830*/  F2FP.BF16.PACK_AB R107, R252, R249 ;  /* 0x000000f9fc6b723e */ /* 0x010fe200000010ff */
[----:B------:R-:W-:Y:S01]  /*8840*/  FMUL.FTZ R4, R2, R104 ;  /* 0x0000006802047220 */ /* 0x000fe20000410000 */
[----:B------:R-:W-:Y:S01]  /*8850*/  F2FP.BF16.PACK_AB R104, R207, R164 ;  /* 0x000000a4cf68723e */ /* 0x000fe200000010ff */
[----:B------:R-:W-:Y:S02]  /*8860*/  FMUL.FTZ R71, R0, R71 ;  /* 0x0000004700477220 */ /* 0x000fe40000410000 */
[C---:B------:R-:W-:Y:S02]  /*8870*/  FMUL.FTZ R72, R2.reuse, R72 ;  /* 0x0000004802487220 */ /* 0x040fe40000410000 */
[----:B------:R-:W-:Y:S02]  /*8880*/  FMUL.FTZ R73, R2, R73 ;  /* 0x0000004902497220 */ /* 0x000fe40000410000 */
[C---:B------:R-:W-:Y:S05]  /*8890*/  HMMA.16816.F32.BF16 R4, R104.reuse, R12, R4 ;  /* 0x0000000c6804723c */ /* 0x040fea0000041804 */
[----:B------:R-:W-:Y:S02]  /*88a0*/  FMUL.FTZ R74, R0, R74 ;  /* 0x0000004a004a7220 */ /* 0x000fe40000410000 */
[C---:B------:R-:W-:Y:S01]  /*88b0*/  FMUL.FTZ R12, R2.reuse, R112 ;  /* 0x00000070020c7220 */ /* 0x040fe20000410000 */
[C---:B------:R-:W-:Y:S04]  /*88c0*/  HMMA.16816.F32.BF16 R8, R104.reuse, R14, R8 ;  /* 0x0000000e6808723c */ /* 0x040fe80000041808 */
[----:B------:R-:W-:Y:S02]  /*88d0*/  FMUL.FTZ R13, R2, R113 ;  /* 0x00000071020d7220 */ /* 0x000fe40000410000 */
[C---:B------:R-:W-:Y:S02]  /*88e0*/  FMUL.FTZ R75, R0.reuse, R75 ;  /* 0x0000004b004b7220 */ /* 0x040fe40000410000 */
[C---:B------:R-:W-:Y:S04]  /*88f0*/  FMUL.FTZ R14, R0.reuse, R114 ;  /* 0x00000072000e7220 */ /* 0x040fe80000410000 */
[----:B------:R-:W-:Y:S02]  /*8900*/  FMUL.FTZ R15, R0, R115 ;  /* 0x00000073000f7220 */ /* 0x000fe40000410000 */
[----:B------:R-:W4:Y:S01]  /*8910*/  LDSM.16.MT88.4 R112, [R237+UR4+0x3100] ;  /* 0x00310004ed70783b */ /* 0x000f220008004200 */
[C---:B------:R-:W-:Y:S02]  /*8920*/  FMUL.FTZ R76, R2.reuse, R76 ;  /* 0x0000004c024c7220 */ /* 0x040fe40000410000 */
[----:B------:R-:W-:Y:S02]  /*8930*/  FMUL.FTZ R77, R2, R77 ;  /* 0x0000004d024d7220 */ /* 0x000fe40000410000 */
[C---:B---3--:R-:W-:Y:S03]  /*8940*/  HMMA.16816.F32.BF16 R12, R104.reuse, R20, R12 ;  /* 0x00000014680c723c */ /* 0x048fe6000004180c */
        /* <DEDUP_REMOVED lines=8> */
[C---:B------:R-:W-:Y:S04]  /*89d0*/  FMUL.FTZ R22, R0.reuse, R122 ;  /* 0x0000007a00167220 */ /* 0x040fe80000410000 */
[----:B------:R-:W-:Y:S01]  /*89e0*/  FMUL.FTZ R23, R0, R123 ;  /* 0x0000007b00177220 */ /* 0x000fe20000410000 */
[----:B------:R-:W-:Y:S01]  /*89f0*/  MOV R151, R121 ;  /* 0x0000007900977202 */ /* 0x000fe20000000f00 */
[----:B------:R-:W-:Y:S02]  /*8a00*/  FMUL.FTZ R24, R2, R124 ;  /* 0x0000007c02187220 */ /* 0x000fe40000410000 */
[--C-:B------:R-:W-:Y:S02]  /*8a10*/  FFMA.FTZ R124, R176, c[0x0][0x2d0], -R161.reuse ;  /* 0x0000b400b07c7a23 */ /* 0x100fe400000108a1 */
[C---:B------:R-:W-:Y:S01]  /*8a20*/  FMUL.FTZ R80, R2.reuse, R80 ;  /* 0x0000005002507220 */ /* 0x040fe20000410000 */
[C---:B------:R-:W-:Y:S03]  /*8a30*/  HMMA.16816.F32.BF16 R20, R104.reuse, R28, R20 ;  /* 0x0000001c6814723c */ /* 0x040fe60000041814 */
[----:B------:R-:W-:Y:S02]  /*8a40*/  FMUL.FTZ R81, R2, R81 ;  /* 0x0000005102517220 */ /* 0x000fe40000410000 */
[----:B------:R-:W-:Y:S02]  /*8a50*/  FMUL.FTZ R82, R0, R82 ;  /* 0x0000005200527220 */ /* 0x000fe40000410000 */
[C---:B------:R-:W-:Y:S01]  /*8a60*/  FMUL.FTZ R28, R2.reuse, R128 ;  /* 0x00000080021c7220 */ /* 0x040fe20000410000 */
[C---:B------:R-:W-:Y:S04]  /*8a70*/  HMMA.16816.F32.BF16 R24, R104.reuse, R30, R24 ;  /* 0x0000001e6818723c */ /* 0x040fe80000041818 */
[----:B------:R-:W-:Y:S02]  /*8a80*/  FMUL.FTZ R29, R2, R129 ;  /* 0x00000081021d7220 */ /* 0x000fe40000410000 */
[C---:B------:R-:W-:Y:S02]  /*8a90*/  FMUL.FTZ R83, R0.reuse, R83 ;  /* 0x0000005300537220 */ /* 0x040fe40000410000 */
[C---:B------:R-:W-:Y:S04]  /*8aa0*/  FMUL.FTZ R30, R0.reuse, R130 ;  /* 0x00000082001e7220 */ /* 0x040fe80000410000 */
[----:B------:R-:W-:Y:S02]  /*8ab0*/  FMUL.FTZ R31, R0, R131 ;  /* 0x00000083001f7220 */ /* 0x000fe40000410000 */
[----:B------:R-:W-:Y:S01]  /*8ac0*/  LDSM.16.MT88.4 R128, [R103+UR4+0x3900] ;  /* 0x003900046780783b */ /* 0x000fe20008004200 */
[C---:B------:R-:W-:Y:S02]  /*8ad0*/  FMUL.FTZ R84, R2.reuse, R84 ;  /* 0x0000005402547220 */ /* 0x040fe40000410000 */
[----:B------:R-:W-:Y:S02]  /*8ae0*/  FMUL.FTZ R85, R2, R85 ;  /* 0x0000005502557220 */ /* 0x000fe40000410000 */
[C---:B--2---:R-:W-:Y:S03]  /*8af0*/  HMMA.16816.F32.BF16 R28, R104.reuse, R36, R28 ;  /* 0x00000024681c723c */ /* 0x044fe6000004181c */
        /* <DEDUP_REMOVED lines=12> */
[----:B------:R-:W-:Y:S01]  /*8bc0*/  FMUL.FTZ R89, R2, R89 ;  /* 0x0000005902597220 */ /* 0x000fe20000410000 */
[----:B------:R-:W-:Y:S01]  /*8bd0*/  MOV R169, R203 ;  /* 0x000000cb00a97202 */ /* 0x000fe20000000f00 */
[C---:B------:R-:W-:Y:S02]  /*8be0*/  FMUL.FTZ R90, R0.reuse, R90 ;  /* 0x0000005a005a7220 */ /* 0x040fe40000410000 */
[----:B------:R-:W-:Y:S01]  /*8bf0*/  FMUL.FTZ R91, R0, R91 ;  /* 0x0000005b005b7220 */ /* 0x000fe20000410000 */
[C---:B------:R-:W-:Y:S03]  /*8c00*/  HMMA.16816.F32.BF16 R36, R104.reuse, R44, R36 ;  /* 0x0000002c6824723c */ /* 0x040fe60000041824 */
[C---:B------:R-:W-:Y:S02]  /*8c10*/  FMUL.FTZ R92, R2.reuse, R92 ;  /* 0x0000005c025c7220 */ /* 0x040fe40000410000 */
[C---:B------:R-:W-:Y:S02]  /*8c20*/  FMUL.FTZ R93, R2.reuse, R93 ;  /* 0x0000005d025d7220 */ /* 0x040fe40000410000 */
        /* <DEDUP_REMOVED lines=10> */
[----:B------:R-:W-:Y:S02]  /*8cd0*/  FMUL.FTZ R95, R0, R95 ;  /* 0x0000005f005f7220 */ /* 0x000fe40000410000 */
[C---:B------:R-:W-:Y:S02]  /*8ce0*/  FMUL.FTZ R96, R2.reuse, R96 ;  /* 0x0000006002607220 */ /* 0x040fe40000410000 */
[----:B------:R-:W-:Y:S01]  /*8cf0*/  FMUL.FTZ R97, R2, R97 ;  /* 0x0000006102617220 */ /* 0x000fe20000410000 */
[C---:B-1----:R-:W-:Y:S03]  /*8d00*/  HMMA.16816.F32.BF16 R44, R104.reuse, R108, R44 ;  /* 0x0000006c682c723c */ /* 0x042fe6000004182c */
[C---:B------:R-:W-:Y:S02]  /*8d10*/  FMUL.FTZ R98, R0.reuse, R98 ;  /* 0x0000006200627220 */ /* 0x040fe40000410000 */
[----:B------:R-:W-:Y:S03]  /*8d20*/  FMUL.FTZ R99, R0, R99 ;  /* 0x0000006300637220 */ /* 0x000fe60000410000 */
[C---:B------:R-:W-:Y:S01]  /*8d30*/  HMMA.16816.F32.BF16 R48, R104.reuse, R110, R48 ;  /* 0x0000006e6830723c */ /* 0x040fe20000041830 */
[----:B------:R-:W1:Y:S07]  /*8d40*/  LDSM.16.MT88.4 R108, [R103+UR4+0x6100] ;  /* 0x00610004676c783b */ /* 0x000e6e0008004200 */
[C---:B----4-:R-:W-:Y:S08]  /*8d50*/  HMMA.16816.F32.BF16 R52, R104.reuse, R112, R52 ;  /* 0x000000706834723c */ /* 0x050ff00000041834 */
[C---:B------:R-:W-:Y:S01]  /*8d60*/  HMMA.16816.F32.BF16 R56, R104.reuse, R114, R56 ;  /* 0x000000726838723c */ /* 0x040fe20000041838 */
[----:B------:R-:W2:Y:S07]  /*8d70*/  LDSM.16.MT88.4 R112, [R102+0x6100] ;  /* 0x006100006670783b */ /* 0x000eae0000004200 */
[C---:B------:R-:W-:Y:S07]  /*8d80*/  HMMA.16816.F32.BF16 R60, R104.reuse, R116, R60 ;  /* 0x00000074683c723c */ /* 0x040fee000004183c */
[--C-:B------:R-:W-:Y:S01]  /*8d90*/  FFMA.FTZ R116, R162, c[0x0][0x2d0], -R160.reuse ;  /* 0x0000b400a2747a23 */ /* 0x100fe200000108a0 */
[C---:B------:R-:W-:Y:S03]  /*8da0*/  HMMA.16816.F32.BF16 R64, R104.reuse, R118, R64 ;  /* 0x000000766840723c */ /* 0x040fe60000041840 */
[----:B------:R3:W-:Y:S01]  /*8db0*/  MUFU.EX2 R248, R116 ;  /* 0x0000007400f87308 */ /* 0x0007e20000000800 */
[----:B------:R-:W-:Y:S02]  /*8dc0*/  MOV R162, R120 ;  /* 0x0000007800a27202 */ /* 0x000fe40000000f00 */
[----:B------:R-:W-:Y:S02]  /*8dd0*/  LDSM.16.MT88.4 R120, [R237+UR4+0x900] ;  /* 0x00090004ed78783b */ /* 0x000fe40008004200 */
[C---:B-1----:R-:W-:Y:S07]  /*8de0*/  HMMA.16816.F32.BF16 R68, R104.reuse, R108, R68 ;  /* 0x0000006c6844723c */ /* 0x042fee0000041844 */
[--C-:B------:R-:W-:Y:S01]  /*8df0*/  FFMA.FTZ R108, R171, c[0x0][0x2d0], -R160.reuse ;  /* 0x0000b400ab6c7a23 */ /* 0x100fe200000108a0 */
[C---:B------:R-:W-:Y:S03]  /*8e00*/  HMMA.16816.F32.BF16 R72, R104.reuse, R110, R72 ;  /* 0x0000006e6848723c */ /* 0x040fe60000041848 */
[----:B------:R1:W-:Y:S01]  /*8e10*/  MUFU.EX2 R246, R108 ;  /* 0x0000006c00f67308 */ /* 0x0003e20000000800 */
[----:B------:R-:W-:Y:S04]  /*8e20*/  MOV R171, R241 ;  /* 0x000000f100ab7202 */ /* 0x000fe80000000f00 */
[C---:B--2---:R-:W-:Y:S04]  /*8e30*/  HMMA.16816.F32.BF16 R76, R104.reuse, R112, R76 ;  /* 0x00000070684c723c */ /* 0x044fe8000004184c */
[--C-:B---3--:R-:W-:Y:S01]  /*8e40*/  FFMA.FTZ R116, R163, c[0x0][0x2d0], -R160.reuse ;  /* 0x0000b400a3747a23 */ /* 0x108fe200000108a0 */
[----:B------:R2:W-:Y:S01]  /*8e50*/  MUFU.EX2 R241, R124 ;  /* 0x0000007c00f17308 */ /* 0x0005e20000000800 */
[----:B------:R-:W-:Y:S01]  /*8e60*/  MOV R163, R243 ;  /* 0x000000f300a37202 */ /* 0x000fe20000000f00 */
[--C-:B------:R-:W-:Y:S01]  /*8e70*/  FFMA.FTZ R112, R173, c[0x0][0x2d0], -R161.reuse ;  /* 0x0000b400ad707a23 */ /* 0x100fe200000108a1 */
[C---:B------:R-:W-:Y:S07]  /*8e80*/  HMMA.16816.F32.BF16 R80, R104.reuse, R114, R80 ;  /* 0x000000726850723c */ /* 0x040fee0000041850 */
[----:B------:R3:W4:Y:S01]  /*8e90*/  MUFU.EX2 R247, R116 ;  /* 0x0000007400f77308 */ /* 0x0007220000000800 */
[--C-:B-1----:R-:W-:Y:S09]  /*8ea0*/  FFMA.FTZ R108, R172, c[0x0][0x2d0], -R160.reuse ;  /* 0x0000b400ac6c7a23 */ /* 0x102ff200000108a0 */
[----:B------:R1:W-:Y:S01]  /*8eb0*/  MUFU.EX2 R244, R112 ;  /* 0x0000007000f47308 */ /* 0x0003e20000000800 */
[----:B--2---:R-:W-:Y:S09]  /*8ec0*/  LDSM.16.MT88.4 R124, [R101+0x900] ;  /* 0x00090000657c783b */ /* 0x004ff20000004200 */
[----:B------:R2:W5:Y:S01]  /*8ed0*/  MUFU.EX2 R245, R108 ;  /* 0x0000006c00f57308 */ /* 0x0005620000000800 */
[----:B---3--:R-:W3:Y:S01]  /*8ee0*/  LDSM.16.MT88.4 R116, [R237+UR4+0x6100] ;  /* 0x00610004ed74783b */ /* 0x008ee20008004200 */
[--C-:B-1----:R-:W-:Y:S08]  /*8ef0*/  FFMA.FTZ R112, R175, c[0x0][0x2d0], -R161.reuse ;  /* 0x0000b400af707a23 */ /* 0x102ff000000108a1 */
[----:B------:R1:W1:Y:S01]  /*8f00*/  MUFU.EX2 R243, R112 ;  /* 0x0000007000f37308 */ /* 0x0002620000000800 */
[----:B--2---:R-:W2:Y:S08]  /*8f10*/  LDSM.16.MT88.4 R108, [R101+0x6100] ;  /* 0x00610000656c783b */ /* 0x004eb00000004200 */
[----:B-1----:R-:W1:Y:S01]  /*8f20*/  LDSM.16.MT88.4 R112, [R103+UR4+0x900] ;  /* 0x000900046770783b */ /* 0x002e620008004200 */
[C---:B---3--:R-:W-:Y:S07]  /*8f30*/  HMMA.16816.F32.BF16 R84, R104.reuse, R116, R84 ;  /* 0x000000746854723c */ /* 0x048fee0000041854 */
[--C-:B------:R-:W-:Y:S01]  /*8f40*/  FFMA.FTZ R116, R174, c[0x0][0x2d0], -R161.reuse ;  /* 0x0000b400ae747a23 */ /* 0x100fe200000108a1 */
[C---:B------:R-:W-:Y:S03]  /*8f50*/  HMMA.16816.F32.BF16 R88, R104.reuse, R118, R88 ;  /* 0x000000766858723c */ /* 0x040fe60000041858 */
[----:B------:R3:W1:Y:S05]  /*8f60*/  MUFU.EX2 R242, R116 ;  /* 0x0000007400f27308 */ /* 0x00066a0000000800 */
[C---:B--2---:R-:W-:Y:S08]  /*8f70*/  HMMA.16816.F32.BF16 R92, R104.reuse, R108, R92 ;  /* 0x0000006c685c723c */ /* 0x044ff0000004185c */
[----:B------:R-:W-:Y:S01]  /*8f80*/  HMMA.16816.F32.BF16 R96, R104, R110, R96 ;  /* 0x0000006e6860723c */ /* 0x000fe20000041860 */
[----:B------:R-:W-:Y:S06]  /*8f90*/  LDSM.16.MT88.4 R108, [R237+UR4+0x3900] ;  /* 0x00390004ed6c783b */ /* 0x000fec0008004200 */
[----:B----4-:R-:W-:Y:S02]  /*8fa0*/  F2FP.BF16.PACK_AB R104, R247, R248 ;  /* 0x000000f8f768723e */ /* 0x010fe400000010ff */
[----:B---3--:R-:W2:Y:S03]  /*8fb0*/  LDSM.16.MT88.4 R116, [R102+0x900] ;  /* 0x000900006674783b */ /* 0x008ea60000004200 */
[----:B-----5:R-:W-:Y:S02]  /*8fc0*/  F2FP.BF16.PACK_AB R106, R245, R246 ;  /* 0x000000f6f56a723e */ /* 0x020fe400000010ff */
[----:B------:R-:W-:Y:S02]  /*8fd0*/  F2FP.BF16.PACK_AB R105, R243, R244 ;  /* 0x000000f4f369723e */ /* 0x000fe400000010ff */
[----:B-1----:R-:W-:Y:S07]  /*8fe0*/  F2FP.BF16.PACK_AB R107, R241, R242 ;  /* 0x000000f2f16b723e */ /* 0x002fee00000010ff */
[C---:B------:R-:W-:Y:S08]  /*8ff0*/  HMMA.16816.F32.BF16 R4, R104.reuse, R112, R4 ;  /* 0x000000706804723c */ /* 0x040ff00000041804 */
[C---:B------:R-:W-:Y:S01]  /*9000*/  HMMA.16816.F32.BF16 R8, R104.reuse, R114, R8 ;  /* 0x000000726808723c */ /* 0x040fe20000041808 */
[----:B------:R-:W1:Y:S07]  /*9010*/  LDSM.16.MT88.4 R112, [R101+0x3900] ;  /* 0x003900006570783b */ /* 0x000e6e0000004200 */
[C---:B--2---:R-:W-:Y:S08]  /*9020*/  HMMA.16816.F32.BF16 R12, R104.reuse, R116, R12 ;  /* 0x00000074680c723c */ /* 0x044ff0000004180c */
[C---:B------:R-:W-:Y:S01]  /*9030*/  HMMA.16816.F32.BF16 R16, R104.reuse, R118, R16 ;  /* 0x000000766810723c */ /* 0x040fe20000041810 */
[----:B------:R-:W2:Y:S07]  /*9040*/  LDSM.16.MT88.4 R116, [R103+UR4+0x6900] ;  /* 0x006900046774783b */ /* 0x000eae0008004200 */
[C---:B------:R-:W-:Y:S07]  /*9050*/  HMMA.16816.F32.BF16 R20, R104.reuse, R120, R20 ;  /* 0x000000786814723c */ /* 0x040fee0000041814 */
[--C-:B------:R-:W-:Y:S01]  /*9060*/  FFMA.FTZ R120, R177, c[0x0][0x2d0], -R160.reuse ;  /* 0x0000b400b1787a23 */ /* 0x100fe200000108a0 */
[C---:B------:R-:W-:Y:S03]  /*9070*/  HMMA.16816.F32.BF16 R24, R104.reuse, R122, R24 ;  /* 0x0000007a6818723c */ /* 0x040fe60000041818 */
[----:B------:R3:W-:Y:S05]  /*9080*/  MUFU.EX2 R206, R120 ;  /* 0x0000007800ce7308 */ /* 0x0007ea0000000800 */
[C---:B------:R-:W-:Y:S07]  /*9090*/  HMMA.16816.F32.BF16 R28, R104.reuse, R124, R28 ;  /* 0x0000007c681c723c */ /* 0x040fee000004181c */
[--C-:B------:R-:W-:Y:S01]  /*90a0*/  FFMA.FTZ R124, R182, c[0x0][0x2d0], -R161.reuse ;  /* 0x0000b400b67c7a23 */ /* 0x100fe200000108a1 */
[C---:B------:R-:W-:Y:S03]  /*90b0*/  HMMA.16816.F32.BF16 R32, R104.reuse, R126, R32 ;  /* 0x0000007e6820723c */ /* 0x040fe60000041820 */
[----:B------:R4:W-:Y:S05]  /*90c0*/  MUFU.EX2 R203, R124 ;  /* 0x0000007c00cb7308 */ /* 0x0009ea0000000800 */
[C---:B------:R-:W-:Y:S01]  /*90d0*/  HMMA.16816.F32.BF16 R36, R104.reuse, R128, R36 ;  /* 0x000000806824723c */ /* 0x040fe20000041824 */
[----:B---3--:R-:W3:Y:S07]  /*90e0*/  LDSM.16.MT88.4 R120, [R102+0x6900] ;  /* 0x006900006678783b */ /* 0x008eee0000004200 */
[C---:B------:R-:W-:Y:S01]  /*90f0*/  HMMA.16816.F32.BF16 R40, R104.reuse, R130, R40 ;  /* 0x000000826828723c */ /* 0x040fe20000041828 */
[----:B------:R-:W-:Y:S07]  /*9100*/  LDSM.16.MT88.4 R128, [R103+UR4+0x4100] ;  /* 0x004100046780783b */ /* 0x000fee0008004200 */
[C---:B------:R-:W-:Y:S01]  /*9110*/  HMMA.16816.F32.BF16 R44, R104.reuse, R132, R44 ;  /* 0x00000084682c723c */ /* 0x040fe2000004182c */
[----:B----4-:R-:W-:Y:S07]  /*9120*/  LDSM.16.MT88.4 R124, [R237+UR4+0x1100] ;  /* 0x00110004ed7c783b */ /* 0x010fee0008004200 */
[C---:B------:R-:W-:Y:S01]  /*9130*/  HMMA.16816.F32.BF16 R48, R104.reuse, R134, R48 ;  /* 0x000000866830723c */ /* 0x040fe20000041830 */
[----:B------:R-:W-:Y:S07]  /*9140*/  LDSM.16.MT88.4 R132, [R102+0x4100] ;  /* 0x004100006684783b */ /* 0x000fee0000004200 */
[C---:B------:R-:W-:Y:S07]  /*9150*/  HMMA.16816.F32.BF16 R52, R104.reuse, R108, R52 ;  /* 0x0000006c6834723c */ /* 0x040fee0000041834 */
[--C-:B------:R-:W-:Y:S01]  /*9160*/  FFMA.FTZ R108, R179, c[0x0][0x2d0], -R160.reuse ;  /* 0x0000b400b36c7a23 */ /* 0x100fe200000108a0 */
[C---:B------:R-:W-:Y:S03]  /*9170*/  HMMA.16816.F32.BF16 R56, R104.reuse, R110, R56 ;  /* 0x0000006e6838723c */ /* 0x040fe60000041838 */
[----:B------:R4:W5:Y:S05]  /*9180*/  MUFU.EX2 R204, R108 ;  /* 0x0000006c00cc7308 */ /* 0x00096a0000000800 */
[C---:B-1----:R-:W-:Y:S07]  /*9190*/  HMMA.16816.F32.BF16 R60, R104.reuse, R112, R60 ;  /* 0x00000070683c723c */ /* 0x042fee000004183c */
[--C-:B------:R-:W-:Y:S01]  /*91a0*/  FFMA.FTZ R112, R180, c[0x0][0x2d0], -R160.reuse ;  /* 0x0000b400b4707a23 */ /* 0x100fe200000108a0 */
[C---:B------:R-:W-:Y:S03]  /*91b0*/  HMMA.16816.F32.BF16 R64, R104.reuse, R114, R64 ;  /* 0x000000726840723c */ /* 0x040fe60000041840 */
[----:B------:R1:W-:Y:S05]  /*91c0*/  MUFU.EX2 R207, R112 ;  /* 0x0000007000cf7308 */ /* 0x0003ea0000000800 */
[C---:B--2---:R-:W-:Y:S04]  /*91d0*/  HMMA.16816.F32.BF16 R68, R104.reuse, R116, R68 ;  /* 0x000000746844723c */ /* 0x044fe80000041844 */
[--C-:B----4-:R-:W-:Y:S03]  /*91e0*/  FFMA.FTZ R108, R178, c[0x0][0x2d0], -R160.reuse ;  /* 0x0000b400b26c7a23 */ /* 0x110fe600000108a0 */
[--C-:B------:R-:W-:Y:S01]  /*91f0*/  FFMA.FTZ R116, R183, c[0x0][0x2d0], -R161.reuse ;  /* 0x0000b400b7747a23 */ /* 0x100fe200000108a1 */
[C---:B------:R-:W-:Y:S01]  /*9200*/  HMMA.16816.F32.BF16 R72, R104.reuse, R118, R72 ;  /* 0x000000766848723c */ /* 0x040fe20000041848 */
[----:B------:R2:W4:Y:S07]  /*9210*/  MUFU.EX2 R205, R108 ;  /* 0x0000006c00cd7308 */ /* 0x00052e0000000800 */
[C---:B---3--:R-:W-:Y:S03]  /*9220*/  HMMA.16816.F32.BF16 R76, R104.reuse, R120, R76 ;  /* 0x00000078684c723c */ /* 0x048fe6000004184c */
[----:B------:R3:W3:Y:S01]  /*9230*/  MUFU.EX2 R202, R116 ;  /* 0x0000007400ca7308 */ /* 0x0006e20000000800 */
[----:B-1----:R-:W-:Y:S03]  /*9240*/  LDSM.16.MT88.4 R112, [R101+0x6900] ;  /* 0x006900006570783b */ /* 0x002fe60000004200 */
[--C-:B------:R-:W-:Y:S01]  /*9250*/  FFMA.FTZ R120, R188, c[0x0][0x2d0], -R161.reuse ;  /* 0x0000b400bc787a23 */ /* 0x100fe200000108a1 */
[C---:B------:R-:W-:Y:S05]  /*9260*/  HMMA.16816.F32.BF16 R80, R104.reuse, R122, R80 ;  /* 0x0000007a6850723c */ /* 0x040fea0000041850 */
[----:B------:R1:W-:Y:S01]  /*9270*/  MUFU.EX2 R201, R120 ;  /* 0x0000007800c97308 */ /* 0x0003e20000000800 */
[----:B--2---:R-:W2:Y:S01]  /*9280*/  LDSM.16.MT88.4 R108, [R237+UR4+0x6900] ;  /* 0x00690004ed6c783b */ /* 0x004ea20008004200 */
[--C-:B---3--:R-:W-:Y:S08]  /*9290*/  FFMA.FTZ R116, R181, c[0x0][0x2d0], -R161.reuse ;  /* 0x0000b400b5747a23 */ /* 0x108ff000000108a1 */
[----:B------:R3:W2:Y:S01]  /*92a0*/  MUFU.EX2 R200, R116 ;  /* 0x0000007400c87308 */ /* 0x0006a20000000800 */
[----:B-1----:R-:W-:Y:S08]  /*92b0*/  LDSM.16.MT88.4 R120, [R102+0x1100] ;  /* 0x001100006678783b */ /* 0x002ff00000004200 */
[----:B---3--:R-:W1:Y:S01]  /*92c0*/  LDSM.16.MT88.4 R116, [R103+UR4+0x1100] ;  /* 0x001100046774783b */ /* 0x008e620008004200 */
[C---:B--2---:R-:W-:Y:S08]  /*92d0*/  HMMA.16816.F32.BF16 R84, R104.reuse, R108, R84 ;  /* 0x0000006c6854723c */ /* 0x044ff00000041854 */
[C---:B------:R-:W-:Y:S01]  /*92e0*/  HMMA.16816.F32.BF16 R88, R104.reuse, R110, R88 ;  /* 0x0000006e6858723c */ /* 0x040fe20000041858 */
[----:B------:R-:W2:Y:S07]  /*92f0*/  LDSM.16.MT88.4 R108, [R101+0x1100] ;  /* 0x00110000656c783b */ /* 0x000eae0000004200 */
[C---:B------:R-:W-:Y:S08]  /*9300*/  HMMA.16816.F32.BF16 R92, R104.reuse, R112, R92 ;  /* 0x00000070685c723c */ /* 0x040ff0000004185c */
[----:B------:R-:W-:Y:S01]  /*9310*/  HMMA.16816.F32.BF16 R96, R104, R114, R96 ;  /* 0x000000726860723c */ /* 0x000fe20000041860 */
[----:B------:R-:W3:Y:S06]  /*9320*/  LDSM.16.MT88.4 R112, [R237+UR4+0x4100] ;  /* 0x00410004ed70783b */ /* 0x000eec0008004200 */
[----:B-----5:R-:W-:Y:S02]  /*9330*/  F2FP.BF16.PACK_AB R104, R204, R206 ;  /* 0x000000cecc68723e */ /* 0x020fe400000010ff */
[----:B----4-:R-:W-:Y:S03]  /*9340*/  F2FP.BF16.PACK_AB R106, R207, R205 ;  /* 0x000000cdcf6a723e */ /* 0x010fe600000010ff */
[----:B------:R-:W-:Y:S02]  /*9350*/  F2FP.BF16.PACK_AB R105, R202, R203 ;  /* 0x000000cbca69723e */ /* 0x000fe400000010ff */
[----:B------:R-:W-:Y:S07]  /*9360*/  F2FP.BF16.PACK_AB R107, R201, R200 ;  /* 0x000000c8c96b723e */ /* 0x000fee00000010ff */
[C---:B-1----:R-:W-:Y:S08]  /*9370*/  HMMA.16816.F32.BF16 R4, R104.reuse, R116, R4 ;  /* 0x000000746804723c */ /* 0x042ff00000041804 */
[C---:B------:R-:W-:Y:S01]  /*9380*/  HMMA.16816.F32.BF16 R8, R104.reuse, R118, R8 ;  /* 0x000000766808723c */ /* 0x040fe20000041808 */
[----:B------:R-:W1:Y:S07]  /*9390*/  LDSM.16.MT88.4 R116, [R101+0x4100] ;  /* 0x004100006574783b */ /* 0x000e6e0000004200 */
[C---:B------:R-:W-:Y:S08]  /*93a0*/  HMMA.16816.F32.BF16 R12, R104.reuse, R120, R12 ;  /* 0x00000078680c723c */ /* 0x040ff0000004180c */
[C---:B------:R-:W-:Y:S01]  /*93b0*/  HMMA.16816.F32.BF16 R16, R104.reuse, R122, R16 ;  /* 0x0000007a6810723c */ /* 0x040fe20000041810 */
[----:B------:R-:W4:Y:S07]  /*93c0*/  LDSM.16.MT88.4 R120, [R103+UR4+0x7100] ;  /* 0x007100046778783b */ /* 0x000f2e0008004200 */
[C---:B------:R-:W-:Y:S07]  /*93d0*/  HMMA.16816.F32.BF16 R20, R104.reuse, R124, R20 ;  /* 0x0000007c6814723c */ /* 0x040fee0000041814 */
[--C-:B------:R-:W-:Y:S01]  /*93e0*/  FFMA.FTZ R124, R149, c[0x0][0x2d0], -R161.reuse ;  /* 0x0000b400957c7a23 */ /* 0x100fe200000108a1 */
[C---:B------:R-:W-:Y:S03]  /*93f0*/  HMMA.16816.F32.BF16 R24, R104.reuse, R126, R24 ;  /* 0x0000007e6818723c */ /* 0x040fe60000041818 */
[----:B------:R5:W-:Y:S05]  /*9400*/  MUFU.EX2 R181, R124 ;  /* 0x0000007c00b57308 */ /* 0x000bea0000000800 */
[C---:B--2---:R-:W-:Y:S08]  /*9410*/  HMMA.16816.F32.BF16 R28, R104.reuse, R108, R28 ;  /* 0x0000006c681c723c */ /* 0x044ff0000004181c */
[C---:B------:R-:W-:Y:S01]  /*9420*/  HMMA.16816.F32.BF16 R32, R104.reuse, R110, R32 ;  /* 0x0000006e6820723c */ /* 0x040fe20000041820 */
[----:B------:R-:W2:Y:S07]  /*9430*/  LDSM.16.MT88.4 R108, [R102+0x7100] ;  /* 0x00710000666c783b */ /* 0x000eae0000004200 */
[C---:B------:R-:W-:Y:S01]  /*9440*/  HMMA.16816.F32.BF16 R36, R104.reuse, R128, R36 ;  /* 0x000000806824723c */ /* 0x040fe20000041824 */
[----:B-----5:R-:W-:Y:S07]  /*9450*/  LDSM.16.MT88.4 R124, [R237+UR4+0x1900] ;  /* 0x00190004ed7c783b */ /* 0x020fee0008004200 */
[C---:B------:R-:W-:Y:S01]  /*9460*/  HMMA.16816.F32.BF16 R40, R104.reuse, R130, R40 ;  /* 0x000000826828723c */ /* 0x040fe20000041828 */
[----:B------:R-:W-:Y:S07]  /*9470*/  LDSM.16.MT88.4 R128, [R101+0x1900] ;  /* 0x001900006580783b */ /* 0x000fee0000004200 */
[C---:B------:R-:W-:Y:S08]  /*9480*/  HMMA.16816.F32.BF16 R44, R104.reuse, R132, R44 ;  /* 0x00000084682c723c */ /* 0x040ff0000004182c */
[C---:B------:R-:W-:Y:S01]  /*9490*/  HMMA.16816.F32.BF16 R48, R104.reuse, R134, R48 ;  /* 0x000000866830723c */ /* 0x040fe20000041830 */
[----:B------:R-:W-:Y:S07]  /*94a0*/  LDSM.16.MT88.4 R132, [R103+UR4+0x4900] ;  /* 0x004900046784783b */ /* 0x000fee0008004200 */
[C---:B---3--:R-:W-:Y:S07]  /*94b0*/  HMMA.16816.F32.BF16 R52, R104.reuse, R112, R52 ;  /* 0x000000706834723c */ /* 0x048fee0000041834 */
[--C-:B------:R-:W-:Y:S01]  /*94c0*/  FFMA.FTZ R112, R189, c[0x0][0x2d0], -R160.reuse ;  /* 0x0000b400bd707a23 */ /* 0x100fe200000108a0 */
[C---:B------:R-:W-:Y:S03]  /*94d0*/  HMMA.16816.F32.BF16 R56, R104.reuse, R114, R56 ;  /* 0x000000726838723c */ /* 0x040fe60000041838 */
[----:B------:R3:W-:Y:S05]  /*94e0*/  MUFU.EX2 R191, R112 ;  /* 0x0000007000bf7308 */ /* 0x0007ea0000000800 */
[C---:B-1----:R-:W-:Y:S07]  /*94f0*/  HMMA.16816.F32.BF16 R60, R104.reuse, R116, R60 ;  /* 0x00000074683c723c */ /* 0x042fee000004183c */
[--C-:B------:R-:W-:Y:S01]  /*9500*/  FFMA.FTZ R116, R171, c[0x0][0x2d0], -R160.reuse ;  /* 0x0000b400ab747a23 */ /* 0x100fe200000108a0 */
[C---:B------:R-:W-:Y:S03]  /*9510*/  HMMA.16816.F32.BF16 R64, R104.reuse, R118, R64 ;  /* 0x000000766840723c */ /* 0x040fe60000041840 */
[----:B------:R1:W-:Y:S05]  /*9520*/  MUFU.EX2 R188, R116 ;  /* 0x0000007400bc7308 */ /* 0x0003ea0000000800 */
[C---:B----4-:R-:W-:Y:S04]  /*9530*/  HMMA.16816.F32.BF16 R68, R104.reuse, R120, R68 ;  /* 0x000000786844723c */ /* 0x050fe80000041844 */
[--C-:B---3--:R-:W-:Y:S03]  /*9540*/  FFMA.FTZ R112, R190, c[0x0][0x2d0], -R160.reuse ;  /* 0x0000b400be707a23 */ /* 0x108fe600000108a0 */
[--C-:B------:R-:W-:Y:S01]  /*9550*/  FFMA.FTZ R120, R151, c[0x0][0x2d0], -R161.reuse ;  /* 0x0000b40097787a23 */ /* 0x100fe200000108a1 */
[C---:B------:R-:W-:Y:S01]  /*9560*/  HMMA.16816.F32.BF16 R72, R104.reuse, R122, R72 ;  /* 0x0000007a6848723c */ /* 0x040fe20000041848 */
[----:B------:R3:W4:Y:S07]  /*9570*/  MUFU.EX2 R190, R112 ;  /* 0x0000007000be7308 */ /* 0x00072e0000000800 */
[C---:B--2---:R-:W-:Y:S03]  /*9580*/  HMMA.16816.F32.BF16 R76, R104.reuse, R108, R76 ;  /* 0x0000006c684c723c */ /* 0x044fe6000004184c */
[----:B------:R2:W-:Y:S01]  /*9590*/  MUFU.EX2 R182, R120 ;  /* 0x0000007800b67308 */ /* 0x0005e20000000800 */
[--C-:B-1----:R-:W-:Y:S03]  /*95a0*/  FFMA.FTZ R116, R163, c[0x0][0x2d0], -R160.reuse ;  /* 0x0000b400a3747a23 */ /* 0x102fe600000108a0 */
[--C-:B------:R-:W-:Y:S01]  /*95b0*/  FFMA.FTZ R108, R150, c[0x0][0x2d0], -R161.reuse ;  /* 0x0000b400966c7a23 */ /* 0x100fe200000108a1 */
[C---:B------:R-:W-:Y:S05]  /*95c0*/  HMMA.16816.F32.BF16 R80, R104.reuse, R110, R80 ;  /* 0x0000006e6850723c */ /* 0x040fea0000041850 */
[----:B------:R1:W5:Y:S01]  /*95d0*/  MUFU.EX2 R189, R116 ;  /* 0x0000007400bd7308 */ /* 0x0003620000000800 */
[----:B---3--:R-:W3:Y:S09]  /*95e0*/  LDSM.16.MT88.4 R112, [R237+UR4+0x7100] ;  /* 0x00710004ed70783b */ /* 0x008ef20008004200 */
[----:B------:R4:W-:Y:S01]  /*95f0*/  MUFU.EX2 R180, R108 ;  /* 0x0000006c00b47308 */ /* 0x0009e20000000800 */
[----:B--2---:R-:W-:Y:S01]  /*9600*/  LDSM.16.MT88.4 R120, [R102+0x1900] ;  /* 0x001900006678783b */ /* 0x004fe20000004200 */
[--C-:B-1----:R-:W-:Y:S08]  /*9610*/  FFMA.FTZ R116, R162, c[0x0][0x2d0], -R161.reuse ;  /* 0x0000b400a2747a23 */ /* 0x102ff000000108a1 */
[----:B------:R1:W2:Y:S01]  /*9620*/  MUFU.EX2 R183, R116 ;  /* 0x0000007400b77308 */ /* 0x0002a20000000800 */
[----:B----4-:R-:W-:Y:S01]  /*9630*/  LDSM.16.MT88.4 R108, [R103+UR4+0x1900] ;  /* 0x00190004676c783b */ /* 0x010fe20008004200 */
[C---:B---3--:R-:W-:Y:S08]  /*9640*/  HMMA.16816.F32.BF16 R84, R104.reuse, R112, R84 ;  /* 0x000000706854723c */ /* 0x048ff00000041854 */
[C---:B------:R-:W-:Y:S01]  /*9650*/  HMMA.16816.F32.BF16 R88, R104.reuse, R114, R88 ;  /* 0x000000726858723c */ /* 0x040fe20000041858 */
[----:B-1----:R-:W1:Y:S08]  /*9660*/  LDSM.16.MT88.4 R116, [R101+0x7100] ;  /* 0x007100006574783b */ /* 0x002e700000004200 */
[----:B------:R-:W3:Y:S01]  /*9670*/  LDSM.16.MT88.4 R112, [R102+0x4900] ;  /* 0x004900006670783b */ /* 0x000ee20000004200 */
[C---:B-1----:R-:W-:Y:S08]  /*9680*/  HMMA.16816.F32.BF16 R92, R104.reuse, R116, R92 ;  /* 0x00000074685c723c */ /* 0x042ff0000004185c */
[----:B------:R-:W-:Y:S01]  /*9690*/  HMMA.16816.F32.BF16 R96, R104, R118, R96 ;  /* 0x000000766860723c */ /* 0x000fe20000041860 */
[----:B------:R-:W1:Y:S06]  /*96a0*/  LDSM.16.MT88.4 R116, [R237+UR4+0x4900] ;  /* 0x00490004ed74783b */ /* 0x000e6c0008004200 */
[----:B------:R-:W-:Y:S02]  /*96b0*/  F2FP.BF16.PACK_AB R104, R190, R191 ;  /* 0x000000bfbe68723e */ /* 0x000fe400000010ff */
[----:B-----5:R-:W-:Y:S03]  /*96c0*/  F2FP.BF16.PACK_AB R106, R189, R188 ;  /* 0x000000bcbd6a723e */ /* 0x020fe600000010ff */
[----:B--2---:R-:W-:Y:S02]  /*96d0*/  F2FP.BF16.PACK_AB R105, R182, R183 ;  /* 0x000000b7b669723e */ /* 0x004fe400000010ff */
[----:B------:R-:W-:Y:S07]  /*96e0*/  F2FP.BF16.PACK_AB R107, R181, R180 ;  /* 0x000000b4b56b723e */ /* 0x000fee00000010ff */
[C---:B------:R-:W-:Y:S08]  /*96f0*/  HMMA.16816.F32.BF16 R4, R104.reuse, R108, R4 ;  /* 0x0000006c6804723c */ /* 0x040ff00000041804 */
[C---:B------:R-:W-:Y:S01]  /*9700*/  HMMA.16816.F32.BF16 R8, R104.reuse, R110, R8 ;  /* 0x0000006e6808723c */ /* 0x040fe20000041808 */
[----:B------:R-:W2:Y:S07]  /*9710*/  LDSM.16.MT88.4 R108, [R101+0x4900] ;  /* 0x00490000656c783b */ /* 0x000eae0000004200 */
[C---:B------:R-:W-:Y:S08]  /*9720*/  HMMA.16816.F32.BF16 R12, R104.reuse, R120, R12 ;  /* 0x00000078680c723c */ /* 0x040ff0000004180c */
[C---:B------:R-:W-:Y:S01]  /*9730*/  HMMA.16816.F32.BF16 R16, R104.reuse, R122, R16 ;  /* 0x0000007a6810723c */ /* 0x040fe20000041810 */
[----:B------:R-:W4:Y:S07]  /*9740*/  LDSM.16.MT88.4 R120, [R103+UR4+0x7900] ;  /* 0x007900046778783b */ /* 0x000f2e0008004200 */
[C---:B------:R-:W-:Y:S07]  /*9750*/  HMMA.16816.F32.BF16 R20, R104.reuse, R124, R20 ;  /* 0x0000007c6814723c */ /* 0x040fee0000041814 */
[--C-:B------:R-:W-:Y:S01]  /*9760*/  FFMA.FTZ R124, R144, c[0x0][0x2d0], -R160.reuse ;  /* 0x0000b400907c7a23 */ /* 0x100fe200000108a0 */
[C---:B------:R-:W-:Y:S01]  /*9770*/  HMMA.16816.F32.BF16 R24, R104.reuse, R126, R24 ;  /* 0x0000007e6818723c */ /* 0x040fe20000041818 */
[----:B------:R-:W5:Y:S02]  /*9780*/  LDL.LU R144, [R1+0x4] ;  /* 0x0000040001907983 */ /* 0x000f640000300800 */
[----:B------:R1:W-:Y:S05]  /*9790*/  MUFU.EX2 R175, R124 ;  /* 0x0000007c00af7308 */ /* 0x0003ea0000000800 */
[C---:B------:R-:W-:Y:S08]  /*97a0*/  HMMA.16816.F32.BF16 R28, R104.reuse, R128, R28 ;  /* 0x00000080681c723c */ /* 0x040ff0000004181c */
[C---:B------:R-:W-:Y:S01]  /*97b0*/  HMMA.16816.F32.BF16 R32, R104.reuse, R130, R32 ;  /* 0x000000826820723c */ /* 0x040fe20000041820 */
[----:B------:R-:W-:Y:S07]  /*97c0*/  LDSM.16.MT88.4 R128, [R101+0x2100] ;  /* 0x002100006580783b */ /* 0x000fee0000004200 */
[C---:B------:R-:W-:Y:S01]  /*97d0*/  HMMA.16816.F32.BF16 R36, R104.reuse, R132, R36 ;  /* 0x000000846824723c */ /* 0x040fe20000041824 */
[----:B-1----:R-:W-:Y:S07]  /*97e0*/  LDSM.16.MT88.4 R124, [R237+UR4+0x2100] ;  /* 0x00210004ed7c783b */ /* 0x002fee0008004200 */
[C---:B------:R-:W-:Y:S01]  /*97f0*/  HMMA.16816.F32.BF16 R40, R104.reuse, R134, R40 ;  /* 0x000000866828723c */ /* 0x040fe20000041828 */
[----:B------:R-:W-:Y:S07]  /*9800*/  LDSM.16.MT88.4 R132, [R102+0x5100] ;  /* 0x005100006684783b */ /* 0x000fee0000004200 */
[C---:B---3--:R-:W-:Y:S07]  /*9810*/  HMMA.16816.F32.BF16 R44, R104.reuse, R112, R44 ;  /* 0x00000070682c723c */ /* 0x048fee000004182c */
[--C-:B------:R-:W-:Y:S01]  /*9820*/  FFMA.FTZ R112, R148, c[0x0][0x2d0], -R160.reuse ;  /* 0x0000b40094707a23 */ /* 0x100fe200000108a0 */
[C---:B------:R-:W-:Y:S01]  /*9830*/  HMMA.16816.F32.BF16 R48, R104.reuse, R114, R48 ;  /* 0x000000726830723c */ /* 0x040fe20000041830 */
[----:B------:R-:W-:Y:S02]  /*9840*/  LDSM.16.MT88.4 R148, [R102+0x5900] ;  /* 0x005900006694783b */ /* 0x000fe40000004200 */
[----:B------:R1:W-:Y:S05]  /*9850*/  MUFU.EX2 R178, R112 ;  /* 0x0000007000b27308 */ /* 0x0003ea0000000800 */
[C---:B------:R-:W-:Y:S07]  /*9860*/  HMMA.16816.F32.BF16 R52, R104.reuse, R116, R52 ;  /* 0x000000746834723c */ /* 0x040fee0000041834 */
[--C-:B------:R-:W-:Y:S01]  /*9870*/  FFMA.FTZ R116, R147, c[0x0][0x2d0], -R160.reuse ;  /* 0x0000b40093747a23 */ /* 0x100fe200000108a0 */
[C---:B------:R-:W-:Y:S03]  /*9880*/  HMMA.16816.F32.BF16 R56, R104.reuse, R118, R56 ;  /* 0x000000766838723c */ /* 0x040fe60000041838 */
[----:B------:R3:W3:Y:S05]  /*9890*/  MUFU.EX2 R179, R116 ;  /* 0x0000007400b37308 */ /* 0x0006ea0000000800 */
[C---:B--2---:R-:W-:Y:S01]  /*98a0*/  HMMA.16816.F32.BF16 R60, R104.reuse, R108, R60 ;  /* 0x0000006c683c723c */ /* 0x044fe2000004183c */
[----:B-1----:R-:W1:Y:S06]  /*98b0*/  LDSM.16.MT88.4 R112, [R102+0x7900] ;  /* 0x007900006670783b */ /* 0x002e6c0000004200 */
[--C-:B------:R-:W-:Y:S01]  /*98c0*/  FFMA.FTZ R108, R145, c[0x0][0x2d0], -R161.reuse ;  /* 0x0000b400916c7a23 */ /* 0x100fe200000108a1 */
[C---:B------:R-:W-:Y:S03]  /*98d0*/  HMMA.16816.F32.BF16 R64, R104.reuse, R110, R64 ;  /* 0x0000006e6840723c */ /* 0x040fe60000041840 */
[----:B------:R2:W-:Y:S01]  /*98e0*/  MUFU.EX2 R177, R108 ;  /* 0x0000006c00b17308 */ /* 0x0005e20000000800 */
[----:B------:R-:W-:Y:S04]  /*98f0*/  MOV R145, R164 ;  /* 0x000000a400917202 */ /* 0x000fe80000000f00 */
[C---:B----4-:R-:W-:Y:S04]  /*9900*/  HMMA.16816.F32.BF16 R68, R104.reuse, R120, R68 ;  /* 0x000000786844723c */ /* 0x050fe80000041844 */
[--C-:B---3--:R-:W-:Y:S03]  /*9910*/  FFMA.FTZ R116, R146, c[0x0][0x2d0], -R161.reuse ;  /* 0x0000b40092747a23 */ /* 0x108fe600000108a1 */
[--C-:B------:R-:W-:Y:S01]  /*9920*/  FFMA.FTZ R120, R143, c[0x0][0x2d0], -R160.reuse ;  /* 0x0000b4008f787a23 */ /* 0x100fe200000108a0 */
[C---:B------:R-:W-:Y:S01]  /*9930*/  HMMA.16816.F32.BF16 R72, R104.reuse, R122, R72 ;  /* 0x0000007a6848723c */ /* 0x040fe20000041848 */
[----:B------:R3:W4:Y:S10]  /*9940*/  MUFU.EX2 R176, R116 ;  /* 0x0000007400b07308 */ /* 0x0007340000000800 */
[----:B------:R4:W4:Y:S01]  /*9950*/  MUFU.EX2 R174, R120 ;  /* 0x0000007800ae7308 */ /* 0x0009220000000800 */
[----:B--2---:R-:W-:Y:S01]  /*9960*/  LDSM.16.MT88.4 R108, [R101+0x7900] ;  /* 0x00790000656c783b */ /* 0x004fe20000004200 */
[C---:B-1----:R-:W-:Y:S07]  /*9970*/  HMMA.16816.F32.BF16 R76, R104.reuse, R112, R76 ;  /* 0x00000070684c723c */ /* 0x042fee000004184c */
[----:B---3--:R-:W1:Y:S01]  /*9980*/  LDSM.16.MT88.4 R116, [R237+UR4+0x7900] ;  /* 0x00790004ed74783b */ /* 0x008e620008004200 */
[--C-:B------:R-:W-:Y:S01]  /*9990*/  FFMA.FTZ R112, R141, c[0x0][0x2d0], -R161.reuse ;  /* 0x0000b4008d707a23 */ /* 0x100fe200000108a1 */
[C---:B------:R-:W-:Y:S03]  /*99a0*/  HMMA.16816.F32.BF16 R80, R104.reuse, R114, R80 ;  /* 0x000000726850723c */ /* 0x040fe60000041850 */
[----:B------:R2:W-:Y:S01]  /*99b0*/  MUFU.EX2 R172, R112 ;  /* 0x0000007000ac7308 */ /* 0x0005e20000000800 */
[----:B----4-:R-:W-:Y:S09]  /*99c0*/  FFMA.FTZ R120, R142, c[0x0][0x2d0], -R161 ;  /* 0x0000b4008e787a23 */ /* 0x010ff200000108a1 */
[----:B------:R3:W4:Y:S01]  /*99d0*/  MUFU.EX2 R173, R120 ;  /* 0x0000007800ad7308 */ /* 0x0007220000000800 */
[----:B--2---:R-:W-:Y:S08]  /*99e0*/  LDSM.16.MT88.4 R112, [R102+0x2100] ;  /* 0x002100006670783b */ /* 0x004ff00000004200 */
[----:B---3--:R-:W2:Y:S01]  /*99f0*/  LDSM.16.MT88.4 R120, [R103+UR4+0x2100] ;  /* 0x002100046778783b */ /* 0x008ea20008004200 */
[C---:B-1----:R-:W-:Y:S08]  /*9a00*/  HMMA.16816.F32.BF16 R84, R104.reuse, R116, R84 ;  /* 0x000000746854723c */ /* 0x042ff00000041854 */
[C---:B------:R-:W-:Y:S01]  /*9a10*/  HMMA.16816.F32.BF16 R88, R104.reuse, R118, R88 ;  /* 0x000000766858723c */ /* 0x040fe20000041858 */
[----:B------:R-:W1:Y:S07]  /*9a20*/  LDSM.16.MT88.4 R116, [R103+UR4+0x5100] ;  /* 0x005100046774783b */ /* 0x000e6e0008004200 */
[C---:B------:R-:W-:Y:S08]  /*9a30*/  HMMA.16816.F32.BF16 R92, R104.reuse, R108, R92 ;  /* 0x0000006c685c723c */ /* 0x040ff0000004185c */
[----:B------:R-:W-:Y:S01]  /*9a40*/  HMMA.16816.F32.BF16 R96, R104, R110, R96 ;  /* 0x0000006e6860723c */ /* 0x000fe20000041860 */
[----:B------:R-:W3:Y:S06]  /*9a50*/  LDSM.16.MT88.4 R108, [R237+UR4+0x5100] ;  /* 0x00510004ed6c783b */ /* 0x000eec0008004200 */
[----:B------:R-:W-:Y:S02]  /*9a60*/  F2FP.BF16.PACK_AB R104, R179, R178 ;  /* 0x000000b2b368723e */ /* 0x000fe400000010ff */
[----:B------:R-:W-:Y:S03]  /*9a70*/  F2FP.BF16.PACK_AB R105, R177, R176 ;  /* 0x000000b0b169723e */ /* 0x000fe600000010ff */
[----:B------:R-:W-:Y:S02]  /*9a80*/  F2FP.BF16.PACK_AB R106, R174, R175 ;  /* 0x000000afae6a723e */ /* 0x000fe400000010ff */
[----:B----4-:R-:W-:Y:S07]  /*9a90*/  F2FP.BF16.PACK_AB R107, R172, R173 ;  /* 0x000000adac6b723e */ /* 0x010fee00000010ff */
[C---:B--2---:R-:W-:Y:S08]  /*9aa0*/  HMMA.16816.F32.BF16 R4, R104.reuse, R120, R4 ;  /* 0x000000786804723c */ /* 0x044ff00000041804 */
[C---:B------:R-:W-:Y:S01]  /*9ab0*/  HMMA.16816.F32.BF16 R8, R104.reuse, R122, R8 ;  /* 0x0000007a6808723c */ /* 0x040fe20000041808 */
[----:B------:R-:W2:Y:S07]  /*9ac0*/  LDSM.16.MT88.4 R120, [R101+0x5100] ;  /* 0x005100006578783b */ /* 0x000eae0000004200 */
[C---:B------:R-:W-:Y:S08]  /*9ad0*/  HMMA.16816.F32.BF16 R12, R104.reuse, R112, R12 ;  /* 0x00000070680c723c */ /* 0x040ff0000004180c */
[C---:B------:R-:W-:Y:S01]  /*9ae0*/  HMMA.16816.F32.BF16 R16, R104.reuse, R114, R16 ;  /* 0x000000726810723c */ /* 0x040fe20000041810 */
[----:B------:R-:W4:Y:S07]  /*9af0*/  LDSM.16.MT88.4 R112, [R103+UR4+0x8100] ;  /* 0x008100046770783b */ /* 0x000f2e0008004200 */
[C---:B------:R-:W-:Y:S08]  /*9b00*/  HMMA.16816.F32.BF16 R20, R104.reuse, R124, R20 ;  /* 0x0000007c6814723c */ /* 0x040ff00000041814 */
[C---:B------:R-:W-:Y:S01]  /*9b10*/  HMMA.16816.F32.BF16 R24, R104.reuse, R126, R24 ;  /* 0x0000007e6818723c */ /* 0x040fe20000041818 */
[----:B------:R-:W-:Y:S07]  /*9b20*/  LDSM.16.MT88.4 R124, [R237+UR4+0x2900] ;  /* 0x00290004ed7c783b */ /* 0x000fee0008004200 */
[C---:B------:R-:W-:Y:S08]  /*9b30*/  HMMA.16816.F32.BF16 R28, R104.reuse, R128, R28 ;  /* 0x00000080681c723c */ /* 0x040ff0000004181c */
[C---:B------:R-:W-:Y:S08]  /*9b40*/  HMMA.16816.F32.BF16 R32, R104.reuse, R130, R32 ;  /* 0x000000826820723c */ /* 0x040ff00000041820 */
[C---:B-1----:R-:W-:Y:S08]  /*9b50*/  HMMA.16816.F32.BF16 R36, R104.reuse, R116, R36 ;  /* 0x000000746824723c */ /* 0x042ff00000041824 */
[C---:B------:R-:W-:Y:S01]  /*9b60*/  HMMA.16816.F32.BF16 R40, R104.reuse, R118, R40 ;  /* 0x000000766828723c */ /* 0x040fe20000041828 */
[----:B------:R-:W1:Y:S07]  /*9b70*/  LDSM.16.MT88.4 R116, [R102+0x8100] ;  /* 0x008100006674783b */ /* 0x000e6e0000004200 */
[C---:B------:R-:W-:Y:S08]  /*9b80*/  HMMA.16816.F32.BF16 R44, R104.reuse, R132, R44 ;  /* 0x00000084682c723c */ /* 0x040ff0000004182c */
[C---:B------:R-:W-:Y:S01]  /*9b90*/  HMMA.16816.F32.BF16 R48, R104.reuse, R134, R48 ;  /* 0x000000866830723c */ /* 0x040fe20000041830 */
[----:B------:R-:W-:Y:S03]  /*9ba0*/  LDSM.16.MT88.4 R132, [R101+0x2900] ;  /* 0x002900006584783b */ /* 0x000fe60000004200 */
[----:B-----5:R-:W-:Y:S04]  /*9bb0*/  FFMA.FTZ R2, R2, R144, R145 ;  /* 0x0000009002027223 */ /* 0x020fe80000010091 */
[C---:B---3--:R-:W-:Y:S07]  /*9bc0*/  HMMA.16816.F32.BF16 R52, R104.reuse, R108, R52 ;  /* 0x0000006c6834723c */ /* 0x048fee0000041834 */
[--C-:B------:R-:W-:Y:S01]  /*9bd0*/  FFMA.FTZ R108, R140, c[0x0][0x2d0], -R160.reuse ;  /* 0x0000b4008c6c7a23 */ /* 0x100fe200000108a0 */
[C---:B------:R-:W-:Y:S01]  /*9be0*/  HMMA.16816.F32.BF16 R56, R104.reuse, R110, R56 ;  /* 0x0000006e6838723c */ /* 0x040fe20000041838 */
[----:B------:R-:W-:Y:S02]  /*9bf0*/  LDSM.16.MT88.4 R140, [R103+UR4+0x5900] ;  /* 0x00590004678c783b */ /* 0x000fe40008004200 */
[----:B------:R3:W-:Y:S05]  /*9c00*/  MUFU.EX2 R171, R108 ;  /* 0x0000006c00ab7308 */ /* 0x0007ea0000000800 */
[C---:B--2---:R-:W-:Y:S07]  /*9c10*/  HMMA.16816.F32.BF16 R60, R104.reuse, R120, R60 ;  /* 0x00000078683c723c */ /* 0x044fee000004183c */
        /* <DEDUP_REMOVED lines=8> */
[C---:B-1----:R-:W-:Y:S03]  /*9ca0*/  HMMA.16816.F32.BF16 R76, R104.reuse, R116, R76 ;  /* 0x00000074684c723c */ /* 0x042fe6000004184c */
[----:B------:R1:W-:Y:S01]  /*9cb0*/  MUFU.EX2 R167, R112 ;  /* 0x0000007000a77308 */ /* 0x0003e20000000800 */
[--C-:B--2---:R-:W-:Y:S03]  /*9cc0*/  FFMA.FTZ R120, R168, c[0x0][0x2d0], -R161.reuse ;  /* 0x0000b400a8787a23 */ /* 0x104fe600000108a1 */
[--C-:B------:R-:W-:Y:S01]  /*9cd0*/  FFMA.FTZ R116, R139, c[0x0][0x2d0], -R161.reuse ;  /* 0x0000b4008b747a23 */ /* 0x100fe200000108a1 */
[C---:B------:R-:W-:Y:S05]  /*9ce0*/  HMMA.16816.F32.BF16 R80, R104.reuse, R118, R80 ;  /* 0x000000766850723c */ /* 0x040fea0000041850 */
[----:B------:R2:W5:Y:S01]  /*9cf0*/  MUFU.EX2 R168, R120 ;  /* 0x0000007800a87308 */ /* 0x0005620000000800 */
[----:B---3--:R-:W3:Y:S09]  /*9d00*/  LDSM.16.MT88.4 R108, [R237+UR4+0x8100] ;  /* 0x00810004ed6c783b */ /* 0x008ef20008004200 */
[----:B------:R5:W-:Y:S01]  /*9d10*/  MUFU.EX2 R164, R116 ;  /* 0x0000007400a47308 */ /* 0x000be20000000800 */
[----:B-1----:R-:W-:Y:S01]  /*9d20*/  FFMA.FTZ R112, R138, c[0x0][0x2d0], -R160 ;  /* 0x0000b4008a707a23 */ /* 0x002fe200000108a0 */
[----:B------:R-:W-:Y:S02]  /*9d30*/  MOV R138, R137 ;  /* 0x00000089008a7202 */ /* 0x000fe40000000f00 */
[----:B------:R-:W-:Y:S02]  /*9d40*/  MOV R137, R166 ;  /* 0x000000a600897202 */ /* 0x000fe40000000f00 */
[----:B----4-:R-:W-:Y:S04]  /*9d50*/  F2FP.BF16.PACK_AB R160, R170, R171 ;  /* 0x000000abaaa0723e */ /* 0x010fe800000010ff */
[----:B------:R1:W4:Y:S01]  /*9d60*/  MUFU.EX2 R166, R112 ;  /* 0x0000007000a67308 */ /* 0x0003220000000800 */
[----:B--2---:R-:W2:Y:S08]  /*9d70*/  LDSM.16.MT88.4 R120, [R101+0x8100] ;  /* 0x008100006578783b */ /* 0x004eb00000004200 */
[----:B-----5:R-:W-:Y:S01]  /*9d80*/  LDSM.16.MT88.4 R116, [R102+0x2900] ;  /* 0x002900006674783b */ /* 0x020fe20000004200 */
[C---:B---3--:R-:W-:Y:S03]  /*9d90*/  HMMA.16816.F32.BF16 R84, R104.reuse, R108, R84 ;  /* 0x0000006c6854723c */ /* 0x048fe60000041854 */
[----:B-1----:R-:W-:Y:S01]  /*9da0*/  FFMA.FTZ R112, R136, c[0x0][0x2d0], -R161 ;  /* 0x0000b40088707a23 */ /* 0x002fe200000108a1 */
[----:B------:R-:W-:Y:S02]  /*9db0*/  MOV R136, R165 ;  /* 0x000000a500887202 */ /* 0x000fe40000000f00 */
[----:B------:R-:W-:Y:S01]  /*9dc0*/  F2FP.BF16.PACK_AB R161, R168, R169 ;  /* 0x000000a9a8a1723e */ /* 0x000fe200000010ff */
[----:B------:R1:W3:Y:S01]  /*9dd0*/  MUFU.EX2 R165, R112 ;  /* 0x0000007000a57308 */ /* 0x0002e20000000800 */
[C---:B------:R-:W-:Y:S04]  /*9de0*/  HMMA.16816.F32.BF16 R88, R104.reuse, R110, R88 ;  /* 0x0000006e6858723c */ /* 0x040fe80000041858 */
[----:B----4-:R-:W-:Y:S04]  /*9df0*/  F2FP.BF16.PACK_AB R162, R166, R167 ;  /* 0x000000a7a6a2723e */ /* 0x010fe800000010ff */
[C---:B--2---:R-:W-:Y:S08]  /*9e00*/  HMMA.16816.F32.BF16 R92, R104.reuse, R120, R92 ;  /* 0x00000078685c723c */ /* 0x044ff0000004185c */
[----:B------:R-:W-:Y:S01]  /*9e10*/  HMMA.16816.F32.BF16 R96, R104, R122, R96 ;  /* 0x0000007a6860723c */ /* 0x000fe20000041860 */
[----:B-1----:R-:W1:Y:S03]  /*9e20*/  LDSM.16.MT88.4 R112, [R103+UR4+0x2900] ;  /* 0x002900046770783b */ /* 0x002e660008004200 */
[----:B---3--:R-:W-:Y:S07]  /*9e30*/  F2FP.BF16.PACK_AB R163, R164, R165 ;  /* 0x000000a5a4a3723e */ /* 0x008fee00000010ff */
[C---:B-1----:R-:W-:Y:S01]  /*9e40*/  HMMA.16816.F32.BF16 R104, R160.reuse, R112, R4 ;  /* 0x00000070a068723c */ /* 0x042fe20000041804 */
[----:B------:R-:W1:Y:S07]  /*9e50*/  LDSM.16.MT88.4 R4, [R237+UR4+0x5900] ;  /* 0x00590004ed04783b */ /* 0x000e6e0008004200 */
[C---:B------:R-:W-:Y:S01]  /*9e60*/  HMMA.16816.F32.BF16 R108, R160.reuse, R114, R8 ;  /* 0x00000072a06c723c */ /* 0x040fe20000041808 */
[----:B------:R-:W2:Y:S07]  /*9e70*/  LDSM.16.MT88.4 R8, [R101+0x5900] ;  /* 0x005900006508783b */ /* 0x000eae0000004200 */
[C---:B------:R-:W-:Y:S01]  /*9e80*/  HMMA.16816.F32.BF16 R112, R160.reuse, R116, R12 ;  /* 0x00000074a070723c */ /* 0x040fe2000004180c */
[----:B------:R-:W3:Y:S06]  /*9e90*/  LDL.LU R13, [R1+0x8] ;  /* 0x00000800010d7983 */ /* 0x000eec0000300800 */
[----:B------:R-:W-:Y:S01]  /*9ea0*/  MOV R14, R138 ;  /* 0x0000008a000e7202 */ /* 0x000fe20000000f00 */
[C---:B------:R-:W-:Y:S01]  /*9eb0*/  HMMA.16816.F32.BF16 R116, R160.reuse, R118, R16 ;  /* 0x00000076a074723c */ /* 0x040fe20000041810 */
[----:B------:R-:W4:Y:S03]  /*9ec0*/  LDL.64 R16, [R1+0x10] ;  /* 0x0000100001107983 */ /* 0x000f260000100a00 */
[----:B------:R-:W-:Y:S01]  /*9ed0*/  MOV R15, R137 ;  /* 0x00000089000f7202 */ /* 0x000fe20000000f00 */
[----:B------:R-:W-:Y:S02]  /*9ee0*/  FADD.FTZ R2, R14, R2 ;  /* 0x000000020e027221 */ /* 0x000fe40000010000 */
[----:B------:R-:W5:Y:S01]  /*9ef0*/  LDL.64 R18, [R1+0x28] ;  /* 0x0000280001127983 */ /* 0x000f620000100a00 */
[C---:B------:R-:W-:Y:S04]  /*9f00*/  HMMA.16816.F32.BF16 R120, R160.reuse, R124, R20 ;  /* 0x0000007ca078723c */ /* 0x040fe80000041814 */
[----:B------:R-:W-:Y:S01]  /*9f10*/  FADD.FTZ R2, R15, R2 ;  /* 0x000000020f027221 */ /* 0x000fe20000010000 */
[----:B------:R-:W5:Y:S02]  /*9f20*/  LDL R21, [R1+0x30] ;  /* 0x0000300001157983 */ /* 0x000f640000100800 */
[----:B------:R-:W-:Y:S01]  /*9f30*/  MOV R23, R136 ;  /* 0x0000008800177202 */ /* 0x000fe20000000f00 */
[C---:B------:R-:W-:Y:S04]  /*9f40*/  HMMA.16816.F32.BF16 R124, R160.reuse, R126, R24 ;  /* 0x0000007ea07c723c */ /* 0x040fe80000041818 */
[----:B------:R-:W-:Y:S04]  /*9f50*/  FADD.FTZ R2, R23, R2 ;  /* 0x0000000217027221 */ /* 0x000fe80000010000 */
[C---:B------:R-:W-:Y:S04]  /*9f60*/  HMMA.16816.F32.BF16 R128, R160.reuse, R132, R28 ;  /* 0x00000084a080723c */ /* 0x040fe8000004181c */
[----:B------:R-:W-:Y:S04]  /*9f70*/  FADD.FTZ R2, R248, R2 ;  /* 0x00000002f8027221 */ /* 0x000fe80000010000 */
[C---:B------:R-:W-:Y:S04]  /*9f80*/  HMMA.16816.F32.BF16 R132, R160.reuse, R134, R32 ;  /* 0x00000086a084723c */ /* 0x040fe80000041820 */
[----:B------:R-:W-:Y:S04]  /*9f90*/  FADD.FTZ R2, R247, R2 ;  /* 0x00000002f7027221 */ /* 0x000fe80000010000 */
[C---:B------:R-:W-:Y:S04]  /*9fa0*/  HMMA.16816.F32.BF16 R136, R160.reuse, R140, R36 ;  /* 0x0000008ca088723c */ /* 0x040fe80000041824 */
[----:B------:R-:W-:Y:S04]  /*9fb0*/  FADD.FTZ R2, R246, R2 ;  /* 0x00000002f6027221 */ /* 0x000fe80000010000 */
[C---:B------:R-:W-:Y:S08]  /*9fc0*/  HMMA.16816.F32.BF16 R140, R160.reuse, R142, R40 ;  /* 0x0000008ea08c723c */ /* 0x040ff00000041828 */
        /* <DEDUP_REMOVED lines=8> */
[----:B------:R-:W-:Y:S03]  /*a050*/  LDSM.16.MT88.4 R8, [R237+UR4+0x8900] ;  /* 0x00890004ed08783b */ /* 0x000fe60008004200 */
[----:B---3--:R-:W-:Y:S05]  /*a060*/  FFMA.FTZ R0, R0, R13, R251 ;  /* 0x0000000d00007223 */ /* 0x008fea00000100fb */
[----:B------:R-:W1:Y:S03]  /*a070*/  LDSM.16.MT88.4 R12, [R103+UR4+0x8900] ;  /* 0x00890004670c783b */ /* 0x000e660008004200 */
[----:B------:R-:W-:Y:S04]  /*a080*/  FADD.FTZ R0, R250, R0 ;  /* 0x00000000fa007221 */ /* 0x000fe80000010000 */
[----:B------:R-:W-:Y:S02]  /*a090*/  FADD.FTZ R0, R249, R0 ;  /* 0x00000000f9007221 */ /* 0x000fe40000010000 */
[----:B----4-:R-:W-:Y:S02]  /*a0a0*/  FADD.FTZ R16, R245, R2 ;  /* 0x00000002f5107221 */ /* 0x010fe40000010000 */
[----:B------:R-:W-:Y:S01]  /*a0b0*/  FADD.FTZ R0, R252, R0 ;  /* 0x00000000fc007221 */ /* 0x000fe20000010000 */
[----:B-----5:R-:W-:Y:S03]  /*a0c0*/  @P0 MOV R19, R17 ;  /* 0x0000001100130202 */ /* 0x020fe60000000f00 */
[----:B------:R-:W-:Y:S02]  /*a0d0*/  FADD.FTZ R0, R244, R0 ;  /* 0x00000000f4007221 */ /* 0x000fe40000010000 */
[----:B------:R-:W-:Y:S02]  /*a0e0*/  @P0 IMAD.WIDE.U32 R18, R4, 0x60, R18 ;  /* 0x0000006004120825 */ /* 0x000fe400078e0012 */
[----:B------:R-:W2:Y:S02]  /*a0f0*/  LDSM.16.MT88.4 R4, [R102+0x8900] ;  /* 0x008900006604783b */ /* 0x000ea40000004200 */
[----:B------:R-:W-:Y:S04]  /*a100*/  FADD.FTZ R0, R243, R0 ;  /* 0x00000000f3007221 */ /* 0x000fe80000010000 */
[----:B------:R-:W-:Y:S04]  /*a110*/  FADD.FTZ R0, R242, R0 ;  /* 0x00000000f2007221 */ /* 0x000fe80000010000 */
[----:B------:R-:W-:Y:S02]  /*a120*/  FADD.FTZ R2, R241, R0 ;  /* 0x00000000f1027221 */ /* 0x000fe40000010000 */
[----:B------:R-:W-:Y:S02]  /*a130*/  FADD.FTZ R0, R206, R16 ;  /* 0x00000010ce007221 */ /* 0x000fe40000010000 */
[----:B------:R-:W-:Y:S02]  /*a140*/  FADD.FTZ R2, R203, R2 ;  /* 0x00000002cb027221 */ /* 0x000fe40000010000 */
[----:B------:R-:W-:Y:S02]  /*a150*/  FADD.FTZ R16, R204, R0 ;  /* 0x00000000cc107221 */ /* 0x000fe40000010000 */
[----:B------:R-:W-:Y:S01]  /*a160*/  FADD.FTZ R0, R202, R2 ;  /* 0x00000002ca007221 */ /* 0x000fe20000010000 */
[----:B------:R-:W-:Y:S01]  /*a170*/  @P0 SHF.L.U32 R2, R18, 0x1, RZ ;  /* 0x0000000112020819 */ /* 0x000fe200000006ff */
[----:B------:R-:W-:Y:S01]  /*a180*/  FADD.FTZ R20, R205, R16 ;  /* 0x00000010cd147221 */ /* 0x000fe20000010000 */
[C---:B-1----:R-:W-:Y:S03]  /*a190*/  HMMA.16816.F32.BF16 R68, R160.reuse, R12, R68 ;  /* 0x0000000ca044723c */ /* 0x042fe60000041844 */
[----:B------:R-:W-:Y:S01]  /*a1a0*/  FADD.FTZ R17, R200, R0 ;  /* 0x00000000c8117221 */ /* 0x000fe20000010000 */
[----:B------:R-:W-:Y:S02]  /*a1b0*/  MOV R0, UR15 ;  /* 0x0000000f00007c02 */ /* 0x000fe40008000f00 */
[----:B------:R-:W-:Y:S01]  /*a1c0*/  @P0 IADD3 R16, R19, UR10, RZ ;  /* 0x0000000a13100c10 */ /* 0x000fe2000fffe0ff */
[----:B------:R-:W-:Y:S01]  /*a1d0*/  FADD.FTZ R22, R201, R17 ;  /* 0x00000011c9167221 */ /* 0x000fe20000010000 */
[C---:B------:R-:W-:Y:S01]  /*a1e0*/  HMMA.16816.F32.BF16 R72, R160.reuse, R14, R72 ;  /* 0x0000000ea048723c */ /* 0x040fe20000041848 */
[----:B------:R1:W3:Y:S01]  /*a1f0*/  LDSM.16.MT88.4 R12, [R101+0x8900] ;  /* 0x00890000650c783b */ /* 0x0002e20000004200 */
[----:B------:R-:W-:Y:S02]  /*a200*/  @UP0 USHF.L.U32 UR10, UR6, 0x6, URZ ;  /* 0x00000006060a0899 */ /* 0x000fe4000800063f */
[----:B------:R-:W-:Y:S01]  /*a210*/  @P0 IMAD R0, R0, 0x4800, R21 ;  /* 0x0000480000000824 */ /* 0x000fe200078e0215 */
[----:B------:R-:W-:Y:S01]  /*a220*/  @P0 SHF.L.U64.HI R18, R18, 0x1, R16 ;  /* 0x0000000112120819 */ /* 0x000fe20000010210 */
[----:B------:R-:W-:Y:S01]  /*a230*/  FADD.FTZ R19, R207, R20 ;  /* 0x00000014cf137221 */ /* 0x000fe20000010000 */
[----:B------:R-:W-:Y:S01]  /*a240*/  @P0 IADD3 R16, P6, R2, c[0x0][0x1c8], RZ ;  /* 0x0000720002100a10 */ /* 0x000fe20007fde0ff */
[----:B------:R-:W-:Y:S01]  /*a250*/  FADD.FTZ R22, R183, R22 ;  /* 0x00000016b7167221 */ /* 0x000fe20000010000 */
[----:B------:R-:W-:Y:S01]  /*a260*/  @P0 SHF.L.U32 R0, R0, 0x1, RZ ;  /* 0x0000000100000819 */ /* 0x000fe200000006ff */
[----:B------:R-:W-:Y:S01]  /*a270*/  UISETP.GE.AND UP0, UPT, UR5, 0x1, UPT ;  /* 0x000000010500788c */ /* 0x000fe2000bf06270 */
[C---:B--2---:R-:W-:Y:S03]  /*a280*/  HMMA.16816.F32.BF16 R76, R160.reuse, R4, R76 ;  /* 0x00000004a04c723c */ /* 0x044fe6000004184c */
[----:B------:R-:W-:Y:S01]  /*a290*/  @P0 IADD3.X R17, R18, c[0x0][0x1cc], RZ, P6, !PT ;  /* 0x0000730012110a10 */ /* 0x000fe200037fe4ff */
[----:B------:R-:W-:Y:S01]  /*a2a0*/  FADD.FTZ R19, R191, R19 ;  /* 0x00000013bf137221 */ /* 0x000fe20000010000 */
[----:B------:R-:W-:Y:S02]  /*a2b0*/  @P0 IADD3 R20, P5, R2, 0x80, RZ ;  /* 0x0000008002140810 */ /* 0x000fe40007fbe0ff */
[----:B------:R-:W-:Y:S01]  /*a2c0*/  FADD.FTZ R4, R182, R22 ;  /* 0x00000016b6047221 */ /* 0x000fe20000010000 */
[----:B------:R-:W-:Y:S01]  /*a2d0*/  @!PT LDS RZ, [RZ] ;  /* 0x00000000fffff984 */ /* 0x000fe20000000800 */
[----:B------:R-:W-:Y:S01]  /*a2e0*/  @!PT LDS RZ, [RZ] ;  /* 0x00000000fffff984 */ /* 0x000fe20000000800 */
[----:B------:R-:W-:Y:S01]  /*a2f0*/  @!PT LDS RZ, [RZ] ;  /* 0x00000000fffff984 */ /* 0x000fe20000000800 */
[----:B------:R2:W-:Y:S01]  /*a300*/  @P0 LDGSTS.E.BYPASS.LTC128B.128 [R0+0x12100], [R16.64], !P4 ;  /* 0x1210000010000fae */ /* 0x0005e2000e101d54 */
[----:B------:R-:W-:Y:S01]  /*a310*/  @P0 IADD3 R20, P1, R20, c[0x0][0x1c8], RZ ;  /* 0x0000720014140a10 */ /* 0x000fe20007f3e0ff */
[C---:B------:R-:W-:Y:S03]  /*a320*/  HMMA.16816.F32.BF16 R80, R160.reuse, R6, R80 ;  /* 0x00000006a050723c */ /* 0x040fe60000041850 */
[----:B------:R-:W-:Y:S01]  /*a330*/  @P0 IADD3.X R21, RZ, c[0x0][0x1cc], R18, P1, P5 ;  /* 0x00007300ff150a10 */ /* 0x000fe20000fea412 */
[----:B------:R-:W-:Y:S01]  /*a340*/  FADD.FTZ R4, R180, R4 ;  /* 0x00000004b4047221 */ /* 0x000fe20000010000 */
[----:B------:R-:W-:Y:S01]  /*a350*/  @P0 IADD3 R2, P5, R2, 0x100, RZ ;  /* 0x0000010002020810 */ /* 0x000fe20007fbe0ff */
[----:B------:R-:W-:Y:S01]  /*a360*/  FADD.FTZ R5, R190, R19 ;  /* 0x00000013be057221 */ /* 0x000fe20000010000 */
[----:B-1----:R-:W-:Y:S01]  /*a370*/  MOV R101, R3 ;  /* 0x0000000300657202 */ /* 0x002fe20000000f00 */
[----:B------:R2:W-:Y:S01]  /*a380*/  @P0 LDGSTS.E.BYPASS.LTC128B.128 [R0+0x15100], [R20.64], !P3 ;  /* 0x1510000014000fae */ /* 0x0005e2000d901d54 */
[----:B------:R-:W-:Y:S01]  /*a390*/  @P0 IADD3 R6, P1, R2, c[0x0][0x1c8], RZ ;  /* 0x0000720002060a10 */ /* 0x000fe20007f3e0ff */
[C---:B------:R-:W-:Y:S03]  /*a3a0*/  HMMA.16816.F32.BF16 R84, R160.reuse, R8, R84 ;  /* 0x00000008a054723c */ /* 0x040fe60000041854 */
[----:B------:R-:W-:Y:S01]  /*a3b0*/  @P0 IADD3.X R7, RZ, c[0x0][0x1cc], R18, P1, P5 ;  /* 0x00007300ff070a10 */ /* 0x000fe20000fea412 */
[----:B------:R-:W-:Y:S04]  /*a3c0*/  FADD.FTZ R5, R188, R5 ;  /* 0x00000005bc057221 */ /* 0x000fe80000010000 */
[----:B------:R1:W-:Y:S01]  /*a3d0*/  @P0 LDGSTS.E.BYPASS.LTC128B.128 [R0+0x18100], [R6.64], !P2 ;  /* 0x1810000006000fae */ /* 0x0003e2000d101d54 */
[----:B------:R-:W-:Y:S01]  /*a3e0*/  FADD.FTZ R2, R189, R5 ;  /* 0x00000005bd027221 */ /* 0x000fe20000010000 */
[C---:B------:R-:W-:Y:S03]  /*a3f0*/  HMMA.16816.F32.BF16 R88, R160.reuse, R10, R88 ;  /* 0x0000000aa058723c */ /* 0x040fe60000041858 */
[----:B------:R-:W-:Y:S01]  /*a400*/  FADD.FTZ R5, R181, R4 ;  /* 0x00000004b5057221 */ /* 0x000fe20000010000 */
[----:B------:R-:W-:Y:S01]  /*a410*/  @P0 IADD3 R4, P1, R16, UR10, RZ ;  /* 0x0000000a10040c10 */ /* 0x000fe2000ff3e0ff */
[----:B------:R-:W-:Y:S02]  /*a420*/  FADD.FTZ R18, R178, R2 ;  /* 0x00000002b2127221 */ /* 0x000fe40000010000 */
[----:B------:R-:W-:Y:S01]  /*a430*/  FADD.FTZ R2, R176, R5 ;  /* 0x00000005b0027221 */ /* 0x000fe20000010000 */
[----:B------:R-:W-:Y:S01]  /*a440*/  @P0 IADD3.X R5, R17, UR13, RZ, P1, !PT ;  /* 0x0000000d11050c10 */ /* 0x000fe20008ffe4ff */
[----:B------:R-:W-:Y:S01]  /*a450*/  FADD.FTZ R8, R179, R18 ;  /* 0x00000012b3087221 */ /* 0x000fe20000010000 */
[C---:B---3--:R-:W-:Y:S03]  /*a460*/  HMMA.16816.F32.BF16 R92, R160.reuse, R12, R92 ;  /* 0x0000000ca05c723c */ /* 0x048fe6000004185c */
[----:B------:R3:W-:Y:S01]  /*a470*/  @P0 LDGSTS.E.BYPASS.LTC128B.128 [R0+0x13100], [R4.64], !P4 ;  /* 0x1310000004000fae */ /* 0x0007e2000e101d54 */
[----:B------:R-:W-:Y:S04]  /*a480*/  FADD.FTZ R2, R177, R2 ;  /* 0x00000002b1027221 */ /* 0x000fe80000010000 */
[----:B------:R-:W-:Y:S01]  /*a490*/  FADD.FTZ R2, R173, R2 ;  /* 0x00000002ad027221 */ /* 0x000fe20000010000 */
[----:B------:R-:W-:Y:S02]  /*a4a0*/  HMMA.16816.F32.BF16 R96, R160, R14, R96 ;  /* 0x0000000ea060723c */ /* 0x000fe40000041860 */
[----:B------:R3:W-:Y:S01]  /*a4b0*/  @P0 LDGSTS.E.BYPASS.LTC128B.128 [R0+0x16100], [R4.64+0x80], !P3 ;  /* 0x1610008004000fae */ /* 0x0007e2000d901d54 */
[----:B------:R-:W-:Y:S01]  /*a4c0*/  FADD.FTZ R2, R172, R2 ;  /* 0x00000002ac027221 */ /* 0x000fe20000010000 */
[----:B-1----:R-:W-:Y:S01]  /*a4d0*/  @P0 IADD3 R6, P1, R4, UR10, RZ ;  /* 0x0000000a04060c10 */ /* 0x002fe2000ff3e0ff */
[----:B------:R-:W-:Y:S05]  /*a4e0*/  UIADD3 UR10, UR5, 0x1, URZ ;  /* 0x00000001050a7890 */ /* 0x000fea000fffe03f */
[----:B------:R3:W-:Y:S01]  /*a4f0*/  @P0 LDGSTS.E.BYPASS.LTC128B.128 [R0+0x19100], [R4.64+0x100], !P2 ;  /* 0x1910010004000fae */ /* 0x0007e2000d101d54 */
[----:B------:R-:W-:Y:S01]  /*a500*/  USEL UR5, UR10, URZ, !UP0 ;  /* 0x0000003f0a057287 */ /* 0x000fe2000c000000 */
[----:B------:R-:W-:Y:S06]  /*a510*/  @P0 IADD3.X R7, R5, UR13, RZ, P1, !PT ;  /* 0x0000000d05070c10 */ /* 0x000fec0008ffe4ff */
[----:B------:R2:W-:Y:S08]  /*a520*/  @P0 LDGSTS.E.BYPASS.LTC128B.128 [R0+0x14100], [R6.64], !P4 ;  /* 0x1410000006000fae */ /* 0x0005f0000e101d54 */
[----:B------:R2:W-:Y:S08]  /*a530*/  @P0 LDGSTS.E.BYPASS.LTC128B.128 [R0+0x17100], [R6.64+0x80], !P3 ;  /* 0x1710008006000fae */ /* 0x0005f0000d901d54 */
[----:B------:R2:W-:Y:S01]  /*a540*/  @P0 LDGSTS.E.BYPASS.LTC128B.128 [R0+0x1a100], [R6.64+0x100], !P2 ;  /* 0x1a10010006000fae */ /* 0x0005e2000d101d54 */
[----:B------:R-:W-:Y:S01]  /*a550*/  ISETP.LT.AND P0, PT, RZ, UR16, PT ;  /* 0x00000010ff007c0c */ /* 0x000fe2000bf01270 */
[----:B------:R-:W-:Y:S01]  /*a560*/  UMOV UR16, UR14 ;  /* 0x0000000e00107c82 */ /* 0x000fe20008000000 */
[----:B---3--:R-:W-:Y:S05]  /*a570*/  FADD.FTZ R4, R175, R8 ;  /* 0x00000008af047221 */ /* 0x008fea0000010000 */
        /* <DEDUP_REMOVED lines=11> */
[----:B------:R1:W-:Y:S04]  /*a630*/  STL [R1+0x4], R4 ;  /* 0x0000040401007387 */ /* 0x0003e80000100800 */
[----:B------:R1:W-:Y:S01]  /*a640*/  STL [R1+0x8], R2 ;  /* 0x0000080201007387 */ /* 0x0003e20000100800 */
[----:B------:R-:W-:-:S05]  /*a650*/  @P0 BRA `(.L_x_664) ;  /* 0xffffc06000000947 */ /* 0x000fca000383ffff */
.L_x_663:
[----:B-1----:R-:W2:Y:S04]  /*a660*/  LDL.LU R2, [R1+0x4] ;  /* 0x0000040001027983 */ /* 0x002ea80000300800 */
        /* <DEDUP_REMOVED lines=124> */
.L_x_659:
        /* <DEDUP_REMOVED lines=152> */
.L_x_666:
        /* <DEDUP_REMOVED lines=139> */
.L_x_668:
[----:B---3--:R-:W-:Y:S05]  /*c060*/  BSYNC B0 ;  /* 0x0000000000007941 */ /* 0x008fea0003800000 */
.L_x_667:
        /* <DEDUP_REMOVED lines=23> */
.L_x_670:
[----:B------:R-:W-:Y:S05]  /*c1e0*/  BSYNC B0 ;  /* 0x0000000000007941 */ /* 0x000fea0003800000 */
.L_x_669:
        /* <DEDUP_REMOVED lines=23> */
.L_x_672:
[----:B------:R-:W-:Y:S05]  /*c360*/  BSYNC B0 ;  /* 0x0000000000007941 */ /* 0x000fea0003800000 */
.L_x_671:
        /* <DEDUP_REMOVED lines=24> */
.L_x_665:
        /* <DEDUP_REMOVED lines=19> */
.L_x_673:
        /* <DEDUP_REMOVED lines=42> */
.L_x_675:
[----:B------:R-:W-:Y:S05]  /*c8c0*/  BSYNC B0 ;  /* 0x0000000000007941 */ /* 0x000fea0003800000 */
.L_x_674:
        /* <DEDUP_REMOVED lines=66> */
.L_x_677:
[----:B------:R-:W-:Y:S05]  /*ccf0*/  BSYNC B0 ;  /* 0x0000000000007941 */ /* 0x000fea0003800000 */
.L_x_676:
        /* <DEDUP_REMOVED lines=21> */
.L_x_679:
[----:B------:R-:W-:Y:S05]  /*ce50*/  BSYNC B0 ;  /* 0x0000000000007941 */ /* 0x000fea0003800000 */
.L_x_678:
        /* <DEDUP_REMOVED lines=21> */
.L_x_681:
[----:B------:R-:W-:Y:S05]  /*cfb0*/  BSYNC B0 ;  /* 0x0000000000007941 */ /* 0x000fea0003800000 */
.L_x_680:
        /* <DEDUP_REMOVED lines=22> */
.L_x_682:
        /* <DEDUP_REMOVED lines=14> */
.L_x_1343:


//--------------------- .text._ZN7cutlass13device_kernelIN5flash19enable_sm80_to_sm89INS1_16FlashAttnFwdSm80INS1_25CollectiveMainloopFwdSm80ILi8ELi2ELb0EN4cute5tupleIJNS5_1CILi128EEENS7_ILi64EEENS7_ILi192EEEEEELi192ENS_10bfloat16_tEfNS_4arch4Sm80ELb0ELb0ELb1ELb1ELb0ELb1ELb1ELb0EEENS1_21CollectiveEpilogueFwdINS6_IJS8_SA_S9_EEENS6_IJNS7_ILi1EEESI_SI_EEESC_SE_Li256ELb1ELb1ELb0ELb0EEENS1_19SingleTileSchedulerILb1ELb0ELb1ELi128EEEEEEEEEvNT_6ParamsE --------------------------
	.section	.text._ZN7cutlass13device_kernelIN5flash19enable_sm80_to_sm89INS1_16FlashAttnFwdSm80INS1_25CollectiveMainloopFwdSm80ILi8ELi2ELb0EN4cute5tupleIJNS5_1CILi128EEENS7_ILi64EEENS7_ILi192EEEEEELi192ENS_10bfloat16_tEfNS_4arch4Sm80ELb0ELb0ELb1ELb1ELb0ELb1ELb1ELb0EEENS1_21CollectiveEpilogueFwdINS6_IJS8_SA_S9_EEENS6_IJNS7_ILi1EEESI_SI_EEESC_SE_Li256ELb1ELb1ELb0ELb0EEENS1_19SingleTileSchedulerILb1ELb0ELb1ELi128EEEEEEEEEvNT_6ParamsE,"ax",@progbits
	.sectioninfo	@"SHI_REGISTERS=237"
	.align	128
.text._ZN7cutlass13device_kernelIN5flash19enable_sm80_to_sm89INS1_16FlashAttnFwdSm80INS1_25CollectiveMainloopFwdSm80ILi8ELi2ELb0EN4cute5tupleIJNS5_1CILi128EEENS7_ILi64EEENS7_ILi192EEEEEELi192ENS_10bfloat16_tEfNS_4arch4Sm80ELb0ELb0ELb1ELb1ELb0ELb1ELb1ELb0EEENS1_21CollectiveEpilogueFwdINS6_IJS8_SA_S9_EEENS6_IJNS7_ILi1EEESI_SI_EEESC_SE_Li256ELb1ELb1ELb0ELb0EEENS1_19SingleTileSchedulerILb1ELb0ELb1ELi128EEEEEEEEEvNT_6ParamsE:
        .type           _ZN7cutlass13device_kernelIN5flash19enable_sm80_to_sm89INS1_16FlashAttnFwdSm80INS1_25CollectiveMainloopFwdSm80ILi8ELi2ELb0EN4cute5tupleIJNS5_1CILi128EEENS7_ILi64EEENS7_ILi192EEEEEELi192ENS_10bfloat16_tEfNS_4arch4Sm80ELb0ELb0ELb1ELb1ELb0ELb1ELb1ELb0EEENS1_21CollectiveEpilogueFwdINS6_IJS8_SA_S9_EEENS6_IJNS7_ILi1EEESI_SI_EEESC_SE_Li256ELb1ELb1ELb0ELb0EEENS1_19SingleTileSchedulerILb1ELb0ELb1ELi128EEEEEEEEEvNT_6ParamsE,@function
        .size           _ZN7cutlass13device_kernelIN5flash19enable_sm80_to_sm89INS1_16FlashAttnFwdSm80INS1_25CollectiveMainloopFwdSm80ILi8ELi2ELb0EN4cute5tupleIJNS5_1CILi128EEENS7_ILi64EEENS7_ILi192EEEEEELi192ENS_10bfloat16_tEfNS_4arch4Sm80ELb0ELb0ELb1ELb1ELb0ELb1ELb1ELb0EEENS1_21CollectiveEpilogueFwdINS6_IJS8_SA_S9_EEENS6_IJNS7_ILi1EEESI_SI_EEESC_SE_Li256ELb1ELb1ELb0ELb0EEENS1_19SingleTileSchedulerILb1ELb0ELb1ELi128EEEEEEEEEvNT_6ParamsE,(.L_x_1344 - _ZN7cutlass13device_kernelIN5flash19enable_sm80_to_sm89INS1_16FlashAttnFwdSm80INS1_25CollectiveMainloopFwdSm80ILi8ELi2ELb0EN4cute5tupleIJNS5_1CILi128EEENS7_ILi64EEENS7_ILi192EEEEEELi192ENS_10bfloat16_tEfNS_4arch4Sm80ELb0ELb0ELb1ELb1ELb0ELb1ELb1ELb0EEENS1_21CollectiveEpilogueFwdINS6_IJS8_SA_S9_EEENS6_IJNS7_ILi1EEESI_SI_EEESC_SE_Li256ELb1ELb1ELb0ELb0EEENS1_19SingleTileSchedulerILb1ELb0ELb1ELi128EEEEEEEEEvNT_6ParamsE)
        .other          _ZN7cutlass13device_kernelIN5flash19enable_sm80_to_sm89INS1_16FlashAttnFwdSm80INS1_25CollectiveMainloopFwdSm80ILi8ELi2ELb0EN4cute5tupleIJNS5_1CILi128EEENS7_ILi64EEENS7_ILi192EEEEEELi192ENS_10bfloat16_tEfNS_4arch4Sm80ELb0ELb0ELb1ELb1ELb0ELb1ELb1ELb0EEENS1_21CollectiveEpilogueFwdINS6_IJS8_SA_S9_EEENS6_IJNS7_ILi1EEESI_SI_EEESC_SE_Li256ELb1ELb1ELb0ELb0EEENS1_19SingleTileSchedulerILb1ELb0ELb1ELi128EEEEEEEEEvNT_6ParamsE,@"STO_CUDA_ENTRY STV_DEFAULT"
_ZN7cutlass13device_kernelIN5flash19enable_sm80_to_sm89INS1_16FlashAttnFwdSm80INS1_25CollectiveMainloopFwdSm80ILi8ELi2ELb0EN4cute5tupleIJNS5_1CILi128EEENS7_ILi64EEENS7_ILi192EEEEEELi192ENS_10bfloat16_tEfNS_4arch4Sm80ELb0ELb0ELb1ELb1ELb0ELb1ELb1ELb0EEENS1_21CollectiveEpilogueFwdINS6_IJS8_SA_S9_EEENS6_IJNS7_ILi1EEESI_SI_EEESC_SE_Li256ELb1ELb1ELb0ELb0EEENS1_19SingleTileSchedulerILb1ELb0ELb1ELi128EEEEEEEEEvNT_6ParamsE:
        /* <DEDUP_REMOVED lines=16> */
.L_x_684:
        /* <DEDUP_REMOVED lines=8> */
.L_x_686:
[----:B------:R-:W-:-:S05]  /*0180*/  MOV R5, c[0x0][0x54c] ;  /* 0x0001530000057a02 */ /* 0x000fca0000000f00 */
.L_x_685:
[----:B-----5:R-:W-:Y:S01]  /*0190*/  IMAD R5, R5, c[0x0][0x548], RZ ;  /* 0x0001520005057a24 */ /* 0x020fe200078e02ff */
[----:B------:R-:W-:-:S04]  /*01a0*/  SHF.L.U32 R0, R91, 0x7, RZ ;  /* 0x000000075b007819 */ /* 0x000fc800000006ff */
[----:B------:R-:W-:-:S04]  /*01b0*/  ISETP.GE.AND P0, PT, R0, R5, PT ;  /* 0x000000050000720c */ /* 0x000fc80003f06270 */
[----:B------:R-:W-:Y:S01]  /*01c0*/  SEL R192, R192, 0xffffffff, !P0 ;  /* 0xffffffffc0c07807 */ /* 0x000fe20004000000 */
[----:B------:R-:W-:Y:S05]  /*01d0*/  BRA `(.L_x_687) ;  /* 0x0000012000007947 */ /* 0x000fea0003800000 */
.L_x_683:
[----:B---3--:R-:W-:-:S04]  /*01e0*/  ISETP.NE.U32.AND P0, PT, RZ, c[0x0][0x568], PT ;  /* 0x00015a00ff007a0c */ /* 0x008fc80003f05070 */
[----:B------:R-:W-:-:S13]  /*01f0*/  ISETP.NE.AND.EX P0, PT, RZ, c[0x0][0x56c], PT, P0 ;  /* 0x00015b00ff007a0c */ /* 0x000fda0003f05300 */
[----:B------:R-:W-:Y:S05]  /*0200*/  @!P0 BRA `(.L_x_688) ;  /* 0x0000002000008947 */ /* 0x000fea0003800000 */
[----:B------:R1:W5:Y:S01]  /*0210*/  LDG.E R5, [R4.64] ;  /* 0x0000000604057981 */ /* 0x000362000c1e1900 */
[----:B------:R-:W-:Y:S05]  /*0220*/  BRA `(.L_x_689) ;  /* 0x0000009000007947 */ /* 0x000fea0003800000 */
.L_x_688:
        /* <DEDUP_REMOVED lines=8> */
.L_x_690:
[----:B------:R-:W-:-:S05]  /*02b0*/  MOV R5, c[0x0][0x54c] ;  /* 0x0001530000057a02 */ /* 0x000fca0000000f00 */
.L_x_689:
[----:B-----5:R-:W-:Y:S01]  /*02c0*/  IMAD R5, R5, c[0x0][0x548], RZ ;  /* 0x0001520005057a24 */ /* 0x020fe200078e02ff */
[----:B------:R-:W-:-:S04]  /*02d0*/  SHF.L.U32 R0, R91, 0x7, RZ ;  /* 0x000000075b007819 */ /* 0x000fc800000006ff */
[----:B------:R-:W-:-:S04]  /*02e0*/  ISETP.GE.AND P0, PT, R0, R5, PT ;  /* 0x000000050000720c */ /* 0x000fc80003f06270 */
[----:B------:R-:W-:-:S04]  /*02f0*/  SEL R192, R192, 0xffffffff, !P0 ;  /* 0xffffffffc0c07807 */ /* 0x000fc80004000000 */
.L_x_687:
        /* <DEDUP_REMOVED lines=14> */
[CC--:B-1----:R-:W-:Y:S01]  /*03e0*/  IMAD.WIDE R4, R192.reuse, R3.reuse, c[0x0][0x350] ;  /* 0x0000d400c0047625 */ /* 0x0c2fe200078e0203 */
[----:B------:R-:W-:Y:S02]  /*03f0*/  ISETP.NE.AND.EX P1, PT, RZ, c[0x0][0x34c], PT, P1 ;  /* 0x0000d300ff007a0c */ /* 0x000fe40003f25310 */
[----:B------:R-:W-:Y:S01]  /*0400*/  ISETP.NE.AND.EX P5, PT, RZ, c[0x0][0x354], PT, P3 ;  /* 0x0000d500ff007a0c */ /* 0x000fe20003fa5330 */
[----:B------:R-:W-:Y:S01]  /*0410*/  @P2 IMAD.WIDE R14, R192, R3, c[0x0][0x370] ;  /* 0x0000dc00c00e2625 */ /* 0x000fe200078e0203 */
[----:B------:R-:W-:-:S03]  /*0420*/  ISETP.NE.AND.EX P4, PT, RZ, c[0x0][0x35c], PT, P4 ;  /* 0x0000d700ff007a0c */ /* 0x000fc60003f85340 */
[CC--:B------:R-:W-:Y:S01]  /*0430*/  IMAD.WIDE R8, R192.reuse, R3.reuse, c[0x0][0x358] ;  /* 0x0000d600c0087625 */ /* 0x0c0fe200078e0203 */
[----:B------:R1:W5:Y:S01]  /*0440*/  @P2 LDG.E R96, [R14.64] ;  /* 0x000000060e602981 */ /* 0x000362000c1e1900 */
[----:B------:R-:W-:Y:S02]  /*0450*/  P2R R6, PR, RZ, 0x20 ;  /* 0x00000020ff067803 */ /* 0x000fe40000000000 */
[----:B------:R-:W-:Y:S02]  /*0460*/  @P0 IMAD.WIDE R12, R192, R3, c[0x0][0x360] ;  /* 0x0000d800c00c0625 */ /* 0x000fe400078e0203 */
[----:B------:R1:W5:Y:S04]  /*0470*/  @P1 LDG.E R97, [R10.64] ;  /* 0x000000060a611981 */ /* 0x000368000c1e1900 */
[----:B------:R1:W5:Y:S04]  /*0480*/  @P0 LDG.E R93, [R12.64] ;  /* 0x000000060c5d0981 */ /* 0x000368000c1e1900 */
[----:B------:R1:W5:Y:S04]  /*0490*/  @P5 LDG.E R95, [R4.64] ;  /* 0x00000006045f5981 */ /* 0x000368000c1e1900 */
[----:B------:R1:W5:Y:S04]  /*04a0*/  @P4 LDG.E R21, [R8.64] ;  /* 0x0000000608154981 */ /* 0x000368000c1e1900 */
[----:B------:R-:W2:Y:S01]  /*04b0*/  S2R R195, SR_CTAID.Y ;  /* 0x0000000000c37919 */ /* 0x000ea20000002600 */
[----:B------:R-:W-:-:S02]  /*04c0*/  IMAD.MOV.U32 R2, RZ, RZ, c[0x0][0x1d0] ;  /* 0x00007400ff027624 */ /* 0x000fc400078e00ff */
[----:B------:R-:W-:Y:S01]  /*04d0*/  IMAD.MOV.U32 R99, RZ, RZ, c[0x0][0x228] ;  /* 0x00008a00ff637624 */ /* 0x000fe200078e00ff */
[----:B--2---:R-:W-:Y:S01]  /*04e0*/  SHF.R.S32.HI R94, RZ, 0x1f, R195 ;  /* 0x0000001fff5e7819 */ /* 0x004fe200000114c3 */
[----:B------:R-:W-:Y:S05]  /*04f0*/  @P0 BRA `(.L_x_691) ;  /* 0x0000004000000947 */ /* 0x000fea0003800000 */
[----:B-1----:R-:W-:Y:S05]  /*0500*/  @!P1 BRA `(.L_x_691) ;  /* 0x0000003000009947 */ /* 0x002fea0003800000 */
[----:B-----5:R-:W2:Y:S04]  /*0510*/  LDG.E R93, [R10.64] ;  /* 0x000000060a5d7981 */ /* 0x020ea8000c1e1900 */
[----:B------:R-:W2:Y:S02]  /*0520*/  LDG.E R0, [R10.64+0x4] ;  /* 0x000004060a007981 */ /* 0x000ea4000c1e1900 */
[----:B--2---:R-:W-:Y:S02]  /*0530*/  IADD3 R93, -R93, R0, RZ ;  /* 0x000000005d5d7210 */ /* 0x004fe40007ffe1ff */
.L_x_691:
[----:B-1----:R-:W-:-:S04]  /*0540*/  ISETP.NE.U32.AND P0, PT, RZ, c[0x0][0x368], PT ;  /* 0x0000da00ff007a0c */ /* 0x002fc80003f05070 */
[----:B------:R-:W-:-:S13]  /*0550*/  ISETP.NE.AND.EX P0, PT, RZ, c[0x0][0x36c], PT, P0 ;  /* 0x0000db00ff007a0c */ /* 0x000fda0003f05300 */
[----:B------:R-:W-:Y:S05]  /*0560*/  @!P0 BRA `(.L_x_692) ;  /* 0x0000003000008947 */ /* 0x000fea0003800000 */
[----:B------:R-:W-:-:S05]  /*0570*/  IMAD.WIDE R4, R192, R3, c[0x0][0x368] ;  /* 0x0000da00c0047625 */ /* 0x000fca00078e0203 */
[----:B------:R1:W5:Y:S01]  /*0580*/  LDG.E R2, [R4.64] ;  /* 0x0000000604027981 */ /* 0x000362000c1e1900 */
[----:B------:R-:W-:Y:S05]  /*0590*/  BRA `(.L_x_693) ;  /* 0x0000004000007947 */ /* 0x000fea0003800000 */
.L_x_692:
[----:B------:R-:W-:Y:S05]  /*05a0*/  @!P5 BRA `(.L_x_693) ;  /* 0x000000300000d947 */ /* 0x000fea0003800000 */
[----:B------:R-:W2:Y:S04]  /*05b0*/  LDG.E R2, [R4.64] ;  /* 0x0000000604027981 */ /* 0x000ea8000c1e1900 */
[----:B------:R-:W2:Y:S02]  /*05c0*/  LDG.E R7, [R4.64+0x4] ;  /* 0x0000040604077981 */ /* 0x000ea4000c1e1900 */
[----:B--2---:R-:W-:Y:S02]  /*05d0*/  IADD3 R2, -R2, R7, RZ ;  /* 0x0000000702027210 */ /* 0x004fe40007ffe1ff */
.L_x_693:
[----:B-1----:R-:W2:Y:S04]  /*05e0*/  @P4 LDG.E R4, [R8.64] ;  /* 0x0000000608044981 */ /* 0x002ea8000c1e1900 */
[----:B------:R-:W2:Y:S01]  /*05f0*/  @P4 LDG.E R5, [R8.64+0x4] ;  /* 0x0000040608054981 */ /* 0x000ea2000c1e1900 */
[----:B-----5:R-:W-:Y:S01]  /*0600*/  IMAD.IADD R0, R2, 0x1, -R96 ;  /* 0x0000000102007824 */ /* 0x020fe200078e0a60 */
[----:B------:R-:W-:Y:S01]  /*0610*/  ISETP.NE.U32.AND P0, PT, RZ, c[0x0][0x378], PT ;  /* 0x0000de00ff007a0c */ /* 0x000fe20003f05070 */
[----:B------:R-:W-:-:S03]  /*0620*/  IMAD.MOV.U32 R92, RZ, RZ, R2 ;  /* 0x000000ffff5c7224 */ /* 0x000fc600078e0002 */
[----:B------:R-:W-:Y:S01]  /*0630*/  ISETP.NE.AND.EX P0, PT, RZ, c[0x0][0x37c], PT, P0 ;  /* 0x0000df00ff007a0c */ /* 0x000fe20003f05300 */
[----:B------:R-:W-:-:S05]  /*0640*/  IMAD.MOV R11, RZ, RZ, -R0 ;  /* 0x000000ffff0b7224 */ /* 0x000fca00078e0a00 */
[----:B------:R-:W-:-:S07]  /*0650*/  IMNMX R11, RZ, R11, !PT ;  /* 0x0000000bff0b7217 */ /* 0x000fce0007800200 */
[----:B------:R-:W-:-:S05]  /*0660*/  @P0 IMAD.WIDE R12, R192, R3, c[0x0][0x378] ;  /* 0x0000de00c00c0625 */ /* 0x000fca00078e0203 */
[----:B------:R1:W5:Y:S01]  /*0670*/  @P0 LDG.E R92, [R12.64] ;  /* 0x000000060c5c0981 */ /* 0x000362000c1e1900 */
[----:B--2---:R-:W-:-:S04]  /*0680*/  @P4 IMAD.IADD R99, R5, 0x1, -R4 ;  /* 0x0000000105634824 */ /* 0x004fc800078e0a04 */
[----:B------:R-:W-:-:S05]  /*0690*/  IMAD.IADD R89, R0, 0x1, R99 ;  /* 0x0000000100597824 */ /* 0x000fca00078e0263 */
[----:B------:R-:W-:-:S04]  /*06a0*/  IADD3 R4, R89, 0x3f, RZ ;  /* 0x0000003f59047810 */ /* 0x000fc80007ffe0ff */
[----:B------:R-:W-:-:S04]  /*06b0*/  SHF.R.S32.HI R133, RZ, 0x1f, R4 ;  /* 0x0000001fff857819 */ /* 0x000fc80000011404 */
[----:B------:R-:W-:-:S04]  /*06c0*/  LEA.HI R133, R133, R4, RZ, 0x6 ;  /* 0x0000000485857211 */ /* 0x000fc800078f30ff */
[----:B------:R-:W-:-:S05]  /*06d0*/  LOP3.LUT R5, R133, 0xffffffc0, RZ, 0xc0, !PT ;  /* 0xffffffc085057812 */ /* 0x000fca00078ec0ff */
[----:B------:R-:W-:-:S05]  /*06e0*/  IMAD.IADD R0, R5, 0x1, -R0 ;  /* 0x0000000105007824 */ /* 0x000fca00078e0a00 */
[----:B------:R-:W-:-:S04]  /*06f0*/  IMNMX R0, R0, R99, PT ;  /* 0x0000006300007217 */ /* 0x000fc80003800200 */
[----:B------:R-:W-:Y:S02]  /*0700*/  ISETP.GT.AND P0, PT, R0, R11, PT ;  /* 0x0000000b0000720c */ /* 0x000fe40003f04270 */
[----:B------:R-:W-:-:S11]  /*0710*/  SHF.R.U32.HI R11, RZ, 0x6, R11 ;  /* 0x00000006ff0b7819 */ /* 0x000fd6000001160b */
        /* <DEDUP_REMOVED lines=12> */
[----:B------:R-:W-:Y:S01]  /*07e0*/  IMAD.MOV.U32 R102, RZ, RZ, c[0x0][0x238] ;  /* 0x00008e00ff667624 */ /* 0x000fe200078e00ff */
[----:B------:R-:W-:Y:S01]  /*07f0*/  SHF.R.S32.HI R3, RZ, 0x1f, R21 ;  /* 0x0000001fff037819 */ /* 0x000fe20000011415 */
[----:B------:R-:W-:Y:S01]  /*0800*/  IMAD.MOV.U32 R137, RZ, RZ, 0x6 ;  /* 0x00000006ff897424 */ /* 0x000fe200078e00ff */
[-C--:B------:R-:W-:Y:S01]  /*0810*/  LEA.HI R5, R7, R90.reuse, RZ, 0x3 ;  /* 0x0000005a07057211 */ /* 0x080fe200078f18ff */
[----:B------:R-:W-:Y:S01]  /*0820*/  IMAD R14, R94, c[0x0][0x240], RZ ;  /* 0x000090005e0e7a24 */ /* 0x000fe200078e02ff */
[----:B------:R-:W-:Y:S01]  /*0830*/  IADD3 R18, R0, -0x1, RZ ;  /* 0xffffffff00127810 */ /* 0x000fe20007ffe0ff */
[----:B------:R-:W-:Y:S01]  /*0840*/  IMAD.SHL.U32 R103, R102, 0x40, RZ ;  /* 0x0000004066677824 */ /* 0x000fe200078e00ff */
[----:B------:R-:W-:Y:S01]  /*0850*/  SHF.R.S32.HI R4, RZ, 0x3, R5 ;  /* 0x00000003ff047819 */ /* 0x000fe20000011405 */
[----:B------:R-:W-:Y:S01]  /*0860*/  IMAD R22, R94, c[0x0][0x260], RZ ;  /* 0x000098005e167a24 */ /* 0x000fe200078e02ff */
[----:B------:R-:W-:Y:S01]  /*0870*/  LOP3.LUT R5, R5, 0x1ffffff8, RZ, 0xc0, !PT ;  /* 0x1ffffff805057812 */ /* 0x000fe200078ec0ff */
[----:B------:R-:W-:Y:S01]  /*0880*/  IMAD.SHL.U32 R105, R102, 0x20, RZ ;  /* 0x0000002066697824 */ /* 0x000fe200078e00ff */
[----:B------:R-:W-:Y:S01]  /*0890*/  IADD3 R21, P0, R4, R21, RZ ;  /* 0x0000001504157210 */ /* 0x000fe20007f1e0ff */
[----:B------:R-:W-:Y:S01]  /*08a0*/  IMAD R22, R195, c[0x0][0x264], R22 ;  /* 0x00009900c3167a24 */ /* 0x000fe200078e0216 */
[----:B------:R-:W-:Y:S01]  /*08b0*/  SHF.L.U64.HI R101, R102, R137, c[0x0][0x23c] ;  /* 0x00008f0066657619 */ /* 0x000fe20000010289 */
[----:B------:R-:W-:Y:S01]  /*08c0*/  IMAD.IADD R8, R90, 0x1, -R5 ;  /* 0x000000015a087824 */ /* 0x000fe200078e0a05 */
[----:B------:R-:W-:Y:S01]  /*08d0*/  LEA.HI.X.SX32 R10, R4, R3, 0x1, P0 ;  /* 0x00000003040a7211 */ /* 0x000fe200000f0eff */
[----:B------:R-:W-:Y:S01]  /*08e0*/  IMAD.MOV.U32 R5, RZ, RZ, c[0x0][0x258] ;  /* 0x00009600ff057624 */ /* 0x000fe200078e00ff */
[----:B------:R-:W-:Y:S01]  /*08f0*/  SHF.R.S32.HI R15, RZ, 0x1f, R192 ;  /* 0x0000001fff0f7819 */ /* 0x000fe200000114c0 */
[----:B------:R-:W-:Y:S01]  /*0900*/  IMAD.SHL.U32 R8, R8, 0x8, RZ ;  /* 0x0000000808087824 */ /* 0x000fe200078e00ff */
[----:B------:R-:W-:Y:S01]  /*0910*/  SEL R150, R192, RZ, !P4 ;  /* 0x000000ffc0967207 */ /* 0x000fe20006000000 */
[C---:B------:R-:W-:Y:S01]  /*0920*/  IMAD R152, R10.reuse, c[0x0][0x238], RZ ;  /* 0x00008e000a987a24 */ /* 0x040fe200078e02ff */
[----:B------:R-:W-:Y:S01]  /*0930*/  SHF.L.U64.HI R98, R5, R137, c[0x0][0x25c] ;  /* 0x0000970005627619 */ /* 0x000fe20000010289 */
[----:B------:R-:W-:Y:S01]  /*0940*/  IMAD R10, R10, c[0x0][0x258], RZ ;  /* 0x000096000a0a7a24 */ /* 0x000fe200078e02ff */
[----:B------:R-:W-:Y:S01]  /*0950*/  SHF.R.S32.HI R9, RZ, 0x1f, R8 ;  /* 0x0000001fff097819 */ /* 0x000fe20000011408 */
[----:B------:R-:W-:Y:S01]  /*0960*/  IMAD R152, R21, c[0x0][0x23c], R152 ;  /* 0x00008f0015987a24 */ /* 0x000fe200078e0298 */
[----:B------:R-:W-:Y:S01]  /*0970*/  SEL R155, R15, RZ, !P4 ;  /* 0x000000ff0f9b7207 */ /* 0x000fe20006000000 */
[C---:B------:R-:W-:Y:S01]  /*0980*/  IMAD R3, R21.reuse, c[0x0][0x25c], R10 ;  /* 0x0000970015037a24 */ /* 0x040fe200078e020a */
[----:B------:R-:W-:Y:S01]  /*0990*/  ISETP.GE.AND P5, PT, R8, c[0x0][0x1d4], PT ;  /* 0x0000750008007a0c */ /* 0x000fe20003fa6270 */
[----:B------:R-:W-:Y:S01]  /*09a0*/  IMAD.WIDE.U32 R12, R21, c[0x0][0x238], R8 ;  /* 0x00008e00150c7a25 */ /* 0x000fe200078e0008 */
[----:B------:R-:W-:Y:S01]  /*09b0*/  LEA.HI R30, R7, R90, RZ, 0x2 ;  /* 0x0000005a071e7211 */ /* 0x000fe200078f10ff */
[----:B------:R-:W-:Y:S01]  /*09c0*/  ULDC.U8 UR4, c[0x0][0x298] ;  /* 0x0000a60000047ab9 */ /* 0x000fe20000000000 */
[----:B------:R-:W-:Y:S01]  /*09d0*/  LOP3.LUT R194, R194, 0xfffffffd, RZ, 0xc0, !PT ;  /* 0xfffffffdc2c27812 */ /* 0x000fe200078ec0ff */
[----:B------:R-:W-:Y:S01]  /*09e0*/  IMAD.IADD R153, R13, 0x1, R152 ;  /* 0x000000010d997824 */ /* 0x000fe200078e0298 */
[----:B------:R-:W-:Y:S01]  /*09f0*/  SHF.R.S32.HI R115, RZ, 0x2, R30 ;  /* 0x00000002ff737819 */ /* 0x000fe2000001141e */
[----:B------:R-:W-:Y:S01]  /*0a00*/  IMAD.WIDE.U32 R20, R21, c[0x0][0x258], R8 ;  /* 0x0000960015147a25 */ /* 0x000fe200078e0008 */
[----:B------:R-:W-:-:S02]  /*0a10*/  SHF.R.S32.HI R9, RZ, 0x1f, R18 ;  /* 0x0000001fff097819 */ /* 0x000fc40000011412 */
[----:B-----5:R-:W-:Y:S01]  /*0a20*/  SHF.R.S32.HI R117, RZ, 0x1f, R92 ;  /* 0x0000001fff757819 */ /* 0x020fe2000001145c */
[----:B------:R-:W-:Y:S02]  /*0a30*/  IMAD.MOV.U32 R152, RZ, RZ, R12 ;  /* 0x000000ffff987224 */ /* 0x000fe400078e000c */
[----:B------:R-:W-:Y:S02]  /*0a40*/  IMAD.IADD R21, R21, 0x1, R3 ;  /* 0x0000000115157824 */ /* 0x000fe400078e0203 */
[C---:B------:R-:W-:Y:S02]  /*0a50*/  IMAD R3, R195.reuse, c[0x0][0x244], R14 ;  /* 0x00009100c3037a24 */ /* 0x040fe400078e020e */
[----:B------:R-:W-:-:S04]  /*0a60*/  IMAD.WIDE.U32 R152, R195, c[0x0][0x240], R152 ;  /* 0x00009000c3987a25 */ /* 0x000fc800078e0098 */
[----:B------:R-:W-:Y:S02]  /*0a70*/  IMAD.IADD R153, R153, 0x1, R3 ;  /* 0x0000000199997824 */ /* 0x000fe400078e0203 */
[-C--:B------:R-:W-:Y:S02]  /*0a80*/  IMAD R12, R101, R18.reuse, RZ ;  /* 0x00000012650c7224 */ /* 0x080fe400078e02ff */
[----:B------:R-:W-:Y:S02]  /*0a90*/  IMAD.SHL.U32 R3, R4, 0x40, RZ ;  /* 0x0000004004037824 */ /* 0x000fe400078e00ff */
[----:B------:R-:W-:Y:S01]  /*0aa0*/  IMAD.IADD R13, R99, 0x1, -R4 ;  /* 0x00000001630d7824 */ /* 0x000fe200078e0a04 */
[----:B------:R-:W-:Y:S01]  /*0ab0*/  IADD3 R4, R8, 0x40, RZ ;  /* 0x0000004008047810 */ /* 0x000fe20007ffe0ff */
[----:B------:R-:W-:Y:S01]  /*0ac0*/  IMAD.SHL.U32 R100, R5, 0x40, RZ ;  /* 0x0000004005647824 */ /* 0x000fe200078e00ff */
[----:B------:R-:W-:Y:S01]  /*0ad0*/  LOP3.LUT R3, R3, 0x1c0, RZ, 0xc0, !PT ;  /* 0x000001c003037812 */ /* 0x000fe200078ec0ff */
[----:B------:R-:W-:Y:S01]  /*0ae0*/  IMAD R10, R98, R18, RZ ;  /* 0x00000012620a7224 */ /* 0x000fe200078e02ff */
[----:B------:R-:W-:Y:S01]  /*0af0*/  ISETP.GE.AND P4, PT, R4, c[0x0][0x1d4], PT ;  /* 0x0000750004007a0c */ /* 0x000fe20003f86270 */
[----:B------:R-:W-:-:S02]  /*0b00*/  IMAD R19, R9, R103, R12 ;  /* 0x0000006709137224 */ /* 0x000fc400078e020c */
[----:B------:R-:W-:Y:S02]  /*0b10*/  IMAD R12, R18, -0x40, R13 ;  /* 0xffffffc0120c7824 */ /* 0x000fe400078e020d */
[----:B------:R-:W-:Y:S02]  /*0b20*/  IMAD R157, R155, c[0x0][0x248], RZ ;  /* 0x000092009b9d7a24 */ /* 0x000fe400078e02ff */
[----:B------:R-:W-:Y:S01]  /*0b30*/  IMAD R9, R9, R100, R10 ;  /* 0x0000006409097224 */ /* 0x000fe200078e020a */
[----:B------:R-:W-:Y:S01]  /*0b40*/  LOP3.LUT R10, R3, 0x38, R8, 0xf8, !PT ;  /* 0x00000038030a7812 */ /* 0x000fe200078ef808 */
[C---:B------:R-:W-:Y:S01]  /*0b50*/  IMAD R157, R150.reuse, c[0x0][0x24c], R157 ;  /* 0x00009300969d7a24 */ /* 0x040fe200078e029d */
[----:B------:R-:W-:Y:S01]  /*0b60*/  SHF.R.U32.HI R3, RZ, 0x3, R3 ;  /* 0x00000003ff037819 */ /* 0x000fe20000011603 */
[----:B------:R-:W-:Y:S01]  /*0b70*/  IMAD.WIDE.U32 R152, R150, c[0x0][0x248], R152 ;  /* 0x0000920096987a25 */ /* 0x000fe200078e0098 */
[C---:B------:R-:W-:Y:S02]  /*0b80*/  ISETP.GE.AND P1, PT, R12.reuse, 0x21, PT ;  /* 0x000000210c00780c */ /* 0x040fe40003f26270 */
[----:B------:R-:W-:Y:S01]  /*0b90*/  ISETP.GE.AND P2, PT, R12, 0x1, PT ;  /* 0x000000010c00780c */ /* 0x000fe20003f46270 */
[----:B------:R-:W-:Y:S01]  /*0ba0*/  IMAD.IADD R157, R153, 0x1, R157 ;  /* 0x00000001999d7824 */ /* 0x000fe200078e029d */
[----:B------:R-:W-:Y:S01]  /*0bb0*/  LOP3.LUT R3, R10, R3, RZ, 0x3c, !PT ;  /* 0x000000030a037212 */ /* 0x000fe200078e3cff */
[----:B------:R-:W-:Y:S01]  /*0bc0*/  IMAD.MOV.U32 R156, RZ, RZ, R152 ;  /* 0x000000ffff9c7224 */ /* 0x000fe200078e0098 */
[----:B------:R-:W-:Y:S01]  /*0bd0*/  LEA.HI R10, R7, R90, RZ, 0x6 ;  /* 0x0000005a070a7211 */ /* 0x000fe200078f30ff */
[----:B------:R-:W-:Y:S01]  /*0be0*/  IMAD.WIDE.U32 R20, R195, c[0x0][0x260], R20 ;  /* 0x00009800c3147a25 */ /* 0x000fe200078e0014 */
[----:B------:R-:W-:-:S03]  /*0bf0*/  IADD3 R8, R8, 0x80, RZ ;  /* 0x0000008008087810 */ /* 0x000fc60007ffe0ff */
[----:B------:R-:W-:-:S04]  /*0c00*/  IMAD.WIDE.U32 R12, R18, R103, R156 ;  /* 0x00000067120c7225 */ /* 0x000fc800078e009c */
[----:B------:R-:W-:Y:S01]  /*0c10*/  IMAD.MOV.U32 R106, RZ, RZ, 0x5 ;  /* 0x00000005ff6a7424 */ /* 0x000fe200078e00ff */
[----:B------:R-:W-:Y:S01]  /*0c20*/  @P1 IADD3 R4, P6, R105, R12, RZ ;  /* 0x0000000c69041210 */ /* 0x000fe20007fde0ff */
[----:B------:R-:W-:Y:S02]  /*0c30*/  IMAD.SHL.U32 R10, R10, 0x8, RZ ;  /* 0x000000080a0a7824 */ /* 0x000fe400078e00ff */
[----:B------:R-:W-:Y:S01]  /*0c40*/  IMAD.IADD R23, R21, 0x1, R22 ;  /* 0x0000000115177824 */ /* 0x000fe200078e0216 */
[-C--:B------:R-:W-:Y:S01]  /*0c50*/  SHF.L.U64.HI R102, R102, R106.reuse, c[0x0][0x23c] ;  /* 0x00008f0066667619 */ /* 0x080fe2000001026a */
[----:B------:R-:W-:Y:S01]  /*0c60*/  IMAD.MOV.U32 R22, RZ, RZ, R20 ;  /* 0x000000ffff167224 */ /* 0x000fe200078e0014 */
[----:B------:R-:W-:Y:S01]  /*0c70*/  @P2 LEA R20, P0, R12, c[0x0][0x220], 0x1 ;  /* 0x000088000c142a11 */ /* 0x000fe200078008ff */
[----:B------:R-:W-:Y:S01]  /*0c80*/  IMAD R155, R155, c[0x0][0x268], RZ ;  /* 0x00009a009b9b7a24 */ /* 0x000fe200078e02ff */
[----:B------:R-:W-:Y:S01]  /*0c90*/  LOP3.LUT R10, R3, 0xfffffe00, R10, 0xf8, !PT ;  /* 0xfffffe00030a7812 */ /* 0x000fe200078ef80a */
[----:B------:R-:W-:Y:S01]  /*0ca0*/  IMAD.IADD R13, R13, 0x1, R19 ;  /* 0x000000010d0d7824 */ /* 0x000fe200078e0213 */
[----:B------:R-:W-:Y:S01]  /*0cb0*/  SHF.L.U64.HI R106, R5, R106, c[0x0][0x25c] ;  /* 0x00009700056a7619 */ /* 0x000fe2000001026a */
[----:B------:R-:W-:-:S02]  /*0cc0*/  IMAD R155, R150, c[0x0][0x26c], R155 ;  /* 0x00009b00969b7a24 */ /* 0x000fc400078e029b */
[----:B------:R-:W-:Y:S01]  /*0cd0*/  IMAD.WIDE.U32 R150, R150, c[0x0][0x268], R22 ;  /* 0x00009a0096967a25 */ /* 0x000fe200078e0016 */
[--C-:B------:R-:W-:Y:S02]  /*0ce0*/  @P2 LEA.HI.X R21, R12, c[0x0][0x224], R13.reuse, 0x1, P0 ;  /* 0x000089000c152a11 */ /* 0x100fe400000f0c0d */
[----:B------:R-:W-:Y:S01]  /*0cf0*/  @P1 LEA R22, P0, R4, c[0x0][0x220], 0x1 ;  /* 0x0000880004161a11 */ /* 0x000fe200078008ff */
[----:B------:R-:W-:Y:S01]  /*0d00*/  @P1 IMAD.X R3, R102, 0x1, R13, P6 ;  /* 0x0000000166031824 */ /* 0x000fe200030e060d */
[----:B------:R-:W-:Y:S01]  /*0d10*/  ISETP.NE.AND P6, PT, R6, RZ, PT ;  /* 0x000000ff0600720c */ /* 0x000fe20003fc5270 */
[----:B------:R-:W-:Y:S02]  /*0d20*/  @P2 IMAD.SHL.U32 R12, R10, 0x2, RZ ;  /* 0x000000020a0c2824 */ /* 0x000fe400078e00ff */
[----:B------:R-:W-:Y:S01]  /*0d30*/  IMAD.SHL.U32 R107, R5, 0x20, RZ ;  /* 0x00000020056b7824 */ /* 0x000fe200078e00ff */
[----:B------:R-:W-:Y:S01]  /*0d40*/  @P1 LEA.HI.X R23, R4, c[0x0][0x224], R3, 0x1, P0 ;  /* 0x0000890004171a11 */ /* 0x000fe200000f0c03 */
[----:B------:R-:W-:Y:S01]  /*0d50*/  @P1 IMAD.SHL.U32 R5, R10, 0x2, RZ ;  /* 0x000000020a051824 */ /* 0x000fe200078e00ff */
[----:B------:R-:W-:Y:S01]  /*0d60*/  @!PT LDS RZ, [RZ] ;  /* 0x00000000fffff984 */ /* 0x000fe20000000800 */
[----:B------:R-:W-:Y:S01]  /*0d70*/  @!PT LDS RZ, [RZ] ;  /* 0x00000000fffff984 */ /* 0x000fe20000000800 */
[----:B------:R-:W-:Y:S01]  /*0d80*/  @!PT LDS RZ, [RZ] ;  /* 0x00000000fffff984 */ /* 0x000fe20000000800 */
[----:B------:R1:W-:Y:S01]  /*0d90*/  @P2 LDGSTS.E.BYPASS.LTC128B.128 [R12+0xc100], [R20.64], !P5 ;  /* 0x0c100000140c2fae */ /* 0x0003e2000e901d46 */
[----:B------:R-:W-:Y:S01]  /*0da0*/  IMAD.IADD R155, R151, 0x1, R155 ;  /* 0x00000001979b7824 */ /* 0x000fe200078e029b */
[----:B------:R-:W-:Y:S01]  /*0db0*/  ISETP.GT.AND P0, PT, R18, R11, PT ;  /* 0x0000000b1200720c */ /* 0x000fe20003f04270 */
[----:B------:R-:W-:Y:S01]  /*0dc0*/  IMAD.MOV.U32 R154, RZ, RZ, R150 ;  /* 0x000000ffff9a7224 */ /* 0x000fe200078e0096 */
[----:B------:R1:W-:Y:S01]  /*0dd0*/  @P2 LDGSTS.E.BYPASS.LTC128B.128 [R12+0xe100], [R20.64+0x80], !P4 ;  /* 0x0e100080140c2fae */ /* 0x0003e2000e101d46 */
[----:B------:R-:W-:-:S02]  /*0de0*/  IMAD.MOV.U32 R104, RZ, RZ, 0x1 ;  /* 0x00000001ff687424 */ /* 0x000fc400078e00ff */
[----:B------:R-:W-:Y:S02]  /*0df0*/  IMAD.IADD R170, R95, 0x1, R2 ;  /* 0x000000015faa7824 */ /* 0x000fe400078e0202 */
[----:B------:R-:W-:Y:S02]  /*0e00*/  IMAD.MOV.U32 R13, RZ, RZ, c[0x0][0x27c] ;  /* 0x00009f00ff0d7624 */ /* 0x000fe400078e00ff */
[----:B------:R-:W-:-:S04]  /*0e10*/  IMAD.WIDE.U32 R28, R170, c[0x0][0x1e0], RZ ;  /* 0x00007800aa1c7a25 */ /* 0x000fc800078e00ff */
[----:B------:R-:W-:Y:S02]  /*0e20*/  IMAD.SHL.U32 R13, R13, 0x2, RZ ;  /* 0x000000020d0d7824 */ /* 0x000fe400078e00ff */
[----:B------:R-:W-:Y:S02]  /*0e30*/  IMAD R168, R94, c[0x0][0x1e8], RZ ;  /* 0x00007a005ea87a24 */ /* 0x000fe400078e02ff */
[----:B------:R-:W-:-:S04]  /*0e40*/  IMAD.WIDE.U32 R172, R115, c[0x0][0x1e0], RZ ;  /* 0x0000780073ac7a25 */ /* 0x000fc800078e00ff */
[----:B------:R-:W-:Y:S02]  /*0e50*/  IMAD R168, R195, c[0x0][0x1ec], R168 ;  /* 0x00007b00c3a87a24 */ /* 0x000fe400078e02a8 */
[----:B------:R-:W-:Y:S02]  /*0e60*/  IMAD.MOV.U32 R67, RZ, RZ, 0x1 ;  /* 0x00000001ff437424 */ /* 0x000fe400078e00ff */
[----:B------:R-:W-:Y:S01]  /*0e70*/  IMAD.MOV.U32 R55, RZ, RZ, RZ ;  /* 0x000000ffff377224 */ /* 0x000fe200078e00ff */
[----:B--2---:R-:W-:Y:S01]  /*0e80*/  @P3 SHF.R.S32.HI R17, RZ, 0x1f, R16 ;  /* 0x0000001fff113819 */ /* 0x004fe20000011410 */
[----:B------:R-:W-:Y:S02]  /*0e90*/  @!P3 IMAD.MOV.U32 R16, RZ, RZ, R192 ;  /* 0x000000ffff10b224 */ /* 0x000fe400078e00c0 */
[----:B------:R-:W-:Y:S01]  /*0ea0*/  @!P3 IMAD.MOV.U32 R17, RZ, RZ, R15 ;  /* 0x000000ffff11b224 */ /* 0x000fe200078e000f */
[----:B------:R-:W-:Y:S01]  /*0eb0*/  ISETP.GE.AND P3, PT, R8, c[0x0][0x1d4], PT ;  /* 0x0000750008007a0c */ /* 0x000fe20003f66270 */
[----:B------:R-:W-:Y:S01]  /*0ec0*/  IMAD.WIDE.U32 R14, R18, R100, R154 ;  /* 0x00000064120e7225 */ /* 0x000fe200078e009a */
[----:B------:R-:W-:-:S02]  /*0ed0*/  SEL R166, R16, RZ, !P6 ;  /* 0x000000ff10a67207 */ /* 0x000fc40007000000 */
[----:B------:R-:W-:Y:S01]  /*0ee0*/  SEL R4, R17, RZ, !P6 ;  /* 0x000000ff11047207 */ /* 0x000fe20007000000 */
[----:B------:R-:W-:Y:S01]  /*0ef0*/  IMAD.IADD R9, R15, 0x1, R9 ;  /* 0x000000010f097824 */ /* 0x000fe200078e0209 */
[----:B------:R-:W-:Y:S01]  /*0f00*/  @P2 LEA R16, P6, R14, c[0x0][0x250], 0x1 ;  /* 0x000094000e102a11 */ /* 0x000fe200078c08ff */
[----:B------:R-:W-:Y:S02]  /*0f10*/  @P2 IMAD.SHL.U32 R8, R10, 0x2, RZ ;  /* 0x000000020a082824 */ /* 0x000fe400078e00ff */
[----:B------:R-:W-:Y:S01]  /*0f20*/  IMAD R125, R4, c[0x0][0x1f0], RZ ;  /* 0x00007c00047d7a24 */ /* 0x000fe200078e02ff */
[----:B------:R-:W-:Y:S01]  /*0f30*/  @P2 LEA.HI.X R17, R14, c[0x0][0x254], R9, 0x1, P6 ;  /* 0x000095000e112a11 */ /* 0x000fe200030f0c09 */
[----:B------:R-:W-:Y:S01]  /*0f40*/  IMAD R123, R4, c[0x0][0x218], RZ ;  /* 0x00008600047b7a24 */ /* 0x000fe200078e02ff */
[----:B------:R-:W-:Y:S01]  /*0f50*/  @P1 IADD3 R3, P6, R107, R14, RZ ;  /* 0x0000000e6b031210 */ /* 0x000fe20007fde0ff */
[----:B------:R1:W-:Y:S01]  /*0f60*/  @P2 LDGSTS.E.BYPASS.LTC128B.128 [R12+0x10100], [R20.64+0x100], !P3 ;  /* 0x10100100140c2fae */ /* 0x0003e2000d901d46 */
[----:B------:R-:W-:Y:S01]  /*0f70*/  @P0 IADD3 R14, R0, -0x2, RZ ;  /* 0xfffffffe000e0810 */ /* 0x000fe20007ffe0ff */
[----:B------:R-:W-:-:S02]  /*0f80*/  IMAD R125, R166, c[0x0][0x1f4], R125 ;  /* 0x00007d00a67d7a24 */ /* 0x000fc400078e027d */
[----:B------:R2:W-:Y:S01]  /*0f90*/  @P1 LDGSTS.E.BYPASS.LTC128B.128 [R5+0xd100], [R22.64], !P5 ;  /* 0x0d10000016051fae */ /* 0x0005e2000e901d46 */
[----:B------:R-:W-:Y:S01]  /*0fa0*/  @P0 SHF.R.S32.HI R0, RZ, 0x1f, R14 ;  /* 0x0000001fff000819 */ /* 0x000fe2000001140e */
[----:B------:R-:W-:Y:S02]  /*0fb0*/  @P0 IMAD R6, R101, R14, RZ ;  /* 0x0000000e65060224 */ /* 0x000fe400078e02ff */
[----:B------:R2:W-:Y:S01]  /*0fc0*/  @P1 LDGSTS.E.BYPASS.LTC128B.128 [R5+0xf100], [R22.64+0x80], !P4 ;  /* 0x0f10008016051fae */ /* 0x0005e2000e101d46 */
[----:B------:R-:W-:Y:S02]  /*0fd0*/  IMAD.MOV.U32 R4, RZ, RZ, c[0x0][0x280] ;  /* 0x0000a000ff047624 */ /* 0x000fe400078e00ff */
[----:B------:R-:W-:Y:S01]  /*0fe0*/  @P0 IMAD R6, R0, R103, R6 ;  /* 0x0000006700060224 */ /* 0x000fe200078e0206 */
[----:B------:R2:W-:Y:S01]  /*0ff0*/  @P1 LDGSTS.E.BYPASS.LTC128B.128 [R5+0x11100], [R22.64+0x100], !P3 ;  /* 0x1110010016051fae */ /* 0x0005e2000d901d46 */
[----:B------:R-:W-:Y:S01]  /*1000*/  @P1 IMAD.X R0, R106, 0x1, R9, P6 ;  /* 0x000000016a001824 */ /* 0x000fe200030e0609 */
[----:B------:R-:W-:Y:S01]  /*1010*/  SHF.L.U64.HI R131, R4, R137, c[0x0][0x284] ;  /* 0x0000a10004837619 */ /* 0x000fe20000010289 */
[----:B------:R-:W-:Y:S01]  /*1020*/  IMAD R123, R166, c[0x0][0x21c], R123 ;  /* 0x00008700a67b7a24 */ /* 0x000fe200078e027b */
[----:B------:R-:W0:Y:S01]  /*1030*/  LDGDEPBAR ;  /* 0x00000000000079af */ /* 0x000e220000000000 */
[----:B------:R-:W-:-:S03]  /*1040*/  IMAD.SHL.U32 R135, R4, 0x40, RZ ;  /* 0x0000004004877824 */ /* 0x000fc600078e00ff */
[----:B------:R-:W-:Y:S01]  /*1050*/  BAR.SYNC.DEFER_BLOCKING 0x0 ;  /* 0x0000000000007b1d */ /* 0x000fe20000010000 */
[----:B--2---:R-:W-:Y:S02]  /*1060*/  LOP3.LUT R5, R30, 0xfffffffc, RZ, 0xc0, !PT ;  /* 0xfffffffc1e057812 */ /* 0x004fe400078ec0ff */
[----:B------:R-:W-:-:S03]  /*1070*/  SHF.R.S32.HI R30, RZ, 0x1f, R30 ;  /* 0x0000001fff1e7819 */ /* 0x000fc6000001141e */
[----:B------:R-:W-:Y:S01]  /*1080*/  @!PT LDS RZ, [RZ] ;  /* 0x00000000fffff984 */ /* 0x000fe20000000800 */
[----:B------:R-:W-:Y:S01]  /*1090*/  @!PT LDS RZ, [RZ] ;  /* 0x00000000fffff984 */ /* 0x000fe20000000800 */
[----:B------:R-:W-:Y:S01]  /*10a0*/  @!PT LDS RZ, [RZ] ;  /* 0x00000000fffff984 */ /* 0x000fe20000000800 */
[----:B------:R2:W-:Y:S01]  /*10b0*/  @P2 LDGSTS.E.BYPASS.LTC128B.128 [R8+0x100], [R16.64], !P5 ;  /* 0x0010000010082fae */ /* 0x0005e2000e901d46 */
[----:B------:R-:W-:Y:S01]  /*10c0*/  IMAD.IADD R22, R90, 0x1, -R5 ;  /* 0x000000015a167824 */ /* 0x000fe200078e0a05 */
[----:B------:R-:W-:Y:S02]  /*10d0*/  SHF.R.S32.HI R5, RZ, 0x1f, R170 ;  /* 0x0000001fff057819 */ /* 0x000fe400000114aa */
[----:B------:R2:W-:Y:S01]  /*10e0*/  @P2 LDGSTS.E.BYPASS.LTC128B.128 [R8+0x2100], [R16.64+0x80], !P4 ;  /* 0x0210008010082fae */ /* 0x0005e2000e101d46 */
[----:B-1----:R-:W-:Y:S01]  /*10f0*/  IMAD.SHL.U32 R20, R22, 0x4, RZ ;  /* 0x0000000416147824 */ /* 0x002fe200078e00ff */
[----:B------:R-:W-:Y:S01]  /*1100*/  LEA.HI R30, R30, R115, RZ, 0x3 ;  /* 0x000000731e1e7211 */ /* 0x000fe200078f18ff */
[----:B------:R-:W-:Y:S01]  /*1110*/  IMAD.SHL.U32 R22, R22, 0x8, RZ ;  /* 0x0000000816167824 */ /* 0x000fe200078e00ff */
[----:B------:R2:W-:Y:S01]  /*1120*/  @P2 LDGSTS.E.BYPASS.LTC128B.128 [R8+0x4100], [R16.64+0x100], !P3 ;  /* 0x0410010010082fae */ /* 0x0005e2000d901d46 */
[----:B------:R-:W-:Y:S02]  /*1130*/  ISETP.LE.AND P2, PT, R104, c[0x0][0x27c], PT ;  /* 0x00009f0068007a0c */ /* 0x000fe40003f43270 */
[----:B------:R-:W-:-:S02]  /*1140*/  IADD3 R19, R20, 0x20, RZ ;  /* 0x0000002014137810 */ /* 0x000fc40007ffe0ff */
[----:B------:R-:W-:Y:S02]  /*1150*/  LOP3.LUT R30, R30, 0xfffffff8, RZ, 0xc0, !PT ;  /* 0xfffffff81e1e7812 */ /* 0x000fe400078ec0ff */
[----:B------:R-:W-:Y:S01]  /*1160*/  SHF.R.S32.HI R23, RZ, 0x1f, R22 ;  /* 0x0000001fff177819 */ /* 0x000fe20000011416 */
[----:B------:R-:W-:Y:S01]  /*1170*/  IMAD.IADD R15, R20, 0x1, R19 ;  /* 0x00000001140f7824 */ /* 0x000fe200078e0213 */
[----:B------:R-:W-:Y:S02]  /*1180*/  SHF.R.S32.HI R21, RZ, 0x1f, R20 ;  /* 0x0000001fff157819 */ /* 0x000fe40000011414 */
[C---:B------:R-:W-:Y:S01]  /*1190*/  IADD3 R145, R22.reuse, 0x60, RZ ;  /* 0x0000006016917810 */ /* 0x040fe20007ffe0ff */
[C-C-:B------:R-:W-:Y:S01]  /*11a0*/  IMAD.WIDE.U32 R164, R115.reuse, c[0x0][0x290], R22.reuse ;  /* 0x0000a40073a47a25 */ /* 0x140fe200078e0016 */
[----:B------:R-:W-:Y:S02]  /*11b0*/  IADD3 R144, R22, 0x80, RZ ;  /* 0x0000008016907810 */ /* 0x000fe40007ffe0ff */
[----:B------:R-:W-:Y:S01]  /*11c0*/  @P2 LOP3.LUT R194, R194, 0x2, RZ, 0xfc, !PT ;  /* 0x00000002c2c22812 */ /* 0x000fe200078efcff */
[----:B------:R-:W-:Y:S01]  /*11d0*/  IMAD.WIDE.U32 R162, R115, c[0x0][0x280], R22 ;  /* 0x0000a00073a27a25 */ /* 0x000fe200078e0016 */
[----:B------:R-:W-:-:S02]  /*11e0*/  @P1 LEA R32, P2, R3, c[0x0][0x250], 0x1 ;  /* 0x0000940003201a11 */ /* 0x000fc400078408ff */
[----:B------:R-:W-:Y:S01]  /*11f0*/  LOP3.LUT R194, R194, 0xfffffffe, RZ, 0xc0, !PT ;  /* 0xfffffffec2c27812 */ /* 0x000fe200078ec0ff */
[----:B------:R-:W-:Y:S01]  /*1200*/  IMAD.WIDE.U32 R38, R115, c[0x0][0x290], R20 ;  /* 0x0000a40073267a25 */ /* 0x000fe200078e0014 */
[----:B------:R-:W-:Y:S02]  /*1210*/  @P1 LEA.HI.X R33, R3, c[0x0][0x254], R0, 0x1, P2 ;  /* 0x0000950003211a11 */ /* 0x000fe400010f0c00 */
[----:B------:R-:W-:Y:S01]  /*1220*/  ISETP.GE.AND P2, PT, R22, c[0x0][0x27c], PT ;  /* 0x00009f0016007a0c */ /* 0x000fe20003f46270 */
[----:B------:R-:W-:Y:S01]  /*1230*/  IMAD R3, R5, c[0x0][0x1e0], RZ ;  /* 0x0000780005037a24 */ /* 0x000fe200078e02ff */
[----:B------:R-:W-:Y:S01]  /*1240*/  IADD3 R0, -R13, c[0x0][0x1d4], RZ ;  /* 0x000075000d007a10 */ /* 0x000fe20007ffe1ff */
[----:B------:R-:W-:Y:S01]  /*1250*/  IMAD.WIDE.U32 R36, R115, c[0x0][0x280], R20 ;  /* 0x0000a00073247a25 */ /* 0x000fe200078e0014 */
[----:B------:R-:W-:Y:S02]  /*1260*/  SEL R9, RZ, c[0x0][0x27c], !P2 ;  /* 0x00009f00ff097a07 */ /* 0x000fe40005000000 */
[----:B--2---:R-:W-:Y:S01]  /*1270*/  IADD3 R17, R20, 0x40, RZ ;  /* 0x0000004014117810 */ /* 0x004fe20007ffe0ff */
[----:B------:R-:W-:Y:S01]  /*1280*/  IMAD R3, R170, c[0x0][0x1e4], R3 ;  /* 0x00007900aa037a24 */ /* 0x000fe200078e0203 */
[-C--:B------:R-:W-:Y:S01]  /*1290*/  SEL R2, R13, R0.reuse, !P2 ;  /* 0x000000000d027207 */ /* 0x080fe20005000000 */
[----:B------:R-:W-:Y:S01]  /*12a0*/  IMAD.IADD R9, R22, 0x1, R9 ;  /* 0x0000000116097824 */ /* 0x000fe200078e0209 */
[----:B------:R-:W-:Y:S01]  /*12b0*/  ISETP.GE.AND P2, PT, R15, c[0x0][0x27c], PT ;  /* 0x00009f000f007a0c */ /* 0x000fe20003f46270 */
[----:B------:R-:W-:Y:S01]  /*12c0*/  IMAD.IADD R16, R20, 0x1, R17 ;  /* 0x0000000114107824 */ /* 0x000fe200078e0211 */
[----:B------:R-:W-:Y:S01]  /*12d0*/  SHF.R.S32.HI R8, RZ, 0x1f, R115 ;  /* 0x0000001fff087819 */ /* 0x000fe20000011473 */
[----:B------:R-:W-:Y:S01]  /*12e0*/  IMAD.IADD R29, R29, 0x1, R3 ;  /* 0x000000011d1d7824 */ /* 0x000fe200078e0203 */
[----:B------:R-:W-:Y:S01]  /*12f0*/  SEL R26, RZ, c[0x0][0x27c], !P2 ;  /* 0x00009f00ff1a7a07 */ /* 0x000fe20005000000 */
[----:B------:R-:W-:Y:S01]  /*1300*/  IMAD.WIDE.U32 R34, R195, c[0x0][0x210], R22 ;  /* 0x00008400c3227a25 */ /* 0x000fe200078e0016 */
[----:B------:R-:W-:-:S02]  /*1310*/  SEL R3, R13, R0, !P2 ;  /* 0x000000000d037207 */ /* 0x000fc40005000000 */
[----:B------:R-:W-:Y:S01]  /*1320*/  SHF.R.S32.HI R24, RZ, 0x1f, R9 ;  /* 0x0000001fff187819 */ /* 0x000fe20000011409 */
[----:B------:R-:W-:Y:S01]  /*1330*/  IMAD.WIDE.U32 R28, R195, c[0x0][0x1e8], R28 ;  /* 0x00007a00c31c7a25 */ /* 0x000fe200078e001c */
[----:B------:R-:W-:Y:S02]  /*1340*/  ISETP.GE.AND P2, PT, R16, c[0x0][0x27c], PT ;  /* 0x00009f0010007a0c */ /* 0x000fe40003f46270 */
[-C--:B------:R-:W-:Y:S01]  /*1350*/  LEA.HI R142, R24, R9.reuse, RZ, 0x3 ;  /* 0x00000009188e7211 */ /* 0x080fe200078f18ff */
[C---:B------:R-:W-:Y:S01]  /*1360*/  IMAD R160, R8.reuse, c[0x0][0x290], RZ ;  /* 0x0000a40008a07a24 */ /* 0x040fe200078e02ff */
[----:B------:R-:W-:Y:S01]  /*1370*/  SHF.R.S32.HI R12, RZ, 0x1f, R3 ;  /* 0x0000001fff0c7819 */ /* 0x000fe20000011403 */
[----:B------:R-:W-:Y:S01]  /*1380*/  IMAD.IADD R169, R29, 0x1, R168 ;  /* 0x000000011da97824 */ /* 0x000fe200078e02a8 */
[----:B------:R-:W-:Y:S01]  /*1390*/  SEL R0, R13, R0, !P2 ;  /* 0x000000000d007207 */ /* 0x000fe20005000000 */
[----:B------:R-:W-:Y:S01]  /*13a0*/  IMAD R158, R8, c[0x0][0x280], RZ ;  /* 0x0000a000089e7a24 */ /* 0x000fe200078e02ff */
[----:B------:R-:W-:Y:S01]  /*13b0*/  LEA.HI R24, R24, R9, RZ, 0x6 ;  /* 0x0000000918187211 */ /* 0x000fe200078f30ff */
[----:B------:R-:W-:Y:S01]  /*13c0*/  IMAD.IADD R9, R115, 0x1, -R30 ;  /* 0x0000000173097824 */ /* 0x000fe200078e0a1e */
[----:B------:R-:W-:Y:S01]  /*13d0*/  SHF.R.S32.HI R13, RZ, 0x1f, R2 ;  /* 0x0000001fff0d7819 */ /* 0x000fe20000011402 */
[----:B------:R-:W-:Y:S01]  /*13e0*/  IMAD.MOV.U32 R168, RZ, RZ, R28 ;  /* 0x000000ffffa87224 */ /* 0x000fe200078e001c */
[----:B------:R-:W-:Y:S01]  /*13f0*/  SEL R27, RZ, c[0x0][0x27c], !P2 ;  /* 0x00009f00ff1b7a07 */ /* 0x000fe20005000000 */
[----:B------:R-:W-:Y:S01]  /*1400*/  IMAD.SHL.U32 R24, R24, 0x40, RZ ;  /* 0x0000004018187824 */ /* 0x000fe200078e00ff */
[----:B------:R-:W-:Y:S01]  /*1410*/  LEA.HI R12, R12, R3, RZ, 0x4 ;  /* 0x000000030c0c7211 */ /* 0x000fe200078f20ff */
[----:B------:R-:W-:Y:S01]  /*1420*/  IMAD.IADD R3, R26, 0x1, R15 ;  /* 0x000000011a037824 */ /* 0x000fe200078e020f */
[----:B------:R-:W-:Y:S01]  /*1430*/  LEA.HI R13, R13, R2, RZ, 0x4 ;  /* 0x000000020d0d7211 */ /* 0x000fe200078f20ff */
[----:B------:R-:W-:Y:S01]  /*1440*/  IMAD.IADD R27, R27, 0x1, R16 ;  /* 0x000000011b1b7824 */ /* 0x000fe200078e0210 */
[----:B------:R-:W-:Y:S01]  /*1450*/  LEA.HI R2, R7, R90, RZ, 0x5 ;  /* 0x0000005a07027211 */ /* 0x000fe200078f28ff */
[----:B------:R-:W-:Y:S01]  /*1460*/  IMAD.WIDE.U32 R168, R166, c[0x0][0x1f0], R168 ;  /* 0x00007c00a6a87a25 */ /* 0x000fe200078e00a8 */
[----:B------:R-:W-:-:S02]  /*1470*/  LOP3.LUT P6, RZ, R9, 0x4, RZ, 0xc0, !PT ;  /* 0x0000000409ff7812 */ /* 0x000fc400078cc0ff */
[----:B------:R-:W-:Y:S01]  /*1480*/  SHF.R.S32.HI R7, RZ, 0x1f, R0 ;  /* 0x0000001fff077819 */ /* 0x000fe20000011400 */
[----:B------:R-:W-:Y:S01]  /*1490*/  IMAD.SHL.U32 R9, R9, 0x40, RZ ;  /* 0x0000004009097824 */ /* 0x000fe200078e00ff */
[----:B------:R-:W-:Y:S01]  /*14a0*/  SHF.R.S32.HI R112, RZ, 0x1f, R3 ;  /* 0x0000001fff707819 */ /* 0x000fe20000011403 */
[----:B------:R-:W-:Y:S01]  /*14b0*/  IMAD.SHL.U32 R2, R2, 0x10, RZ ;  /* 0x0000001002027824 */ /* 0x000fe200078e00ff */
[----:B------:R-:W-:Y:S01]  /*14c0*/  LEA.HI R7, R7, R0, RZ, 0x4 ;  /* 0x0000000007077211 */ /* 0x000fe200078f20ff */
[----:B------:R-:W-:Y:S01]  /*14d0*/  IMAD.IADD R125, R169, 0x1, R125 ;  /* 0x00000001a97d7824 */ /* 0x000fe200078e027d */
[----:B------:R-:W-:Y:S01]  /*14e0*/  LOP3.LUT R9, R9, 0x1c0, RZ, 0xc0, !PT ;  /* 0x000001c009097812 */ /* 0x000fe200078ec0ff */
[----:B------:R-:W-:Y:S01]  /*14f0*/  IMAD R28, R94, c[0x0][0x210], RZ ;  /* 0x000084005e1c7a24 */ /* 0x000fe200078e02ff */
[----:B------:R-:W-:Y:S01]  /*1500*/  SHF.R.S32.HI R0, RZ, 0x1f, R27 ;  /* 0x0000001fff007819 */ /* 0x000fe2000001141b */
[C---:B------:R-:W-:Y:S01]  /*1510*/  IMAD R160, R115.reuse, c[0x0][0x294], R160 ;  /* 0x0000a50073a07a24 */ /* 0x040fe200078e02a0 */
[CC--:B------:R-:W-:Y:S01]  /*1520*/  LEA.HI R141, R112.reuse, R3.reuse, RZ, 0x3 ;  /* 0x00000003708d7211 */ /* 0x0c0fe200078f18ff */
[----:B------:R-:W-:Y:S01]  /*1530*/  IMAD R158, R115, c[0x0][0x284], R158 ;  /* 0x0000a100739e7a24 */ /* 0x000fe200078e029e */
[----:B------:R-:W-:Y:S01]  /*1540*/  SHF.R.S32.HI R12, RZ, 0x4, R12 ;  /* 0x00000004ff0c7819 */ /* 0x000fe2000001140c */
[----:B------:R-:W-:Y:S01]  /*1550*/  IMAD R28, R195, c[0x0][0x214], R28 ;  /* 0x00008500c31c7a24 */ /* 0x000fe200078e021c */
[----:B------:R-:W-:Y:S01]  /*1560*/  LEA.HI R112, R112, R3, RZ, 0x6 ;  /* 0x0000000370707211 */ /* 0x000fe200078f30ff */
[----:B------:R-:W-:Y:S01]  /*1570*/  IMAD.IADD R165, R165, 0x1, R160 ;  /* 0x00000001a5a57824 */ /* 0x000fe200078e02a0 */
[----:B------:R-:W-:Y:S01]  /*1580*/  SHF.R.U32.HI R3, RZ, 0x3, R9 ;  /* 0x00000003ff037819 */ /* 0x000fe20000011609 */
[----:B------:R-:W-:Y:S01]  /*1590*/  IMAD.IADD R163, R163, 0x1, R158 ;  /* 0x00000001a3a37824 */ /* 0x000fe200078e029e */
[----:B------:R-:W-:Y:S01]  /*15a0*/  SHF.R.S32.HI R13, RZ, 0x4, R13 ;  /* 0x00000004ff0d7819 */ /* 0x000fe2000001140d */
[----:B------:R-:W-:Y:S01]  /*15b0*/  IMAD.SHL.U32 R112, R112, 0x40, RZ ;  /* 0x0000004070707824 */ /* 0x000fe200078e00ff */
[----:B------:R-:W-:Y:S01]  /*15c0*/  LOP3.LUT R30, R9, 0x38, R142, 0xf8, !PT ;  /* 0x00000038091e7812 */ /* 0x000fe200078ef88e */
[----:B------:R-:W-:Y:S01]  /*15d0*/  IMAD.IADD R161, R160, 0x1, R39 ;  /* 0x00000001a0a17824 */ /* 0x000fe200078e0227 */
[-C--:B------:R-:W-:Y:S01]  /*15e0*/  LEA.HI R140, R0, R27.reuse, RZ, 0x3 ;  /* 0x0000001b008c7211 */ /* 0x080fe200078f18ff */
[----:B------:R-:W-:Y:S01]  /*15f0*/  IMAD.IADD R159, R158, 0x1, R37 ;  /* 0x000000019e9f7824 */ /* 0x000fe200078e0225 */
[----:B------:R-:W-:Y:S01]  /*1600*/  SHF.R.S32.HI R7, RZ, 0x4, R7 ;  /* 0x00000004ff077819 */ /* 0x000fe20000011407 */
[----:B------:R-:W-:Y:S01]  /*1610*/  IMAD.IADD R29, R35, 0x1, R28 ;  /* 0x00000001231d7824 */ /* 0x000fe200078e021c */
[----:B------:R-:W-:Y:S01]  /*1620*/  LEA.HI.SX32 R109, R141, R12, 0x1d ;  /* 0x0000000c8d6d7211 */ /* 0x000fe200078feaff */
[----:B------:R-:W-:Y:S01]  /*1630*/  IMAD.MOV.U32 R160, RZ, RZ, R38 ;  /* 0x000000ffffa07224 */ /* 0x000fe200078e0026 */
[----:B------:R-:W-:Y:S01]  /*1640*/  LEA.HI R0, R0, R27, RZ, 0x6 ;  /* 0x0000001b00007211 */ /* 0x000fe200078f30ff */
[----:B------:R-:W-:Y:S01]  /*1650*/  IMAD.MOV.U32 R158, RZ, RZ, R36 ;  /* 0x000000ffff9e7224 */ /* 0x000fe200078e0024 */
[----:B------:R-:W-:Y:S01]  /*1660*/  LOP3.LUT R2, R2, 0xfffffe00, RZ, 0xc0, !PT ;  /* 0xfffffe0002027812 */ /* 0x000fe200078ec0ff */
[----:B------:R-:W-:Y:S01]  /*1670*/  IMAD.MOV.U32 R28, RZ, RZ, R34 ;  /* 0x000000ffff1c7224 */ /* 0x000fe200078e0022 */
[----:B------:R-:W-:Y:S01]  /*1680*/  LOP3.LUT R24, R24, 0xfffff000, RZ, 0xc0, !PT ;  /* 0xfffff00018187812 */ /* 0x000fe200078ec0ff */
[----:B------:R-:W-:Y:S01]  /*1690*/  IMAD.SHL.U32 R0, R0, 0x40, RZ ;  /* 0x0000004000007824 */ /* 0x000fe200078e00ff */
[----:B------:R-:W-:Y:S01]  /*16a0*/  LOP3.LUT R113, R30, R3, RZ, 0x3c, !PT ;  /* 0x000000031e717212 */ /* 0x000fe200078e3cff */
[----:B------:R-:W-:Y:S01]  /*16b0*/  IMAD.WIDE.U32 R162, R92, c[0x0][0x280], R162 ;  /* 0x0000a0005ca27a25 */ /* 0x000fe200078e00a2 */
[----:B------:R-:W-:-:S02]  /*16c0*/  LEA.HI.SX32 R110, R142, R13, 0x1d ;  /* 0x0000000d8e6e7211 */ /* 0x000fc400078feaff */
[----:B------:R-:W-:Y:S01]  /*16d0*/  LEA.HI.SX32 R108, R140, R7, 0x1d ;  /* 0x000000078c6c7211 */ /* 0x000fe200078feaff */
[----:B------:R-:W-:Y:S01]  /*16e0*/  IMAD.WIDE.U32 R166, R166, c[0x0][0x218], R28 ;  /* 0x00008600a6a67a25 */ /* 0x000fe200078e001c */
[----:B------:R-:W-:Y:S02]  /*16f0*/  SHF.R.S32.HI R12, RZ, 0x1f, R109 ;  /* 0x0000001fff0c7819 */ /* 0x000fe4000001146d */
[----:B------:R-:W-:Y:S01]  /*1700*/  IADD3 R113, R113, R24, R2 ;  /* 0x0000001871717210 */ /* 0x000fe20007ffe002 */
[C---:B------:R-:W-:Y:S01]  /*1710*/  IMAD.WIDE.U32 R164, R92.reuse, c[0x0][0x290], R164 ;  /* 0x0000a4005ca47a25 */ /* 0x040fe200078e00a4 */
[----:B------:R-:W-:Y:S02]  /*1720*/  SHF.R.S32.HI R13, RZ, 0x1f, R110 ;  /* 0x0000001fff0d7819 */ /* 0x000fe4000001146e */
[----:B------:R-:W-:Y:S01]  /*1730*/  SHF.R.S32.HI R7, RZ, 0x1f, R108 ;  /* 0x0000001fff077819 */ /* 0x000fe2000001146c */
[----:B------:R-:W-:Y:S01]  /*1740*/  IMAD.WIDE.U32 R160, R92, c[0x0][0x290], R160 ;  /* 0x0000a4005ca07a25 */ /* 0x000fe200078e00a0 */
[----:B------:R-:W-:-:S02]  /*1750*/  LOP3.LUT R24, R9, 0x38, R140, 0xf8, !PT ;  /* 0x0000003809187812 */ /* 0x000fc400078ef88c */
[----:B------:R-:W-:Y:S01]  /*1760*/  LEA.HI R12, R12, R109, RZ, 0x3 ;  /* 0x0000006d0c0c7211 */ /* 0x000fe200078f18ff */
[----:B------:R-:W-:Y:S01]  /*1770*/  IMAD.SHL.U32 R109, R109, 0x8, RZ ;  /* 0x000000086d6d7824 */ /* 0x000fe200078e00ff */
[----:B------:R-:W-:Y:S01]  /*1780*/  LOP3.LUT R26, R9, 0x38, R141, 0xf8, !PT ;  /* 0x00000038091a7812 */ /* 0x000fe200078ef88d */
[----:B------:R-:W-:Y:S01]  /*1790*/  IMAD.WIDE.U32 R158, R92, c[0x0][0x280], R158 ;  /* 0x0000a0005c9e7a25 */ /* 0x000fe200078e009e */
[----:B------:R-:W-:Y:S02]  /*17a0*/  LEA.HI R13, R13, R110, RZ, 0x3 ;  /* 0x0000006e0d0d7211 */ /* 0x000fe400078f18ff */
[----:B------:R-:W-:Y:S01]  /*17b0*/  LEA.HI R7, R7, R108, RZ, 0x3 ;  /* 0x0000006c07077211 */ /* 0x000fe200078f18ff */
[----:B------:R-:W-:Y:S01]  /*17c0*/  IMAD.SHL.U32 R110, R110, 0x8, RZ ;  /* 0x000000086e6e7824 */ /* 0x000fe200078e00ff */
[----:B------:R-:W-:Y:S01]  /*17d0*/  LOP3.LUT R0, R0, 0xfffff000, RZ, 0xc0, !PT ;  /* 0xfffff00000007812 */ /* 0x000fe200078ec0ff */
[----:B------:R-:W-:Y:S01]  /*17e0*/  IMAD.SHL.U32 R108, R108, 0x8, RZ ;  /* 0x000000086c6c7824 */ /* 0x000fe200078e00ff */
[-C--:B------:R-:W-:Y:S01]  /*17f0*/  LOP3.LUT R111, R24, R3.reuse, RZ, 0x3c, !PT ;  /* 0x00000003186f7212 */ /* 0x080fe200078e3cff */
[----:B------:R-:W-:Y:S01]  /*1800*/  IMAD.SHL.U32 R12, R12, 0x200, RZ ;  /* 0x000002000c0c7824 */ /* 0x000fe200078e00ff */
[----:B------:R-:W-:Y:S01]  /*1810*/  LOP3.LUT R25, R26, R3, RZ, 0x3c, !PT ;  /* 0x000000031a197212 */ /* 0x000fe200078e3cff */
[----:B------:R-:W-:Y:S01]  /*1820*/  IMAD.SHL.U32 R7, R7, 0x200, RZ ;  /* 0x0000020007077824 */ /* 0x000fe200078e00ff */
[----:B------:R-:W-:Y:S01]  /*1830*/  LOP3.LUT R26, R9, 0x38, R109, 0xf8, !PT ;  /* 0x00000038091a7812 */ /* 0x000fe200078ef86d */
[----:B------:R-:W-:Y:S01]  /*1840*/  IMAD.SHL.U32 R13, R13, 0x200, RZ ;  /* 0x000002000d0d7824 */ /* 0x000fe200078e00ff */
[----:B------:R-:W-:Y:S01]  /*1850*/  IADD3 R111, R111, R0, R2 ;  /* 0x000000006f6f7210 */ /* 0x000fe20007ffe002 */
[----:B------:R-:W-:Y:S01]  /*1860*/  IMAD.IADD R123, R167, 0x1, R123 ;  /* 0x00000001a77b7824 */ /* 0x000fe200078e027b */
[----:B------:R-:W-:-:S02]  /*1870*/  LOP3.LUT R0, R9, 0x18, R22, 0xf8, !PT ;  /* 0x0000001809007812 */ /* 0x000fc400078ef816 */
[C---:B------:R-:W-:Y:S02]  /*1880*/  LOP3.LUT R30, R9.reuse, 0x38, R110, 0xf8, !PT ;  /* 0x00000038091e7812 */ /* 0x040fe400078ef86e */
[----:B------:R-:W-:Y:S02]  /*1890*/  LOP3.LUT R24, R9, 0x38, R108, 0xf8, !PT ;  /* 0x0000003809187812 */ /* 0x000fe400078ef86c */
[----:B------:R-:W-:Y:S01]  /*18a0*/  LOP3.LUT R9, R26, R3, RZ, 0x3c, !PT ;  /* 0x000000031a097212 */ /* 0x000fe200078e3cff */
[----:B------:R-:W-:Y:S01]  /*18b0*/  @P0 IMAD.WIDE.U32 R26, R14, R103, R156 ;  /* 0x000000670e1a0225 */ /* 0x000fe200078e009c */
[----:B------:R-:W-:Y:S02]  /*18c0*/  LOP3.LUT R112, R112, 0xfffff000, RZ, 0xc0, !PT ;  /* 0xfffff00070707812 */ /* 0x000fe400078ec0ff */
[----:B------:R-:W-:Y:S01]  /*18d0*/  LOP3.LUT R114, R12, 0xfffff000, RZ, 0xc0, !PT ;  /* 0xfffff0000c727812 */ /* 0x000fe200078ec0ff */
[----:B------:R-:W-:Y:S01]  /*18e0*/  @P1 IMAD.SHL.U32 R14, R10, 0x2, RZ ;  /* 0x000000020a0e1824 */ /* 0x000fe200078e00ff */
[----:B------:R-:W-:Y:S01]  /*18f0*/  IADD3 R112, R25, R112, R2 ;  /* 0x0000007019707210 */ /* 0x000fe20007ffe002 */
[----:B------:R-:W-:Y:S01]  /*1900*/  @P0 IMAD.IADD R6, R27, 0x1, R6 ;  /* 0x000000011b060824 */ /* 0x000fe200078e0206 */
[----:B------:R-:W-:-:S02]  /*1910*/  LOP3.LUT R0, R2, R0, R3, 0xf6, !PT ;  /* 0x0000000002007212 */ /* 0x000fc400078ef603 */
[----:B------:R1:W-:Y:S01]  /*1920*/  @P1 LDGSTS.E.BYPASS.LTC128B.128 [R14+0x1100], [R32.64], !P5 ;  /* 0x01100000200e1fae */ /* 0x0003e2000e901d46 */
[-C--:B------:R-:W-:Y:S02]  /*1930*/  LOP3.LUT R25, R30, R3.reuse, RZ, 0x3c, !PT ;  /* 0x000000031e197212 */ /* 0x080fe400078e3cff */
[----:B------:R-:W-:Y:S01]  /*1940*/  LOP3.LUT R3, R24, R3, RZ, 0x3c, !PT ;  /* 0x0000000318037212 */ /* 0x000fe200078e3cff */
[----:B------:R1:W-:Y:S01]  /*1950*/  @P1 LDGSTS.E.BYPASS.LTC128B.128 [R14+0x3100], [R32.64+0x80], !P4 ;  /* 0x03100080200e1fae */ /* 0x0003e2000e101d46 */
[----:B------:R-:W-:Y:S02]  /*1960*/  LOP3.LUT R138, R7, 0xfffff000, RZ, 0xc0, !PT ;  /* 0xfffff000078a7812 */ /* 0x000fe400078ec0ff */
[----:B------:R-:W-:Y:S01]  /*1970*/  LOP3.LUT R116, R13, 0xfffff000, RZ, 0xc0, !PT ;  /* 0xfffff0000d747812 */ /* 0x000fe200078ec0ff */
[----:B------:R1:W-:Y:S01]  /*1980*/  @P1 LDGSTS.E.BYPASS.LTC128B.128 [R14+0x5100], [R32.64+0x100], !P3 ;  /* 0x05100100200e1fae */ /* 0x0003e2000d901d46 */
[----:B------:R-:W-:Y:S02]  /*1990*/  @P0 LEA R12, P1, R26, c[0x0][0x220], 0x1 ;  /* 0x000088001a0c0a11 */ /* 0x000fe400078208ff */
[----:B------:R-:W-:Y:S01]  /*19a0*/  IADD3 R138, R3, R138, R2 ;  /* 0x0000008a038a7210 */ /* 0x000fe20007ffe002 */
[----:B------:R-:W-:Y:S01]  /*19b0*/  @P0 IMAD.SHL.U32 R3, R10, 0x2, RZ ;  /* 0x000000020a030824 */ /* 0x000fe200078e00ff */
[----:B------:R-:W-:Y:S01]  /*19c0*/  @P0 LEA.HI.X R13, R26, c[0x0][0x224], R6, 0x1, P1 ;  /* 0x000089001a0d0a11 */ /* 0x000fe200008f0c06 */
[----:B------:R-:W0:Y:S01]  /*19d0*/  LDGDEPBAR ;  /* 0x00000000000079af */ /* 0x000e220000000000 */
[----:B------:R-:W-:Y:S01]  /*19e0*/  @P0 LEA R24, P1, R105, R12, 0x1 ;  /* 0x0000000c69180211 */ /* 0x000fe200078208ff */
[----:B------:R-:W-:Y:S01]  /*19f0*/  IMAD.MOV.U32 R6, RZ, RZ, c[0x0][0x290] ;  /* 0x0000a400ff067624 */ /* 0x000fe200078e00ff */
[----:B------:R-:W-:Y:S01]  /*1a00*/  IADD3 R116, R25, R116, R2 ;  /* 0x0000007419747210 */ /* 0x000fe20007ffe002 */
[----:B------:R2:W-:Y:S01]  /*1a10*/  @P0 LDGSTS.E.BYPASS.LTC128B.128 [R3+0x12100], [R12.64], !P5 ;  /* 0x121000000c030fae */ /* 0x0005e2000e901d46 */
[----:B------:R-:W-:Y:S01]  /*1a20*/  @P0 LEA.HI.X R25, R105, R13, R102, 0x1, P1 ;  /* 0x0000000d69190211 */ /* 0x000fe200008f0c66 */
[----:B------:R-:W-:Y:S01]  /*1a30*/  IMAD.SHL.U32 R129, R6, 0x40, RZ ;  /* 0x0000004006817824 */ /* 0x000fe200078e00ff */
[----:B------:R-:W-:Y:S01]  /*1a40*/  IADD3 R114, R9, R114, R2 ;  /* 0x0000007209727210 */ /* 0x000fe20007ffe002 */
[----:B------:R2:W-:Y:S01]  /*1a50*/  @P0 LDGSTS.E.BYPASS.LTC128B.128 [R3+0x14100], [R12.64+0x80], !P4 ;  /* 0x141000800c030fae */ /* 0x0005e2000e101d46 */
[----:B------:R-:W-:Y:S01]  /*1a60*/  IMAD.MOV.U32 R2, RZ, RZ, c[0x0][0x1e0] ;  /* 0x00007800ff027624 */ /* 0x000fe200078e00ff */
[----:B------:R-:W-:-:S02]  /*1a70*/  LOP3.LUT R142, R142, 0xfffffff8, RZ, 0xc0, !PT ;  /* 0xfffffff88e8e7812 */ /* 0x000fc400078ec0ff */
[----:B------:R2:W-:Y:S01]  /*1a80*/  @P0 LDGSTS.E.BYPASS.LTC128B.128 [R3+0x16100], [R12.64+0x100], !P3 ;  /* 0x161001000c030fae */ /* 0x0005e2000d901d46 */
[----:B------:R-:W-:Y:S01]  /*1a90*/  LOP3.LUT R141, R141, 0xfffffff8, RZ, 0xc0, !PT ;  /* 0xfffffff88d8d7812 */ /* 0x000fe200078ec0ff */
[----:B------:R-:W-:Y:S01]  /*1aa0*/  IMAD.SHL.U32 R139, R2, 0x40, RZ ;  /* 0x00000040028b7824 */ /* 0x000fe200078e00ff */
[----:B------:R-:W-:Y:S01]  /*1ab0*/  LOP3.LUT R140, R140, 0xfffffff8, RZ, 0xc0, !PT ;  /* 0xfffffff88c8c7812 */ /* 0x000fe200078ec0ff */
[----:B------:R3:W-:Y:S01]  /*1ac0*/  @P0 LDGSTS.E.BYPASS.LTC128B.128 [R3+0x13100], [R24.64], !P5 ;  /* 0x1310000018030fae */ /* 0x0007e2000e901d46 */
[-C--:B------:R-:W-:Y:S02]  /*1ad0*/  SHF.L.U64.HI R127, R6, R137.reuse, c[0x0][0x294] ;  /* 0x0000a500067f7619 */ /* 0x080fe40000010289 */
[----:B------:R-:W-:Y:S01]  /*1ae0*/  SHF.L.U64.HI R137, R2, R137, c[0x0][0x1e4] ;  /* 0x0000790002897619 */ /* 0x000fe20000010289 */
[----:B------:R3:W-:Y:S01]  /*1af0*/  @P0 LDGSTS.E.BYPASS.LTC128B.128 [R3+0x15100], [R24.64+0x80], !P4 ;  /* 0x1510008018030fae */ /* 0x0007e2000e101d46 */
[----:B------:R-:W-:Y:S02]  /*1b00*/  IADD3 R143, R22, 0xa0, RZ ;  /* 0x000000a0168f7810 */ /* 0x000fe40007ffe0ff */
[----:B-1----:R-:W-:Y:S01]  /*1b10*/  IADD3 R14, R20, 0x10, RZ ;  /* 0x00000010140e7810 */ /* 0x002fe20007ffe0ff */
[----:B------:R3:W-:Y:S01]  /*1b20*/  @P0 LDGSTS.E.BYPASS.LTC128B.128 [R3+0x17100], [R24.64+0x100], !P3 ;  /* 0x1710010018030fae */ /* 0x0007e2000d901d46 */
[----:B------:R-:W-:-:S02]  /*1b30*/  IADD3 R170, P0, R170, R115, RZ ;  /* 0x00000073aaaa7210 */ /* 0x000fc40007f1e0ff */
[----:B------:R-:W-:Y:S01]  /*1b40*/  SHF.R.S32.HI R136, RZ, 0x1f, R142 ;  /* 0x0000001fff887819 */ /* 0x000fe2000001148e */
[----:B------:R-:W0:Y:S01]  /*1b50*/  LDGDEPBAR ;  /* 0x00000000000079af */ /* 0x000e220000000000 */
[----:B------:R-:W-:Y:S01]  /*1b60*/  SHF.R.S32.HI R130, RZ, 0x1f, R110 ;  /* 0x0000001fff827819 */ /* 0x000fe2000001146e */
[----:B------:R-:W-:Y:S01]  /*1b70*/  IMAD.X R171, R5, 0x1, R8, P0 ;  /* 0x0000000105ab7824 */ /* 0x000fe200000e0608 */
[----:B------:R-:W-:Y:S01]  /*1b80*/  IADD3 R122, P1, P0, R168, R172, R22 ;  /* 0x000000aca87a7210 */ /* 0x000fe2000783e016 */
[----:B------:R-:W-:Y:S01]  /*1b90*/  IMAD R8, R8, c[0x0][0x1e0], RZ ;  /* 0x0000780008087a24 */ /* 0x000fe200078e02ff */
[----:B------:R-:W-:Y:S02]  /*1ba0*/  SHF.R.S32.HI R134, RZ, 0x1f, R141 ;  /* 0x0000001fff867819 */ /* 0x000fe4000001148d */
[----:B------:R-:W-:Y:S01]  /*1bb0*/  SHF.R.S32.HI R132, RZ, 0x1f, R140 ;  /* 0x0000001fff847819 */ /* 0x000fe2000001148c */
[----:B------:R-:W-:Y:S01]  /*1bc0*/  IMAD R5, R115, c[0x0][0x1e4], R8 ;  /* 0x0000790073057a24 */ /* 0x000fe200078e0208 */
[----:B------:R-:W-:-:S02]  /*1bd0*/  SHF.R.S32.HI R128, RZ, 0x1f, R109 ;  /* 0x0000001fff807819 */ /* 0x000fc4000001146d */
[C---:B--2---:R-:W-:Y:S01]  /*1be0*/  IADD3 R13, R20.reuse, 0x30, RZ ;  /* 0x00000030140d7810 */ /* 0x044fe20007ffe0ff */
[----:B------:R-:W-:Y:S01]  /*1bf0*/  IMAD.IADD R124, R173, 0x1, R5 ;  /* 0x00000001ad7c7824 */ /* 0x000fe200078e0205 */
[----:B------:R-:W-:Y:S02]  /*1c00*/  IADD3 R12, R20, 0x50, RZ ;  /* 0x00000050140c7810 */ /* 0x000fe40007ffe0ff */
[----:B------:R-:W-:Y:S02]  /*1c10*/  SHF.R.S32.HI R126, RZ, 0x1f, R108 ;  /* 0x0000001fff7e7819 */ /* 0x000fe4000001146c */
[----:B------:R-:W-:Y:S02]  /*1c20*/  IADD3.X R121, R125, R124, R23, P1, P0 ;  /* 0x0000007c7d797210 */ /* 0x000fe40000fe0417 */
[----:B------:R-:W-:Y:S01]  /*1c30*/  ISETP.NE.AND P0, PT, RZ, UR4, PT ;  /* 0x00000004ff007c0c */ /* 0x000fe2000bf05270 */
[C---:B---3--:R-:W-:Y:S02]  /*1c40*/  IMAD R3, R117.reuse, c[0x0][0x290], RZ ;  /* 0x0000a40075037a24 */ /* 0x048fe400078e02ff */
[----:B------:R-:W-:-:S02]  /*1c50*/  IMAD R117, R117, c[0x0][0x280], RZ ;  /* 0x0000a00075757a24 */ /* 0x000fc400078e02ff */
[C---:B------:R-:W-:Y:S02]  /*1c60*/  IMAD R3, R92.reuse, c[0x0][0x294], R3 ;  /* 0x0000a5005c037a24 */ /* 0x040fe400078e0203 */
[----:B------:R-:W-:Y:S02]  /*1c70*/  IMAD R117, R92, c[0x0][0x284], R117 ;  /* 0x0000a1005c757a24 */ /* 0x000fe400078e0275 */
[----:B------:R-:W-:-:S04]  /*1c80*/  IMAD.IADD R120, R165, 0x1, R3 ;  /* 0x00000001a5787824 */ /* 0x000fc800078e0203 */
[----:B------:R-:W-:Y:S01]  /*1c90*/  @P0 LOP3.LUT R194, R194, 0x1, RZ, 0xfc, !PT ;  /* 0x00000001c2c20812 */ /* 0x000fe200078efcff */
[----:B------:R-:W-:Y:S02]  /*1ca0*/  IMAD.IADD R119, R163, 0x1, R117 ;  /* 0x00000001a3777824 */ /* 0x000fe400078e0275 */
[----:B------:R-:W-:Y:S02]  /*1cb0*/  IMAD.IADD R118, R3, 0x1, R161 ;  /* 0x0000000103767824 */ /* 0x000fe400078e02a1 */
[----:B------:R-:W-:Y:S02]  /*1cc0*/  IMAD.IADD R117, R117, 0x1, R159 ;  /* 0x0000000175757824 */ /* 0x000fe400078e029f */
.L_x_719:
[----:B------:R-:W-:Y:S01]  /*1cd0*/  SHF.R.S32.HI R4, RZ, 0x1f, R18 ;  /* 0x0000001fff047819 */ /* 0x000fe20000011412 */
[----:B------:R-:W-:Y:S04]  /*1ce0*/  DEPBAR.LE SB0, 0x2 ;  /* 0x000080800000791a */ /* 0x000fe80000000000 */
[----:B------:R-:W-:Y:S01]  /*1cf0*/  BAR.SYNC.DEFER_BLOCKING 0x0 ;  /* 0x0000000000007b1d */ /* 0x000fe20000010000 */
[----:B------:R-:W-:Y:S01]  /*1d00*/  ISETP.LE.AND P1, PT, R104, c[0x0][0x27c], PT ;  /* 0x00009f0068007a0c */ /* 0x000fe20003f23270 */
[-C--:B------:R-:W-:Y:S02]  /*1d10*/  IMAD R149, R137, R18.reuse, RZ ;  /* 0x0000001289957224 */ /* 0x080fe400078e02ff */
[----:B------:R-:W-:Y:S04]  /*1d20*/  IMAD.WIDE.U32 R28, R139, R18, RZ ;  /* 0x000000128b1c7225 */ /* 0x000fe800078e00ff */
[----:B------:R-:W-:Y:S01]  /*1d30*/  IMAD R149, R4, R139, R149 ;  /* 0x0000008b04957224 */ /* 0x000fe200078e0295 */
[----:B-1----:R-:W-:Y:S01]  /*1d40*/  IADD3 R6, P0, R122, R28, RZ ;  /* 0x0000001c7a067210 */ /* 0x002fe20007f1e0ff */
[----:B------:R-:W-:Y:S02]  /*1d50*/  IMAD R2, R55, 0x3000, R0 ;  /* 0x0000300037027824 */ /* 0x000fe400078e0200 */
[----:B------:R-:W-:Y:S03]  /*1d60*/  IMAD.IADD R149, R29, 0x1, R149 ;  /* 0x000000011d957824 */ /* 0x000fe600078e0295 */
[----:B------:R-:W-:Y:S01]  /*1d70*/  IADD3 R147, R2, 0x20, RZ ;  /* 0x0000002002937810 */ /* 0x000fe20007ffe0ff */
[----:B------:R-:W-:Y:S01]  /*1d80*/  IMAD.X R3, R149, 0x1, R121, P0 ;  /* 0x0000000195037824 */ /* 0x000fe200000e0679 */
[----:B------:R-:W-:Y:S02]  /*1d90*/  LEA R80, P0, R6, c[0x0][0x1c8], 0x1 ;  /* 0x0000720006507a11 */ /* 0x000fe400078008ff */
[----:B------:R-:W-:Y:S02]  /*1da0*/  @P6 IADD3 R147, R2, -0x20, RZ ;  /* 0xffffffe002936810 */ /* 0x000fe40007ffe0ff */
[----:B------:R-:W-:Y:S02]  /*1db0*/  LEA.HI.X R81, R6, c[0x0][0x1cc], R3, 0x1, P0 ;  /* 0x0000730006517a11 */ /* 0x000fe400000f0c03 */
[----:B------:R-:W-:Y:S01]  /*1dc0*/  LEA R148, R2, 0x100, 0x1 ;  /* 0x0000010002947811 */ /* 0x000fe200078e08ff */
[----:B------:R-:W-:Y:S01]  /*1dd0*/  BSSY B1, `(.L_x_695) ;  /* 0x00003a9000017945 */ /* 0x000fe20003800000 */
[----:B------:R-:W-:Y:S01]  /*1de0*/  LEA R147, R147, 0x100, 0x1 ;  /* 0x0000010093937811 */ /* 0x000fe200078e08ff */
[----:B-----5:R-:W-:-:S05]  /*1df0*/  @!P1 BRA `(.L_x_696) ;  /* 0x0000389000009947 */ /* 0x020fca0003800000 */
[-C--:B------:R-:W-:Y:S01]  /*1e00*/  IMAD R9, R131, R18.reuse, RZ ;  /* 0x0000001283097224 */ /* 0x080fe200078e02ff */
[----:B------:R-:W-:Y:S01]  /*1e10*/  LOP3.LUT P1, RZ, R194, 0x1, RZ, 0xc0, !PT ;  /* 0x00000001c2ff7812 */ /* 0x000fe2000782c0ff */
[-C--:B------:R-:W-:Y:S02]  /*1e20*/  IMAD R3, R127, R18.reuse, RZ ;  /* 0x000000127f037224 */ /* 0x080fe400078e02ff */
[----:B------:R-:W-:Y:S02]  /*1e30*/  IMAD R146, R18, -0x40, R99 ;  /* 0xffffffc012927824 */ /* 0x000fe400078e0263 */
[C---:B------:R-:W-:Y:S02]  /*1e40*/  IMAD R9, R4.reuse, R135, R9 ;  /* 0x0000008704097224 */ /* 0x040fe400078e0209 */
[----:B------:R-:W-:Y:S01]  /*1e50*/  IMAD R3, R4, R129, R3 ;  /* 0x0000008104037224 */ /* 0x000fe200078e0203 */
[----:B------:R-:W-:Y:S01]  /*1e60*/  IMNMX R146, R146, 0x40, PT ;  /* 0x0000004092927817 */ /* 0x000fe20003800200 */
[-C--:B------:R-:W-:Y:S04]  /*1e70*/  IMAD.WIDE.U32 R6, R135, R18.reuse, RZ ;  /* 0x0000001287067225 */ /* 0x080fe800078e00ff */
[----:B------:R-:W-:Y:S01]  /*1e80*/  IMAD.WIDE.U32 R4, R129, R18, RZ ;  /* 0x0000001281047225 */ /* 0x000fe200078e00ff */
[----:B------:R-:W-:Y:S04]  /*1e90*/  IADD3 R2, R7, R9, RZ ;  /* 0x0000000907027210 */ /* 0x000fe80007ffe0ff */
        /* <DEDUP_REMOVED lines=61> */
.L_x_699:
[----:B------:R-:W-:Y:S05]  /*2270*/  BSYNC B0 ;  /* 0x0000000000007941 */ /* 0x000fea0003800000 */
.L_x_698:
[----:B------:R-:W-:-:S05]  /*2280*/  @P1 BRA `(.L_x_700) ;  /* 0x000035d000001947 */ /* 0x000fca0003800000 */
[----:B------:R-:W-:Y:S01]  /*2290*/  ISETP.GE.AND P0, PT, R22, c[0x0][0x1d4], PT ;  /* 0x0000750016007a0c */ /* 0x000fe20003f06270 */
[----:B-----5:R-:W-:Y:S01]  /*22a0*/  IMAD.MOV.U32 R3, RZ, RZ, R32 ;  /* 0x000000ffff037224 */ /* 0x020fe200078e0020 */
[----:B------:R-:W-:Y:S01]  /*22b0*/  BSSY B0, `(.L_x_701) ;  /* 0x0000060000007945 */ /* 0x000fe20003800000 */
[----:B------:R-:W-:Y:S02]  /*22c0*/  IMAD.MOV.U32 R2, RZ, RZ, R33 ;  /* 0x000000ffff027224 */ /* 0x000fe400078e0021 */
[----:B------:R-:W-:Y:S01]  /*22d0*/  IMAD.MOV.U32 R25, RZ, RZ, R60 ;  /* 0x000000ffff197224 */ /* 0x000fe200078e003c */
[----:B-1----:R-:W-:Y:S01]  /*22e0*/  PRMT R9, R3, 0x7610, R9 ;  /* 0x0000761003097816 */ /* 0x002fe20000000009 */
        /* <DEDUP_REMOVED lines=47> */
[----:B------:R-:W-:Y:S02]  /*25e0*/  @!P0 PRMT R43, R44, 0x5410, R43 ;  /* 0x000054102c2b8816 */ /* 0x000fe4000000002b */
[----:B------:R-:W-:Y:S01]  /*25f0*/  @!P0 PRMT R42, R45, 0x5410, R42 ;  /* 0x000054102d2a8816 */ /* 0x000fe2000000002a */
[C---:B------:R-:W-:Y:S01]  /*2600*/  @!P0 IMAD.U32 R50, R52.reuse, 0x10000, RZ ;  /* 0x0001000034328824 */ /* 0x040fe200078e00ff */
[----:B------:R-:W-:Y:S02]  /*2610*/  @!P0 SHF.R.U32.HI R56, RZ, 0x10, R79 ;  /* 0x00000010ff388819 */ /* 0x000fe4000001164f */
[----:B------:R-:W-:Y:S02]  /*2620*/  @!P0 LOP3.LUT R52, R52, 0xffff0000, RZ, 0xc0, !PT ;  /* 0xffff000034348812 */ /* 0x000fe400078ec0ff */
[----:B------:R-:W-:Y:S02]  /*2630*/  @!P0 SHF.L.U32 R44, R43, 0x10, RZ ;  /* 0x000000102b2c8819 */ /* 0x000fe400000006ff */
[----:B------:R-:W-:Y:S02]  /*2640*/  @!P0 PRMT R56, R51, 0x5410, R56 ;  /* 0x0000541033388816 */ /* 0x000fe40000000038 */
[----:B------:R-:W-:Y:S01]  /*2650*/  @!P0 LOP3.LUT R43, R43, 0xffff0000, RZ, 0xc0, !PT ;  /* 0xffff00002b2b8812 */ /* 0x000fe200078ec0ff */
[C---:B-1----:R-:W-:Y:S01]  /*2660*/  @!P0 IMAD.U32 R51, R24.reuse, 0x10000, RZ ;  /* 0x0001000018338824 */ /* 0x042fe200078e00ff */
[----:B------:R-:W-:Y:S02]  /*2670*/  @!P0 LOP3.LUT R45, R24, 0xffff0000, RZ, 0xc0, !PT ;  /* 0xffff0000182d8812 */ /* 0x000fe400078ec0ff */
[C---:B------:R-:W-:Y:S02]  /*2680*/  @!P0 LOP3.LUT R46, R25.reuse, 0xffff0000, RZ, 0xc0, !PT ;  /* 0xffff0000192e8812 */ /* 0x040fe400078ec0ff */
[----:B------:R-:W-:Y:S01]  /*2690*/  @!P0 SHF.L.U32 R54, R25, 0x10, RZ ;  /* 0x0000001019368819 */ /* 0x000fe200000006ff */
[----:B------:R-:W-:Y:S01]  /*26a0*/  @!P0 FMUL.FTZ R83, R45, R50 ;  /* 0x000000322d538220 */ /* 0x000fe20000410000 */
        /* <DEDUP_REMOVED lines=11> */
[----:B------:R-:W-:Y:S01]  /*2760*/  @!P0 SHF.L.U32 R50, R26, 0x10, RZ ;  /* 0x000000101a328819 */ /* 0x000fe200000006ff */
[C---:B------:R-:W-:Y:S01]  /*2770*/  @!P0 IMAD.U32 R51, R56.reuse, 0x10000, RZ ;  /* 0x0001000038338824 */ /* 0x040fe200078e00ff */
[----:B------:R-:W-:Y:S01]  /*2780*/  @!P0 LOP3.LUT R56, R56, 0xffff0000, RZ, 0xc0, !PT ;  /* 0xffff000038388812 */ /* 0x000fe200078ec0ff */
        /* <DEDUP_REMOVED lines=18> */
.L_x_702:
[----:B------:R-:W-:Y:S05]  /*28b0*/  BSYNC B0 ;  /* 0x0000000000007941 */ /* 0x000fea0003800000 */
.L_x_701:
        /* <DEDUP_REMOVED lines=56> */
.L_x_704:
[----:B------:R-:W-:Y:S05]  /*2c40*/  BSYNC B0 ;  /* 0x0000000000007941 */ /* 0x000fea0003800000 */
.L_x_703:
        /* <DEDUP_REMOVED lines=56> */
.L_x_706:
[----:B------:R-:W-:Y:S05]  /*2fd0*/  BSYNC B0 ;  /* 0x0000000000007941 */ /* 0x000fea0003800000 */
.L_x_705:
        /* <DEDUP_REMOVED lines=56> */
.L_x_708:
[----:B------:R-:W-:Y:S05]  /*3360*/  BSYNC B0 ;  /* 0x0000000000007941 */ /* 0x000fea0003800000 */
.L_x_707:
        /* <DEDUP_REMOVED lines=56> */
.L_x_710:
[----:B------:R-:W-:Y:S05]  /*36f0*/  BSYNC B0 ;  /* 0x0000000000007941 */ /* 0x000fea0003800000 */
.L_x_709:
        /* <DEDUP_REMOVED lines=56> */
.L_x_697:
        /* <DEDUP_REMOVED lines=47> */
.L_x_712:
[----:B------:R-:W-:Y:S05]  /*3d70*/  BSYNC B0 ;  /* 0x0000000000007941 */ /* 0x000fea0003800000 */
.L_x_711:
[----:B------:R-:W-:Y:S04]  /*3d80*/  IADD3 R175, P0, R172, R28, RZ ;  /* 0x0000001cacaf7210 */ /* 0x000fe80007f1e0ff */
[----:B------:R-:W-:Y:S01]  /*3d90*/  IADD3.X R149, R124, R149, RZ, P0, !PT ;  /* 0x000000957c957210 */ /* 0x000fe200007fe4ff */
        /* <DEDUP_REMOVED lines=33> */
[----:B------:R-:W-:Y:S01]  /*3fb0*/  IMAD R177, R55, 0x3000, RZ ;  /* 0x0000300037b17824 */ /* 0x000fe200078e02ff */
[----:B------:R-:W-:Y:S02]  /*3fc0*/  PRMT R88, R7, 0x7610, R88 ;  /* 0x0000761007587816 */ /* 0x000fe40000000058 */
[----:B------:R-:W-:Y:S01]  /*3fd0*/  PRMT R87, R6, 0x7610, R87 ;  /* 0x0000761006577816 */ /* 0x000fe20000000057 */
[----:B------:R-:W-:-:S05]  /*3fe0*/  @P0 BRA `(.L_x_714) ;  /* 0x000007a000000947 */ /* 0x000fca0003800000 */
[----:B------:R-:W-:Y:S01]  /*3ff0*/  ISETP.GE.AND P2, PT, R110, c[0x0][0x1d4], PT ;  /* 0x000075006e007a0c */ /* 0x000fe20003f46270 */
[--C-:B------:R-:W-:Y:S01]  /*4000*/  IMAD.IADD R183, R116, 0x1, R177.reuse ;  /* 0x0000000174b77824 */ /* 0x100fe200078e02b1 */
[C---:B------:R-:W-:Y:S01]  /*4010*/  IADD3 R181, P1, P0, R168.reuse, R175, R142 ;  /* 0x000000afa8b57210 */ /* 0x040fe2000783e08e */
[----:B------:R-:W-:Y:S01]  /*4020*/  IMAD.IADD R182, R113, 0x1, R177 ;  /* 0x0000000171b67824 */ /* 0x000fe200078e02b1 */
[----:B------:R-:W-:Y:S01]  /*4030*/  MOV R48, R41 ;  /* 0x0000002900307202 */ /* 0x000fe20000000f00 */
[----:B------:R-:W-:Y:S01]  /*4040*/  IMAD.MOV.U32 R52, RZ, RZ, R57 ;  /* 0x000000ffff347224 */ /* 0x000fe200078e0039 */
[C---:B------:R-:W-:Y:S01]  /*4050*/  IADD3.X R176, R125.reuse, R149, R136, P1, P0 ;  /* 0x000000957db07210 */ /* 0x040fe20000fe0488 */
[----:B------:R-:W-:Y:S02]  /*4060*/  IMAD.MOV.U32 R50, RZ, RZ, R42 ;  /* 0x000000ffff327224 */ /* 0x000fe400078e002a */
[----:B------:R-:W-:Y:S02]  /*4070*/  IMAD.MOV.U32 R54, RZ, RZ, R56 ;  /* 0x000000ffff367224 */ /* 0x000fe400078e0038 */
[----:B------:R-:W-:Y:S02]  /*4080*/  IMAD.MOV.U32 R49, RZ, RZ, R40 ;  /* 0x000000ffff317224 */ /* 0x000fe400078e0028 */
[----:B------:R-:W-:Y:S01]  /*4090*/  @!P2 IADD3 R179, P1, P0, R168, R175, R110 ;  /* 0x000000afa8b3a210 */ /* 0x000fe2000783e06e */
[----:B------:R-:W-:Y:S02]  /*40a0*/  IMAD.MOV.U32 R60, RZ, RZ, R58 ;  /* 0x000000ffff3c7224 */ /* 0x000fe400078e003a */
[----:B------:R-:W-:Y:S01]  /*40b0*/  IMAD.MOV.U32 R66, RZ, RZ, R59 ;  /* 0x000000ffff427224 */ /* 0x000fe200078e003b */
[----:B------:R-:W-:Y:S02]  /*40c0*/  @!P2 IADD3.X R174, R125, R149, R130, P1, P0 ;  /* 0x000000957daea210 */ /* 0x000fe40000fe0482 */
[C---:B------:R-:W-:Y:S04]  /*40d0*/  LEA R180, P0, R181.reuse, c[0x0][0x1c8], 0x1 ;  /* 0x00007200b5b47a11 */ /* 0x040fe800078008ff */
[----:B------:R-:W-:Y:S01]  /*40e0*/  LEA.HI.X R181, R181, c[0x0][0x1cc], R176, 0x1, P0 ;  /* 0x00007300b5b57a11 */ /* 0x000fe200000f0cb0 */
[----:B------:R-:W-:Y:S01]  /*40f0*/  IMAD.SHL.U32 R176, R183, 0x2, RZ ;  /* 0x00000002b7b07824 */ /* 0x000fe200078e00ff */
[C---:B------:R-:W-:Y:S04]  /*4100*/  @!P2 LEA R178, P0, R179.reuse, c[0x0][0x1c8], 0x1 ;  /* 0x00007200b3b2aa11 */ /* 0x040fe800078008ff */
[----:B------:R-:W-:Y:S01]  /*4110*/  @!P2 LEA.HI.X R179, R179, c[0x0][0x1cc], R174, 0x1, P0 ;  /* 0x00007300b3b3aa11 */ /* 0x000fe200000f0cae */
[----:B------:R-:W1:Y:S01]  /*4120*/  LDS.128 R28, [R176+0xc100] ;  /* 0x00c10000b01c7984 */ /* 0x000e620000000c00 */
[----:B------:R-:W-:Y:S02]  /*4130*/  SHF.L.U32 R174, R182, 0x1, RZ ;  /* 0x00000001b6ae7819 */ /* 0x000fe400000006ff */
[----:B------:R-:W-:Y:S05]  /*4140*/  ISETP.GE.AND P0, PT, R22, c[0x0][0x27c], PT ;  /* 0x00009f0016007a0c */ /* 0x000fea0003f06270 */
[----:B------:R-:W2:Y:S08]  /*4150*/  LDS.128 R80, [R174+0xc100] ;  /* 0x00c10000ae507984 */ /* 0x000eb00000000c00 */
[----:B------:R-:W-:Y:S02]  /*4160*/  @!P0 SHF.R.U64 R61, R56, 0x10, R57 ;  /* 0x00000010383d8819 */ /* 0x000fe40000001239 */
[----:B------:R-:W-:Y:S02]  /*4170*/  @!P0 SHF.R.U64 R63, R58, 0x10, R59 ;  /* 0x000000103a3f8819 */ /* 0x000fe4000000123b */
[----:B------:R-:W-:Y:S02]  /*4180*/  @!P0 PRMT R58, R54, 0x5410, R61 ;  /* 0x00005410363a8816 */ /* 0x000fe4000000003d */
[----:B------:R-:W-:Y:S02]  /*4190*/  @!P0 SHF.R.U32.HI R51, RZ, 0x10, R41 ;  /* 0x00000010ff338819 */ /* 0x000fe40000011629 */
[----:B------:R-:W-:Y:S02]  /*41a0*/  @!P0 SHF.R.U32.HI R59, RZ, 0x10, R59 ;  /* 0x00000010ff3b8819 */ /* 0x000fe4000001163b */
[----:B------:R-:W-:Y:S02]  /*41b0*/  @!P0 PRMT R48, R48, 0x5410, R51 ;  /* 0x0000541030308816 */ /* 0x000fe40000000033 */
[----:B------:R-:W-:Y:S02]  /*41c0*/  @!P0 PRMT R66, R66, 0x5410, R59 ;  /* 0x0000541042428816 */ /* 0x000fe4000000003b */
[----:B------:R-:W-:Y:S02]  /*41d0*/  @!P0 PRMT R60, R60, 0x5410, R63 ;  /* 0x000054103c3c8816 */ /* 0x000fe4000000003f */
[----:B------:R-:W-:Y:S01]  /*41e0*/  @!P0 SHF.R.U32.HI R57, RZ, 0x10, R57 ;  /* 0x00000010ff398819 */ /* 0x000fe20000011639 */
[----:B------:R-:W-:Y:S01]  /*41f0*/  @!P0 IMAD.U32 R64, R66, 0x10000, RZ ;  /* 0x0001000042408824 */ /* 0x000fe200078e00ff */
[----:B------:R-:W-:Y:S02]  /*4200*/  @!P0 SHF.R.U64 R53, R42, 0x10, R43 ;  /* 0x000000102a358819 */ /* 0x000fe4000000122b */
[----:B------:R-:W-:Y:S01]  /*4210*/  @!P0 PRMT R56, R52, 0x5410, R57 ;  /* 0x0000541034388816 */ /* 0x000fe20000000039 */
[----:B------:R-:W-:Y:S01]  /*4220*/  @!P0 IMAD.U32 R57, R58, 0x10000, RZ ;  /* 0x000100003a398824 */ /* 0x000fe200078e00ff */
[----:B------:R-:W-:Y:S01]  /*4230*/  @!P0 SHF.R.U32.HI R42, RZ, 0x10, R43 ;  /* 0x00000010ff2a8819 */ /* 0x000fe2000001162b */
[----:B-1----:R-:W-:Y:S01]  /*4240*/  @!P0 IMAD.U32 R51, R29, 0x10000, RZ ;  /* 0x000100001d338824 */ /* 0x002fe200078e00ff */
[C---:B------:R-:W-:Y:S02]  /*4250*/  @!P0 SHF.L.U32 R54, R56.reuse, 0x10, RZ ;  /* 0x0000001038368819 */ /* 0x040fe400000006ff */
[----:B------:R-:W-:Y:S02]  /*4260*/  @!P0 LOP3.LUT R56, R56, 0xffff0000, RZ, 0xc0, !PT ;  /* 0xffff000038388812 */ /* 0x000fe400078ec0ff */
[----:B------:R-:W-:Y:S01]  /*4270*/  @!P0 LOP3.LUT R66, R66, 0xffff0000, RZ, 0xc0, !PT ;  /* 0xffff000042428812 */ /* 0x000fe200078ec0ff */
[----:B------:R-:W-:Y:S01]  /*4280*/  @!P0 FMUL.FTZ R176, R51, R54 ;  /* 0x0000003633b08220 */ /* 0x000fe20000410000 */
[----:B------:R-:W-:Y:S01]  /*4290*/  @!P0 SHF.R.U64 R40, R40, 0x10, R41 ;  /* 0x0000001028288819 */ /* 0x000fe20000001229 */
[----:B--2---:R-:W-:Y:S01]  /*42a0*/  @!P0 IMAD.U32 R52, R80, 0x10000, RZ ;  /* 0x0001000050348824 */ /* 0x004fe200078e00ff */
[C---:B------:R-:W-:Y:S01]  /*42b0*/  @!P0 SHF.L.U32 R59, R81.reuse, 0x10, RZ ;  /* 0x00000010513b8819 */ /* 0x040fe200000006ff */
[C---:B------:R-:W-:Y:S01]  /*42c0*/  @!P0 IMAD.U32 R63, R82.reuse, 0x10000, RZ ;  /* 0x00010000523f8824 */ /* 0x040fe200078e00ff */
[----:B------:R-:W-:Y:S01]  /*42d0*/  @!P0 LOP3.LUT R61, R81, 0xffff0000, RZ, 0xc0, !PT ;  /* 0xffff0000513d8812 */ /* 0x000fe200078ec0ff */
[C---:B------:R-:W-:Y:S01]  /*42e0*/  @!P0 IMAD.U32 R65, R83.reuse, 0x10000, RZ ;  /* 0x0001000053418824 */ /* 0x040fe200078e00ff */
[----:B------:R-:W-:Y:S02]  /*42f0*/  @!P0 LOP3.LUT R62, R82, 0xffff0000, RZ, 0xc0, !PT ;  /* 0xffff0000523e8812 */ /* 0x000fe400078ec0ff */
[----:B------:R-:W-:Y:S02]  /*4300*/  @!P0 LOP3.LUT R68, R83, 0xffff0000, RZ, 0xc0, !PT ;  /* 0xffff000053448812 */ /* 0x000fe400078ec0ff */
[----:B------:R-:W-:Y:S02]  /*4310*/  @!P0 PRMT R40, R49, 0x5410, R40 ;  /* 0x0000541031288816 */ /* 0x000fe40000000028 */
[----:B------:R-:W-:Y:S02]  /*4320*/  MOV R41, R43 ;  /* 0x0000002b00297202 */ /* 0x000fe40000000f00 */
[----:B------:R-:W-:Y:S01]  /*4330*/  @!P0 PRMT R43, R50, 0x5410, R53 ;  /* 0x00005410322b8816 */ /* 0x000fe20000000035 */
[----:B------:R-:W-:Y:S01]  /*4340*/  @!P0 IMAD.U32 R50, R28, 0x10000, RZ ;  /* 0x000100001c328824 */ /* 0x000fe200078e00ff */
[----:B------:R-:W-:Y:S01]  /*4350*/  @!P0 PRMT R41, R41, 0x5410, R42 ;  /* 0x0000541029298816 */ /* 0x000fe2000000002a */
[C---:B------:R-:W-:Y:S01]  /*4360*/  @!P0 IMAD.U32 R49, R40.reuse, 0x10000, RZ ;  /* 0x0001000028318824 */ /* 0x040fe200078e00ff */
[----:B------:R-:W-:Y:S01]  /*4370*/  @!P0 LOP3.LUT R40, R40, 0xffff0000, RZ, 0xc0, !PT ;  /* 0xffff000028288812 */ /* 0x000fe200078ec0ff */
[----:B------:R-:W-:Y:S02]  /*4380*/  @!P0 FMUL.FTZ R174, R50, R57 ;  /* 0x0000003932ae8220 */ /* 0x000fe40000410000 */
[----:B------:R-:W-:Y:S02]  /*4390*/  @!P0 IMAD.U32 R42, R48, 0x10000, RZ ;  /* 0x00010000302a8824 */ /* 0x000fe400078e00ff */
[-C--:B------:R-:W-:Y:S02]  /*43a0*/  @!P0 FMUL.FTZ R2, R50, R49.reuse ;  /* 0x0000003132028220 */ /* 0x080fe40000410000 */
[----:B------:R-:W-:Y:S01]  /*43b0*/  @!P0 FFMA.FTZ R174, R52, R49, -R174 ;  /* 0x0000003134ae8223 */ /* 0x000fe200000108ae */
[----:B------:R-:W-:Y:S01]  /*43c0*/  @!P0 LOP3.LUT R49, R29, 0xffff0000, RZ, 0xc0, !PT ;  /* 0xffff00001d318812 */ /* 0x000fe200078ec0ff */
[----:B------:R-:W-:Y:S01]  /*43d0*/  @!P0 FFMA.FTZ R2, R57, R52, R2 ;  /* 0x0000003439028223 */ /* 0x000fe20000010002 */
[----:B------:R-:W-:Y:S01]  /*43e0*/  @!P0 LOP3.LUT R57, R80, 0xffff0000, RZ, 0xc0, !PT ;  /* 0xffff000050398812 */ /* 0x000fe200078ec0ff */
[-C--:B------:R-:W-:Y:S01]  /*43f0*/  @!P0 FMUL.FTZ R4, R51, R42.reuse ;  /* 0x0000002a33048220 */ /* 0x080fe20000410000 */
[----:B------:R-:W-:Y:S01]  /*4400*/  @!P0 LOP3.LUT R51, R28, 0xffff0000, RZ, 0xc0, !PT ;  /* 0xffff00001c338812 */ /* 0x000fe200078ec0ff */
[----:B------:R-:W-:Y:S01]  /*4410*/  @!P0 FFMA.FTZ R176, R59, R42, -R176 ;  /* 0x0000002a3bb08223 */ /* 0x000fe200000108b0 */
[----:B------:R-:W-:Y:S01]  /*4420*/  @!P0 LOP3.LUT R42, R48, 0xffff0000, RZ, 0xc0, !PT ;  /* 0xffff0000302a8812 */ /* 0x000fe200078ec0ff */
[C---:B------:R-:W-:Y:S01]  /*4430*/  @!P0 FMUL.FTZ R183, R49.reuse, R56 ;  /* 0x0000003831b78220 */ /* 0x040fe20000410000 */
[----:B------:R-:W-:Y:S01]  /*4440*/  @!P0 LOP3.LUT R52, R58, 0xffff0000, RZ, 0xc0, !PT ;  /* 0xffff00003a348812 */ /* 0x000fe200078ec0ff */
[C---:B------:R-:W-:Y:S01]  /*4450*/  @!P0 IMAD.U32 R58, R60.reuse, 0x10000, RZ ;  /* 0x000100003c3a8824 */ /* 0x040fe200078e00ff */
[----:B------:R-:W-:Y:S01]  /*4460*/  @!P0 LOP3.LUT R60, R60, 0xffff0000, RZ, 0xc0, !PT ;  /* 0xffff00003c3c8812 */ /* 0x000fe200078ec0ff */
[----:B------:R-:W-:Y:S02]  /*4470*/  @!P0 FMUL.FTZ R5, R49, R42 ;  /* 0x0000002a31058220 */ /* 0x000fe40000410000 */
[----:B------:R-:W-:Y:S02]  /*4480*/  @!P0 FMUL.FTZ R185, R51, R52 ;  /* 0x0000003433b98220 */ /* 0x000fe40000410000 */
[----:B------:R-:W-:Y:S01]  /*4490*/  @!P0 FFMA.FTZ R183, R61, R42, -R183 ;  /* 0x0000002a3db78223 */ /* 0x000fe200000108b7 */
[C---:B------:R-:W-:Y:S01]  /*44a0*/  @!P0 LOP3.LUT R42, R30.reuse, 0xffff0000, RZ, 0xc0, !PT ;  /* 0xffff00001e2a8812 */ /* 0x040fe200078ec0ff */
[-C--:B------:R-:W-:Y:S02]  /*44b0*/  @!P0 FMUL.FTZ R3, R51, R40.reuse ;  /* 0x0000002833038220 */ /* 0x080fe40000410000 */
[----:B------:R-:W-:Y:S01]  /*44c0*/  @!P0 FFMA.FTZ R185, R57, R40, -R185 ;  /* 0x0000002839b98223 */ /* 0x000fe200000108b9 */
[C---:B------:R-:W-:Y:S01]  /*44d0*/  @!P0 SHF.L.U32 R40, R43.reuse, 0x10, RZ ;  /* 0x000000102b288819 */ /* 0x040fe200000006ff */
[----:B------:R-:W-:Y:S01]  /*44e0*/  @!P0 IMAD.U32 R49, R30, 0x10000, RZ ;  /* 0x000100001e318824 */ /* 0x000fe200078e00ff */
[----:B------:R-:W-:Y:S01]  /*44f0*/  @!P0 LOP3.LUT R43, R43, 0xffff0000, RZ, 0xc0, !PT ;  /* 0xffff00002b2b8812 */ /* 0x000fe200078ec0ff */
[C---:B------:R-:W-:Y:S01]  /*4500*/  @!P0 FMUL.FTZ R189, R42.reuse, R60 ;  /* 0x0000003c2abd8220 */ /* 0x040fe20000410000 */
[----:B------:R-:W-:Y:S01]  /*4510*/  @!P0 F2FP.BF16.PACK_AB R176, R183, R176 ;  /* 0x000000b0b7b0823e */ /* 0x000fe200000010ff */
[----:B------:R-:W-:Y:S01]  /*4520*/  @!P0 FMUL.FTZ R184, R49, R58 ;  /* 0x0000003a31b88220 */ /* 0x000fe20000410000 */
[----:B------:R-:W-:Y:S01]  /*4530*/  @!P0 F2FP.BF16.PACK_AB R185, R185, R174 ;  /* 0x000000aeb9b9823e */ /* 0x000fe200000010ff */
[-C--:B------:R-:W-:Y:S01]  /*4540*/  @!P0 FMUL.FTZ R7, R42, R43.reuse ;  /* 0x0000002b2a078220 */ /* 0x080fe20000410000 */
[C---:B------:R-:W-:Y:S01]  /*4550*/  @!P0 LOP3.LUT R42, R31.reuse, 0xffff0000, RZ, 0xc0, !PT ;  /* 0xffff00001f2a8812 */ /* 0x040fe200078ec0ff */
[----:B------:R-:W-:Y:S01]  /*4560*/  @!P0 FFMA.FTZ R189, R62, R43, -R189 ;  /* 0x0000002b3ebd8223 */ /* 0x000fe200000108bd */
[----:B------:R-:W-:Y:S01]  /*4570*/  @!P0 SHF.L.U32 R43, R31, 0x10, RZ ;  /* 0x000000101f2b8819 */ /* 0x000fe200000006ff */
[-C--:B------:R-:W-:Y:S01]  /*4580*/  @!P0 FMUL.FTZ R6, R49, R40.reuse ;  /* 0x0000002831068220 */ /* 0x080fe20000410000 */
[----:B------:R-:W-:Y:S01]  /*4590*/  @!P0 MOV R80, R185 ;  /* 0x000000b900508202 */ /* 0x000fe20000000f00 */
        /* <DEDUP_REMOVED lines=9> */
[----:B------:R-:W-:Y:S02]  /*4630*/  @!P0 FFMA.FTZ R5, R56, R61, R5 ;  /* 0x0000003d38058223 */ /* 0x000fe40000010005 */
[----:B------:R-:W-:Y:S02]  /*4640*/  @!P0 FFMA.FTZ R182, R65, R40, -R182 ;  /* 0x0000002841b68223 */ /* 0x000fe400000108b6 */
[----:B------:R-:W-:Y:S01]  /*4650*/  @!P0 FFMA.FTZ R187, R68, R41, -R187 ;  /* 0x0000002944bb8223 */ /* 0x000fe200000108bb */
[----:B------:R-:W-:Y:S01]  /*4660*/  @!P0 F2FP.BF16.PACK_AB R183, R5, R4 ;  /* 0x0000000405b7823e */ /* 0x000fe200000010ff */
        /* <DEDUP_REMOVED lines=18> */
.L_x_714:
[----:B------:R-:W-:Y:S05]  /*4790*/  BSYNC B0 ;  /* 0x0000000000007941 */ /* 0x000fea0003800000 */
.L_x_713:
[----:B------:R-:W-:Y:S01]  /*47a0*/  ISETP.GE.AND P0, PT, R15, c[0x0][0x1d4], PT ;  /* 0x000075000f007a0c */ /* 0x000fe20003f06270 */
[----:B------:R-:W-:Y:S01]  /*47b0*/  @!UPT UIADD3 URZ, URZ, URZ, URZ ;  /* 0x0000003f3f3ff290 */ /* 0x000fe2000fffe03f */
[----:B------:R-:W-:Y:S11]  /*47c0*/  BSSY B0, `(.L_x_715) ;  /* 0x0000074000007945 */ /* 0x000ff60003800000 */
[----:B------:R-:W-:-:S05]  /*47d0*/  @P0 BRA `(.L_x_716) ;  /* 0x0000072000000947 */ /* 0x000fca0003800000 */
[----:B------:R-:W-:Y:S01]  /*47e0*/  ISETP.GE.AND P2, PT, R109, c[0x0][0x1d4], PT ;  /* 0x000075006d007a0c */ /* 0x000fe20003f46270 */
[----:B------:R-:W-:Y:S01]  /*47f0*/  IMAD.IADD R68, R114, 0x1, R177 ;  /* 0x0000000172447824 */ /* 0x000fe200078e02b1 */
[----:B------:R-:W-:Y:S03]  /*4800*/  IADD3 R65, P1, P0, R168, R175, R141 ;  /* 0x000000afa8417210 */ /* 0x000fe6000783e08d */
[----:B------:R-:W-:Y:S01]  /*4810*/  IMAD.SHL.U32 R66, R68, 0x2, RZ ;  /* 0x0000000244427824 */ /* 0x000fe200078e00ff */
[C---:B------:R-:W-:Y:S04]  /*4820*/  IADD3.X R58, R125.reuse, R149, R134, P1, P0 ;  /* 0x000000957d3a7210 */ /* 0x040fe80000fe0486 */
[----:B-1----:R-:W1:Y:S03]  /*4830*/  LDS.128 R28, [R66+0xc100] ;  /* 0x00c10000421c7984 */ /* 0x002e660000000c00 */
[----:B------:R-:W-:Y:S04]  /*4840*/  @!P2 IADD3 R63, P1, P0, R168, R175, R109 ;  /* 0x000000afa83fa210 */ /* 0x000fe8000783e06d */
[----:B------:R-:W-:Y:S02]  /*4850*/  @!P2 IADD3.X R60, R125, R149, R128, P1, P0 ;  /* 0x000000957d3ca210 */ /* 0x000fe40000fe0480 */
[C---:B------:R-:W-:Y:S04]  /*4860*/  LEA R64, P0, R65.reuse, c[0x0][0x1c8], 0x1 ;  /* 0x0000720041407a11 */ /* 0x040fe800078008ff */
[----:B------:R-:W-:Y:S02]  /*4870*/  LEA.HI.X R65, R65, c[0x0][0x1cc], R58, 0x1, P0 ;  /* 0x0000730041417a11 */ /* 0x000fe400000f0c3a */
[C---:B------:R-:W-:Y:S04]  /*4880*/  @!P2 LEA R62, P0, R63.reuse, c[0x0][0x1c8], 0x1 ;  /* 0x000072003f3eaa11 */ /* 0x040fe800078008ff */
[----:B------:R-:W-:Y:S01]  /*4890*/  @!P2 LEA.HI.X R63, R63, c[0x0][0x1cc], R60, 0x1, P0 ;  /* 0x000073003f3faa11 */ /* 0x000fe200000f0c3c */
[----:B------:R-:W-:Y:S01]  /*48a0*/  IMAD.IADD R60, R112, 0x1, R177 ;  /* 0x00000001703c7824 */ /* 0x000fe200078e02b1 */
[----:B------:R-:W-:Y:S03]  /*48b0*/  ISETP.GE.AND P0, PT, R15, c[0x0][0x27c], PT ;  /* 0x00009f000f007a0c */ /* 0x000fe60003f06270 */
[----:B------:R-:W-:Y:S05]  /*48c0*/  IMAD.SHL.U32 R58, R60, 0x2, RZ ;  /* 0x000000023c3a7824 */ /* 0x000fea00078e00ff */
[----:B------:R2:W3:Y:S05]  /*48d0*/  LDS.128 R80, [R58+0xc100] ;  /* 0x00c100003a507984 */ /* 0x0004ea0000000c00 */
[----:B------:R-:W-:Y:S02]  /*48e0*/  @!P0 SHF.R.U64 R34, R34, 0x10, R35 ;  /* 0x0000001022228819 */ /* 0x000fe40000001223 */
[----:B------:R-:W-:Y:S02]  /*48f0*/  @!P0 SHF.R.U32.HI R49, RZ, 0x10, R79 ;  /* 0x00000010ff318819 */ /* 0x000fe4000001164f */
[----:B------:R-:W-:Y:S01]  /*4900*/  @!P0 PRMT R47, R47, 0x5410, R34 ;  /* 0x000054102f2f8816 */ /* 0x000fe20000000022 */
[C---:B-1----:R-:W-:Y:S01]  /*4910*/  @!P0 IMAD.U32 R34, R28.reuse, 0x10000, RZ ;  /* 0x000100001c228824 */ /* 0x042fe200078e00ff */
[----:B------:R-:W-:Y:S02]  /*4920*/  @!P0 SHF.R.U32.HI R41, RZ, 0x10, R35 ;  /* 0x00000010ff298819 */ /* 0x000fe40000011623 */
[----:B------:R-:W-:Y:S02]  /*4930*/  @!P0 LOP3.LUT R35, R28, 0xffff0000, RZ, 0xc0, !PT ;  /* 0xffff00001c238812 */ /* 0x000fe400078ec0ff */
[----:B------:R-:W-:Y:S02]  /*4940*/  @!P0 PRMT R86, R86, 0x5410, R49 ;  /* 0x0000541056568816 */ /* 0x000fe40000000031 */
[----:B------:R-:W-:Y:S02]  /*4950*/  @!P0 SHF.R.U64 R32, R32, 0x10, R33 ;  /* 0x0000001020208819 */ /* 0x000fe40000001221 */
[C---:B------:R-:W-:Y:S01]  /*4960*/  @!P0 LOP3.LUT R56, R86.reuse, 0xffff0000, RZ, 0xc0, !PT ;  /* 0xffff000056388812 */ /* 0x040fe200078ec0ff */
[----:B------:R-:W-:Y:S01]  /*4970*/  @!P0 IMAD.U32 R59, R86, 0x10000, RZ ;  /* 0x00010000563b8824 */ /* 0x000fe200078e00ff */
[----:B------:R-:W-:Y:S02]  /*4980*/  @!P0 SHF.R.U64 R43, R76, 0x10, R77 ;  /* 0x000000104c2b8819 */ /* 0x000fe4000000124d */
[----:B------:R-:W-:Y:S02]  /*4990*/  @!P0 PRMT R45, R45, 0x5410, R32 ;  /* 0x000054102d2d8816 */ /* 0x000fe40000000020 */
[----:B------:R-:W-:Y:S02]  /*49a0*/  @!P0 SHF.R.U32.HI R33, RZ, 0x10, R33 ;  /* 0x00000010ff218819 */ /* 0x000fe40000011621 */
[C---:B------:R-:W-:Y:S02]  /*49b0*/  @!P0 LOP3.LUT R32, R45.reuse, 0xffff0000, RZ, 0xc0, !PT ;  /* 0xffff00002d208812 */ /* 0x040fe400078ec0ff */
[----:B------:R-:W-:Y:S02]  /*49c0*/  @!P0 PRMT R88, R88, 0x5410, R43 ;  /* 0x0000541058588816 */ /* 0x000fe4000000002b */
[----:B------:R-:W-:Y:S01]  /*49d0*/  @!P0 PRMT R44, R44, 0x5410, R33 ;  /* 0x000054102c2c8816 */ /* 0x000fe20000000021 */
[----:B------:R-:W-:Y:S01]  /*49e0*/  @!P0 IMAD.U32 R33, R45, 0x10000, RZ ;  /* 0x000100002d218824 */ /* 0x000fe200078e00ff */
[C---:B------:R-:W-:Y:S01]  /*49f0*/  @!P0 SHF.L.U32 R43, R88.reuse, 0x10, RZ ;  /* 0x00000010582b8819 */ /* 0x040fe200000006ff */
[----:B------:R-:W-:Y:S01]  /*4a00*/  @!P0 FMUL.FTZ R3, R35, R32 ;  /* 0x0000002023038220 */ /* 0x000fe20000410000 */
[----:B------:R-:W-:Y:S01]  /*4a10*/  @!P0 LOP3.LUT R42, R88, 0xffff0000, RZ, 0xc0, !PT ;  /* 0xffff0000582a8812 */ /* 0x000fe200078ec0ff */
[----:B------:R-:W-:Y:S01]  /*4a20*/  @!P0 FMUL.FTZ R2, R34, R33 ;  /* 0x0000002122028220 */ /* 0x000fe20000410000 */
[----:B------:R-:W-:Y:S01]  /*4a30*/  @!P0 PRMT R46, R46, 0x5410, R41 ;  /* 0x000054102e2e8816 */ /* 0x000fe20000000029 */
[----:B--2---:R-:W-:Y:S01]  /*4a40*/  @!P0 FMUL.FTZ R58, R34, R43 ;  /* 0x0000002b223a8220 */ /* 0x004fe20000410000 */
[C---:B---3--:R-:W-:Y:S01]  /*4a50*/  @!P0 LOP3.LUT R49, R80.reuse, 0xffff0000, RZ, 0xc0, !PT ;  /* 0xffff000050318812 */ /* 0x048fe200078ec0ff */
[----:B------:R-:W-:Y:S01]  /*4a60*/  @!P0 IMAD.U32 R40, R80, 0x10000, RZ ;  /* 0x0001000050288824 */ /* 0x000fe200078e00ff */
[----:B------:R-:W-:Y:S01]  /*4a70*/  @!P0 SHF.L.U32 R34, R29, 0x10, RZ ;  /* 0x000000101d228819 */ /* 0x000fe200000006ff */
[----:B------:R-:W-:Y:S01]  /*4a80*/  @!P0 FMUL.FTZ R179, R35, R42 ;  /* 0x0000002a23b38220 */ /* 0x000fe20000410000 */
[----:B------:R-:W-:Y:S01]  /*4a90*/  @!P0 LOP3.LUT R35, R29, 0xffff0000, RZ, 0xc0, !PT ;  /* 0xffff00001d238812 */ /* 0x000fe200078ec0ff */
[----:B------:R-:W-:Y:S01]  /*4aa0*/  @!P0 FFMA.FTZ R2, R43, R40, R2 ;  /* 0x000000282b028223 */ /* 0x000fe20000010002 */
[----:B------:R-:W-:Y:S01]  /*4ab0*/  @!P0 LOP3.LUT R51, R81, 0xffff0000, RZ, 0xc0, !PT ;  /* 0xffff000051338812 */ /* 0x000fe200078ec0ff */
[----:B------:R-:W-:Y:S01]  /*4ac0*/  @!P0 FFMA.FTZ R58, R40, R33, -R58 ;  /* 0x00000021283a8223 */ /* 0x000fe2000001083a */
[----:B------:R-:W-:Y:S01]  /*4ad0*/  @!P0 LOP3.LUT R61, R83, 0xffff0000, RZ, 0xc0, !PT ;  /* 0xffff0000533d8812 */ /* 0x000fe200078ec0ff */
[----:B------:R-:W-:Y:S01]  /*4ae0*/  @!P0 FFMA.FTZ R179, R49, R32, -R179 ;  /* 0x0000002031b38223 */ /* 0x000fe200000108b3 */
[----:B------:R-:W-:Y:S01]  /*4af0*/  @!P0 LOP3.LUT R57, R82, 0xffff0000, RZ, 0xc0, !PT ;  /* 0xffff000052398812 */ /* 0x000fe200078ec0ff */
[----:B------:R-:W-:Y:S01]  /*4b00*/  @!P0 IMAD.U32 R33, R44, 0x10000, RZ ;  /* 0x000100002c218824 */ /* 0x000fe200078e00ff */
[----:B------:R-:W-:Y:S01]  /*4b10*/  @!P0 SHF.R.U32.HI R76, RZ, 0x10, R77 ;  /* 0x00000010ff4c8819 */ /* 0x000fe2000001164d */
[----:B------:R-:W-:Y:S01]  /*4b20*/  @!P0 IMAD.U32 R40, R81, 0x10000, RZ ;  /* 0x0001000051288824 */ /* 0x000fe200078e00ff */
[----:B------:R-:W-:Y:S01]  /*4b30*/  @!P0 F2FP.BF16.PACK_AB R58, R179, R58 ;  /* 0x0000003ab33a823e */ /* 0x000fe200000010ff */
[----:B------:R-:W-:Y:S01]  /*4b40*/  @!P0 FMUL.FTZ R4, R34, R33 ;  /* 0x0000002122048220 */ /* 0x000fe20000410000 */
[----:B------:R-:W-:Y:S01]  /*4b50*/  @!P0 PRMT R87, R87, 0x5410, R76 ;  /* 0x0000541057578816 */ /* 0x000fe2000000004c */
[----:B------:R-:W-:Y:S01]  /*4b60*/  @!P0 IMAD.U32 R54, R83, 0x10000, RZ ;  /* 0x0001000053368824 */ /* 0x000fe200078e00ff */
[----:B------:R-:W-:Y:S01]  /*4b70*/  @!P0 LOP3.LUT R32, R44, 0xffff0000, RZ, 0xc0, !PT ;  /* 0xffff00002c208812 */ /* 0x000fe200078ec0ff */
[----:B------:R-:W-:Y:S01]  /*4b80*/  @!P0 IMAD.U32 R50, R82, 0x10000, RZ ;  /* 0x0001000052328824 */ /* 0x000fe200078e00ff */
[C---:B------:R-:W-:Y:S01]  /*4b90*/  @!P0 LOP3.LUT R48, R87.reuse, 0xffff0000, RZ, 0xc0, !PT ;  /* 0xffff000057308812 */ /* 0x040fe200078ec0ff */
[----:B------:R-:W-:Y:S01]  /*4ba0*/  @!P0 IMAD.U32 R43, R87, 0x10000, RZ ;  /* 0x00010000572b8824 */ /* 0x000fe200078e00ff */
[----:B------:R-:W-:Y:S01]  /*4bb0*/  @!P0 SHF.R.U64 R78, R78, 0x10, R79 ;  /* 0x000000104e4e8819 */ /* 0x000fe2000000124f */
[C---:B------:R-:W-:Y:S02]  /*4bc0*/  @!P0 FMUL.FTZ R5, R35.reuse, R32 ;  /* 0x0000002023058220 */ /* 0x040fe40000410000 */
[----:B------:R-:W-:Y:S01]  /*4bd0*/  @!P0 FMUL.FTZ R181, R35, R48 ;  /* 0x0000003023b58220 */ /* 0x000fe20000410000 */
[C---:B------:R-:W-:Y:S01]  /*4be0*/  @!P0 LOP3.LUT R35, R31.reuse, 0xffff0000, RZ, 0xc0, !PT ;  /* 0xffff00001f238812 */ /* 0x040fe200078ec0ff */
[----:B------:R-:W-:Y:S01]  /*4bf0*/  @!P0 FMUL.FTZ R60, R34, R43 ;  /* 0x0000002b223c8220 */ /* 0x000fe20000410000 */
[----:B------:R-:W-:Y:S01]  /*4c00*/  @!P0 SHF.L.U32 R34, R31, 0x10, RZ ;  /* 0x000000101f228819 */ /* 0x000fe200000006ff */
[----:B------:R-:W-:Y:S01]  /*4c10*/  @!P0 FFMA.FTZ R181, R51, R32, -R181 ;  /* 0x0000002033b58223 */ /* 0x000fe200000108b5 */
[----:B------:R-:W-:Y:S01]  /*4c20*/  @!P0 LOP3.LUT R32, R46, 0xffff0000, RZ, 0xc0, !PT ;  /* 0xffff00002e208812 */ /* 0x000fe200078ec0ff */
[----:B------:R-:W-:Y:S01]  /*4c30*/  @!P0 FFMA.FTZ R60, R40, R33, -R60 ;  /* 0x00000021283c8223 */ /* 0x000fe2000001083c */
[----:B------:R-:W-:Y:S01]  /*4c40*/  @!P0 PRMT R85, R85, 0x5410, R78 ;  /* 0x0000541055558816 */ /* 0x000fe2000000004e */
[----:B------:R-:W-:Y:S02]  /*4c50*/  @!P0 IMAD.U32 R33, R46, 0x10000, RZ ;  /* 0x000100002e218824 */ /* 0x000fe400078e00ff */
[C---:B------:R-:W-:Y:S01]  /*4c60*/  @!P0 FMUL.FTZ R66, R34.reuse, R59 ;  /* 0x0000003b22428220 */ /* 0x040fe20000410000 */
[----:B------:R-:W-:Y:S01]  /*4c70*/  @!P0 F2FP.BF16.PACK_AB R181, R181, R60 ;  /* 0x0000003cb5b5823e */ /* 0x000fe200000010ff */
[----:B------:R-:W-:Y:S01]  /*4c80*/  @!P0 FMUL.FTZ R183, R35, R56 ;  /* 0x0000003823b78220 */ /* 0x000fe20000410000 */
[----:B------:R-:W-:Y:S01]  /*4c90*/  @!P0 LOP3.LUT R52, R85, 0xffff0000, RZ, 0xc0, !PT ;  /* 0xffff000055348812 */ /* 0x000fe200078ec0ff */
[----:B------:R-:W-:Y:S01]  /*4ca0*/  @!P0 FMUL.FTZ R8, R34, R33 ;  /* 0x0000002122088220 */ /* 0x000fe20000410000 */
[----:B------:R-:W-:Y:S01]  /*4cb0*/  @!P0 MOV R81, R181 ;  /* 0x000000b500518202 */ /* 0x000fe20000000f00 */
[-C--:B------:R-:W-:Y:S01]  /*4cc0*/  @!P0 FMUL.FTZ R9, R35, R32.reuse ;  /* 0x0000002023098220 */ /* 0x080fe20000410000 */
[C---:B------:R-:W-:Y:S01]  /*4cd0*/  @!P0 SHF.L.U32 R34, R30.reuse, 0x10, RZ ;  /* 0x000000101e228819 */ /* 0x040fe200000006ff */
[----:B------:R-:W-:Y:S01]  /*4ce0*/  @!P0 IMAD.U32 R53, R85, 0x10000, RZ ;  /* 0x0001000055358824 */ /* 0x000fe200078e00ff */
[----:B------:R-:W-:Y:S01]  /*4cf0*/  @!P0 LOP3.LUT R35, R30, 0xffff0000, RZ, 0xc0, !PT ;  /* 0xffff00001e238812 */ /* 0x000fe200078ec0ff */
        /* <DEDUP_REMOVED lines=32> */
.L_x_716:
[----:B------:R-:W-:Y:S05]  /*4f00*/  BSYNC B0 ;  /* 0x0000000000007941 */ /* 0x000fea0003800000 */
.L_x_715:
[----:B------:R-:W-:Y:S11]  /*4f10*/  ISETP.GE.AND P0, PT, R16, c[0x0][0x1d4], PT ;  /* 0x0000750010007a0c */ /* 0x000ff60003f06270 */
[----:B------:R-:W-:Y:S02]  /*4f20*/  @!UPT UIADD3 URZ, URZ, URZ, URZ ;  /* 0x0000003f3f3ff290 */ /* 0x000fe4000fffe03f */
[----:B------:R-:W-:-:S05]  /*4f30*/  @P0 BRA `(.L_x_700) ;  /* 0x0000092000000947 */ /* 0x000fca0003800000 */
[----:B------:R-:W-:Y:S01]  /*4f40*/  IADD3 R61, P1, P0, R168, R175, R140 ;  /* 0x000000afa83d7210 */ /* 0x000fe2000783e08c */
[--C-:B------:R-:W-:Y:S02]  /*4f50*/  IMAD.IADD R60, R138, 0x1, R177.reuse ;  /* 0x000000018a3c7824 */ /* 0x100fe400078e02b1 */
[----:B------:R-:W-:Y:S01]  /*4f60*/  IMAD.IADD R177, R111, 0x1, R177 ;  /* 0x000000016fb17824 */ /* 0x000fe200078e02b1 */
[----:B------:R-:W-:Y:S01]  /*4f70*/  IADD3.X R54, R125, R149, R132, P1, P0 ;  /* 0x000000957d367210 */ /* 0x000fe20000fe0484 */
[----:B-1----:R-:W-:Y:S01]  /*4f80*/  IMAD.SHL.U32 R63, R60, 0x2, RZ ;  /* 0x000000023c3f7824 */ /* 0x002fe200078e00ff */
[----:B------:R-:W-:Y:S02]  /*4f90*/  LEA R60, P0, R61, c[0x0][0x1c8], 0x1 ;  /* 0x000072003d3c7a11 */ /* 0x000fe400078008ff */
[----:B------:R-:W-:Y:S02]  /*4fa0*/  SHF.L.U32 R62, R177, 0x1, RZ ;  /* 0x00000001b13e7819 */ /* 0x000fe400000006ff */
[----:B------:R-:W-:Y:S01]  /*4fb0*/  LEA.HI.X R61, R61, c[0x0][0x1cc], R54, 0x1, P0 ;  /* 0x000073003d3d7a11 */ /* 0x000fe200000f0c36 */
[----:B------:R-:W1:Y:S01]  /*4fc0*/  LDS.128 R28, [R63+0xc100] ;  /* 0x00c100003f1c7984 */ /* 0x000e620000000c00 */
[----:B------:R-:W-:Y:S07]  /*4fd0*/  ISETP.GE.AND P0, PT, R16, c[0x0][0x27c], PT ;  /* 0x00009f0010007a0c */ /* 0x000fee0003f06270 */
[----:B------:R-:W2:Y:S06]  /*4fe0*/  LDS.128 R56, [R62+0xc100] ;  /* 0x00c100003e387984 */ /* 0x000eac0000000c00 */
[----:B------:R-:W-:Y:S02]  /*4ff0*/  @!P0 SHF.R.U64 R35, R72, 0x10, R73 ;  /* 0x0000001048238819 */ /* 0x000fe40000001249 */
[--C-:B------:R-:W-:Y:S02]  /*5000*/  @!P0 SHF.R.U64 R24, R24, 0x10, R25.reuse ;  /* 0x0000001018188819 */ /* 0x100fe40000001219 */
[----:B------:R-:W-:Y:S02]  /*5010*/  @!P0 SHF.R.U32.HI R25, RZ, 0x10, R25 ;  /* 0x00000010ff198819 */ /* 0x000fe40000011619 */
[----:B------:R-:W-:Y:S02]  /*5020*/  @!P0 PRMT R37, R37, 0x5410, R24 ;  /* 0x0000541025258816 */ /* 0x000fe40000000018 */
[----:B------:R-:W-:Y:S02]  /*5030*/  @!P0 PRMT R36, R36, 0x5410, R25 ;  /* 0x0000541024248816 */ /* 0x000fe40000000019 */
[----:B------:R-:W-:Y:S01]  /*5040*/  @!P0 PRMT R84, R84, 0x5410, R35 ;  /* 0x0000541054548816 */ /* 0x000fe20000000023 */
[----:B------:R-:W-:Y:S01]  /*5050*/  @!P0 IMAD.U32 R25, R37, 0x10000, RZ ;  /* 0x0001000025198824 */ /* 0x000fe200078e00ff */
[----:B------:R-:W-:Y:S02]  /*5060*/  @!P0 SHF.R.U64 R41, R74, 0x10, R75 ;  /* 0x000000104a298819 */ /* 0x000fe4000000124b */
[C---:B------:R-:W-:Y:S01]  /*5070*/  @!P0 LOP3.LUT R40, R84.reuse, 0xffff0000, RZ, 0xc0, !PT ;  /* 0xffff000054288812 */ /* 0x040fe200078ec0ff */
[----:B------:R-:W-:Y:S01]  /*5080*/  @!P0 IMAD.U32 R35, R84, 0x10000, RZ ;  /* 0x0001000054238824 */ /* 0x000fe200078e00ff */
[--C-:B------:R-:W-:Y:S02]  /*5090*/  @!P0 SHF.R.U64 R26, R26, 0x10, R27.reuse ;  /* 0x000000101a1a8819 */ /* 0x100fe4000000121b */
[----:B------:R-:W-:Y:S02]  /*50a0*/  @!P0 SHF.R.U32.HI R27, RZ, 0x10, R27 ;  /* 0x00000010ff1b8819 */ /* 0x000fe4000001161b */
[----:B------:R-:W-:Y:S02]  /*50b0*/  @!P0 PRMT R39, R39, 0x5410, R26 ;  /* 0x0000541027278816 */ /* 0x000fe4000000001a */
[----:B------:R-:W-:Y:S02]  /*50c0*/  @!P0 PRMT R38, R38, 0x5410, R27 ;  /* 0x0000541026268816 */ /* 0x000fe4000000001b */
[----:B------:R-:W-:Y:S01]  /*50d0*/  @!P0 PRMT R70, R70, 0x5410, R41 ;  /* 0x0000541046468816 */ /* 0x000fe20000000029 */
[C---:B-1----:R-:W-:Y:S01]  /*50e0*/  @!P0 IMAD.U32 R24, R28.reuse, 0x10000, RZ ;  /* 0x000100001c188824 */ /* 0x042fe200078e00ff */
[----:B------:R-:W-:Y:S01]  /*50f0*/  @!P0 LOP3.LUT R26, R28, 0xffff0000, RZ, 0xc0, !PT ;  /* 0xffff00001c1a8812 */ /* 0x000fe200078ec0ff */
[----:B------:R-:W-:Y:S01]  /*5100*/  @!P0 IMAD.U32 R27, R29, 0x10000, RZ ;  /* 0x000100001d1b8824 */ /* 0x000fe200078e00ff */
[----:B------:R-:W-:Y:S01]  /*5110*/  @!P0 LOP3.LUT R48, R70, 0xffff0000, RZ, 0xc0, !PT ;  /* 0xffff000046308812 */ /* 0x000fe200078ec0ff */
[----:B------:R-:W-:Y:S01]  /*5120*/  @!P0 FMUL.FTZ R54, R24, R35 ;  /* 0x0000002318368220 */ /* 0x000fe20000410000 */
[----:B------:R-:W-:Y:S01]  /*5130*/  @!P0 LOP3.LUT R33, R30, 0xffff0000, RZ, 0xc0, !PT ;  /* 0xffff00001e218812 */ /* 0x000fe200078ec0ff */
[-C--:B------:R-:W-:Y:S01]  /*5140*/  @!P0 FMUL.FTZ R2, R24, R25.reuse ;  /* 0x0000001918028220 */ /* 0x080fe20000410000 */
[----:B------:R-:W-:Y:S01]  /*5150*/  @!P0 SHF.R.U32.HI R72, RZ, 0x10, R73 ;  /* 0x00000010ff488819 */ /* 0x000fe20000011649 */
[----:B------:R-:W-:Y:S01]  /*5160*/  @!P0 IMAD.U32 R24, R36, 0x10000, RZ ;  /* 0x0001000024188824 */ /* 0x000fe200078e00ff */
[----:B--2---:R-:W-:Y:S01]  /*5170*/  @!P0 SHF.L.U32 R34, R56, 0x10, RZ ;  /* 0x0000001038228819 */ /* 0x004fe200000006ff */
[----:B------:R-:W-:Y:S01]  /*5180*/  @!P0 FMUL.FTZ R63, R26, R40 ;  /* 0x000000281a3f8220 */ /* 0x000fe20000410000 */
[----:B------:R-:W-:Y:S01]  /*5190*/  @!P0 SHF.L.U32 R43, R57, 0x10, RZ ;  /* 0x00000010392b8819 */ /* 0x000fe200000006ff */
[----:B------:R-:W-:Y:S01]  /*51a0*/  @!P0 FMUL.FTZ R4, R27, R24 ;  /* 0x000000181b048220 */ /* 0x000fe20000410000 */
[----:B------:R-:W-:Y:S01]  /*51b0*/  @!P0 LOP3.LUT R42, R56, 0xffff0000, RZ, 0xc0, !PT ;  /* 0xffff0000382a8812 */ /* 0x000fe200078ec0ff */
[----:B------:R-:W-:Y:S01]  /*51c0*/  @!P0 FFMA.FTZ R54, R34, R25, -R54 ;  /* 0x0000001922368223 */ /* 0x000fe20000010836 */
[----:B------:R-:W-:Y:S01]  /*51d0*/  @!P0 LOP3.LUT R46, R57, 0xffff0000, RZ, 0xc0, !PT ;  /* 0xffff0000392e8812 */ /* 0x000fe200078ec0ff */
[----:B------:R-:W-:Y:S01]  /*51e0*/  @!P0 IMAD.U32 R45, R70, 0x10000, RZ ;  /* 0x00010000462d8824 */ /* 0x000fe200078e00ff */
[C---:B------:R-:W-:Y:S01]  /*51f0*/  @!P0 LOP3.LUT R49, R58.reuse, 0xffff0000, RZ, 0xc0, !PT ;  /* 0xffff00003a318812 */ /* 0x040fe200078ec0ff */
[----:B------:R-:W-:Y:S01]  /*5200*/  @!P0 IMAD.U32 R47, R58, 0x10000, RZ ;  /* 0x000100003a2f8824 */ /* 0x000fe200078e00ff */
[----:B------:R-:W-:Y:S01]  /*5210*/  @!P0 LOP3.LUT R53, R59, 0xffff0000, RZ, 0xc0, !PT ;  /* 0xffff00003b358812 */ /* 0x000fe200078ec0ff */
[----:B------:R-:W-:Y:S01]  /*5220*/  @!P0 IMAD.U32 R32, R31, 0x10000, RZ ;  /* 0x000100001f208824 */ /* 0x000fe200078e00ff */
[----:B------:R-:W-:Y:S01]  /*5230*/  @!P0 LOP3.LUT R25, R37, 0xffff0000, RZ, 0xc0, !PT ;  /* 0xffff000025198812 */ /* 0x000fe200078ec0ff */
[----:B------:R-:W-:Y:S01]  /*5240*/  @!P0 FMUL.FTZ R68, R33, R48 ;  /* 0x0000003021448220 */ /* 0x000fe20000410000 */
[----:B------:R-:W-:Y:S01]  /*5250*/  @!P0 PRMT R71, R71, 0x5410, R72 ;  /* 0x0000541047478816 */ /* 0x000fe20000000048 */
[----:B------:R-:W-:Y:S01]  /*5260*/  @!P0 FFMA.FTZ R2, R35, R34, R2 ;  /* 0x0000002223028223 */ /* 0x000fe20000010002 */
[----:B------:R-:W-:Y:S01]  /*5270*/  @!P0 SHF.R.U32.HI R74, RZ, 0x10, R75 ;  /* 0x00000010ff4a8819 */ /* 0x000fe2000001164b */
[-C--:B------:R-:W-:Y:S01]  /*5280*/  @!P0 FMUL.FTZ R3, R26, R25.reuse ;  /* 0x000000191a038220 */ /* 0x080fe20000410000 */
[C---:B------:R-:W-:Y:S01]  /*5290*/  @!P0 LOP3.LUT R44, R71.reuse, 0xffff0000, RZ, 0xc0, !PT ;  /* 0xffff0000472c8812 */ /* 0x040fe200078ec0ff */
[----:B------:R-:W-:Y:S01]  /*52a0*/  @!P0 IMAD.U32 R41, R71, 0x10000, RZ ;  /* 0x0001000047298824 */ /* 0x000fe200078e00ff */
[----:B------:R-:W-:Y:S01]  /*52b0*/  @!P0 LOP3.LUT R26, R29, 0xffff0000, RZ, 0xc0, !PT ;  /* 0xffff00001d1a8812 */ /* 0x000fe200078ec0ff */
[----:B------:R-:W-:Y:S01]  /*52c0*/  @!P0 FFMA.FTZ R63, R42, R25, -R63 ;  /* 0x000000192a3f8223 */ /* 0x000fe2000001083f */
[----:B------:R-:W-:Y:S01]  /*52d0*/  @!P0 LOP3.LUT R25, R36, 0xffff0000, RZ, 0xc0, !PT ;  /* 0xffff000024198812 */ /* 0x000fe200078ec0ff */
[----:B------:R-:W-:Y:S01]  /*52e0*/  @!P0 FMUL.FTZ R62, R27, R41 ;  /* 0x000000291b3e8220 */ /* 0x000fe20000410000 */
[----:B------:R-:W-:Y:S01]  /*52f0*/  @!P0 PRMT R69, R69, 0x5410, R74 ;  /* 0x0000541045458816 */ /* 0x000fe2000000004a */
[----:B------:R-:W-:Y:S01]  /*5300*/  @!P0 IMAD.U32 R27, R30, 0x10000, RZ ;  /* 0x000100001e1b8824 */ /* 0x000fe200078e00ff */
[----:B------:R-:W-:Y:S01]  /*5310*/  @!P0 F2FP.BF16.PACK_AB R54, R63, R54 ;  /* 0x000000363f36823e */ /* 0x000fe200000010ff */
[----:B------:R-:W-:Y:S01]  /*5320*/  @!P0 FFMA.FTZ R62, R43, R24, -R62 ;  /* 0x000000182b3e8223 */ /* 0x000fe2000001083e */
[----:B------:R-:W-:Y:S01]  /*5330*/  @!P0 SHF.L.U32 R24, R39, 0x10, RZ ;  /* 0x0000001027188819 */ /* 0x000fe200000006ff */
[C---:B------:R-:W-:Y:S01]  /*5340*/  @!P0 FMUL.FTZ R65, R26.reuse, R44 ;  /* 0x0000002c1a418220 */ /* 0x040fe20000410000 */
[----:B------:R-:W-:Y:S01]  /*5350*/  @!P0 MOV R56, R54 ;  /* 0x0000003600388202 */ /* 0x000fe20000000f00 */
[----:B------:R-:W-:Y:S01]  /*5360*/  @!P0 FMUL.FTZ R64, R27, R45 ;  /* 0x0000002d1b408220 */ /* 0x000fe20000410000 */
[----:B------:R-:W-:Y:S01]  /*5370*/  @!P0 LOP3.LUT R52, R69, 0xffff0000, RZ, 0xc0, !PT ;  /* 0xffff000045348812 */ /* 0x000fe200078ec0ff */
[-C--:B------:R-:W-:Y:S01]  /*5380*/  @!P0 FMUL.FTZ R6, R27, R24.reuse ;  /* 0x000000181b068220 */ /* 0x080fe20000410000 */
[----:B------:R-:W-:Y:S01]  /*5390*/  @!P0 LOP3.LUT R27, R31, 0xffff0000, RZ, 0xc0, !PT ;  /* 0xffff00001f1b8812 */ /* 0x000fe200078ec0ff */
[----:B------:R-:W-:Y:S02]  /*53a0*/  @!P0 IMAD.U32 R51, R69, 0x10000, RZ ;  /* 0x0001000045338824 */ /* 0x000fe400078e00ff */
[-C--:B------:R-:W-:Y:S01]  /*53b0*/  @!P0 FMUL.FTZ R5, R26, R25.reuse ;  /* 0x000000191a058220 */ /* 0x080fe20000410000 */
[----:B------:R-:W-:Y:S01]  /*53c0*/  @!P0 LOP3.LUT R26, R39, 0xffff0000, RZ, 0xc0, !PT ;  /* 0xffff0000271a8812 */ /* 0x000fe200078ec0ff */
[----:B------:R-:W-:Y:S01]  /*53d0*/  @!P0 FFMA.FTZ R65, R46, R25, -R65 ;  /* 0x000000192e418223 */ /* 0x000fe20000010841 */
[C---:B------:R-:W-:Y:S01]  /*53e0*/  @!P0 SHF.L.U32 R25, R38.reuse, 0x10, RZ ;  /* 0x0000001026198819 */ /* 0x040fe200000006ff */
[----:B------:R-:W-:Y:S01]  /*53f0*/  @!P0 FFMA.FTZ R64, R47, R24, -R64 ;  /* 0x000000182f408223 */ /* 0x000fe20000010840 */
[----:B------:R-:W-:Y:S01]  /*5400*/  @!P0 LOP3.LUT R24, R38, 0xffff0000, RZ, 0xc0, !PT ;  /* 0xffff000026188812 */ /* 0x000fe200078ec0ff */
[----:B------:R-:W-:Y:S01]  /*5410*/  @!P0 IMAD.U32 R50, R59, 0x10000, RZ ;  /* 0x000100003b328824 */ /* 0x000fe200078e00ff */
[----:B------:R-:W-:Y:S01]  /*5420*/  @!P0 F2FP.BF16.PACK_AB R65, R65, R62 ;  /* 0x0000003e4141823e */ /* 0x000fe200000010ff */
        /* <DEDUP_REMOVED lines=15> */
[----:B------:R-:W-:Y:S02]  /*5520*/  @!P0 FMUL.FTZ R9, R27, R24 ;  /* 0x000000181b098220 */ /* 0x000fe40000410000 */
[----:B------:R-:W-:Y:S02]  /*5530*/  @!P0 FFMA.FTZ R7, R48, R49, R7 ;  /* 0x0000003130078223 */ /* 0x000fe40000010007 */
[----:B------:R-:W-:Y:S02]  /*5540*/  @!P0 FFMA.FTZ R8, R51, R50, R8 ;  /* 0x0000003233088223 */ /* 0x000fe40000010008 */
[----:B------:R-:W-:Y:S01]  /*5550*/  @!P0 IMAD.MOV.U32 R57, RZ, RZ, R65 ;  /* 0x000000ffff398224 */ /* 0x000fe200078e0041 */
[----:B------:R-:W-:Y:S01]  /*5560*/  @!P0 F2FP.BF16.PACK_AB R62, R7, R6 ;  /* 0x00000006073e823e */ /* 0x000fe200000010ff */
[----:B------:R-:W-:Y:S01]  /*5570*/  @!P0 IMAD.MOV.U32 R58, RZ, RZ, R63 ;  /* 0x000000ffff3a8224 */ /* 0x000fe200078e003f */
[----:B------:R-:W-:Y:S01]  /*5580*/  @!P0 F2FP.BF16.PACK_AB R63, R5, R4 ;  /* 0x00000004053f823e */ /* 0x000fe200000010ff */
        /* <DEDUP_REMOVED lines=16> */
.L_x_696:
        /* <DEDUP_REMOVED lines=29> */
.L_x_700:
[----:B------:R-:W-:Y:S05]  /*5860*/  BSYNC B1 ;  /* 0x0000000000017941 */ /* 0x000fea0003800000 */
.L_x_695:
[C---:B------:R-:W-:Y:S01]  /*5870*/  ISETP.GT.AND P0, PT, R18.reuse, R11, PT ;  /* 0x0000000b1200720c */ /* 0x040fe20003f04270 */
[----:B------:R-:W-:Y:S01]  /*5880*/  @!UPT UIADD3 URZ, URZ, URZ, URZ ;  /* 0x0000003f3f3ff290 */ /* 0x000fe2000fffe03f */
[----:B------:R-:W-:Y:S11]  /*5890*/  BSSY B0, `(.L_x_717) ;  /* 0x0000042000007945 */ /* 0x000ff60003800000 */
[----:B-12---:R-:W-:Y:S01]  /*58a0*/  @P0 IADD3 R5, R18, -0x1, RZ ;  /* 0xffffffff12050810 */ /* 0x006fe20007ffe0ff */
[----:B------:R-:W-:Y:S02]  /*58b0*/  @P0 IMAD.MOV.U32 R6, RZ, RZ, R150 ;  /* 0x000000ffff060224 */ /* 0x000fe400078e0096 */
[----:B------:R-:W-:Y:S01]  /*58c0*/  @P0 IMAD.MOV.U32 R7, RZ, RZ, R155 ;  /* 0x000000ffff070224 */ /* 0x000fe200078e009b */
[----:B------:R-:W-:Y:S01]  /*58d0*/  @P0 SHF.R.S32.HI R4, RZ, 0x1f, R5 ;  /* 0x0000001fff040819 */ /* 0x000fe20000011405 */
[----:B------:R-:W-:Y:S02]  /*58e0*/  @P0 IMAD R3, R98, R5, RZ ;  /* 0x0000000562030224 */ /* 0x000fe400078e02ff */
[-C--:B------:R-:W-:Y:S04]  /*58f0*/  @P0 IMAD.WIDE.U32 R6, R5, R100.reuse, R6 ;  /* 0x0000006405060225 */ /* 0x080fe800078e0006 */
[----:B------:R-:W-:Y:S01]  /*5900*/  @P0 IMAD R3, R4, R100, R3 ;  /* 0x0000006404030224 */ /* 0x000fe200078e0203 */
[----:B------:R-:W-:Y:S01]  /*5910*/  @P0 LEA R8, P1, R6, c[0x0][0x250], 0x1 ;  /* 0x0000940006080a11 */ /* 0x000fe200078208ff */
[----:B------:R-:W-:Y:S02]  /*5920*/  @P0 IMAD R2, R67, 0x3000, R10 ;  /* 0x0000300043020824 */ /* 0x000fe400078e020a */
[----:B------:R-:W-:Y:S02]  /*5930*/  @P0 IMAD.IADD R3, R7, 0x1, R3 ;  /* 0x0000000107030824 */ /* 0x000fe400078e0203 */
[----:B------:R-:W-:Y:S03]  /*5940*/  @P0 IMAD.SHL.U32 R4, R2, 0x2, RZ ;  /* 0x0000000202040824 */ /* 0x000fe600078e00ff */
[----:B------:R-:W-:Y:S02]  /*5950*/  @P0 LEA.HI.X R9, R6, c[0x0][0x254], R3, 0x1, P1 ;  /* 0x0000950006090a11 */ /* 0x000fe400008f0c03 */
[----:B------:R-:W-:Y:S02]  /*5960*/  @P0 LEA R6, P1, R107, R8, 0x1 ;  /* 0x000000086b060211 */ /* 0x000fe400078208ff */
[----:B------:R-:W-:Y:S01]  /*5970*/  IADD3 R3, R67, 0x1, RZ ;  /* 0x0000000143037810 */ /* 0x000fe20007ffe0ff */
        /* <DEDUP_REMOVED lines=9> */
[----:B------:R1:W-:Y:S01]  /*5a10*/  @P0 LDGSTS.E.BYPASS.LTC128B.128 [R4+0x5100], [R6.64+0x100], !P3 ;  /* 0x0510010006040fae */ /* 0x0003e2000d901d46 */
[----:B------:R-:W-:Y:S03]  /*5a20*/  ISETP.GE.AND P0, PT, R67, 0x1, PT ;  /* 0x000000014300780c */ /* 0x000fe60003f06270 */
[----:B------:R-:W0:Y:S01]  /*5a30*/  LDGDEPBAR ;  /* 0x00000000000079af */ /* 0x000e220000000000 */
[----:B------:R-:W-:Y:S02]  /*5a40*/  SEL R67, R3, RZ, !P0 ;  /* 0x000000ff03437207 */ /* 0x000fe40004000000 */
[----:B------:R-:W-:Y:S01]  /*5a50*/  ISETP.GE.AND P0, PT, R115, R146, PT ;  /* 0x000000927300720c */ /* 0x000fe20003f06270 */
[----:B------:R-:W-:Y:S04]  /*5a60*/  DEPBAR.LE SB0, 0x2 ;  /* 0x000080800000791a */ /* 0x000fe80000000000 */
[----:B------:R-:W-:Y:S08]  /*5a70*/  BAR.SYNC.DEFER_BLOCKING 0x0 ;  /* 0x0000000000007b1d */ /* 0x000ff00000010000 */
[----:B------:R-:W-:-:S05]  /*5a80*/  @P0 BRA `(.L_x_718) ;  /* 0x0000022000000947 */ /* 0x000fca0003800000 */
[C---:B-1----:R-:W-:Y:S01]  /*5a90*/  LEA R4, P0, R18.reuse, R170, 0x6 ;  /* 0x000000aa12047211 */ /* 0x042fe200078030ff */
[----:B------:R-:W-:Y:S02]  /*5aa0*/  IMAD.MOV.U32 R28, RZ, RZ, R166 ;  /* 0x000000ffff1c7224 */ /* 0x000fe400078e00a6 */
[----:B------:R-:W-:Y:S01]  /*5ab0*/  IMAD.MOV.U32 R29, RZ, RZ, R123 ;  /* 0x000000ffff1d7224 */ /* 0x000fe200078e007b */
[----:B------:R-:W-:Y:S03]  /*5ac0*/  LEA.HI.X.SX32 R5, R18, R171, 0x6, P0 ;  /* 0x000000ab12057211 */ /* 0x000fe600000f36ff */
[----:B------:R-:W-:Y:S04]  /*5ad0*/  IMAD.WIDE.U32 R28, R4, c[0x0][0x208], R28 ;  /* 0x00008200041c7a25 */ /* 0x000fe800078e001c */
[----:B------:R-:W-:Y:S01]  /*5ae0*/  IMAD R2, R5, c[0x0][0x208], RZ ;  /* 0x0000820005027a24 */ /* 0x000fe200078e02ff */
[----:B------:R-:W-:Y:S03]  /*5af0*/  LEA R8, P0, R28, c[0x0][0x1f8], 0x1 ;  /* 0x00007e001c087a11 */ /* 0x000fe600078008ff */
[----:B------:R-:W-:Y:S04]  /*5b00*/  IMAD R2, R4, c[0x0][0x20c], R2 ;  /* 0x0000830004027a24 */ /* 0x000fe800078e0202 */
[----:B------:R-:W-:Y:S05]  /*5b10*/  IMAD.IADD R2, R29, 0x1, R2 ;  /* 0x000000011d027824 */ /* 0x000fea00078e0202 */
[----:B------:R-:W-:Y:S02]  /*5b20*/  LEA.HI.X R9, R28, c[0x0][0x1fc], R2, 0x1, P0 ;  /* 0x00007f001c097a11 */ /* 0x000fe400000f0c02 */
[----:B------:R-:W-:Y:S11]  /*5b30*/  ISETP.GE.AND P0, PT, R22, c[0x0][0x1d4], PT ;  /* 0x0000750016007a0c */ /* 0x000ff60003f06270 */
[----:B------:R-:W-:Y:S02]  /*5b40*/  @!UPT UIADD3 URZ, URZ, URZ, URZ ;  /* 0x0000003f3f3ff290 */ /* 0x000fe4000fffe03f */
[----:B-----5:R-:W1:Y:S04]  /*5b50*/  @!P0 LDS.128 R24, [R148] ;  /* 0x0000000094188984 */ /* 0x020e680000000c00 */
        /* <DEDUP_REMOVED lines=21> */
.L_x_718:
[----:B-1----:R-:W-:Y:S05]  /*5cb0*/  BSYNC B0 ;  /* 0x0000000000007941 */ /* 0x002fea0003800000 */
.L_x_717:
[----:B------:R-:W-:Y:S04]  /*5cc0*/  IADD3 R2, R18, -0x2, RZ ;  /* 0xfffffffe12027810 */ /* 0x000fe80007ffe0ff */
[C---:B------:R-:W-:Y:S11]  /*5cd0*/  ISETP.GE.AND P0, PT, R2.reuse, R11, PT ;  /* 0x0000000b0200720c */ /* 0x040ff60003f06270 */
[----:B------:R-:W-:Y:S02]  /*5ce0*/  @!UPT UIADD3 URZ, URZ, URZ, URZ ;  /* 0x0000003f3f3ff290 */ /* 0x000fe4000fffe03f */
[----:B------:R-:W-:Y:S01]  /*5cf0*/  @P0 SHF.R.S32.HI R5, RZ, 0x1f, R2 ;  /* 0x0000001fff050819 */ /* 0x000fe20000011402 */
[----:B------:R-:W-:Y:S02]  /*5d00*/  @P0 IMAD R4, R101, R2, RZ ;  /* 0x0000000265040224 */ /* 0x000fe400078e02ff */
[----:B------:R-:W-:Y:S02]  /*5d10*/  @P0 IMAD.MOV.U32 R6, RZ, RZ, R152 ;  /* 0x000000ffff060224 */ /* 0x000fe400078e0098 */
[----:B------:R-:W-:Y:S02]  /*5d20*/  @P0 IMAD.MOV.U32 R7, RZ, RZ, R157 ;  /* 0x000000ffff070224 */ /* 0x000fe400078e009d */
[-C--:B------:R-:W-:Y:S02]  /*5d30*/  @P0 IMAD R4, R5, R103.reuse, R4 ;  /* 0x0000006705040224 */ /* 0x080fe400078e0204 */
[----:B------:R-:W-:Y:S04]  /*5d40*/  @P0 IMAD.WIDE.U32 R6, R2, R103, R6 ;  /* 0x0000006702060225 */ /* 0x000fe800078e0006 */
[----:B------:R-:W-:Y:S01]  /*5d50*/  @P0 IMAD.IADD R4, R7, 0x1, R4 ;  /* 0x0000000107040824 */ /* 0x000fe200078e0204 */
[C---:B------:R-:W-:Y:S01]  /*5d60*/  @P0 LEA R8, P1, R6.reuse, c[0x0][0x220], 0x1 ;  /* 0x0000880006080a11 */ /* 0x040fe200078208ff */
[----:B------:R-:W-:Y:S03]  /*5d70*/  @P0 IMAD R3, R67, 0x3000, R10 ;  /* 0x0000300043030824 */ /* 0x000fe600078e020a */
[----:B------:R-:W-:Y:S01]  /*5d80*/  @P0 LEA.HI.X R9, R6, c[0x0][0x224], R4, 0x1, P1 ;  /* 0x0000890006090a11 */ /* 0x000fe200008f0c04 */
[----:B------:R-:W-:Y:S01]  /*5d90*/  @P0 IMAD.SHL.U32 R5, R3, 0x2, RZ ;  /* 0x0000000203050824 */ /* 0x000fe200078e00ff */
[----:B------:R-:W-:Y:S02]  /*5da0*/  @P0 LEA R6, P1, R105, R8, 0x1 ;  /* 0x0000000869060211 */ /* 0x000fe400078208ff */
[----:B------:R-:W-:Y:S02]  /*5db0*/  IADD3 R4, R55, 0x1, RZ ;  /* 0x0000000137047810 */ /* 0x000fe40007ffe0ff */
        /* <DEDUP_REMOVED lines=13> */
[C---:B------:R-:W-:Y:S02]  /*5e90*/  ISETP.GT.AND P0, PT, R18.reuse, R11, PT ;  /* 0x0000000b1200720c */ /* 0x040fe40003f04270 */
[----:B------:R-:W-:Y:S11]  /*5ea0*/  IADD3 R18, R18, -0x1, RZ ;  /* 0xffffffff12127810 */ /* 0x000ff60007ffe0ff */
[----:B------:R-:W-:-:S05]  /*5eb0*/  @P0 BRA `(.L_x_719) ;  /* 0xffffbe1000000947 */ /* 0x000fca000383ffff */
[----:B------:R-:W-:Y:S06]  /*5ec0*/  BAR.SYNC.DEFER_BLOCKING 0x0 ;  /* 0x0000000000007b1d */ /* 0x000fec0000010000 */
.L_x_694:
[----:B-1----:R-:W-:Y:S01]  /*5ed0*/  ISETP.GE.AND P0, PT, R89, 0x1, PT ;  /* 0x000000015900780c */ /* 0x002fe20003f06270 */
[----:B------:R-:W-:Y:S01]  /*5ee0*/  IMAD.IADD R2, R95, 0x1, R96 ;  /* 0x000000015f027824 */ /* 0x000fe200078e0260 */
[----:B------:R-:W-:Y:S01]  /*5ef0*/  PLOP3.LUT P2, PT, PT, PT, PT, 0x80, 0x0 ;  /* 0x000000000000781c */ /* 0x000fe20003f4f070 */
[----:B------:R-:W-:Y:S01]  /*5f00*/  CS2R R98, SRZ ;  /* 0x0000000000627805 */ /* 0x000fe2000001ff00 */
[----:B------:R-:W-:Y:S01]  /*5f10*/  CS2R R10, SRZ ;  /* 0x00000000000a7805 */ /* 0x000fe2000001ff00 */
[----:B------:R-:W-:Y:S01]  /*5f20*/  MOV R96, RZ ;  /* 0x000000ff00607202 */ /* 0x000fe20000000f00 */
[----:B------:R-:W-:Y:S01]  /*5f30*/  IMAD.MOV.U32 R95, RZ, RZ, RZ ;  /* 0x000000ffff5f7224 */ /* 0x000fe200078e00ff */
[----:B------:R-:W-:Y:S01]  /*5f40*/  CS2R R8, SRZ ;  /* 0x0000000000087805 */ /* 0x000fe2000001ff00 */
[----:B------:R-:W-:Y:S01]  /*5f50*/  CS2R R6, SRZ ;  /* 0x0000000000067805 */ /* 0x000fe2000001ff00 */
[----:B------:R-:W-:Y:S01]  /*5f60*/  MOV R13, RZ ;  /* 0x000000ff000d7202 */ /* 0x000fe20000000f00 */
[----:B------:R-:W-:Y:S01]  /*5f70*/  IMAD.MOV.U32 R4, RZ, RZ, RZ ;  /* 0x000000ffff047224 */ /* 0x000fe200078e00ff */
[----:B------:R-:W-:Y:S01]  /*5f80*/  MOV R88, RZ ;  /* 0x000000ff00587202 */ /* 0x000fe20000000f00 */
        /* <DEDUP_REMOVED lines=50> */
[----:B------:R-:W-:Y:S01]  /*62b0*/  IMAD.WIDE.U32 R20, R97, c[0x0][0x178], RZ ;  /* 0x00005e0061147a25 */ /* 0x000fe200078e00ff */
[----:B------:R-:W-:Y:S01]  /*62c0*/  SHF.R.S32.HI R0, RZ, 0x1f, R97 ;  /* 0x0000001fff007819 */ /* 0x000fe20000011461 */
[----:B------:R-:W-:Y:S01]  /*62d0*/  BSSY B0, `(.L_x_721) ;  /* 0x000009f000007945 */ /* 0x000fe20003800000 */
[-C--:B------:R-:W-:Y:S01]  /*62e0*/  LEA.HI R5, R9, R90.reuse, RZ, 0x3 ;  /* 0x0000005a09057211 */ /* 0x080fe200078f18ff */
[----:B------:R-:W-:Y:S01]  /*62f0*/  IMAD R42, R93, c[0x0][0x2c4], RZ ;  /* 0x0000b1005d2a7a24 */ /* 0x000fe200078e02ff */
[----:B------:R-:W-:Y:S01]  /*6300*/  LEA.HI R13, R9, R90, RZ, 0x4 ;  /* 0x0000005a090d7211 */ /* 0x000fe200078f20ff */
[----:B------:R-:W-:Y:S01]  /*6310*/  IMAD R0, R0, c[0x0][0x178], RZ ;  /* 0x00005e0000007a24 */ /* 0x000fe200078e02ff */
[----:B------:R-:W-:Y:S02]  /*6320*/  SHF.R.S32.HI R6, RZ, 0x3, R5 ;  /* 0x00000003ff067819 */ /* 0x000fe40000011405 */
[----:B------:R-:W-:Y:S01]  /*6330*/  LOP3.LUT R15, R5, 0xfffffff8, RZ, 0xc0, !PT ;  /* 0xfffffff8050f7812 */ /* 0x000fe200078ec0ff */
[----:B------:R-:W-:Y:S01]  /*6340*/  IMAD R7, R97, c[0x0][0x17c], R0 ;  /* 0x00005f0061077a24 */ /* 0x000fe200078e0200 */
[----:B------:R-:W-:Y:S01]  /*6350*/  SHF.R.S32.HI R8, RZ, 0x4, R13 ;  /* 0x00000004ff087819 */ /* 0x000fe2000001140d */
[----:B------:R-:W-:Y:S01]  /*6360*/  IMAD.SHL.U32 R201, R6, 0x40, RZ ;  /* 0x0000004006c97824 */ /* 0x000fe200078e00ff */
[----:B------:R-:W-:Y:S01]  /*6370*/  ISETP.NE.U32.AND P3, PT, RZ, c[0x0][0x348], PT ;  /* 0x0000d200ff007a0c */ /* 0x000fe20003f65070 */
[----:B------:R-:W-:Y:S01]  /*6380*/  IMAD.IADD R15, R90, 0x1, -R15 ;  /* 0x000000015a0f7824 */ /* 0x000fe200078e0a0f */
[----:B------:R-:W-:Y:S01]  /*6390*/  LEA.HI R3, R13, R8, RZ, 0x1 ;  /* 0x000000080d037211 */ /* 0x000fe200078f08ff */
[----:B------:R-:W-:Y:S01]  /*63a0*/  IMAD.MOV.U32 R0, RZ, RZ, 0x1 ;  /* 0x00000001ff007424 */ /* 0x000fe200078e00ff */
[----:B------:R-:W-:Y:S01]  /*63b0*/  LOP3.LUT R201, R201, 0x1c0, RZ, 0xc0, !PT ;  /* 0x000001c0c9c97812 */ /* 0x000fe200078ec0ff */
[----:B------:R-:W-:Y:S01]  /*63c0*/  IMAD.SHL.U32 R16, R15, 0x8, RZ ;  /* 0x000000080f107824 */ /* 0x000fe200078e00ff */
[----:B------:R-:W-:Y:S01]  /*63d0*/  LOP3.LUT R3, R3, 0xfffffffe, RZ, 0xc0, !PT ;  /* 0xfffffffe03037812 */ /* 0x000fe200078ec0ff */
[----:B------:R-:W-:Y:S01]  /*63e0*/  IMAD.IADD R21, R21, 0x1, R7 ;  /* 0x0000000115157824 */ /* 0x000fe200078e0207 */
[----:B------:R-:W-:-:S02]  /*63f0*/  ISETP.NE.AND P4, PT, R0, c[0x0][0x2c4], PT ;  /* 0x0000b10000007a0c */ /* 0x000fc40003f85270 */
[----:B------:R-:W-:Y:S01]  /*6400*/  LOP3.LUT R0, R201, 0x38, R16, 0xf8, !PT ;  /* 0x00000038c9007812 */ /* 0x000fe200078ef810 */
[----:B------:R-:W-:Y:S01]  /*6410*/  IMAD.IADD R3, R8, 0x1, -R3 ;  /* 0x0000000108037824 */ /* 0x000fe200078e0a03 */
[----:B------:R-:W-:Y:S01]  /*6420*/  SHF.R.U32.HI R201, RZ, 0x3, R201 ;  /* 0x00000003ffc97819 */ /* 0x000fe200000116c9 */
[----:B------:R-:W-:Y:S01]  /*6430*/  IMAD.SHL.U32 R8, R15, 0x40, RZ ;  /* 0x000000400f087824 */ /* 0x000fe200078e00ff */
[----:B------:R-:W-:Y:S01]  /*6440*/  IADD3 R7, R16, 0x80, RZ ;  /* 0x0000008010077810 */ /* 0x000fe20007ffe0ff */
[----:B------:R-:W-:Y:S01]  /*6450*/  IMAD.WIDE.U32 R20, R195, c[0x0][0x1b8], R20 ;  /* 0x00006e00c3147a25 */ /* 0x000fe200078e0014 */
[----:B------:R-:W-:Y:S02]  /*6460*/  LOP3.LUT R201, R0, R201, RZ, 0x3c, !PT ;  /* 0x000000c900c97212 */ /* 0x000fe400078e3cff */
[C---:B------:R-:W-:Y:S01]  /*6470*/  ISETP.GE.AND P2, PT, R7.reuse, c[0x0][0x1d4], PT ;  /* 0x0000750007007a0c */ /* 0x040fe20003f46270 */
[----:B------:R-:W-:Y:S01]  /*6480*/  IMAD R0, R94, c[0x0][0x1b8], RZ ;  /* 0x00006e005e007a24 */ /* 0x000fe200078e02ff */
[----:B------:R-:W-:-:S02]  /*6490*/  ISETP.GE.AND P1, PT, R7, c[0x0][0x198], PT ;  /* 0x0000660007007a0c */ /* 0x000fc40003f26270 */
[----:B-1----:R-:W-:Y:S01]  /*64a0*/  SHF.R.S32.HI R11, RZ, 0x1f, R192 ;  /* 0x0000001fff0b7819 */ /* 0x002fe200000114c0 */
[----:B------:R-:W-:Y:S01]  /*64b0*/  IMAD R7, R195, c[0x0][0x1bc], R0 ;  /* 0x00006f00c3077a24 */ /* 0x000fe200078e0200 */
[----:B------:R-:W-:Y:S01]  /*64c0*/  ISETP.NE.AND.EX P3, PT, RZ, c[0x0][0x34c], PT, P3 ;  /* 0x0000d300ff007a0c */ /* 0x000fe20003f65330 */
[----:B------:R-:W-:Y:S01]  /*64d0*/  IMAD R0, R15, 0x20, R6 ;  /* 0x000000200f007824 */ /* 0x000fe200078e0206 */
[----:B------:R-:W-:Y:S01]  /*64e0*/  LOP3.LUT R8, R8, 0x1c0, RZ, 0xc0, !PT ;  /* 0x000001c008087812 */ /* 0x000fe200078ec0ff */
[----:B------:R-:W-:Y:S01]  /*64f0*/  IMAD.IADD R21, R21, 0x1, R7 ;  /* 0x0000000115157824 */ /* 0x000fe200078e0207 */
[----:B------:R-:W-:Y:S01]  /*6500*/  SEL R19, R11, RZ, !P3 ;  /* 0x000000ff0b137207 */ /* 0x000fe20005800000 */
[----:B------:R-:W-:Y:S01]  /*6510*/  IMAD R17, R91, 0x80, R0 ;  /* 0x000000805b117824 */ /* 0x000fe200078e0200 */
[----:B------:R-:W-:Y:S02]  /*6520*/  LOP3.LUT R5, R8, 0x8, R5, 0xf8, !PT ;  /* 0x0000000808057812 */ /* 0x000fe400078ef805 */
[----:B------:R-:W-:Y:S01]  /*6530*/  LOP3.LUT R194, R194, 0xfffffffe, RZ, 0xc0, !PT ;  /* 0xfffffffec2c27812 */ /* 0x000fe200078ec0ff */
[----:B------:R-:W-:Y:S01]  /*6540*/  @P4 IMAD.HI.U32 R0, R17, c[0x0][0x2c8], RZ ;  /* 0x0000b20011004a27 */ /* 0x000fe200078e00ff */
[----:B------:R-:W-:-:S02]  /*6550*/  SEL R14, R192, RZ, !P3 ;  /* 0x000000ffc00e7207 */ /* 0x000fc40005800000 */
[----:B------:R-:W-:Y:S01]  /*6560*/  SHF.R.U32.HI R8, RZ, 0x3, R8 ;  /* 0x00000003ff087819 */ /* 0x000fe20000011608 */
[----:B------:R-:W-:Y:S01]  /*6570*/  IMAD.MOV.U32 R24, RZ, RZ, R17 ;  /* 0x000000ffff187224 */ /* 0x000fe200078e0011 */
[----:B------:R-:W-:Y:S01]  /*6580*/  @P4 SHF.R.U32.HI R24, RZ, c[0x0][0x2cc], R0 ;  /* 0x0000b300ff184a19 */ /* 0x000fe20000011600 */
[----:B------:R-:W-:Y:S01]  /*6590*/  IMAD R19, R19, c[0x0][0x1c0], RZ ;  /* 0x0000700013137a24 */ /* 0x000fe200078e02ff */
[----:B------:R-:W-:Y:S02]  /*65a0*/  LOP3.LUT R13, R13, 0xfffffff0, RZ, 0xc0, !PT ;  /* 0xfffffff00d0d7812 */ /* 0x000fe400078ec0ff */
[----:B------:R-:W-:Y:S01]  /*65b0*/  @P2 LOP3.LUT R194, R194, 0x1, RZ, 0xfc, !PT ;  /* 0x00000001c2c22812 */ /* 0x000fe200078efcff */
[----:B------:R-:W-:Y:S01]  /*65c0*/  IMAD R19, R14, c[0x0][0x1c4], R19 ;  /* 0x000071000e137a24 */ /* 0x000fe200078e0213 */
[----:B------:R-:W-:Y:S01]  /*65d0*/  P2R R10, PR, RZ, 0x2 ;  /* 0x00000002ff0a7803 */ /* 0x000fe20000000000 */
[----:B------:R-:W-:Y:S01]  /*65e0*/  IMAD.IADD R0, R90, 0x1, -R13 ;  /* 0x000000015a007824 */ /* 0x000fe200078e0a0d */
[----:B------:R-:W-:-:S02]  /*65f0*/  LOP3.LUT R8, R5, R8, RZ, 0x3c, !PT ;  /* 0x0000000805087212 */ /* 0x000fc400078e3cff */
[C---:B------:R-:W-:Y:S02]  /*6600*/  LOP3.LUT P2, RZ, R15.reuse, 0x4, RZ, 0xc0, !PT ;  /* 0x000000040fff7812 */ /* 0x040fe4000784c0ff */
[----:B------:R-:W-:Y:S01]  /*6610*/  LOP3.LUT P1, RZ, R15, 0x2, RZ, 0xc0, !PT ;  /* 0x000000020fff7812 */ /* 0x000fe2000782c0ff */
[----:B------:R-:W-:Y:S01]  /*6620*/  IMAD.WIDE.U32 R14, R14, c[0x0][0x1c0], R20 ;  /* 0x000070000e0e7a25 */ /* 0x000fe200078e0014 */
[----:B------:R-:W-:Y:S02]  /*6630*/  SHF.R.S32.HI R5, RZ, 0x1f, R24 ;  /* 0x0000001fff057819 */ /* 0x000fe40000011418 */
[----:B------:R-:W-:Y:S01]  /*6640*/  SHF.R.S32.HI R7, RZ, 0x1f, R2 ;  /* 0x0000001fff077819 */ /* 0x000fe20000011402 */
[----:B------:R-:W-:Y:S01]  /*6650*/  IMAD.IADD R15, R15, 0x1, R19 ;  /* 0x000000010f0f7824 */ /* 0x000fe200078e0213 */
[----:B------:R-:W-:Y:S01]  /*6660*/  IADD3 R21, P3, R6, R2, RZ ;  /* 0x0000000206157210 */ /* 0x000fe20007f7e0ff */
[----:B------:R-:W-:Y:S01]  /*6670*/  IMAD R5, R5, c[0x0][0x1b0], RZ ;  /* 0x00006c0005057a24 */ /* 0x000fe200078e02ff */
[----:B------:R-:W-:-:S02]  /*6680*/  IADD3 R18, -R24, RZ, RZ ;  /* 0x000000ff18127210 */ /* 0x000fc40007ffe1ff */
[----:B------:R-:W-:Y:S01]  /*6690*/  LEA.HI.X.SX32 R2, R6, R7, 0x1, P3 ;  /* 0x0000000706027211 */ /* 0x000fe200018f0eff */
[C---:B------:R-:W-:Y:S01]  /*66a0*/  IMAD R13, R24.reuse, c[0x0][0x1b4], R5 ;  /* 0x00006d00180d7a24 */ /* 0x040fe200078e0205 */
[----:B------:R-:W-:Y:S01]  /*66b0*/  SHF.R.S32.HI R7, RZ, 0x1f, R0 ;  /* 0x0000001fff077819 */ /* 0x000fe20000011400 */
[----:B------:R-:W-:Y:S01]  /*66c0*/  IMAD.WIDE.U32 R24, R24, c[0x0][0x1b0], R14 ;  /* 0x00006c0018187a25 */ /* 0x000fe200078e000e */
[----:B------:R-:W-:Y:S02]  /*66d0*/  LEA.HI R93, R9, R90, RZ, 0x5 ;  /* 0x0000005a095d7211 */ /* 0x000fe400078f28ff */
[----:B------:R-:W-:Y:S01]  /*66e0*/  ISETP.GE.AND P6, PT, R16, c[0x0][0x1d4], PT ;  /* 0x0000750010007a0c */ /* 0x000fe20003fc6270 */
[C---:B------:R-:W-:Y:S02]  /*66f0*/  IMAD R14, R2.reuse, c[0x0][0x1e0], RZ ;  /* 0x00007800020e7a24 */ /* 0x040fe400078e02ff */
[----:B------:R-:W-:Y:S01]  /*6700*/  IMAD R12, R2, c[0x0][0x208], RZ ;  /* 0x00008200020c7a24 */ /* 0x000fe200078e02ff */
[----:B------:R-:W-:Y:S01]  /*6710*/  LEA.HI R2, R7, R0, RZ, 0x3 ;  /* 0x0000000007027211 */ /* 0x000fe200078f18ff */
[----:B------:R-:W-:Y:S01]  /*6720*/  IMAD R18, R18, c[0x0][0x2c4], R17 ;  /* 0x0000b10012127a24 */ /* 0x000fe200078e0211 */
[----:B------:R-:W-:Y:S01]  /*6730*/  SHF.R.S32.HI R17, RZ, 0x1f, R16 ;  /* 0x0000001fff117819 */ /* 0x000fe20000011410 */
[C---:B------:R-:W-:Y:S01]  /*6740*/  IMAD R14, R21.reuse, c[0x0][0x1e4], R14 ;  /* 0x00007900150e7a24 */ /* 0x040fe200078e020e */
[C---:B------:R-:W-:Y:S01]  /*6750*/  LOP3.LUT R7, R2.reuse, 0xfffffff8, RZ, 0xc0, !PT ;  /* 0xfffffff802077812 */ /* 0x040fe200078ec0ff */
[C---:B------:R-:W-:Y:S01]  /*6760*/  IMAD R12, R21.reuse, c[0x0][0x20c], R12 ;  /* 0x00008300150c7a24 */ /* 0x040fe200078e020c */
[----:B------:R-:W-:Y:S01]  /*6770*/  SHF.R.S32.HI R5, RZ, 0x1f, R18 ;  /* 0x0000001fff057819 */ /* 0x000fe20000011412 */
[----:B------:R-:W-:Y:S01]  /*6780*/  IMAD.WIDE.U32 R22, R21, c[0x0][0x1e0], R16 ;  /* 0x0000780015167a25 */ /* 0x000fe200078e0010 */
[----:B------:R-:W-:-:S03]  /*6790*/  SHF.L.U32 R2, R2, 0x6, RZ ;  /* 0x0000000602027819 */ /* 0x000fc600000006ff */
[----:B------:R-:W-:-:S04]  /*67a0*/  IMAD.WIDE.U32 R20, R21, c[0x0][0x208], R16 ;  /* 0x0000820015147a25 */ /* 0x000fc800078e0010 */
[----:B------:R-:W-:Y:S01]  /*67b0*/  IMAD.IADD R7, R0, 0x1, -R7 ;  /* 0x0000000100077824 */ /* 0x000fe200078e0a07 */
[----:B------:R-:W-:Y:S01]  /*67c0*/  LEA.HI R0, R9, R90, RZ, 0x6 ;  /* 0x0000005a09007211 */ /* 0x000fe200078f30ff */
[----:B------:R-:W-:Y:S02]  /*67d0*/  IMAD.IADD R25, R25, 0x1, R13 ;  /* 0x0000000119197824 */ /* 0x000fe400078e020d */
[----:B------:R-:W-:Y:S01]  /*67e0*/  IMAD.IADD R21, R21, 0x1, R12 ;  /* 0x0000000115157824 */ /* 0x000fe200078e020c */
[----:B------:R-:W-:Y:S01]  /*67f0*/  LOP3.LUT P4, RZ, R7, 0x4, RZ, 0xc0, !PT ;  /* 0x0000000407ff7812 */ /* 0x000fe2000788c0ff */
[----:B------:R-:W-:Y:S02]  /*6800*/  IMAD.IADD R23, R23, 0x1, R14 ;  /* 0x0000000117177824 */ /* 0x000fe400078e020e */
[----:B------:R-:W-:Y:S02]  /*6810*/  IMAD.SHL.U32 R14, R7, 0x40, RZ ;  /* 0x00000040070e7824 */ /* 0x000fe400078e00ff */
[----:B------:R-:W-:-:S02]  /*6820*/  IMAD R5, R5, c[0x0][0x1a8], RZ ;  /* 0x00006a0005057a24 */ /* 0x000fc400078e02ff */
[----:B------:R-:W-:Y:S01]  /*6830*/  IMAD.SHL.U32 R0, R0, 0x8, RZ ;  /* 0x0000000800007824 */ /* 0x000fe200078e00ff */
[----:B------:R-:W-:Y:S01]  /*6840*/  LOP3.LUT R14, R14, 0x1c0, RZ, 0xc0, !PT ;  /* 0x000001c00e0e7812 */ /* 0x000fe200078ec0ff */
[C---:B------:R-:W-:Y:S02]  /*6850*/  IMAD R5, R18.reuse, c[0x0][0x1ac], R5 ;  /* 0x00006b0012057a24 */ /* 0x040fe400078e0205 */
[----:B------:R-:W-:Y:S01]  /*6860*/  IMAD.WIDE.U32 R18, R18, c[0x0][0x1a8], R24 ;  /* 0x00006a0012127a25 */ /* 0x000fe200078e0018 */
[----:B------:R-:W-:-:S03]  /*6870*/  LOP3.LUT R201, R201, 0xfffffe00, R0, 0xf8, !PT ;  /* 0xfffffe00c9c97812 */ /* 0x000fc600078ef800 */
[----:B------:R-:W-:Y:S01]  /*6880*/  IMAD.IADD R15, R19, 0x1, R5 ;  /* 0x00000001130f7824 */ /* 0x000fe200078e0205 */
[----:B------:R-:W-:Y:S01]  /*6890*/  LEA R5, P3, R18, c[0x0][0x160], 0x1 ;  /* 0x0000580012057a11 */ /* 0x000fe200078608ff */
[----:B------:R-:W-:-:S03]  /*68a0*/  IMAD.WIDE.U32 R204, R195, c[0x0][0x1e8], R22 ;  /* 0x00007a00c3cc7a25 */ /* 0x000fc600078e0016 */
[----:B------:R-:W-:Y:S01]  /*68b0*/  LEA.HI.X R0, R18, c[0x0][0x164], R15, 0x1, P3 ;  /* 0x0000590012007a11 */ /* 0x000fe200018f0c0f */
[----:B------:R-:W-:Y:S01]  /*68c0*/  IMAD R15, R91, 0x80, R6 ;  /* 0x000000805b0f7824 */ /* 0x000fe200078e0206 */
[----:B------:R-:W-:Y:S01]  /*68d0*/  ISETP.NE.U32.AND P3, PT, RZ, c[0x0][0x350], PT ;  /* 0x0000d400ff007a0c */ /* 0x000fe20003f65070 */
[----:B------:R-:W-:Y:S01]  /*68e0*/  IMAD.WIDE.U32 R20, R195, c[0x0][0x210], R20 ;  /* 0x00008400c3147a25 */ /* 0x000fe200078e0014 */
[----:B------:R1:W3:Y:S02]  /*68f0*/  SHFL.IDX PT, R18, R5, RZ, 0x181f ;  /* 0x00181fff05127589 */ /* 0x0002e400000e0000 */
[----:B------:R-:W-:Y:S02]  /*6900*/  ISETP.NE.AND.EX P3, PT, RZ, c[0x0][0x354], PT, P3 ;  /* 0x0000d500ff007a0c */ /* 0x000fe40003f65330 */
[----:B------:R1:W4:Y:S01]  /*6910*/  SHFL.IDX PT, R19, R0, RZ, 0x181f ;  /* 0x00181fff00137589 */ /* 0x00032200000e0000 */
[----:B--2---:R-:W-:Y:S01]  /*6920*/  @P0 SHF.R.S32.HI R13, RZ, 0x1f, R4 ;  /* 0x0000001fff0d0819 */ /* 0x004fe20000011404 */
[----:B------:R-:W-:Y:S01]  /*6930*/  @!P0 IMAD.MOV.U32 R13, RZ, RZ, R11 ;  /* 0x000000ffff0d8224 */ /* 0x000fe200078e000b */
[----:B------:R-:W-:Y:S01]  /*6940*/  @P0 MOV R12, R4 ;  /* 0x00000004000c0202 */ /* 0x000fe20000000f00 */
[----:B------:R-:W-:Y:S01]  /*6950*/  IMAD R4, R94, c[0x0][0x1e8], RZ ;  /* 0x00007a005e047a24 */ /* 0x000fe200078e02ff */
[----:B------:R-:W-:Y:S01]  /*6960*/  P2R R11, PR, RZ, 0x10 ;  /* 0x00000010ff0b7803 */ /* 0x000fe20000000000 */
[----:B------:R-:W-:Y:S01]  /*6970*/  @!P0 IMAD.MOV.U32 R12, RZ, RZ, R192 ;  /* 0x000000ffff0c8224 */ /* 0x000fe200078e00c0 */
[----:B------:R-:W-:Y:S01]  /*6980*/  LOP3.LUT P0, RZ, R7, 0x2, RZ, 0xc0, !PT ;  /* 0x0000000207ff7812 */ /* 0x000fe2000780c0ff */
[----:B------:R-:W-:-:S02]  /*6990*/  IMAD R11, R195, c[0x0][0x1ec], R4 ;  /* 0x00007b00c30b7a24 */ /* 0x000fc400078e0204 */
[C---:B------:R-:W-:Y:S01]  /*69a0*/  IMAD R4, R3.reuse, 0x200, R8 ;  /* 0x0000020003047824 */ /* 0x040fe200078e0208 */
[----:B------:R-:W-:Y:S01]  /*69b0*/  SEL R202, R12, RZ, !P3 ;  /* 0x000000ff0cca7207 */ /* 0x000fe20005800000 */
[----:B------:R-:W-:Y:S01]  /*69c0*/  IMAD.SHL.U32 R3, R3, 0x8, RZ ;  /* 0x0000000803037824 */ /* 0x000fe200078e00ff */
[----:B------:R-:W-:Y:S01]  /*69d0*/  SEL R12, R13, RZ, !P3 ;  /* 0x000000ff0d0c7207 */ /* 0x000fe20005800000 */
[----:B------:R-:W-:Y:S01]  /*69e0*/  IMAD.IADD R205, R11, 0x1, R205 ;  /* 0x000000010bcd7824 */ /* 0x000fe200078e02cd */
[----:B------:R-:W-:Y:S01]  /*69f0*/  LEA.HI R11, R9, R90, RZ, 0x3 ;  /* 0x0000005a090b7211 */ /* 0x000fe200078f18ff */
[----:B------:R-:W-:Y:S01]  /*6a00*/  IMAD R94, R94, c[0x0][0x210], RZ ;  /* 0x000084005e5e7a24 */ /* 0x000fe200078e02ff */
[----:B------:R-:W-:Y:S01]  /*6a10*/  LOP3.LUT R3, R14, 0x8, R3, 0xf8, !PT ;  /* 0x000000080e037812 */ /* 0x000fe200078ef803 */
[C---:B------:R-:W-:Y:S01]  /*6a20*/  IMAD R209, R12.reuse, c[0x0][0x1f0], RZ ;  /* 0x00007c000cd17a24 */ /* 0x040fe200078e02ff */
[----:B------:R-:W-:Y:S01]  /*6a30*/  SHF.R.U32.HI R14, RZ, 0x3, R14 ;  /* 0x00000003ff0e7819 */ /* 0x000fe2000001160e */
[----:B------:R-:W-:Y:S01]  /*6a40*/  IMAD R94, R195, c[0x0][0x214], R94 ;  /* 0x00008500c35e7a24 */ /* 0x000fe200078e025e */
[----:B------:R-:W-:Y:S01]  /*6a50*/  LOP3.LUT R11, R11, 0xfffffff8, RZ, 0xc0, !PT ;  /* 0xfffffff80b0b7812 */ /* 0x000fe200078ec0ff */
[----:B------:R-:W-:Y:S01]  /*6a60*/  IMAD R207, R12, c[0x0][0x218], RZ ;  /* 0x000086000ccf7a24 */ /* 0x000fe200078e02ff */
[----:B------:R-:W-:Y:S01]  /*6a70*/  LOP3.LUT R3, R3, R14, RZ, 0x3c, !PT ;  /* 0x0000000e03037212 */ /* 0x000fe200078e3cff */
[----:B------:R-:W-:-:S02]  /*6a80*/  IMAD.IADD R95, R94, 0x1, R21 ;  /* 0x000000015e5f7824 */ /* 0x000fc400078e0215 */
[----:B------:R-:W-:Y:S01]  /*6a90*/  IMAD.IADD R8, R90, 0x1, -R11 ;  /* 0x000000015a087824 */ /* 0x000fe200078e0a0b */
[----:B------:R-:W-:Y:S01]  /*6aa0*/  LOP3.LUT R2, R3, 0xfffffe00, R2, 0xf8, !PT ;  /* 0xfffffe0003027812 */ /* 0x000fe200078ef802 */
[----:B------:R-:W-:Y:S01]  /*6ab0*/  IMAD.MOV.U32 R3, RZ, RZ, 0x10 ;  /* 0x00000010ff037424 */ /* 0x000fe200078e00ff */
[----:B------:R-:W-:Y:S01]  /*6ac0*/  IADD3 R11, R16, 0x40, RZ ;  /* 0x00000040100b7810 */ /* 0x000fe20007ffe0ff */
[----:B------:R-:W-:Y:S02]  /*6ad0*/  IMAD.MOV.U32 R94, RZ, RZ, R20 ;  /* 0x000000ffff5e7224 */ /* 0x000fe400078e0014 */
[C---:B------:R-:W-:Y:S01]  /*6ae0*/  IMAD R209, R202.reuse, c[0x0][0x1f4], R209 ;  /* 0x00007d00cad17a24 */ /* 0x040fe200078e02d1 */
[----:B------:R-:W-:Y:S01]  /*6af0*/  SEL R3, R3, 0xfffffff0, !P0 ;  /* 0xfffffff003037807 */ /* 0x000fe20004000000 */
[C---:B------:R-:W-:Y:S01]  /*6b00*/  IMAD R207, R202.reuse, c[0x0][0x21c], R207 ;  /* 0x00008700cacf7a24 */ /* 0x040fe200078e02cf */
[----:B------:R-:W-:Y:S01]  /*6b10*/  ISETP.GE.AND P0, PT, R15, R42, PT ;  /* 0x0000002a0f00720c */ /* 0x000fe20003f06270 */
[----:B------:R-:W-:Y:S01]  /*6b20*/  IMAD.WIDE.U32 R204, R202, c[0x0][0x1f0], R204 ;  /* 0x00007c00cacc7a25 */ /* 0x000fe200078e00cc */
[----:B------:R-:W-:-:S02]  /*6b30*/  ISETP.GE.AND P5, PT, R11, c[0x0][0x1d4], PT ;  /* 0x000075000b007a0c */ /* 0x000fc40003fa6270 */
[----:B------:R-:W-:Y:S01]  /*6b40*/  ISETP.GE.AND P4, PT, R11, c[0x0][0x198], PT ;  /* 0x000066000b007a0c */ /* 0x000fe20003f86270 */
[----:B------:R-:W-:Y:S02]  /*6b50*/  IMAD.SHL.U32 R8, R8, 0x8, RZ ;  /* 0x0000000808087824 */ /* 0x000fe400078e00ff */
[----:B------:R-:W-:-:S03]  /*6b60*/  IMAD.WIDE.U32 R202, R202, c[0x0][0x218], R94 ;  /* 0x00008600caca7a25 */ /* 0x000fc600078e005e */
[----:B------:R-:W-:Y:S01]  /*6b70*/  ISETP.GE.AND P3, PT, R8, c[0x0][0x198], PT ;  /* 0x0000660008007a0c */ /* 0x000fe20003f66270 */
[----:B------:R-:W-:Y:S02]  /*6b80*/  IMAD.IADD R209, R205, 0x1, R209 ;  /* 0x00000001cdd17824 */ /* 0x000fe400078e02d1 */
[----:B------:R-:W-:Y:S01]  /*6b90*/  IMAD.IADD R207, R203, 0x1, R207 ;  /* 0x00000001cbcf7824 */ /* 0x000fe200078e02cf */
[----:B------:R-:W-:Y:S05]  /*6ba0*/  @P0 BRA `(.L_x_722) ;  /* 0x0000011000000947 */ /* 0x000fea0003800000 */
[C---:B-1-34-:R-:W-:Y:S02]  /*6bb0*/  IADD3 R12, R8.reuse, 0x80, RZ ;  /* 0x00000080080c7810 */ /* 0x05afe40007ffe0ff */
[----:B------:R-:W-:Y:S02]  /*6bc0*/  SHF.R.S32.HI R14, RZ, 0x1f, R11 ;  /* 0x0000001fff0e7819 */ /* 0x000fe4000001140b */
[----:B------:R-:W-:Y:S02]  /*6bd0*/  LEA R20, P0, R8, R18, 0x1 ;  /* 0x0000001208147211 */ /* 0x000fe400078008ff */
[----:B------:R-:W-:-:S02]  /*6be0*/  SHF.R.S32.HI R13, RZ, 0x1f, R12 ;  /* 0x0000001fff0d7819 */ /* 0x000fc4000001140c */
[----:B------:R-:W-:Y:S02]  /*6bf0*/  LEA.HI R14, R14, R11, RZ, 0x3 ;  /* 0x0000000b0e0e7211 */ /* 0x000fe400078f18ff */
[----:B------:R-:W-:Y:S02]  /*6c00*/  LEA.HI.X R21, R8, R19, R17, 0x1, P0 ;  /* 0x0000001308157211 */ /* 0x000fe400000f0c11 */
[----:B------:R-:W-:Y:S01]  /*6c10*/  LEA.HI R13, R13, R12, RZ, 0x3 ;  /* 0x0000000c0d0d7211 */ /* 0x000fe200078f18ff */
[----:B------:R-:W-:Y:S01]  /*6c20*/  IMAD.SHL.U32 R12, R201, 0x2, RZ ;  /* 0x00000002c90c7824 */ /* 0x000fe200078e00ff */
[----:B------:R-:W-:Y:S02]  /*6c30*/  ISETP.NE.AND P0, PT, R10, RZ, PT ;  /* 0x000000ff0a00720c */ /* 0x000fe40003f05270 */
[----:B------:R-:W-:Y:S02]  /*6c40*/  LOP3.LUT R14, R14, 0xfffffff8, RZ, 0xc0, !PT ;  /* 0xfffffff80e0e7812 */ /* 0x000fe400078ec0ff */
[----:B------:R-:W-:Y:S01]  /*6c50*/  LOP3.LUT R13, R13, 0xfffffff8, RZ, 0xc0, !PT ;  /* 0xfffffff80d0d7812 */ /* 0x000fe200078ec0ff */
[----:B------:R-:W-:Y:S01]  /*6c60*/  @!PT LDS RZ, [RZ] ;  /* 0x00000000fffff984 */ /* 0x000fe20000000800 */
[----:B------:R1:W-:Y:S02]  /*6c70*/  LDGSTS.E.BYPASS.LTC128B.128 [R12+0x18100], [R20.64], !P3 ;  /* 0x18100000140c7fae */ /* 0x0003e4000d901d46 */
[----:B------:R-:W-:-:S04]  /*6c80*/  IMAD.WIDE R22, R14, 0x2, R18 ;  /* 0x000000020e167825 */ /* 0x000fc800078e0212 */
[----:B------:R-:W-:Y:S01]  /*6c90*/  IMAD.WIDE R18, R13, 0x2, R18 ;  /* 0x000000020d127825 */ /* 0x000fe200078e0212 */
[----:B------:R1:W-:Y:S04]  /*6ca0*/  LDGSTS.E.BYPASS.LTC128B.128 [R12+0x1c100], [R22.64], !P4 ;  /* 0x1c100000160c7fae */ /* 0x0003e8000e101d46 */
[----:B------:R1:W-:Y:S02]  /*6cb0*/  LDGSTS.E.BYPASS.LTC128B.128 [R12+0x20100], [R18.64], !P0 ;  /* 0x20100000120c7fae */ /* 0x0003e4000c101d46 */
.L_x_722:
[----:B-1-34-:R-:W-:Y:S05]  /*6cc0*/  BSYNC B0 ;  /* 0x0000000000007941 */ /* 0x01afea0003800000 */
.L_x_721:
        /* <DEDUP_REMOVED lines=8> */
[----:B---3--:R-:W-:Y:S02]  /*6d50*/  LEA R20, P0, R8, R18, 0x1 ;  /* 0x0000001208147211 */ /* 0x008fe400078008ff */
[----:B------:R-:W-:Y:S02]  /*6d60*/  SHF.R.S32.HI R12, RZ, 0x1f, R13 ;  /* 0x0000001fff0c7819 */ /* 0x000fe4000001140d */
[----:B------:R-:W-:Y:S02]  /*6d70*/  LEA.HI R14, R14, R11, RZ, 0x3 ;  /* 0x0000000b0e0e7211 */ /* 0x000fe400078f18ff */
[----:B--2---:R-:W-:-:S02]  /*6d80*/  LEA.HI.X R21, R8, R19, R17, 0x1, P0 ;  /* 0x0000001308157211 */ /* 0x004fc400000f0c11 */
        /* <DEDUP_REMOVED lines=11> */
.L_x_724:
[----:B------:R-:W-:Y:S05]  /*6e40*/  BSYNC B0 ;  /* 0x0000000000007941 */ /* 0x000fea0003800000 */
.L_x_723:
        /* <DEDUP_REMOVED lines=8> */
[----:B---3--:R-:W-:Y:S02]  /*6ed0*/  LEA R20, P0, R8, R18, 0x1 ;  /* 0x0000001208147211 */ /* 0x008fe400078008ff */
[----:B------:R-:W-:Y:S02]  /*6ee0*/  SHF.R.S32.HI R12, RZ, 0x1f, R13 ;  /* 0x0000001fff0c7819 */ /* 0x000fe4000001140d */
[----:B------:R-:W-:Y:S02]  /*6ef0*/  LEA.HI R14, R14, R11, RZ, 0x3 ;  /* 0x0000000b0e0e7211 */ /* 0x000fe400078f18ff */
[----:B----4-:R-:W-:-:S02]  /*6f00*/  LEA.HI.X R21, R8, R19, R17, 0x1, P0 ;  /* 0x0000001308157211 */ /* 0x010fc400000f0c11 */
        /* <DEDUP_REMOVED lines=11> */
.L_x_726:
[----:B------:R-:W-:Y:S05]  /*6fc0*/  BSYNC B0 ;  /* 0x0000000000007941 */ /* 0x000fea0003800000 */
.L_x_725:
[----:B------:R-:W-:Y:S01]  /*6fd0*/  IADD3 R15, R15, 0x60, RZ ;  /* 0x000000600f0f7810 */ /* 0x000fe20007ffe0ff */
[----:B---3--:R-:W3:Y:S01]  /*6fe0*/  SHFL.IDX PT, R18, R5, 0x3, 0x181f ;  /* 0x00781f0005127f89 */ /* 0x008ee200000e0000 */
[----:B------:R-:W-:Y:S01]  /*6ff0*/  P2R R13, PR, RZ, 0x4 ;  /* 0x00000004ff0d7803 */ /* 0x000fe20000000000 */
[----:B------:R-:W-:Y:S01]  /*7000*/  IMAD.SHL.U32 R134, R201, 0x2, RZ ;  /* 0x00000002c9867824 */ /* 0x000fe200078e00ff */
[----:B------:R-:W-:Y:S01]  /*7010*/  ISETP.GE.AND P0, PT, R15, R42, PT ;  /* 0x0000002a0f00720c */ /* 0x000fe20003f06270 */
[----:B----4-:R4:W5:Y:S01]  /*7020*/  SHFL.IDX PT, R19, R0, 0x3, 0x181f ;  /* 0x00781f0000137f89 */ /* 0x01096200000e0000 */
[----:B------:R-:W-:Y:S01]  /*7030*/  ISETP.NE.AND P2, PT, R10, RZ, PT ;  /* 0x000000ff0a00720c */ /* 0x000fe20003f45270 */
[----:B------:R-:W-:Y:S01]  /*7040*/  IMAD.MOV.U32 R88, RZ, RZ, 0x6 ;  /* 0x00000006ff587424 */ /* 0x000fe200078e00ff */
[----:B------:R-:W-:Y:S01]  /*7050*/  P2R R12, PR, RZ, 0x2 ;  /* 0x00000002ff0c7803 */ /* 0x000fe20000000000 */
[----:B------:R-:W-:Y:S01]  /*7060*/  IMAD.MOV.U32 R206, RZ, RZ, R202 ;  /* 0x000000ffffce7224 */ /* 0x000fe200078e00ca */
[----:B------:R-:W-:Y:S01]  /*7070*/  LEA.HI.SX32 R95, R133, 0xffffffff, 0x1a ;  /* 0xffffffff855f7811 */ /* 0x000fe200078fd2ff */
[----:B------:R-:W-:Y:S01]  /*7080*/  IMAD.MOV.U32 R208, RZ, RZ, R204 ;  /* 0x000000ffffd07224 */ /* 0x000fe200078e00cc */
[----:B------:R-:W-:Y:S01]  /*7090*/  SHF.R.S32.HI R47, RZ, 0x5, R93 ;  /* 0x00000005ff2f7819 */ /* 0x000fe2000001145d */
[----:B------:R-:W-:Y:S01]  /*70a0*/  IMAD.IADD R6, R89, 0x1, -R6 ;  /* 0x0000000159067824 */ /* 0x000fe200078e0a06 */
[----:B------:R-:W-:Y:S01]  /*70b0*/  IADD3 R200, R134, 0x100, RZ ;  /* 0x0000010086c87810 */ /* 0x000fe20007ffe0ff */
[----:B------:R-:W-:-:S02]  /*70c0*/  IMAD.MOV.U32 R198, RZ, RZ, 0x5 ;  /* 0x00000005ffc67424 */ /* 0x000fc400078e00ff */
[----:B------:R-:W-:-:S04]  /*70d0*/  @!P0 SHF.R.S32.HI R10, RZ, 0x1f, R11 ;  /* 0x0000001fff0a8819 */ /* 0x000fc8000001140b */
[----:B------:R-:W-:Y:S02]  /*70e0*/  @!P0 LEA.HI R15, R10, R11, RZ, 0x3 ;  /* 0x0000000b0a0f8211 */ /* 0x000fe400078f18ff */
[----:B------:R-:W-:Y:S02]  /*70f0*/  SHF.R.S32.HI R10, RZ, 0x1f, R95 ;  /* 0x0000001fff0a7819 */ /* 0x000fe4000001145f */
[C---:B---3--:R-:W-:Y:S02]  /*7100*/  @!P0 LEA R16, P1, R8.reuse, R18, 0x1 ;  /* 0x0000001208108211 */ /* 0x048fe400078208ff */
[----:B------:R-:W-:Y:S02]  /*7110*/  @!P0 LOP3.LUT R15, R15, 0xfffffff8, RZ, 0xc0, !PT ;  /* 0xfffffff80f0f8812 */ /* 0x000fe400078ec0ff */
[C---:B-12-4-:R-:W-:Y:S02]  /*7120*/  IADD3 R0, R8.reuse, 0x80, RZ ;  /* 0x0000008008007810 */ /* 0x056fe40007ffe0ff */
[----:B-----5:R-:W-:Y:S01]  /*7130*/  @!P0 LEA.HI.X R17, R8, R19, R17, 0x1, P1 ;  /* 0x0000001308118211 */ /* 0x020fe200008f0c11 */
[----:B------:R-:W-:Y:S01]  /*7140*/  @!P0 IMAD.WIDE R14, R15, 0x2, R18 ;  /* 0x000000020f0e8825 */ /* 0x000fe200078e0212 */
[----:B------:R-:W-:-:S02]  /*7150*/  @!P0 SHF.R.S32.HI R5, RZ, 0x1f, R0 ;  /* 0x0000001fff058819 */ /* 0x000fc40000011400 */
[----:B------:R-:W-:Y:S01]  /*7160*/  LOP3.LUT P1, RZ, R194, 0x1, RZ, 0xc0, !PT ;  /* 0x00000001c2ff7812 */ /* 0x000fe2000782c0ff */
[----:B------:R-:W-:Y:S01]  /*7170*/  @!PT LDS RZ, [RZ] ;  /* 0x00000000fffff984 */ /* 0x000fe20000000800 */
[----:B------:R1:W-:Y:S01]  /*7180*/  @!P0 LDGSTS.E.BYPASS.LTC128B.128 [R134+0x1b100], [R16.64], !P3 ;  /* 0x1b10000010868fae */ /* 0x0003e2000d901d46 */
[----:B------:R-:W-:Y:S02]  /*7190*/  @!P0 LEA.HI R5, R5, R0, RZ, 0x3 ;  /* 0x0000000005058211 */ /* 0x000fe400078f18ff */
[----:B------:R-:W-:Y:S01]  /*71a0*/  ISETP.GE.AND P3, PT, R89, 0x41, PT ;  /* 0x000000415900780c */ /* 0x000fe20003f66270 */
[----:B------:R2:W-:Y:S01]  /*71b0*/  @!P0 LDGSTS.E.BYPASS.LTC128B.128 [R134+0x1f100], [R14.64], !P4 ;  /* 0x1f1000000e868fae */ /* 0x0005e2000e101d46 */
[----:B------:R-:W-:-:S05]  /*71c0*/  @!P0 LOP3.LUT R5, R5, 0xfffffff8, RZ, 0xc0, !PT ;  /* 0xfffffff805058812 */ /* 0x000fca00078ec0ff */
[----:B------:R-:W-:-:S04]  /*71d0*/  @!P0 IMAD.WIDE R20, R5, 0x2, R18 ;  /* 0x0000000205148825 */ /* 0x000fc800078e0212 */
[----:B------:R-:W-:Y:S01]  /*71e0*/  IMAD.MOV.U32 R5, RZ, RZ, c[0x0][0x208] ;  /* 0x00008200ff057624 */ /* 0x000fe200078e00ff */
[----:B------:R3:W-:Y:S03]  /*71f0*/  @!P0 LDGSTS.E.BYPASS.LTC128B.128 [R134+0x23100], [R20.64], !P2 ;  /* 0x2310000014868fae */ /* 0x0007e6000d101d46 */
[C---:B------:R-:W-:Y:S01]  /*7200*/  IMAD.SHL.U32 R199, R5.reuse, 0x20, RZ ;  /* 0x0000002005c77824 */ /* 0x040fe200078e00ff */
[----:B------:R-:W0:Y:S01]  /*7210*/  LDGDEPBAR ;  /* 0x00000000000079af */ /* 0x000e220000000000 */
[C---:B-1----:R-:W-:Y:S01]  /*7220*/  SHF.L.U64.HI R16, R5.reuse, R88, c[0x0][0x20c] ;  /* 0x0000830005107619 */ /* 0x042fe20000010258 */
[----:B------:R-:W-:Y:S02]  /*7230*/  IMAD.SHL.U32 R17, R5, 0x40, RZ ;  /* 0x0000004005117824 */ /* 0x000fe400078e00ff */
[----:B--2---:R-:W-:Y:S02]  /*7240*/  IMAD.MOV.U32 R15, RZ, RZ, c[0x0][0x1e0] ;  /* 0x00007800ff0f7624 */ /* 0x004fe400078e00ff */
[----:B------:R-:W-:-:S02]  /*7250*/  IMAD R14, R16, R95, RZ ;  /* 0x0000005f100e7224 */ /* 0x000fc400078e02ff */
[-C--:B------:R-:W-:Y:S01]  /*7260*/  IMAD.WIDE.U32 R18, R95, R17.reuse, R206 ;  /* 0x000000115f127225 */ /* 0x080fe200078e00ce */
[C---:B------:R-:W-:Y:S02]  /*7270*/  SHF.L.U64.HI R88, R15.reuse, R88, c[0x0][0x1e4] ;  /* 0x000079000f587619 */ /* 0x040fe40000010258 */
[CC--:B------:R-:W-:Y:S01]  /*7280*/  SHF.L.U64.HI R196, R15.reuse, R198.reuse, c[0x0][0x1e4] ;  /* 0x000079000fc47619 */ /* 0x0c0fe200000102c6 */
[----:B------:R-:W-:Y:S01]  /*7290*/  IMAD R14, R10, R17, R14 ;  /* 0x000000110a0e7224 */ /* 0x000fe200078e020e */
[----:B------:R-:W-:Y:S01]  /*72a0*/  BAR.SYNC.DEFER_BLOCKING 0x0 ;  /* 0x0000000000007b1d */ /* 0x000fe20000010000 */
[----:B------:R-:W-:Y:S01]  /*72b0*/  LEA R22, P0, R18, c[0x0][0x1f8], 0x1 ;  /* 0x00007e0012167a11 */ /* 0x000fe200078008ff */
[----:B------:R-:W-:Y:S01]  /*72c0*/  IMAD.SHL.U32 R153, R15, 0x40, RZ ;  /* 0x000000400f997824 */ /* 0x000fe200078e00ff */
[----:B------:R-:W-:Y:S01]  /*72d0*/  SHF.L.U64.HI R198, R5, R198, c[0x0][0x20c] ;  /* 0x0000830005c67619 */ /* 0x000fe200000102c6 */
[----:B------:R-:W-:Y:S01]  /*72e0*/  IMAD.IADD R14, R19, 0x1, R14 ;  /* 0x00000001130e7824 */ /* 0x000fe200078e020e */
[----:B------:R-:W-:Y:S01]  /*72f0*/  @P3 LEA.HI.SX32 R19, R133, 0xfffffffe, 0x1a ;  /* 0xfffffffe85133811 */ /* 0x000fe200078fd2ff */
[----:B------:R-:W-:Y:S01]  /*7300*/  IMAD.SHL.U32 R197, R15, 0x20, RZ ;  /* 0x000000200fc57824 */ /* 0x000fe200078e00ff */
[----:B------:R-:W-:-:S02]  /*7310*/  SHF.L.U64.HI R5, R199, 0x1, R198 ;  /* 0x00000001c7057819 */ /* 0x000fc400000102c6 */
[----:B------:R-:W-:Y:S01]  /*7320*/  LEA.HI.X R23, R18, c[0x0][0x1fc], R14, 0x1, P0 ;  /* 0x00007f0012177a11 */ /* 0x000fe200000f0c0e */
[----:B------:R-:W-:Y:S01]  /*7330*/  @P3 IMAD R14, R88, R19, RZ ;  /* 0x00000013580e3224 */ /* 0x000fe200078e02ff */
[----:B------:R-:W-:Y:S01]  /*7340*/  @P3 SHF.R.S32.HI R18, RZ, 0x1f, R19 ;  /* 0x0000001fff123819 */ /* 0x000fe20000011413 */
[----:B---3--:R-:W-:-:S04]  /*7350*/  @P3 IMAD.WIDE.U32 R20, R19, R153, R208 ;  /* 0x0000009913143225 */ /* 0x008fc800078e00d0 */
[----:B------:R-:W-:Y:S01]  /*7360*/  @P3 IMAD R14, R18, R153, R14 ;  /* 0x00000099120e3224 */ /* 0x000fe200078e020e */
[----:B------:R-:W-:-:S03]  /*7370*/  @P3 LEA R18, P0, R20, c[0x0][0x1c8], 0x1 ;  /* 0x0000720014123a11 */ /* 0x000fc600078008ff */
[----:B------:R-:W-:-:S05]  /*7380*/  @P3 IMAD.IADD R14, R21, 0x1, R14 ;  /* 0x00000001150e3824 */ /* 0x000fca00078e020e */
[----:B------:R-:W-:Y:S01]  /*7390*/  @P3 LEA.HI.X R19, R20, c[0x0][0x1cc], R14, 0x1, P0 ;  /* 0x0000730014133a11 */ /* 0x000fe200000f0c0e */
[----:B------:R-:W-:Y:S02]  /*73a0*/  IMAD R14, R88, R95, RZ ;  /* 0x0000005f580e7224 */ /* 0x000fe400078e02ff */
[----:B------:R-:W-:-:S04]  /*73b0*/  IMAD.WIDE.U32 R20, R95, R153, R208 ;  /* 0x000000995f147225 */ /* 0x000fc800078e00d0 */
[----:B------:R-:W-:Y:S02]  /*73c0*/  IMAD R14, R10, R153, R14 ;  /* 0x000000990a0e7224 */ /* 0x000fe400078e020e */
[----:B------:R-:W-:Y:S02]  /*73d0*/  IMAD R10, R95, -0x40, R6 ;  /* 0xffffffc05f0a7824 */ /* 0x000fe400078e0206 */
[----:B------:R-:W-:Y:S01]  /*73e0*/  IMAD.IADD R21, R21, 0x1, R14 ;  /* 0x0000000115157824 */ /* 0x000fe200078e020e */
[----:B------:R-:W-:Y:S02]  /*73f0*/  P2R R14, PR, RZ, 0x8 ;  /* 0x00000008ff0e7803 */ /* 0x000fe40000000000 */
[----:B------:R-:W-:-:S13]  /*7400*/  ISETP.GE.AND P4, PT, R10, 0x1, PT ;  /* 0x000000010a00780c */ /* 0x000fda0003f86270 */
[----:B------:R-:W-:-:S04]  /*7410*/  @P4 LEA R24, P0, R20, c[0x0][0x1c8], 0x1 ;  /* 0x0000720014184a11 */ /* 0x000fc800078008ff */
[----:B------:R-:W-:Y:S02]  /*7420*/  @P4 LEA.HI.X R25, R20, c[0x0][0x1cc], R21, 0x1, P0 ;  /* 0x0000730014194a11 */ /* 0x000fe400000f0c15 */
[----:B------:R-:W-:-:S03]  /*7430*/  ISETP.GE.AND P0, PT, R10, 0x21, PT ;  /* 0x000000210a00780c */ /* 0x000fc60003f06270 */
[----:B------:R-:W-:Y:S01]  /*7440*/  @!PT LDS RZ, [RZ] ;  /* 0x00000000fffff984 */ /* 0x000fe20000000800 */
[----:B------:R-:W-:Y:S01]  /*7450*/  @!PT LDS RZ, [RZ] ;  /* 0x00000000fffff984 */ /* 0x000fe20000000800 */
[----:B------:R-:W-:Y:S01]  /*7460*/  @!PT LDS RZ, [RZ] ;  /* 0x00000000fffff984 */ /* 0x000fe20000000800 */
[----:B------:R1:W-:Y:S04]  /*7470*/  @P4 LDGSTS.E.BYPASS.LTC128B.128 [R134+0xc100], [R24.64], !P6 ;  /* 0x0c10000018864fae */ /* 0x0003e8000f101d46 */
[----:B------:R1:W-:Y:S04]  /*7480*/  @P4 LDGSTS.E.BYPASS.LTC128B.128 [R134+0xe100], [R24.64+0x80], !P5 ;  /* 0x0e10008018864fae */ /* 0x0003e8000e901d46 */
[----:B------:R1:W-:Y:S02]  /*7490*/  @P4 LDGSTS.E.BYPASS.LTC128B.128 [R134+0x10100], [R24.64+0x100], !P1 ;  /* 0x1010010018864fae */ /* 0x0003e4000c901d46 */
[----:B------:R-:W-:-:S05]  /*74a0*/  @P0 IADD3 R6, P2, R197, R20, RZ ;  /* 0x00000014c5060210 */ /* 0x000fca0007f5e0ff */
[----:B------:R-:W-:Y:S01]  /*74b0*/  @P0 IMAD.X R21, R196, 0x1, R21, P2 ;  /* 0x00000001c4150824 */ /* 0x000fe200010e0615 */
[----:B------:R-:W-:-:S04]  /*74c0*/  @P0 LEA R20, P2, R6, c[0x0][0x1c8], 0x1 ;  /* 0x0000720006140a11 */ /* 0x000fc800078408ff */
[----:B------:R-:W-:Y:S01]  /*74d0*/  @P0 LEA.HI.X R21, R6, c[0x0][0x1cc], R21, 0x1, P2 ;  /* 0x0000730006150a11 */ /* 0x000fe200010f0c15 */
[----:B------:R-:W-:Y:S01]  /*74e0*/  IMAD.SHL.U32 R6, R199, 0x2, RZ ;  /* 0x00000002c7067824 */ /* 0x000fe200078e00ff */
[----:B------:R-:W-:-:S03]  /*74f0*/  ISETP.GE.AND P2, PT, R8, c[0x0][0x1d4], PT ;  /* 0x0000750008007a0c */ /* 0x000fc60003f46270 */
[----:B------:R1:W-:Y:S01]  /*7500*/  @P0 LDGSTS.E.BYPASS.LTC128B.128 [R134+0xd100], [R20.64], !P6 ;  /* 0x0d10000014860fae */ /* 0x0003e2000f101d46 */
[----:B------:R-:W-:-:S03]  /*7510*/  IADD3 R28, P4, R6, R22, RZ ;  /* 0x00000016061c7210 */ /* 0x000fc60007f9e0ff */
[----:B------:R1:W-:Y:S02]  /*7520*/  @P0 LDGSTS.E.BYPASS.LTC128B.128 [R134+0xf100], [R20.64+0x80], !P5 ;  /* 0x0f10008014860fae */ /* 0x0003e4000e901d46 */
[----:B------:R-:W-:Y:S01]  /*7530*/  IMAD.X R29, R5, 0x1, R23, P4 ;  /* 0x00000001051d7824 */ /* 0x000fe200020e0617 */
[C---:B------:R-:W-:Y:S01]  /*7540*/  @P3 LEA R26, P4, R197.reuse, R18, 0x1 ;  /* 0x00000012c51a3211 */ /* 0x040fe200078808ff */
[----:B------:R1:W-:Y:S01]  /*7550*/  @P0 LDGSTS.E.BYPASS.LTC128B.128 [R134+0x11100], [R20.64+0x100], !P1 ;  /* 0x1110010014860fae */ /* 0x0003e2000c901d46 */
[C---:B------:R-:W-:Y:S02]  /*7560*/  ISETP.LT.OR P0, PT, R10.reuse, 0x1, P2 ;  /* 0x000000010a00780c */ /* 0x040fe40001701670 */
[----:B------:R-:W-:Y:S01]  /*7570*/  @P3 LEA.HI.X R27, R197, R19, R196, 0x1, P4 ;  /* 0x00000013c51b3211 */ /* 0x000fe200020f0cc4 */
[----:B------:R-:W0:Y:S01]  /*7580*/  LDGDEPBAR ;  /* 0x00000000000079af */ /* 0x000e220000000000 */
[----:B------:R-:W-:Y:S02]  /*7590*/  ISETP.GE.AND P4, PT, R11, c[0x0][0x1d4], PT ;  /* 0x000075000b007a0c */ /* 0x000fe40003f86270 */
[----:B------:R-:W-:-:S07]  /*75a0*/  ISETP.LT.OR P2, PT, R10, 0x21, P2 ;  /* 0x000000210a00780c */ /* 0x000fce0001741670 */
[----:B------:R1:W-:Y:S01]  /*75b0*/  LDGSTS.E.BYPASS.LTC128B.128 [R134+0x100], [R22.64], !P0 ;  /* 0x0010000016867fae */ /* 0x0003e2000c101d46 */
[C---:B------:R-:W-:Y:S02]  /*75c0*/  ISETP.LT.OR P0, PT, R10.reuse, 0x1, P4 ;  /* 0x000000010a00780c */ /* 0x040fe40002701670 */
[----:B------:R-:W-:-:S11]  /*75d0*/  ISETP.LT.OR P4, PT, R10, 0x21, P4 ;  /* 0x000000210a00780c */ /* 0x000fd60002781670 */
[----:B------:R1:W-:Y:S01]  /*75e0*/  LDGSTS.E.BYPASS.LTC128B.128 [R134+0x2100], [R22.64+0x80], !P0 ;  /* 0x0210008016867fae */ /* 0x0003e2000c101d46 */
[----:B------:R-:W-:Y:S01]  /*75f0*/  ISETP.GE.AND P0, PT, R0, c[0x0][0x1d4], PT ;  /* 0x0000750000007a0c */ /* 0x000fe20003f06270 */
[----:B------:R-:W-:-:S03]  /*7600*/  IMAD R0, R47, 0x400, R2 ;  /* 0x000004002f007824 */ /* 0x000fc600078e0202 */
[C---:B------:R-:W-:Y:S02]  /*7610*/  ISETP.LT.OR P3, PT, R10.reuse, 0x1, P0 ;  /* 0x000000010a00780c */ /* 0x040fe40000761670 */
[----:B------:R-:W-:-:S11]  /*7620*/  ISETP.LT.OR P0, PT, R10, 0x21, P0 ;  /* 0x000000210a00780c */ /* 0x000fd60000701670 */
[----:B------:R1:W-:Y:S01]  /*7630*/  LDGSTS.E.BYPASS.LTC128B.128 [R134+0x4100], [R22.64+0x100], !P3 ;  /* 0x0410010016867fae */ /* 0x0003e2000d901d46 */
[----:B------:R-:W-:-:S03]  /*7640*/  ISETP.NE.AND P3, PT, R14, RZ, PT ;  /* 0x000000ff0e00720c */ /* 0x000fc60003f65270 */
[----:B------:R1:W-:Y:S01]  /*7650*/  LDGSTS.E.BYPASS.LTC128B.128 [R134+0x1100], [R28.64], !P2 ;  /* 0x011000001c867fae */ /* 0x0003e2000d101d46 */
[----:B------:R-:W-:-:S03]  /*7660*/  ISETP.NE.AND P2, PT, R13, RZ, PT ;  /* 0x000000ff0d00720c */ /* 0x000fc60003f45270 */
[----:B------:R1:W-:Y:S04]  /*7670*/  LDGSTS.E.BYPASS.LTC128B.128 [R134+0x3100], [R28.64+0x80], !P4 ;  /* 0x031000801c867fae */ /* 0x0003e8000e101d46 */
[----:B------:R1:W-:Y:S01]  /*7680*/  LDGSTS.E.BYPASS.LTC128B.128 [R134+0x5100], [R28.64+0x100], !P0 ;  /* 0x051001001c867fae */ /* 0x0003e2000c101d46 */
[----:B------:R-:W-:-:S03]  /*7690*/  ISETP.LT.AND P0, PT, RZ, c[0x0][0x27c], PT ;  /* 0x00009f00ff007a0c */ /* 0x000fc60003f01270 */
[----:B------:R-:W0:Y:S04]  /*76a0*/  LDGDEPBAR ;  /* 0x00000000000079af */ /* 0x000e280000000000 */
[----:B------:R1:W-:Y:S04]  /*76b0*/  @P3 LDGSTS.E.BYPASS.LTC128B.128 [R134+0x12100], [R18.64], !P6 ;  /* 0x1210000012863fae */ /* 0x0003e8000f101d46 */
[----:B------:R1:W-:Y:S04]  /*76c0*/  @P3 LDGSTS.E.BYPASS.LTC128B.128 [R134+0x14100], [R18.64+0x80], !P5 ;  /* 0x1410008012863fae */ /* 0x0003e8000e901d46 */
[----:B------:R1:W-:Y:S04]  /*76d0*/  @P3 LDGSTS.E.BYPASS.LTC128B.128 [R134+0x16100], [R18.64+0x100], !P1 ;  /* 0x1610010012863fae */ /* 0x0003e8000c901d46 */
[----:B------:R1:W-:Y:S04]  /*76e0*/  @P3 LDGSTS.E.BYPASS.LTC128B.128 [R134+0x13100], [R26.64], !P6 ;  /* 0x131000001a863fae */ /* 0x0003e8000f101d46 */
[----:B------:R1:W-:Y:S04]  /*76f0*/  @P3 LDGSTS.E.BYPASS.LTC128B.128 [R134+0x15100], [R26.64+0x80], !P5 ;  /* 0x151000801a863fae */ /* 0x0003e8000e901d46 */
[----:B------:R1:W-:Y:S01]  /*7700*/  @P3 LDGSTS.E.BYPASS.LTC128B.128 [R134+0x17100], [R26.64+0x100], !P1 ;  /* 0x171001001a863fae */ /* 0x0003e2000c901d46 */
[----:B------:R-:W-:-:S03]  /*7710*/  ISETP.NE.AND P1, PT, R12, RZ, PT ;  /* 0x000000ff0c00720c */ /* 0x000fc60003f25270 */
[----:B------:R-:W0:Y:S01]  /*7720*/  LDGDEPBAR ;  /* 0x00000000000079af */ /* 0x000e220000000000 */
[----:B------:R-:W-:Y:S05]  /*7730*/  @P0 BRA `(.L_x_727) ;  /* 0x0000002000000947 */ /* 0x000fea0003800000 */
[----:B------:R-:W-:-:S04]  /*7740*/  DEPBAR.LE SB0, 0x3 ;  /* 0x000080c00000791a */ /* 0x000fc80000000000 */
[----:B------:R-:W-:Y:S05]  /*7750*/  BRA `(.L_x_728) ;  /* 0x00005c1000007947 */ /* 0x000fea0003800000 */
.L_x_727:
[----:B------:R-:W-:Y:S01]  /*7760*/  SHF.R.S32.HI R8, RZ, 0x1f, R92 ;  /* 0x0000001fff087819 */ /* 0x000fe2000001145c */
[----:B------:R-:W-:Y:S01]  /*7770*/  IMAD.WIDE.U32 R12, R92, c[0x0][0x280], RZ ;  /* 0x0000a0005c0c7a25 */ /* 0x000fe200078e00ff */
[----:B------:R-:W-:Y:S01]  /*7780*/  ULDC.U8 UR4, c[0x0][0x298] ;  /* 0x0000a60000047ab9 */ /* 0x000fe20000000000 */
[-C--:B-1----:R-:W-:Y:S01]  /*7790*/  LEA.HI R18, R9, R90.reuse, RZ, 0x2 ;  /* 0x0000005a09127211 */ /* 0x082fe200078f10ff */
[----:B------:R-:W-:Y:S01]  /*77a0*/  BSSY B2, `(.L_x_728) ;  /* 0x00005bc000027945 */ /* 0x000fe20003800000 */
[----:B------:R-:W-:Y:S01]  /*77b0*/  IMAD R11, R8, c[0x0][0x280], RZ ;  /* 0x0000a000080b7a24 */ /* 0x000fe200078e02ff */
[----:B------:R-:W-:Y:S02]  /*77c0*/  LEA R40, P0, R12, c[0x0][0x270], 0x1 ;  /* 0x00009c000c287a11 */ /* 0x000fe400078008ff */
[----:B------:R-:W-:Y:S01]  /*77d0*/  LOP3.LUT R9, R18, 0xfffffffc, RZ, 0xc0, !PT ;  /* 0xfffffffc12097812 */ /* 0x000fe200078ec0ff */
[----:B------:R-:W-:Y:S01]  /*77e0*/  IMAD R10, R92, c[0x0][0x284], R11 ;  /* 0x0000a1005c0a7a24 */ /* 0x000fe200078e020b */
[----:B------:R-:W-:Y:S01]  /*77f0*/  SHF.R.S32.HI R18, RZ, 0x2, R18 ;  /* 0x00000002ff127819 */ /* 0x000fe20000011412 */
[----:B------:R-:W-:Y:S01]  /*7800*/  IMAD R11, R8, c[0x0][0x290], RZ ;  /* 0x0000a400080b7a24 */ /* 0x000fe200078e02ff */
[----:B------:R-:W-:Y:S01]  /*7810*/  IADD3 R44, -R9, R90, RZ ;  /* 0x0000005a092c7210 */ /* 0x000fe20007ffe1ff */
[----:B------:R-:W-:-:S02]  /*7820*/  IMAD.IADD R10, R10, 0x1, R13 ;  /* 0x000000010a0a7824 */ /* 0x000fc400078e020d */
[----:B------:R-:W-:Y:S01]  /*7830*/  IMAD R8, R92, c[0x0][0x294], R11 ;  /* 0x0000a5005c087a24 */ /* 0x000fe200078e020b */
[----:B------:R-:W-:Y:S01]  /*7840*/  SHF.L.U32 R19, R44, 0x3, RZ ;  /* 0x000000032c137819 */ /* 0x000fe200000006ff */
[----:B------:R-:W-:Y:S01]  /*7850*/  IMAD R37, R91, 0x80, R18 ;  /* 0x000000805b257824 */ /* 0x000fe200078e0212 */
[----:B------:R-:W-:Y:S01]  /*7860*/  LEA.HI.X R41, R12, c[0x0][0x274], R10, 0x1, P0 ;  /* 0x00009d000c297a11 */ /* 0x000fe200000f0c0a */
[----:B------:R-:W-:-:S04]  /*7870*/  IMAD.WIDE.U32 R12, R92, c[0x0][0x290], RZ ;  /* 0x0000a4005c0c7a25 */ /* 0x000fc800078e00ff */
[----:B------:R-:W-:Y:S01]  /*7880*/  IMAD.IADD R8, R8, 0x1, R13 ;  /* 0x0000000108087824 */ /* 0x000fe200078e020d */
[----:B------:R-:W-:-:S04]  /*7890*/  LEA R48, P0, R12, c[0x0][0x288], 0x1 ;  /* 0x0000a2000c307a11 */ /* 0x000fc800078008ff */
[----:B------:R-:W-:Y:S02]  /*78a0*/  LEA.HI.X R49, R12, c[0x0][0x28c], R8, 0x1, P0 ;  /* 0x0000a3000c317a11 */ /* 0x000fe400000f0c08 */
[----:B------:R-:W-:-:S13]  /*78b0*/  ISETP.NE.AND P0, PT, RZ, UR4, PT ;  /* 0x00000004ff007c0c */ /* 0x000fda000bf05270 */
        /* <DEDUP_REMOVED lines=17> */
[C---:B------:R-:W-:Y:S01]  /*79d0*/  ISETP.GE.AND P0, PT, R13.reuse, c[0x0][0x27c], PT ;  /* 0x00009f000d007a0c */ /* 0x040fe20003f06270 */
[----:B------:R-:W-:Y:S01]  /*79e0*/  CS2R R38, SRZ ;  /* 0x0000000000267805 */ /* 0x000fe2000001ff00 */
[----:B------:R-:W-:Y:S01]  /*79f0*/  CS2R R26, SRZ ;  /* 0x00000000001a7805 */ /* 0x000fe2000001ff00 */
[----:B------:R-:W-:-:S10]  /*7a00*/  IADD3 R8, R13, 0x10, RZ ;  /* 0x000000100d087810 */ /* 0x000fd40007ffe0ff */
[----:B------:R-:W-:-:S04]  /*7a10*/  @!P0 IMAD.WIDE R24, R13, 0x2, R40 ;  /* 0x000000020d188825 */ /* 0x000fc800078e0228 */
[----:B------:R-:W-:Y:S01]  /*7a20*/  @!P0 IMAD.WIDE R14, R13, 0x2, R48 ;  /* 0x000000020d0e8825 */ /* 0x000fe200078e0230 */
[----:B------:R1:W5:Y:S04]  /*7a30*/  @!P0 LD.E.64 R38, [R24.64] ;  /* 0x0000000618268980 */ /* 0x000368000c101b00 */
[----:B------:R2:W5:Y:S01]  /*7a40*/  @!P0 LD.E.64 R26, [R14.64] ;  /* 0x000000060e1a8980 */ /* 0x000562000c101b00 */
[----:B------:R-:W-:Y:S01]  /*7a50*/  ISETP.GE.AND P0, PT, R8, c[0x0][0x27c], PT ;  /* 0x00009f0008007a0c */ /* 0x000fe20003f06270 */
[----:B------:R-:W-:Y:S01]  /*7a60*/  CS2R R32, SRZ ;  /* 0x0000000000207805 */ /* 0x000fe2000001ff00 */
[----:B------:R-:W-:-:S11]  /*7a70*/  CS2R R22, SRZ ;  /* 0x0000000000167805 */ /* 0x000fd6000001ff00 */
[----:B------:R-:W-:-:S04]  /*7a80*/  @!P0 SHF.R.S32.HI R9, RZ, 0x1f, R8 ;  /* 0x0000001fff098819 */ /* 0x000fc80000011408 */
[----:B------:R-:W-:-:S04]  /*7a90*/  @!P0 LEA.HI R9, R9, R8, RZ, 0x2 ;  /* 0x0000000809098211 */ /* 0x000fc800078f10ff */
[----:B------:R-:W-:Y:S02]  /*7aa0*/  @!P0 LOP3.LUT R9, R9, 0xfffffffc, RZ, 0xc0, !PT ;  /* 0xfffffffc09098812 */ /* 0x000fe400078ec0ff */
[----:B------:R-:W-:-:S03]  /*7ab0*/  IADD3 R8, R13, 0x20, RZ ;  /* 0x000000200d087810 */ /* 0x000fc60007ffe0ff */
[----:B------:R-:W-:-:S04]  /*7ac0*/  @!P0 IMAD.WIDE R10, R9, 0x2, R40 ;  /* 0x00000002090a8825 */ /* 0x000fc800078e0228 */
[----:B------:R-:W-:Y:S01]  /*7ad0*/  @!P0 IMAD.WIDE R20, R9, 0x2, R48 ;  /* 0x0000000209148825 */ /* 0x000fe200078e0230 */
[----:B------:R3:W5:Y:S04]  /*7ae0*/  @!P0 LD.E.64 R32, [R10.64] ;  /* 0x000000060a208980 */ /* 0x000768000c101b00 */
[----:B------:R4:W5:Y:S01]  /*7af0*/  @!P0 LD.E.64 R22, [R20.64] ;  /* 0x0000000614168980 */ /* 0x000962000c101b00 */
[----:B------:R-:W-:Y:S01]  /*7b00*/  ISETP.GE.AND P0, PT, R8, c[0x0][0x27c], PT ;  /* 0x00009f0008007a0c */ /* 0x000fe20003f06270 */
[----:B------:R-:W-:Y:S01]  /*7b10*/  CS2R R28, SRZ ;  /* 0x00000000001c7805 */ /* 0x000fe2000001ff00 */
[----:B--2---:R-:W-:-:S11]  /*7b20*/  CS2R R14, SRZ ;  /* 0x00000000000e7805 */ /* 0x004fd6000001ff00 */
        /* <DEDUP_REMOVED lines=9> */
[----:B-1----:R-:W-:Y:S01]  /*7bc0*/  CS2R R24, SRZ ;  /* 0x0000000000187805 */ /* 0x002fe2000001ff00 */
[----:B---3--:R-:W-:-:S11]  /*7bd0*/  CS2R R10, SRZ ;  /* 0x00000000000a7805 */ /* 0x008fd6000001ff00 */
[----:B------:R-:W-:-:S04]  /*7be0*/  @!P0 SHF.R.S32.HI R9, RZ, 0x1f, R8 ;  /* 0x0000001fff098819 */ /* 0x000fc80000011408 */
[----:B------:R-:W-:-:S04]  /*7bf0*/  @!P0 LEA.HI R9, R9, R8, RZ, 0x2 ;  /* 0x0000000809098211 */ /* 0x000fc800078f10ff */
[----:B------:R-:W-:Y:S02]  /*7c00*/  @!P0 LOP3.LUT R9, R9, 0xfffffffc, RZ, 0xc0, !PT ;  /* 0xfffffffc09098812 */ /* 0x000fe400078ec0ff */
[----:B------:R-:W-:-:S03]  /*7c10*/  IADD3 R8, R13, 0x40, RZ ;  /* 0x000000400d087810 */ /* 0x000fc60007ffe0ff */
[----:B----4-:R-:W-:-:S04]  /*7c20*/  @!P0 IMAD.WIDE R20, R9, 0x2, R40 ;  /* 0x0000000209148825 */ /* 0x010fc800078e0228 */
[----:B------:R-:W-:Y:S01]  /*7c30*/  @!P0 IMAD.WIDE R30, R9, 0x2, R48 ;  /* 0x00000002091e8825 */ /* 0x000fe200078e0230 */
[----:B------:R1:W5:Y:S04]  /*7c40*/  @!P0 LD.E.64 R24, [R20.64] ;  /* 0x0000000614188980 */ /* 0x000368000c101b00 */
[----:B------:R3:W5:Y:S01]  /*7c50*/  @!P0 LD.E.64 R10, [R30.64] ;  /* 0x000000061e0a8980 */ /* 0x000762000c101b00 */
[----:B------:R-:W-:Y:S01]  /*7c60*/  ISETP.GE.AND P0, PT, R8, c[0x0][0x27c], PT ;  /* 0x00009f0008007a0c */ /* 0x000fe20003f06270 */
[----:B--2---:R-:W-:-:S12]  /*7c70*/  CS2R R34, SRZ ;  /* 0x0000000000227805 */ /* 0x004fd8000001ff00 */
[----:B------:R-:W-:-:S04]  /*7c80*/  @!P0 SHF.R.S32.HI R9, RZ, 0x1f, R8 ;  /* 0x0000001fff098819 */ /* 0x000fc80000011408 */
[----:B------:R-:W-:-:S04]  /*7c90*/  @!P0 LEA.HI R9, R9, R8, RZ, 0x2 ;  /* 0x0000000809098211 */ /* 0x000fc800078f10ff */
[----:B------:R-:W-:Y:S02]  /*7ca0*/  @!P0 LOP3.LUT R12, R9, 0xfffffffc, RZ, 0xc0, !PT ;  /* 0xfffffffc090c8812 */ /* 0x000fe400078ec0ff */
[----:B------:R-:W-:-:S03]  /*7cb0*/  CS2R R8, SRZ ;  /* 0x0000000000087805 */ /* 0x000fc6000001ff00 */
[----:B------:R-:W-:-:S04]  /*7cc0*/  @!P0 IMAD.WIDE R36, R12, 0x2, R40 ;  /* 0x000000020c248825 */ /* 0x000fc800078e0228 */
[----:B------:R-:W-:Y:S01]  /*7cd0*/  @!P0 IMAD.WIDE R44, R12, 0x2, R48 ;  /* 0x000000020c2c8825 */ /* 0x000fe200078e0230 */
[----:B------:R-:W-:Y:S01]  /*7ce0*/  IADD3 R12, R13, 0x50, RZ ;  /* 0x000000500d0c7810 */ /* 0x000fe20007ffe0ff */
[----:B------:R2:W5:Y:S04]  /*7cf0*/  @!P0 LD.E.64 R34, [R36.64] ;  /* 0x0000000624228980 */ /* 0x000568000c101b00 */
[----:B------:R2:W5:Y:S01]  /*7d00*/  @!P0 LD.E.64 R8, [R44.64] ;  /* 0x000000062c088980 */ /* 0x000562000c101b00 */
[----:B------:R-:W-:Y:S01]  /*7d10*/  ISETP.GE.AND P0, PT, R12, c[0x0][0x27c], PT ;  /* 0x00009f000c007a0c */ /* 0x000fe20003f06270 */
[----:B---3--:R-:W-:Y:S01]  /*7d20*/  CS2R R30, SRZ ;  /* 0x00000000001e7805 */ /* 0x008fe2000001ff00 */
[----:B------:R-:W-:-:S11]  /*7d30*/  CS2R R64, SRZ ;  /* 0x0000000000407805 */ /* 0x000fd6000001ff00 */
[----:B-1----:R-:W-:-:S04]  /*7d40*/  @!P0 SHF.R.S32.HI R21, RZ, 0x1f, R12 ;  /* 0x0000001fff158819 */ /* 0x002fc8000001140c */
[----:B------:R-:W-:-:S04]  /*7d50*/  @!P0 LEA.HI R12, R21, R12, RZ, 0x2 ;  /* 0x0000000c150c8211 */ /* 0x000fc800078f10ff */
[----:B------:R-:W-:-:S05]  /*7d60*/  @!P0 LOP3.LUT R12, R12, 0xfffffffc, RZ, 0xc0, !PT ;  /* 0xfffffffc0c0c8812 */ /* 0x000fca00078ec0ff */
[----:B------:R-:W-:-:S04]  /*7d70*/  @!P0 IMAD.WIDE R40, R12, 0x2, R40 ;  /* 0x000000020c288825 */ /* 0x000fc800078e0228 */
[----:B------:R-:W-:Y:S01]  /*7d80*/  @!P0 IMAD.WIDE R48, R12, 0x2, R48 ;  /* 0x000000020c308825 */ /* 0x000fe200078e0230 */
[----:B------:R2:W5:Y:S04]  /*7d90*/  @!P0 LD.E.64 R30, [R40.64] ;  /* 0x00000006281e8980 */ /* 0x000568000c101b00 */
[----:B------:R2:W5:Y:S02]  /*7da0*/  @!P0 LD.E.64 R64, [R48.64] ;  /* 0x0000000630408980 */ /* 0x000564000c101b00 */
.L_x_731:
[----:B------:R-:W-:Y:S05]  /*7db0*/  BSYNC B0 ;  /* 0x0000000000007941 */ /* 0x000fea0003800000 */
.L_x_730:
[----:B------:R-:W-:Y:S01]  /*7dc0*/  SHF.R.S32.HI R21, RZ, 0x1f, R18 ;  /* 0x0000001fff157819 */ /* 0x000fe20000011412 */
[----:B------:R-:W-:Y:S01]  /*7dd0*/  IMAD R43, R91, -0x80, R42 ;  /* 0xffffff805b2b7824 */ /* 0x000fe200078e022a */
[--C-:B--2--5:R-:W-:Y:S01]  /*7de0*/  SHF.R.U64 R37, R32, 0x10, R33.reuse ;  /* 0x0000001020257819 */ /* 0x124fe20000001221 */
[----:B------:R-:W-:Y:S01]  /*7df0*/  IMAD.MOV.U32 R60, RZ, RZ, R32 ;  /* 0x000000ffff3c7224 */ /* 0x000fe200078e0020 */
[----:B------:R-:W-:Y:S01]  /*7e00*/  LEA.HI R21, R21, R18, RZ, 0x3 ;  /* 0x0000001215157211 */ /* 0x000fe200078f18ff */
[----:B------:R-:W-:Y:S01]  /*7e10*/  IMAD.MOV.U32 R61, RZ, RZ, R33 ;  /* 0x000000ffff3d7224 */ /* 0x000fe200078e0021 */
[----:B------:R-:W-:Y:S01]  /*7e20*/  IMNMX R43, R43, 0x80, PT ;  /* 0x000000802b2b7817 */ /* 0x000fe20003800200 */
[----:B------:R-:W-:Y:S01]  /*7e30*/  IMAD.MOV.U32 R58, RZ, RZ, R28 ;  /* 0x000000ffff3a7224 */ /* 0x000fe200078e001c */
[----:B------:R-:W-:Y:S01]  /*7e40*/  LOP3.LUT R21, R21, 0xfffffff8, RZ, 0xc0, !PT ;  /* 0xfffffff815157812 */ /* 0x000fe200078ec0ff */
[----:B------:R-:W-:Y:S01]  /*7e50*/  IMAD.MOV.U32 R59, RZ, RZ, R29 ;  /* 0x000000ffff3b7224 */ /* 0x000fe200078e001d */
[----:B------:R-:W-:Y:S01]  /*7e60*/  SHF.R.U32.HI R36, RZ, 0x10, R33 ;  /* 0x00000010ff247819 */ /* 0x000fe20000011621 */
[----:B------:R-:W-:Y:S01]  /*7e70*/  IMAD.MOV.U32 R62, RZ, RZ, R38 ;  /* 0x000000ffff3e7224 */ /* 0x000fe200078e0026 */
[----:B------:R-:W-:Y:S01]  /*7e80*/  SHF.R.U64 R33, R28, 0x10, R29 ;  /* 0x000000101c217819 */ /* 0x000fe2000000121d */
[----:B------:R-:W-:Y:S01]  /*7e90*/  IMAD.IADD R20, R18, 0x1, -R21 ;  /* 0x0000000112147824 */ /* 0x000fe200078e0a15 */
[----:B------:R-:W-:Y:S01]  /*7ea0*/  SHF.R.U32.HI R32, RZ, 0x10, R29 ;  /* 0x00000010ff207819 */ /* 0x000fe2000001161d */
[--C-:B------:R-:W-:Y:S01]  /*7eb0*/  IMAD.MOV.U32 R63, RZ, RZ, R39.reuse ;  /* 0x000000ffff3f7224 */ /* 0x100fe200078e0027 */
[--C-:B------:R-:W-:Y:S01]  /*7ec0*/  SHF.R.U64 R41, R38, 0x10, R39.reuse ;  /* 0x0000001026297819 */ /* 0x100fe20000001227 */
[C---:B------:R-:W-:Y:S01]  /*7ed0*/  IMAD.SHL.U32 R12, R20.reuse, 0x40, RZ ;  /* 0x00000040140c7824 */ /* 0x040fe200078e00ff */
[----:B------:R-:W-:Y:S01]  /*7ee0*/  LOP3.LUT P0, RZ, R20, 0x4, RZ, 0xc0, !PT ;  /* 0x0000000414ff7812 */ /* 0x000fe2000780c0ff */
[----:B------:R-:W-:Y:S01]  /*7ef0*/  IMAD.MOV.U32 R56, RZ, RZ, R24 ;  /* 0x000000ffff387224 */ /* 0x000fe200078e0018 */
[----:B------:R-:W-:Y:S01]  /*7f00*/  SHF.R.U32.HI R40, RZ, 0x10, R39 ;  /* 0x00000010ff287819 */ /* 0x000fe20000011627 */
[--C-:B------:R-:W-:Y:S01]  /*7f10*/  IMAD.MOV.U32 R57, RZ, RZ, R25.reuse ;  /* 0x000000ffff397224 */ /* 0x100fe200078e0019 */
[----:B------:R-:W-:Y:S01]  /*7f20*/  LOP3.LUT R12, R12, 0x1c0, RZ, 0xc0, !PT ;  /* 0x000001c00c0c7812 */ /* 0x000fe200078ec0ff */
[----:B------:R-:W-:Y:S01]  /*7f30*/  IMAD.MOV.U32 R54, RZ, RZ, R34 ;  /* 0x000000ffff367224 */ /* 0x000fe200078e0022 */
[----:B------:R-:W-:Y:S01]  /*7f40*/  SHF.R.U64 R29, R24, 0x10, R25 ;  /* 0x00000010181d7819 */ /* 0x000fe20000001219 */
[----:B------:R-:W-:Y:S01]  /*7f50*/  IMAD.MOV.U32 R55, RZ, RZ, R35 ;  /* 0x000000ffff377224 */ /* 0x000fe200078e0023 */
[----:B------:R-:W-:Y:S01]  /*7f60*/  LOP3.LUT R19, R12, 0x18, R19, 0xf8, !PT ;  /* 0x000000180c137812 */ /* 0x000fe200078ef813 */
[----:B------:R-:W-:Y:S01]  /*7f70*/  IMAD.MOV.U32 R50, RZ, RZ, R26 ;  /* 0x000000ffff327224 */ /* 0x000fe200078e001a */
[----:B------:R-:W-:Y:S01]  /*7f80*/  SHF.R.U32.HI R12, RZ, 0x3, R12 ;  /* 0x00000003ff0c7819 */ /* 0x000fe2000001160c */
[----:B------:R-:W-:Y:S01]  /*7f90*/  IMAD.MOV.U32 R51, RZ, RZ, R27 ;  /* 0x000000ffff337224 */ /* 0x000fe200078e001b */
[----:B------:R-:W-:Y:S01]  /*7fa0*/  SHF.R.U32.HI R28, RZ, 0x10, R25 ;  /* 0x00000010ff1c7819 */ /* 0x000fe20000011619 */
[----:B------:R-:W-:Y:S01]  /*7fb0*/  IMAD.MOV.U32 R48, RZ, RZ, R22 ;  /* 0x000000ffff307224 */ /* 0x000fe200078e0016 */
[----:B------:R-:W-:Y:S01]  /*7fc0*/  LOP3.LUT R12, R19, R12, RZ, 0x3c, !PT ;  /* 0x0000000c130c7212 */ /* 0x000fe200078e3cff */
[----:B------:R-:W-:Y:S01]  /*7fd0*/  IMAD.MOV.U32 R49, RZ, RZ, R23 ;  /* 0x000000ffff317224 */ /* 0x000fe200078e0017 */
[--C-:B------:R-:W-:Y:S01]  /*7fe0*/  SHF.R.U64 R25, R34, 0x10, R35.reuse ;  /* 0x0000001022197819 */ /* 0x100fe20000001223 */
[----:B------:R-:W-:Y:S01]  /*7ff0*/  IMAD.MOV.U32 R44, RZ, RZ, R10 ;  /* 0x000000ffff2c7224 */ /* 0x000fe200078e000a */
[----:B------:R-:W-:Y:S01]  /*8000*/  SHF.R.U32.HI R24, RZ, 0x10, R35 ;  /* 0x00000010ff187819 */ /* 0x000fe20000011623 */
[----:B------:R-:W-:Y:S01]  /*8010*/  IMAD R21, R47, 0x200, R12 ;  /* 0x000002002f157824 */ /* 0x000fe200078e020c */
[----:B------:R-:W-:Y:S01]  /*8020*/  SHF.R.U64 R39, R26, 0x10, R27 ;  /* 0x000000101a277819 */ /* 0x000fe2000000121b */
[----:B------:R-:W-:Y:S01]  /*8030*/  IMAD.MOV.U32 R45, RZ, RZ, R11 ;  /* 0x000000ffff2d7224 */ /* 0x000fe200078e000b */
[----:B------:R-:W-:Y:S01]  /*8040*/  SHF.R.U32.HI R38, RZ, 0x10, R27 ;  /* 0x00000010ff267819 */ /* 0x000fe2000001161b */
[----:B------:R-:W-:Y:S01]  /*8050*/  IMAD.MOV.U32 R53, RZ, RZ, R30 ;  /* 0x000000ffff357224 */ /* 0x000fe200078e001e */
[C---:B------:R-:W-:Y:S01]  /*8060*/  IADD3 R12, R21.reuse, 0x20, RZ ;  /* 0x00000020150c7810 */ /* 0x040fe20007ffe0ff */
[----:B------:R-:W-:Y:S01]  /*8070*/  IMAD.MOV.U32 R52, RZ, RZ, R31 ;  /* 0x000000ffff347224 */ /* 0x000fe200078e001f */
[----:B------:R-:W-:Y:S01]  /*8080*/  @P0 IADD3 R12, R21, -0x20, RZ ;  /* 0xffffffe0150c0810 */ /* 0x000fe20007ffe0ff */
[----:B------:R-:W-:Y:S01]  /*8090*/  IMAD.MOV.U32 R46, RZ, RZ, R14 ;  /* 0x000000ffff2e7224 */ /* 0x000fe200078e000e */
[----:B------:R-:W-:Y:S01]  /*80a0*/  ISETP.GE.AND P0, PT, R18, R43, PT ;  /* 0x0000002b1200720c */ /* 0x000fe20003f06270 */
[----:B------:R-:W-:Y:S01]  /*80b0*/  IMAD.MOV.U32 R47, RZ, RZ, R15 ;  /* 0x000000ffff2f7224 */ /* 0x000fe200078e000f */
[----:B------:R-:W-:Y:S01]  /*80c0*/  SHF.R.U64 R35, R22, 0x10, R23 ;  /* 0x0000001016237819 */ /* 0x000fe20000001217 */
[----:B------:R-:W-:-:S04]  /*80d0*/  DEPBAR.LE SB0, 0x3 ;  /* 0x000080c00000791a */ /* 0x000fc80000000000 */
[----:B------:R-:W-:Y:S01]  /*80e0*/  SHF.R.U32.HI R34, RZ, 0x10, R23 ;  /* 0x00000010ff227819 */ /* 0x000fe20000011617 */
[----:B------:R-:W-:Y:S01]  /*80f0*/  BSSY B1, `(.L_x_732) ;  /* 0x000012a000017945 */ /* 0x000fe20003800000 */
[--C-:B------:R-:W-:Y:S01]  /*8100*/  SHF.R.U64 R27, R10, 0x10, R11.reuse ;  /* 0x000000100a1b7819 */ /* 0x100fe2000000120b */
[----:B------:R-:W-:Y:S01]  /*8110*/  IMAD.MOV.U32 R10, RZ, RZ, R8 ;  /* 0x000000ffff0a7224 */ /* 0x000fe200078e0008 */
[----:B------:R-:W-:Y:S01]  /*8120*/  SHF.R.U32.HI R26, RZ, 0x10, R11 ;  /* 0x00000010ff1a7819 */ /* 0x000fe2000001160b */
[----:B------:R-:W-:Y:S01]  /*8130*/  IMAD.MOV.U32 R11, RZ, RZ, R9 ;  /* 0x000000ffff0b7224 */ /* 0x000fe200078e0009 */
[--C-:B------:R-:W-:Y:S02]  /*8140*/  SHF.R.U64 R20, R30, 0x10, R31.reuse ;  /* 0x000000101e147819 */ /* 0x100fe4000000121f */
[----:B------:R-:W-:Y:S02]  /*8150*/  SHF.R.U32.HI R19, RZ, 0x10, R31 ;  /* 0x00000010ff137819 */ /* 0x000fe4000001161f */
[--C-:B------:R-:W-:Y:S01]  /*8160*/  SHF.R.U64 R23, R8, 0x10, R9.reuse ;  /* 0x0000001008177819 */ /* 0x100fe20000001209 */
[----:B------:R-:W-:Y:S01]  /*8170*/  IMAD.MOV.U32 R8, RZ, RZ, R64 ;  /* 0x000000ffff087224 */ /* 0x000fe200078e0040 */
[----:B------:R-:W-:Y:S01]  /*8180*/  SHF.R.U32.HI R22, RZ, 0x10, R9 ;  /* 0x00000010ff167819 */ /* 0x000fe20000011609 */
[----:B------:R-:W-:Y:S01]  /*8190*/  IMAD.MOV.U32 R9, RZ, RZ, R65 ;  /* 0x000000ffff097224 */ /* 0x000fe200078e0041 */
[----:B------:R-:W-:-:S02]  /*81a0*/  SHF.R.U64 R31, R14, 0x10, R15 ;  /* 0x000000100e1f7819 */ /* 0x000fc4000000120f */
[----:B------:R-:W-:Y:S02]  /*81b0*/  SHF.R.U32.HI R30, RZ, 0x10, R15 ;  /* 0x00000010ff1e7819 */ /* 0x000fe4000001160f */
[--C-:B------:R-:W-:Y:S02]  /*81c0*/  SHF.R.U64 R15, R64, 0x10, R65.reuse ;  /* 0x00000010400f7819 */ /* 0x100fe40000001241 */
[----:B------:R-:W-:Y:S02]  /*81d0*/  SHF.R.U32.HI R14, RZ, 0x10, R65 ;  /* 0x00000010ff0e7819 */ /* 0x000fe40000011641 */
        /* <DEDUP_REMOVED lines=24> */
[----:B------:R-:W-:Y:S02]  /*8360*/  LEA R21, R21, 0x18100, 0x1 ;  /* 0x0001810015157811 */ /* 0x000fe400078e08ff */
[----:B------:R-:W-:Y:S01]  /*8370*/  LEA R12, R12, 0x18100, 0x1 ;  /* 0x000181000c0c7811 */ /* 0x000fe200078e08ff */
[----:B------:R-:W-:Y:S06]  /*8380*/  BAR.SYNC.DEFER_BLOCKING 0x0 ;  /* 0x0000000000007b1d */ /* 0x000fec0000010000 */
[----:B------:R-:W-:Y:S05]  /*8390*/  @P0 BRA `(.L_x_733) ;  /* 0x00000ff000000947 */ /* 0x000fea0003800000 */
[----:B------:R-:W-:Y:S01]  /*83a0*/  ISETP.GE.AND P0, PT, R13, c[0x0][0x27c], PT ;  /* 0x00009f000d007a0c */ /* 0x000fe20003f06270 */
[----:B------:R-:W-:-:S12]  /*83b0*/  BSSY B0, `(.L_x_734) ;  /* 0x0000028000007945 */ /* 0x000fd80003800000 */
[----:B------:R-:W-:Y:S05]  /*83c0*/  @P0 BRA `(.L_x_735) ;  /* 0x0000026000000947 */ /* 0x000fea0003800000 */
[----:B------:R-:W1:Y:S01]  /*83d0*/  LDS.128 R8, [R21] ;  /* 0x0000000015087984 */ /* 0x000e620000000c00 */
[----:B------:R-:W-:Y:S01]  /*83e0*/  SHF.L.U32 R51, R41, 0x10, RZ ;  /* 0x0000001029337819 */ /* 0x000fe200000006ff */
[C---:B------:R-:W-:Y:S01]  /*83f0*/  IMAD.U32 R47, R39.reuse, 0x10000, RZ ;  /* 0x00010000272f7824 */ /* 0x040fe200078e00ff */
[----:B------:R-:W-:Y:S02]  /*8400*/  LOP3.LUT R45, R39, 0xffff0000, RZ, 0xc0, !PT ;  /* 0xffff0000272d7812 */ /* 0x000fe400078ec0ff */
[----:B------:R-:W-:Y:S02]  /*8410*/  LOP3.LUT R49, R41, 0xffff0000, RZ, 0xc0, !PT ;  /* 0xffff000029317812 */ /* 0x000fe400078ec0ff */
[----:B------:R-:W-:Y:S02]  /*8420*/  SHF.L.U32 R53, R40, 0x10, RZ ;  /* 0x0000001028357819 */ /* 0x000fe400000006ff */
[----:B-1----:R-:W-:Y:S02]  /*8430*/  LOP3.LUT R42, R8, 0xffff0000, RZ, 0xc0, !PT ;  /* 0xffff0000082a7812 */ /* 0x002fe400078ec0ff */
[----:B------:R-:W-:-:S02]  /*8440*/  LOP3.LUT R50, R9, 0xffff0000, RZ, 0xc0, !PT ;  /* 0xffff000009327812 */ /* 0x000fc400078ec0ff */
[----:B------:R-:W-:Y:S02]  /*8450*/  SHF.L.U32 R44, R8, 0x10, RZ ;  /* 0x00000010082c7819 */ /* 0x000fe400000006ff */
[----:B------:R-:W-:Y:S01]  /*8460*/  SHF.L.U32 R8, R9, 0x10, RZ ;  /* 0x0000001009087819 */ /* 0x000fe200000006ff */
[----:B------:R-:W-:Y:S01]  /*8470*/  FMUL.FTZ R9, R42, R47 ;  /* 0x0000002f2a097220 */ /* 0x000fe20000410000 */
[----:B------:R-:W-:Y:S01]  /*8480*/  SHF.L.U32 R48, R10, 0x10, RZ ;  /* 0x000000100a307819 */ /* 0x000fe200000006ff */
[----:B------:R-:W-:Y:S01]  /*8490*/  FMUL.FTZ R42, R42, R51 ;  /* 0x000000332a2a7220 */ /* 0x000fe20000410000 */
[----:B------:R-:W-:Y:S01]  /*84a0*/  LOP3.LUT R46, R10, 0xffff0000, RZ, 0xc0, !PT ;  /* 0xffff00000a2e7812 */ /* 0x000fe200078ec0ff */
[C---:B------:R-:W-:Y:S01]  /*84b0*/  IMAD.U32 R10, R11.reuse, 0x10000, RZ ;  /* 0x000100000b0a7824 */ /* 0x040fe200078e00ff */
[----:B------:R-:W-:Y:S01]  /*84c0*/  LOP3.LUT R52, R11, 0xffff0000, RZ, 0xc0, !PT ;  /* 0xffff00000b347812 */ /* 0x000fe200078ec0ff */
[----:B------:R-:W-:Y:S02]  /*84d0*/  FMUL.FTZ R11, R50, R45 ;  /* 0x0000002d320b7220 */ /* 0x000fe40000410000 */
[----:B------:R-:W-:Y:S01]  /*84e0*/  FFMA.FTZ R42, R44, R47, R42 ;  /* 0x0000002f2c2a7223 */ /* 0x000fe2000001002a */
[----:B------:R-:W-:Y:S01]  /*84f0*/  LOP3.LUT R47, R38, 0xffff0000, RZ, 0xc0, !PT ;  /* 0xffff0000262f7812 */ /* 0x000fe200078ec0ff */
[----:B------:R-:W-:-:S02]  /*8500*/  FMUL.FTZ R50, R50, R49 ;  /* 0x0000003132327220 */ /* 0x000fc40000410000 */
[----:B------:R-:W-:Y:S01]  /*8510*/  FFMA.FTZ R11, R8, R49, -R11 ;  /* 0x00000031080b7223 */ /* 0x000fe2000001080b */
[----:B------:R-:W-:Y:S01]  /*8520*/  SHF.L.U32 R49, R38, 0x10, RZ ;  /* 0x0000001026317819 */ /* 0x000fe200000006ff */
[----:B------:R-:W-:Y:S01]  /*8530*/  FFMA.FTZ R9, R44, R51, -R9 ;  /* 0x000000332c097223 */ /* 0x000fe20000010809 */
[----:B------:R-:W-:Y:S01]  /*8540*/  LOP3.LUT R51, R40, 0xffff0000, RZ, 0xc0, !PT ;  /* 0xffff000028337812 */ /* 0x000fe200078ec0ff */
[----:B------:R-:W-:Y:S02]  /*8550*/  FFMA.FTZ R50, R8, R45, R50 ;  /* 0x0000002d08327223 */ /* 0x000fe40000010032 */
[----:B------:R-:W-:Y:S02]  /*8560*/  FMUL.FTZ R8, R46, R49 ;  /* 0x000000312e087220 */ /* 0x000fe40000410000 */
[----:B------:R-:W-:Y:S02]  /*8570*/  FMUL.FTZ R44, R52, R47 ;  /* 0x0000002f342c7220 */ /* 0x000fe40000410000 */
[----:B------:R-:W-:-:S02]  /*8580*/  FMUL.FTZ R46, R46, R53 ;  /* 0x000000352e2e7220 */ /* 0x000fc40000410000 */
[----:B------:R-:W-:Y:S02]  /*8590*/  FMUL.FTZ R52, R52, R51 ;  /* 0x0000003334347220 */ /* 0x000fe40000410000 */
[----:B------:R-:W-:Y:S01]  /*85a0*/  FFMA.FTZ R53, R48, R53, -R8 ;  /* 0x0000003530357223 */ /* 0x000fe20000010808 */
[----:B------:R-:W-:Y:S01]  /*85b0*/  F2FP.BF16.PACK_AB R8, R42, R9 ;  /* 0x000000092a08723e */ /* 0x000fe200000010ff */
[----:B------:R-:W-:Y:S01]  /*85c0*/  FFMA.FTZ R46, R48, R49, R46 ;  /* 0x00000031302e7223 */ /* 0x000fe2000001002e */
[----:B------:R-:W-:Y:S01]  /*85d0*/  F2FP.BF16.PACK_AB R9, R50, R11 ;  /* 0x0000000b3209723e */ /* 0x000fe200000010ff */
[C---:B------:R-:W-:Y:S02]  /*85e0*/  FFMA.FTZ R44, R10.reuse, R51, -R44 ;  /* 0x000000330a2c7223 */ /* 0x040fe4000001082c */
[----:B------:R-:W-:Y:S01]  /*85f0*/  FFMA.FTZ R47, R10, R47, R52 ;  /* 0x0000002f0a2f7223 */ /* 0x000fe20000010034 */
[----:B------:R-:W-:-:S04]  /*8600*/  F2FP.BF16.PACK_AB R10, R46, R53 ;  /* 0x000000352e0a723e */ /* 0x000fc800000010ff */
[----:B------:R-:W-:-:S05]  /*8610*/  F2FP.BF16.PACK_AB R11, R47, R44 ;  /* 0x0000002c2f0b723e */ /* 0x000fca00000010ff */
[----:B------:R1:W-:Y:S02]  /*8620*/  STS.128 [R21], R8 ;  /* 0x0000000815007388 */ /* 0x0003e40000000c00 */
.L_x_735:
[----:B------:R-:W-:Y:S05]  /*8630*/  BSYNC B0 ;  /* 0x0000000000007941 */ /* 0x000fea0003800000 */
.L_x_734:
[----:B-1----:R-:W-:Y:S01]  /*8640*/  IADD3 R8, R13, 0x10, RZ ;  /* 0x000000100d087810 */ /* 0x002fe20007ffe0ff */
[----:B------:R-:W-:Y:S03]  /*8650*/  BSSY B0, `(.L_x_736) ;  /* 0x0000029000007945 */ /* 0x000fe60003800000 */
[----:B------:R-:W-:-:S13]  /*8660*/  ISETP.GE.AND P0, PT, R8, c[0x0][0x27c], PT ;  /* 0x00009f0008007a0c */ /* 0x000fda0003f06270 */
        /* <DEDUP_REMOVED lines=39> */
.L_x_737:
[----:B------:R-:W-:Y:S05]  /*88e0*/  BSYNC B0 ;  /* 0x0000000000007941 */ /* 0x000fea0003800000 */
.L_x_736:
[----:B-1----:R-:W-:Y:S01]  /*88f0*/  IADD3 R8, R13, 0x20, RZ ;  /* 0x000000200d087810 */ /* 0x002fe20007ffe0ff */
[----:B------:R-:W-:Y:S03]  /*8900*/  BSSY B0, `(.L_x_738) ;  /* 0x0000029000007945 */ /* 0x000fe60003800000 */
[----:B------:R-:W-:-:S13]  /*8910*/  ISETP.GE.AND P0, PT, R8, c[0x0][0x27c], PT ;  /* 0x00009f0008007a0c */ /* 0x000fda0003f06270 */
[----:B------:R-:W-:Y:S05]  /*8920*/  @P0 BRA `(.L_x_739) ;  /* 0x0000026000000947 */ /* 0x000fea0003800000 */
[----:B------:R-:W1:Y:S01]  /*8930*/  LDS.128 R8, [R21+0x4000] ;  /* 0x0040000015087984 */ /* 0x000e620000000c00 */
        /* <DEDUP_REMOVED lines=36> */
[----:B------:R1:W-:Y:S02]  /*8b80*/  STS.128 [R21+0x4000], R8 ;  /* 0x0040000815007388 */ /* 0x0003e40000000c00 */
.L_x_739:
[----:B------:R-:W-:Y:S05]  /*8b90*/  BSYNC B0 ;  /* 0x0000000000007941 */ /* 0x000fea0003800000 */
.L_x_738:
        /* <DEDUP_REMOVED lines=42> */
.L_x_741:
[----:B------:R-:W-:Y:S05]  /*8e40*/  BSYNC B0 ;  /* 0x0000000000007941 */ /* 0x000fea0003800000 */
.L_x_740:
        /* <DEDUP_REMOVED lines=42> */
.L_x_743:
[----:B------:R-:W-:Y:S05]  /*90f0*/  BSYNC B0 ;  /* 0x0000000000007941 */ /* 0x000fea0003800000 */
.L_x_742:
[----:B-1----:R-:W-:-:S04]  /*9100*/  IADD3 R8, R13, 0x50, RZ ;  /* 0x000000500d087810 */ /* 0x002fc80007ffe0ff */
[----:B------:R-:W-:-:S13]  /*9110*/  ISETP.GE.AND P0, PT, R8, c[0x0][0x27c], PT ;  /* 0x00009f0008007a0c */ /* 0x000fda0003f06270 */
[----:B------:R-:W-:Y:S05]  /*9120*/  @P0 BRA `(.L_x_733) ;  /* 0x0000026000000947 */ /* 0x000fea0003800000 */
[----:B------:R-:W1:Y:S01]  /*9130*/  LDS.128 R8, [R12+0x8000] ;  /* 0x008000000c087984 */ /* 0x000e620000000c00 */
[C---:B------:R-:W-:Y:S01]  /*9140*/  SHF.L.U32 R51, R20.reuse, 0x10, RZ ;  /* 0x0000001014337819 */ /* 0x040fe200000006ff */
        /* <DEDUP_REMOVED lines=36> */
.L_x_733:
[----:B------:R-:W-:Y:S05]  /*9390*/  BSYNC B1 ;  /* 0x0000000000017941 */ /* 0x000fea0003800000 */
.L_x_732:
        /* <DEDUP_REMOVED lines=20> */
[-C--:B------:R-:W-:Y:S02]  /*94e0*/  FMUL.FTZ R11, R39, R43.reuse ;  /* 0x0000002b270b7220 */ /* 0x080fe40000410000 */
        /* <DEDUP_REMOVED lines=15> */
[-C--:B------:R-:W-:Y:S01]  /*95e0*/  FFMA.FTZ R18, R18, R47.reuse, -R8 ;  /* 0x0000002f12127223 */ /* 0x080fe20000010808 */
[----:B------:R-:W-:Y:S01]  /*95f0*/  F2FP.BF16.PACK_AB R8, R41, R10 ;  /* 0x0000000a2908723e */ /* 0x000fe200000010ff */
[----:B------:R-:W-:-:S02]  /*9600*/  FFMA.FTZ R11, R11, R47, R46 ;  /* 0x0000002f0b0b7223 */ /* 0x000fc4000001002e */
[-C--:B------:R-:W-:Y:S02]  /*9610*/  FFMA.FTZ R39, R40, R45.reuse, -R39 ;  /* 0x0000002d28277223 */ /* 0x080fe40000010827 */
[----:B------:R-:W-:Y:S01]  /*9620*/  FFMA.FTZ R48, R38, R45, R48 ;  /* 0x0000002d26307223 */ /* 0x000fe20000010030 */
[----:B------:R-:W-:-:S04]  /*9630*/  F2FP.BF16.PACK_AB R10, R11, R18 ;  /* 0x000000120b0a723e */ /* 0x000fc800000010ff */
[----:B------:R-:W-:-:S05]  /*9640*/  F2FP.BF16.PACK_AB R11, R48, R39 ;  /* 0x00000027300b723e */ /* 0x000fca00000010ff */
[----:B------:R1:W-:Y:S02]  /*9650*/  STS.128 [R21+0x2000], R8 ;  /* 0x0020000815007388 */ /* 0x0003e40000000c00 */
.L_x_746:
[----:B------:R-:W-:Y:S05]  /*9660*/  BSYNC B0 ;  /* 0x0000000000007941 */ /* 0x000fea0003800000 */
.L_x_745:
[----:B-1----:R-:W-:Y:S01]  /*9670*/  IADD3 R8, R13, 0x10, RZ ;  /* 0x000000100d087810 */ /* 0x002fe20007ffe0ff */
[----:B------:R-:W-:Y:S03]  /*9680*/  BSSY B0, `(.L_x_747) ;  /* 0x0000029000007945 */ /* 0x000fe60003800000 */
[----:B------:R-:W-:-:S13]  /*9690*/  ISETP.GE.AND P0, PT, R8, c[0x0][0x27c], PT ;  /* 0x00009f0008007a0c */ /* 0x000fda0003f06270 */
[----:B------:R-:W-:Y:S05]  /*96a0*/  @P0 BRA `(.L_x_748) ;  /* 0x0000026000000947 */ /* 0x000fea0003800000 */
[----:B------:R-:W1:Y:S01]  /*96b0*/  LDS.128 R8, [R12+0x2000] ;  /* 0x002000000c087984 */ /* 0x000e620000000c00 */
        /* <DEDUP_REMOVED lines=37> */
.L_x_748:
[----:B------:R-:W-:Y:S05]  /*9910*/  BSYNC B0 ;  /* 0x0000000000007941 */ /* 0x000fea0003800000 */
.L_x_747:
        /* <DEDUP_REMOVED lines=42> */
.L_x_750:
[----:B------:R-:W-:Y:S05]  /*9bc0*/  BSYNC B0 ;  /* 0x0000000000007941 */ /* 0x000fea0003800000 */
.L_x_749:
        /* <DEDUP_REMOVED lines=42> */
.L_x_752:
[----:B------:R-:W-:Y:S05]  /*9e70*/  BSYNC B0 ;  /* 0x0000000000007941 */ /* 0x000fea0003800000 */
.L_x_751:
        /* <DEDUP_REMOVED lines=42> */
.L_x_754:
[----:B------:R-:W-:Y:S05]  /*a120*/  BSYNC B0 ;  /* 0x0000000000007941 */ /* 0x000fea0003800000 */
.L_x_753:
        /* <DEDUP_REMOVED lines=42> */
.L_x_729:
        /* <DEDUP_REMOVED lines=18> */
[----:B------:R-:W-:Y:S01]  /*a4f0*/  CS2R R10, SRZ ;  /* 0x00000000000a7805 */ /* 0x000fe2000001ff00 */
[----:B------:R-:W-:Y:S01]  /*a500*/  CS2R R8, SRZ ;  /* 0x0000000000087805 */ /* 0x000fe2000001ff00 */
[----:B------:R-:W-:-:S08]  /*a510*/  IADD3 R13, R19, 0x20, RZ ;  /* 0x00000020130d7810 */ /* 0x000fd00007ffe0ff */
[----:B------:R-:W-:-:S04]  /*a520*/  @!P0 IMAD.WIDE R22, R19, 0x2, R40 ;  /* 0x0000000213168825 */ /* 0x000fc800078e0228 */
[----:B------:R-:W-:Y:S01]  /*a530*/  @!P0 IMAD.WIDE R24, R19, 0x2, R48 ;  /* 0x0000000213188825 */ /* 0x000fe200078e0230 */
[----:B------:R1:W5:Y:S04]  /*a540*/  @!P0 LD.E.128 R32, [R22.64] ;  /* 0x0000000616208980 */ /* 0x000368000c101d00 */
[----:B------:R2:W5:Y:S01]  /*a550*/  @!P0 LD.E.128 R8, [R24.64] ;  /* 0x0000000618088980 */ /* 0x000562000c101d00 */
[----:B------:R-:W-:Y:S01]  /*a560*/  ISETP.GE.AND P0, PT, R13, c[0x0][0x27c], PT ;  /* 0x00009f000d007a0c */ /* 0x000fe20003f06270 */
[----:B------:R-:W-:Y:S01]  /*a570*/  CS2R R30, SRZ ;  /* 0x00000000001e7805 */ /* 0x000fe2000001ff00 */
[----:B------:R-:W-:Y:S01]  /*a580*/  CS2R R28, SRZ ;  /* 0x00000000001c7805 */ /* 0x000fe2000001ff00 */
[----:B------:R-:W-:-:S10]  /*a590*/  CS2R R14, SRZ ;  /* 0x00000000000e7805 */ /* 0x000fd4000001ff00 */
[----:B------:R-:W-:-:S04]  /*a5a0*/  @!P0 SHF.R.S32.HI R12, RZ, 0x1f, R13 ;  /* 0x0000001fff0c8819 */ /* 0x000fc8000001140d */
[----:B------:R-:W-:-:S04]  /*a5b0*/  @!P0 LEA.HI R12, R12, R13, RZ, 0x3 ;  /* 0x0000000d0c0c8211 */ /* 0x000fc800078f18ff */
[----:B------:R-:W-:Y:S02]  /*a5c0*/  @!P0 LOP3.LUT R20, R12, 0xfffffff8, RZ, 0xc0, !PT ;  /* 0xfffffff80c148812 */ /* 0x000fe400078ec0ff */
[----:B------:R-:W-:Y:S01]  /*a5d0*/  CS2R R12, SRZ ;  /* 0x00000000000c7805 */ /* 0x000fe2000001ff00 */
[----:B------:R-:W-:Y:S02]  /*a5e0*/  IADD3 R21, R19, 0x40, RZ ;  /* 0x0000004013157810 */ /* 0x000fe40007ffe0ff */
[----:B-1----:R-:W-:-:S04]  /*a5f0*/  @!P0 IMAD.WIDE R22, R20, 0x2, R40 ;  /* 0x0000000214168825 */ /* 0x002fc800078e0228 */
[----:B------:R-:W-:Y:S01]  /*a600*/  @!P0 IMAD.WIDE R36, R20, 0x2, R48 ;  /* 0x0000000214248825 */ /* 0x000fe200078e0230 */
[----:B------:R1:W5:Y:S04]  /*a610*/  @!P0 LD.E.128 R28, [R22.64] ;  /* 0x00000006161c8980 */ /* 0x000368000c101d00 */
[----:B------:R3:W5:Y:S01]  /*a620*/  @!P0 LD.E.128 R12, [R36.64] ;  /* 0x00000006240c8980 */ /* 0x000762000c101d00 */
[----:B------:R-:W-:Y:S01]  /*a630*/  ISETP.GE.AND P0, PT, R21, c[0x0][0x27c], PT ;  /* 0x00009f0015007a0c */ /* 0x000fe20003f06270 */
[----:B------:R-:W-:Y:S01]  /*a640*/  CS2R R26, SRZ ;  /* 0x00000000001a7805 */ /* 0x000fe2000001ff00 */
[----:B--2---:R-:W-:-:S11]  /*a650*/  CS2R R24, SRZ ;  /* 0x0000000000187805 */ /* 0x004fd6000001ff00 */
[----:B------:R-:W-:-:S04]  /*a660*/  @!P0 SHF.R.S32.HI R20, RZ, 0x1f, R21 ;  /* 0x0000001fff148819 */ /* 0x000fc80000011415 */
[----:B------:R-:W-:Y:S01]  /*a670*/  @!P0 LEA.HI R20, R20, R21, RZ, 0x3 ;  /* 0x0000001514148211 */ /* 0x000fe200078f18ff */
[----:B-1----:R-:W-:-:S03]  /*a680*/  CS2R R22, SRZ ;  /* 0x0000000000167805 */ /* 0x002fc6000001ff00 */
[----:B------:R-:W-:-:S05]  /*a690*/  @!P0 LOP3.LUT R20, R20, 0xfffffff8, RZ, 0xc0, !PT ;  /* 0xfffffff814148812 */ /* 0x000fca00078ec0ff */
[----:B------:R-:W-:-:S04]  /*a6a0*/  @!P0 IMAD.WIDE R40, R20, 0x2, R40 ;  /* 0x0000000214288825 */ /* 0x000fc800078e0228 */
[----:B------:R-:W-:Y:S01]  /*a6b0*/  @!P0 IMAD.WIDE R48, R20, 0x2, R48 ;  /* 0x0000000214308825 */ /* 0x000fe200078e0230 */
[----:B------:R3:W5:Y:S01]  /*a6c0*/  @!P0 LD.E.128 R24, [R40.64] ;  /* 0x0000000628188980 */ /* 0x000762000c101d00 */
[----:B------:R-:W-:-:S06]  /*a6d0*/  CS2R R20, SRZ ;  /* 0x0000000000147805 */ /* 0x000fcc000001ff00 */
[----:B------:R3:W5:Y:S02]  /*a6e0*/  @!P0 LD.E.128 R20, [R48.64] ;  /* 0x0000000630148980 */ /* 0x000764000c101d00 */
.L_x_756:
[----:B------:R-:W-:Y:S05]  /*a6f0*/  BSYNC B0 ;  /* 0x0000000000007941 */ /* 0x000fea0003800000 */
.L_x_755:
[--C-:B-----5:R-:W-:Y:S01]  /*a700*/  SHF.R.U64 R39, R8, 0x10, R9.reuse ;  /* 0x0000001008277819 */ /* 0x120fe20000001209 */
[--C-:B------:R-:W-:Y:S01]  /*a710*/  IMAD.MOV.U32 R38, RZ, RZ, R9.reuse ;  /* 0x000000ffff267224 */ /* 0x100fe200078e0009 */
[----:B------:R-:W-:Y:S01]  /*a720*/  SHF.R.U32.HI R51, RZ, 0x10, R9 ;  /* 0x00000010ff337819 */ /* 0x000fe20000011609 */
[--C-:B------:R-:W-:Y:S01]  /*a730*/  IMAD.MOV.U32 R66, RZ, RZ, R33.reuse ;  /* 0x000000ffff427224 */ /* 0x100fe200078e0021 */
[--C-:B------:R-:W-:Y:S01]  /*a740*/  SHF.R.U64 R43, R32, 0x10, R33.reuse ;  /* 0x00000010202b7819 */ /* 0x100fe20000001221 */
[----:B------:R-:W-:Y:S01]  /*a750*/  IMAD.MOV.U32 R50, RZ, RZ, R12 ;  /* 0x000000ffff327224 */ /* 0x000fe200078e000c */
[----:B------:R-:W-:Y:S01]  /*a760*/  SHF.R.U32.HI R65, RZ, 0x10, R33 ;  /* 0x00000010ff417819 */ /* 0x000fe20000011621 */
[----:B------:R-:W-:Y:S01]  /*a770*/  IMAD.MOV.U32 R45, RZ, RZ, R20 ;  /* 0x000000ffff2d7224 */ /* 0x000fe200078e0014 */
[----:B------:R-:W-:Y:S01]  /*a780*/  SHF.R.U64 R9, R12, 0x10, R13 ;  /* 0x000000100c097819 */ /* 0x000fe2000000120d */
[--C-:B------:R-:W-:Y:S01]  /*a790*/  IMAD.MOV.U32 R63, RZ, RZ, R35.reuse ;  /* 0x000000ffff3f7224 */ /* 0x100fe200078e0023 */
[--C-:B---3--:R-:W-:Y:S01]  /*a7a0*/  SHF.R.U64 R41, R34, 0x10, R35.reuse ;  /* 0x0000001022297819 */ /* 0x108fe20000001223 */
[----:B------:R-:W-:Y:S01]  /*a7b0*/  IMAD.MOV.U32 R60, RZ, RZ, R30 ;  /* 0x000000ffff3c7224 */ /* 0x000fe200078e001e */
[----:B------:R-:W-:Y:S01]  /*a7c0*/  SHF.R.U32.HI R40, RZ, 0x10, R35 ;  /* 0x00000010ff287819 */ /* 0x000fe20000011623 */
[----:B------:R-:W-:Y:S01]  /*a7d0*/  IMAD R91, R91, -0x80, R42 ;  /* 0xffffff805b5b7824 */ /* 0x000fe200078e022a */
[----:B------:R-:W-:Y:S01]  /*a7e0*/  SHF.R.U64 R33, R30, 0x10, R31 ;  /* 0x000000101e217819 */ /* 0x000fe2000000121f */
[----:B------:R-:W-:Y:S01]  /*a7f0*/  IMAD.MOV.U32 R62, RZ, RZ, R28 ;  /* 0x000000ffff3e7224 */ /* 0x000fe200078e001c */
[----:B------:R-:W-:Y:S01]  /*a800*/  SHF.R.U64 R12, R20, 0x10, R21 ;  /* 0x00000010140c7819 */ /* 0x000fe20000001215 */
[----:B------:R-:W-:Y:S01]  /*a810*/  IMAD.MOV.U32 R46, RZ, RZ, R8 ;  /* 0x000000ffff2e7224 */ /* 0x000fe200078e0008 */
[----:B------:R-:W-:Y:S01]  /*a820*/  SHF.R.U64 R35, R28, 0x10, R29 ;  /* 0x000000101c237819 */ /* 0x000fe2000000121d */
[--C-:B------:R-:W-:Y:S01]  /*a830*/  IMAD.MOV.U32 R36, RZ, RZ, R11.reuse ;  /* 0x000000ffff247224 */ /* 0x100fe200078e000b */
[----:B------:R-:W-:Y:S01]  /*a840*/  SHF.R.U64 R37, R10, 0x10, R11 ;  /* 0x000000100a257819 */ /* 0x000fe2000000120b */
        /* <DEDUP_REMOVED lines=15> */
[----:B------:R-:W-:Y:S01]  /*a940*/  PRMT R23, R45, 0x5410, R12 ;  /* 0x000054102d177816 */ /* 0x000fe2000000000c */
[----:B------:R-:W-:Y:S01]  /*a950*/  IMAD.MOV.U32 R54, RZ, RZ, R24 ;  /* 0x000000ffff367224 */ /* 0x000fe200078e0018 */
[----:B------:R-:W-:Y:S01]  /*a960*/  IMNMX R45, R91, 0x80, PT ;  /* 0x000000805b2d7817 */ /* 0x000fe20003800200 */
[----:B------:R-:W-:Y:S01]  /*a970*/  IMAD.MOV.U32 R48, RZ, RZ, R10 ;  /* 0x000000ffff307224 */ /* 0x000fe200078e000a */
[----:B------:R-:W-:Y:S01]  /*a980*/  SHF.R.U32.HI R34, RZ, 0x10, R29 ;  /* 0x00000010ff227819 */ /* 0x000fe2000001161d */
[----:B------:R-:W-:Y:S01]  /*a990*/  IMAD.MOV.U32 R29, RZ, RZ, R25 ;  /* 0x000000ffff1d7224 */ /* 0x000fe200078e0019 */
[----:B------:R-:W-:Y:S01]  /*a9a0*/  ISETP.GE.AND P0, PT, R18, R45, PT ;  /* 0x0000002d1200720c */ /* 0x000fe20003f06270 */
[----:B------:R-:W-:Y:S01]  /*a9b0*/  IMAD.MOV.U32 R56, RZ, RZ, R26 ;  /* 0x000000ffff387224 */ /* 0x000fe200078e001a */
[----:B------:R-:W-:Y:S01]  /*a9c0*/  SHF.R.U32.HI R32, RZ, 0x10, R31 ;  /* 0x00000010ff207819 */ /* 0x000fe2000001161f */
[----:B------:R-:W-:Y:S01]  /*a9d0*/  IMAD.MOV.U32 R52, RZ, RZ, R14 ;  /* 0x000000ffff347224 */ /* 0x000fe200078e000e */
[----:B------:R-:W-:Y:S01]  /*a9e0*/  SHF.R.U64 R31, R24, 0x10, R25 ;  /* 0x00000010181f7819 */ /* 0x000fe20000001219 */
[----:B------:R-:W-:Y:S01]  /*a9f0*/  IMAD.MOV.U32 R24, RZ, RZ, R27 ;  /* 0x000000ffff187224 */ /* 0x000fe200078e001b */
[----:B------:R-:W-:Y:S01]  /*aa00*/  SHF.R.U32.HI R58, RZ, 0x10, R25 ;  /* 0x00000010ff3a7819 */ /* 0x000fe20000011619 */
[----:B------:R-:W-:Y:S01]  /*aa10*/  IMAD.MOV.U32 R10, RZ, RZ, R22 ;  /* 0x000000ffff0a7224 */ /* 0x000fe200078e0016 */
[----:B------:R-:W-:Y:S01]  /*aa20*/  SHF.R.U64 R25, R26, 0x10, R27 ;  /* 0x000000101a197819 */ /* 0x000fe2000000121b */
[----:B------:R-:W-:-:S04]  /*aa30*/  DEPBAR.LE SB0, 0x3 ;  /* 0x000080c00000791a */ /* 0x000fc80000000000 */
[----:B------:R-:W-:Y:S01]  /*aa40*/  SHF.R.U32.HI R49, RZ, 0x10, R27 ;  /* 0x00000010ff317819 */ /* 0x000fe2000001161b */
[----:B------:R-:W-:Y:S01]  /*aa50*/  BSSY B1, `(.L_x_757) ;  /* 0x0000150000017945 */ /* 0x000fe20003800000 */
        /* <DEDUP_REMOVED lines=84> */
[C---:B------:R-:W-:Y:S01]  /*afa0*/  FFMA.FTZ R56, R49.reuse, R66, -R56 ;  /* 0x0000004231387223 */ /* 0x040fe20000010838 */
        /* <DEDUP_REMOVED lines=9> */
[----:B------:R-:W-:Y:S02]  /*b040*/  IMAD.U32 R64, R36, 0x10000, RZ ;  /* 0x0001000024407824 */ /* 0x000fe400078e00ff */
[----:B------:R-:W-:Y:S02]  /*b050*/  FFMA.FTZ R8, R50, R54, R61 ;  /* 0x0000003632087223 */ /* 0x000fe4000001003d */
[----:B------:R-:W-:Y:S01]  /*b060*/  FFMA.FTZ R54, R52, R59, -R57 ;  /* 0x0000003b34367223 */ /* 0x000fe20000010839 */
        /* <DEDUP_REMOVED lines=25> */
.L_x_760:
[----:B------:R-:W-:Y:S05]  /*b200*/  BSYNC B0 ;  /* 0x0000000000007941 */ /* 0x000fea0003800000 */
.L_x_759:
        /* <DEDUP_REMOVED lines=8> */
[-C--:B------:R-:W-:Y:S01]  /*b290*/  LEA.HI R10, R11, R12.reuse, RZ, 0x3 ;  /* 0x0000000c0b0a7211 */ /* 0x080fe200078f18ff */
        /* <DEDUP_REMOVED lines=45> */
[----:B------:R-:W-:Y:S01]  /*b570*/  SHF.L.U32 R9, R11, 0x10, RZ ;  /* 0x000000100b097819 */ /* 0x000fe200000006ff */
        /* <DEDUP_REMOVED lines=14> */
[C---:B------:R-:W-:Y:S01]  /*b660*/  FFMA.FTZ R56, R51.reuse, R56, -R61 ;  /* 0x0000003833387223 */ /* 0x040fe2000001083d */
[----:B------:R-:W-:Y:S01]  /*b670*/  SHF.L.U32 R11, R30, 0x10, RZ ;  /* 0x000000101e0b7819 */ /* 0x000fe200000006ff */
[----:B------:R-:W-:Y:S01]  /*b680*/  FFMA.FTZ R51, R51, R54, R57 ;  /* 0x0000003633337223 */ /* 0x000fe20000010039 */
[----:B------:R-:W-:Y:S01]  /*b690*/  F2FP.BF16.PACK_AB R8, R8, R49 ;  /* 0x000000310808723e */ /* 0x000fe200000010ff */
[C---:B------:R-:W-:Y:S02]  /*b6a0*/  FMUL.FTZ R57, R59.reuse, R10 ;  /* 0x0000000a3b397220 */ /* 0x040fe40000410000 */
        /* <DEDUP_REMOVED lines=32> */
.L_x_762:
[----:B------:R-:W-:Y:S05]  /*b8b0*/  BSYNC B0 ;  /* 0x0000000000007941 */ /* 0x000fea0003800000 */
.L_x_761:
[----:B-1----:R-:W-:-:S04]  /*b8c0*/  IADD3 R12, R19, 0x40, RZ ;  /* 0x00000040130c7810 */ /* 0x002fc80007ffe0ff */
        /* <DEDUP_REMOVED lines=8> */
[----:B------:R-:W-:Y:S02]  /*b950*/  LEA.HI R11, R11, R12, RZ, 0x6 ;  /* 0x0000000c0b0b7211 */ /* 0x000fe400078f30ff */
[----:B------:R-:W-:Y:S02]  /*b960*/  SHF.R.S32.HI R13, RZ, 0x3, R10 ;  /* 0x00000003ff0d7819 */ /* 0x000fe4000001140a */
[----:B------:R-:W-:-:S02]  /*b970*/  LOP3.LUT R9, R9, 0x1c0, RZ, 0xc0, !PT ;  /* 0x000001c009097812 */ /* 0x000fc400078ec0ff */
[----:B------:R-:W-:Y:S02]  /*b980*/  LEA.HI R8, R8, R13, RZ, 0x1d ;  /* 0x0000000d08087211 */ /* 0x000fe400078fe8ff */
[----:B------:R-:W-:Y:S02]  /*b990*/  LOP3.LUT R15, R9, 0x38, R10, 0xf8, !PT ;  /* 0x00000038090f7812 */ /* 0x000fe400078ef80a */
[----:B------:R-:W-:Y:S02]  /*b9a0*/  SHF.R.S32.HI R13, RZ, 0x1f, R8 ;  /* 0x0000001fff0d7819 */ /* 0x000fe40000011408 */
[----:B------:R-:W-:Y:S02]  /*b9b0*/  SHF.R.U32.HI R10, RZ, 0x3, R9 ;  /* 0x00000003ff0a7819 */ /* 0x000fe40000011609 */
[----:B------:R-:W-:Y:S01]  /*b9c0*/  LEA.HI R13, R13, R8, RZ, 0x3 ;  /* 0x000000080d0d7211 */ /* 0x000fe200078f18ff */
[----:B------:R-:W-:Y:S01]  /*b9d0*/  IMAD.SHL.U32 R8, R8, 0x8, RZ ;  /* 0x0000000808087824 */ /* 0x000fe200078e00ff */
[----:B------:R-:W-:-:S02]  /*b9e0*/  SHF.L.U32 R11, R11, 0x7, RZ ;  /* 0x000000070b0b7819 */ /* 0x000fc400000006ff */
[----:B------:R-:W-:Y:S02]  /*b9f0*/  SHF.L.U32 R13, R13, 0xa, RZ ;  /* 0x0000000a0d0d7819 */ /* 0x000fe400000006ff */
[----:B------:R-:W-:Y:S02]  /*ba00*/  LOP3.LUT R9, R9, 0x38, R8, 0xf8, !PT ;  /* 0x0000003809097812 */ /* 0x000fe400078ef808 */
[----:B------:R-:W-:Y:S02]  /*ba10*/  LOP3.LUT R8, R13, 0x7fffe000, RZ, 0xc0, !PT ;  /* 0x7fffe0000d087812 */ /* 0x000fe400078ec0ff */
[----:B------:R-:W-:Y:S02]  /*ba20*/  LOP3.LUT R12, R11, 0x7fffe000, RZ, 0xc0, !PT ;  /* 0x7fffe0000b0c7812 */ /* 0x000fe400078ec0ff */
[----:B------:R-:W-:Y:S02]  /*ba30*/  LOP3.LUT R9, R9, R10, RZ, 0x3c, !PT ;  /* 0x0000000a09097212 */ /* 0x000fe400078e3cff */
[C---:B------:R-:W-:Y:S01]  /*ba40*/  LEA R8, R47.reuse, R8, 0x9 ;  /* 0x000000082f087211 */ /* 0x040fe200078e48ff */
[----:B------:R-:W-:Y:S01]  /*ba50*/  IMAD R12, R47, 0x200, R12 ;  /* 0x000002002f0c7824 */ /* 0x000fe200078e020c */
[----:B------:R-:W-:-:S02]  /*ba60*/  LOP3.LUT R15, R15, R10, RZ, 0x3c, !PT ;  /* 0x0000000a0f0f7212 */ /* 0x000fc400078e3cff */
[----:B------:R-:W-:Y:S01]  /*ba70*/  LOP3.LUT R57, R23, 0xffff0000, RZ, 0xc0, !PT ;  /* 0xffff000017397812 */ /* 0x000fe200078ec0ff */
[----:B------:R-:W-:Y:S01]  /*ba80*/  IMAD.IADD R47, R8, 0x1, R9 ;  /* 0x00000001082f7824 */ /* 0x000fe200078e0209 */
[----:B------:R-:W-:Y:S01]  /*ba90*/  SHF.L.U32 R64, R24, 0x10, RZ ;  /* 0x0000001018407819 */ /* 0x000fe200000006ff */
[----:B------:R-:W-:Y:S02]  /*baa0*/  IMAD.IADD R12, R12, 0x1, R15 ;  /* 0x000000010c0c7824 */ /* 0x000fe400078e020f */
[----:B------:R-:W-:Y:S02]  /*bab0*/  IMAD.SHL.U32 R47, R47, 0x2, RZ ;  /* 0x000000022f2f7824 */ /* 0x000fe400078e00ff */
[----:B------:R-:W-:-:S03]  /*bac0*/  IMAD.SHL.U32 R46, R12, 0x2, RZ ;  /* 0x000000020c2e7824 */ /* 0x000fc600078e00ff */
[----:B------:R-:W1:Y:S04]  /*bad0*/  LDS.128 R8, [R47+0x18100] ;  /* 0x018100002f087984 */ /* 0x000e680000000c00 */
[----:B------:R-:W2:Y:S01]  /*bae0*/  LDS.128 R12, [R46+0x18100] ;  /* 0x018100002e0c7984 */ /* 0x000ea20000000c00 */
[----:B-1----:R-:W-:Y:S01]  /*baf0*/  IMAD.U32 R55, R8, 0x10000, RZ ;  /* 0x0001000008377824 */ /* 0x002fe200078e00ff */
[C---:B------:R-:W-:Y:S01]  /*bb00*/  LOP3.LUT R59, R10.reuse, 0xffff0000, RZ, 0xc0, !PT ;  /* 0xffff00000a3b7812 */ /* 0x040fe200078ec0ff */
[----:B------:R-:W-:Y:S01]  /*bb10*/  IMAD.U32 R53, R10, 0x10000, RZ ;  /* 0x000100000a357824 */ /* 0x000fe200078e00ff */
[----:B------:R-:W-:Y:S01]  /*bb20*/  LOP3.LUT R8, R8, 0xffff0000, RZ, 0xc0, !PT ;  /* 0xffff000008087812 */ /* 0x000fe200078ec0ff */
[----:B------:R-:W-:Y:S01]  /*bb30*/  FMUL.FTZ R56, R55, R54 ;  /* 0x0000003637387220 */ /* 0x000fe20000410000 */
[C---:B--2---:R-:W-:Y:S01]  /*bb40*/  SHF.L.U32 R49, R12.reuse, 0x10, RZ ;  /* 0x000000100c317819 */ /* 0x044fe200000006ff */
[C---:B------:R-:W-:Y:S01]  /*bb50*/  IMAD.U32 R50, R13.reuse, 0x10000, RZ ;  /* 0x000100000d327824 */ /* 0x040fe200078e00ff */
[----:B------:R-:W-:Y:S01]  /*bb60*/  LOP3.LUT R52, R12, 0xffff0000, RZ, 0xc0, !PT ;  /* 0xffff00000c347812 */ /* 0x000fe200078ec0ff */
[C---:B------:R-:W-:Y:S01]  /*bb70*/  IMAD.U32 R51, R14.reuse, 0x10000, RZ ;  /* 0x000100000e337824 */ /* 0x040fe200078e00ff */
[----:B------:R-:W-:Y:S01]  /*bb80*/  LOP3.LUT R12, R13, 0xffff0000, RZ, 0xc0, !PT ;  /* 0xffff00000d0c7812 */ /* 0x000fe200078ec0ff */
[-C--:B------:R-:W-:Y:S01]  /*bb90*/  FMUL.FTZ R10, R55, R62.reuse ;  /* 0x0000003e370a7220 */ /* 0x080fe20000410000 */
[----:B------:R-:W-:Y:S01]  /*bba0*/  LOP3.LUT R48, R14, 0xffff0000, RZ, 0xc0, !PT ;  /* 0xffff00000e307812 */ /* 0x000fe200078ec0ff */
[----:B------:R-:W-:Y:S01]  /*bbb0*/  FFMA.FTZ R56, R49, R62, -R56 ;  /* 0x0000003e31387223 */ /* 0x000fe20000010838 */
[----:B------:R-:W-:Y:S01]  /*bbc0*/  SHF.L.U32 R13, R15, 0x10, RZ ;  /* 0x000000100f0d7819 */ /* 0x000fe200000006ff */
[----:B------:R-:W-:Y:S01]  /*bbd0*/  FFMA.FTZ R49, R49, R54, R10 ;  /* 0x0000003631317223 */ /* 0x000fe2000001000a */
[----:B------:R-:W-:Y:S01]  /*bbe0*/  LOP3.LUT R14, R15, 0xffff0000, RZ, 0xc0, !PT ;  /* 0xffff00000f0e7812 */ /* 0x000fe200078ec0ff */
[----:B------:R-:W-:Y:S01]  /*bbf0*/  IMAD.U32 R62, R21, 0x10000, RZ ;  /* 0x00010000153e7824 */ /* 0x000fe200078e00ff */
[C---:B------:R-:W-:Y:S01]  /*bc00*/  SHF.L.U32 R15, R9.reuse, 0x10, RZ ;  /* 0x00000010090f7819 */ /* 0x040fe200000006ff */
[----:B------:R-:W-:Y:S01]  /*bc10*/  FMUL.FTZ R55, R8, R57 ;  /* 0x0000003908377220 */ /* 0x000fe20000410000 */
[----:B------:R-:W-:Y:S01]  /*bc20*/  LOP3.LUT R60, R9, 0xffff0000, RZ, 0xc0, !PT ;  /* 0xffff0000093c7812 */ /* 0x000fe200078ec0ff */
[----:B------:R-:W-:Y:S01]  /*bc30*/  FMUL.FTZ R61, R53, R62 ;  /* 0x0000003e353d7220 */ /* 0x000fe20000410000 */
[----:B------:R-:W-:-:S02]  /*bc40*/  SHF.L.U32 R9, R11, 0x10, RZ ;  /* 0x000000100b097819 */ /* 0x000fc400000006ff */
[----:B------:R-:W-:Y:S02]  /*bc50*/  LOP3.LUT R58, R11, 0xffff0000, RZ, 0xc0, !PT ;  /* 0xffff00000b3a7812 */ /* 0x000fe400078ec0ff */
[----:B------:R-:W-:Y:S02]  /*bc60*/  LOP3.LUT R11, R27, 0xffff0000, RZ, 0xc0, !PT ;  /* 0xffff00001b0b7812 */ /* 0x000fe400078ec0ff */
[----:B------:R-:W-:Y:S02]  /*bc70*/  SHF.L.U32 R54, R25, 0x10, RZ ;  /* 0x0000001019367819 */ /* 0x000fe400000006ff */
[----:B------:R-:W-:Y:S01]  /*bc80*/  LOP3.LUT R10, R21, 0xffff0000, RZ, 0xc0, !PT ;  /* 0xffff0000150a7812 */ /* 0x000fe200078ec0ff */
[-C--:B------:R-:W-:Y:S02]  /*bc90*/  FMUL.FTZ R8, R8, R11.reuse ;  /* 0x0000000b08087220 */ /* 0x080fe40000410000 */
[----:B------:R-:W-:Y:S02]  /*bca0*/  FFMA.FTZ R55, R52, R11, -R55 ;  /* 0x0000000b34377223 */ /* 0x000fe40000010837 */
[-C--:B------:R-:W-:Y:S01]  /*bcb0*/  FMUL.FTZ R11, R53, R54.reuse ;  /* 0x00000036350b7220 */ /* 0x080fe20000410000 */
[----:B------:R-:W-:Y:S01]  /*bcc0*/  LOP3.LUT R53, R25, 0xffff0000, RZ, 0xc0, !PT ;  /* 0xffff000019357812 */ /* 0x000fe200078ec0ff */
[----:B------:R-:W-:Y:S01]  /*bcd0*/  FFMA.FTZ R54, R51, R54, -R61 ;  /* 0x0000003633367223 */ /* 0x000fe2000001083d */
[----:B------:R-:W-:Y:S01]  /*bce0*/  LOP3.LUT R61, R26, 0xffff0000, RZ, 0xc0, !PT ;  /* 0xffff00001a3d7812 */ /* 0x000fe200078ec0ff */
[----:B------:R-:W-:-:S02]  /*bcf0*/  FFMA.FTZ R8, R52, R57, R8 ;  /* 0x0000003934087223 */ /* 0x000fc40000010008 */
[----:B------:R-:W-:Y:S01]  /*bd00*/  FFMA.FTZ R51, R51, R62, R11 ;  /* 0x0000003e33337223 */ /* 0x000fe2000001000b */
[----:B------:R-:W-:Y:S01]  /*bd10*/  SHF.L.U32 R11, R22, 0x10, RZ ;  /* 0x00000010160b7819 */ /* 0x000fe200000006ff */
[C---:B------:R-:W-:Y:S01]  /*bd20*/  FMUL.FTZ R57, R59.reuse, R10 ;  /* 0x0000000a3b397220 */ /* 0x040fe20000410000 */
[----:B------:R-:W-:Y:S01]  /*bd30*/  F2FP.BF16.PACK_AB R8, R8, R49 ;  /* 0x000000310808723e */ /* 0x000fe200000010ff */
[----:B------:R-:W-:Y:S02]  /*bd40*/  IMAD.U32 R52, R26, 0x10000, RZ ;  /* 0x000100001a347824 */ /* 0x000fe400078e00ff */
[-C--:B------:R-:W-:Y:S02]  /*bd50*/  FMUL.FTZ R59, R59, R53.reuse ;  /* 0x000000353b3b7220 */ /* 0x080fe40000410000 */
[----:B------:R-:W-:Y:S02]  /*bd60*/  FFMA.FTZ R53, R48, R53, -R57 ;  /* 0x0000003530357223 */ /* 0x000fe40000010839 */
[----:B------:R-:W-:-:S02]  /*bd70*/  FMUL.FTZ R57, R15, R11 ;  /* 0x0000000b0f397220 */ /* 0x000fc40000410000 */
[-C--:B------:R-:W-:Y:S02]  /*bd80*/  FMUL.FTZ R15, R15, R52.reuse ;  /* 0x000000340f0f7220 */ /* 0x080fe40000410000 */
[----:B------:R-:W-:Y:S02]  /*bd90*/  IMAD.U32 R62, R20, 0x10000, RZ ;  /* 0x00010000143e7824 */ /* 0x000fe400078e00ff */
        /* <DEDUP_REMOVED lines=11> */
[----:B------:R-:W-:Y:S02]  /*be50*/  FMUL.FTZ R13, R60, R9 ;  /* 0x000000093c0d7220 */ /* 0x000fe40000410000 */
[----:B------:R-:W-:Y:S02]  /*be60*/  FMUL.FTZ R59, R58, R57 ;  /* 0x000000393a3b7220 */ /* 0x000fe40000410000 */
[----:B------:R-:W-:Y:S02]  /*be70*/  FMUL.FTZ R60, R60, R61 ;  /* 0x0000003d3c3c7220 */ /* 0x000fe40000410000 */
        /* <DEDUP_REMOVED lines=13> */
.L_x_758:
[----:B------:R-:W-:Y:S05]  /*bf50*/  BSYNC B1 ;  /* 0x0000000000017941 */ /* 0x000fea0003800000 */
.L_x_757:
        /* <DEDUP_REMOVED lines=8> */
[----:B------:R-:W-:-:S03]  /*bfe0*/  IMAD.SHL.U32 R10, R18, 0x40, RZ ;  /* 0x00000040120a7824 */ /* 0x000fc600078e00ff */
[----:B------:R-:W-:Y:S02]  /*bff0*/  LEA.HI R44, R9, R44, RZ, 0x1d ;  /* 0x0000002c092c7211 */ /* 0x000fe400078fe8ff */
[----:B------:R-:W-:Y:S02]  /*c000*/  LEA.HI R8, R11, R18, RZ, 0x3 ;  /* 0x000000120b087211 */ /* 0x000fe400078f18ff */
[----:B------:R-:W-:Y:S01]  /*c010*/  SHF.R.S32.HI R9, RZ, 0x1f, R44 ;  /* 0x0000001fff097819 */ /* 0x000fe2000001142c */
[----:B------:R-:W-:Y:S01]  /*c020*/  IMAD.SHL.U32 R11, R44, 0x8, RZ ;  /* 0x000000082c0b7824 */ /* 0x000fe200078e00ff */
[----:B------:R-:W-:Y:S02]  /*c030*/  LOP3.LUT R10, R10, 0x1c0, RZ, 0xc0, !PT ;  /* 0x000001c00a0a7812 */ /* 0x000fe400078ec0ff */
[----:B------:R-:W-:Y:S02]  /*c040*/  LEA.HI R9, R9, R44, RZ, 0x3 ;  /* 0x0000002c09097211 */ /* 0x000fe400078f18ff */
[----:B------:R-:W-:-:S02]  /*c050*/  SHF.L.U32 R8, R8, 0x6, RZ ;  /* 0x0000000608087819 */ /* 0x000fc400000006ff */
[----:B------:R-:W-:Y:S01]  /*c060*/  LOP3.LUT R12, R10, 0x38, R19, 0xf8, !PT ;  /* 0x000000380a0c7812 */ /* 0x000fe200078ef813 */
[----:B------:R-:W-:Y:S01]  /*c070*/  IMAD.SHL.U32 R9, R9, 0x400, RZ ;  /* 0x0000040009097824 */ /* 0x000fe200078e00ff */
[----:B------:R-:W-:Y:S02]  /*c080*/  SHF.R.U32.HI R13, RZ, 0x3, R10 ;  /* 0x00000003ff0d7819 */ /* 0x000fe4000001160a */
[----:B------:R-:W-:Y:S02]  /*c090*/  LOP3.LUT R8, R8, 0xfffffe00, RZ, 0xc0, !PT ;  /* 0xfffffe0008087812 */ /* 0x000fe400078ec0ff */
[----:B------:R-:W-:Y:S02]  /*c0a0*/  LOP3.LUT R10, R10, 0x38, R11, 0xf8, !PT ;  /* 0x000000380a0a7812 */ /* 0x000fe400078ef80b */
[----:B------:R-:W-:Y:S02]  /*c0b0*/  LOP3.LUT R12, R8, R12, R13, 0xf6, !PT ;  /* 0x0000000c080c7212 */ /* 0x000fe400078ef60d */
[----:B------:R-:W-:-:S02]  /*c0c0*/  LOP3.LUT R13, R10, R13, RZ, 0x3c, !PT ;  /* 0x0000000d0a0d7212 */ /* 0x000fc400078e3cff */
[----:B------:R-:W-:Y:S02]  /*c0d0*/  LOP3.LUT R9, R9, 0x7fffe000, RZ, 0xc0, !PT ;  /* 0x7fffe00009097812 */ /* 0x000fe400078ec0ff */
[----:B------:R-:W-:Y:S02]  /*c0e0*/  SHF.L.U32 R45, R12, 0x1, RZ ;  /* 0x000000010c2d7819 */ /* 0x000fe400000006ff */
[----:B------:R-:W-:-:S03]  /*c0f0*/  IADD3 R44, R13, R9, R8 ;  /* 0x000000090d2c7210 */ /* 0x000fc60007ffe008 */
[----:B------:R-:W1:Y:S02]  /*c100*/  LDS.128 R12, [R45+0x18100] ;  /* 0x018100002d0c7984 */ /* 0x000e640000000c00 */
[----:B------:R-:W-:-:S05]  /*c110*/  IMAD.SHL.U32 R44, R44, 0x2, RZ ;  /* 0x000000022c2c7824 */ /* 0x000fca00078e00ff */
[----:B------:R-:W2:Y:S01]  /*c120*/  LDS.128 R8, [R44+0x18100] ;  /* 0x018100002c087984 */ /* 0x000ea20000000c00 */
[C---:B-1----:R-:W-:Y:S01]  /*c130*/  IMAD.U32 R47, R12.reuse, 0x10000, RZ ;  /* 0x000100000c2f7824 */ /* 0x042fe200078e00ff */
[----:B------:R-:W-:Y:S01]  /*c140*/  LOP3.LUT R46, R12, 0xffff0000, RZ, 0xc0, !PT ;  /* 0xffff00000c2e7812 */ /* 0x000fe200078ec0ff */
[----:B------:R-:W-:Y:S01]  /*c150*/  IMAD.U32 R48, R14, 0x10000, RZ ;  /* 0x000100000e307824 */ /* 0x000fe200078e00ff */
[C---:B------:R-:W-:Y:S02]  /*c160*/  SHF.L.U32 R12, R13.reuse, 0x10, RZ ;  /* 0x000000100d0c7819 */ /* 0x040fe400000006ff */
[----:B------:R-:W-:Y:S02]  /*c170*/  LOP3.LUT R49, R13, 0xffff0000, RZ, 0xc0, !PT ;  /* 0xffff00000d317812 */ /* 0x000fe400078ec0ff */
[C---:B------:R-:W-:Y:S01]  /*c180*/  SHF.L.U32 R13, R15.reuse, 0x10, RZ ;  /* 0x000000100f0d7819 */ /* 0x040fe200000006ff */
[----:B--2---:R-:W-:Y:S01]  /*c190*/  IMAD.U32 R52, R8, 0x10000, RZ ;  /* 0x0001000008347824 */ /* 0x004fe200078e00ff */
[----:B------:R-:W-:Y:S01]  /*c1a0*/  LOP3.LUT R53, R15, 0xffff0000, RZ, 0xc0, !PT ;  /* 0xffff00000f357812 */ /* 0x000fe200078ec0ff */
[----:B------:R-:W-:Y:S01]  /*c1b0*/  IMAD.U32 R15, R37, 0x10000, RZ ;  /* 0x00010000250f7824 */ /* 0x000fe200078e00ff */
[----:B------:R-:W-:-:S02]  /*c1c0*/  SHF.L.U32 R50, R10, 0x10, RZ ;  /* 0x000000100a327819 */ /* 0x000fc400000006ff */
[----:B------:R-:W-:Y:S02]  /*c1d0*/  LOP3.LUT R51, R8, 0xffff0000, RZ, 0xc0, !PT ;  /* 0xffff000008337812 */ /* 0x000fe400078ec0ff */
[C---:B------:R-:W-:Y:S02]  /*c1e0*/  SHF.L.U32 R8, R9.reuse, 0x10, RZ ;  /* 0x0000001009087819 */ /* 0x040fe400000006ff */
[----:B------:R-:W-:Y:S01]  /*c1f0*/  LOP3.LUT R56, R9, 0xffff0000, RZ, 0xc0, !PT ;  /* 0xffff000009387812 */ /* 0x000fe200078ec0ff */
[----:B------:R-:W-:Y:S01]  /*c200*/  IMAD.U32 R9, R41, 0x10000, RZ ;  /* 0x0001000029097824 */ /* 0x000fe200078e00ff */
        /* <DEDUP_REMOVED lines=11> */
[-C--:B------:R-:W-:Y:S01]  /*c2c0*/  FMUL.FTZ R57, R37, R55.reuse ;  /* 0x0000003725397220 */ /* 0x080fe20000410000 */
[----:B------:R-:W-:Y:S01]  /*c2d0*/  LOP3.LUT R43, R43, 0xffff0000, RZ, 0xc0, !PT ;  /* 0xffff00002b2b7812 */ /* 0x000fe200078ec0ff */
[-C--:B------:R-:W-:Y:S01]  /*c2e0*/  FMUL.FTZ R48, R9, R52.reuse ;  /* 0x0000003409307220 */ /* 0x080fe20000410000 */
[----:B------:R-:W-:Y:S01]  /*c2f0*/  SHF.L.U32 R54, R11, 0x10, RZ ;  /* 0x000000100b367819 */ /* 0x000fe200000006ff */
[----:B------:R-:W-:Y:S01]  /*c300*/  FMUL.FTZ R55, R41, R55 ;  /* 0x0000003729377220 */ /* 0x000fe20000410000 */
[----:B------:R-:W-:Y:S01]  /*c310*/  LOP3.LUT R11, R11, 0xffff0000, RZ, 0xc0, !PT ;  /* 0xffff00000b0b7812 */ /* 0x000fe200078ec0ff */
[----:B------:R-:W-:-:S02]  /*c320*/  FMUL.FTZ R52, R15, R52 ;  /* 0x000000340f347220 */ /* 0x000fc40000410000 */
[-C--:B------:R-:W-:Y:S02]  /*c330*/  FFMA.FTZ R57, R41, R14.reuse, -R57 ;  /* 0x0000000e29397223 */ /* 0x080fe40000010839 */
[----:B------:R-:W-:Y:S01]  /*c340*/  FFMA.FTZ R55, R37, R14, R55 ;  /* 0x0000000e25377223 */ /* 0x000fe20000010037 */
[----:B------:R-:W-:Y:S01]  /*c350*/  SHF.L.U32 R37, R40, 0x10, RZ ;  /* 0x0000001028257819 */ /* 0x000fe200000006ff */
[----:B------:R-:W-:Y:S01]  /*c360*/  FFMA.FTZ R52, R9, R47, R52 ;  /* 0x0000002f09347223 */ /* 0x000fe20000010034 */
[C---:B------:R-:W-:Y:S01]  /*c370*/  SHF.L.U32 R9, R38.reuse, 0x10, RZ ;  /* 0x0000001026097819 */ /* 0x040fe200000006ff */
[----:B------:R-:W-:Y:S01]  /*c380*/  FMUL.FTZ R14, R39, R51 ;  /* 0x00000033270e7220 */ /* 0x000fe20000410000 */
[----:B------:R-:W-:Y:S01]  /*c390*/  LOP3.LUT R38, R38, 0xffff0000, RZ, 0xc0, !PT ;  /* 0xffff000026267812 */ /* 0x000fe200078ec0ff */
[----:B------:R-:W-:Y:S01]  /*c3a0*/  FFMA.FTZ R48, R15, R47, -R48 ;  /* 0x0000002f0f307223 */ /* 0x000fe20000010830 */
[----:B------:R-:W-:Y:S01]  /*c3b0*/  LOP3.LUT R40, R40, 0xffff0000, RZ, 0xc0, !PT ;  /* 0xffff000028287812 */ /* 0x000fe200078ec0ff */
[C---:B------:R-:W-:Y:S01]  /*c3c0*/  IMAD.U32 R15, R42.reuse, 0x10000, RZ ;  /* 0x000100002a0f7824 */ /* 0x040fe200078e00ff */
[----:B------:R-:W-:Y:S01]  /*c3d0*/  LOP3.LUT R42, R42, 0xffff0000, RZ, 0xc0, !PT ;  /* 0xffff00002a2a7812 */ /* 0x000fe200078ec0ff */
[----:B------:R-:W-:-:S02]  /*c3e0*/  FMUL.FTZ R51, R43, R51 ;  /* 0x000000332b337220 */ /* 0x000fc40000410000 */
[----:B------:R-:W-:Y:S02]  /*c3f0*/  FFMA.FTZ R43, R43, R46, -R14 ;  /* 0x0000002e2b2b7223 */ /* 0x000fe4000001080e */
[C---:B------:R-:W-:Y:S01]  /*c400*/  IMAD.U32 R14, R36.reuse, 0x10000, RZ ;  /* 0x00010000240e7824 */ /* 0x040fe200078e00ff */
[----:B------:R-:W-:Y:S01]  /*c410*/  LOP3.LUT R36, R36, 0xffff0000, RZ, 0xc0, !PT ;  /* 0xffff000024247812 */ /* 0x000fe200078ec0ff */
[-C--:B------:R-:W-:Y:S02]  /*c420*/  FMUL.FTZ R41, R9, R8.reuse ;  /* 0x0000000809297220 */ /* 0x080fe40000410000 */
[----:B------:R-:W-:Y:S02]  /*c430*/  FMUL.FTZ R8, R15, R8 ;  /* 0x000000080f087220 */ /* 0x000fe40000410000 */
[----:B------:R-:W-:Y:S02]  /*c440*/  FFMA.FTZ R51, R39, R46, R51 ;  /* 0x0000002e27337223 */ /* 0x000fe40000010033 */
[----:B------:R-:W-:-:S02]  /*c450*/  FFMA.FTZ R41, R15, R12, -R41 ;  /* 0x0000000c0f297223 */ /* 0x000fc40000010829 */
[----:B------:R-:W-:Y:S02]  /*c460*/  FFMA.FTZ R9, R9, R12, R8 ;  /* 0x0000000c09097223 */ /* 0x000fe40000010008 */
[----:B------:R-:W-:Y:S02]  /*c470*/  FMUL.FTZ R46, R14, R54 ;  /* 0x000000360e2e7220 */ /* 0x000fe40000410000 */
[----:B------:R-:W-:Y:S02]  /*c480*/  FMUL.FTZ R12, R38, R56 ;  /* 0x00000038260c7220 */ /* 0x000fe40000410000 */
[----:B------:R-:W-:Y:S02]  /*c490*/  FMUL.FTZ R8, R36, R11 ;  /* 0x0000000b24087220 */ /* 0x000fe40000410000 */
[----:B------:R-:W-:Y:S02]  /*c4a0*/  FMUL.FTZ R54, R37, R54 ;  /* 0x0000003625367220 */ /* 0x000fe40000410000 */
[----:B------:R-:W-:-:S02]  /*c4b0*/  FMUL.FTZ R56, R42, R56 ;  /* 0x000000382a387220 */ /* 0x000fc40000410000 */
[----:B------:R-:W-:Y:S02]  /*c4c0*/  FMUL.FTZ R11, R40, R11 ;  /* 0x0000000b280b7220 */ /* 0x000fe40000410000 */
[----:B------:R-:W-:Y:S02]  /*c4d0*/  FFMA.FTZ R15, R37, R13, -R46 ;  /* 0x0000000d250f7223 */ /* 0x000fe4000001082e */
[----:B------:R-:W-:Y:S01]  /*c4e0*/  FFMA.FTZ R42, R42, R49, -R12 ;  /* 0x000000312a2a7223 */ /* 0x000fe2000001080c */
[----:B------:R-:W-:Y:S01]  /*c4f0*/  F2FP.BF16.PACK_AB R12, R43, R48 ;  /* 0x000000302b0c723e */ /* 0x000fe200000010ff */
        /* <DEDUP_REMOVED lines=13> */
.L_x_764:
[----:B------:R-:W-:Y:S05]  /*c5d0*/  BSYNC B0 ;  /* 0x0000000000007941 */ /* 0x000fea0003800000 */
.L_x_763:
        /* <DEDUP_REMOVED lines=27> */
[----:B------:R-:W-:Y:S02]  /*c790*/  IADD3 R12, R15, R12, R9 ;  /* 0x0000000c0f0c7210 */ /* 0x000fe40007ffe009 */
[----:B------:R-:W-:Y:S02]  /*c7a0*/  LOP3.LUT R36, R11, R8, RZ, 0x3c, !PT ;  /* 0x000000080b247212 */ /* 0x000fe400078e3cff */
[----:B------:R-:W-:Y:S01]  /*c7b0*/  LOP3.LUT R10, R10, 0x7fffe000, RZ, 0xc0, !PT ;  /* 0x7fffe0000a0a7812 */ /* 0x000fe200078ec0ff */
[----:B------:R-:W-:-:S03]  /*c7c0*/  IMAD.SHL.U32 R37, R12, 0x2, RZ ;  /* 0x000000020c257824 */ /* 0x000fc600078e00ff */
[----:B------:R-:W-:Y:S02]  /*c7d0*/  IADD3 R36, R36, R10, R9 ;  /* 0x0000000a24247210 */ /* 0x000fe40007ffe009 */
[----:B------:R-:W1:Y:S02]  /*c7e0*/  LDS.128 R12, [R37+0x18100] ;  /* 0x01810000250c7984 */ /* 0x000e640000000c00 */
[----:B------:R-:W-:-:S05]  /*c7f0*/  SHF.L.U32 R36, R36, 0x1, RZ ;  /* 0x0000000124247819 */ /* 0x000fca00000006ff */
[----:B------:R-:W2:Y:S01]  /*c800*/  LDS.128 R8, [R36+0x18100] ;  /* 0x0181000024087984 */ /* 0x000ea20000000c00 */
        /* <DEDUP_REMOVED lines=16> */
[----:B------:R-:W-:Y:S01]  /*c910*/  FMUL.FTZ R42, R44, R42 ;  /* 0x0000002a2c2a7220 */ /* 0x000fe20000410000 */
[----:B------:R-:W-:Y:S01]  /*c920*/  SHF.L.U32 R40, R14, 0x10, RZ ;  /* 0x000000100e287819 */ /* 0x000fe200000006ff */
        /* <DEDUP_REMOVED lines=8> */
[----:B------:R-:W-:Y:S01]  /*c9b0*/  FMUL.FTZ R15, R44, R15 ;  /* 0x0000000f2c0f7220 */ /* 0x000fe20000410000 */
[----:B------:R-:W-:Y:S01]  /*c9c0*/  LOP3.LUT R14, R14, 0xffff0000, RZ, 0xc0, !PT ;  /* 0xffff00000e0e7812 */ /* 0x000fe200078ec0ff */
[-C--:B------:R-:W-:Y:S01]  /*c9d0*/  FMUL.FTZ R39, R35, R47.reuse ;  /* 0x0000002f23277220 */ /* 0x080fe20000410000 */
[----:B------:R-:W-:Y:S01]  /*c9e0*/  LOP3.LUT R11, R11, 0xffff0000, RZ, 0xc0, !PT ;  /* 0xffff00000b0b7812 */ /* 0x000fe200078ec0ff */
[----:B------:R-:W-:-:S02]  /*c9f0*/  FMUL.FTZ R47, R9, R47 ;  /* 0x0000002f092f7220 */ /* 0x000fc40000410000 */
[-C--:B------:R-:W-:Y:S02]  /*ca00*/  FFMA.FTZ R49, R44, R38.reuse, -R49 ;  /* 0x000000262c317223 */ /* 0x080fe40000010831 */
[----:B------:R-:W-:Y:S02]  /*ca10*/  FFMA.FTZ R15, R31, R38, R15 ;  /* 0x000000261f0f7223 */ /* 0x000fe4000001000f */
[-C--:B------:R-:W-:Y:S02]  /*ca20*/  FFMA.FTZ R39, R9, R40.reuse, -R39 ;  /* 0x0000002809277223 */ /* 0x080fe40000010827 */
[----:B------:R-:W-:Y:S01]  /*ca30*/  FFMA.FTZ R47, R35, R40, R47 ;  /* 0x00000028232f7223 */ /* 0x000fe2000001002f */
[C---:B------:R-:W-:Y:S01]  /*ca40*/  SHF.L.U32 R40, R28.reuse, 0x10, RZ ;  /* 0x000000101c287819 */ /* 0x040fe200000006ff */
[-C--:B------:R-:W-:Y:S01]  /*ca50*/  FMUL.FTZ R38, R29, R46.reuse ;  /* 0x0000002e1d267220 */ /* 0x080fe20000410000 */
[----:B------:R-:W-:Y:S01]  /*ca60*/  LOP3.LUT R28, R28, 0xffff0000, RZ, 0xc0, !PT ;  /* 0xffff00001c1c7812 */ /* 0x000fe200078ec0ff */
[----:B------:R-:W-:-:S02]  /*ca70*/  FMUL.FTZ R46, R33, R46 ;  /* 0x0000002e212e7220 */ /* 0x000fc40000410000 */
[C---:B------:R-:W-:Y:S01]  /*ca80*/  IMAD.U32 R9, R30.reuse, 0x10000, RZ ;  /* 0x000100001e097824 */ /* 0x040fe200078e00ff */
[----:B------:R-:W-:Y:S01]  /*ca90*/  LOP3.LUT R30, R30, 0xffff0000, RZ, 0xc0, !PT ;  /* 0xffff00001e1e7812 */ /* 0x000fe200078ec0ff */
[C---:B------:R-:W-:Y:S01]  /*caa0*/  IMAD.U32 R31, R34.reuse, 0x10000, RZ ;  /* 0x00010000221f7824 */ /* 0x040fe200078e00ff */
[----:B------:R-:W-:Y:S01]  /*cab0*/  LOP3.LUT R34, R34, 0xffff0000, RZ, 0xc0, !PT ;  /* 0xffff000022227812 */ /* 0x000fe200078ec0ff */
[C---:B------:R-:W-:Y:S01]  /*cac0*/  IMAD.U32 R44, R32.reuse, 0x10000, RZ ;  /* 0x00010000202c7824 */ /* 0x040fe200078e00ff */
[----:B------:R-:W-:Y:S01]  /*cad0*/  LOP3.LUT R32, R32, 0xffff0000, RZ, 0xc0, !PT ;  /* 0xffff000020207812 */ /* 0x000fe200078ec0ff */
[-C--:B------:R-:W-:Y:S02]  /*cae0*/  FFMA.FTZ R38, R33, R14.reuse, -R38 ;  /* 0x0000000e21267223 */ /* 0x080fe40000010826 */
[----:B------:R-:W-:Y:S02]  /*caf0*/  FFMA.FTZ R46, R29, R14, R46 ;  /* 0x0000000e1d2e7223 */ /* 0x000fe4000001002e */
[----:B------:R-:W-:-:S02]  /*cb00*/  FMUL.FTZ R33, R9, R8 ;  /* 0x0000000809217220 */ /* 0x000fc40000410000 */
[-C--:B------:R-:W-:Y:S02]  /*cb10*/  FMUL.FTZ R14, R40, R45.reuse ;  /* 0x0000002d280e7220 */ /* 0x080fe40000410000 */
[C---:B------:R-:W-:Y:S02]  /*cb20*/  FMUL.FTZ R8, R31.reuse, R8 ;  /* 0x000000081f087220 */ /* 0x040fe40000410000 */
[C---:B------:R-:W-:Y:S02]  /*cb30*/  FMUL.FTZ R45, R44.reuse, R45 ;  /* 0x0000002d2c2d7220 */ /* 0x040fe40000410000 */
[-C--:B------:R-:W-:Y:S02]  /*cb40*/  FFMA.FTZ R33, R31, R12.reuse, -R33 ;  /* 0x0000000c1f217223 */ /* 0x080fe40000010821 */
[----:B------:R-:W-:Y:S02]  /*cb50*/  FFMA.FTZ R9, R9, R12, R8 ;  /* 0x0000000c09097223 */ /* 0x000fe40000010008 */
[----:B------:R-:W-:Y:S01]  /*cb60*/  FFMA.FTZ R44, R44, R13, -R14 ;  /* 0x0000000d2c2c7223 */ /* 0x000fe2000001080e */
[----:B------:R-:W-:Y:S01]  /*cb70*/  F2FP.BF16.PACK_AB R14, R38, R39 ;  /* 0x00000027260e723e */ /* 0x000fe200000010ff */
[----:B------:R-:W-:-:S02]  /*cb80*/  FFMA.FTZ R45, R40, R13, R45 ;  /* 0x0000000d282d7223 */ /* 0x000fc4000001002d */
[-C--:B------:R-:W-:Y:S02]  /*cb90*/  FMUL.FTZ R13, R30, R48.reuse ;  /* 0x000000301e0d7220 */ /* 0x080fe40000410000 */
[-C--:B------:R-:W-:Y:S02]  /*cba0*/  FMUL.FTZ R12, R28, R11.reuse ;  /* 0x0000000b1c0c7220 */ /* 0x080fe40000410000 */
        /* <DEDUP_REMOVED lines=15> */
.L_x_766:
[----:B------:R-:W-:Y:S05]  /*cca0*/  BSYNC B0 ;  /* 0x0000000000007941 */ /* 0x000fea0003800000 */
.L_x_765:
        /* <DEDUP_REMOVED lines=13> */
[----:B------:R-:W-:Y:S02]  /*cd80*/  LOP3.LUT R12, R12, 0x1c0, RZ, 0xc0, !PT ;  /* 0x000001c00c0c7812 */ /* 0x000fe400078ec0ff */
        /* <DEDUP_REMOVED lines=12> */
[----:B------:R-:W-:Y:S02]  /*ce50*/  LOP3.LUT R9, R11, 0x7fffe000, RZ, 0xc0, !PT ;  /* 0x7fffe0000b097812 */ /* 0x000fe400078ec0ff */
[----:B------:R-:W-:-:S02]  /*ce60*/  IADD3 R13, R14, R13, R8 ;  /* 0x0000000d0e0d7210 */ /* 0x000fc40007ffe008 */
[----:B------:R-:W-:-:S03]  /*ce70*/  IADD3 R9, R10, R9, R8 ;  /* 0x000000090a097210 */ /* 0x000fc60007ffe008 */
[----:B------:R-:W-:Y:S01]  /*ce80*/  IMAD.SHL.U32 R19, R13, 0x2, RZ ;  /* 0x000000020d137824 */ /* 0x000fe200078e00ff */
[----:B------:R-:W-:-:S04]  /*ce90*/  SHF.L.U32 R18, R9, 0x1, RZ ;  /* 0x0000000109127819 */ /* 0x000fc800000006ff */
[----:B------:R-:W1:Y:S04]  /*cea0*/  LDS.128 R12, [R19+0x18100] ;  /* 0x01810000130c7984 */ /* 0x000e680000000c00 */
[----:B------:R-:W2:Y:S01]  /*ceb0*/  LDS.128 R8, [R18+0x18100] ;  /* 0x0181000012087984 */ /* 0x000ea20000000c00 */
[C---:B-1----:R-:W-:Y:S01]  /*cec0*/  IMAD.U32 R29, R12.reuse, 0x10000, RZ ;  /* 0x000100000c1d7824 */ /* 0x042fe200078e00ff */
        /* <DEDUP_REMOVED lines=8> */
[----:B------:R-:W-:Y:S01]  /*cf50*/  SHF.L.U32 R32, R10, 0x10, RZ ;  /* 0x000000100a207819 */ /* 0x000fe200000006ff */
[----:B------:R-:W-:Y:S01]  /*cf60*/  IMAD.U32 R15, R21, 0x10000, RZ ;  /* 0x00010000150f7824 */ /* 0x000fe200078e00ff */
[----:B------:R-:W-:Y:S01]  /*cf70*/  LOP3.LUT R38, R9, 0xffff0000, RZ, 0xc0, !PT ;  /* 0xffff000009267812 */ /* 0x000fe200078ec0ff */
[----:B------:R-:W-:Y:S01]  /*cf80*/  IMAD.U32 R36, R11, 0x10000, RZ ;  /* 0x000100000b247824 */ /* 0x000fe200078e00ff */
[----:B------:R-:W-:-:S02]  /*cf90*/  SHF.L.U32 R9, R25, 0x10, RZ ;  /* 0x0000001019097819 */ /* 0x000fc400000006ff */
[----:B------:R-:W-:Y:S01]  /*cfa0*/  LOP3.LUT R37, R10, 0xffff0000, RZ, 0xc0, !PT ;  /* 0xffff00000a257812 */ /* 0x000fe200078ec0ff */
[-C--:B------:R-:W-:Y:S01]  /*cfb0*/  FMUL.FTZ R10, R15, R32.reuse ;  /* 0x000000200f0a7220 */ /* 0x080fe20000410000 */
[C---:B------:R-:W-:Y:S01]  /*cfc0*/  SHF.L.U32 R30, R14.reuse, 0x10, RZ ;  /* 0x000000100e1e7819 */ /* 0x040fe200000006ff */
[----:B------:R-:W-:Y:S01]  /*cfd0*/  FMUL.FTZ R32, R9, R32 ;  /* 0x0000002009207220 */ /* 0x000fe20000410000 */
[----:B------:R-:W-:Y:S02]  /*cfe0*/  LOP3.LUT R21, R21, 0xffff0000, RZ, 0xc0, !PT ;  /* 0xffff000015157812 */ /* 0x000fe400078ec0ff */
        /* <DEDUP_REMOVED lines=11> */
[----:B------:R-:W-:-:S02]  /*d0a0*/  FMUL.FTZ R30, R9, R34 ;  /* 0x00000022091e7220 */ /* 0x000fc40000410000 */
[----:B------:R-:W-:Y:S02]  /*d0b0*/  FMUL.FTZ R34, R15, R34 ;  /* 0x000000220f227220 */ /* 0x000fe40000410000 */
[-C--:B------:R-:W-:Y:S02]  /*d0c0*/  FFMA.FTZ R39, R25, R14.reuse, -R39 ;  /* 0x0000000e19277223 */ /* 0x080fe40000010827 */
[----:B------:R-:W-:Y:S02]  /*d0d0*/  FFMA.FTZ R37, R21, R14, R37 ;  /* 0x0000000e15257223 */ /* 0x000fe40000010025 */
[----:B------:R-:W-:Y:S02]  /*d0e0*/  FFMA.FTZ R34, R9, R29, R34 ;  /* 0x0000001d09227223 */ /* 0x000fe40000010022 */
[----:B------:R-:W-:Y:S02]  /*d0f0*/  FMUL.FTZ R14, R23, R33 ;  /* 0x00000021170e7220 */ /* 0x000fe40000410000 */
[----:B------:R-:W-:-:S02]  /*d100*/  FFMA.FTZ R30, R15, R29, -R30 ;  /* 0x0000001d0f1e7223 */ /* 0x000fc4000001081e */
[C---:B------:R-:W-:Y:S01]  /*d110*/  IMAD.U32 R9, R22.reuse, 0x10000, RZ ;  /* 0x0001000016097824 */ /* 0x040fe200078e00ff */
[----:B------:R-:W-:Y:S01]  /*d120*/  LOP3.LUT R22, R22, 0xffff0000, RZ, 0xc0, !PT ;  /* 0xffff000016167812 */ /* 0x000fe200078ec0ff */
[C---:B------:R-:W-:Y:S01]  /*d130*/  IMAD.U32 R15, R26.reuse, 0x10000, RZ ;  /* 0x000100001a0f7824 */ /* 0x040fe200078e00ff */
[----:B------:R-:W-:Y:S01]  /*d140*/  LOP3.LUT R26, R26, 0xffff0000, RZ, 0xc0, !PT ;  /* 0xffff00001a1a7812 */ /* 0x000fe200078ec0ff */
[C---:B------:R-:W-:Y:S02]  /*d150*/  FMUL.FTZ R33, R27.reuse, R33 ;  /* 0x000000211b217220 */ /* 0x040fe40000410000 */
[----:B------:R-:W-:Y:S01]  /*d160*/  FFMA.FTZ R27, R27, R28, -R14 ;  /* 0x0000001c1b1b7223 */ /* 0x000fe2000001080e */
[C---:B------:R-:W-:Y:S01]  /*d170*/  SHF.L.U32 R14, R20.reuse, 0x10, RZ ;  /* 0x00000010140e7819 */ /* 0x040fe200000006ff */
[-C--:B------:R-:W-:Y:S01]  /*d180*/  FMUL.FTZ R25, R9, R8.reuse ;  /* 0x0000000809197220 */ /* 0x080fe20000410000 */
[----:B------:R-:W-:Y:S01]  /*d190*/  LOP3.LUT R20, R20, 0xffff0000, RZ, 0xc0, !PT ;  /* 0xffff000014147812 */ /* 0x000fe200078ec0ff */
[C---:B------:R-:W-:Y:S01]  /*d1a0*/  IMAD.U32 R21, R24.reuse, 0x10000, RZ ;  /* 0x0001000018157824 */ /* 0x040fe200078e00ff */
[----:B------:R-:W-:Y:S01]  /*d1b0*/  LOP3.LUT R24, R24, 0xffff0000, RZ, 0xc0, !PT ;  /* 0xffff000018187812 */ /* 0x000fe200078ec0ff */
[----:B------:R-:W-:-:S02]  /*d1c0*/  FMUL.FTZ R8, R15, R8 ;  /* 0x000000080f087220 */ /* 0x000fc40000410000 */
[----:B------:R-:W-:Y:S02]  /*d1d0*/  FFMA.FTZ R33, R23, R28, R33 ;  /* 0x0000001c17217223 */ /* 0x000fe40000010021 */
[-C--:B------:R-:W-:Y:S02]  /*d1e0*/  FFMA.FTZ R25, R15, R12.reuse, -R25 ;  /* 0x0000000c0f197223 */ /* 0x080fe40000010819 */
[----:B------:R-:W-:Y:S02]  /*d1f0*/  FFMA.FTZ R9, R9, R12, R8 ;  /* 0x0000000c09097223 */ /* 0x000fe40000010008 */
[----:B------:R-:W-:Y:S02]  /*d200*/  FMUL.FTZ R28, R14, R36 ;  /* 0x000000240e1c7220 */ /* 0x000fe40000410000 */
[----:B------:R-:W-:Y:S02]  /*d210*/  FMUL.FTZ R12, R22, R38 ;  /* 0x00000026160c7220 */ /* 0x000fe40000410000 */
[----:B------:R-:W-:-:S02]  /*d220*/  FMUL.FTZ R8, R20, R11 ;  /* 0x0000000b14087220 */ /* 0x000fc40000410000 */
[C---:B------:R-:W-:Y:S02]  /*d230*/  FMUL.FTZ R36, R21.reuse, R36 ;  /* 0x0000002415247220 */ /* 0x040fe40000410000 */
[----:B------:R-:W-:Y:S02]  /*d240*/  FMUL.FTZ R38, R26, R38 ;  /* 0x000000261a267220 */ /* 0x000fe40000410000 */
        /* <DEDUP_REMOVED lines=17> */
.L_x_744:
[----:B------:R-:W-:Y:S05]  /*d360*/  BSYNC B2 ;  /* 0x0000000000027941 */ /* 0x000fea0003800000 */
.L_x_728:
[----:B------:R-:W-:-:S04]  /*d370*/  DEPBAR.LE SB0, 0x2 ;  /* 0x000080800000791a */ /* 0x000fc80000000000 */
[----:B------:R-:W-:Y:S01]  /*d380*/  IMAD.SHL.U32 R32, R0, 0x2, RZ ;  /* 0x0000000200207824 */ /* 0x000fe200078e00ff */
[----:B------:R-:W-:Y:S01]  /*d390*/  BAR.SYNC.DEFER_BLOCKING 0x0 ;  /* 0x0000000000007b1d */ /* 0x000fe20000010000 */
[----:B------:R-:W-:Y:S01]  /*d3a0*/  IMAD.SHL.U32 R191, R4, 0x2, RZ ;  /* 0x0000000204bf7824 */ /* 0x000fe200078e00ff */
[----:B------:R-:W-:Y:S01]  /*d3b0*/  LEA R190, R0, 0x18100, 0x1 ;  /* 0x0001810000be7811 */ /* 0x000fe200078e08ff */
[----:B------:R-:W-:Y:S01]  /*d3c0*/  IMAD.MOV.U32 R4, RZ, RZ, 0x20 ;  /* 0x00000020ff047424 */ /* 0x000fe200078e00ff */
[----:B-1----:R-:W-:Y:S01]  /*d3d0*/  @P3 LEA.HI.SX32 R9, R133, 0xfffffffe, 0x1a ;  /* 0xfffffffe85093811 */ /* 0x002fe200078fd2ff */
[----:B------:R-:W-:Y:S01]  /*d3e0*/  IMAD.SHL.U32 R189, R3, 0x2, RZ ;  /* 0x0000000203bd7824 */ /* 0x000fe200078e00ff */
[----:B------:R-:W-:Y:S01]  /*d3f0*/  P2R R135, PR, RZ, 0x2 ;  /* 0x00000002ff877803 */ /* 0x000fe20000000000 */
[----:B------:R-:W-:Y:S01]  /*d400*/  IMAD R95, R95, -0x40, R89 ;  /* 0xffffffc05f5f7824 */ /* 0x000fe200078e0259 */
[----:B------:R-:W-:Y:S01]  /*d410*/  SEL R0, R4, 0xffffffe0, !P1 ;  /* 0xffffffe004007807 */ /* 0x000fe20004800000 */
[----:B------:R-:W-:Y:S01]  /*d420*/  IMAD.IADD R3, R190, 0x1, R189 ;  /* 0x00000001be037824 */ /* 0x000fe200078e02bd */
[----:B------:R-:W-:Y:S01]  /*d430*/  @P3 SHF.R.S32.HI R8, RZ, 0x1f, R9 ;  /* 0x0000001fff083819 */ /* 0x000fe20000011409 */
[----:B------:R-:W-:Y:S01]  /*d440*/  @P3 IMAD R16, R16, R9, RZ ;  /* 0x0000000910103224 */ /* 0x000fe200078e02ff */
[----:B------:R-:W-:Y:S01]  /*d450*/  LOP3.LUT P1, RZ, R194, 0x1, RZ, 0xc0, !PT ;  /* 0x00000001c2ff7812 */ /* 0x000fe2000782c0ff */
[----:B------:R-:W-:Y:S01]  /*d460*/  IMAD.IADD R91, R191, 0x1, R0 ;  /* 0x00000001bf5b7824 */ /* 0x000fe200078e0200 */
[----:B------:R-:W-:Y:S01]  /*d470*/  LOP3.LUT P4, RZ, R7, 0x4, RZ, 0xc0, !PT ;  /* 0x0000000407ff7812 */ /* 0x000fe2000788c0ff */
[----:B------:R-:W-:Y:S01]  /*d480*/  @P3 IMAD.WIDE.U32 R10, R9, R17, R206 ;  /* 0x00000011090a3225 */ /* 0x000fe200078e00ce */
[----:B------:R-:W-:-:S03]  /*d490*/  LOP3.LUT R93, R93, 0xffffffe0, RZ, 0xc0, !PT ;  /* 0xffffffe05d5d7812 */ /* 0x000fc600078ec0ff */
[----:B------:R-:W-:Y:S01]  /*d4a0*/  @P3 IMAD R8, R8, R17, R16 ;  /* 0x0000001108083224 */ /* 0x000fe200078e0210 */
[----:B------:R-:W-:Y:S01]  /*d4b0*/  @P3 LEA R60, P0, R10, c[0x0][0x1f8], 0x1 ;  /* 0x00007e000a3c3a11 */ /* 0x000fe200078008ff */
[----:B------:R-:W-:Y:S02]  /*d4c0*/  IMAD.MOV.U32 R4, RZ, RZ, 0x40 ;  /* 0x00000040ff047424 */ /* 0x000fe400078e00ff */
[----:B------:R-:W-:Y:S01]  /*d4d0*/  @P3 IMAD.IADD R8, R11, 0x1, R8 ;  /* 0x000000010b083824 */ /* 0x000fe200078e0208 */
[----:B------:R-:W-:Y:S01]  /*d4e0*/  LDSM.16.M88.4 R32, [R32+0x18100] ;  /* 0x018100002020783b */ /* 0x000fe20000000200 */
[----:B------:R-:W-:Y:S01]  /*d4f0*/  IMAD.IADD R90, R90, 0x1, -R93 ;  /* 0x000000015a5a7824 */ /* 0x000fe200078e0a5d */
[----:B------:R-:W-:Y:S01]  /*d500*/  SEL R0, R4, 0xffffffc0, !P4 ;  /* 0xffffffc004007807 */ /* 0x000fe20006000000 */
[----:B------:R-:W-:Y:S01]  /*d510*/  IMAD.SHL.U32 R185, R2, 0x2, RZ ;  /* 0x0000000202b97824 */ /* 0x000fe200078e00ff */
[----:B------:R-:W1:Y:S01]  /*d520*/  LDSM.16.M88.4 R20, [R191+0xc100] ;  /* 0x00c10000bf14783b */ /* 0x000e620000000200 */
[----:B------:R-:W-:-:S02]  /*d530*/  @P3 LEA.HI.X R61, R10, c[0x0][0x1fc], R8, 0x1, P0 ;  /* 0x00007f000a3d3a11 */ /* 0x000fc400000f0c08 */
[----:B------:R-:W-:Y:S01]  /*d540*/  @P3 IADD3 R72, P0, R6, R60, RZ ;  /* 0x0000003c06483210 */ /* 0x000fe20007f1e0ff */
[----:B------:R-:W2:Y:S01]  /*d550*/  LDSM.16.M88.4 R48, [R191+0xc900] ;  /* 0x00c90000bf30783b */ /* 0x000ea20000000200 */
[----:B------:R-:W-:Y:S01]  /*d560*/  SEL R188, R4, 0xffffffc0, !P2 ;  /* 0xffffffc004bc7807 */ /* 0x000fe20005000000 */
[----:B------:R-:W-:Y:S02]  /*d570*/  IMAD.IADD R187, R190, 0x1, R0 ;  /* 0x00000001bebb7824 */ /* 0x000fe400078e0200 */
[----:B------:R-:W3:Y:S01]  /*d580*/  LDSM.16.M88.4 R64, [R191+0xd100] ;  /* 0x00d10000bf40783b */ /* 0x000ee20000000200 */
[----:B------:R-:W-:Y:S02]  /*d590*/  @P3 IMAD.X R73, R5, 0x1, R61, P0 ;  /* 0x0000000105493824 */ /* 0x000fe400000e063d */
[----:B------:R-:W-:Y:S01]  /*d5a0*/  IMAD.IADD R94, R191, 0x1, R188 ;  /* 0x00000001bf5e7824 */ /* 0x000fe200078e02bc */
[----:B------:R-:W-:Y:S01]  /*d5b0*/  LDSM.16.M88.4 R56, [R3] ;  /* 0x000000000338783b */ /* 0x000fe20000000200 */
[----:B------:R-:W-:-:S02]  /*d5c0*/  IMAD.IADD R186, R3, 0x1, R0 ;  /* 0x0000000103ba7824 */ /* 0x000fc400078e0200 */
[----:B------:R-:W-:Y:S01]  /*d5d0*/  IMAD.IADD R92, R188, 0x1, R91 ;  /* 0x00000001bc5c7824 */ /* 0x000fe200078e025b */
[----:B------:R-:W4:Y:S01]  /*d5e0*/  LDSM.16.M88.4 R44, [R91+0xc100] ;  /* 0x00c100005b2c783b */ /* 0x000f220000000200 */
[C-C-:B------:R-:W-:Y:S02]  /*d5f0*/  IMAD.IADD R175, R189.reuse, 0x1, R185.reuse ;  /* 0x00000001bdaf7824 */ /* 0x140fe400078e02b9 */
[C---:B------:R-:W-:Y:S01]  /*d600*/  IMAD.IADD R184, R0.reuse, 0x1, R185 ;  /* 0x0000000100b87824 */ /* 0x040fe200078e02b9 */
[----:B------:R-:W5:Y:S01]  /*d610*/  LDSM.16.M88.4 R12, [R91+0xc900] ;  /* 0x00c900005b0c783b */ /* 0x000f620000000200 */
[----:B------:R-:W-:Y:S02]  /*d620*/  IMAD.IADD R0, R0, 0x1, R175 ;  /* 0x0000000100007824 */ /* 0x000fe400078e02af */
[----:B------:R-:W-:Y:S01]  /*d630*/  IMAD.IADD R162, R189, 0x1, R184 ;  /* 0x00000001bda27824 */ /* 0x000fe200078e02b8 */
[----:B------:R-:W3:Y:S04]  /*d640*/  LDSM.16.M88.4 R52, [R191+0xd900] ;  /* 0x00d90000bf34783b */ /* 0x000ee80000000200 */
[----:B------:R-:W3:Y:S04]  /*d650*/  LDSM.16.M88.4 R8, [R91+0xd100] ;  /* 0x00d100005b08783b */ /* 0x000ee80000000200 */
[----:B------:R-:W-:Y:S04]  /*d660*/  LDSM.16.M88.4 R40, [R91+0xd900] ;  /* 0x00d900005b28783b */ /* 0x000fe80000000200 */
[----:B------:R-:W-:Y:S01]  /*d670*/  @!PT LDS RZ, [RZ] ;  /* 0x00000000fffff984 */ /* 0x000fe20000000800 */
[----:B------:R-:W-:Y:S01]  /*d680*/  @!PT LDS RZ, [RZ] ;  /* 0x00000000fffff984 */ /* 0x000fe20000000800 */
[----:B------:R-:W-:Y:S01]  /*d690*/  @!PT LDS RZ, [RZ] ;  /* 0x00000000fffff984 */ /* 0x000fe20000000800 */
[----:B------:R3:W-:Y:S01]  /*d6a0*/  @P3 LDGSTS.E.BYPASS.LTC128B.128 [R134+0x6100], [R60.64], !P6 ;  /* 0x061000003c863fae */ /* 0x0007e2000f101d46 */
[C---:B-1----:R-:W-:Y:S03]  /*d6b0*/  HMMA.16816.F32.BF16 R24, R32.reuse, R20, RZ ;  /* 0x000000142018723c */ /* 0x042fe600000418ff */
[----:B------:R1:W-:Y:S04]  /*d6c0*/  @P3 LDGSTS.E.BYPASS.LTC128B.128 [R134+0x8100], [R60.64+0x80], !P5 ;  /* 0x081000803c863fae */ /* 0x0003e8000e901d46 */
[----:B------:R1:W-:Y:S01]  /*d6d0*/  @P3 LDGSTS.E.BYPASS.LTC128B.128 [R134+0xa100], [R60.64+0x100], !P1 ;  /* 0x0a1001003c863fae */ /* 0x0003e2000c901d46 */
[C---:B------:R-:W-:Y:S03]  /*d6e0*/  HMMA.16816.F32.BF16 R20, R32.reuse, R22, RZ ;  /* 0x000000162014723c */ /* 0x040fe600000418ff */
[----:B------:R1:W-:Y:S04]  /*d6f0*/  @P3 LDGSTS.E.BYPASS.LTC128B.128 [R134+0x7100], [R72.64], !P6 ;  /* 0x0710000048863fae */ /* 0x0003e8000f101d46 */
[----:B------:R1:W-:Y:S01]  /*d700*/  @P3 LDGSTS.E.BYPASS.LTC128B.128 [R134+0x9100], [R72.64+0x80], !P5 ;  /* 0x0910008048863fae */ /* 0x0003e2000e901d46 */
[C---:B--2---:R-:W-:Y:S03]  /*d710*/  HMMA.16816.F32.BF16 R36, R32.reuse, R48, RZ ;  /* 0x000000302024723c */ /* 0x044fe600000418ff */
[----:B------:R1:W-:Y:S04]  /*d720*/  @P3 LDGSTS.E.BYPASS.LTC128B.128 [R134+0xb100], [R72.64+0x100], !P1 ;  /* 0x0b10010048863fae */ /* 0x0003e8000c901d46 */
[----:B------:R-:W-:Y:S01]  /*d730*/  LDSM.16.M88.4 R4, [R187] ;  /* 0x00000000bb04783b */ /* 0x000fe20000000200 */
[C---:B------:R-:W-:Y:S03]  /*d740*/  HMMA.16816.F32.BF16 R48, R32.reuse, R50, RZ ;  /* 0x000000322030723c */ /* 0x040fe600000418ff */
[----:B------:R-:W2:Y:S04]  /*d750*/  LDSM.16.M88.4 R16, [R94+0xc100] ;  /* 0x00c100005e10783b */ /* 0x000ea80000000200 */
[----:B------:R-:W2:Y:S01]  /*d760*/  LDSM.16.M88.4 R28, [R94+0xc900] ;  /* 0x00c900005e1c783b */ /* 0x000ea20000000200 */
[C---:B---3--:R-:W-:Y:S03]  /*d770*/  HMMA.16816.F32.BF16 R68, R32.reuse, R64, RZ ;  /* 0x000000402044723c */ /* 0x048fe600000418ff */
[----:B------:R-:W-:Y:S04]  /*d780*/  LDSM.16.M88.4 R76, [R91+0xe100] ;  /* 0x00e100005b4c783b */ /* 0x000fe80000000200 */
[----:B------:R-:W-:Y:S01]  /*d790*/  LDSM.16.M88.4 R84, [R92+0xe900] ;  /* 0x00e900005c54783b */ /* 0x000fe20000000200 */
[----:B------:R-:W-:Y:S03]  /*d7a0*/  HMMA.16816.F32.BF16 R64, R32, R66, RZ ;  /* 0x000000422040723c */ /* 0x000fe600000418ff */
[----:B------:R-:W-:Y:S04]  /*d7b0*/  LDSM.16.M88.4 R80, [R191+0x10900] ;  /* 0x01090000bf50783b */ /* 0x000fe80000000200 */
[----:B-1----:R-:W-:Y:S01]  /*d7c0*/  LDSM.16.M88.4 R72, [R92+0xe100] ;  /* 0x00e100005c48783b */ /* 0x002fe20000000200 */
[C---:B----4-:R-:W-:Y:S03]  /*d7d0*/  HMMA.16816.F32.BF16 R24, R56.reuse, R44, R24 ;  /* 0x0000002c3818723c */ /* 0x050fe60000041818 */
[----:B------:R-:W0:Y:S05]  /*d7e0*/  LDGDEPBAR ;  /* 0x00000000000079af */ /* 0x000e2a0000000000 */
[C---:B------:R-:W-:Y:S01]  /*d7f0*/  HMMA.16816.F32.BF16 R20, R56.reuse, R46, R20 ;  /* 0x0000002e3814723c */ /* 0x040fe20000041814 */
[----:B------:R-:W-:Y:S07]  /*d800*/  LDSM.16.M88.4 R44, [R92+0xc900] ;  /* 0x00c900005c2c783b */ /* 0x000fee0000000200 */
[C---:B-----5:R-:W-:Y:S08]  /*d810*/  HMMA.16816.F32.BF16 R36, R56.reuse, R12, R36 ;  /* 0x0000000c3824723c */ /* 0x060ff00000041824 */
[----:B------:R-:W-:Y:S01]  /*d820*/  HMMA.16816.F32.BF16 R48, R56, R14, R48 ;  /* 0x0000000e3830723c */ /* 0x000fe20000041830 */
[----:B------:R-:W1:Y:S07]  /*d830*/  LDSM.16.M88.4 R12, [R94+0xd100] ;  /* 0x00d100005e0c783b */ /* 0x000e6e0000000200 */
[C---:B------:R-:W-:Y:S08]  /*d840*/  HMMA.16816.F32.BF16 R60, R32.reuse, R52, RZ ;  /* 0x00000034203c723c */ /* 0x040ff000000418ff */
[----:B------:R-:W-:Y:S01]  /*d850*/  HMMA.16816.F32.BF16 R32, R32, R54, RZ ;  /* 0x000000362020723c */ /* 0x000fe200000418ff */
[----:B------:R-:W-:Y:S07]  /*d860*/  LDSM.16.M88.4 R52, [R92+0xc100] ;  /* 0x00c100005c34783b */ /* 0x000fee0000000200 */
[C---:B------:R-:W-:Y:S08]  /*d870*/  HMMA.16816.F32.BF16 R68, R56.reuse, R8, R68 ;  /* 0x000000083844723c */ /* 0x040ff00000041844 */
[----:B------:R-:W-:Y:S01]  /*d880*/  HMMA.16816.F32.BF16 R64, R56, R10, R64 ;  /* 0x0000000a3840723c */ /* 0x000fe20000041840 */
[----:B------:R-:W3:Y:S07]  /*d890*/  LDSM.16.M88.4 R8, [R94+0xd900] ;  /* 0x00d900005e08783b */ /* 0x000eee0000000200 */
[C---:B--2---:R-:W-:Y:S08]  /*d8a0*/  HMMA.16816.F32.BF16 R24, R4.reuse, R16, R24 ;  /* 0x000000100418723c */ /* 0x044ff00000041818 */
[----:B------:R-:W-:Y:S01]  /*d8b0*/  HMMA.16816.F32.BF16 R20, R4, R18, R20 ;  /* 0x000000120414723c */ /* 0x000fe20000041814 */
[----:B------:R-:W2:Y:S07]  /*d8c0*/  LDSM.16.M88.4 R16, [R186] ;  /* 0x00000000ba10783b */ /* 0x000eae0000000200 */
[C---:B------:R-:W-:Y:S08]  /*d8d0*/  HMMA.16816.F32.BF16 R60, R56.reuse, R40, R60 ;  /* 0x00000028383c723c */ /* 0x040ff0000004183c */
[----:B------:R-:W-:Y:S01]  /*d8e0*/  HMMA.16816.F32.BF16 R56, R56, R42, R32 ;  /* 0x0000002a3838723c */ /* 0x000fe20000041820 */
[----:B------:R-:W-:Y:S04]  /*d8f0*/  LDSM.16.M88.4 R32, [R190+0x4000] ;  /* 0x00400000be20783b */ /* 0x000fe80000000200 */
[----:B------:R-:W-:Y:S03]  /*d900*/  LDSM.16.M88.4 R40, [R92+0xd100] ;  /* 0x00d100005c28783b */ /* 0x000fe60000000200 */
[C---:B------:R-:W-:Y:S08]  /*d910*/  HMMA.16816.F32.BF16 R36, R4.reuse, R28, R36 ;  /* 0x0000001c0424723c */ /* 0x040ff00000041824 */
[C---:B------:R-:W-:Y:S01]  /*d920*/  HMMA.16816.F32.BF16 R48, R4.reuse, R30, R48 ;  /* 0x0000001e0430723c */ /* 0x040fe20000041830 */
[----:B------:R-:W-:Y:S07]  /*d930*/  LDSM.16.M88.4 R28, [R92+0xd900] ;  /* 0x00d900005c1c783b */ /* 0x000fee0000000200 */
[C---:B-1----:R-:W-:Y:S08]  /*d940*/  HMMA.16816.F32.BF16 R68, R4.reuse, R12, R68 ;  /* 0x0000000c0444723c */ /* 0x042ff00000041844 */
[C---:B------:R-:W-:Y:S01]  /*d950*/  HMMA.16816.F32.BF16 R64, R4.reuse, R14, R64 ;  /* 0x0000000e0440723c */ /* 0x040fe20000041840 */
[----:B------:R-:W1:Y:S07]  /*d960*/  LDSM.16.M88.4 R12, [R191+0xe100] ;  /* 0x00e10000bf0c783b */ /* 0x000e6e0000000200 */
[C---:B---3--:R-:W-:Y:S08]  /*d970*/  HMMA.16816.F32.BF16 R60, R4.reuse, R8, R60 ;  /* 0x00000008043c723c */ /* 0x048ff0000004183c */
[----:B------:R-:W-:Y:S01]  /*d980*/  HMMA.16816.F32.BF16 R56, R4, R10, R56 ;  /* 0x0000000a0438723c */ /* 0x000fe20000041838 */
[----:B------:R-:W3:Y:S04]  /*d990*/  LDSM.16.M88.4 R4, [R191+0xe900] ;  /* 0x00e90000bf04783b */ /* 0x000ee80000000200 */
[----:B------:R-:W-:Y:S03]  /*d9a0*/  LDSM.16.M88.4 R8, [R191+0xf100] ;  /* 0x00f10000bf08783b */ /* 0x000fe60000000200 */
[C---:B--2---:R-:W-:Y:S08]  /*d9b0*/  HMMA.16816.F32.BF16 R24, R16.reuse, R52, R24 ;  /* 0x000000341018723c */ /* 0x044ff00000041818 */
[C---:B------:R-:W-:Y:S01]  /*d9c0*/  HMMA.16816.F32.BF16 R20, R16.reuse, R54, R20 ;  /* 0x000000361014723c */ /* 0x040fe20000041814 */
[----:B------:R-:W-:Y:S07]  /*d9d0*/  LDSM.16.M88.4 R52, [R91+0xf900] ;  /* 0x00f900005b34783b */ /* 0x000fee0000000200 */
[C---:B------:R-:W-:Y:S08]  /*d9e0*/  HMMA.16816.F32.BF16 R36, R16.reuse, R44, R36 ;  /* 0x0000002c1024723c */ /* 0x040ff00000041824 */
[----:B------:R-:W-:Y:S01]  /*d9f0*/  HMMA.16816.F32.BF16 R48, R16, R46, R48 ;  /* 0x0000002e1030723c */ /* 0x000fe20000041830 */
[----:B------:R-:W2:Y:S07]  /*da00*/  LDSM.16.M88.4 R44, [R3+0x4000] ;  /* 0x00400000032c783b */ /* 0x000eae0000000200 */
[C---:B-1----:R-:W-:Y:S08]  /*da10*/  HMMA.16816.F32.BF16 R24, R32.reuse, R12, R24 ;  /* 0x0000000c2018723c */ /* 0x042ff00000041818 */
[----:B------:R-:W-:Y:S01]  /*da20*/  HMMA.16816.F32.BF16 R20, R32, R14, R20 ;  /* 0x0000000e2014723c */ /* 0x000fe20000041814 */
[----:B------:R-:W-:Y:S07]  /*da30*/  LDSM.16.M88.4 R12, [R187+0x4000] ;  /* 0x00400000bb0c783b */ /* 0x000fee0000000200 */
[C---:B------:R-:W-:Y:S08]  /*da40*/  HMMA.16816.F32.BF16 R68, R16.reuse, R40, R68 ;  /* 0x000000281044723c */ /* 0x040ff00000041844 */
[C---:B------:R-:W-:Y:S01]  /*da50*/  HMMA.16816.F32.BF16 R64, R16.reuse, R42, R64 ;  /* 0x0000002a1040723c */ /* 0x040fe20000041840 */
[----:B------:R-:W-:Y:S07]  /*da60*/  LDSM.16.M88.4 R40, [R191+0xf900] ;  /* 0x00f90000bf28783b */ /* 0x000fee0000000200 */
[C---:B------:R-:W-:Y:S08]  /*da70*/  HMMA.16816.F32.BF16 R60, R16.reuse, R28, R60 ;  /* 0x0000001c103c723c */ /* 0x040ff0000004183c */
[----:B------:R-:W-:Y:S01]  /*da80*/  HMMA.16816.F32.BF16 R56, R16, R30, R56 ;  /* 0x0000001e1038723c */ /* 0x000fe20000041838 */
[----:B------:R-:W1:Y:S04]  /*da90*/  LDSM.16.M88.4 R16, [R94+0xe100] ;  /* 0x00e100005e10783b */ /* 0x000e680000000200 */
[----:B------:R-:W-:Y:S03]  /*daa0*/  LDSM.16.M88.4 R28, [R91+0xe900] ;  /* 0x00e900005b1c783b */ /* 0x000fe60000000200 */
[C---:B---3--:R-:W-:Y:S08]  /*dab0*/  HMMA.16816.F32.BF16 R36, R32.reuse, R4, R36 ;  /* 0x000000042024723c */ /* 0x048ff00000041824 */
[----:B------:R-:W-:Y:S01]  /*dac0*/  HMMA.16816.F32.BF16 R48, R32, R6, R48 ;  /* 0x000000062030723c */ /* 0x000fe20000041830 */
[----:B------:R-:W3:Y:S07]  /*dad0*/  LDSM.16.M88.4 R4, [R91+0xf100] ;  /* 0x00f100005b04783b */ /* 0x000eee0000000200 */
[C---:B--2---:R-:W-:Y:S08]  /*dae0*/  HMMA.16816.F32.BF16 R24, R44.reuse, R76, R24 ;  /* 0x0000004c2c18723c */ /* 0x044ff00000041818 */
[----:B------:R-:W-:Y:S01]  /*daf0*/  HMMA.16816.F32.BF16 R20, R44, R78, R20 ;  /* 0x0000004e2c14723c */ /* 0x000fe20000041814 */
        /* <DEDUP_REMOVED lines=8> */
[----:B------:R-:W-:Y:S01]  /*db80*/  HMMA.16816.F32.BF16 R56, R32, R42, R56 ;  /* 0x0000002a2038723c */ /* 0x000fe20000041838 */
[----:B------:R-:W-:Y:S04]  /*db90*/  LDSM.16.M88.4 R40, [R191+0x10100] ;  /* 0x01010000bf28783b */ /* 0x000fe80000000200 */
[----:B------:R-:W-:Y:S03]  /*dba0*/  LDSM.16.M88.4 R32, [R94+0xe900] ;  /* 0x00e900005e20783b */ /* 0x000fe60000000200 */
[C---:B---3--:R-:W-:Y:S08]  /*dbb0*/  HMMA.16816.F32.BF16 R68, R44.reuse, R4, R68 ;  /* 0x000000042c44723c */ /* 0x048ff00000041844 */
[C---:B------:R-:W-:Y:S01]  /*dbc0*/  HMMA.16816.F32.BF16 R64, R44.reuse, R6, R64 ;  /* 0x000000062c40723c */ /* 0x040fe20000041840 */
[----:B------:R-:W1:Y:S07]  /*dbd0*/  LDSM.16.M88.4 R4, [R190+0x8000] ;  /* 0x00800000be04783b */ /* 0x000e6e0000000200 */
[C---:B------:R-:W-:Y:S08]  /*dbe0*/  HMMA.16816.F32.BF16 R36, R44.reuse, R28, R36 ;  /* 0x0000001c2c24723c */ /* 0x040ff00000041824 */
[----:B------:R-:W-:Y:S01]  /*dbf0*/  HMMA.16816.F32.BF16 R48, R44, R30, R48 ;  /* 0x0000001e2c30723c */ /* 0x000fe20000041830 */
[----:B------:R-:W3:Y:S07]  /*dc00*/  LDSM.16.M88.4 R28, [R94+0xf100] ;  /* 0x00f100005e1c783b */ /* 0x000eee0000000200 */
[C---:B--2---:R-:W-:Y:S08]  /*dc10*/  HMMA.16816.F32.BF16 R24, R8.reuse, R72, R24 ;  /* 0x000000480818723c */ /* 0x044ff00000041818 */
[----:B------:R-:W-:Y:S01]  /*dc20*/  HMMA.16816.F32.BF16 R20, R8, R74, R20 ;  /* 0x0000004a0814723c */ /* 0x000fe20000041814 */
[----:B------:R-:W-:Y:S07]  /*dc30*/  LDSM.16.M88.4 R72, [R92+0xf900] ;  /* 0x00f900005c48783b */ /* 0x000fee0000000200 */
[C---:B------:R-:W-:Y:S08]  /*dc40*/  HMMA.16816.F32.BF16 R60, R44.reuse, R52, R60 ;  /* 0x000000342c3c723c */ /* 0x040ff0000004183c */
[----:B------:R-:W-:Y:S01]  /*dc50*/  HMMA.16816.F32.BF16 R56, R44, R54, R56 ;  /* 0x000000362c38723c */ /* 0x000fe20000041838 */
[----:B------:R-:W-:Y:S04]  /*dc60*/  LDSM.16.M88.4 R44, [R3+0x8000] ;  /* 0x00800000032c783b */ /* 0x000fe80000000200 */
[----:B------:R-:W2:Y:S03]  /*dc70*/  LDSM.16.M88.4 R52, [R91+0x10100] ;  /* 0x010100005b34783b */ /* 0x000ea60000000200 */
[C---:B-1----:R-:W-:Y:S08]  /*dc80*/  HMMA.16816.F32.BF16 R24, R4.reuse, R40, R24 ;  /* 0x000000280418723c */ /* 0x042ff00000041818 */
[----:B------:R-:W-:Y:S01]  /*dc90*/  HMMA.16816.F32.BF16 R20, R4, R42, R20 ;  /* 0x0000002a0414723c */ /* 0x000fe20000041814 */
[----:B------:R-:W-:Y:S07]  /*dca0*/  LDSM.16.M88.4 R40, [R91+0x10900] ;  /* 0x010900005b28783b */ /* 0x000fee0000000200 */
[C---:B------:R-:W-:Y:S08]  /*dcb0*/  HMMA.16816.F32.BF16 R36, R12.reuse, R32, R36 ;  /* 0x000000200c24723c */ /* 0x040ff00000041824 */
[C---:B------:R-:W-:Y:S01]  /*dcc0*/  HMMA.16816.F32.BF16 R48, R12.reuse, R34, R48 ;  /* 0x000000220c30723c */ /* 0x040fe20000041830 */
[----:B------:R-:W-:Y:S07]  /*dcd0*/  LDSM.16.M88.4 R32, [R187+0x8000] ;  /* 0x00800000bb20783b */ /* 0x000fee0000000200 */
[C---:B---3--:R-:W-:Y:S08]  /*dce0*/  HMMA.16816.F32.BF16 R68, R12.reuse, R28, R68 ;  /* 0x0000001c0c44723c */ /* 0x048ff00000041844 */
[----:B------:R-:W-:Y:S01]  /*dcf0*/  HMMA.16816.F32.BF16 R64, R12, R30, R64 ;  /* 0x0000001e0c40723c */ /* 0x000fe20000041840 */
[----:B------:R-:W1:Y:S07]  /*dd00*/  LDSM.16.M88.4 R28, [R94+0x10100] ;  /* 0x010100005e1c783b */ /* 0x000e6e0000000200 */
[C---:B--2---:R-:W-:Y:S08]  /*dd10*/  HMMA.16816.F32.BF16 R24, R44.reuse, R52, R24 ;  /* 0x000000342c18723c */ /* 0x044ff00000041818 */
[----:B------:R-:W-:Y:S01]  /*dd20*/  HMMA.16816.F32.BF16 R20, R44, R54, R20 ;  /* 0x000000362c14723c */ /* 0x000fe20000041814 */
[----:B------:R-:W2:Y:S07]  /*dd30*/  LDSM.16.M88.4 R52, [R191+0x11100] ;  /* 0x01110000bf34783b */ /* 0x000eae0000000200 */
[C---:B------:R-:W-:Y:S08]  /*dd40*/  HMMA.16816.F32.BF16 R60, R12.reuse, R16, R60 ;  /* 0x000000100c3c723c */ /* 0x040ff0000004183c */
[----:B------:R-:W-:Y:S01]  /*dd50*/  HMMA.16816.F32.BF16 R56, R12, R18, R56 ;  /* 0x000000120c38723c */ /* 0x000fe20000041838 */
[----:B------:R-:W-:Y:S04]  /*dd60*/  LDSM.16.M88.4 R16, [R186+0x8000] ;  /* 0x00800000ba10783b */ /* 0x000fe80000000200 */
[----:B------:R-:W3:Y:S03]  /*dd70*/  LDSM.16.M88.4 R12, [R92+0x10100] ;  /* 0x010100005c0c783b */ /* 0x000ee60000000200 */
[C---:B------:R-:W-:Y:S08]  /*dd80*/  HMMA.16816.F32.BF16 R36, R8.reuse, R84, R36 ;  /* 0x000000540824723c */ /* 0x040ff00000041824 */
[C---:B------:R-:W-:Y:S08]  /*dd90*/  HMMA.16816.F32.BF16 R48, R8.reuse, R86, R48 ;  /* 0x000000560830723c */ /* 0x040ff00000041830 */
[----:B------:R-:W-:Y:S01]  /*dda0*/  HMMA.16816.F32.BF16 R84, R8, R76, R68 ;  /* 0x0000004c0854723c */ /* 0x000fe20000041844 */
[----:B------:R-:W-:Y:S07]  /*ddb0*/  LDSM.16.M88.4 R68, [R94+0x10900] ;  /* 0x010900005e44783b */ /* 0x000fee0000000200 */
[C---:B-1----:R-:W-:Y:S08]  /*ddc0*/  HMMA.16816.F32.BF16 R24, R32.reuse, R28, R24 ;  /* 0x0000001c2018723c */ /* 0x042ff00000041818 */
[----:B------:R-:W-:Y:S01]  /*ddd0*/  HMMA.16816.F32.BF16 R20, R32, R30, R20 ;  /* 0x0000001e2014723c */ /* 0x000fe20000041814 */
[----:B------:R-:W1:Y:S07]  /*dde0*/  LDSM.16.M88.4 R28, [R91+0x11100] ;  /* 0x011100005b1c783b */ /* 0x000e6e0000000200 */
[----:B--2---:R-:W-:Y:S08]  /*ddf0*/  HMMA.16816.F32.BF16 R84, R4, R52, R84 ;  /* 0x000000340454723c */ /* 0x004ff00000041854 */
[----:B------:R-:W-:Y:S08]  /*de00*/  HMMA.16816.F32.BF16 R60, R8, R72, R60 ;  /* 0x00000048083c723c */ /* 0x000ff0000004183c */
[----:B---3--:R-:W-:Y:S08]  /*de10*/  HMMA.16816.F32.BF16 R24, R16, R12, R24 ;  /* 0x0000000c1018723c */ /* 0x008ff00000041818 */
[----:B------:R-:W-:Y:S01]  /*de20*/  HMMA.16816.F32.BF16 R56, R8, R74, R56 ;  /* 0x0000004a0838723c */ /* 0x000fe20000041838 */
[----:B------:R-:W2:Y:S07]  /*de30*/  LDSM.16.M88.4 R72, [R191+0x11900] ;  /* 0x01190000bf48783b */ /* 0x000eae0000000200 */
[C---:B------:R-:W-:Y:S08]  /*de40*/  HMMA.16816.F32.BF16 R36, R4.reuse, R80, R36 ;  /* 0x000000500424723c */ /* 0x040ff00000041824 */
[----:B------:R-:W-:Y:S01]  /*de50*/  HMMA.16816.F32.BF16 R48, R4, R82, R48 ;  /* 0x000000520430723c */ /* 0x000fe20000041830 */
[----:B------:R-:W-:-:S02]  /*de60*/  FMUL.FTZ R3, R24, c[0x0][0x320] ;  /* 0x0000c80018037a20 */ /* 0x000fc40000410000 */
[----:B------:R-:W-:-:S04]  /*de70*/  FMUL.FTZ R52, R25, c[0x0][0x320] ;  /* 0x0000c80019347a20 */ /* 0x000fc80000410000 */
[----:B------:R-:W-:Y:S01]  /*de80*/  MUFU.TANH R3, R3 ;  /* 0x0000000300037308 */ /* 0x000fe20000002400 */
[----:B------:R-:W-:Y:S01]  /*de90*/  HMMA.16816.F32.BF16 R64, R8, R78, R64 ;  /* 0x0000004e0840723c */ /* 0x000fe20000041840 */
[----:B------:R-:W-:Y:S06]  /*dea0*/  LDSM.16.M88.4 R8, [R92+0x10900] ;  /* 0x010900005c08783b */ /* 0x000fec0000000200 */
[----:B------:R-:W-:Y:S01]  /*deb0*/  MUFU.TANH R52, R52 ;  /* 0x0000003400347308 */ /* 0x000fe20000002400 */
[C---:B-1----:R-:W-:Y:S07]  /*dec0*/  HMMA.16816.F32.BF16 R84, R44.reuse, R28, R84 ;  /* 0x0000001c2c54723c */ /* 0x042fee0000041854 */
[----:B------:R-:W-:Y:S01]  /*ded0*/  FMUL.FTZ R28, R26, c[0x0][0x320] ;  /* 0x0000c8001a1c7a20 */ /* 0x000fe20000410000 */
[----:B------:R-:W-:Y:S01]  /*dee0*/  HMMA.16816.F32.BF16 R36, R44, R40, R36 ;  /* 0x000000282c24723c */ /* 0x000fe20000041824 */
[----:B------:R-:W-:-:S02]  /*def0*/  FMUL.FTZ R29, R27, c[0x0][0x320] ;  /* 0x0000c8001b1d7a20 */ /* 0x000fc40000410000 */
[----:B------:R-:W1:Y:S02]  /*df00*/  LDSM.16.M88.4 R24, [R91+0x11900] ;  /* 0x011900005b18783b */ /* 0x000e640000000200 */
[----:B------:R-:W3:Y:S03]  /*df10*/  MUFU.TANH R28, R28 ;  /* 0x0000001c001c7308 */ /* 0x000ee60000002400 */
[----:B------:R-:W-:Y:S01]  /*df20*/  HMMA.16816.F32.BF16 R48, R44, R42, R48 ;  /* 0x0000002a2c30723c */ /* 0x000fe20000041830 */
[----:B------:R-:W-:Y:S04]  /*df30*/  LDSM.16.M88.4 R40, [R92+0x11100] ;  /* 0x011100005c28783b */ /* 0x000fe80000000200 */
[----:B------:R-:W4:Y:S03]  /*df40*/  MUFU.TANH R29, R29 ;  /* 0x0000001d001d7308 */ /* 0x000f260000002400 */
[----:B------:R-:W-:Y:S01]  /*df50*/  HMMA.16816.F32.BF16 R20, R16, R14, R20 ;  /* 0x0000000e1014723c */ /* 0x000fe20000041814 */
[----:B------:R-:W5:Y:S07]  /*df60*/  LDSM.16.M88.4 R12, [R94+0x11100] ;  /* 0x011100005e0c783b */ /* 0x000f6e0000000200 */
[C---:B------:R-:W-:Y:S08]  /*df70*/  HMMA.16816.F32.BF16 R64, R4.reuse, R54, R64 ;  /* 0x000000360440723c */ /* 0x040ff00000041840 */
[C---:B--2---:R-:W-:Y:S08]  /*df80*/  HMMA.16816.F32.BF16 R60, R4.reuse, R72, R60 ;  /* 0x00000048043c723c */ /* 0x044ff0000004183c */
[----:B------:R-:W-:Y:S01]  /*df90*/  HMMA.16816.F32.BF16 R56, R4, R74, R56 ;  /* 0x0000004a0438723c */ /* 0x000fe20000041838 */
[----:B------:R-:W2:Y:S01]  /*dfa0*/  LDSM.16.M88.4 R4, [R94+0x11900] ;  /* 0x011900005e04783b */ /* 0x000ea20000000200 */
[----:B------:R-:W-:-:S02]  /*dfb0*/  FMUL.FTZ R20, R20, c[0x0][0x320] ;  /* 0x0000c80014147a20 */ /* 0x000fc40000410000 */
[----:B------:R-:W-:Y:S02]  /*dfc0*/  FMUL.FTZ R22, R22, c[0x0][0x320] ;  /* 0x0000c80016167a20 */ /* 0x000fe40000410000 */
[----:B------:R-:W-:Y:S02]  /*dfd0*/  FMUL.FTZ R21, R21, c[0x0][0x320] ;  /* 0x0000c80015157a20 */ /* 0x000fe40000410000 */
[C---:B------:R-:W-:Y:S01]  /*dfe0*/  HMMA.16816.F32.BF16 R36, R32.reuse, R68, R36 ;  /* 0x000000442024723c */ /* 0x040fe20000041824 */
[----:B------:R-:W1:Y:S07]  /*dff0*/  MUFU.TANH R20, R20 ;  /* 0x0000001400147308 */ /* 0x000e6e0000002400 */
[----:B------:R-:W-:Y:S01]  /*e000*/  HMMA.16816.F32.BF16 R48, R32, R70, R48 ;  /* 0x000000462030723c */ /* 0x000fe20000041830 */
[----:B------:R-:W2:Y:S07]  /*e010*/  MUFU.TANH R22, R22 ;  /* 0x0000001600167308 */ /* 0x000eae0000002400 */
[C---:B------:R-:W-:Y:S01]  /*e020*/  HMMA.16816.F32.BF16 R64, R44.reuse, R30, R64 ;  /* 0x0000001e2c40723c */ /* 0x040fe20000041840 */
[----:B------:R-:W2:Y:S07]  /*e030*/  MUFU.TANH R21, R21 ;  /* 0x0000001500157308 */ /* 0x000eae0000002400 */
[----:B-1----:R-:W-:Y:S08]  /*e040*/  HMMA.16816.F32.BF16 R60, R44, R24, R60 ;  /* 0x000000182c3c723c */ /* 0x002ff0000004183c */
[C---:B------:R-:W-:Y:S08]  /*e050*/  HMMA.16816.F32.BF16 R36, R16.reuse, R8, R36 ;  /* 0x000000081024723c */ /* 0x040ff00000041824 */
[----:B------:R-:W-:Y:S01]  /*e060*/  HMMA.16816.F32.BF16 R48, R16, R10, R48 ;  /* 0x0000000a1030723c */ /* 0x000fe20000041830 */
[----:B------:R-:W1:Y:S01]  /*e070*/  LDSM.16.M88.4 R8, [R92+0x11900] ;  /* 0x011900005c08783b */ /* 0x000e620000000200 */
[----:B------:R-:W-:-:S04]  /*e080*/  DEPBAR.LE SB0, 0x2 ;  /* 0x000080800000791a */ /* 0x000fc80000000000 */
[----:B------:R-:W-:Y:S02]  /*e090*/  BAR.SYNC.DEFER_BLOCKING 0x0 ;  /* 0x0000000000007b1d */ /* 0x000fe40000010000 */
[----:B-----5:R-:W-:Y:S07]  /*e0a0*/  HMMA.16816.F32.BF16 R84, R32, R12, R84 ;  /* 0x0000000c2054723c */ /* 0x020fee0000041854 */
[----:B------:R-:W-:Y:S01]  /*e0b0*/  FMUL.FTZ R12, R23, c[0x0][0x320] ;  /* 0x0000c800170c7a20 */ /* 0x000fe20000410000 */
[----:B------:R-:W-:Y:S01]  /*e0c0*/  HMMA.16816.F32.BF16 R56, R44, R26, R56 ;  /* 0x0000001a2c38723c */ /* 0x000fe20000041838 */
[----:B------:R-:W-:-:S02]  /*e0d0*/  FMUL.FTZ R13, R36, c[0x0][0x320] ;  /* 0x0000c800240d7a20 */ /* 0x000fc40000410000 */
[----:B------:R-:W-:Y:S02]  /*e0e0*/  FMUL.FTZ R30, R38, c[0x0][0x320] ;  /* 0x0000c800261e7a20 */ /* 0x000fe40000410000 */
[----:B------:R-:W-:Y:S01]  /*e0f0*/  FMUL.FTZ R23, R37, c[0x0][0x320] ;  /* 0x0000c80025177a20 */ /* 0x000fe20000410000 */
[----:B------:R-:W5:Y:S01]  /*e100*/  MUFU.TANH R12, R12 ;  /* 0x0000000c000c7308 */ /* 0x000f620000002400 */
[----:B------:R-:W-:Y:S01]  /*e110*/  FMUL.FTZ R24, R39, c[0x0][0x320] ;  /* 0x0000c80027187a20 */ /* 0x000fe20000410000 */
[C---:B------:R-:W-:Y:S01]  /*e120*/  HMMA.16816.F32.BF16 R64, R32.reuse, R14, R64 ;  /* 0x0000000e2040723c */ /* 0x040fe20000041840 */
[----:B------:R-:W-:Y:S02]  /*e130*/  FMUL.FTZ R25, R48, c[0x0][0x320] ;  /* 0x0000c80030197a20 */ /* 0x000fe40000410000 */
[----:B------:R-:W-:Y:S02]  /*e140*/  FMUL.FTZ R49, R49, c[0x0][0x320] ;  /* 0x0000c80031317a20 */ /* 0x000fe40000410000 */
[----:B------:R-:W-:Y:S01]  /*e150*/  FMUL.FTZ R26, R51, c[0x0][0x320] ;  /* 0x0000c800331a7a20 */ /* 0x000fe20000410000 */
[----:B------:R-:W1:Y:S01]  /*e160*/  MUFU.TANH R13, R13 ;  /* 0x0000000d000d7308 */ /* 0x000e620000002400 */
[----:B------:R-:W-:Y:S01]  /*e170*/  FMUL.FTZ R15, R50, c[0x0][0x320] ;  /* 0x0000c800320f7a20 */ /* 0x000fe20000410000 */
[----:B--2---:R-:W-:Y:S01]  /*e180*/  HMMA.16816.F32.BF16 R60, R32, R4, R60 ;  /* 0x00000004203c723c */ /* 0x004fe2000004183c */
[----:B------:R-:W-:Y:S04]  /*e190*/  LDSM.16.MT88.4 R124, [R185+0x100] ;  /* 0x00010000b97c783b */ /* 0x000fe80000004200 */
[----:B------:R-:W-:Y:S01]  /*e1a0*/  LDSM.16.MT88.4 R116, [R175+0x100] ;  /* 0x00010000af74783b */ /* 0x000fe20000004200 */
[----:B------:R-:W2:Y:S01]  /*e1b0*/  MUFU.TANH R30, R30 ;  /* 0x0000001e001e7308 */ /* 0x000ea20000002400 */
[----:B------:R-:W-:Y:S01]  /*e1c0*/  SHF.R.S32.HI R5, RZ, 0x1f, R90 ;  /* 0x0000001fff057819 */ /* 0x000fe2000001145a */
[----:B------:R-:W-:Y:S01]  /*e1d0*/  HMMA.16816.F32.BF16 R84, R16, R40, R84 ;  /* 0x000000281054723c */ /* 0x000fe20000041854 */
[----:B------:R-:W-:Y:S02]  /*e1e0*/  LDSM.16.MT88.4 R108, [R184+0x100] ;  /* 0x00010000b86c783b */ /* 0x000fe40000004200 */
[----:B------:R-:W-:-:S02]  /*e1f0*/  LEA.HI R5, R5, R90, RZ, 0x2 ;  /* 0x0000005a05057211 */ /* 0x000fc400078f10ff */
[----:B------:R-:W-:Y:S01]  /*e200*/  LDSM.16.MT88.4 R100, [R0+0x100] ;  /* 0x000100000064783b */ /* 0x000fe20000004200 */
[----:B------:R-:W1:Y:S01]  /*e210*/  MUFU.TANH R23, R23 ;  /* 0x0000001700177308 */ /* 0x000e620000002400 */
[----:B------:R-:W-:Y:S01]  /*e220*/  LOP3.LUT R5, R5, 0x7ffffffc, RZ, 0xc0, !PT ;  /* 0x7ffffffc05057812 */ /* 0x000fe200078ec0ff */
[----:B------:R-:W-:Y:S01]  /*e230*/  HMMA.16816.F32.BF16 R56, R32, R6, R56 ;  /* 0x000000062038723c */ /* 0x000fe20000041838 */
[----:B------:R-:W-:Y:S03]  /*e240*/  LDSM.16.MT88.4 R72, [R185+0x4100] ;  /* 0x00410000b948783b */ /* 0x000fe60000004200 */
[----:B------:R-:W-:Y:S01]  /*e250*/  IMAD.IADD R4, R90, 0x1, -R5 ;  /* 0x000000015a047824 */ /* 0x000fe200078e0a05 */
[----:B------:R-:W-:Y:S01]  /*e260*/  LDSM.16.MT88.4 R80, [R175+0x4100] ;  /* 0x00410000af50783b */ /* 0x000fe20000004200 */
[----:B------:R-:W2:Y:S02]  /*e270*/  MUFU.TANH R24, R24 ;  /* 0x0000001800187308 */ /* 0x000ea40000002400 */
[----:B------:R-:W-:Y:S01]  /*e280*/  IMAD R4, R4, -0x2, R95 ;  /* 0xfffffffe04047824 */ /* 0x000fe200078e025f */
[C---:B------:R-:W-:Y:S01]  /*e290*/  HMMA.16816.F32.BF16 R64, R16.reuse, R42, R64 ;  /* 0x0000002a1040723c */ /* 0x040fe20000041840 */
[----:B------:R-:W-:Y:S03]  /*e2a0*/  LDSM.16.MT88.4 R40, [R185+0x2100] ;  /* 0x00210000b928783b */ /* 0x000fe60000004200 */
[C---:B------:R-:W-:Y:S01]  /*e2b0*/  ISETP.GT.AND P0, PT, R4.reuse, RZ, PT ;  /* 0x000000ff0400720c */ /* 0x040fe20003f04270 */
[----:B------:R-:W2:Y:S01]  /*e2c0*/  MUFU.TANH R25, R25 ;  /* 0x0000001900197308 */ /* 0x000ea20000002400 */
[----:B------:R-:W-:Y:S01]  /*e2d0*/  ISETP.GT.AND P2, PT, R4, 0x1, PT ;  /* 0x000000010400780c */ /* 0x000fe20003f44270 */
[----:B------:R-:W-:Y:S01]  /*e2e0*/  FMUL.FTZ R84, R84, c[0x0][0x320] ;  /* 0x0000c80054547a20 */ /* 0x000fe20000410000 */
[----:B---3--:R-:W-:Y:S01]  /*e2f0*/  FSEL R28, R28, -INF , P0 ;  /* 0xff8000001c1c7808 */ /* 0x008fe20000000000 */
[C---:B-1----:R-:W-:Y:S01]  /*e300*/  HMMA.16816.F32.BF16 R60, R16.reuse, R8, R60 ;  /* 0x00000008103c723c */ /* 0x042fe2000004183c */
[----:B------:R-:W-:Y:S01]  /*e310*/  FSEL R3, R3, -INF , P0 ;  /* 0xff80000003037808 */ /* 0x000fe20000000000 */
[----:B------:R-:W-:Y:S01]  /*e320*/  FMUL.FTZ R86, R86, c[0x0][0x320] ;  /* 0x0000c80056567a20 */ /* 0x000fe20000410000 */
[----:B------:R-:W-:Y:S01]  /*e330*/  ISETP.GT.AND P0, PT, R4, 0x8, PT ;  /* 0x000000080400780c */ /* 0x000fe20003f04270 */
[----:B------:R-:W1:Y:S01]  /*e340*/  MUFU.TANH R15, R15 ;  /* 0x0000000f000f7308 */ /* 0x000e620000002400 */
[----:B------:R-:W-:Y:S01]  /*e350*/  FSEL R52, R52, -INF , P2 ;  /* 0xff80000034347808 */ /* 0x000fe20001000000 */
[----:B------:R-:W-:Y:S01]  /*e360*/  FMUL.FTZ R85, R85, c[0x0][0x320] ;  /* 0x0000c80055557a20 */ /* 0x000fe20000410000 */
[----:B----4-:R-:W-:Y:S01]  /*e370*/  FSEL R31, R29, -INF , P2 ;  /* 0xff8000001d1f7808 */ /* 0x010fe20001000000 */
[----:B------:R-:W-:Y:S01]  /*e380*/  HMMA.16816.F32.BF16 R56, R16, R10, R56 ;  /* 0x0000000a1038723c */ /* 0x000fe20000041838 */
[----:B------:R-:W-:Y:S01]  /*e390*/  ISETP.GT.AND P2, PT, R4, 0x9, PT ;  /* 0x000000090400780c */ /* 0x000fe20003f44270 */
[----:B------:R-:W-:Y:S01]  /*e3a0*/  FMUL.FTZ R87, R87, c[0x0][0x320] ;  /* 0x0000c80057577a20 */ /* 0x000fe20000410000 */
[----:B------:R-:W-:Y:S01]  /*e3b0*/  FSEL R33, R20, -INF , P0 ;  /* 0xff80000014217808 */ /* 0x000fe20000000000 */
[----:B------:R3:W4:Y:S01]  /*e3c0*/  MUFU.TANH R14, R49 ;  /* 0x00000031000e7308 */ /* 0x0007220000002400 */
[----:B------:R-:W-:Y:S01]  /*e3d0*/  FMNMX.FTZ R6, R3, R52, !PT ;  /* 0x0000003403067209 */ /* 0x000fe20007810000 */
[----:B------:R-:W-:Y:S01]  /*e3e0*/  LDSM.16.MT88.4 R140, [R175+0x900] ;  /* 0x00090000af8c783b */ /* 0x000fe20000004200 */
[----:B------:R-:W-:Y:S01]  /*e3f0*/  FSEL R29, R22, -INF , P0 ;  /* 0xff800000161d7808 */ /* 0x000fe20000000000 */
[----:B------:R-:W-:Y:S01]  /*e400*/  FMUL.FTZ R64, R64, c[0x0][0x320] ;  /* 0x0000c80040407a20 */ /* 0x000fe20000410000 */
[----:B------:R-:W-:Y:S01]  /*e410*/  ISETP.GT.AND P0, PT, R4, 0x10, PT ;  /* 0x000000100400780c */ /* 0x000fe20003f04270 */
[----:B------:R-:W-:Y:S01]  /*e420*/  FMUL.FTZ R66, R66, c[0x0][0x320] ;  /* 0x0000c80042427a20 */ /* 0x000fe20000410000 */
[----:B------:R-:W-:Y:S01]  /*e430*/  FSEL R21, R21, -INF , P2 ;  /* 0xff80000015157808 */ /* 0x000fe20001000000 */
[----:B------:R-:W1:Y:S01]  /*e440*/  MUFU.TANH R26, R26 ;  /* 0x0000001a001a7308 */ /* 0x000e620000002400 */
[----:B------:R-:W-:Y:S01]  /*e450*/  FMNMX.FTZ R6, R33, R6, !PT ;  /* 0x0000000621067209 */ /* 0x000fe20007810000 */
[----:B------:R-:W-:Y:S01]  /*e460*/  FMUL.FTZ R65, R65, c[0x0][0x320] ;  /* 0x0000c80041417a20 */ /* 0x000fe20000410000 */
[----:B-----5:R-:W-:Y:S01]  /*e470*/  FSEL R27, R12, -INF , P2 ;  /* 0xff8000000c1b7808 */ /* 0x020fe20001000000 */
[----:B------:R-:W-:Y:S01]  /*e480*/  FMUL.FTZ R60, R60, c[0x0][0x320] ;  /* 0x0000c8003c3c7a20 */ /* 0x000fe20000410000 */
[----:B------:R-:W-:Y:S01]  /*e490*/  ISETP.GT.AND P2, PT, R4, 0x11, PT ;  /* 0x000000110400780c */ /* 0x000fe20003f44270 */
[----:B------:R-:W-:Y:S01]  /*e4a0*/  FMUL.FTZ R61, R61, c[0x0][0x320] ;  /* 0x0000c8003d3d7a20 */ /* 0x000fe20000410000 */
[----:B------:R-:W-:Y:S01]  /*e4b0*/  FSEL R11, R13, -INF , P0 ;  /* 0xff8000000d0b7808 */ /* 0x000fe20000000000 */
[----:B------:R-:W5:Y:S01]  /*e4c0*/  MUFU.TANH R217, R84 ;  /* 0x0000005400d97308 */ /* 0x000f620000002400 */
[----:B------:R-:W-:Y:S01]  /*e4d0*/  FMNMX.FTZ R6, R21, R6, !PT ;  /* 0x0000000615067209 */ /* 0x000fe20007810000 */
[----:B------:R-:W-:Y:S01]  /*e4e0*/  FMUL.FTZ R67, R67, c[0x0][0x320] ;  /* 0x0000c80043437a20 */ /* 0x000fe20000410000 */
[----:B--2---:R-:W-:Y:S01]  /*e4f0*/  FSEL R19, R30, -INF , P0 ;  /* 0xff8000001e137808 */ /* 0x004fe20000000000 */
[----:B------:R-:W-:Y:S01]  /*e500*/  FMUL.FTZ R62, R62, c[0x0][0x320] ;  /* 0x0000c8003e3e7a20 */ /* 0x000fe20000410000 */
[----:B------:R-:W-:Y:S01]  /*e510*/  ISETP.GT.AND P0, PT, R4, 0x18, PT ;  /* 0x000000180400780c */ /* 0x000fe20003f04270 */
[----:B------:R-:W-:Y:S01]  /*e520*/  FMUL.FTZ R56, R56, c[0x0][0x320] ;  /* 0x0000c80038387a20 */ /* 0x000fe20000410000 */
[----:B------:R-:W-:Y:S01]  /*e530*/  FSEL R9, R23, -INF , P2 ;  /* 0xff80000017097808 */ /* 0x000fe20001000000 */
[----:B------:R-:W2:Y:S01]  /*e540*/  MUFU.TANH R213, R86 ;  /* 0x0000005600d57308 */ /* 0x000ea20000002400 */
[----:B------:R-:W-:Y:S01]  /*e550*/  FMNMX.FTZ R6, R11, R6, !PT ;  /* 0x000000060b067209 */ /* 0x000fe20007810000 */
[----:B------:R-:W-:Y:S01]  /*e560*/  FMUL.FTZ R57, R57, c[0x0][0x320] ;  /* 0x0000c80039397a20 */ /* 0x000fe20000410000 */
[----:B------:R-:W-:Y:S01]  /*e570*/  FSEL R17, R24, -INF , P2 ;  /* 0xff80000018117808 */ /* 0x000fe20001000000 */
[----:B------:R-:W-:Y:S01]  /*e580*/  FMUL.FTZ R63, R63, c[0x0][0x320] ;  /* 0x0000c8003f3f7a20 */ /* 0x000fe20000410000 */
[----:B------:R-:W-:Y:S01]  /*e590*/  ISETP.GT.AND P2, PT, R4, 0x19, PT ;  /* 0x000000190400780c */ /* 0x000fe20003f44270 */
[----:B------:R-:W-:Y:S01]  /*e5a0*/  FMUL.FTZ R58, R58, c[0x0][0x320] ;  /* 0x0000c8003a3a7a20 */ /* 0x000fe20000410000 */
[----:B------:R-:W-:Y:S01]  /*e5b0*/  FSEL R7, R25, -INF , P0 ;  /* 0xff80000019077808 */ /* 0x000fe20000000000 */
[----:B------:R-:W2:Y:S01]  /*e5c0*/  MUFU.TANH R171, R85 ;  /* 0x0000005500ab7308 */ /* 0x000ea20000002400 */
[----:B------:R-:W-:Y:S01]  /*e5d0*/  FMNMX.FTZ R6, R9, R6, !PT ;  /* 0x0000000609067209 */ /* 0x000fe20007810000 */
[----:B------:R-:W-:Y:S01]  /*e5e0*/  FMUL.FTZ R59, R59, c[0x0][0x320] ;  /* 0x0000c8003b3b7a20 */ /* 0x000fe20000410000 */
[----:B-1----:R-:W-:Y:S01]  /*e5f0*/  FSEL R15, R15, -INF , P0 ;  /* 0xff8000000f0f7808 */ /* 0x002fe20000000000 */
[----:B---3--:R-:W-:Y:S01]  /*e600*/  LDSM.16.MT88.4 R48, [R175+0x2100] ;  /* 0x00210000af30783b */ /* 0x008fe20000004200 */
[----:B------:R-:W-:-:S02]  /*e610*/  ISETP.GT.AND P0, PT, R4, 0x20, PT ;  /* 0x000000200400780c */ /* 0x000fc40003f04270 */
[----:B----4-:R-:W-:Y:S01]  /*e620*/  FSEL R5, R14, -INF , P2 ;  /* 0xff8000000e057808 */ /* 0x010fe20001000000 */
[----:B------:R-:W1:Y:S01]  /*e630*/  MUFU.TANH R177, R87 ;  /* 0x0000005700b17308 */ /* 0x000e620000002400 */
[----:B------:R-:W-:Y:S01]  /*e640*/  FMNMX.FTZ R6, R7, R6, !PT ;  /* 0x0000000607067209 */ /* 0x000fe20007810000 */
[----:B------:R-:W-:Y:S01]  /*e650*/  LDSM.16.MT88.4 R136, [R184+0x900] ;  /* 0x00090000b888783b */ /* 0x000fe20000004200 */
[----:B------:R-:W-:Y:S02]  /*e660*/  FMNMX.FTZ R8, R28, R31, !PT ;  /* 0x0000001f1c087209 */ /* 0x000fe40007810000 */
[----:B------:R-:W-:Y:S02]  /*e670*/  FSEL R13, R26, -INF , P2 ;  /* 0xff8000001a0d7808 */ /* 0x000fe40001000000 */
[----:B------:R-:W-:Y:S01]  /*e680*/  ISETP.GT.AND P2, PT, R4, 0x21, PT ;  /* 0x000000210400780c */ /* 0x000fe20003f44270 */
[----:B------:R-:W3:Y:S01]  /*e690*/  MUFU.TANH R215, R64 ;  /* 0x0000004000d77308 */ /* 0x000ee20000002400 */
[----:B-----5:R-:W-:-:S02]  /*e6a0*/  FSEL R217, R217, -INF , P0 ;  /* 0xff800000d9d97808 */ /* 0x020fc40000000000 */
[----:B------:R-:W-:Y:S02]  /*e6b0*/  FMNMX.FTZ R6, R5, R6, !PT ;  /* 0x0000000605067209 */ /* 0x000fe40007810000 */
[----:B------:R-:W-:Y:S02]  /*e6c0*/  FMNMX.FTZ R8, R29, R8, !PT ;  /* 0x000000081d087209 */ /* 0x000fe40007810000 */
[----:B--2---:R-:W-:Y:S01]  /*e6d0*/  FSEL R213, R213, -INF , P0 ;  /* 0xff800000d5d57808 */ /* 0x004fe20000000000 */
[----:B------:R-:W2:Y:S01]  /*e6e0*/  MUFU.TANH R211, R66 ;  /* 0x0000004200d37308 */ /* 0x000ea20000002400 */
[----:B------:R-:W-:Y:S02]  /*e6f0*/  ISETP.GT.AND P0, PT, R4, 0x28, PT ;  /* 0x000000280400780c */ /* 0x000fe40003f04270 */
[----:B------:R-:W-:Y:S02]  /*e700*/  FSEL R171, R171, -INF , P2 ;  /* 0xff800000abab7808 */ /* 0x000fe40001000000 */
[----:B------:R-:W-:-:S02]  /*e710*/  FMNMX.FTZ R6, R217, R6, !PT ;  /* 0x00000006d9067209 */ /* 0x000fc40007810000 */
[----:B------:R-:W-:Y:S01]  /*e720*/  FMNMX.FTZ R8, R27, R8, !PT ;  /* 0x000000081b087209 */ /* 0x000fe20007810000 */
[----:B------:R-:W4:Y:S01]  /*e730*/  MUFU.TANH R169, R65 ;  /* 0x0000004100a97308 */ /* 0x000f220000002400 */
[----:B-1----:R-:W-:Y:S02]  /*e740*/  FSEL R177, R177, -INF , P2 ;  /* 0xff800000b1b17808 */ /* 0x002fe40001000000 */
[----:B------:R-:W-:Y:S02]  /*e750*/  ISETP.GT.AND P2, PT, R4, 0x29, PT ;  /* 0x000000290400780c */ /* 0x000fe40003f44270 */
[----:B---3--:R-:W-:Y:S02]  /*e760*/  FSEL R215, R215, -INF , P0 ;  /* 0xff800000d7d77808 */ /* 0x008fe40000000000 */
[----:B------:R-:W-:Y:S01]  /*e770*/  FMNMX.FTZ R6, R171, R6, !PT ;  /* 0x00000006ab067209 */ /* 0x000fe20007810000 */
[----:B------:R-:W1:Y:S01]  /*e780*/  MUFU.TANH R193, R60 ;  /* 0x0000003c00c17308 */ /* 0x000e620000002400 */
[----:B------:R-:W-:-:S02]  /*e790*/  FMNMX.FTZ R8, R19, R8, !PT ;  /* 0x0000000813087209 */ /* 0x000fc40007810000 */
[----:B--2---:R-:W-:Y:S02]  /*e7a0*/  FSEL R211, R211, -INF , P0 ;  /* 0xff800000d3d37808 */ /* 0x004fe40000000000 */
[C---:B------:R-:W-:Y:S02]  /*e7b0*/  ISETP.GT.AND P0, PT, R4.reuse, 0x30, PT ;  /* 0x000000300400780c */ /* 0x040fe40003f04270 */
[----:B------:R-:W-:Y:S01]  /*e7c0*/  FMNMX.FTZ R6, R215, R6, !PT ;  /* 0x00000006d7067209 */ /* 0x000fe20007810000 */
[----:B------:R-:W2:Y:S01]  /*e7d0*/  MUFU.TANH R179, R67 ;  /* 0x0000004300b37308 */ /* 0x000ea20000002400 */
[----:B----4-:R-:W-:Y:S02]  /*e7e0*/  FSEL R169, R169, -INF , P2 ;  /* 0xff800000a9a97808 */ /* 0x010fe40001000000 */
[----:B------:R-:W-:Y:S02]  /*e7f0*/  FMNMX.FTZ R8, R17, R8, !PT ;  /* 0x0000000811087209 */ /* 0x000fe40007810000 */
[----:B------:R-:W-:-:S02]  /*e800*/  ISETP.GT.AND P4, PT, R4, 0x31, PT ;  /* 0x000000310400780c */ /* 0x000fc40003f84270 */
[----:B------:R-:W-:Y:S01]  /*e810*/  FMNMX.FTZ R6, R169, R6, !PT ;  /* 0x00000006a9067209 */ /* 0x000fe20007810000 */
[----:B------:R-:W3:Y:S01]  /*e820*/  MUFU.TANH R61, R61 ;  /* 0x0000003d003d7308 */ /* 0x000ee20000002400 */
[----:B-1----:R-:W-:Y:S02]  /*e830*/  FSEL R193, R193, -INF , P0 ;  /* 0xff800000c1c17808 */ /* 0x002fe40000000000 */
[----:B------:R-:W-:Y:S02]  /*e840*/  FMNMX.FTZ R8, R15, R8, !PT ;  /* 0x000000080f087209 */ /* 0x000fe40007810000 */
[----:B------:R-:W-:Y:S02]  /*e850*/  FMNMX.FTZ R6, R193, R6, !PT ;  /* 0x00000006c1067209 */ /* 0x000fe40007810000 */
[----:B------:R-:W-:Y:S01]  /*e860*/  FMNMX.FTZ R8, R13, R8, !PT ;  /* 0x000000080d087209 */ /* 0x000fe20007810000 */
[----:B------:R-:W1:Y:S01]  /*e870*/  MUFU.TANH R181, R56 ;  /* 0x0000003800b57308 */ /* 0x000e620000002400 */
[----:B--2---:R-:W-:Y:S01]  /*e880*/  FSEL R179, R179, -INF , P2 ;  /* 0xff800000b3b37808 */ /* 0x004fe20001000000 */
[----:B------:R-:W-:Y:S01]  /*e890*/  LDSM.16.MT88.4 R64, [R162+0x2100] ;  /* 0x00210000a240783b */ /* 0x000fe20000004200 */
[----:B------:R-:W-:-:S02]  /*e8a0*/  ISETP.GT.AND P2, PT, R4, 0x38, PT ;  /* 0x000000380400780c */ /* 0x000fc40003f44270 */
[----:B------:R-:W-:-:S03]  /*e8b0*/  FMNMX.FTZ R8, R213, R8, !PT ;  /* 0x00000008d5087209 */ /* 0x000fc60007810000 */
[----:B------:R-:W2:Y:S01]  /*e8c0*/  MUFU.TANH R62, R62 ;  /* 0x0000003e003e7308 */ /* 0x000ea20000002400 */
[----:B---3--:R-:W-:-:S04]  /*e8d0*/  FSEL R183, R61, -INF , P4 ;  /* 0xff8000003db77808 */ /* 0x008fc80002000000 */
[----:B------:R-:W-:-:S03]  /*e8e0*/  FMNMX.FTZ R6, R183, R6, !PT ;  /* 0x00000006b7067209 */ /* 0x000fc60007810000 */
[----:B------:R-:W3:Y:S01]  /*e8f0*/  MUFU.TANH R151, R57 ;  /* 0x0000003900977308 */ /* 0x000ee20000002400 */
[----:B-1----:R-:W-:-:S07]  /*e900*/  FSEL R181, R181, -INF , P2 ;  /* 0xff800000b5b57808 */ /* 0x002fce0001000000 */
[----:B------:R-:W1:Y:S01]  /*e910*/  MUFU.TANH R63, R63 ;  /* 0x0000003f003f7308 */ /* 0x000e620000002400 */
[----:B--2---:R-:W-:Y:S02]  /*e920*/  FSEL R149, R62, -INF , P0 ;  /* 0xff8000003e957808 */ /* 0x004fe40000000000 */
[----:B------:R-:W-:Y:S02]  /*e930*/  ISETP.GT.AND P0, PT, R4, 0x39, PT ;  /* 0x000000390400780c */ /* 0x000fe40003f04270 */
[----:B------:R-:W-:Y:S02]  /*e940*/  FMNMX.FTZ R4, R181, R6, !PT ;  /* 0x00000006b5047209 */ /* 0x000fe40007810000 */
[----:B------:R-:W-:Y:S01]  /*e950*/  FMNMX.FTZ R6, R177, R8, !PT ;  /* 0x00000008b1067209 */ /* 0x000fe20007810000 */
[----:B------:R-:W2:Y:S01]  /*e960*/  MUFU.TANH R145, R58 ;  /* 0x0000003a00917308 */ /* 0x000ea20000002400 */
[----:B---3--:R-:W-:Y:S02]  /*e970*/  FSEL R151, R151, -INF , P0 ;  /* 0xff80000097977808 */ /* 0x008fe40000000000 */
[----:B------:R-:W-:-:S02]  /*e980*/  FMNMX.FTZ R6, R211, R6, !PT ;  /* 0x00000006d3067209 */ /* 0x000fc40007810000 */
[----:B------:R-:W-:Y:S02]  /*e990*/  FMNMX.FTZ R4, R151, R4, !PT ;  /* 0x0000000497047209 */ /* 0x000fe40007810000 */
[----:B------:R-:W-:Y:S01]  /*e9a0*/  FMNMX.FTZ R6, R179, R6, !PT ;  /* 0x00000006b3067209 */ /* 0x000fe20007810000 */
[----:B------:R-:W3:Y:S01]  /*e9b0*/  MUFU.TANH R173, R59 ;  /* 0x0000003b00ad7308 */ /* 0x000ee20000002400 */
[----:B-1----:R-:W-:Y:S01]  /*e9c0*/  FSEL R147, R63, -INF , P4 ;  /* 0xff8000003f937808 */ /* 0x002fe20002000000 */
[----:B------:R-:W1:Y:S01]  /*e9d0*/  SHFL.BFLY PT, R25, R4, 0x2, 0x1f ;  /* 0x0c401f0004197f89 */ /* 0x000e6200000e0000 */
[----:B------:R-:W-:-:S04]  /*e9e0*/  FMNMX.FTZ R6, R149, R6, !PT ;  /* 0x0000000695067209 */ /* 0x000fc80007810000 */
[----:B------:R-:W-:Y:S02]  /*e9f0*/  FMNMX.FTZ R6, R147, R6, !PT ;  /* 0x0000000693067209 */ /* 0x000fe40007810000 */
[----:B--2---:R-:W-:-:S04]  /*ea00*/  FSEL R145, R145, -INF , P2 ;  /* 0xff80000091917808 */ /* 0x004fc80001000000 */
[----:B------:R-:W-:Y:S02]  /*ea10*/  FMNMX.FTZ R6, R145, R6, !PT ;  /* 0x0000000691067209 */ /* 0x000fe40007810000 */
[----:B---3--:R-:W-:Y:S01]  /*ea20*/  FSEL R173, R173, -INF , P0 ;  /* 0xff800000adad7808 */ /* 0x008fe20000000000 */
[----:B------:R-:W-:Y:S03]  /*ea30*/  LDSM.16.MT88.4 R56, [R184+0x2100] ;  /* 0x00210000b838783b */ /* 0x000fe60000004200 */
        /* <DEDUP_REMOVED lines=8> */
[----:B------:R-:W-:-:S05]  /*eac0*/  FMUL.FTZ R144, R132, c[0x0][0x2d0] ;  /* 0x0000b40084907a20 */ /* 0x000fca0000410000 */
[----:B------:R-:W-:-:S05]  /*ead0*/  FSEL R144, R144, RZ, P0 ;  /* 0x000000ff90907208 */ /* 0x000fca0000000000 */
[--C-:B------:R-:W-:Y:S02]  /*eae0*/  FFMA.FTZ R165, R3, c[0x0][0x2d0], -R144.reuse ;  /* 0x0000b40003a57a23 */ /* 0x100fe40000010890 */
[--C-:B------:R-:W-:Y:S02]  /*eaf0*/  FFMA.FTZ R158, R52, c[0x0][0x2d0], -R144.reuse ;  /* 0x0000b400349e7a23 */ /* 0x100fe40000010890 */
[--C-:B------:R-:W-:Y:S02]  /*eb00*/  FFMA.FTZ R161, R33, c[0x0][0x2d0], -R144.reuse ;  /* 0x0000b40021a17a23 */ /* 0x100fe40000010890 */
[--C-:B------:R-:W-:Y:S01]  /*eb10*/  FFMA.FTZ R154, R21, c[0x0][0x2d0], -R144.reuse ;  /* 0x0000b400159a7a23 */ /* 0x100fe20000010890 */
[----:B------:R-:W-:Y:S01]  /*eb20*/  MUFU.EX2 R165, R165 ;  /* 0x000000a500a57308 */ /* 0x000fe20000000800 */
[----:B--2---:R-:W-:Y:S01]  /*eb30*/  FMNMX.FTZ R3, R23, R4, !PT ;  /* 0x0000000417037209 */ /* 0x004fe20007810000 */
[--C-:B------:R-:W-:Y:S01]  /*eb40*/  FFMA.FTZ R159, R11, c[0x0][0x2d0], -R144.reuse ;  /* 0x0000b4000b9f7a23 */ /* 0x100fe20000010890 */
[----:B------:R-:W-:Y:S01]  /*eb50*/  LDSM.16.MT88.4 R20, [R162+0x2900] ;  /* 0x00290000a214783b */ /* 0x000fe20000004200 */
[--C-:B------:R-:W-:Y:S01]  /*eb60*/  FFMA.FTZ R152, R9, c[0x0][0x2d0], -R144.reuse ;  /* 0x0000b40009987a23 */ /* 0x100fe20000010890 */
[C---:B------:R-:W-:Y:S01]  /*eb70*/  FSETP.NEU.FTZ.AND P0, PT, R3.reuse, -INF , PT ;  /* 0xff8000000300780b */ /* 0x040fe20003f1d000 */
[----:B------:R-:W-:Y:S01]  /*eb80*/  FMUL.FTZ R168, R3, c[0x0][0x2d0] ;  /* 0x0000b40003a87a20 */ /* 0x000fe20000410000 */
[----:B------:R-:W1:Y:S01]  /*eb90*/  LDSM.16.MT88.4 R8, [R184+0x4100] ;  /* 0x00410000b808783b */ /* 0x000e620000004200 */
[--C-:B------:R-:W-:Y:S01]  /*eba0*/  FFMA.FTZ R155, R7, c[0x0][0x2d0], -R144.reuse ;  /* 0x0000b400079b7a23 */ /* 0x100fe20000010890 */
[----:B------:R-:W2:Y:S01]  /*ebb0*/  MUFU.EX2 R158, R158 ;  /* 0x0000009e009e7308 */ /* 0x000ea20000000800 */
[--C-:B------:R-:W-:Y:S01]  /*ebc0*/  FFMA.FTZ R90, R5, c[0x0][0x2d0], -R144.reuse ;  /* 0x0000b400055a7a23 */ /* 0x100fe20000010890 */
[----:B------:R-:W-:Y:S01]  /*ebd0*/  FSEL R168, R168, RZ, P0 ;  /* 0x000000ffa8a87208 */ /* 0x000fe20000000000 */
[----:B------:R3:W4:Y:S01]  /*ebe0*/  LDSM.16.MT88.4 R4, [R0+0x4100] ;  /* 0x004100000004783b */ /* 0x0007220000004200 */
[--C-:B------:R-:W-:Y:S01]  /*ebf0*/  FFMA.FTZ R166, R217, c[0x0][0x2d0], -R144.reuse ;  /* 0x0000b400d9a67a23 */ /* 0x100fe20000010890 */
[----:B------:R-:W-:Y:S01]  /*ec00*/  ISETP.GE.AND P0, PT, R89, 0x81, PT ;  /* 0x000000815900780c */ /* 0x000fe20003f06270 */
[----:B------:R-:W-:Y:S01]  /*ec10*/  FFMA.FTZ R171, R171, c[0x0][0x2d0], -R144 ;  /* 0x0000b400abab7a23 */ /* 0x000fe20000010890 */
[----:B------:R-:W-:Y:S01]  /*ec20*/  LDSM.16.MT88.4 R32, [R162+0x900] ;  /* 0x00090000a220783b */ /* 0x000fe20000004200 */
[--C-:B------:R-:W-:Y:S01]  /*ec30*/  FFMA.FTZ R167, R28, c[0x0][0x2d0], -R168.reuse ;  /* 0x0000b4001ca77a23 */ /* 0x100fe200000108a8 */
[----:B------:R-:W-:Y:S01]  /*ec40*/  MUFU.EX2 R161, R161 ;  /* 0x000000a100a17308 */ /* 0x000fe20000000800 */
[----:B------:R-:W-:-:S02]  /*ec50*/  FFMA.FTZ R160, R31, c[0x0][0x2d0], -R168 ;  /* 0x0000b4001fa07a23 */ /* 0x000fc400000108a8 */
[--C-:B------:R-:W-:Y:S02]  /*ec60*/  FFMA.FTZ R163, R29, c[0x0][0x2d0], -R168.reuse ;  /* 0x0000b4001da37a23 */ /* 0x100fe400000108a8 */
[--C-:B------:R-:W-:Y:S01]  /*ec70*/  FFMA.FTZ R156, R27, c[0x0][0x2d0], -R168.reuse ;  /* 0x0000b4001b9c7a23 */ /* 0x100fe200000108a8 */
[----:B------:R-:W-:Y:S01]  /*ec80*/  LDSM.16.MT88.4 R28, [R175+0x2900] ;  /* 0x00290000af1c783b */ /* 0x000fe20000004200 */
[--C-:B------:R-:W-:Y:S01]  /*ec90*/  FFMA.FTZ R91, R15, c[0x0][0x2d0], -R168.reuse ;  /* 0x0000b4000f5b7a23 */ /* 0x100fe200000108a8 */
[----:B------:R-:W5:Y:S01]  /*eca0*/  MUFU.EX2 R154, R154 ;  /* 0x0000009a009a7308 */ /* 0x000f620000000800 */
[----:B--2---:R-:W-:Y:S01]  /*ecb0*/  F2FP.BF16.PACK_AB R96, R158, R165 ;  /* 0x000000a59e60723e */ /* 0x004fe200000010ff */
[--C-:B------:R-:W-:Y:S01]  /*ecc0*/  FFMA.FTZ R157, R19, c[0x0][0x2d0], -R168.reuse ;  /* 0x0000b400139d7a23 */ /* 0x100fe200000108a8 */
[----:B------:R-:W-:Y:S01]  /*ecd0*/  LDSM.16.MT88.4 R24, [R185+0x900] ;  /* 0x00090000b918783b */ /* 0x000fe20000004200 */
[----:B------:R-:W-:Y:S02]  /*ece0*/  FFMA.FTZ R2, R17, c[0x0][0x2d0], -R168 ;  /* 0x0000b40011027a23 */ /* 0x000fe400000108a8 */
[----:B------:R-:W-:Y:S01]  /*ecf0*/  FFMA.FTZ R164, R215, c[0x0][0x2d0], -R144 ;  /* 0x0000b400d7a47a23 */ /* 0x000fe20000010890 */
[----:B------:R-:W-:Y:S01]  /*ed00*/  LDSM.16.MT88.4 R16, [R184+0x2900] ;  /* 0x00290000b810783b */ /* 0x000fe20000004200 */
[----:B------:R-:W-:Y:S01]  /*ed10*/  MUFU.EX2 R167, R167 ;  /* 0x000000a700a77308 */ /* 0x000fe20000000800 */
[----:B---3--:R-:W-:-:S02]  /*ed20*/  FFMA.FTZ R0, R13, c[0x0][0x2d0], -R168 ;  /* 0x0000b4000d007a23 */ /* 0x008fc400000108a8 */
[----:B------:R-:W2:Y:S01]  /*ed30*/  LDSM.16.MT88.4 R12, [R185+0x2900] ;  /* 0x00290000b90c783b */ /* 0x000ea20000004200 */
[----:B------:R-:W-:Y:S02]  /*ed40*/  FFMA.FTZ R169, R169, c[0x0][0x2d0], -R144 ;  /* 0x0000b400a9a97a23 */ /* 0x000fe40000010890 */
[--C-:B------:R-:W-:Y:S02]  /*ed50*/  FFMA.FTZ R170, R213, c[0x0][0x2d0], -R168.reuse ;  /* 0x0000b400d5aa7a23 */ /* 0x100fe400000108a8 */
[----:B------:R-:W3:Y:S01]  /*ed60*/  MUFU.EX2 R160, R160 ;  /* 0x000000a000a07308 */ /* 0x000ee20000000800 */
[----:B-----5:R-:W-:Y:S01]  /*ed70*/  F2FP.BF16.PACK_AB R98, R154, R161 ;  /* 0x000000a19a62723e */ /* 0x020fe200000010ff */
[--C-:B------:R-:W-:Y:S02]  /*ed80*/  FFMA.FTZ R177, R177, c[0x0][0x2d0], -R168.reuse ;  /* 0x0000b400b1b17a23 */ /* 0x100fe400000108a8 */
[--C-:B------:R-:W-:Y:S02]  /*ed90*/  FFMA.FTZ R172, R211, c[0x0][0x2d0], -R168.reuse ;  /* 0x0000b400d3ac7a23 */ /* 0x100fe400000108a8 */
[----:B------:R-:W-:-:S02]  /*eda0*/  FFMA.FTZ R179, R179, c[0x0][0x2d0], -R168 ;  /* 0x0000b400b3b37a23 */ /* 0x000fc400000108a8 */
[----:B------:R-:W-:Y:S01]  /*edb0*/  MUFU.EX2 R163, R163 ;  /* 0x000000a300a37308 */ /* 0x000fe20000000800 */
[--C-:B------:R-:W-:Y:S02]  /*edc0*/  FFMA.FTZ R176, R181, c[0x0][0x2d0], -R144.reuse ;  /* 0x0000b400b5b07a23 */ /* 0x100fe40000010890 */
[--C-:B------:R-:W-:Y:S02]  /*edd0*/  FFMA.FTZ R174, R193, c[0x0][0x2d0], -R144.reuse ;  /* 0x0000b400c1ae7a23 */ /* 0x100fe40000010890 */
[--C-:B------:R-:W-:Y:S02]  /*ede0*/  FFMA.FTZ R183, R183, c[0x0][0x2d0], -R144.reuse ;  /* 0x0000b400b7b77a23 */ /* 0x100fe40000010890 */
[----:B------:R-:W-:Y:S01]  /*edf0*/  FFMA.FTZ R223, R151, c[0x0][0x2d0], -R144 ;  /* 0x0000b40097df7a23 */ /* 0x000fe20000010890 */
[----:B------:R-:W5:Y:S01]  /*ee00*/  MUFU.EX2 R156, R156 ;  /* 0x0000009c009c7308 */ /* 0x000f620000000800 */
[----:B---3--:R-:W-:Y:S01]  /*ee10*/  F2FP.BF16.PACK_AB R97, R160, R167 ;  /* 0x000000a7a061723e */ /* 0x008fe200000010ff */
[----:B------:R-:W-:-:S02]  /*ee20*/  FFMA.FTZ R178, R149, c[0x0][0x2d0], -R168 ;  /* 0x0000b40095b27a23 */ /* 0x000fc400000108a8 */
[--C-:B------:R-:W-:Y:S01]  /*ee30*/  FFMA.FTZ R181, R147, c[0x0][0x2d0], -R168.reuse ;  /* 0x0000b40093b57a23 */ /* 0x100fe200000108a8 */
[----:B------:R-:W-:Y:S01]  /*ee40*/  LDSM.16.MT88.4 R148, [R175+0x1900] ;  /* 0x00190000af94783b */ /* 0x000fe20000004200 */
[--C-:B------:R-:W-:Y:S02]  /*ee50*/  FFMA.FTZ R180, R145, c[0x0][0x2d0], -R168.reuse ;  /* 0x0000b40091b47a23 */ /* 0x100fe400000108a8 */
[----:B------:R-:W-:Y:S01]  /*ee60*/  MUFU.EX2 R159, R159 ;  /* 0x0000009f009f7308 */ /* 0x000fe20000000800 */
[----:B------:R-:W-:Y:S01]  /*ee70*/  FFMA.FTZ R221, R173, c[0x0][0x2d0], -R168 ;  /* 0x0000b400addd7a23 */ /* 0x000fe200000108a8 */
[----:B------:R-:W-:Y:S01]  /*ee80*/  LDSM.16.MT88.4 R144, [R175+0x3900] ;  /* 0x00390000af90783b */ /* 0x000fe20000004200 */
[----:B------:R-:W-:Y:S02]  /*ee90*/  FADD.FTZ R158, R165, R158 ;  /* 0x0000009ea59e7221 */ /* 0x000fe40000010000 */
[----:B------:R-:W-:Y:S02]  /*eea0*/  FADD.FTZ R160, R167, R160 ;  /* 0x000000a0a7a07221 */ /* 0x000fe40000010000 */
[----:B------:R-:W-:Y:S01]  /*eeb0*/  FADD.FTZ R161, R161, R158 ;  /* 0x0000009ea1a17221 */ /* 0x000fe20000010000 */
[----:B-----5:R-:W-:Y:S01]  /*eec0*/  F2FP.BF16.PACK_AB R99, R156, R163 ;  /* 0x000000a39c63723e */ /* 0x020fe200000010ff */
[----:B------:R-:W3:Y:S01]  /*eed0*/  MUFU.EX2 R152, R152 ;  /* 0x0000009800987308 */ /* 0x000ee20000000800 */
[----:B------:R-:W-:-:S02]  /*eee0*/  FADD.FTZ R163, R163, R160 ;  /* 0x000000a0a3a37221 */ /* 0x000fc40000010000 */
        /* <DEDUP_REMOVED lines=21> */
[----:B------:R-:W2:Y:S06]  /*f040*/  MUFU.EX2 R169, R169 ;  /* 0x000000a900a97308 */ /* 0x000eac0000000800 */
[C---:B------:R-:W-:Y:S02]  /*f050*/  HMMA.16816.F32.BF16 R76, R96.reuse, R80, RZ ;  /* 0x00000050604c723c */ /* 0x040fe400000418ff */
[----:B------:R-:W-:Y:S06]  /*f060*/  MUFU.EX2 R170, R170 ;  /* 0x000000aa00aa7308 */ /* 0x000fec0000000800 */
[C---:B-1----:R-:W-:Y:S02]  /*f070*/  HMMA.16816.F32.BF16 R84, R96.reuse, R8, RZ ;  /* 0x000000086054723c */ /* 0x042fe400000418ff */
        /* <DEDUP_REMOVED lines=21> */
[C---:B----4-:R-:W-:Y:S07]  /*f1d0*/  HMMA.16816.F32.BF16 R92, R96.reuse, R4, RZ ;  /* 0x00000004605c723c */ /* 0x050fee00000418ff */
[----:B---3--:R-:W-:Y:S01]  /*f1e0*/  F2FP.BF16.PACK_AB R4, R152, R159 ;  /* 0x0000009f9804723e */ /* 0x008fe200000010ff */
[----:B------:R-:W-:Y:S01]  /*f1f0*/  HMMA.16816.F32.BF16 R96, R96, R6, RZ ;  /* 0x000000066060723c */ /* 0x000fe200000418ff */
[----:B-----5:R-:W-:Y:S01]  /*f200*/  F2FP.BF16.PACK_AB R5, R2, R157 ;  /* 0x0000009d0205723e */ /* 0x020fe200000010ff */
[----:B------:R-:W-:-:S02]  /*f210*/  FADD.FTZ R159, R159, R154 ;  /* 0x0000009a9f9f7221 */ /* 0x000fc40000010000 */
[----:B------:R-:W-:Y:S02]  /*f220*/  FADD.FTZ R157, R157, R156 ;  /* 0x0000009c9d9d7221 */ /* 0x000fe40000010000 */
[----:B------:R-:W-:Y:S01]  /*f230*/  FADD.FTZ R152, R152, R159 ;  /* 0x0000009f98987221 */ /* 0x000fe20000010000 */
[----:B------:R-:W-:Y:S01]  /*f240*/  F2FP.BF16.PACK_AB R6, R90, R155 ;  /* 0x0000009b5a06723e */ /* 0x000fe200000010ff */
[----:B------:R-:W-:Y:S01]  /*f250*/  FADD.FTZ R2, R2, R157 ;  /* 0x0000009d02027221 */ /* 0x000fe20000010000 */
[----:B------:R-:W-:Y:S01]  /*f260*/  F2FP.BF16.PACK_AB R7, R0, R91 ;  /* 0x0000005b0007723e */ /* 0x000fe200000010ff */
[----:B------:R-:W-:Y:S02]  /*f270*/  FADD.FTZ R155, R155, R152 ;  /* 0x000000989b9b7221 */ /* 0x000fe40000010000 */
[----:B------:R-:W-:Y:S02]  /*f280*/  FADD.FTZ R91, R91, R2 ;  /* 0x000000025b5b7221 */ /* 0x000fe40000010000 */
[----:B------:R-:W-:-:S02]  /*f290*/  FADD.FTZ R155, R90, R155 ;  /* 0x0000009b5a9b7221 */ /* 0x000fc40000010000 */
[C---:B--2---:R-:W-:Y:S08]  /*f2a0*/  HMMA.16816.F32.BF16 R36, R4.reuse, R12, R36 ;  /* 0x0000000c0424723c */ /* 0x044ff00000041824 */
        /* <DEDUP_REMOVED lines=8> */
[C---:B------:R-:W-:Y:S08]  /*f330*/  HMMA.16816.F32.BF16 R60, R4.reuse, R20, R60 ;  /* 0x00000014043c723c */ /* 0x040ff0000004183c */
[C---:B------:R-:W-:Y:S01]  /*f340*/  HMMA.16816.F32.BF16 R64, R4.reuse, R22, R64 ;  /* 0x000000160440723c */ /* 0x040fe20000041840 */
[----:B------:R-:W5:Y:S07]  /*f350*/  LDSM.16.MT88.4 R20, [R162+0x4900] ;  /* 0x00490000a214783b */ /* 0x000f6e0000004200 */
        /* <DEDUP_REMOVED lines=18> */
[C---:B----4-:R-:W-:Y:S08]  /*f480*/  HMMA.16816.F32.BF16 R68, R4.reuse, R24, R68 ;  /* 0x000000180444723c */ /* 0x050ff00000041844 */
[C---:B------:R-:W-:Y:S01]  /*f490*/  HMMA.16816.F32.BF16 R72, R4.reuse, R26, R72 ;  /* 0x0000001a0448723c */ /* 0x040fe20000041848 */
[----:B------:R-:W-:Y:S07]  /*f4a0*/  LDSM.16.MT88.4 R24, [R185+0x5100] ;  /* 0x00510000b918783b */ /* 0x000fee0000004200 */
[C---:B-----5:R-:W-:Y:S08]  /*f4b0*/  HMMA.16816.F32.BF16 R92, R4.reuse, R20, R92 ;  /* 0x00000014045c723c */ /* 0x060ff0000004185c */
[----:B------:R-:W-:Y:S01]  /*f4c0*/  HMMA.16816.F32.BF16 R96, R4, R22, R96 ;  /* 0x000000160460723c */ /* 0x000fe20000041860 */
[----:B------:R-:W4:Y:S06]  /*f4d0*/  LDSM.16.MT88.4 R20, [R185+0x3100] ;  /* 0x00310000b914783b */ /* 0x000f2c0000004200 */
[----:B------:R-:W-:Y:S01]  /*f4e0*/  F2FP.BF16.PACK_AB R4, R171, R166 ;  /* 0x000000a6ab04723e */ /* 0x000fe200000010ff */
[----:B------:R-:W-:Y:S01]  /*f4f0*/  FADD.FTZ R166, R166, R155 ;  /* 0x0000009ba6a67221 */ /* 0x000fe20000010000 */
[----:B------:R-:W-:-:S02]  /*f500*/  F2FP.BF16.PACK_AB R6, R169, R164 ;  /* 0x000000a4a906723e */ /* 0x000fc400000010ff */
[----:B-1----:R-:W-:Y:S01]  /*f510*/  F2FP.BF16.PACK_AB R5, R177, R170 ;  /* 0x000000aab105723e */ /* 0x002fe200000010ff */
[----:B------:R-:W-:Y:S01]  /*f520*/  FADD.FTZ R171, R171, R166 ;  /* 0x000000a6abab7221 */ /* 0x000fe20000010000 */
[----:B------:R-:W-:-:S03]  /*f530*/  F2FP.BF16.PACK_AB R7, R179, R172 ;  /* 0x000000acb307723e */ /* 0x000fc600000010ff */
[----:B------:R-:W-:-:S04]  /*f540*/  FADD.FTZ R164, R164, R171 ;  /* 0x000000aba4a47221 */ /* 0x000fc80000010000 */
[----:B--2---:R-:W-:Y:S01]  /*f550*/  HMMA.16816.F32.BF16 R128, R4, R12, R128 ;  /* 0x0000000c0480723c */ /* 0x004fe20000041880 */
[----:B------:R-:W-:-:S07]  /*f560*/  FADD.FTZ R169, R169, R164 ;  /* 0x000000a4a9a97221 */ /* 0x000fce0000010000 */
[C---:B------:R-:W-:Y:S01]  /*f570*/  HMMA.16816.F32.BF16 R124, R4.reuse, R14, R124 ;  /* 0x0000000e047c723c */ /* 0x040fe2000004187c */
[----:B------:R-:W1:Y:S07]  /*f580*/  LDSM.16.MT88.4 R12, [R184+0x3100] ;  /* 0x00310000b80c783b */ /* 0x000e6e0000004200 */
[C---:B---3--:R-:W-:Y:S08]  /*f590*/  HMMA.16816.F32.BF16 R120, R4.reuse, R16, R120 ;  /* 0x000000100478723c */ /* 0x048ff00000041878 */
[C---:B------:R-:W-:Y:S01]  /*f5a0*/  HMMA.16816.F32.BF16 R116, R4.reuse, R18, R116 ;  /* 0x000000120474723c */ /* 0x040fe20000041874 */
[----:B------:R-:W2:Y:S07]  /*f5b0*/  LDSM.16.MT88.4 R16, [R162+0x3100] ;  /* 0x00310000a210783b */ /* 0x000eae0000004200 */
[C---:B----4-:R-:W-:Y:S08]  /*f5c0*/  HMMA.16816.F32.BF16 R36, R4.reuse, R20, R36 ;  /* 0x000000140424723c */ /* 0x050ff00000041824 */
        /* <DEDUP_REMOVED lines=11> */
[----:B------:R-:W-:Y:S07]  /*f680*/  LDSM.16.MT88.4 R20, [R162+0x3900] ;  /* 0x00390000a214783b */ /* 0x000fee0000004200 */
        /* <DEDUP_REMOVED lines=28> */
[C---:B------:R-:W-:Y:S08]  /*f850*/  HMMA.16816.F32.BF16 R60, R4.reuse, R20, R60 ;  /* 0x00000014043c723c */ /* 0x040ff0000004183c */
[C---:B------:R-:W-:Y:S01]  /*f860*/  HMMA.16816.F32.BF16 R64, R4.reuse, R22, R64 ;  /* 0x000000160440723c */ /* 0x040fe20000041840 */
[----:B------:R-:W3:Y:S07]  /*f870*/  LDSM.16.MT88.4 R20, [R162+0x5900] ;  /* 0x00590000a214783b */ /* 0x000eee0000004200 */
[C---:B--2---:R-:W-:Y:S07]  /*f880*/  HMMA.16816.F32.BF16 R68, R4.reuse, R16, R68 ;  /* 0x000000100444723c */ /* 0x044fee0000041844 */
[----:B------:R-:W-:Y:S01]  /*f890*/  @P0 LEA.HI.SX32 R17, R133, 0xfffffffd, 0x1a ;  /* 0xfffffffd85110811 */ /* 0x000fe200078fd2ff */
[----:B------:R-:W-:Y:S03]  /*f8a0*/  HMMA.16816.F32.BF16 R72, R4, R18, R72 ;  /* 0x000000120448723c */ /* 0x000fe60000041848 */
[----:B------:R-:W-:Y:S01]  /*f8b0*/  @P0 SHF.R.S32.HI R16, RZ, 0x1f, R17 ;  /* 0x0000001fff100819 */ /* 0x000fe20000011411 */
[----:B------:R-:W-:-:S03]  /*f8c0*/  @P0 IMAD R88, R88, R17, RZ ;  /* 0x0000001158580224 */ /* 0x000fc600078e02ff */
[-C--:B------:R-:W-:Y:S01]  /*f8d0*/  @P0 IMAD.WIDE.U32 R18, R17, R153.reuse, R208 ;  /* 0x0000009911120225 */ /* 0x080fe200078e00d0 */
[C---:B------:R-:W-:Y:S03]  /*f8e0*/  HMMA.16816.F32.BF16 R120, R4.reuse, R148, R120 ;  /* 0x000000940478723c */ /* 0x040fe60000041878 */
[----:B------:R-:W-:Y:S02]  /*f8f0*/  FADD.FTZ R17, R0, R91 ;  /* 0x0000005b00117221 */ /* 0x000fe40000010000 */
[----:B------:R-:W-:Y:S02]  /*f900*/  @P0 IMAD R153, R16, R153, R88 ;  /* 0x0000009910990224 */ /* 0x000fe400078e0258 */
[----:B------:R-:W-:Y:S01]  /*f910*/  FADD.FTZ R170, R170, R17 ;  /* 0x00000011aaaa7221 */ /* 0x000fe20000010000 */
[----:B-1----:R-:W-:Y:S01]  /*f920*/  HMMA.16816.F32.BF16 R84, R4, R12, R84 ;  /* 0x0000000c0454723c */ /* 0x002fe20000041854 */
[----:B------:R-:W-:-:S02]  /*f930*/  @P0 IMAD.IADD R153, R19, 0x1, R153 ;  /* 0x0000000113990824 */ /* 0x000fc400078e0299 */
[----:B------:R-:W-:-:S04]  /*f940*/  FADD.FTZ R177, R177, R170 ;  /* 0x000000aab1b17221 */ /* 0x000fc80000010000 */
[----:B------:R-:W-:Y:S01]  /*f950*/  @P0 LEA R12, P2, R18, c[0x0][0x1c8], 0x1 ;  /* 0x00007200120c0a11 */ /* 0x000fe200078408ff */
[----:B------:R-:W-:Y:S01]  /*f960*/  FADD.FTZ R172, R172, R177 ;  /* 0x000000b1acac7221 */ /* 0x000fe20000010000 */
[----:B------:R-:W-:Y:S02]  /*f970*/  HMMA.16816.F32.BF16 R88, R4, R14, R8 ;  /* 0x0000000e0458723c */ /* 0x000fe40000041808 */
[----:B------:R-:W-:Y:S01]  /*f980*/  @P0 LEA.HI.X R13, R18, c[0x0][0x1cc], R153, 0x1, P2 ;  /* 0x00007300120d0a11 */ /* 0x000fe200010f0c99 */
[----:B------:R-:W-:-:S04]  /*f990*/  FADD.FTZ R179, R179, R172 ;  /* 0x000000acb3b37221 */ /* 0x000fc80000010000 */
[C---:B------:R-:W-:Y:S01]  /*f9a0*/  @P0 LEA R8, P2, R197.reuse, R12, 0x1 ;  /* 0x0000000cc5080211 */ /* 0x040fe200078408ff */
[----:B------:R-:W-:Y:S01]  /*f9b0*/  FADD.FTZ R178, R178, R179 ;  /* 0x000000b3b2b27221 */ /* 0x000fe20000010000 */
[----:B------:R-:W-:Y:S01]  /*f9c0*/  @!PT LDS RZ, [RZ] ;  /* 0x00000000fffff984 */ /* 0x000fe20000000800 */
[----:B------:R-:W-:Y:S01]  /*f9d0*/  @!PT LDS RZ, [RZ] ;  /* 0x00000000fffff984 */ /* 0x000fe20000000800 */
[----:B------:R-:W-:Y:S01]  /*f9e0*/  @!PT LDS RZ, [RZ] ;  /* 0x00000000fffff984 */ /* 0x000fe20000000800 */
[----:B------:R1:W-:Y:S01]  /*f9f0*/  @P0 LDGSTS.E.BYPASS.LTC128B.128 [R134+0xc100], [R12.64], !P6 ;  /* 0x0c1000000c860fae */ /* 0x0003e2000f101d46 */
[C---:B------:R-:W-:Y:S01]  /*fa00*/  HMMA.16816.F32.BF16 R116, R4.reuse, R150, R116 ;  /* 0x000000960474723c */ /* 0x040fe20000041874 */
[----:B------:R-:W-:Y:S01]  /*fa10*/  @P0 LEA.HI.X R9, R197, R13, R196, 0x1, P2 ;  /* 0x0000000dc5090211 */ /* 0x000fe200010f0cc4 */
[----:B------:R-:W-:Y:S01]  /*fa20*/  FADD.FTZ R181, R181, R178 ;  /* 0x000000b2b5b57221 */ /* 0x000fe20000010000 */
[----:B------:R1:W-:Y:S03]  /*fa30*/  @P0 LDGSTS.E.BYPASS.LTC128B.128 [R134+0xe100], [R12.64+0x80], !P5 ;  /* 0x0e1000800c860fae */ /* 0x0003e6000e901d46 */
[----:B------:R-:W-:Y:S01]  /*fa40*/  FADD.FTZ R180, R180, R181 ;  /* 0x000000b5b4b47221 */ /* 0x000fe20000010000 */
[----:B------:R1:W-:Y:S01]  /*fa50*/  @P0 LDGSTS.E.BYPASS.LTC128B.128 [R134+0x10100], [R12.64+0x100], !P1 ;  /* 0x101001000c860fae */ /* 0x0003e2000c901d46 */
[C---:B------:R-:W-:Y:S02]  /*fa60*/  HMMA.16816.F32.BF16 R44, R4.reuse, R144, R44 ;  /* 0x00000090042c723c */ /* 0x040fe4000004182c */
[----:B------:R-:W-:Y:S01]  /*fa70*/  FADD.FTZ R221, R221, R180 ;  /* 0x000000b4dddd7221 */ /* 0x000fe20000010000 */
[----:B------:R1:W-:Y:S04]  /*fa80*/  @P0 LDGSTS.E.BYPASS.LTC128B.128 [R134+0xd100], [R8.64], !P6 ;  /* 0x0d10000008860fae */ /* 0x0003e8000f101d46 */
[----:B------:R1:W-:Y:S01]  /*fa90*/  @P0 LDGSTS.E.BYPASS.LTC128B.128 [R134+0xf100], [R8.64+0x80], !P5 ;  /* 0x0f10008008860fae */ /* 0x0003e2000e901d46 */
[----:B------:R-:W-:Y:S03]  /*faa0*/  HMMA.16816.F32.BF16 R48, R4, R146, R48 ;  /* 0x000000920430723c */ /* 0x000fe60000041830 */
[----:B------:R1:W-:Y:S01]  /*fab0*/  @P0 LDGSTS.E.BYPASS.LTC128B.128 [R134+0x11100], [R8.64+0x100], !P1 ;  /* 0x1110010008860fae */ /* 0x0003e2000c901d46 */
[----:B------:R-:W-:-:S03]  /*fac0*/  ISETP.NE.AND P1, PT, R135, RZ, PT ;  /* 0x000000ff8700720c */ /* 0x000fc60003f25270 */
[----:B------:R-:W0:Y:S01]  /*fad0*/  LDGDEPBAR ;  /* 0x00000000000079af */ /* 0x000e220000000000 */
        /* <DEDUP_REMOVED lines=11> */
[----:B------:R-:W-:Y:S01]  /*fb90*/  HMMA.16816.F32.BF16 R96, R4, R22, R96 ;  /* 0x000000160460723c */ /* 0x000fe20000041860 */
[----:B------:R-:W-:Y:S07]  /*fba0*/  @!P3 BRA `(.L_x_767) ;  /* 0x00002f400000b947 */ /* 0x000fee0003800000 */
[C---:B-1----:R-:W-:Y:S01]  /*fbb0*/  IADD3 R217, P0, R202.reuse, 0x40, RZ ;  /* 0x00000040cad97810 */ /* 0x042fe20007f1e0ff */
[----:B------:R-:W-:Y:S01]  /*fbc0*/  IMAD.MOV.U32 R135, RZ, RZ, 0x20 ;  /* 0x00000020ff877424 */ /* 0x000fe200078e00ff */
[----:B------:R-:W-:Y:S01]  /*fbd0*/  IADD3 R215, P3, R202, 0x80, RZ ;  /* 0x00000080cad77810 */ /* 0x000fe20007f7e0ff */
[----:B------:R-:W-:Y:S01]  /*fbe0*/  IMAD.MOV.U32 R0, RZ, RZ, R3 ;  /* 0x000000ffff007224 */ /* 0x000fe200078e0003 */
[C---:B------:R-:W-:Y:S01]  /*fbf0*/  IADD3 R213, P2, R204.reuse, 0x40, RZ ;  /* 0x00000040ccd57810 */ /* 0x040fe20007f5e0ff */
[--C-:B------:R-:W-:Y:S01]  /*fc00*/  IMAD.X R216, RZ, RZ, R207.reuse, P0 ;  /* 0x000000ffffd87224 */ /* 0x100fe200000e06cf */
[----:B------:R-:W-:Y:S01]  /*fc10*/  IADD3 R211, P0, R204, 0x80, RZ ;  /* 0x00000080ccd37810 */ /* 0x000fe20007f1e0ff */
[----:B------:R-:W-:Y:S01]  /*fc20*/  IMAD.X R214, RZ, RZ, R207, P3 ;  /* 0x000000ffffd67224 */ /* 0x000fe200018e06cf */
[----:B------:R-:W-:Y:S01]  /*fc30*/  LEA.HI.SX32 R219, R133, 0xfffffffe, 0x1a ;  /* 0xfffffffe85db7811 */ /* 0x000fe200078fd2ff */
[----:B------:R-:W-:Y:S01]  /*fc40*/  IMAD.MOV.U32 R133, RZ, RZ, R132 ;  /* 0x000000ffff857224 */ /* 0x000fe200078e0084 */
[----:B------:R-:W-:Y:S01]  /*fc50*/  MOV R218, RZ ;  /* 0x000000ff00da7202 */ /* 0x000fe20000000f00 */
[----:B------:R-:W-:Y:S01]  /*fc60*/  IMAD.X R212, RZ, RZ, R209, P2 ;  /* 0x000000ffffd47224 */ /* 0x000fe200010e06d1 */
[----:B------:R-:W-:Y:S01]  /*fc70*/  IADD3.X R210, RZ, R209, RZ, P0, !PT ;  /* 0x000000d1ffd27210 */ /* 0x000fe200007fe4ff */
[----:B------:R-:W-:Y:S01]  /*fc80*/  UMOV UR5, 0x1 ;  /* 0x0000000100057882 */ /* 0x000fe20000000000 */
[----:B------:R-:W-:-:S02]  /*fc90*/  IADD3 R134, R190, R189, RZ ;  /* 0x000000bdbe867210 */ /* 0x000fc40007ffe0ff */
[----:B------:R-:W-:Y:S02]  /*fca0*/  SEL R135, R135, 0xffffffe0, !P1 ;  /* 0xffffffe087877807 */ /* 0x000fe40004800000 */
.L_x_768:
[----:B------:R-:W-:Y:S04]  /*fcb0*/  DEPBAR.LE SB0, 0x2 ;  /* 0x000080800000791a */ /* 0x000fe80000000000 */
[----:B------:R-:W-:Y:S01]  /*fcc0*/  BAR.SYNC.DEFER_BLOCKING 0x0 ;  /* 0x0000000000007b1d */ /* 0x000fe20000010000 */
[----:B------:R-:W-:Y:S01]  /*fcd0*/  UIMAD UR4, UR5, 0x6000, URZ ;  /* 0x00006000050478a4 */ /* 0x000fe2000f8e023f */
[C---:B------:R-:W-:Y:S01]  /*fce0*/  ISETP.NE.AND P0, PT, R219.reuse, RZ, PT ;  /* 0x000000ffdb00720c */ /* 0x040fe20003f05270 */
[----:B------:R-:W-:Y:S01]  /*fcf0*/  UIADD3 UR8, UR5, 0x1, URZ ;  /* 0x0000000105087890 */ /* 0x000fe2000fffe03f */
[----:B------:R-:W-:Y:S01]  /*fd00*/  IADD3 R220, R219, -0x1, RZ ;  /* 0xffffffffdbdc7810 */ /* 0x000fe20007ffe0ff */
[----:B------:R-:W-:Y:S02]  /*fd10*/  UISETP.GE.AND UP0, UPT, UR5, 0x1, UPT ;  /* 0x000000010500788c */ /* 0x000fe4000bf06270 */
[----:B------:R-:W-:Y:S02]  /*fd20*/  IADD3 R132, R191, UR4, RZ ;  /* 0x00000004bf847c10 */ /* 0x000fe4000fffe0ff */
[----:B------:R-:W-:Y:S02]  /*fd30*/  USEL UR5, UR8, URZ, !UP0 ;  /* 0x0000003f08057287 */ /* 0x000fe4000c000000 */
[----:B------:R-:W-:Y:S04]  /*fd40*/  IADD3 R193, R135, R132, RZ ;  /* 0x0000008487c17210 */ /* 0x000fe80007ffe0ff */
[----:B------:R-:W-:Y:S01]  /*fd50*/  @P0 SHF.R.S32.HI R2, RZ, 0x1f, R220 ;  /* 0x0000001fff020819 */ /* 0x000fe200000114dc */
[----:B------:R-:W-:Y:S04]  /*fd60*/  @P0 IMAD.WIDE.U32 R12, R220, c[0x0][0x208], RZ ;  /* 0x00008200dc0c0a25 */ /* 0x000fe800078e00ff */
[----:B------:R-:W-:Y:S01]  /*fd70*/  @P0 IMAD R2, R2, c[0x0][0x208], RZ ;  /* 0x0000820002020a24 */ /* 0x000fe200078e02ff */
[----:B------:R-:W-:Y:S01]  /*fd80*/  @P0 SHF.L.U32 R28, R12, 0x6, RZ ;  /* 0x000000060c1c0819 */ /* 0x000fe200000006ff */
[----:B------:R-:W-:Y:S02]  /*fd90*/  LDSM.16.M88.4 R136, [R190] ;  /* 0x00000000be88783b */ /* 0x000fe40000000200 */
[----:B------:R-:W-:Y:S01]  /*fda0*/  @P0 IMAD R2, R220, c[0x0][0x20c], R2 ;  /* 0x00008300dc020a24 */ /* 0x000fe200078e0202 */
[C---:B------:R-:W-:Y:S02]  /*fdb0*/  @P0 IADD3 R16, P1, R28.reuse, R202, RZ ;  /* 0x000000ca1c100210 */ /* 0x040fe40007f3e0ff */
[----:B------:R-:W-:Y:S02]  /*fdc0*/  @P0 IADD3 R3, P2, R28, R217, RZ ;  /* 0x000000d91c030210 */ /* 0x000fe40007f5e0ff */
[----:B------:R-:W-:Y:S01]  /*fdd0*/  @P0 IADD3 R2, R13, R2, RZ ;  /* 0x000000020d020210 */ /* 0x000fe20007ffe0ff */
[----:B-1----:R-:W1:Y:S01]  /*fde0*/  LDSM.16.M88.4 R140, [R191+UR4+0xc100] ;  /* 0x00c10004bf8c783b */ /* 0x002e620008000200 */
[----:B------:R-:W-:Y:S02]  /*fdf0*/  @P0 LEA R170, P3, R16, c[0x0][0x1f8], 0x1 ;  /* 0x00007e0010aa0a11 */ /* 0x000fe400078608ff */
[----:B------:R-:W-:Y:S04]  /*fe00*/  @P0 SHF.L.U64.HI R31, R12, 0x6, R2 ;  /* 0x000000060c1f0819 */ /* 0x000fe80000010202 */
[----:B------:R-:W-:Y:S01]  /*fe10*/  @P0 IADD3.X R17, R31, R207, RZ, P1, !PT ;  /* 0x000000cf1f110210 */ /* 0x000fe20000ffe4ff */
[----:B------:R-:W2:Y:S01]  /*fe20*/  LDSM.16.M88.4 R144, [R191+UR4+0xc900] ;  /* 0x00c90004bf90783b */ /* 0x000ea20008000200 */
[----:B------:R-:W-:Y:S02]  /*fe30*/  @P0 LEA R164, P1, R3, c[0x0][0x1f8], 0x1 ;  /* 0x00007e0003a40a11 */ /* 0x000fe400078208ff */
[----:B------:R-:W-:Y:S02]  /*fe40*/  @P0 LEA.HI.X R171, R16, c[0x0][0x1fc], R17, 0x1, P3 ;  /* 0x00007f0010ab0a11 */ /* 0x000fe400018f0c11 */
[----:B------:R-:W-:Y:S02]  /*fe50*/  @P0 IADD3.X R2, R31, R216, RZ, P2, !PT ;  /* 0x000000d81f020210 */ /* 0x000fe400017fe4ff */
[----:B------:R-:W-:Y:S01]  /*fe60*/  @P0 IADD3 R30, P2, R199, R28, RZ ;  /* 0x0000001cc71e0210 */ /* 0x000fe20007f5e0ff */
[----:B------:R-:W3:Y:S01]  /*fe70*/  LDSM.16.M88.4 R148, [R191+UR4+0xd100] ;  /* 0x00d10004bf94783b */ /* 0x000ee20008000200 */
[----:B------:R-:W-:Y:S02]  /*fe80*/  @P0 LEA.HI.X R165, R3, c[0x0][0x1fc], R2, 0x1, P1 ;  /* 0x00007f0003a50a11 */ /* 0x000fe400008f0c02 */
[----:B------:R-:W-:Y:S02]  /*fe90*/  @P0 IADD3 R28, P3, R28, R215, RZ ;  /* 0x000000d71c1c0210 */ /* 0x000fe40007f7e0ff */
[----:B------:R-:W-:Y:S02]  /*fea0*/  @P0 IADD3 R32, P1, R30, R202, RZ ;  /* 0x000000ca1e200210 */ /* 0x000fe40007f3e0ff */
[----:B------:R-:W-:Y:S01]  /*feb0*/  @P0 IADD3.X R3, R198, R31, RZ, P2, !PT ;  /* 0x0000001fc6030210 */ /* 0x000fe200017fe4ff */
[----:B------:R-:W4:Y:S01]  /*fec0*/  LDSM.16.M88.4 R152, [R191+UR4+0xd900] ;  /* 0x00d90004bf98783b */ /* 0x000f220008000200 */
[----:B------:R-:W-:Y:S02]  /*fed0*/  @P0 LEA R168, P2, R28, c[0x0][0x1f8], 0x1 ;  /* 0x00007e001ca80a11 */ /* 0x000fe400078408ff */
[----:B------:R-:W-:Y:S02]  /*fee0*/  @P0 IADD3.X R31, R31, R214, RZ, P3, !PT ;  /* 0x000000d61f1f0210 */ /* 0x000fe40001ffe4ff */
[----:B------:R-:W-:Y:S02]  /*fef0*/  @P0 IADD3 R2, P4, R30, R217, RZ ;  /* 0x000000d91e020210 */ /* 0x000fe40007f9e0ff */
[----:B------:R-:W-:Y:S01]  /*ff00*/  @P0 LEA.HI.X R169, R28, c[0x0][0x1fc], R31, 0x1, P2 ;  /* 0x00007f001ca90a11 */ /* 0x000fe200010f0c1f */
[----:B------:R-:W-:Y:S01]  /*ff10*/  LDSM.16.M88.4 R156, [R193+0xc900] ;  /* 0x00c90000c19c783b */ /* 0x000fe20000000200 */
[----:B------:R-:W-:Y:S02]  /*ff20*/  @P0 LEA R174, P2, R2, c[0x0][0x1f8], 0x1 ;  /* 0x00007e0002ae0a11 */ /* 0x000fe400078408ff */
[----:B------:R-:W-:Y:S02]  /*ff30*/  @P0 IADD3.X R29, R3, R207, RZ, P1, !PT ;  /* 0x000000cf031d0210 */ /* 0x000fe40000ffe4ff */
[----:B------:R-:W-:Y:S02]  /*ff40*/  @P0 LEA R166, P1, R32, c[0x0][0x1f8], 0x1 ;  /* 0x00007e0020a60a11 */ /* 0x000fe400078208ff */
[----:B------:R-:W-:Y:S01]  /*ff50*/  @P0 IADD3 R35, P3, R30, R215, RZ ;  /* 0x000000d71e230210 */ /* 0x000fe20007f7e0ff */
[C---:B-1----:R-:W-:Y:S01]  /*ff60*/  HMMA.16816.F32.BF16 R4, R136.reuse, R140, RZ ;  /* 0x0000008c8804723c */ /* 0x042fe200000418ff */
[----:B------:R-:W-:Y:S02]  /*ff70*/  LDSM.16.M88.4 R160, [R193+0xd900] ;  /* 0x00d90000c1a0783b */ /* 0x000fe40000000200 */
[----:B------:R-:W-:Y:S02]  /*ff80*/  @P0 LEA.HI.X R167, R32, c[0x0][0x1fc], R29, 0x1, P1 ;  /* 0x00007f0020a70a11 */ /* 0x000fe400008f0c1d */
[----:B------:R-:W-:Y:S02]  /*ff90*/  @P0 LEA R172, P1, R35, c[0x0][0x1f8], 0x1 ;  /* 0x00007e0023ac0a11 */ /* 0x000fe400078208ff */
[----:B------:R-:W-:Y:S01]  /*ffa0*/  @P0 IADD3.X R33, R3, R216, RZ, P4, !PT ;  /* 0x000000d803210210 */ /* 0x000fe200027fe4ff */
[C---:B------:R-:W-:Y:S01]  /*ffb0*/  HMMA.16816.F32.BF16 R8, R136.reuse, R142, RZ ;  /* 0x0000008e8808723c */ /* 0x040fe200000418ff */
[----:B------:R-:W-:Y:S01]  /*ffc0*/  LDSM.16.M88.4 R140, [R134] ;  /* 0x00000000868c783b */ /* 0x000fe20000000200 */
[----:B------:R-:W-:Y:S02]  /*ffd0*/  LOP3.LUT P4, RZ, R194, 0x1, RZ, 0xc0, !PT ;  /* 0x00000001c2ff7812 */ /* 0x000fe4000788c0ff */
[----:B------:R-:W-:Y:S02]  /*ffe0*/  @P0 LEA.HI.X R175, R2, c[0x0][0x1fc], R33, 0x1, P2 ;  /* 0x00007f0002af0a11 */ /* 0x000fe400010f0c21 */
[-C--:B------:R-:W-:Y:S02]  /*fff0*/  IADD3 R2, R188, R132.reuse, RZ ;  /* 0x00000084bc027210 */ /* 0x080fe40007ffe0ff */
[C---:B--2---:R-:W-:Y:S01]  /*10000*/  HMMA.16816.F32.BF16 R12, R136.reuse, R144, RZ ;  /* 0x00000090880c723c */ /* 0x044fe200000418ff */
[----:B------:R-:W-:Y:S03]  /*10010*/  IADD3 R132, R135, R132, R188 ;  /* 0x0000008487847210 */ /* 0x000fe60007ffe0bc */
[----:B------:R-:W-:Y:S01]  /*10020*/  @P0 IADD3.X R32, R3, R214, RZ, P3, !PT ;  /* 0x000000d603200210 */ /* 0x000fe20001ffe4ff */
[----:B------:R-:W-:Y:S03]  /*10030*/  @P0 IMAD R3, R218, 0x6000, R200 ;  /* 0x00006000da030824 */ /* 0x000fe600078e02c8 */
[C---:B------:R-:W-:Y:S01]  /*10040*/  HMMA.16816.F32.BF16 R16, R136.reuse, R146, RZ ;  /* 0x000000928810723c */ /* 0x040fe200000418ff */
[----:B------:R-:W1:Y:S03]  /*10050*/  LDSM.16.M88.4 R144, [R193+0xc100] ;  /* 0x00c10000c190783b */ /* 0x000e660000000200 */
[----:B------:R-:W-:Y:S04]  /*10060*/  @P0 LEA.HI.X R173, R35, c[0x0][0x1fc], R32, 0x1, P1 ;  /* 0x00007f0023ad0a11 */ /* 0x000fe800008f0c20 */
[C---:B---3--:R-:W-:Y:S08]  /*10070*/  HMMA.16816.F32.BF16 R20, R136.reuse, R148, RZ ;  /* 0x000000948814723c */ /* 0x048ff000000418ff */
[C---:B------:R-:W-:Y:S01]  /*10080*/  HMMA.16816.F32.BF16 R24, R136.reuse, R150, RZ ;  /* 0x000000968818723c */ /* 0x040fe200000418ff */
[----:B------:R-:W2:Y:S07]  /*10090*/  LDSM.16.M88.4 R148, [R193+0xd100] ;  /* 0x00d10000c194783b */ /* 0x000eae0000000200 */
[C---:B----4-:R-:W-:Y:S01]  /*100a0*/  HMMA.16816.F32.BF16 R28, R136.reuse, R152, RZ ;  /* 0x00000098881c723c */ /* 0x050fe200000418ff */
[----:B------:R-:W-:Y:S01]  /*100b0*/  @!PT LDS RZ, [RZ] ;  /* 0x00000000fffff984 */ /* 0x000fe20000000800 */
[----:B------:R-:W-:Y:S01]  /*100c0*/  @!PT LDS RZ, [RZ] ;  /* 0x00000000fffff984 */ /* 0x000fe20000000800 */
[----:B------:R-:W-:Y:S01]  /*100d0*/  @!PT LDS RZ, [RZ] ;  /* 0x00000000fffff984 */ /* 0x000fe20000000800 */
[----:B------:R3:W-:Y:S07]  /*100e0*/  @P0 LDGSTS.E.BYPASS.LTC128B.128 [R3], [R170.64], !P6 ;  /* 0x00000000aa030fae */ /* 0x0007ee000f101d46 */
[----:B------:R-:W-:Y:S01]  /*100f0*/  HMMA.16816.F32.BF16 R32, R136, R154, RZ ;  /* 0x0000009a8820723c */ /* 0x000fe200000418ff */
[----:B------:R3:W-:Y:S07]  /*10100*/  @P0 LDGSTS.E.BYPASS.LTC128B.128 [R3+0x2000], [R164.64], !P5 ;  /* 0x02000000a4030fae */ /* 0x0007ee000e901d46 */
[C---:B-1----:R-:W-:Y:S01]  /*10110*/  HMMA.16816.F32.BF16 R4, R140.reuse, R144, R4 ;  /* 0x000000908c04723c */ /* 0x042fe20000041804 */
[----:B------:R3:W-:Y:S07]  /*10120*/  @P0 LDGSTS.E.BYPASS.LTC128B.128 [R3+0x4000], [R168.64], !P4 ;  /* 0x04000000a8030fae */ /* 0x0007ee000e101d46 */
[C---:B------:R-:W-:Y:S01]  /*10130*/  HMMA.16816.F32.BF16 R8, R140.reuse, R146, R8 ;  /* 0x000000928c08723c */ /* 0x040fe20000041808 */
[----:B------:R3:W-:Y:S07]  /*10140*/  @P0 LDGSTS.E.BYPASS.LTC128B.128 [R3+0x1000], [R166.64], !P6 ;  /* 0x01000000a6030fae */ /* 0x0007ee000f101d46 */
[C---:B------:R-:W-:Y:S01]  /*10150*/  HMMA.16816.F32.BF16 R12, R140.reuse, R156, R12 ;  /* 0x0000009c8c0c723c */ /* 0x040fe2000004180c */
[----:B------:R3:W-:Y:S07]  /*10160*/  @P0 LDGSTS.E.BYPASS.LTC128B.128 [R3+0x3000], [R174.64], !P5 ;  /* 0x03000000ae030fae */ /* 0x0007ee000e901d46 */
[C---:B------:R-:W-:Y:S01]  /*10170*/  HMMA.16816.F32.BF16 R16, R140.reuse, R158, R16 ;  /* 0x0000009e8c10723c */ /* 0x040fe20000041810 */
[----:B------:R3:W-:Y:S02]  /*10180*/  @P0 LDGSTS.E.BYPASS.LTC128B.128 [R3+0x5000], [R172.64], !P4 ;  /* 0x05000000ac030fae */ /* 0x0007e4000e101d46 */
[----:B------:R-:W-:Y:S05]  /*10190*/  ISETP.GE.AND P0, PT, R219, 0x2, PT ;  /* 0x00000002db00780c */ /* 0x000fea0003f06270 */
[C---:B--2---:R-:W-:Y:S01]  /*101a0*/  HMMA.16816.F32.BF16 R20, R140.reuse, R148, R20 ;  /* 0x000000948c14723c */ /* 0x044fe20000041814 */
[----:B------:R-:W-:Y:S07]  /*101b0*/  LDSM.16.M88.4 R136, [R187] ;  /* 0x00000000bb88783b */ /* 0x000fee0000000200 */
[C---:B------:R-:W-:Y:S01]  /*101c0*/  HMMA.16816.F32.BF16 R24, R140.reuse, R150, R24 ;  /* 0x000000968c18723c */ /* 0x040fe20000041818 */
[----:B------:R-:W1:Y:S07]  /*101d0*/  LDSM.16.M88.4 R152, [R2+0xc100] ;  /* 0x00c100000298783b */ /* 0x000e6e0000000200 */
[C---:B------:R-:W-:Y:S01]  /*101e0*/  HMMA.16816.F32.BF16 R28, R140.reuse, R160, R28 ;  /* 0x000000a08c1c723c */ /* 0x040fe2000004181c */
[----:B------:R-:W2:Y:S03]  /*101f0*/  LDSM.16.M88.4 R144, [R2+0xc900] ;  /* 0x00c900000290783b */ /* 0x000ea60000000200 */
[----:B---3--:R-:W-:Y:S04]  /*10200*/  IADD3 R3, R188, R193, RZ ;  /* 0x000000c1bc037210 */ /* 0x008fe80007ffe0ff */
[----:B------:R-:W-:Y:S01]  /*10210*/  HMMA.16816.F32.BF16 R32, R140, R162, R32 ;  /* 0x000000a28c20723c */ /* 0x000fe20000041820 */
[----:B------:R-:W3:Y:S08]  /*10220*/  LDSM.16.M88.4 R156, [R2+0xd100] ;  /* 0x00d10000029c783b */ /* 0x000ef00000000200 */
[----:B------:R-:W0:Y:S08]  /*10230*/  LDGDEPBAR ;  /* 0x00000000000079af */ /* 0x000e300000000000 */
[----:B------:R-:W4:Y:S01]  /*10240*/  LDSM.16.M88.4 R148, [R2+0xd900] ;  /* 0x00d900000294783b */ /* 0x000f220000000200 */
[C---:B-1----:R-:W-:Y:S07]  /*10250*/  HMMA.16816.F32.BF16 R4, R136.reuse, R152, R4 ;  /* 0x000000988804723c */ /* 0x042fee0000041804 */
[----:B------:R-:W-:Y:S01]  /*10260*/  LDSM.16.M88.4 R164, [R186] ;  /* 0x00000000baa4783b */ /* 0x000fe20000000200 */
[C---:B------:R-:W-:Y:S07]  /*10270*/  HMMA.16816.F32.BF16 R8, R136.reuse, R154, R8 ;  /* 0x0000009a8808723c */ /* 0x040fee0000041808 */
[----:B------:R-:W1:Y:S01]  /*10280*/  LDSM.16.M88.4 R168, [R3+0xc100] ;  /* 0x00c1000003a8783b */ /* 0x000e620000000200 */
[C---:B--2---:R-:W-:Y:S07]  /*10290*/  HMMA.16816.F32.BF16 R12, R136.reuse, R144, R12 ;  /* 0x00000090880c723c */ /* 0x044fee000004180c */
[----:B------:R-:W2:Y:S01]  /*102a0*/  LDSM.16.M88.4 R140, [R3+0xc900] ;  /* 0x00c90000038c783b */ /* 0x000ea20000000200 */
[C---:B------:R-:W-:Y:S07]  /*102b0*/  HMMA.16816.F32.BF16 R16, R136.reuse, R146, R16 ;  /* 0x000000928810723c */ /* 0x040fee0000041810 */
[----:B------:R-:W5:Y:S01]  /*102c0*/  LDSM.16.M88.4 R152, [R3+0xd100] ;  /* 0x00d100000398783b */ /* 0x000f620000000200 */
[C---:B---3--:R-:W-:Y:S07]  /*102d0*/  HMMA.16816.F32.BF16 R20, R136.reuse, R156, R20 ;  /* 0x0000009c8814723c */ /* 0x048fee0000041814 */
[----:B------:R-:W3:Y:S01]  /*102e0*/  LDSM.16.M88.4 R144, [R3+0xd900] ;  /* 0x00d900000390783b */ /* 0x000ee20000000200 */
[C---:B------:R-:W-:Y:S07]  /*102f0*/  HMMA.16816.F32.BF16 R24, R136.reuse, R158, R24 ;  /* 0x0000009e8818723c */ /* 0x040fee0000041818 */
[----:B------:R-:W-:Y:S01]  /*10300*/  LDSM.16.M88.4 R156, [R191+UR4+0xe900] ;  /* 0x00e90004bf9c783b */ /* 0x000fe20008000200 */
[C---:B----4-:R-:W-:Y:S07]  /*10310*/  HMMA.16816.F32.BF16 R28, R136.reuse, R148, R28 ;  /* 0x00000094881c723c */ /* 0x050fee000004181c */
[----:B------:R-:W-:Y:S01]  /*10320*/  LDSM.16.M88.4 R160, [R191+UR4+0xf900] ;  /* 0x00f90004bfa0783b */ /* 0x000fe20008000200 */
[----:B------:R-:W-:Y:S07]  /*10330*/  HMMA.16816.F32.BF16 R32, R136, R150, R32 ;  /* 0x000000968820723c */ /* 0x000fee0000041820 */
[----:B------:R-:W-:Y:S01]  /*10340*/  LDSM.16.M88.4 R136, [R190+0x4000] ;  /* 0x00400000be88783b */ /* 0x000fe20000000200 */
[C---:B-1----:R-:W-:Y:S07]  /*10350*/  HMMA.16816.F32.BF16 R4, R164.reuse, R168, R4 ;  /* 0x000000a8a404723c */ /* 0x042fee0000041804 */
[----:B------:R-:W1:Y:S01]  /*10360*/  LDSM.16.M88.4 R148, [R191+UR4+0xe100] ;  /* 0x00e10004bf94783b */ /* 0x000e620008000200 */
[C---:B------:R-:W-:Y:S07]  /*10370*/  HMMA.16816.F32.BF16 R8, R164.reuse, R170, R8 ;  /* 0x000000aaa408723c */ /* 0x040fee0000041808 */
[----:B------:R-:W-:Y:S01]  /*10380*/  LDSM.16.M88.4 R168, [R193+0xe100] ;  /* 0x00e10000c1a8783b */ /* 0x000fe20000000200 */
[C---:B--2---:R-:W-:Y:S07]  /*10390*/  HMMA.16816.F32.BF16 R12, R164.reuse, R140, R12 ;  /* 0x0000008ca40c723c */ /* 0x044fee000004180c */
[----:B------:R-:W-:Y:S01]  /*103a0*/  LDSM.16.M88.4 R172, [R193+0xe900] ;  /* 0x00e90000c1ac783b */ /* 0x000fe20000000200 */
[C---:B------:R-:W-:Y:S07]  /*103b0*/  HMMA.16816.F32.BF16 R16, R164.reuse, R142, R16 ;  /* 0x0000008ea410723c */ /* 0x040fee0000041810 */
[----:B------:R-:W2:Y:S01]  /*103c0*/  LDSM.16.M88.4 R140, [R191+UR4+0xf100] ;  /* 0x00f10004bf8c783b */ /* 0x000ea20008000200 */
[C---:B-----5:R-:W-:Y:S07]  /*103d0*/  HMMA.16816.F32.BF16 R20, R164.reuse, R152, R20 ;  /* 0x00000098a414723c */ /* 0x060fee0000041814 */
[----:B------:R-:W-:Y:S01]  /*103e0*/  LDSM.16.M88.4 R176, [R2+0xe100] ;  /* 0x00e1000002b0783b */ /* 0x000fe20000000200 */
[C---:B------:R-:W-:Y:S07]  /*103f0*/  HMMA.16816.F32.BF16 R24, R164.reuse, R154, R24 ;  /* 0x0000009aa418723c */ /* 0x040fee0000041818 */
[----:B------:R-:W4:Y:S01]  /*10400*/  LDSM.16.M88.4 R152, [R134+0x4000] ;  /* 0x004000008698783b */ /* 0x000f220000000200 */
[C---:B---3--:R-:W-:Y:S07]  /*10410*/  HMMA.16816.F32.BF16 R28, R164.reuse, R144, R28 ;  /* 0x00000090a41c723c */ /* 0x048fee000004181c */
[----:B------:R-:W-:Y:S01]  /*10420*/  LDSM.16.M88.4 R180, [R191+UR4+0x10100] ;  /* 0x01010004bfb4783b */ /* 0x000fe20008000200 */
[----:B------:R-:W-:Y:S07]  /*10430*/  HMMA.16816.F32.BF16 R32, R164, R146, R32 ;  /* 0x00000092a420723c */ /* 0x000fee0000041820 */
[----:B------:R-:W3:Y:S01]  /*10440*/  LDSM.16.M88.4 R144, [R193+0xf100] ;  /* 0x00f10000c190783b */ /* 0x000ee20000000200 */
[C---:B-1----:R-:W-:Y:S07]  /*10450*/  HMMA.16816.F32.BF16 R4, R136.reuse, R148, R4 ;  /* 0x000000948804723c */ /* 0x042fee0000041804 */
[----:B------:R-:W-:Y:S01]  /*10460*/  LDSM.16.M88.4 R164, [R187+0x4000] ;  /* 0x00400000bba4783b */ /* 0x000fe20000000200 */
[C---:B------:R-:W-:Y:S07]  /*10470*/  HMMA.16816.F32.BF16 R8, R136.reuse, R150, R8 ;  /* 0x000000968808723c */ /* 0x040fee0000041808 */
[----:B------:R-:W1:Y:S01]  /*10480*/  LDSM.16.M88.4 R148, [R193+0xf900] ;  /* 0x00f90000c194783b */ /* 0x000e620000000200 */
[C---:B------:R-:W-:Y:S08]  /*10490*/  HMMA.16816.F32.BF16 R12, R136.reuse, R156, R12 ;  /* 0x0000009c880c723c */ /* 0x040ff0000004180c */
[C---:B------:R-:W-:Y:S01]  /*104a0*/  HMMA.16816.F32.BF16 R16, R136.reuse, R158, R16 ;  /* 0x0000009e8810723c */ /* 0x040fe20000041810 */
[----:B------:R-:W-:Y:S07]  /*104b0*/  LDSM.16.M88.4 R156, [R2+0xf900] ;  /* 0x00f90000029c783b */ /* 0x000fee0000000200 */
[C---:B--2---:R-:W-:Y:S08]  /*104c0*/  HMMA.16816.F32.BF16 R20, R136.reuse, R140, R20 ;  /* 0x0000008c8814723c */ /* 0x044ff00000041814 */
[C---:B------:R-:W-:Y:S01]  /*104d0*/  HMMA.16816.F32.BF16 R24, R136.reuse, R142, R24 ;  /* 0x0000008e8818723c */ /* 0x040fe20000041818 */
[----:B------:R-:W-:Y:S07]  /*104e0*/  LDSM.16.M88.4 R140, [R2+0xf100] ;  /* 0x00f10000028c783b */ /* 0x000fee0000000200 */
[C---:B------:R-:W-:Y:S08]  /*104f0*/  HMMA.16816.F32.BF16 R28, R136.reuse, R160, R28 ;  /* 0x000000a0881c723c */ /* 0x040ff0000004181c */
[----:B------:R-:W-:Y:S01]  /*10500*/  HMMA.16816.F32.BF16 R32, R136, R162, R32 ;  /* 0x000000a28820723c */ /* 0x000fe20000041820 */
[----:B------:R-:W2:Y:S07]  /*10510*/  LDSM.16.M88.4 R136, [R2+0xe900] ;  /* 0x00e900000288783b */ /* 0x000eae0000000200 */
[C---:B----4-:R-:W-:Y:S01]  /*10520*/  HMMA.16816.F32.BF16 R4, R152.reuse, R168, R4 ;  /* 0x000000a89804723c */ /* 0x050fe20000041804 */
[----:B------:R-:W-:Y:S07]  /*10530*/  LDSM.16.M88.4 R160, [R186+0x4000] ;  /* 0x00400000baa0783b */ /* 0x000fee0000000200 */
[C---:B------:R-:W-:Y:S01]  /*10540*/  HMMA.16816.F32.BF16 R8, R152.reuse, R170, R8 ;  /* 0x000000aa9808723c */ /* 0x040fe20000041808 */
[----:B------:R-:W4:Y:S07]  /*10550*/  LDSM.16.M88.4 R168, [R3+0xe100] ;  /* 0x00e1000003a8783b */ /* 0x000f2e0000000200 */
        /* <DEDUP_REMOVED lines=9> */
[C---:B------:R-:W-:Y:S01]  /*105f0*/  HMMA.16816.F32.BF16 R4, R164.reuse, R176, R4 ;  /* 0x000000b0a404723c */ /* 0x040fe20000041804 */
[----:B------:R-:W5:Y:S07]  /*10600*/  LDSM.16.M88.4 R152, [R132+0xf900] ;  /* 0x00f900008498783b */ /* 0x000f6e0000000200 */
[C---:B------:R-:W-:Y:S01]  /*10610*/  HMMA.16816.F32.BF16 R8, R164.reuse, R178, R8 ;  /* 0x000000b2a408723c */ /* 0x040fe20000041808 */
[----:B------:R-:W-:Y:S07]  /*10620*/  LDSM.16.M88.4 R176, [R193+0x10100] ;  /* 0x01010000c1b0783b */ /* 0x000fee0000000200 */
[C---:B--2---:R-:W-:Y:S08]  /*10630*/  HMMA.16816.F32.BF16 R12, R164.reuse, R136, R12 ;  /* 0x00000088a40c723c */ /* 0x044ff0000004180c */
[C---:B------:R-:W-:Y:S01]  /*10640*/  HMMA.16816.F32.BF16 R16, R164.reuse, R138, R16 ;  /* 0x0000008aa410723c */ /* 0x040fe20000041810 */
[----:B------:R-:W2:Y:S07]  /*10650*/  LDSM.16.M88.4 R136, [R191+UR4+0x10900] ;  /* 0x01090004bf88783b */ /* 0x000eae0008000200 */
[C---:B------:R-:W-:Y:S08]  /*10660*/  HMMA.16816.F32.BF16 R20, R164.reuse, R140, R20 ;  /* 0x0000008ca414723c */ /* 0x040ff00000041814 */
[C---:B------:R-:W-:Y:S01]  /*10670*/  HMMA.16816.F32.BF16 R24, R164.reuse, R142, R24 ;  /* 0x0000008ea418723c */ /* 0x040fe20000041818 */
[----:B------:R-:W1:Y:S07]  /*10680*/  LDSM.16.M88.4 R140, [R191+UR4+0x11100] ;  /* 0x01110004bf8c783b */ /* 0x000e6e0008000200 */
[C---:B------:R-:W-:Y:S08]  /*10690*/  HMMA.16816.F32.BF16 R28, R164.reuse, R156, R28 ;  /* 0x0000009ca41c723c */ /* 0x040ff0000004181c */
[----:B------:R-:W-:Y:S01]  /*106a0*/  HMMA.16816.F32.BF16 R32, R164, R158, R32 ;  /* 0x0000009ea420723c */ /* 0x000fe20000041820 */
[----:B------:R-:W2:Y:S07]  /*106b0*/  LDSM.16.M88.4 R156, [R191+UR4+0x11900] ;  /* 0x01190004bf9c783b */ /* 0x000eae0008000200 */
[C---:B----4-:R-:W-:Y:S01]  /*106c0*/  HMMA.16816.F32.BF16 R4, R160.reuse, R168, R4 ;  /* 0x000000a8a004723c */ /* 0x050fe20000041804 */
[----:B------:R-:W4:Y:S07]  /*106d0*/  LDSM.16.M88.4 R164, [R134+0x8000] ;  /* 0x0080000086a4783b */ /* 0x000f2e0000000200 */
[C---:B------:R-:W-:Y:S01]  /*106e0*/  HMMA.16816.F32.BF16 R8, R160.reuse, R170, R8 ;  /* 0x000000aaa008723c */ /* 0x040fe20000041808 */
[----:B------:R-:W-:Y:S07]  /*106f0*/  LDSM.16.M88.4 R168, [R2+0x10100] ;  /* 0x0101000002a8783b */ /* 0x000fee0000000200 */
[C---:B---3--:R-:W-:Y:S08]  /*10700*/  HMMA.16816.F32.BF16 R12, R160.reuse, R144, R12 ;  /* 0x00000090a00c723c */ /* 0x048ff0000004180c */
[C---:B------:R-:W-:Y:S01]  /*10710*/  HMMA.16816.F32.BF16 R16, R160.reuse, R146, R16 ;  /* 0x00000092a010723c */ /* 0x040fe20000041810 */
[----:B------:R-:W3:Y:S07]  /*10720*/  LDSM.16.M88.4 R144, [R193+0x10900] ;  /* 0x01090000c190783b */ /* 0x000eee0000000200 */
[C---:B-1----:R-:W-:Y:S08]  /*10730*/  HMMA.16816.F32.BF16 R20, R160.reuse, R148, R20 ;  /* 0x00000094a014723c */ /* 0x042ff00000041814 */
[C---:B------:R-:W-:Y:S01]  /*10740*/  HMMA.16816.F32.BF16 R24, R160.reuse, R150, R24 ;  /* 0x00000096a018723c */ /* 0x040fe20000041818 */
[----:B------:R-:W1:Y:S07]  /*10750*/  LDSM.16.M88.4 R148, [R193+0x11100] ;  /* 0x01110000c194783b */ /* 0x000e6e0000000200 */
[C---:B-----5:R-:W-:Y:S08]  /*10760*/  HMMA.16816.F32.BF16 R28, R160.reuse, R152, R28 ;  /* 0x00000098a01c723c */ /* 0x060ff0000004181c */
[----:B------:R-:W-:Y:S01]  /*10770*/  HMMA.16816.F32.BF16 R32, R160, R154, R32 ;  /* 0x0000009aa020723c */ /* 0x000fe20000041820 */
[----:B------:R-:W5:Y:S07]  /*10780*/  LDSM.16.M88.4 R152, [R193+0x11900] ;  /* 0x01190000c198783b */ /* 0x000f6e0000000200 */
        /* <DEDUP_REMOVED lines=15> */
[C---:B------:R-:W-:Y:S08]  /*10880*/  HMMA.16816.F32.BF16 R8, R164.reuse, R178, R8 ;  /* 0x000000b2a408723c */ /* 0x040ff00000041808 */
[C---:B---3--:R-:W-:Y:S08]  /*10890*/  HMMA.16816.F32.BF16 R12, R164.reuse, R144, R12 ;  /* 0x00000090a40c723c */ /* 0x048ff0000004180c */
[C---:B------:R-:W-:Y:S08]  /*108a0*/  HMMA.16816.F32.BF16 R16, R164.reuse, R146, R16 ;  /* 0x00000092a410723c */ /* 0x040ff00000041810 */
[C---:B-1----:R-:W-:Y:S08]  /*108b0*/  HMMA.16816.F32.BF16 R20, R164.reuse, R148, R20 ;  /* 0x00000094a414723c */ /* 0x042ff00000041814 */
[C---:B------:R-:W-:Y:S08]  /*108c0*/  HMMA.16816.F32.BF16 R24, R164.reuse, R150, R24 ;  /* 0x00000096a418723c */ /* 0x040ff00000041818 */
[C---:B-----5:R-:W-:Y:S08]  /*108d0*/  HMMA.16816.F32.BF16 R28, R164.reuse, R152, R28 ;  /* 0x00000098a41c723c */ /* 0x060ff0000004181c */
[----:B------:R-:W-:Y:S08]  /*108e0*/  HMMA.16816.F32.BF16 R32, R164, R154, R32 ;  /* 0x0000009aa420723c */ /* 0x000ff00000041820 */
[C---:B------:R-:W-:Y:S08]  /*108f0*/  HMMA.16816.F32.BF16 R4, R160.reuse, R168, R4 ;  /* 0x000000a8a004723c */ /* 0x040ff00000041804 */
[C---:B------:R-:W-:Y:S08]  /*10900*/  HMMA.16816.F32.BF16 R8, R160.reuse, R170, R8 ;  /* 0x000000aaa008723c */ /* 0x040ff00000041808 */
[C---:B--2---:R-:W-:Y:S08]  /*10910*/  HMMA.16816.F32.BF16 R12, R160.reuse, R136, R12 ;  /* 0x00000088a00c723c */ /* 0x044ff0000004180c */
[C---:B------:R-:W-:Y:S01]  /*10920*/  HMMA.16816.F32.BF16 R16, R160.reuse, R138, R16 ;  /* 0x0000008aa010723c */ /* 0x040fe20000041810 */
[----:B------:R-:W1:Y:S07]  /*10930*/  LDSM.16.M88.4 R136, [R132+0x10900] ;  /* 0x010900008488783b */ /* 0x000e6e0000000200 */
[C---:B------:R-:W-:Y:S08]  /*10940*/  HMMA.16816.F32.BF16 R20, R160.reuse, R140, R20 ;  /* 0x0000008ca014723c */ /* 0x040ff00000041814 */
[C---:B------:R-:W-:Y:S01]  /*10950*/  HMMA.16816.F32.BF16 R24, R160.reuse, R142, R24 ;  /* 0x0000008ea018723c */ /* 0x040fe20000041818 */
[----:B------:R-:W2:Y:S07]  /*10960*/  LDSM.16.M88.4 R140, [R132+0x11100] ;  /* 0x01110000848c783b */ /* 0x000eae0000000200 */
[C---:B------:R-:W-:Y:S08]  /*10970*/  HMMA.16816.F32.BF16 R28, R160.reuse, R156, R28 ;  /* 0x0000009ca01c723c */ /* 0x040ff0000004181c */
[----:B------:R-:W-:Y:S08]  /*10980*/  HMMA.16816.F32.BF16 R32, R160, R158, R32 ;  /* 0x0000009ea020723c */ /* 0x000ff00000041820 */
[C---:B----4-:R-:W-:Y:S08]  /*10990*/  HMMA.16816.F32.BF16 R4, R172.reuse, R180, R4 ;  /* 0x000000b4ac04723c */ /* 0x050ff00000041804 */
[C---:B------:R-:W-:Y:S08]  /*109a0*/  HMMA.16816.F32.BF16 R8, R172.reuse, R182, R8 ;  /* 0x000000b6ac08723c */ /* 0x040ff00000041808 */
[C---:B-1----:R-:W-:Y:S08]  /*109b0*/  HMMA.16816.F32.BF16 R12, R172.reuse, R136, R12 ;  /* 0x00000088ac0c723c */ /* 0x042ff0000004180c */
[C---:B------:R-:W-:Y:S04]  /*109c0*/  HMMA.16816.F32.BF16 R16, R172.reuse, R138, R16 ;  /* 0x0000008aac10723c */ /* 0x040fe80000041810 */
[----:B------:R-:W-:Y:S02]  /*109d0*/  FMUL.FTZ R162, R4, c[0x0][0x320] ;  /* 0x0000c80004a27a20 */ /* 0x000fe40000410000 */
[----:B------:R-:W-:Y:S02]  /*109e0*/  FMUL.FTZ R157, R5, c[0x0][0x320] ;  /* 0x0000c800059d7a20 */ /* 0x000fe40000410000 */
[C---:B--2---:R-:W-:Y:S02]  /*109f0*/  HMMA.16816.F32.BF16 R20, R172.reuse, R140, R20 ;  /* 0x0000008cac14723c */ /* 0x044fe40000041814 */
[----:B------:R-:W1:Y:S02]  /*10a00*/  MUFU.TANH R162, R162 ;  /* 0x000000a200a27308 */ /* 0x000e640000002400 */
[----:B------:R-:W-:Y:S02]  /*10a10*/  FMUL.FTZ R9, R9, c[0x0][0x320] ;  /* 0x0000c80009097a20 */ /* 0x000fe40000410000 */
[----:B------:R-:W-:Y:S02]  /*10a20*/  FMUL.FTZ R10, R10, c[0x0][0x320] ;  /* 0x0000c8000a0a7a20 */ /* 0x000fe40000410000 */
[C---:B------:R-:W-:Y:S04]  /*10a30*/  HMMA.16816.F32.BF16 R24, R172.reuse, R142, R24 ;  /* 0x0000008eac18723c */ /* 0x040fe80000041818 */
[----:B------:R-:W-:Y:S01]  /*10a40*/  FMUL.FTZ R11, R11, c[0x0][0x320] ;  /* 0x0000c8000b0b7a20 */ /* 0x000fe20000410000 */
[----:B------:R-:W-:Y:S01]  /*10a50*/  MUFU.TANH R165, R9 ;  /* 0x0000000900a57308 */ /* 0x000fe20000002400 */
[----:B------:R-:W-:Y:S02]  /*10a60*/  FMUL.FTZ R163, R8, c[0x0][0x320] ;  /* 0x0000c80008a37a20 */ /* 0x000fe40000410000 */
[----:B------:R-:W-:Y:S04]  /*10a70*/  FMUL.FTZ R161, R6, c[0x0][0x320] ;  /* 0x0000c80006a17a20 */ /* 0x000fe80000410000 */
[----:B------:R-:W-:Y:S02]  /*10a80*/  FMUL.FTZ R160, R7, c[0x0][0x320] ;  /* 0x0000c80007a07a20 */ /* 0x000fe40000410000 */
[----:B------:R-:W-:Y:S01]  /*10a90*/  FMUL.FTZ R169, R12, c[0x0][0x320] ;  /* 0x0000c8000ca97a20 */ /* 0x000fe20000410000 */
[----:B------:R-:W-:Y:S01]  /*10aa0*/  MUFU.TANH R234, R10 ;  /* 0x0000000a00ea7308 */ /* 0x000fe20000002400 */
[----:B------:R-:W-:Y:S02]  /*10ab0*/  FMUL.FTZ R13, R13, c[0x0][0x320] ;  /* 0x0000c8000d0d7a20 */ /* 0x000fe40000410000 */
[----:B------:R-:W-:Y:S01]  /*10ac0*/  FMUL.FTZ R14, R14, c[0x0][0x320] ;  /* 0x0000c8000e0e7a20 */ /* 0x000fe20000410000 */
[----:B-1----:R-:W-:Y:S01]  /*10ad0*/  FMNMX.FTZ R2, R162, R133, !PT ;  /* 0x00000085a2027209 */ /* 0x002fe20007810000 */
[----:B------:R-:W-:Y:S02]  /*10ae0*/  FMUL.FTZ R15, R15, c[0x0][0x320] ;  /* 0x0000c8000f0f7a20 */ /* 0x000fe40000410000 */
[----:B------:R-:W-:Y:S02]  /*10af0*/  FMUL.FTZ R16, R16, c[0x0][0x320] ;  /* 0x0000c80010107a20 */ /* 0x000fe40000410000 */
[----:B------:R-:W-:Y:S01]  /*10b00*/  FMUL.FTZ R17, R17, c[0x0][0x320] ;  /* 0x0000c80011117a20 */ /* 0x000fe20000410000 */
[----:B------:R1:W-:Y:S01]  /*10b10*/  MUFU.TANH R176, R11 ;  /* 0x0000000b00b07308 */ /* 0x0003e20000002400 */
        /* <DEDUP_REMOVED lines=12> */
[----:B-1----:R-:W1:Y:S01]  /*10be0*/  LDSM.16.M88.4 R8, [R132+0x11900] ;  /* 0x011900008408783b */ /* 0x002e620000000200 */
[----:B------:R-:W-:Y:S08]  /*10bf0*/  DEPBAR.LE SB0, 0x2 ;  /* 0x000080800000791a */ /* 0x000ff00000000000 */
[----:B------:R-:W4:Y:S01]  /*10c00*/  MUFU.TANH R160, R160 ;  /* 0x000000a000a07308 */ /* 0x000f220000002400 */
[----:B------:R-:W-:Y:S01]  /*10c10*/  BAR.SYNC.DEFER_BLOCKING 0x0 ;  /* 0x0000000000007b1d */ /* 0x000fe20000010000 */
[----:B--2---:R-:W-:Y:S02]  /*10c20*/  FMNMX.FTZ R2, R157, R2, !PT ;  /* 0x000000029d027209 */ /* 0x004fe40007810000 */
[----:B---3--:R-:W-:Y:S04]  /*10c30*/  FMNMX.FTZ R3, R161, R0, !PT ;  /* 0x00000000a1037209 */ /* 0x008fe80007810000 */
[----:B----4-:R-:W-:Y:S01]  /*10c40*/  FMNMX.FTZ R3, R160, R3, !PT ;  /* 0x00000003a0037209 */ /* 0x010fe20007810000 */
[----:B------:R-:W-:Y:S01]  /*10c50*/  LDSM.16.MT88.4 R140, [R184+UR4+0x2900] ;  /* 0x00290004b88c783b */ /* 0x000fe20008004200 */
[----:B------:R-:W2:Y:S02]  /*10c60*/  MUFU.TANH R163, R163 ;  /* 0x000000a300a37308 */ /* 0x000ea40000002400 */
[----:B------:R-:W-:Y:S04]  /*10c70*/  FMNMX.FTZ R3, R234, R3, !PT ;  /* 0x00000003ea037209 */ /* 0x000fe80007810000 */
[----:B------:R-:W-:Y:S01]  /*10c80*/  FMNMX.FTZ R3, R176, R3, !PT ;  /* 0x00000003b0037209 */ /* 0x000fe20007810000 */
[C---:B-1----:R-:W-:Y:S01]  /*10c90*/  HMMA.16816.F32.BF16 R28, R172.reuse, R8, R28 ;  /* 0x00000008ac1c723c */ /* 0x042fe2000004181c */
[----:B------:R-:W-:Y:S02]  /*10ca0*/  LDSM.16.MT88.4 R148, [R185+UR4+0x3900] ;  /* 0x00390004b994783b */ /* 0x000fe40008004200 */
[----:B------:R-:W1:Y:S05]  /*10cb0*/  MUFU.TANH R169, R169 ;  /* 0x000000a900a97308 */ /* 0x000e6a0000002400 */
[----:B------:R-:W-:Y:S05]  /*10cc0*/  HMMA.16816.F32.BF16 R32, R172, R10, R32 ;  /* 0x0000000aac20723c */ /* 0x000fea0000041820 */
[----:B------:R-:W3:Y:S01]  /*10cd0*/  MUFU.TANH R181, R13 ;  /* 0x0000000d00b57308 */ /* 0x000ee20000002400 */
[----:B--2---:R-:W-:Y:S06]  /*10ce0*/  FMNMX.FTZ R2, R163, R2, !PT ;  /* 0x00000002a3027209 */ /* 0x004fec0007810000 */
[----:B------:R-:W-:Y:S03]  /*10cf0*/  FMNMX.FTZ R2, R165, R2, !PT ;  /* 0x00000002a5027209 */ /* 0x000fe60007810000 */
        /* <DEDUP_REMOVED lines=15> */
[----:B-1----:R-:W-:Y:S01]  /*10df0*/  FMNMX.FTZ R3, R180, R3, !PT ;  /* 0x00000003b4037209 */ /* 0x002fe20007810000 */
[----:B------:R-:W-:Y:S08]  /*10e00*/  LDSM.16.MT88.4 R12, [R185+UR4+0x100] ;  /* 0x00010004b90c783b */ /* 0x000ff00008004200 */
[----:B------:R-:W1:Y:S01]  /*10e10*/  MUFU.TANH R230, R18 ;  /* 0x0000001200e67308 */ /* 0x000e620000002400 */
[----:B---3--:R-:W-:Y:S02]  /*10e20*/  FMNMX.FTZ R2, R171, R2, !PT ;  /* 0x00000002ab027209 */ /* 0x008fe40007810000 */
[----:B------:R-:W-:Y:S07]  /*10e30*/  IADD3 R16, R184, UR4, RZ ;  /* 0x00000004b8107c10 */ /* 0x000fee000fffe0ff */
        /* <DEDUP_REMOVED lines=30> */
[----:B------:R-:W-:Y:S08]  /*11020*/  LDSM.16.MT88.4 R28, [R184+UR4+0x100] ;  /* 0x00010004b81c783b */ /* 0x000ff00008004200 */
[----:B------:R-:W3:Y:S01]  /*11030*/  MUFU.TANH R158, R34 ;  /* 0x00000022009e7308 */ /* 0x000ee20000002400 */
[----:B--2---:R-:W-:Y:S09]  /*11040*/  FMNMX.FTZ R2, R173, R2, !PT ;  /* 0x00000002ad027209 */ /* 0x004ff20007810000 */
[----:B------:R-:W2:Y:S01]  /*11050*/  MUFU.TANH R156, R35 ;  /* 0x00000023009c7308 */ /* 0x000ea20000002400 */
[----:B-1----:R-:W-:Y:S05]  /*11060*/  FMNMX.FTZ R11, R159, R2, !PT ;  /* 0x000000029f0b7209 */ /* 0x002fea0007810000 */
[----:B------:R-:W1:Y:S01]  /*11070*/  SHFL.BFLY PT, R2, R11, 0x2, 0x1f ;  /* 0x0c401f000b027f89 */ /* 0x000e6200000e0000 */
[----:B---3--:R-:W-:Y:S04]  /*11080*/  FMNMX.FTZ R3, R158, R3, !PT ;  /* 0x000000039e037209 */ /* 0x008fe80007810000 */
[----:B--2---:R-:W-:Y:S05]  /*11090*/  FMNMX.FTZ R10, R156, R3, !PT ;  /* 0x000000039c0a7209 */ /* 0x004fea0007810000 */
[----:B------:R-:W2:Y:S01]  /*110a0*/  SHFL.BFLY PT, R3, R10, 0x2, 0x1f ;  /* 0x0c401f000a037f89 */ /* 0x000ea200000e0000 */
[----:B-1----:R-:W-:Y:S07]  /*110b0*/  FMNMX.FTZ R9, R11, R2, !PT ;  /* 0x000000020b097209 */ /* 0x002fee0007810000 */
[----:B------:R-:W1:Y:S01]  /*110c0*/  SHFL.BFLY PT, R132, R9, 0x1, 0x1f ;  /* 0x0c201f0009847f89 */ /* 0x000e6200000e0000 */
[----:B--2---:R-:W-:Y:S07]  /*110d0*/  FMNMX.FTZ R8, R10, R3, !PT ;  /* 0x000000030a087209 */ /* 0x004fee0007810000 */
[----:B------:R-:W2:Y:S01]  /*110e0*/  SHFL.BFLY PT, R3, R8, 0x1, 0x1f ;  /* 0x0c201f0008037f89 */ /* 0x000ea200000e0000 */
[----:B-1----:R-:W-:Y:S05]  /*110f0*/  FMNMX.FTZ R132, R9, R132, !PT ;  /* 0x0000008409847209 */ /* 0x002fea0007810000 */
[C---:B------:R-:W-:Y:S02]  /*11100*/  FADD.FTZ R4, -R132.reuse, R133 ;  /* 0x0000008584047221 */ /* 0x040fe40000010100 */
[----:B------:R-:W-:Y:S02]  /*11110*/  FMUL.FTZ R178, R132, c[0x0][0x2d0] ;  /* 0x0000b40084b27a20 */ /* 0x000fe40000410000 */
[----:B------:R-:W-:Y:S02]  /*11120*/  FMUL.FTZ R2, R4, c[0x0][0x2d0] ;  /* 0x0000b40004027a20 */ /* 0x000fe40000410000 */
[--C-:B------:R-:W-:Y:S02]  /*11130*/  FFMA.FTZ R167, R157, c[0x0][0x2d0], -R178.reuse ;  /* 0x0000b4009da77a23 */ /* 0x100fe400000108b2 */
[--C-:B------:R-:W-:Y:S02]  /*11140*/  FFMA.FTZ R168, R162, c[0x0][0x2d0], -R178.reuse ;  /* 0x0000b400a2a87a23 */ /* 0x100fe400000108b2 */
[--C-:B------:R-:W-:Y:S01]  /*11150*/  FFMA.FTZ R166, R163, c[0x0][0x2d0], -R178.reuse ;  /* 0x0000b400a3a67a23 */ /* 0x100fe200000108b2 */
[----:B------:R-:W1:Y:S01]  /*11160*/  MUFU.EX2 R2, R2 ;  /* 0x0000000200027308 */ /* 0x000e620000000800 */
[--C-:B------:R-:W-:Y:S02]  /*11170*/  FFMA.FTZ R163, R165, c[0x0][0x2d0], -R178.reuse ;  /* 0x0000b400a5a37a23 */ /* 0x100fe400000108b2 */
[--C-:B------:R-:W-:Y:S01]  /*11180*/  FFMA.FTZ R169, R169, c[0x0][0x2d0], -R178.reuse ;  /* 0x0000b400a9a97a23 */ /* 0x100fe200000108b2 */
[----:B--2---:R-:W-:Y:S01]  /*11190*/  FMNMX.FTZ R3, R8, R3, !PT ;  /* 0x0000000308037209 */ /* 0x004fe20007810000 */
[--C-:B------:R-:W-:Y:S01]  /*111a0*/  FFMA.FTZ R174, R181, c[0x0][0x2d0], -R178.reuse ;  /* 0x0000b400b5ae7a23 */ /* 0x100fe200000108b2 */
[----:B------:R-:W-:Y:S01]  /*111b0*/  IADD3 R8, R185, UR4, RZ ;  /* 0x00000004b9087c10 */ /* 0x000fe2000fffe0ff */
[----:B------:R-:W-:Y:S02]  /*111c0*/  FFMA.FTZ R171, R171, c[0x0][0x2d0], -R178 ;  /* 0x0000b400abab7a23 */ /* 0x000fe400000108b2 */
[C---:B------:R-:W-:Y:S01]  /*111d0*/  FMUL.FTZ R157, R3.reuse, c[0x0][0x2d0] ;  /* 0x0000b400039d7a20 */ /* 0x040fe20000410000 */
[----:B------:R-:W-:Y:S01]  /*111e0*/  MUFU.EX2 R168, R168 ;  /* 0x000000a800a87308 */ /* 0x000fe20000000800 */
[----:B------:R-:W-:Y:S01]  /*111f0*/  FADD.FTZ R4, -R3, R0 ;  /* 0x0000000003047221 */ /* 0x000fe20000010100 */
[----:B------:R-:W-:Y:S01]  /*11200*/  IADD3 R133, R189, R8, RZ ;  /* 0x00000008bd857210 */ /* 0x000fe20007ffe0ff */
[--C-:B------:R-:W-:Y:S02]  /*11210*/  FFMA.FTZ R165, R161, c[0x0][0x2d0], -R157.reuse ;  /* 0x0000b400a1a57a23 */ /* 0x100fe4000001089d */
[--C-:B------:R-:W-:Y:S01]  /*11220*/  FFMA.FTZ R164, R160, c[0x0][0x2d0], -R157.reuse ;  /* 0x0000b400a0a47a23 */ /* 0x100fe2000001089d */
[----:B------:R-:W-:Y:S01]  /*11230*/  IADD3 R160, R189, R16, RZ ;  /* 0x00000010bda07210 */ /* 0x000fe20007ffe0ff */
[--C-:B------:R-:W-:Y:S01]  /*11240*/  FFMA.FTZ R162, R234, c[0x0][0x2d0], -R157.reuse ;  /* 0x0000b400eaa27a23 */ /* 0x100fe2000001089d */
[----:B------:R-:W2:Y:S01]  /*11250*/  LDSM.16.MT88.4 R20, [R133+0x100] ;  /* 0x000100008514783b */ /* 0x000ea20000004200 */
[--C-:B------:R-:W-:Y:S01]  /*11260*/  FFMA.FTZ R161, R176, c[0x0][0x2d0], -R157.reuse ;  /* 0x0000b400b0a17a23 */ /* 0x100fe2000001089d */
[----:B------:R-:W3:Y:S01]  /*11270*/  MUFU.EX2 R167, R167 ;  /* 0x000000a700a77308 */ /* 0x000ee20000000800 */
[----:B------:R-:W-:Y:S02]  /*11280*/  FMUL.FTZ R0, R4, c[0x0][0x2d0] ;  /* 0x0000b40004007a20 */ /* 0x000fe40000410000 */
[--C-:B------:R-:W-:Y:S02]  /*11290*/  FFMA.FTZ R176, R179, c[0x0][0x2d0], -R178.reuse ;  /* 0x0000b400b3b07a23 */ /* 0x100fe400000108b2 */
[C---:B-1----:R-:W-:Y:S01]  /*112a0*/  FMUL.FTZ R4, R2.reuse, R128 ;  /* 0x0000008002047220 */ /* 0x042fe20000410000 */
[----:B------:R-:W-:Y:S01]  /*112b0*/  LDSM.16.MT88.4 R136, [R133+0x2900] ;  /* 0x002900008588783b */ /* 0x000fe20000004200 */
[C---:B------:R-:W-:Y:S02]  /*112c0*/  FMUL.FTZ R5, R2.reuse, R129 ;  /* 0x0000008102057220 */ /* 0x040fe40000410000 */
[C---:B------:R-:W-:Y:S01]  /*112d0*/  FMUL.FTZ R8, R2.reuse, R124 ;  /* 0x0000007c02087220 */ /* 0x040fe20000410000 */
[----:B------:R-:W1:Y:S01]  /*112e0*/  MUFU.EX2 R0, R0 ;  /* 0x0000000000007308 */ /* 0x000e620000000800 */
[C---:B------:R-:W-:Y:S02]  /*112f0*/  FMUL.FTZ R9, R2.reuse, R125 ;  /* 0x0000007d02097220 */ /* 0x040fe40000410000 */
[C---:B------:R-:W-:Y:S01]  /*11300*/  FMUL.FTZ R16, R2.reuse, R116 ;  /* 0x0000007402107220 */ /* 0x040fe20000410000 */
[----:B------:R-:W-:Y:S01]  /*11310*/  LDSM.16.MT88.4 R144, [R160+0x1900] ;  /* 0x00190000a090783b */ /* 0x000fe20000004200 */
[C---:B------:R-:W-:Y:S02]  /*11320*/  FMUL.FTZ R17, R2.reuse, R117 ;  /* 0x0000007502117220 */ /* 0x040fe40000410000 */
[C---:B------:R-:W-:Y:S02]  /*11330*/  FMUL.FTZ R24, R2.reuse, R108 ;  /* 0x0000006c02187220 */ /* 0x040fe40000410000 */
[C---:B------:R-:W-:Y:S01]  /*11340*/  FMUL.FTZ R25, R2.reuse, R109 ;  /* 0x0000006d02197220 */ /* 0x040fe20000410000 */
[----:B------:R-:W-:Y:S01]  /*11350*/  MUFU.EX2 R166, R166 ;  /* 0x000000a600a67308 */ /* 0x000fe20000000800 */
[C---:B------:R-:W-:Y:S01]  /*11360*/  FMUL.FTZ R32, R2.reuse, R100 ;  /* 0x0000006402207220 */ /* 0x040fe20000410000 */
[----:B------:R-:W-:Y:S01]  /*11370*/  LDSM.16.MT88.4 R152, [R133+0x3900] ;  /* 0x003900008598783b */ /* 0x000fe20000004200 */
[C---:B------:R-:W-:Y:S01]  /*11380*/  FMUL.FTZ R33, R2.reuse, R101 ;  /* 0x0000006502217220 */ /* 0x040fe20000410000 */
[----:B---3--:R-:W-:Y:S01]  /*11390*/  F2FP.BF16.PACK_AB R128, R167, R168 ;  /* 0x000000a8a780723e */ /* 0x008fe200000010ff */
[C---:B------:R-:W-:Y:S02]  /*113a0*/  FMUL.FTZ R36, R2.reuse, R36 ;  /* 0x0000002402247220 */ /* 0x040fe40000410000 */
[C---:B------:R-:W-:Y:S02]  /*113b0*/  FMUL.FTZ R37, R2.reuse, R37 ;  /* 0x0000002502257220 */ /* 0x040fe40000410000 */
[C---:B------:R-:W-:Y:S01]  /*113c0*/  FMUL.FTZ R40, R2.reuse, R40 ;  /* 0x0000002802287220 */ /* 0x040fe20000410000 */
[----:B------:R-:W3:Y:S01]  /*113d0*/  MUFU.EX2 R163, R163 ;  /* 0x000000a300a37308 */ /* 0x000ee20000000800 */
[C---:B------:R-:W-:Y:S02]  /*113e0*/  FMUL.FTZ R41, R2.reuse, R41 ;  /* 0x0000002902297220 */ /* 0x040fe40000410000 */
[----:B------:R-:W-:Y:S02]  /*113f0*/  FMUL.FTZ R44, R2, R44 ;  /* 0x0000002c022c7220 */ /* 0x000fe40000410000 */
[C---:B-1----:R-:W-:Y:S02]  /*11400*/  FMUL.FTZ R6, R0.reuse, R130 ;  /* 0x0000008200067220 */ /* 0x042fe40000410000 */
[C---:B------:R-:W-:Y:S02]  /*11410*/  FMUL.FTZ R7, R0.reuse, R131 ;  /* 0x0000008300077220 */ /* 0x040fe40000410000 */
[C---:B------:R-:W-:Y:S01]  /*11420*/  FMUL.FTZ R10, R0.reuse, R126 ;  /* 0x0000007e000a7220 */ /* 0x040fe20000410000 */
[----:B------:R-:W-:Y:S01]  /*11430*/  MUFU.EX2 R165, R165 ;  /* 0x000000a500a57308 */ /* 0x000fe20000000800 */
[C---:B------:R-:W-:Y:S02]  /*11440*/  FMUL.FTZ R11, R0.reuse, R127 ;  /* 0x0000007f000b7220 */ /* 0x040fe40000410000 */
[C---:B------:R-:W-:Y:S01]  /*11450*/  FMUL.FTZ R18, R0.reuse, R118 ;  /* 0x0000007600127220 */ /* 0x040fe20000410000 */
[----:B------:R-:W-:Y:S01]  /*11460*/  LDSM.16.MT88.4 R124, [R185+UR4+0x2900] ;  /* 0x00290004b97c783b */ /* 0x000fe20008004200 */
[C---:B------:R-:W-:Y:S02]  /*11470*/  FMUL.FTZ R19, R0.reuse, R119 ;  /* 0x0000007700137220 */ /* 0x040fe40000410000 */
[C---:B------:R-:W-:Y:S02]  /*11480*/  FMUL.FTZ R26, R0.reuse, R110 ;  /* 0x0000006e001a7220 */ /* 0x040fe40000410000 */
[C---:B------:R-:W-:Y:S01]  /*11490*/  FMUL.FTZ R27, R0.reuse, R111 ;  /* 0x0000006f001b7220 */ /* 0x040fe20000410000 */
[----:B------:R-:W1:Y:S01]  /*114a0*/  MUFU.EX2 R164, R164 ;  /* 0x000000a400a47308 */ /* 0x000e620000000800 */
[C---:B------:R-:W-:Y:S01]  /*114b0*/  FMUL.FTZ R34, R0.reuse, R102 ;  /* 0x0000006600227220 */ /* 0x040fe20000410000 */
[----:B------:R-:W-:Y:S01]  /*114c0*/  LDSM.16.MT88.4 R108, [R160+0x2100] ;  /* 0x00210000a06c783b */ /* 0x000fe20000004200 */
[C---:B------:R-:W-:Y:S01]  /*114d0*/  FMUL.FTZ R35, R0.reuse, R103 ;  /* 0x0000006700237220 */ /* 0x040fe20000410000 */
[----:B---3--:R-:W-:Y:S01]  /*114e0*/  F2FP.BF16.PACK_AB R130, R163, R166 ;  /* 0x000000a6a382723e */ /* 0x008fe200000010ff */
[C---:B------:R-:W-:Y:S02]  /*114f0*/  FMUL.FTZ R38, R0.reuse, R38 ;  /* 0x0000002600267220 */ /* 0x040fe40000410000 */
[C---:B------:R-:W-:Y:S02]  /*11500*/  FMUL.FTZ R39, R0.reuse, R39 ;  /* 0x0000002700277220 */ /* 0x040fe40000410000 */
[C---:B------:R-:W-:Y:S01]  /*11510*/  FMUL.FTZ R42, R0.reuse, R42 ;  /* 0x0000002a002a7220 */ /* 0x040fe20000410000 */
[----:B------:R-:W-:Y:S01]  /*11520*/  MUFU.EX2 R162, R162 ;  /* 0x000000a200a27308 */ /* 0x000fe20000000800 */
[----:B------:R-:W-:Y:S01]  /*11530*/  LDSM.16.MT88.4 R100, [R184+UR4+0x2100] ;  /* 0x00210004b864783b */ /* 0x000fe20008004200 */
[----:B------:R-:W-:Y:S02]  /*11540*/  FMUL.FTZ R43, R0, R43 ;  /* 0x0000002b002b7220 */ /* 0x000fe40000410000 */
[----:B------:R-:W-:Y:S02]  /*11550*/  FMUL.FTZ R45, R2, R45 ;  /* 0x0000002d022d7220 */ /* 0x000fe40000410000 */
[C---:B------:R-:W-:Y:S02]  /*11560*/  FMUL.FTZ R46, R0.reuse, R46 ;  /* 0x0000002e002e7220 */ /* 0x040fe40000410000 */
[----:B------:R-:W-:Y:S01]  /*11570*/  FMUL.FTZ R47, R0, R47 ;  /* 0x0000002f002f7220 */ /* 0x000fe20000410000 */
[----:B------:R-:W-:Y:S01]  /*11580*/  LDSM.16.MT88.4 R116, [R133+0x900] ;  /* 0x000900008574783b */ /* 0x000fe20000004200 */
[----:B------:R-:W3:Y:S01]  /*11590*/  MUFU.EX2 R161, R161 ;  /* 0x000000a100a17308 */ /* 0x000ee20000000800 */
[C---:B------:R-:W-:Y:S02]  /*115a0*/  FMUL.FTZ R48, R2.reuse, R48 ;  /* 0x0000003002307220 */ /* 0x040fe40000410000 */
[----:B------:R-:W-:Y:S01]  /*115b0*/  FMUL.FTZ R49, R2, R49 ;  /* 0x0000003102317220 */ /* 0x000fe20000410000 */
[----:B-1----:R-:W-:Y:S01]  /*115c0*/  F2FP.BF16.PACK_AB R129, R164, R165 ;  /* 0x000000a5a481723e */ /* 0x002fe200000010ff */
[C---:B------:R-:W-:Y:S02]  /*115d0*/  FMUL.FTZ R50, R0.reuse, R50 ;  /* 0x0000003200327220 */ /* 0x040fe40000410000 */
[----:B------:R-:W-:Y:S02]  /*115e0*/  FMUL.FTZ R51, R0, R51 ;  /* 0x0000003300337220 */ /* 0x000fe40000410000 */
[C---:B------:R-:W-:Y:S01]  /*115f0*/  FMUL.FTZ R52, R2.reuse, R52 ;  /* 0x0000003402347220 */ /* 0x040fe20000410000 */
[----:B------:R-:W-:Y:S01]  /*11600*/  MUFU.EX2 R169, R169 ;  /* 0x000000a900a97308 */ /* 0x000fe20000000800 */
[----:B------:R-:W-:Y:S02]  /*11610*/  FMUL.FTZ R53, R2, R53 ;  /* 0x0000003502357220 */ /* 0x000fe40000410000 */
[C---:B------:R-:W-:Y:S02]  /*11620*/  FMUL.FTZ R54, R0.reuse, R54 ;  /* 0x0000003600367220 */ /* 0x040fe40000410000 */
[----:B------:R-:W-:Y:S02]  /*11630*/  FMUL.FTZ R55, R0, R55 ;  /* 0x0000003700377220 */ /* 0x000fe40000410000 */
[C---:B------:R-:W-:Y:S02]  /*11640*/  FMUL.FTZ R56, R2.reuse, R56 ;  /* 0x0000003802387220 */ /* 0x040fe40000410000 */
[----:B------:R-:W-:Y:S01]  /*11650*/  FMUL.FTZ R57, R2, R57 ;  /* 0x0000003902397220 */ /* 0x000fe20000410000 */
[----:B------:R-:W1:Y:S01]  /*11660*/  MUFU.EX2 R174, R174 ;  /* 0x000000ae00ae7308 */ /* 0x000e620000000800 */
[C---:B------:R-:W-:Y:S02]  /*11670*/  FMUL.FTZ R58, R0.reuse, R58 ;  /* 0x0000003a003a7220 */ /* 0x040fe40000410000 */
[----:B------:R-:W-:Y:S01]  /*11680*/  FMUL.FTZ R59, R0, R59 ;  /* 0x0000003b003b7220 */ /* 0x000fe20000410000 */
[----:B---3--:R-:W-:Y:S01]  /*11690*/  F2FP.BF16.PACK_AB R131, R161, R162 ;  /* 0x000000a2a183723e */ /* 0x008fe200000010ff */
[C---:B------:R-:W-:Y:S02]  /*116a0*/  FMUL.FTZ R60, R2.reuse, R60 ;  /* 0x0000003c023c7220 */ /* 0x040fe40000410000 */
[----:B------:R-:W-:Y:S02]  /*116b0*/  FMUL.FTZ R61, R2, R61 ;  /* 0x0000003d023d7220 */ /* 0x000fe40000410000 */
[C---:B------:R-:W-:Y:S01]  /*116c0*/  FMUL.FTZ R62, R0.reuse, R62 ;  /* 0x0000003e003e7220 */ /* 0x040fe20000410000 */
[----:B------:R-:W-:Y:S01]  /*116d0*/  MUFU.EX2 R171, R171 ;  /* 0x000000ab00ab7308 */ /* 0x000fe20000000800 */
[C---:B------:R-:W-:Y:S05]  /*116e0*/  HMMA.16816.F32.BF16 R4, R128.reuse, R12, R4 ;  /* 0x0000000c8004723c */ /* 0x040fea0000041804 */
[----:B------:R-:W-:Y:S02]  /*116f0*/  FMUL.FTZ R63, R0, R63 ;  /* 0x0000003f003f7220 */ /* 0x000fe40000410000 */
[C---:B------:R-:W-:Y:S01]  /*11700*/  FMUL.FTZ R12, R2.reuse, R120 ;  /* 0x00000078020c7220 */ /* 0x040fe20000410000 */
[C---:B------:R-:W-:Y:S01]  /*11710*/  HMMA.16816.F32.BF16 R8, R128.reuse, R14, R8 ;  /* 0x0000000e8008723c */ /* 0x040fe20000041808 */
[----:B------:R-:W-:Y:S03]  /*11720*/  MUFU.EX2 R176, R176 ;  /* 0x000000b000b07308 */ /* 0x000fe60000000800 */
[C---:B------:R-:W-:Y:S02]  /*11730*/  FMUL.FTZ R13, R2.reuse, R121 ;  /* 0x00000079020d7220 */ /* 0x040fe40000410000 */
[----:B------:R-:W-:Y:S02]  /*11740*/  FMUL.FTZ R64, R2, R64 ;  /* 0x0000004002407220 */ /* 0x000fe40000410000 */
[C---:B------:R-:W-:Y:S04]  /*11750*/  FMUL.FTZ R14, R0.reuse, R122 ;  /* 0x0000007a000e7220 */ /* 0x040fe80000410000 */
[----:B------:R-:W-:Y:S02]  /*11760*/  FMUL.FTZ R15, R0, R123 ;  /* 0x0000007b000f7220 */ /* 0x000fe40000410000 */
[----:B------:R-:W3:Y:S01]  /*11770*/  LDSM.16.MT88.4 R120, [R160+0x100] ;  /* 0x00010000a078783b */ /* 0x000ee20000004200 */
[----:B------:R-:W-:Y:S02]  /*11780*/  FMUL.FTZ R65, R2, R65 ;  /* 0x0000004102417220 */ /* 0x000fe40000410000 */
[C---:B------:R-:W-:Y:S02]  /*11790*/  FMUL.FTZ R66, R0.reuse, R66 ;  /* 0x0000004200427220 */ /* 0x040fe40000410000 */
[C---:B--2---:R-:W-:Y:S03]  /*117a0*/  HMMA.16816.F32.BF16 R12, R128.reuse, R20, R12 ;  /* 0x00000014800c723c */ /* 0x044fe6000004180c */
        /* <DEDUP_REMOVED lines=8> */
[----:B------:R-:W2:Y:S01]  /*11830*/  LDSM.16.MT88.4 R112, [R185+UR4+0x2100] ;  /* 0x00210004b970783b */ /* 0x000ea20008004200 */
[C---:B------:R-:W-:Y:S02]  /*11840*/  FMUL.FTZ R70, R0.reuse, R70 ;  /* 0x0000004600467220 */ /* 0x040fe40000410000 */
[----:B------:R-:W-:Y:S02]  /*11850*/  FMUL.FTZ R71, R0, R71 ;  /* 0x0000004700477220 */ /* 0x000fe40000410000 */
[C---:B------:R-:W-:Y:S03]  /*11860*/  HMMA.16816.F32.BF16 R20, R128.reuse, R28, R20 ;  /* 0x0000001c8014723c */ /* 0x040fe60000041814 */
[C---:B------:R-:W-:Y:S02]  /*11870*/  FMUL.FTZ R72, R2.reuse, R72 ;  /* 0x0000004802487220 */ /* 0x040fe40000410000 */
[C---:B------:R-:W-:Y:S02]  /*11880*/  FMUL.FTZ R73, R2.reuse, R73 ;  /* 0x0000004902497220 */ /* 0x040fe40000410000 */
[C---:B------:R-:W-:Y:S01]  /*11890*/  FMUL.FTZ R28, R2.reuse, R104 ;  /* 0x00000068021c7220 */ /* 0x040fe20000410000 */
[C---:B------:R-:W-:Y:S04]  /*118a0*/  HMMA.16816.F32.BF16 R24, R128.reuse, R30, R24 ;  /* 0x0000001e8018723c */ /* 0x040fe80000041818 */
[----:B------:R-:W-:Y:S02]  /*118b0*/  FMUL.FTZ R29, R2, R105 ;  /* 0x00000069021d7220 */ /* 0x000fe40000410000 */
[C---:B------:R-:W-:Y:S02]  /*118c0*/  FMUL.FTZ R74, R0.reuse, R74 ;  /* 0x0000004a004a7220 */ /* 0x040fe40000410000 */
[C---:B------:R-:W-:Y:S04]  /*118d0*/  FMUL.FTZ R30, R0.reuse, R106 ;  /* 0x0000006a001e7220 */ /* 0x040fe80000410000 */
[C---:B------:R-:W-:Y:S02]  /*118e0*/  FMUL.FTZ R31, R0.reuse, R107 ;  /* 0x0000006b001f7220 */ /* 0x040fe40000410000 */
[----:B------:R-:W4:Y:S01]  /*118f0*/  LDSM.16.MT88.4 R104, [R133+0x2100] ;  /* 0x002100008568783b */ /* 0x000f220000004200 */
[----:B------:R-:W-:Y:S02]  /*11900*/  FMUL.FTZ R75, R0, R75 ;  /* 0x0000004b004b7220 */ /* 0x000fe40000410000 */
[C---:B------:R-:W-:Y:S02]  /*11910*/  FMUL.FTZ R84, R2.reuse, R84 ;  /* 0x0000005402547220 */ /* 0x040fe40000410000 */
[C---:B---3--:R-:W-:Y:S03]  /*11920*/  HMMA.16816.F32.BF16 R28, R128.reuse, R120, R28 ;  /* 0x00000078801c723c */ /* 0x048fe6000004181c */
[----:B------:R-:W-:Y:S02]  /*11930*/  FMUL.FTZ R85, R2, R85 ;  /* 0x0000005502557220 */ /* 0x000fe40000410000 */
[C---:B------:R-:W-:Y:S02]  /*11940*/  FMUL.FTZ R86, R0.reuse, R86 ;  /* 0x0000005600567220 */ /* 0x040fe40000410000 */
[----:B------:R-:W-:Y:S01]  /*11950*/  FMUL.FTZ R87, R0, R87 ;  /* 0x0000005700577220 */ /* 0x000fe20000410000 */
[C---:B------:R-:W-:Y:S01]  /*11960*/  HMMA.16816.F32.BF16 R32, R128.reuse, R122, R32 ;  /* 0x0000007a8020723c */ /* 0x040fe20000041820 */
[----:B------:R-:W-:Y:S03]  /*11970*/  LDSM.16.MT88.4 R120, [R160+0x900] ;  /* 0x00090000a078783b */ /* 0x000fe60000004200 */
[--C-:B------:R-:W-:Y:S02]  /*11980*/  FFMA.FTZ R179, R232, c[0x0][0x2d0], -R157.reuse ;  /* 0x0000b400e8b37a23 */ /* 0x100fe4000001089d */
[--C-:B------:R-:W-:Y:S02]  /*11990*/  FFMA.FTZ R180, R180, c[0x0][0x2d0], -R157.reuse ;  /* 0x0000b400b4b47a23 */ /* 0x100fe4000001089d */
[C---:B--2---:R-:W-:Y:S02]  /*119a0*/  HMMA.16816.F32.BF16 R36, R128.reuse, R112, R36 ;  /* 0x000000708024723c */ /* 0x044fe40000041824 */
[----:B------:R-:W-:Y:S02]  /*119b0*/  MUFU.EX2 R179, R179 ;  /* 0x000000b300b37308 */ /* 0x000fe40000000800 */
[--C-:B------:R-:W-:Y:S02]  /*119c0*/  FFMA.FTZ R181, R230, c[0x0][0x2d0], -R157.reuse ;  /* 0x0000b400e6b57a23 */ /* 0x100fe4000001089d */
[--C-:B------:R-:W-:Y:S02]  /*119d0*/  FFMA.FTZ R182, R182, c[0x0][0x2d0], -R157.reuse ;  /* 0x0000b400b6b67a23 */ /* 0x100fe4000001089d */
[C---:B------:R-:W-:Y:S01]  /*119e0*/  HMMA.16816.F32.BF16 R40, R128.reuse, R114, R40 ;  /* 0x000000728028723c */ /* 0x040fe20000041828 */
[----:B------:R-:W-:Y:S03]  /*119f0*/  LDSM.16.MT88.4 R112, [R185+UR4+0x900] ;  /* 0x00090004b970783b */ /* 0x000fe60008004200 */
[C---:B------:R-:W-:Y:S01]  /*11a00*/  FMUL.FTZ R88, R2.reuse, R88 ;  /* 0x0000005802587220 */ /* 0x040fe20000410000 */
[----:B------:R-:W2:Y:S01]  /*11a10*/  MUFU.EX2 R180, R180 ;  /* 0x000000b400b47308 */ /* 0x000ea20000000800 */
[----:B------:R-:W-:Y:S02]  /*11a20*/  FMUL.FTZ R89, R2, R89 ;  /* 0x0000005902597220 */ /* 0x000fe40000410000 */
[C---:B------:R-:W-:Y:S01]  /*11a30*/  FMUL.FTZ R90, R0.reuse, R90 ;  /* 0x0000005a005a7220 */ /* 0x040fe20000410000 */
[C---:B----4-:R-:W-:Y:S03]  /*11a40*/  HMMA.16816.F32.BF16 R44, R128.reuse, R104, R44 ;  /* 0x00000068802c723c */ /* 0x050fe6000004182c */
[----:B------:R-:W-:Y:S03]  /*11a50*/  FMUL.FTZ R91, R0, R91 ;  /* 0x0000005b005b7220 */ /* 0x000fe60000410000 */
[----:B------:R-:W-:Y:S01]  /*11a60*/  MUFU.EX2 R181, R181 ;  /* 0x000000b500b57308 */ /* 0x000fe20000000800 */
[C---:B------:R-:W-:Y:S02]  /*11a70*/  FMUL.FTZ R92, R2.reuse, R92 ;  /* 0x0000005c025c7220 */ /* 0x040fe40000410000 */
[----:B------:R-:W-:Y:S01]  /*11a80*/  FMUL.FTZ R93, R2, R93 ;  /* 0x0000005d025d7220 */ /* 0x000fe20000410000 */
[C---:B------:R-:W-:Y:S01]  /*11a90*/  HMMA.16816.F32.BF16 R48, R128.reuse, R106, R48 ;  /* 0x0000006a8030723c */ /* 0x040fe20000041830 */
[----:B------:R-:W3:Y:S02]  /*11aa0*/  LDSM.16.MT88.4 R104, [R185+UR4+0x4100] ;  /* 0x00410004b968783b */ /* 0x000ee40008004200 */
[C---:B------:R-:W-:Y:S02]  /*11ab0*/  FMUL.FTZ R94, R0.reuse, R94 ;  /* 0x0000005e005e7220 */ /* 0x040fe40000410000 */
[----:B------:R-:W-:Y:S01]  /*11ac0*/  FMUL.FTZ R95, R0, R95 ;  /* 0x0000005f005f7220 */ /* 0x000fe20000410000 */
[----:B------:R-:W4:Y:S02]  /*11ad0*/  MUFU.EX2 R182, R182 ;  /* 0x000000b600b67308 */ /* 0x000f240000000800 */
[C---:B------:R-:W-:Y:S04]  /*11ae0*/  HMMA.16816.F32.BF16 R52, R128.reuse, R100, R52 ;  /* 0x000000648034723c */ /* 0x040fe80000041834 */
[C---:B------:R-:W-:Y:S02]  /*11af0*/  FMUL.FTZ R96, R2.reuse, R96 ;  /* 0x0000006002607220 */ /* 0x040fe40000410000 */
[----:B------:R-:W-:Y:S02]  /*11b00*/  FMUL.FTZ R97, R2, R97 ;  /* 0x0000006102617220 */ /* 0x000fe40000410000 */
[C---:B------:R-:W-:Y:S01]  /*11b10*/  HMMA.16816.F32.BF16 R56, R128.reuse, R102, R56 ;  /* 0x000000668038723c */ /* 0x040fe20000041838 */
[----:B------:R-:W5:Y:S03]  /*11b20*/  LDSM.16.MT88.4 R100, [R133+0x4100] ;  /* 0x004100008564783b */ /* 0x000f660000004200 */
[C---:B------:R-:W-:Y:S02]  /*11b30*/  FMUL.FTZ R98, R0.reuse, R98 ;  /* 0x0000006200627220 */ /* 0x040fe40000410000 */
[----:B------:R-:W-:Y:S02]  /*11b40*/  FMUL.FTZ R99, R0, R99 ;  /* 0x0000006300637220 */ /* 0x000fe40000410000 */
[C---:B------:R-:W-:Y:S04]  /*11b50*/  HMMA.16816.F32.BF16 R60, R128.reuse, R108, R60 ;  /* 0x0000006c803c723c */ /* 0x040fe8000004183c */
[--C-:B------:R-:W-:Y:S02]  /*11b60*/  FFMA.FTZ R227, R227, c[0x0][0x2d0], -R178.reuse ;  /* 0x0000b400e3e37a23 */ /* 0x100fe400000108b2 */
[--C-:B------:R-:W-:Y:S02]  /*11b70*/  FFMA.FTZ R230, R183, c[0x0][0x2d0], -R178.reuse ;  /* 0x0000b400b7e67a23 */ /* 0x100fe400000108b2 */
[C---:B------:R-:W-:Y:S01]  /*11b80*/  HMMA.16816.F32.BF16 R64, R128.reuse, R110, R64 ;  /* 0x0000006e8040723c */ /* 0x040fe20000041840 */
[----:B------:R-:W1:Y:S01]  /*11b90*/  LDSM.16.MT88.4 R108, [R184+UR4+0x4100] ;  /* 0x00410004b86c783b */ /* 0x000e620008004200 */
[----:B------:R-:W-:Y:S02]  /*11ba0*/  MUFU.EX2 R227, R227 ;  /* 0x000000e300e37308 */ /* 0x000fe40000000800 */
[--C-:B------:R-:W-:Y:S02]  /*11bb0*/  FFMA.FTZ R183, R225, c[0x0][0x2d0], -R178.reuse ;  /* 0x0000b400e1b77a23 */ /* 0x100fe400000108b2 */
[--C-:B------:R-:W-:Y:S02]  /*11bc0*/  FFMA.FTZ R232, R193, c[0x0][0x2d0], -R178.reuse ;  /* 0x0000b400c1e87a23 */ /* 0x100fe400000108b2 */
[--C-:B------:R-:W-:Y:S01]  /*11bd0*/  FFMA.FTZ R193, R226, c[0x0][0x2d0], -R157.reuse ;  /* 0x0000b400e2c17a23 */ /* 0x100fe2000001089d */
[C---:B---3--:R-:W-:Y:S03]  /*11be0*/  HMMA.16816.F32.BF16 R68, R128.reuse, R104, R68 ;  /* 0x000000688044723c */ /* 0x048fe60000041844 */
[--C-:B------:R-:W-:Y:S01]  /*11bf0*/  FFMA.FTZ R224, R224, c[0x0][0x2d0], -R157.reuse ;  /* 0x0000b400e0e07a23 */ /* 0x100fe2000001089d */
[----:B------:R-:W-:Y:S01]  /*11c00*/  MUFU.EX2 R230, R230 ;  /* 0x000000e600e67308 */ /* 0x000fe20000000800 */
[--C-:B------:R-:W-:Y:S02]  /*11c10*/  FFMA.FTZ R225, R228, c[0x0][0x2d0], -R157.reuse ;  /* 0x0000b400e4e17a23 */ /* 0x100fe4000001089d */
[--C-:B------:R-:W-:Y:S01]  /*11c20*/  FFMA.FTZ R222, R222, c[0x0][0x2d0], -R157.reuse ;  /* 0x0000b400dede7a23 */ /* 0x100fe2000001089d */
[C---:B------:R-:W-:Y:S01]  /*11c30*/  HMMA.16816.F32.BF16 R72, R128.reuse, R106, R72 ;  /* 0x0000006a8048723c */ /* 0x040fe20000041848 */
[----:B------:R-:W3:Y:S03]  /*11c40*/  LDSM.16.MT88.4 R104, [R160+0x4100] ;  /* 0x00410000a068783b */ /* 0x000ee60000004200 */
[C---:B------:R-:W-:Y:S02]  /*11c50*/  FMUL.FTZ R76, R2.reuse, R76 ;  /* 0x0000004c024c7220 */ /* 0x040fe40000410000 */
[----:B------:R-:W-:Y:S01]  /*11c60*/  FMUL.FTZ R77, R2, R77 ;  /* 0x0000004d024d7220 */ /* 0x000fe20000410000 */
[----:B------:R-:W-:Y:S01]  /*11c70*/  MUFU.EX2 R183, R183 ;  /* 0x000000b700b77308 */ /* 0x000fe20000000800 */
[C---:B------:R-:W-:Y:S04]  /*11c80*/  FMUL.FTZ R78, R0.reuse, R78 ;  /* 0x0000004e004e7220 */ /* 0x040fe80000410000 */
[----:B------:R-:W-:Y:S02]  /*11c90*/  FMUL.FTZ R79, R0, R79 ;  /* 0x0000004f004f7220 */ /* 0x000fe40000410000 */
[--C-:B------:R-:W-:Y:S02]  /*11ca0*/  FFMA.FTZ R177, R177, c[0x0][0x2d0], -R178.reuse ;  /* 0x0000b400b1b17a23 */ /* 0x100fe400000108b2 */
[--C-:B------:R-:W-:Y:S01]  /*11cb0*/  FFMA.FTZ R226, R175, c[0x0][0x2d0], -R178.reuse ;  /* 0x0000b400afe27a23 */ /* 0x100fe200000108b2 */
[----:B------:R-:W-:Y:S01]  /*11cc0*/  MUFU.EX2 R232, R232 ;  /* 0x000000e800e87308 */ /* 0x000fe20000000800 */
[--C-:B------:R-:W-:Y:S01]  /*11cd0*/  FFMA.FTZ R173, R173, c[0x0][0x2d0], -R178.reuse ;  /* 0x0000b400adad7a23 */ /* 0x100fe200000108b2 */
[C---:B-----5:R-:W-:Y:S03]  /*11ce0*/  HMMA.16816.F32.BF16 R76, R128.reuse, R100, R76 ;  /* 0x00000064804c723c */ /* 0x060fe6000004184c */
[C---:B------:R-:W-:Y:S02]  /*11cf0*/  FMUL.FTZ R80, R2.reuse, R80 ;  /* 0x0000005002507220 */ /* 0x040fe40000410000 */
[----:B------:R-:W-:Y:S02]  /*11d00*/  FMUL.FTZ R81, R2, R81 ;  /* 0x0000005102517220 */ /* 0x000fe40000410000 */
[----:B------:R-:W-:Y:S01]  /*11d10*/  FMUL.FTZ R82, R0, R82 ;  /* 0x0000005200527220 */ /* 0x000fe20000410000 */
[----:B-1----:R-:W-:Y:S01]  /*11d20*/  F2FP.BF16.PACK_AB R100, R174, R169 ;  /* 0x000000a9ae64723e */ /* 0x002fe200000010ff */
[----:B------:R-:W-:Y:S01]  /*11d30*/  FMUL.FTZ R83, R0, R83 ;  /* 0x0000005300537220 */ /* 0x000fe20000410000 */
[----:B------:R-:W-:Y:S02]  /*11d40*/  MUFU.EX2 R193, R193 ;  /* 0x000000c100c17308 */ /* 0x000fe40000000800 */
[----:B------:R-:W-:Y:S01]  /*11d50*/  FFMA.FTZ R178, R159, c[0x0][0x2d0], -R178 ;  /* 0x0000b4009fb27a23 */ /* 0x000fe200000108b2 */
[----:B--2---:R-:W-:Y:S01]  /*11d60*/  F2FP.BF16.PACK_AB R101, R180, R179 ;  /* 0x000000b3b465723e */ /* 0x004fe200000010ff */
[--C-:B------:R-:W-:Y:S02]  /*11d70*/  FFMA.FTZ R172, R172, c[0x0][0x2d0], -R157.reuse ;  /* 0x0000b400acac7a23 */ /* 0x100fe4000001089d */
[C---:B------:R-:W-:Y:S03]  /*11d80*/  HMMA.16816.F32.BF16 R80, R128.reuse, R102, R80 ;  /* 0x000000668050723c */ /* 0x040fe60000041850 */
[--C-:B------:R-:W-:Y:S01]  /*11d90*/  FFMA.FTZ R175, R170, c[0x0][0x2d0], -R157.reuse ;  /* 0x0000b400aaaf7a23 */ /* 0x100fe2000001089d */
[----:B------:R-:W-:Y:S01]  /*11da0*/  MUFU.EX2 R224, R224 ;  /* 0x000000e000e07308 */ /* 0x000fe20000000800 */
[--C-:B------:R-:W-:Y:S02]  /*11db0*/  FFMA.FTZ R170, R158, c[0x0][0x2d0], -R157.reuse ;  /* 0x0000b4009eaa7a23 */ /* 0x100fe4000001089d */
[----:B------:R-:W-:Y:S01]  /*11dc0*/  FFMA.FTZ R157, R156, c[0x0][0x2d0], -R157 ;  /* 0x0000b4009c9d7a23 */ /* 0x000fe2000001089d */
[C---:B------:R-:W-:Y:S04]  /*11dd0*/  HMMA.16816.F32.BF16 R84, R128.reuse, R108, R84 ;  /* 0x0000006c8054723c */ /* 0x040fe80000041854 */
[----:B------:R-:W-:Y:S01]  /*11de0*/  F2FP.BF16.PACK_AB R102, R176, R171 ;  /* 0x000000abb066723e */ /* 0x000fe200000010ff */
[----:B------:R-:W-:Y:S01]  /*11df0*/  FFMA.FTZ R168, R2, R223, R168 ;  /* 0x000000df02a87223 */ /* 0x000fe200000100a8 */
[----:B------:R1:W-:Y:S01]  /*11e00*/  MUFU.EX2 R229, R157 ;  /* 0x0000009d00e57308 */ /* 0x0003e20000000800 */
[----:B----4-:R-:W-:Y:S01]  /*11e10*/  F2FP.BF16.PACK_AB R103, R182, R181 ;  /* 0x000000b5b667723e */ /* 0x010fe200000010ff */
[C---:B------:R-:W-:Y:S01]  /*11e20*/  HMMA.16816.F32.BF16 R88, R128.reuse, R110, R88 ;  /* 0x0000006e8058723c */ /* 0x040fe20000041858 */
[----:B------:R-:W2:Y:S03]  /*11e30*/  LDSM.16.MT88.4 R108, [R184+UR4+0x900] ;  /* 0x00090004b86c783b */ /* 0x000ea60008004200 */
[----:B------:R-:W-:Y:S02]  /*11e40*/  FFMA.FTZ R165, R0, R221, R165 ;  /* 0x000000dd00a57223 */ /* 0x000fe400000100a5 */
[----:B------:R-:W-:Y:S02]  /*11e50*/  FADD.FTZ R167, R167, R168 ;  /* 0x000000a8a7a77221 */ /* 0x000fe40000010000 */
[C---:B---3--:R-:W-:Y:S01]  /*11e60*/  HMMA.16816.F32.BF16 R92, R128.reuse, R104, R92 ;  /* 0x00000068805c723c */ /* 0x048fe2000004185c */
[----:B------:R-:W-:Y:S03]  /*11e70*/  MUFU.EX2 R225, R225 ;  /* 0x000000e100e17308 */ /* 0x000fe60000000800 */
[----:B------:R-:W-:Y:S02]  /*11e80*/  FADD.FTZ R165, R164, R165 ;  /* 0x000000a5a4a57221 */ /* 0x000fe40000010000 */
[----:B------:R-:W-:Y:S02]  /*11e90*/  FADD.FTZ R166, R166, R167 ;  /* 0x000000a7a6a67221 */ /* 0x000fe40000010000 */
[----:B------:R-:W-:Y:S01]  /*11ea0*/  HMMA.16816.F32.BF16 R96, R128, R106, R96 ;  /* 0x0000006a8060723c */ /* 0x000fe20000041860 */
[----:B------:R-:W3:Y:S02]  /*11eb0*/  LDSM.16.MT88.4 R104, [R160+0x2900] ;  /* 0x00290000a068783b */ /* 0x000ee40000004200 */
[----:B------:R-:W-:Y:S01]  /*11ec0*/  MUFU.EX2 R222, R222 ;  /* 0x000000de00de7308 */ /* 0x000fe20000000800 */
[----:B------:R-:W-:Y:S04]  /*11ed0*/  FADD.FTZ R166, R163, R166 ;  /* 0x000000a6a3a67221 */ /* 0x000fe80000010000 */
[C---:B------:R-:W-:Y:S01]  /*11ee0*/  HMMA.16816.F32.BF16 R4, R100.reuse, R112, R4 ;  /* 0x000000706404723c */ /* 0x040fe20000041804 */
[----:B-1----:R-:W-:Y:S04]  /*11ef0*/  LDSM.16.MT88.4 R156, [R184+UR4+0x3900] ;  /* 0x00390004b89c783b */ /* 0x002fe80008004200 */
[----:B------:R-:W-:Y:S01]  /*11f00*/  MUFU.EX2 R177, R177 ;  /* 0x000000b100b17308 */ /* 0x000fe20000000800 */
[----:B------:R-:W-:Y:S02]  /*11f10*/  FADD.FTZ R169, R169, R166 ;  /* 0x000000a6a9a97221 */ /* 0x000fe40000010000 */
[C---:B------:R-:W-:Y:S01]  /*11f20*/  HMMA.16816.F32.BF16 R8, R100.reuse, R114, R8 ;  /* 0x000000726408723c */ /* 0x040fe20000041808 */
[----:B------:R-:W-:Y:S03]  /*11f30*/  LDSM.16.MT88.4 R112, [R133+0x4900] ;  /* 0x004900008570783b */ /* 0x000fe60000004200 */
[----:B------:R-:W-:Y:S03]  /*11f40*/  FADD.FTZ R174, R174, R169 ;  /* 0x000000a9aeae7221 */ /* 0x000fe60000010000 */
[----:B------:R-:W1:Y:S01]  /*11f50*/  MUFU.EX2 R226, R226 ;  /* 0x000000e200e27308 */ /* 0x000e620000000800 */
[C---:B------:R-:W-:Y:S04]  /*11f60*/  HMMA.16816.F32.BF16 R12, R100.reuse, R116, R12 ;  /* 0x00000074640c723c */ /* 0x040fe8000004180c */
[----:B------:R-:W-:Y:S04]  /*11f70*/  FADD.FTZ R171, R171, R174 ;  /* 0x000000aeabab7221 */ /* 0x000fe80000010000 */
[C---:B------:R-:W-:Y:S01]  /*11f80*/  HMMA.16816.F32.BF16 R16, R100.reuse, R118, R16 ;  /* 0x000000766410723c */ /* 0x040fe20000041810 */
[----:B------:R-:W-:Y:S01]  /*11f90*/  LDSM.16.MT88.4 R116, [R184+UR4+0x4900] ;  /* 0x00490004b874783b */ /* 0x000fe20008004200 */
[----:B------:R-:W-:Y:S02]  /*11fa0*/  MUFU.EX2 R173, R173 ;  /* 0x000000ad00ad7308 */ /* 0x000fe40000000800 */
[----:B------:R-:W-:Y:S04]  /*11fb0*/  FADD.FTZ R176, R176, R171 ;  /* 0x000000abb0b07221 */ /* 0x000fe80000010000 */
[C---:B--2---:R-:W-:Y:S04]  /*11fc0*/  HMMA.16816.F32.BF16 R20, R100.reuse, R108, R20 ;  /* 0x0000006c6414723c */ /* 0x044fe80000041814 */
[----:B------:R-:W-:Y:S04]  /*11fd0*/  MUFU.EX2 R178, R178 ;  /* 0x000000b200b27308 */ /* 0x000fe80000000800 */
[C---:B------:R-:W-:Y:S01]  /*11fe0*/  HMMA.16816.F32.BF16 R24, R100.reuse, R110, R24 ;  /* 0x0000006e6418723c */ /* 0x040fe20000041818 */
[----:B------:R-:W2:Y:S05]  /*11ff0*/  LDSM.16.MT88.4 R108, [R185+UR4+0x4900] ;  /* 0x00490004b96c783b */ /* 0x000eaa0008004200 */
[----:B------:R-:W-:Y:S02]  /*12000*/  MUFU.EX2 R172, R172 ;  /* 0x000000ac00ac7308 */ /* 0x000fe40000000800 */
[C---:B------:R-:W-:Y:S08]  /*12010*/  HMMA.16816.F32.BF16 R28, R100.reuse, R120, R28 ;  /* 0x00000078641c723c */ /* 0x040ff0000004181c */
[C---:B------:R-:W-:Y:S01]  /*12020*/  HMMA.16816.F32.BF16 R32, R100.reuse, R122, R32 ;  /* 0x0000007a6420723c */ /* 0x040fe20000041820 */
[----:B------:R-:W-:Y:S01]  /*12030*/  LDSM.16.MT88.4 R120, [R160+0x1100] ;  /* 0x00110000a078783b */ /* 0x000fe20000004200 */
[----:B------:R-:W4:Y:S06]  /*12040*/  MUFU.EX2 R175, R175 ;  /* 0x000000af00af7308 */ /* 0x000f2c0000000800 */
[C---:B------:R-:W-:Y:S04]  /*12050*/  HMMA.16816.F32.BF16 R36, R100.reuse, R124, R36 ;  /* 0x0000007c6424723c */ /* 0x040fe80000041824 */
[----:B------:R-:W5:Y:S04]  /*12060*/  MUFU.EX2 R170, R170 ;  /* 0x000000aa00aa7308 */ /* 0x000f680000000800 */
[C---:B------:R-:W-:Y:S01]  /*12070*/  HMMA.16816.F32.BF16 R40, R100.reuse, R126, R40 ;  /* 0x0000007e6428723c */ /* 0x040fe20000041828 */
[----:B------:R-:W-:Y:S07]  /*12080*/  LDSM.16.MT88.4 R124, [R185+UR4+0x3100] ;  /* 0x00310004b97c783b */ /* 0x000fee0008004200 */
[C---:B------:R-:W-:Y:S07]  /*12090*/  HMMA.16816.F32.BF16 R44, R100.reuse, R136, R44 ;  /* 0x00000088642c723c */ /* 0x040fee000004182c */
[----:B-1----:R-:W-:Y:S01]  /*120a0*/  F2FP.BF16.PACK_AB R136, R226, R177 ;  /* 0x000000b1e288723e */ /* 0x002fe200000010ff */
[C---:B------:R-:W-:Y:S04]  /*120b0*/  HMMA.16816.F32.BF16 R48, R100.reuse, R138, R48 ;  /* 0x0000008a6430723c */ /* 0x040fe80000041830 */
[----:B----4-:R-:W-:Y:S03]  /*120c0*/  F2FP.BF16.PACK_AB R137, R175, R172 ;  /* 0x000000acaf89723e */ /* 0x010fe600000010ff */
[----:B------:R-:W-:Y:S01]  /*120d0*/  F2FP.BF16.PACK_AB R138, R178, R173 ;  /* 0x000000adb28a723e */ /* 0x000fe200000010ff */
[C---:B------:R-:W-:Y:S04]  /*120e0*/  HMMA.16816.F32.BF16 R52, R100.reuse, R140, R52 ;  /* 0x0000008c6434723c */ /* 0x040fe80000041834 */
[----:B-----5:R-:W-:Y:S04]  /*120f0*/  F2FP.BF16.PACK_AB R139, R229, R170 ;  /* 0x000000aae58b723e */ /* 0x020fe800000010ff */
[C---:B------:R-:W-:Y:S01]  /*12100*/  HMMA.16816.F32.BF16 R56, R100.reuse, R142, R56 ;  /* 0x0000008e6438723c */ /* 0x040fe20000041838 */
[----:B------:R-:W-:Y:S07]  /*12110*/  LDSM.16.MT88.4 R140, [R184+UR4+0x1900] ;  /* 0x00190004b88c783b */ /* 0x000fee0008004200 */
[C---:B---3--:R-:W-:Y:S08]  /*12120*/  HMMA.16816.F32.BF16 R60, R100.reuse, R104, R60 ;  /* 0x00000068643c723c */ /* 0x048ff0000004183c */
[C---:B------:R-:W-:Y:S01]  /*12130*/  HMMA.16816.F32.BF16 R64, R100.reuse, R106, R64 ;  /* 0x0000006a6440723c */ /* 0x040fe20000041840 */
[----:B------:R-:W1:Y:S07]  /*12140*/  LDSM.16.MT88.4 R104, [R160+0x4900] ;  /* 0x00490000a068783b */ /* 0x000e6e0000004200 */
[C---:B--2---:R-:W-:Y:S08]  /*12150*/  HMMA.16816.F32.BF16 R68, R100.reuse, R108, R68 ;  /* 0x0000006c6444723c */ /* 0x044ff00000041844 */
[C---:B------:R-:W-:Y:S01]  /*12160*/  HMMA.16816.F32.BF16 R72, R100.reuse, R110, R72 ;  /* 0x0000006e6448723c */ /* 0x040fe20000041848 */
[----:B------:R-:W2:Y:S07]  /*12170*/  LDSM.16.MT88.4 R108, [R185+UR4+0x1100] ;  /* 0x00110004b96c783b */ /* 0x000eae0008004200 */
[C---:B------:R-:W-:Y:S08]  /*12180*/  HMMA.16816.F32.BF16 R76, R100.reuse, R112, R76 ;  /* 0x00000070644c723c */ /* 0x040ff0000004184c */
[C---:B------:R-:W-:Y:S01]  /*12190*/  HMMA.16816.F32.BF16 R80, R100.reuse, R114, R80 ;  /* 0x000000726450723c */ /* 0x040fe20000041850 */
[----:B------:R-:W3:Y:S07]  /*121a0*/  LDSM.16.MT88.4 R112, [R133+0x1100] ;  /* 0x001100008570783b */ /* 0x000eee0000004200 */
[C---:B------:R-:W-:Y:S08]  /*121b0*/  HMMA.16816.F32.BF16 R84, R100.reuse, R116, R84 ;  /* 0x000000746454723c */ /* 0x040ff00000041854 */
[C---:B------:R-:W-:Y:S01]  /*121c0*/  HMMA.16816.F32.BF16 R88, R100.reuse, R118, R88 ;  /* 0x000000766458723c */ /* 0x040fe20000041858 */
[----:B------:R-:W4:Y:S07]  /*121d0*/  LDSM.16.MT88.4 R116, [R184+UR4+0x1100] ;  /* 0x00110004b874783b */ /* 0x000f2e0008004200 */
[C---:B-1----:R-:W-:Y:S08]  /*121e0*/  HMMA.16816.F32.BF16 R92, R100.reuse, R104, R92 ;  /* 0x00000068645c723c */ /* 0x042ff0000004185c */
[----:B------:R-:W-:Y:S01]  /*121f0*/  HMMA.16816.F32.BF16 R96, R100, R106, R96 ;  /* 0x0000006a6460723c */ /* 0x000fe20000041860 */
[----:B------:R-:W1:Y:S06]  /*12200*/  LDSM.16.MT88.4 R104, [R133+0x3100] ;  /* 0x003100008568783b */ /* 0x000e6c0000004200 */
        /* <DEDUP_REMOVED lines=11> */
[----:B------:R-:W2:Y:S03]  /*122c0*/  LDSM.16.MT88.4 R108, [R184+UR4+0x3100] ;  /* 0x00310004b86c783b */ /* 0x000ea60008004200 */
[----:B------:R-:W-:Y:S04]  /*122d0*/  FADD.FTZ R226, R226, R177 ;  /* 0x000000b1e2e27221 */ /* 0x000fe80000010000 */
[C---:B---3--:R-:W-:Y:S04]  /*122e0*/  HMMA.16816.F32.BF16 R12, R100.reuse, R112, R12 ;  /* 0x00000070640c723c */ /* 0x048fe8000004180c */
[----:B------:R-:W-:Y:S04]  /*122f0*/  FADD.FTZ R173, R173, R226 ;  /* 0x000000e2adad7221 */ /* 0x000fe80000010000 */
[C---:B------:R-:W-:Y:S01]  /*12300*/  HMMA.16816.F32.BF16 R16, R100.reuse, R114, R16 ;  /* 0x000000726410723c */ /* 0x040fe20000041810 */
[----:B------:R-:W3:Y:S03]  /*12310*/  LDSM.16.MT88.4 R112, [R160+0x3100] ;  /* 0x00310000a070783b */ /* 0x000ee60000004200 */
[----:B------:R-:W-:Y:S04]  /*12320*/  FADD.FTZ R223, R178, R173 ;  /* 0x000000adb2df7221 */ /* 0x000fe80000010000 */
[C---:B----4-:R-:W-:Y:S08]  /*12330*/  HMMA.16816.F32.BF16 R20, R100.reuse, R116, R20 ;  /* 0x000000746414723c */ /* 0x050ff00000041814 */
[C---:B------:R-:W-:Y:S01]  /*12340*/  HMMA.16816.F32.BF16 R24, R100.reuse, R118, R24 ;  /* 0x000000766418723c */ /* 0x040fe20000041818 */
[----:B------:R-:W4:Y:S07]  /*12350*/  LDSM.16.MT88.4 R116, [R185+UR4+0x5100] ;  /* 0x00510004b974783b */ /* 0x000f2e0008004200 */
[C---:B------:R-:W-:Y:S08]  /*12360*/  HMMA.16816.F32.BF16 R28, R100.reuse, R120, R28 ;  /* 0x00000078641c723c */ /* 0x040ff0000004181c */
[C---:B------:R-:W-:Y:S01]  /*12370*/  HMMA.16816.F32.BF16 R32, R100.reuse, R122, R32 ;  /* 0x0000007a6420723c */ /* 0x040fe20000041820 */
[----:B------:R-:W-:Y:S07]  /*12380*/  LDSM.16.MT88.4 R120, [R160+0x5100] ;  /* 0x00510000a078783b */ /* 0x000fee0000004200 */
[C---:B------:R-:W-:Y:S08]  /*12390*/  HMMA.16816.F32.BF16 R36, R100.reuse, R124, R36 ;  /* 0x0000007c6424723c */ /* 0x040ff00000041824 */
[C---:B------:R-:W-:Y:S01]  /*123a0*/  HMMA.16816.F32.BF16 R40, R100.reuse, R126, R40 ;  /* 0x0000007e6428723c */ /* 0x040fe20000041828 */
[----:B------:R-:W-:Y:S07]  /*123b0*/  LDSM.16.MT88.4 R124, [R185+UR4+0x1900] ;  /* 0x00190004b97c783b */ /* 0x000fee0008004200 */
[C---:B-1----:R-:W-:Y:S08]  /*123c0*/  HMMA.16816.F32.BF16 R44, R100.reuse, R104, R44 ;  /* 0x00000068642c723c */ /* 0x042ff0000004182c */
[C---:B------:R-:W-:Y:S01]  /*123d0*/  HMMA.16816.F32.BF16 R48, R100.reuse, R106, R48 ;  /* 0x0000006a6430723c */ /* 0x040fe20000041830 */
[----:B------:R-:W1:Y:S07]  /*123e0*/  LDSM.16.MT88.4 R104, [R133+0x5100] ;  /* 0x005100008568783b */ /* 0x000e6e0000004200 */
[C---:B--2---:R-:W-:Y:S08]  /*123f0*/  HMMA.16816.F32.BF16 R52, R100.reuse, R108, R52 ;  /* 0x0000006c6434723c */ /* 0x044ff00000041834 */
[C---:B------:R-:W-:Y:S01]  /*12400*/  HMMA.16816.F32.BF16 R56, R100.reuse, R110, R56 ;  /* 0x0000006e6438723c */ /* 0x040fe20000041838 */
[----:B------:R-:W2:Y:S07]  /*12410*/  LDSM.16.MT88.4 R108, [R184+UR4+0x5100] ;  /* 0x00510004b86c783b */ /* 0x000eae0008004200 */
[C---:B---3--:R-:W-:Y:S08]  /*12420*/  HMMA.16816.F32.BF16 R60, R100.reuse, R112, R60 ;  /* 0x00000070643c723c */ /* 0x048ff0000004183c */
[C---:B------:R-:W-:Y:S08]  /*12430*/  HMMA.16816.F32.BF16 R64, R100.reuse, R114, R64 ;  /* 0x000000726440723c */ /* 0x040ff00000041840 */
[C---:B----4-:R-:W-:Y:S08]  /*12440*/  HMMA.16816.F32.BF16 R68, R100.reuse, R116, R68 ;  /* 0x000000746444723c */ /* 0x050ff00000041844 */
[C---:B------:R-:W-:Y:S01]  /*12450*/  HMMA.16816.F32.BF16 R72, R100.reuse, R118, R72 ;  /* 0x000000766448723c */ /* 0x040fe20000041848 */
[----:B------:R-:W3:Y:S07]  /*12460*/  LDSM.16.MT88.4 R116, [R133+0x1900] ;  /* 0x001900008574783b */ /* 0x000eee0000004200 */
[C---:B-1----:R-:W-:Y:S08]  /*12470*/  HMMA.16816.F32.BF16 R76, R100.reuse, R104, R76 ;  /* 0x00000068644c723c */ /* 0x042ff0000004184c */
[C---:B------:R-:W-:Y:S08]  /*12480*/  HMMA.16816.F32.BF16 R80, R100.reuse, R106, R80 ;  /* 0x0000006a6450723c */ /* 0x040ff00000041850 */
[C---:B--2---:R-:W-:Y:S08]  /*12490*/  HMMA.16816.F32.BF16 R84, R100.reuse, R108, R84 ;  /* 0x0000006c6454723c */ /* 0x044ff00000041854 */
[C---:B------:R-:W-:Y:S08]  /*124a0*/  HMMA.16816.F32.BF16 R88, R100.reuse, R110, R88 ;  /* 0x0000006e6458723c */ /* 0x040ff00000041858 */
[C---:B------:R-:W-:Y:S08]  /*124b0*/  HMMA.16816.F32.BF16 R92, R100.reuse, R120, R92 ;  /* 0x00000078645c723c */ /* 0x040ff0000004185c */
[----:B------:R-:W-:Y:S08]  /*124c0*/  HMMA.16816.F32.BF16 R96, R100, R122, R96 ;  /* 0x0000007a6460723c */ /* 0x000ff00000041860 */
[C---:B------:R-:W-:Y:S08]  /*124d0*/  HMMA.16816.F32.BF16 R128, R136.reuse, R124, R4 ;  /* 0x0000007c8880723c */ /* 0x040ff00000041804 */
[C---:B------:R-:W-:Y:S01]  /*124e0*/  HMMA.16816.F32.BF16 R124, R136.reuse, R126, R8 ;  /* 0x0000007e887c723c */ /* 0x040fe20000041808 */
[----:B------:R-:W1:Y:S07]  /*124f0*/  LDSM.16.MT88.4 R8, [R160+0x3900] ;  /* 0x00390000a008783b */ /* 0x000e6e0000004200 */
[C---:B---3--:R-:W-:Y:S01]  /*12500*/  HMMA.16816.F32.BF16 R120, R136.reuse, R116, R12 ;  /* 0x000000748878723c */ /* 0x048fe2000004180c */
[----:B------:R-:W2:Y:S07]  /*12510*/  LDSM.16.MT88.4 R12, [R185+UR4+0x5900] ;  /* 0x00590004b90c783b */ /* 0x000eae0008004200 */
[C---:B------:R-:W-:Y:S01]  /*12520*/  HMMA.16816.F32.BF16 R116, R136.reuse, R118, R16 ;  /* 0x000000768874723c */ /* 0x040fe20000041810 */
[----:B------:R3:W4:Y:S07]  /*12530*/  LDSM.16.MT88.4 R16, [R133+0x5900] ;  /* 0x005900008510783b */ /* 0x00072e0000004200 */
[C---:B------:R-:W-:Y:S07]  /*12540*/  HMMA.16816.F32.BF16 R112, R136.reuse, R140, R20 ;  /* 0x0000008c8870723c */ /* 0x040fee0000041814 */
[----:B------:R-:W-:Y:S01]  /*12550*/  @P0 IADD3 R20, R219, -0x2, RZ ;  /* 0xfffffffedb140810 */ /* 0x000fe20007ffe0ff */
[C---:B------:R-:W-:Y:S04]  /*12560*/  HMMA.16816.F32.BF16 R108, R136.reuse, R142, R24 ;  /* 0x0000008e886c723c */ /* 0x040fe80000041818 */
[----:B------:R-:W-:Y:S01]  /*12570*/  @P0 SHF.R.S32.HI R21, RZ, 0x1f, R20 ;  /* 0x0000001fff150819 */ /* 0x000fe20000011414 */
[----:B------:R-:W-:Y:S03]  /*12580*/  @P0 IMAD.WIDE.U32 R22, R20, c[0x0][0x1e0], RZ ;  /* 0x0000780014160a25 */ /* 0x000fe600078e00ff */
[C---:B------:R-:W-:Y:S04]  /*12590*/  HMMA.16816.F32.BF16 R104, R136.reuse, R144, R28 ;  /* 0x000000908868723c */ /* 0x040fe8000004181c */
[----:B------:R-:W-:Y:S01]  /*125a0*/  @P0 SHF.L.U32 R26, R22, 0x6, RZ ;  /* 0x00000006161a0819 */ /* 0x000fe200000006ff */
[----:B------:R-:W-:Y:S01]  /*125b0*/  @P0 IMAD R21, R21, c[0x0][0x1e0], RZ ;  /* 0x0000780015150a24 */ /* 0x000fe200078e02ff */
[----:B---3--:R-:W-:Y:S02]  /*125c0*/  MOV R133, R132 ;  /* 0x0000008400857202 */ /* 0x008fe40000000f00 */
[C---:B------:R-:W-:Y:S04]  /*125d0*/  HMMA.16816.F32.BF16 R100, R136.reuse, R146, R32 ;  /* 0x000000928864723c */ /* 0x040fe80000041820 */
[----:B------:R-:W-:Y:S04]  /*125e0*/  @P0 IMAD R21, R20, c[0x0][0x1e4], R21 ;  /* 0x0000790014150a24 */ /* 0x000fe800078e0215 */
[C---:B------:R-:W-:Y:S04]  /*125f0*/  HMMA.16816.F32.BF16 R36, R136.reuse, R148, R36 ;  /* 0x000000948824723c */ /* 0x040fe80000041824 */
[----:B------:R-:W-:Y:S04]  /*12600*/  @P0 IADD3 R21, R23, R21, RZ ;  /* 0x0000001517150210 */ /* 0x000fe80007ffe0ff */
[C---:B------:R-:W-:Y:S04]  /*12610*/  HMMA.16816.F32.BF16 R40, R136.reuse, R150, R40 ;  /* 0x000000968828723c */ /* 0x040fe80000041828 */
[----:B------:R-:W-:Y:S04]  /*12620*/  @P0 SHF.L.U64.HI R25, R22, 0x6, R21 ;  /* 0x0000000616190819 */ /* 0x000fe80000010215 */
[C---:B------:R-:W-:Y:S08]  /*12630*/  HMMA.16816.F32.BF16 R44, R136.reuse, R152, R44 ;  /* 0x00000098882c723c */ /* 0x040ff0000004182c */
[C---:B------:R-:W-:Y:S08]  /*12640*/  HMMA.16816.F32.BF16 R48, R136.reuse, R154, R48 ;  /* 0x0000009a8830723c */ /* 0x040ff00000041830 */
[C---:B------:R-:W-:Y:S08]  /*12650*/  HMMA.16816.F32.BF16 R52, R136.reuse, R156, R52 ;  /* 0x0000009c8834723c */ /* 0x040ff00000041834 */
[C---:B------:R-:W-:Y:S08]  /*12660*/  HMMA.16816.F32.BF16 R56, R136.reuse, R158, R56 ;  /* 0x0000009e8838723c */ /* 0x040ff00000041838 */
[C---:B-1----:R-:W-:Y:S07]  /*12670*/  HMMA.16816.F32.BF16 R60, R136.reuse, R8, R60 ;  /* 0x00000008883c723c */ /* 0x042fee000004183c */
[----:B------:R-:W-:Y:S01]  /*12680*/  @P0 IADD3 R8, P1, R26, R204, RZ ;  /* 0x000000cc1a080210 */ /* 0x000fe20007f3e0ff */
[C---:B------:R-:W-:Y:S04]  /*12690*/  HMMA.16816.F32.BF16 R64, R136.reuse, R10, R64 ;  /* 0x0000000a8840723c */ /* 0x040fe80000041840 */
[----:B------:R-:W-:Y:S02]  /*126a0*/  @P0 IADD3.X R9, R25, R209, RZ, P1, !PT ;  /* 0x000000d119090210 */ /* 0x000fe40000ffe4ff */
[----:B------:R-:W-:Y:S02]  /*126b0*/  @P0 LEA R22, P3, R8, c[0x0][0x1c8], 0x1 ;  /* 0x0000720008160a11 */ /* 0x000fe400078608ff */
[----:B------:R-:W-:Y:S01]  /*126c0*/  @P0 IADD3 R11, P2, R26, R213, RZ ;  /* 0x000000d51a0b0210 */ /* 0x000fe20007f5e0ff */
[C---:B--2---:R-:W-:Y:S03]  /*126d0*/  HMMA.16816.F32.BF16 R68, R136.reuse, R12, R68 ;  /* 0x0000000c8844723c */ /* 0x044fe60000041844 */
[----:B------:R-:W-:Y:S02]  /*126e0*/  @P0 LEA R20, P1, R11, c[0x0][0x1c8], 0x1 ;  /* 0x000072000b140a11 */ /* 0x000fe400078208ff */
[----:B------:R-:W-:Y:S02]  /*126f0*/  @P0 IADD3.X R10, R25, R212, RZ, P2, !PT ;  /* 0x000000d4190a0210 */ /* 0x000fe400017fe4ff */
[----:B------:R-:W-:Y:S01]  /*12700*/  @P0 LEA.HI.X R23, R8, c[0x0][0x1cc], R9, 0x1, P3 ;  /* 0x0000730008170a11 */ /* 0x000fe200018f0c09 */
[C---:B------:R-:W-:Y:S04]  /*12710*/  HMMA.16816.F32.BF16 R72, R136.reuse, R14, R72 ;  /* 0x0000000e8848723c */ /* 0x040fe80000041848 */
[----:B------:R-:W-:Y:S02]  /*12720*/  @P0 LEA.HI.X R21, R11, c[0x0][0x1cc], R10, 0x1, P1 ;  /* 0x000073000b150a11 */ /* 0x000fe400008f0c0a */
[----:B------:R-:W1:Y:S01]  /*12730*/  LDSM.16.MT88.4 R8, [R184+UR4+0x5900] ;  /* 0x00590004b808783b */ /* 0x000e620008004200 */
[----:B------:R-:W-:Y:S01]  /*12740*/  @P0 IADD3 R24, P1, R197, R26, RZ ;  /* 0x0000001ac5180210 */ /* 0x000fe20007f3e0ff */
[C---:B----4-:R-:W-:Y:S04]  /*12750*/  HMMA.16816.F32.BF16 R76, R136.reuse, R16, R76 ;  /* 0x00000010884c723c */ /* 0x050fe8000004184c */
[----:B------:R-:W-:Y:S02]  /*12760*/  @P0 IADD3 R12, P4, R24, R204, RZ ;  /* 0x000000cc180c0210 */ /* 0x000fe40007f9e0ff */
[----:B------:R-:W-:Y:S02]  /*12770*/  @P0 IADD3.X R29, R196, R25, RZ, P1, !PT ;  /* 0x00000019c41d0210 */ /* 0x000fe40000ffe4ff */
[----:B------:R-:W-:Y:S01]  /*12780*/  @P0 LEA R30, P1, R12, c[0x0][0x1c8], 0x1 ;  /* 0x000072000c1e0a11 */ /* 0x000fe200078208ff */
[C---:B------:R-:W-:Y:S03]  /*12790*/  HMMA.16816.F32.BF16 R80, R136.reuse, R18, R80 ;  /* 0x000000128850723c */ /* 0x040fe60000041850 */
[----:B------:R-:W-:Y:S02]  /*127a0*/  @P0 IADD3.X R13, R29, R209, RZ, P4, !PT ;  /* 0x000000d11d0d0210 */ /* 0x000fe400027fe4ff */
[----:B------:R-:W-:Y:S02]  /*127b0*/  @P0 IADD3 R2, P3, R26, R211, RZ ;  /* 0x000000d31a020210 */ /* 0x000fe40007f7e0ff */
[----:B------:R-:W-:Y:S02]  /*127c0*/  @P0 LEA.HI.X R31, R12, c[0x0][0x1cc], R13, 0x1, P1 ;  /* 0x000073000c1f0a11 */ /* 0x000fe400008f0c0d */
[----:B------:R-:W2:Y:S01]  /*127d0*/  LDSM.16.MT88.4 R12, [R160+0x5900] ;  /* 0x00590000a00c783b */ /* 0x000ea20000004200 */
[C---:B------:R-:W-:Y:S02]  /*127e0*/  ISETP.GE.AND P1, PT, R218.reuse, 0x1, PT ;  /* 0x00000001da00780c */ /* 0x040fe40003f26270 */
[----:B------:R-:W-:Y:S02]  /*127f0*/  IADD3 R218, R218, 0x1, RZ ;  /* 0x00000001dada7810 */ /* 0x000fe40007ffe0ff */
[----:B------:R-:W-:Y:S02]  /*12800*/  @P0 LEA R26, P2, R2, c[0x0][0x1c8], 0x1 ;  /* 0x00007200021a0a11 */ /* 0x000fe400078408ff */
[----:B------:R-:W-:Y:S02]  /*12810*/  SEL R218, R218, RZ, !P1 ;  /* 0x000000ffdada7207 */ /* 0x000fe40004800000 */
[----:B------:R-:W-:Y:S02]  /*12820*/  @P0 IADD3.X R25, R25, R210, RZ, P3, !PT ;  /* 0x000000d219190210 */ /* 0x000fe40001ffe4ff */
[----:B------:R-:W-:Y:S01]  /*12830*/  @P0 IADD3 R0, P4, R24, R213, RZ ;  /* 0x000000d518000210 */ /* 0x000fe20007f9e0ff */
[----:B------:R-:W-:Y:S01]  /*12840*/  @P0 IMAD R28, R218, 0x3000, R201 ;  /* 0x00003000da1c0824 */ /* 0x000fe200078e02c9 */
[----:B------:R-:W-:Y:S01]  /*12850*/  @P0 LEA.HI.X R27, R2, c[0x0][0x1cc], R25, 0x1, P2 ;  /* 0x00007300021b0a11 */ /* 0x000fe200010f0c19 */
[----:B------:R-:W-:Y:S01]  /*12860*/  FADD.FTZ R2, R162, R165 ;  /* 0x000000a5a2027221 */ /* 0x000fe20000010000 */
[----:B------:R-:W-:Y:S02]  /*12870*/  @P0 IADD3 R16, P2, R24, R211, RZ ;  /* 0x000000d318100210 */ /* 0x000fe40007f5e0ff */
[C---:B------:R-:W-:Y:S01]  /*12880*/  @P0 LEA R24, P3, R0.reuse, c[0x0][0x1c8], 0x1 ;  /* 0x0000720000180a11 */ /* 0x040fe200078608ff */
[----:B------:R-:W-:Y:S01]  /*12890*/  FADD.FTZ R2, R161, R2 ;  /* 0x00000002a1027221 */ /* 0x000fe20000010000 */
[----:B------:R-:W-:Y:S01]  /*128a0*/  @P0 IADD3.X R17, R29, R212, RZ, P4, !PT ;  /* 0x000000d41d110210 */ /* 0x000fe200027fe4ff */
[C---:B-1----:R-:W-:Y:S03]  /*128b0*/  HMMA.16816.F32.BF16 R84, R136.reuse, R8, R84 ;  /* 0x000000088854723c */ /* 0x042fe60000041854 */
[----:B------:R-:W-:Y:S01]  /*128c0*/  @P0 LEA.HI.X R25, R0, c[0x0][0x1cc], R17, 0x1, P3 ;  /* 0x0000730000190a11 */ /* 0x000fe200018f0c11 */
[----:B------:R-:W-:Y:S01]  /*128d0*/  FADD.FTZ R179, R179, R2 ;  /* 0x00000002b3b37221 */ /* 0x000fe20000010000 */
[----:B------:R-:W-:Y:S02]  /*128e0*/  @P0 SHF.L.U32 R17, R28, 0x1, RZ ;  /* 0x000000011c110819 */ /* 0x000fe400000006ff */
[----:B------:R-:W-:Y:S01]  /*128f0*/  LOP3.LUT P4, RZ, R194, 0x1, RZ, 0xc0, !PT ;  /* 0x00000001c2ff7812 */ /* 0x000fe2000788c0ff */
[----:B------:R-:W-:Y:S01]  /*12900*/  FADD.FTZ R180, R180, R179 ;  /* 0x000000b3b4b47221 */ /* 0x000fe20000010000 */
[C---:B------:R-:W-:Y:S01]  /*12910*/  @P0 LEA R18, P1, R16.reuse, c[0x0][0x1c8], 0x1 ;  /* 0x0000720010120a11 */ /* 0x040fe200078208ff */
[----:B------:R-:W-:Y:S01]  /*12920*/  @!PT LDS RZ, [RZ] ;  /* 0x00000000fffff984 */ /* 0x000fe20000000800 */
[----:B------:R-:W-:Y:S01]  /*12930*/  @!PT LDS RZ, [RZ] ;  /* 0x00000000fffff984 */ /* 0x000fe20000000800 */
[----:B------:R-:W-:Y:S01]  /*12940*/  @!PT LDS RZ, [RZ] ;  /* 0x00000000fffff984 */ /* 0x000fe20000000800 */
[----:B------:R1:W-:Y:S01]  /*12950*/  @P0 LDGSTS.E.BYPASS.LTC128B.128 [R17+0xc100], [R22.64], !P6 ;  /* 0x0c10000016110fae */ /* 0x0003e2000f101d46 */
[C---:B------:R-:W-:Y:S03]  /*12960*/  HMMA.16816.F32.BF16 R88, R136.reuse, R10, R88 ;  /* 0x0000000a8858723c */ /* 0x040fe60000041858 */
[----:B------:R-:W-:Y:S01]  /*12970*/  @P0 IADD3.X R29, R29, R210, RZ, P2, !PT ;  /* 0x000000d21d1d0210 */ /* 0x000fe200017fe4ff */
[----:B------:R-:W-:Y:S01]  /*12980*/  FADD.FTZ R181, R181, R180 ;  /* 0x000000b4b5b57221 */ /* 0x000fe20000010000 */
[----:B------:R-:W-:Y:S02]  /*12990*/  MOV R0, R3 ;  /* 0x0000000300007202 */ /* 0x000fe40000000f00 */
[----:B------:R1:W-:Y:S01]  /*129a0*/  @P0 LDGSTS.E.BYPASS.LTC128B.128 [R17+0xe100], [R20.64], !P5 ;  /* 0x0e10000014110fae */ /* 0x0003e2000e901d46 */
[----:B------:R-:W-:Y:S01]  /*129b0*/  @P0 LEA.HI.X R19, R16, c[0x0][0x1cc], R29, 0x1, P1 ;  /* 0x0000730010130a11 */ /* 0x000fe200008f0c1d */
[----:B------:R-:W-:Y:S01]  /*129c0*/  FADD.FTZ R182, R182, R181 ;  /* 0x000000b5b6b67221 */ /* 0x000fe20000010000 */
[C---:B--2---:R-:W-:Y:S03]  /*129d0*/  HMMA.16816.F32.BF16 R92, R136.reuse, R12, R92 ;  /* 0x0000000c885c723c */ /* 0x044fe6000004185c */
[----:B------:R-:W-:Y:S02]  /*129e0*/  FADD.FTZ R193, R193, R182 ;  /* 0x000000b6c1c17221 */ /* 0x000fe40000010000 */
[----:B------:R1:W-:Y:S02]  /*129f0*/  @P0 LDGSTS.E.BYPASS.LTC128B.128 [R17+0x10100], [R26.64], !P4 ;  /* 0x101000001a110fae */ /* 0x0003e4000e101d46 */
[----:B------:R-:W-:Y:S01]  /*12a00*/  FADD.FTZ R224, R224, R193 ;  /* 0x000000c1e0e07221 */ /* 0x000fe20000010000 */
[----:B------:R-:W-:Y:S04]  /*12a10*/  HMMA.16816.F32.BF16 R96, R136, R14, R96 ;  /* 0x0000000e8860723c */ /* 0x000fe80000041860 */
[----:B------:R-:W-:Y:S01]  /*12a20*/  FADD.FTZ R225, R225, R224 ;  /* 0x000000e0e1e17221 */ /* 0x000fe20000010000 */
[----:B------:R1:W-:Y:S03]  /*12a30*/  @P0 LDGSTS.E.BYPASS.LTC128B.128 [R17+0xd100], [R30.64], !P6 ;  /* 0x0d1000001e110fae */ /* 0x0003e6000f101d46 */
[----:B------:R-:W-:Y:S04]  /*12a40*/  FADD.FTZ R225, R222, R225 ;  /* 0x000000e1dee17221 */ /* 0x000fe80000010000 */
[----:B------:R-:W-:Y:S01]  /*12a50*/  FADD.FTZ R172, R172, R225 ;  /* 0x000000e1acac7221 */ /* 0x000fe20000010000 */
[----:B------:R1:W-:Y:S03]  /*12a60*/  @P0 LDGSTS.E.BYPASS.LTC128B.128 [R17+0xf100], [R24.64], !P5 ;  /* 0x0f10000018110fae */ /* 0x0003e6000e901d46 */
[----:B------:R-:W-:Y:S04]  /*12a70*/  FADD.FTZ R175, R175, R172 ;  /* 0x000000acafaf7221 */ /* 0x000fe80000010000 */
[----:B------:R-:W-:Y:S01]  /*12a80*/  FADD.FTZ R170, R170, R175 ;  /* 0x000000afaaaa7221 */ /* 0x000fe20000010000 */
[----:B------:R1:W-:Y:S01]  /*12a90*/  @P0 LDGSTS.E.BYPASS.LTC128B.128 [R17+0x11100], [R18.64], !P4 ;  /* 0x1110000012110fae */ /* 0x0003e2000e101d46 */
[----:B------:R-:W-:Y:S02]  /*12aa0*/  ISETP.GT.AND P0, PT, R219, RZ, PT ;  /* 0x000000ffdb00720c */ /* 0x000fe40003f04270 */
[----:B------:R-:W-:Y:S01]  /*12ab0*/  FADD.FTZ R221, R229, R170 ;  /* 0x000000aae5dd7221 */ /* 0x000fe20000010000 */
[----:B------:R-:W-:Y:S04]  /*12ac0*/  MOV R219, R220 ;  /* 0x000000dc00db7202 */ /* 0x000fe80000000f00 */
[----:B------:R-:W0:Y:S06]  /*12ad0*/  LDGDEPBAR ;  /* 0x00000000000079af */ /* 0x000e2c0000000000 */
[----:B------:R-:W-:-:S05]  /*12ae0*/  @P0 BRA `(.L_x_768) ;  /* 0xffffd1c000000947 */ /* 0x000fca000383ffff */
.L_x_767:
[----:B-1----:R-:W1:Y:S01]  /*12af0*/  SHFL.BFLY PT, R6, R223, 0x2, 0x1f ;  /* 0x0c401f00df067f89 */ /* 0x002e6200000e0000 */
[----:B------:R-:W-:-:S02]  /*12b00*/  MOV R4, RZ ;  /* 0x000000ff00047202 */ /* 0x000fc40000000f00 */
[----:B------:R-:W-:Y:S01]  /*12b10*/  MOV R2, RZ ;  /* 0x000000ff00027202 */ /* 0x000fe20000000f00 */
[----:B------:R-:W2:Y:S01]  /*12b20*/  SHFL.BFLY PT, R0, R221, 0x2, 0x1f ;  /* 0x0c401f00dd007f89 */ /* 0x000ea200000e0000 */
        /* <DEDUP_REMOVED lines=14> */
[----:B------:R-:W2:Y:S08]  /*12c10*/  @P0 MUFU.LG2 R12, R0 ;  /* 0x00000000000c0308 */ /* 0x000eb00000000c00 */
[----:B------:R-:W3:Y:S01]  /*12c20*/  @P1 MUFU.LG2 R5, R5 ;  /* 0x0000000500051308 */ /* 0x000ee20000000c00 */
[----:B-1----:R-:W-:-:S02]  /*12c30*/  FMUL.FTZ R128, R4, R128 ;  /* 0x0000008004807220 */ /* 0x002fc40000410000 */
[C---:B------:R-:W-:Y:S02]  /*12c40*/  FMUL.FTZ R129, R4.reuse, R129 ;  /* 0x0000008104817220 */ /* 0x040fe40000410000 */
[C---:B------:R-:W-:Y:S02]  /*12c50*/  FMUL.FTZ R124, R4.reuse, R124 ;  /* 0x0000007c047c7220 */ /* 0x040fe40000410000 */
[----:B------:R-:W-:Y:S01]  /*12c60*/  FMUL.FTZ R125, R4, R125 ;  /* 0x0000007d047d7220 */ /* 0x000fe20000410000 */
[----:B------:R1:W4:Y:S01]  /*12c70*/  @P0 MUFU.RCP R2, R0 ;  /* 0x0000000000020308 */ /* 0x0003220000001000 */
[----:B--2---:R-:W-:Y:S02]  /*12c80*/  @P0 FMUL.FTZ R15, R12, 0.69314718246459960938 ;  /* 0x3f3172180c0f0820 */ /* 0x004fe40000410000 */
[----:B------:R-:W-:Y:S02]  /*12c90*/  @P0 FMUL.FTZ R12, R16, c[0x0][0x2d0] ;  /* 0x0000b400100c0a20 */ /* 0x000fe40000410000 */
[----:B------:R-:W-:-:S02]  /*12ca0*/  FMUL.FTZ R120, R4, R120 ;  /* 0x0000007804787220 */ /* 0x000fc40000410000 */
[C---:B------:R-:W-:Y:S02]  /*12cb0*/  FMUL.FTZ R121, R4.reuse, R121 ;  /* 0x0000007904797220 */ /* 0x040fe40000410000 */
[----:B---3--:R-:W-:Y:S02]  /*12cc0*/  @P1 FMUL.FTZ R5, R5, 0.69314718246459960938 ;  /* 0x3f31721805051820 */ /* 0x008fe40000410000 */
[C---:B------:R-:W-:Y:S02]  /*12cd0*/  FMUL.FTZ R116, R4.reuse, R116 ;  /* 0x0000007404747220 */ /* 0x040fe40000410000 */
[C---:B------:R-:W-:Y:S02]  /*12ce0*/  FMUL.FTZ R117, R4.reuse, R117 ;  /* 0x0000007504757220 */ /* 0x040fe40000410000 */
[C---:B------:R-:W-:Y:S01]  /*12cf0*/  FMUL.FTZ R112, R4.reuse, R112 ;  /* 0x0000007004707220 */ /* 0x040fe20000410000 */
[----:B-1----:R-:W-:Y:S01]  /*12d00*/  MOV R0, 0xff800000 ;  /* 0xff80000000007802 */ /* 0x002fe20000000f00 */
        /* <DEDUP_REMOVED lines=39> */
[C---:B----4-:R-:W-:Y:S02]  /*12f80*/  FMUL.FTZ R130, R2.reuse, R130 ;  /* 0x0000008202827220 */ /* 0x050fe40000410000 */
        /* <DEDUP_REMOVED lines=49> */
.L_x_720:
[----:B------:R-:W-:Y:S01]  /*132a0*/  SHF.R.S32.HI R2, RZ, 0x1f, R195 ;  /* 0x0000001fff027819 */ /* 0x000fe200000114c3 */
[----:B------:R-:W-:Y:S05]  /*132b0*/  @P2 BRA `(.L_x_769) ;  /* 0x0000168000002947 */ /* 0x000fea0003800000 */
[----:B------:R-:W1:Y:S01]  /*132c0*/  S2R R3, SR_TID.X ;  /* 0x0000000000037919 */ /* 0x000e620000002100 */
[----:B------:R-:W-:Y:S02]  /*132d0*/  F2FP.BF16.PACK_AB R96, R11, R96 ;  /* 0x000000600b60723e */ /* 0x000fe400000010ff */
[----:B------:R-:W-:Y:S01]  /*132e0*/  F2FP.BF16.PACK_AB R4, R13, R4 ;  /* 0x000000040d04723e */ /* 0x000fe200000010ff */
[----:B------:R-:W-:Y:S01]  /*132f0*/  BAR.SYNC.DEFER_BLOCKING 0x1, 0x100 ;  /* 0x0044000000007b1d */ /* 0x000fe20000010000 */
[----:B------:R-:W-:Y:S01]  /*13300*/  F2FP.BF16.PACK_AB R6, R9, R6 ;  /* 0x000000060906723e */ /* 0x000fe200000010ff */
[----:B------:R-:W-:Y:S01]  /*13310*/  IMAD.MOV.U32 R13, RZ, RZ, 0x20 ;  /* 0x00000020ff0d7424 */ /* 0x000fe200078e00ff */
        /* <DEDUP_REMOVED lines=9> */
[----:B-1----:R-:W-:Y:S02]  /*133b0*/  SHF.R.S32.HI R12, RZ, 0x1f, R3 ;  /* 0x0000001fff0c7819 */ /* 0x002fe40000011403 */
[----:B------:R-:W-:Y:S02]  /*133c0*/  F2FP.BF16.PACK_AB R114, R115, R114 ;  /* 0x000000727372723e */ /* 0x000fe400000010ff */
[----:B------:R-:W-:Y:S02]  /*133d0*/  LEA.HI R5, R12, R3, RZ, 0x2 ;  /* 0x000000030c057211 */ /* 0x000fe400078f10ff */
[----:B------:R-:W-:-:S02]  /*133e0*/  F2FP.BF16.PACK_AB R108, R109, R108 ;  /* 0x0000006c6d6c723e */ /* 0x000fc400000010ff */
        /* <DEDUP_REMOVED lines=19> */
[----:B------:R-:W-:Y:S02]  /*13520*/  R2P PR, R15, 0x6 ;  /* 0x000000060f007804 */ /* 0x000fe40000000000 */
[----:B------:R-:W-:Y:S01]  /*13530*/  F2FP.BF16.PACK_AB R102, R103, R102 ;  /* 0x000000666766723e */ /* 0x000fe200000010ff */
[----:B------:R-:W-:Y:S01]  /*13540*/  IMAD.U32 R17, R18, 0x2, R17 ;  /* 0x0000000212117824 */ /* 0x000fe200078e0011 */
[----:B------:R-:W-:-:S02]  /*13550*/  F2FP.BF16.PACK_AB R36, R37, R36 ;  /* 0x000000242524723e */ /* 0x000fc400000010ff */
[----:B------:R-:W-:Y:S01]  /*13560*/  SEL R18, R13, 0xffffffe0, !P1 ;  /* 0xffffffe00d127807 */ /* 0x000fe20004800000 */
[----:B------:R-:W-:Y:S01]  /*13570*/  IMAD.SHL.U32 R17, R17, 0x2, RZ ;  /* 0x0000000211117824 */ /* 0x000fe200078e00ff */
[----:B------:R-:W-:Y:S02]  /*13580*/  F2FP.BF16.PACK_AB R38, R39, R38 ;  /* 0x000000262726723e */ /* 0x000fe400000010ff */
[----:B------:R-:W-:Y:S01]  /*13590*/  F2FP.BF16.PACK_AB R40, R41, R40 ;  /* 0x000000282928723e */ /* 0x000fe200000010ff */
[C---:B------:R-:W-:Y:S01]  /*135a0*/  IMAD.IADD R13, R17.reuse, 0x1, R18 ;  /* 0x00000001110d7824 */ /* 0x040fe200078e0212 */
[C---:B------:R-:W-:Y:S01]  /*135b0*/  IADD3 R11, R17.reuse, 0x80, RZ ;  /* 0x00000080110b7810 */ /* 0x040fe20007ffe0ff */
[----:B------:R-:W-:Y:S01]  /*135c0*/  STS [R17+0x80], R128 ;  /* 0x0000808011007388 */ /* 0x000fe20000000800 */
[----:B------:R-:W-:Y:S02]  /*135d0*/  IADD3 R9, R17, 0x70, RZ ;  /* 0x0000007011097810 */ /* 0x000fe40007ffe0ff */
[----:B------:R-:W-:Y:S01]  /*135e0*/  @P0 IADD3 R9, R11, 0x10, RZ ;  /* 0x000000100b090810 */ /* 0x000fe20007ffe0ff */
[----:B------:R-:W-:Y:S01]  /*135f0*/  IMAD.MOV.U32 R11, RZ, RZ, 0x40 ;  /* 0x00000040ff0b7424 */ /* 0x000fe200078e00ff */
[----:B------:R-:W-:Y:S01]  /*13600*/  STS [R17+0x480], R130 ;  /* 0x0004808211007388 */ /* 0x000fe20000000800 */
[----:B------:R-:W-:-:S02]  /*13610*/  F2FP.BF16.PACK_AB R42, R43, R42 ;  /* 0x0000002a2b2a723e */ /* 0x000fc400000010ff */
        /* <DEDUP_REMOVED lines=73> */
[----:B-1----:R-:W-:-:S03]  /*13ab0*/  IMAD.MOV.U32 R17, RZ, RZ, 0x4 ;  /* 0x00000004ff117424 */ /* 0x002fc600078e00ff */
[----:B------:R1:W-:Y:S01]  /*13ac0*/  STS [R15+0x8080], R84 ;  /* 0x008080540f007388 */ /* 0x0003e20000000800 */
[----:B------:R-:W-:-:S03]  /*13ad0*/  IMAD.WIDE R26, R192, R17, c[0x0][0x500] ;  /* 0x00014000c01a7625 */ /* 0x000fc600078e0211 */
        /* <DEDUP_REMOVED lines=8> */
[----:B--2---:R-:W-:-:S02]  /*13b60*/  IMAD.MOV.U32 R11, RZ, RZ, c[0x0][0x388] ;  /* 0x0000e200ff0b7624 */ /* 0x004fc400078e00ff */
[----:B------:R-:W-:-:S03]  /*13b70*/  @P1 IMAD.WIDE R28, R192, R17, c[0x0][0x508] ;  /* 0x00014200c01c1625 */ /* 0x000fc600078e0211 */
        /* <DEDUP_REMOVED lines=10> */
.L_x_770:
[----:B-1----:R-:W-:Y:S01]  /*13c20*/  LOP3.LUT R6, R14, 0xffffffe0, RZ, 0xc0, !PT ;  /* 0xffffffe00e067812 */ /* 0x002fe200078ec0ff */
[----:B------:R-:W1:Y:S01]  /*13c30*/  S2R R54, SR_CTAID.X ;  /* 0x0000000000367919 */ /* 0x000e620000002500 */
[----:B------:R-:W-:Y:S01]  /*13c40*/  SHF.R.S32.HI R14, RZ, 0x1f, R5 ;  /* 0x0000001fff0e7819 */ /* 0x000fe20000011405 */
[----:B------:R-:W-:Y:S01]  /*13c50*/  IMAD R13, R25, c[0x0][0x3a0], RZ ;  /* 0x0000e800190d7a24 */ /* 0x000fe200078e02ff */
[----:B------:R-:W-:Y:S01]  /*13c60*/  LEA.HI R8, R16, R16, RZ, 0x1 ;  /* 0x0000001010087211 */ /* 0x000fe200078f08ff */
[----:B------:R-:W-:Y:S01]  /*13c70*/  IMAD.IADD R6, R3, 0x1, -R6 ;  /* 0x0000000103067824 */ /* 0x000fe200078e0a06 */
[----:B------:R-:W-:Y:S01]  /*13c80*/  LEA.HI R14, R14, R5, RZ, 0x3 ;  /* 0x000000050e0e7211 */ /* 0x000fe200078f18ff */
[----:B------:R-:W-:Y:S01]  /*13c90*/  IMAD.MOV.U32 R19, RZ, RZ, R25 ;  /* 0x000000ffff137224 */ /* 0x000fe200078e0019 */
[----:B------:R-:W-:Y:S01]  /*13ca0*/  LOP3.LUT R9, R8, 0x1ffffffe, RZ, 0xc0, !PT ;  /* 0x1ffffffe08097812 */ /* 0x000fe200078ec0ff */
[----:B------:R-:W-:Y:S01]  /*13cb0*/  IMAD R13, R24, c[0x0][0x3a4], R13 ;  /* 0x0000e900180d7a24 */ /* 0x000fe200078e020d */
[----:B------:R-:W-:Y:S01]  /*13cc0*/  SHF.R.S32.HI R7, RZ, 0x1f, R6 ;  /* 0x0000001fff077819 */ /* 0x000fe20000011406 */
[----:B------:R-:W-:Y:S01]  /*13cd0*/  BSSY B0, `(.L_x_771) ;  /* 0x000007e000007945 */ /* 0x000fe20003800000 */
[----:B------:R-:W-:Y:S01]  /*13ce0*/  LOP3.LUT R14, R14, 0xffffff8, RZ, 0xc0, !PT ;  /* 0x0ffffff80e0e7812 */ /* 0x000fe200078ec0ff */
[----:B------:R-:W-:Y:S01]  /*13cf0*/  IMAD.IADD R16, R16, 0x1, -R9 ;  /* 0x0000000110107824 */ /* 0x000fe200078e0a09 */
[----:B------:R-:W-:Y:S01]  /*13d00*/  LEA.HI R4, R7, R6, RZ, 0x2 ;  /* 0x0000000607047211 */ /* 0x000fe200078f10ff */
[----:B------:R-:W-:Y:S01]  /*13d10*/  IMAD.MOV.U32 R7, RZ, RZ, c[0x0][0x4e8] ;  /* 0x00013a00ff077624 */ /* 0x000fe200078e00ff */
[----:B------:R-:W-:Y:S01]  /*13d20*/  IADD3 R5, R5, -R14, RZ ;  /* 0x8000000e05057210 */ /* 0x000fe20007ffe0ff */
[----:B------:R-:W-:Y:S01]  /*13d30*/  IMAD.WIDE.U32 R14, R24, c[0x0][0x3a0], RZ ;  /* 0x0000e800180e7a25 */ /* 0x000fe200078e00ff */
[----:B------:R-:W-:-:S02]  /*13d40*/  SHF.R.S32.HI R4, RZ, 0x2, R4 ;  /* 0x00000002ff047819 */ /* 0x000fc40000011404 */
[----:B------:R-:W-:Y:S02]  /*13d50*/  ISETP.NE.AND P1, PT, R7, 0x1, PT ;  /* 0x000000010700780c */ /* 0x000fe40003f25270 */
[-C--:B------:R-:W-:Y:S01]  /*13d60*/  LEA.HI R9, R12, R3.reuse, RZ, 0x3 ;  /* 0x000000030c097211 */ /* 0x080fe200078f18ff */
[----:B------:R-:W-:Y:S01]  /*13d70*/  IMAD R5, R5, 0x10, R4 ;  /* 0x0000001005057824 */ /* 0x000fe200078e0204 */
[----:B------:R-:W-:Y:S01]  /*13d80*/  MOV R18, R24 ;  /* 0x0000001800127202 */ /* 0x000fe20000000f00 */
[----:B------:R-:W-:Y:S01]  /*13d90*/  IMAD R4, R2, c[0x0][0x490], RZ ;  /* 0x0001240002047a24 */ /* 0x000fe200078e02ff */
[----:B------:R-:W-:Y:S01]  /*13da0*/  LOP3.LUT P2, RZ, R6, 0x3, RZ, 0xc0, !PT ;  /* 0x0000000306ff7812 */ /* 0x000fe2000784c0ff */
[----:B------:R-:W-:Y:S01]  /*13db0*/  IMAD R7, R16, 0x8, R5 ;  /* 0x0000000810077824 */ /* 0x000fe200078e0205 */
[----:B------:R-:W-:Y:S01]  /*13dc0*/  LEA.HI R12, R12, R3, RZ, 0x6 ;  /* 0x000000030c0c7211 */ /* 0x000fe200078f30ff */
[----:B------:R-:W-:Y:S01]  /*13dd0*/  IMAD R17, R195, c[0x0][0x494], R4 ;  /* 0x00012500c3117a24 */ /* 0x000fe200078e0204 */
[----:B------:R-:W-:Y:S01]  /*13de0*/  LOP3.LUT R4, R9, 0xfffffff8, RZ, 0xc0, !PT ;  /* 0xfffffff809047812 */ /* 0x000fe200078ec0ff */
[----:B------:R-:W-:Y:S01]  /*13df0*/  IMAD.WIDE.U32 R18, R195, c[0x0][0x490], R18 ;  /* 0x00012400c3127a25 */ /* 0x000fe200078e0012 */
[----:B-1----:R-:W-:-:S02]  /*13e00*/  LEA R7, R54, R7, 0x7 ;  /* 0x0000000736077211 */ /* 0x002fc400078e38ff */
[----:B------:R-:W-:Y:S01]  /*13e10*/  SHF.R.S32.HI R9, RZ, 0x3, R9 ;  /* 0x00000003ff097819 */ /* 0x000fe20000011409 */
[----:B------:R-:W-:Y:S01]  /*13e20*/  IMAD.IADD R4, R3, 0x1, -R4 ;  /* 0x0000000103047824 */ /* 0x000fe200078e0a04 */
[----:B------:R-:W-:Y:S01]  /*13e30*/  SHF.R.S32.HI R3, RZ, 0x1f, R192 ;  /* 0x0000001fff037819 */ /* 0x000fe200000114c0 */
[----:B------:R-:W-:Y:S01]  /*13e40*/  @P1 IMAD.HI.U32 R8, R7, c[0x0][0x4ec], RZ ;  /* 0x00013b0007081a27 */ /* 0x000fe200078e00ff */
[----:B------:R-:W-:Y:S02]  /*13e50*/  IADD3 R15, R15, R13, RZ ;  /* 0x0000000d0f0f7210 */ /* 0x000fe40007ffe0ff */
[----:B------:R-:W-:Y:S01]  /*13e60*/  SEL R192, R192, RZ, !P0 ;  /* 0x000000ffc0c07207 */ /* 0x000fe20004000000 */
[----:B------:R-:W-:Y:S01]  /*13e70*/  IMAD.MOV.U32 R6, RZ, RZ, R7 ;  /* 0x000000ffff067224 */ /* 0x000fe200078e0007 */
[----:B------:R-:W-:Y:S01]  /*13e80*/  @P1 SHF.R.U32.HI R6, RZ, c[0x0][0x4f0], R8 ;  /* 0x00013c00ff061a19 */ /* 0x000fe20000011608 */
[----:B------:R-:W-:Y:S01]  /*13e90*/  IMAD R2, R2, c[0x0][0x3e8], RZ ;  /* 0x0000fa0002027a24 */ /* 0x000fe200078e02ff */
[----:B------:R-:W-:Y:S01]  /*13ea0*/  SEL R3, R3, RZ, !P0 ;  /* 0x000000ff03037207 */ /* 0x000fe20004000000 */
[----:B------:R-:W-:Y:S01]  /*13eb0*/  IMAD.IADD R19, R19, 0x1, R17 ;  /* 0x0000000113137824 */ /* 0x000fe200078e0211 */
[----:B------:R-:W-:Y:S01]  /*13ec0*/  LEA R21, R4, R9, 0x5 ;  /* 0x0000000904157211 */ /* 0x000fe200078e28ff */
[--C-:B------:R-:W-:Y:S01]  /*13ed0*/  IMAD.MOV R8, RZ, RZ, -R6.reuse ;  /* 0x000000ffff087224 */ /* 0x100fe200078e0a06 */
[----:B------:R-:W-:Y:S01]  /*13ee0*/  SHF.R.S32.HI R16, RZ, 0x1f, R6 ;  /* 0x0000001fff107819 */ /* 0x000fe20000011406 */
[----:B------:R-:W-:-:S02]  /*13ef0*/  IMAD R17, R195, c[0x0][0x3ec], R2 ;  /* 0x0000fb00c3117a24 */ /* 0x000fc400078e0202 */
[----:B------:R-:W-:-:S04]  /*13f00*/  IMAD.WIDE.U32 R14, R195, c[0x0][0x3e8], R14 ;  /* 0x0000fa00c30e7a25 */ /* 0x000fc800078e000e */
[----:B------:R-:W-:Y:S01]  /*13f10*/  IMAD R8, R8, c[0x0][0x4e8], R7 ;  /* 0x00013a0008087a24 */ /* 0x000fe200078e0207 */
[----:B------:R-:W-:Y:S01]  /*13f20*/  IADD3 R15, R15, R17, RZ ;  /* 0x000000110f0f7210 */ /* 0x000fe20007ffe0ff */
[----:B------:R-:W-:-:S04]  /*13f30*/  IMAD.WIDE.U32 R18, R192, c[0x0][0x498], R18 ;  /* 0x00012600c0127a25 */ /* 0x000fc800078e0012 */
[----:B------:R-:W-:Y:S01]  /*13f40*/  IMAD R13, R3, c[0x0][0x498], RZ ;  /* 0x00012600030d7a24 */ /* 0x000fe200078e02ff */
[----:B------:R-:W-:Y:S01]  /*13f50*/  IADD3 R20, P0, R6, R18, RZ ;  /* 0x0000001206147210 */ /* 0x000fe20007f1e0ff */
[----:B------:R-:W-:Y:S01]  /*13f60*/  IMAD R7, R54, 0x80, R21 ;  /* 0x0000008036077824 */ /* 0x000fe200078e0215 */
[----:B------:R-:W-:Y:S01]  /*13f70*/  SHF.R.S32.HI R18, RZ, 0x1f, R8 ;  /* 0x0000001fff127819 */ /* 0x000fe20000011408 */
[----:B------:R-:W-:Y:S02]  /*13f80*/  IMAD R13, R192, c[0x0][0x49c], R13 ;  /* 0x00012700c00d7a24 */ /* 0x000fe400078e020d */
[----:B------:R-:W-:-:S03]  /*13f90*/  @P1 IMAD.HI.U32 R17, R7, c[0x0][0x4ec], RZ ;  /* 0x00013b0007111a27 */ /* 0x000fc600078e00ff */
[----:B------:R-:W-:Y:S01]  /*13fa0*/  IADD3.X R21, R16, R19, R13, P0, !PT ;  /* 0x0000001310157210 */ /* 0x000fe200007fe40d */
[----:B------:R-:W-:Y:S01]  /*13fb0*/  IMAD.MOV.U32 R6, RZ, RZ, R7 ;  /* 0x000000ffff067224 */ /* 0x000fe200078e0007 */
[----:B------:R-:W-:Y:S01]  /*13fc0*/  @P1 SHF.R.U32.HI R6, RZ, c[0x0][0x4f0], R17 ;  /* 0x00013c00ff061a19 */ /* 0x000fe20000011611 */
[----:B------:R-:W-:Y:S02]  /*13fd0*/  IMAD R17, R18, c[0x0][0x488], RZ ;  /* 0x0001220012117a24 */ /* 0x000fe400078e02ff */
[----:B------:R-:W-:Y:S02]  /*13fe0*/  IMAD.SHL.U32 R2, R9, 0x40, RZ ;  /* 0x0000004009027824 */ /* 0x000fe400078e00ff */
[----:B------:R-:W-:-:S03]  /*13ff0*/  IMAD.WIDE.U32 R20, R8, c[0x0][0x488], R20 ;  /* 0x0001220008147a25 */ /* 0x000fc600078e0014 */
[----:B------:R-:W-:Y:S01]  /*14000*/  LOP3.LUT R13, R2, 0x1c0, RZ, 0xc0, !PT ;  /* 0x000001c0020d7812 */ /* 0x000fe200078ec0ff */
[----:B------:R-:W-:Y:S01]  /*14010*/  IMAD R17, R8, c[0x0][0x48c], R17 ;  /* 0x0001230008117a24 */ /* 0x000fe200078e0211 */
[----:B------:R-:W-:Y:S01]  /*14020*/  LEA R8, P0, R20, c[0x0][0x450], 0x2 ;  /* 0x0001140014087a11 */ /* 0x000fe200078010ff */
[----:B------:R-:W-:Y:S02]  /*14030*/  IMAD.SHL.U32 R2, R4, 0x8, RZ ;  /* 0x0000000804027824 */ /* 0x000fe400078e00ff */
[----:B------:R-:W-:Y:S01]  /*14040*/  IMAD R19, R3, c[0x0][0x3f0], RZ ;  /* 0x0000fc0003137a24 */ /* 0x000fe200078e02ff */
[----:B------:R-:W-:Y:S01]  /*14050*/  IADD3 R17, R21, R17, RZ ;  /* 0x0000001115117210 */ /* 0x000fe20007ffe0ff */
[----:B------:R-:W-:Y:S01]  /*14060*/  SHFL.IDX PT, R32, R8, RZ, 0x1c1f ;  /* 0x001c1fff08207589 */ /* 0x000fe200000e0000 */
[----:B------:R-:W-:Y:S01]  /*14070*/  SHF.R.U32.HI R3, RZ, 0x3, R13 ;  /* 0x00000003ff037819 */ /* 0x000fe2000001160d */
[----:B------:R-:W-:Y:S01]  /*14080*/  IMAD R18, R54, 0x80, R5 ;  /* 0x0000008036127824 */ /* 0x000fe200078e0205 */
[----:B------:R-:W-:Y:S01]  /*14090*/  LOP3.LUT R4, R13, 0x38, R2, 0xf8, !PT ;  /* 0x000000380d047812 */ /* 0x000fe200078ef802 */
[----:B------:R-:W-:Y:S01]  /*140a0*/  SHFL.IDX PT, R34, R8, 0x1, 0x1c1f ;  /* 0x003c1f0008227f89 */ /* 0x000fe200000e0000 */
[----:B------:R-:W-:Y:S01]  /*140b0*/  LEA.HI.X R17, R20, c[0x0][0x454], R17, 0x2, P0 ;  /* 0x0001150014117a11 */ /* 0x000fe200000f1411 */
[----:B------:R-:W-:Y:S01]  /*140c0*/  IMAD R19, R192, c[0x0][0x3f4], R19 ;  /* 0x0000fd00c0137a24 */ /* 0x000fe200078e0213 */
[----:B------:R-:W-:Y:S01]  /*140d0*/  LOP3.LUT R4, R4, R3, RZ, 0x3c, !PT ;  /* 0x0000000304047212 */ /* 0x000fe200078e3cff */
[----:B------:R-:W-:Y:S01]  /*140e0*/  IMAD.WIDE.U32 R14, R192, c[0x0][0x3f0], R14 ;  /* 0x0000fc00c00e7a25 */ /* 0x000fe200078e000e */
[--C-:B------:R-:W-:Y:S01]  /*140f0*/  SHF.R.S32.HI R3, RZ, 0x1f, R6.reuse ;  /* 0x0000001fff037819 */ /* 0x100fe20000011406 */
[----:B------:R-:W1:Y:S01]  /*14100*/  SHFL.IDX PT, R33, R17, RZ, 0x1c1f ;  /* 0x001c1fff11217589 */ /* 0x000e6200000e0000 */
[----:B------:R-:W-:Y:S01]  /*14110*/  IADD3 R20, R18, 0x8, RZ ;  /* 0x0000000812147810 */ /* 0x000fe20007ffe0ff */
[----:B------:R-:W-:Y:S01]  /*14120*/  IMAD.MOV R16, RZ, RZ, -R6 ;  /* 0x000000ffff107224 */ /* 0x000fe200078e0a06 */
[----:B------:R-:W-:Y:S01]  /*14130*/  IADD3 R15, R15, R19, RZ ;  /* 0x000000130f0f7210 */ /* 0x000fe20007ffe0ff */
[----:B------:R-:W2:Y:S01]  /*14140*/  SHFL.IDX PT, R35, R17, 0x1, 0x1c1f ;  /* 0x003c1f0011237f89 */ /* 0x000ea200000e0000 */
[----:B------:R-:W-:Y:S01]  /*14150*/  IMAD R5, R3, c[0x0][0x3e0], RZ ;  /* 0x0000f80003057a24 */ /* 0x000fe200078e02ff */
[----:B------:R-:W-:Y:S01]  /*14160*/  LEA R54, R54, R9, 0x7 ;  /* 0x0000000936367211 */ /* 0x000fe200078e38ff */
[----:B-----5:R-:W-:-:S02]  /*14170*/  IMAD R3, R11, c[0x0][0x4e8], RZ ;  /* 0x00013a000b037a24 */ /* 0x020fc400078e02ff */
[----:B------:R-:W-:Y:S01]  /*14180*/  IMAD R16, R16, c[0x0][0x4e8], R7 ;  /* 0x00013a0010107a24 */ /* 0x000fe200078e0207 */
[----:B------:R-:W-:Y:S01]  /*14190*/  SHF.L.U32 R7, R12, 0x3, RZ ;  /* 0x000000030c077819 */ /* 0x000fe200000006ff */
[----:B------:R-:W-:Y:S01]  /*141a0*/  IMAD R5, R6, c[0x0][0x3e4], R5 ;  /* 0x0000f90006057a24 */ /* 0x000fe200078e0205 */
[-C--:B------:R-:W-:Y:S01]  /*141b0*/  ISETP.GE.OR P1, PT, R18, R3.reuse, P2 ;  /* 0x000000031200720c */ /* 0x080fe20001726670 */
[----:B------:R-:W-:Y:S01]  /*141c0*/  IMAD.WIDE.U32 R14, R6, c[0x0][0x3e0], R14 ;  /* 0x0000f800060e7a25 */ /* 0x000fe200078e000e */
[----:B------:R-:W-:Y:S02]  /*141d0*/  ISETP.GE.OR P0, PT, R20, R3, P2 ;  /* 0x000000031400720c */ /* 0x000fe40001706670 */
[----:B------:R-:W-:Y:S01]  /*141e0*/  SHF.R.S32.HI R6, RZ, 0x1f, R16 ;  /* 0x0000001fff067819 */ /* 0x000fe20000011410 */
[----:B------:R-:W-:Y:S01]  /*141f0*/  IMAD.IADD R15, R15, 0x1, R5 ;  /* 0x000000010f0f7824 */ /* 0x000fe200078e0205 */
[----:B------:R-:W-:-:S03]  /*14200*/  LOP3.LUT R4, R4, 0x7ffffe00, R7, 0xf8, !PT ;  /* 0x7ffffe0004047812 */ /* 0x000fc600078ef807 */
[----:B------:R-:W-:Y:S01]  /*14210*/  IMAD R5, R6, c[0x0][0x3d8], RZ ;  /* 0x0000f60006057a24 */ /* 0x000fe200078e02ff */
[----:B------:R-:W-:Y:S01]  /*14220*/  SHF.L.U32 R58, R4, 0x1, RZ ;  /* 0x00000001043a7819 */ /* 0x000fe200000006ff */
[C---:B------:R-:W-:Y:S02]  /*14230*/  IMAD.WIDE.U32 R56, R16.reuse, c[0x0][0x3d8], R14 ;  /* 0x0000f60010387a25 */ /* 0x040fe400078e000e */
[----:B-1----:R1:W-:Y:S02]  /*14240*/  @!P1 ST.E [R32.64], R0 ;  /* 0x0000000020009985 */ /* 0x0023e4000c101906 */
[----:B------:R-:W-:Y:S02]  /*14250*/  IMAD R8, R16, c[0x0][0x3dc], R5 ;  /* 0x0000f70010087a24 */ /* 0x000fe400078e0205 */
[----:B--2---:R1:W-:Y:S02]  /*14260*/  @!P0 ST.E [R34.64], R10 ;  /* 0x0000000a22008985 */ /* 0x0043e4000c101906 */
        /* <DEDUP_REMOVED lines=16> */
[----:B--2---:R-:W2:Y:S01]  /*14370*/  LDS.128 R48, [R58+0x80] ;  /* 0x000080003a307984 */ /* 0x004ea20000000c00 */
[----:B------:R-:W-:-:S02]  /*14380*/  IADD3 R55, R2, 0x40, RZ ;  /* 0x0000004002377810 */ /* 0x000fc40007ffe0ff */
[C---:B------:R-:W-:Y:S01]  /*14390*/  IADD3 R53, R2.reuse, 0x80, RZ ;  /* 0x0000008002357810 */ /* 0x040fe20007ffe0ff */
[----:B-1----:R-:W1:Y:S01]  /*143a0*/  LDS.128 R32, [R58+0x4080] ;  /* 0x004080003a207984 */ /* 0x002e620000000c00 */
        /* <DEDUP_REMOVED lines=13> */
[----:B--2---:R2:W-:Y:S04]  /*14480*/  @!P2 ST.E.128 [R58.64], R48 ;  /* 0x000000303a00a985 */ /* 0x0045e8000c101d06 */
[----:B-1----:R2:W-:Y:S04]  /*14490*/  @!P1 ST.E.128 [R52.64], R32 ;  /* 0x0000002034009985 */ /* 0x0025e8000c101d06 */
[----:B----4-:R2:W-:Y:S02]  /*144a0*/  @!P0 ST.E.128 [R60.64], R8 ;  /* 0x000000083c008985 */ /* 0x0105e4000c101d06 */
.L_x_772:
[----:B--2---:R-:W-:Y:S05]  /*144b0*/  BSYNC B0 ;  /* 0x0000000000007941 */ /* 0x004fea0003800000 */
.L_x_771:
[----:B-1----:R-:W-:Y:S01]  /*144c0*/  IADD3 R0, R54, 0x20, RZ ;  /* 0x0000002036007810 */ /* 0x002fe20007ffe0ff */
[----:B------:R1:W2:Y:S01]  /*144d0*/  SHFL.IDX PT, R33, R56, 0x1, 0x181f ;  /* 0x00381f0038217f89 */ /* 0x0002a200000e0000 */
[----:B------:R-:W-:Y:S02]  /*144e0*/  BSSY B0, `(.L_x_773) ;  /* 0x0000015000007945 */ /* 0x000fe40003800000 */
[----:B------:R-:W-:Y:S01]  /*144f0*/  ISETP.GE.AND P0, PT, R0, R3, PT ;  /* 0x000000030000720c */ /* 0x000fe20003f06270 */
[----:B------:R1:W4:-:S12]  /*14500*/  SHFL.IDX PT, R32, R57, 0x1, 0x181f ;  /* 0x00381f0039207f89 */ /* 0x00031800000e0000 */
        /* <DEDUP_REMOVED lines=18> */
.L_x_774:
[----:B------:R-:W-:Y:S05]  /*14630*/  BSYNC B0 ;  /* 0x0000000000007941 */ /* 0x000fea0003800000 */
.L_x_773:
[----:B------:R-:W-:Y:S01]  /*14640*/  IADD3 R0, R54, 0x40, RZ ;  /* 0x0000004036007810 */ /* 0x000fe20007ffe0ff */
[----:B--2---:R2:W1:Y:S01]  /*14650*/  SHFL.IDX PT, R17, R56, 0x2, 0x181f ;  /* 0x00581f0038117f89 */ /* 0x00446200000e0000 */
        /* <DEDUP_REMOVED lines=21> */
.L_x_776:
[----:B------:R-:W-:Y:S05]  /*147b0*/  BSYNC B0 ;  /* 0x0000000000007941 */ /* 0x000fea0003800000 */
.L_x_775:
[----:B------:R-:W-:Y:S01]  /*147c0*/  IADD3 R54, R54, 0x60, RZ ;  /* 0x0000006036367810 */ /* 0x000fe20007ffe0ff */
[----:B-1----:R1:W2:Y:S03]  /*147d0*/  SHFL.IDX PT, R9, R56, 0x3, 0x181f ;  /* 0x00781f0038097f89 */ /* 0x0022a600000e0000 */
[----:B------:R-:W-:Y:S01]  /*147e0*/  ISETP.GE.AND P0, PT, R54, R3, PT ;  /* 0x000000033600720c */ /* 0x000fe20003f06270 */
[----:B------:R1:W4:-:S12]  /*147f0*/  SHFL.IDX PT, R8, R57, 0x3, 0x181f ;  /* 0x00781f0039087f89 */ /* 0x00031800000e0000 */
[----:B------:R-:W-:Y:S05]  /*14800*/  @P0 EXIT ;  /* 0x000000000000094d */ /* 0x000fea0003800000 */
[C---:B------:R-:W-:Y:S02]  /*14810*/  IADD3 R3, R2.reuse, 0x40, RZ ;  /* 0x0000004002037810 */ /* 0x040fe40007ffe0ff */
[----:B------:R-:W-:Y:S02]  /*14820*/  ISETP.GE.AND P1, PT, R2, c[0x0][0x3c8], PT ;  /* 0x0000f20002007a0c */ /* 0x000fe40003f26270 */
[----:B------:R-:W-:-:S11]  /*14830*/  ISETP.GE.AND P0, PT, R3, c[0x0][0x3c8], PT ;  /* 0x0000f20003007a0c */ /* 0x000fd60003f06270 */
[----:B--2-4-:R-:W-:Y:S02]  /*14840*/  @!P1 IMAD.WIDE R10, R2, 0x2, R8 ;  /* 0x00000002020a9825 */ /* 0x014fe400078e0208 */
[----:B------:R-:W-:-:S03]  /*14850*/  @!P0 SHF.R.S32.HI R0, RZ, 0x1f, R3 ;  /* 0x0000001fff008819 */ /* 0x000fc60000011403 */
[----:B------:R2:W-:Y:S01]  /*14860*/  @!P1 ST.E.128 [R10.64], R36 ;  /* 0x000000240a009985 */ /* 0x0005e2000c101d06 */
[----:B------:R-:W-:Y:S02]  /*14870*/  @!P0 LEA.HI R0, R0, R3, RZ, 0x3 ;  /* 0x0000000300008211 */ /* 0x000fe400078f18ff */
[----:B------:R-:W-:Y:S02]  /*14880*/  IADD3 R3, R2, 0x80, RZ ;  /* 0x0000008002037810 */ /* 0x000fe40007ffe0ff */
[----:B------:R-:W-:-:S05]  /*14890*/  @!P0 LOP3.LUT R0, R0, 0xfffffff8, RZ, 0xc0, !PT ;  /* 0xfffffff800008812 */ /* 0x000fca00078ec0ff */
[----:B------:R-:W-:-:S05]  /*148a0*/  @!P0 IMAD.WIDE R12, R0, 0x2, R8 ;  /* 0x00000002000c8825 */ /* 0x000fca00078e0208 */
        /* <DEDUP_REMOVED lines=9> */
.L_x_769:
        /* <DEDUP_REMOVED lines=18> */
.L_x_777:
        /* <DEDUP_REMOVED lines=41> */
.L_x_779:
[----:B------:R-:W-:Y:S05]  /*14cf0*/  BSYNC B0 ;  /* 0x0000000000007941 */ /* 0x000fea0003800000 */
.L_x_778:
        /* <DEDUP_REMOVED lines=64> */
.L_x_781:
[----:B------:R-:W-:Y:S05]  /*15100*/  BSYNC B0 ;  /* 0x0000000000007941 */ /* 0x000fea0003800000 */
.L_x_780:
        /* <DEDUP_REMOVED lines=21> */
.L_x_783:
[----:B------:R-:W-:Y:S05]  /*15260*/  BSYNC B0 ;  /* 0x0000000000007941 */ /* 0x000fea0003800000 */
.L_x_782:
        /* <DEDUP_REMOVED lines=21> */
.L_x_785:
[----:B------:R-:W-:Y:S05]  /*153c0*/  BSYNC B0 ;  /* 0x0000000000007941 */ /* 0x000fea0003800000 */
.L_x_784:
        /* <DEDUP_REMOVED lines=22> */
.L_x_786:
        /* <DEDUP_REMOVED lines=13> */
.L_x_1344:


//--------------------- .text._ZN7cutlass13device_kernelIN5flash19enable_sm80_to_sm89INS1_16FlashAttnFwdSm80INS1_25CollectiveMainloopFwdSm80ILi8ELi2ELb0EN4cute5tupleIJNS5_1CILi128EEENS7_ILi64EEENS7_ILi192EEEEEELi192ENS_10bfloat16_tEfNS_4arch4Sm80ELb0ELb1ELb1ELb0ELb0ELb0ELb1ELb0EEENS1_21CollectiveEpilogueFwdINS6_IJS8_SA_S9_EEENS6_IJNS7_ILi1EEESI_SI_EEESC_SE_Li256ELb0ELb1ELb0ELb0EEENS1_19SingleTileSchedulerILb0ELb0ELb1ELi128EEEEEEEEEvNT_6ParamsE --------------------------
	.section	.text._ZN7cutlass13device_kernelIN5flash19enable_sm80_to_sm89INS1_16FlashAttnFwdSm80INS1_25CollectiveMainloopFwdSm80ILi8ELi2ELb0EN4cute5tupleIJNS5_1CILi128EEENS7_ILi64EEENS7_ILi192EEEEEELi192ENS_10bfloat16_tEfNS_4arch4Sm80ELb0ELb1ELb1ELb0ELb0ELb0ELb1ELb0EEENS1_21CollectiveEpilogueFwdINS6_IJS8_SA_S9_EEENS6_IJNS7_ILi1EEESI_SI_EEESC_SE_Li256ELb0ELb1ELb0ELb0EEENS1_19SingleTileSchedulerILb0ELb0ELb1ELi128EEEEEEEEEvNT_6ParamsE,"ax",@progbits
	.sectioninfo	@"SHI_REGISTERS=236"
	.align	128
.text._ZN7cutlass13device_kernelIN5flash19enable_sm80_to_sm89INS1_16FlashAttnFwdSm80INS1_25CollectiveMainloopFwdSm80ILi8ELi2ELb0EN4cute5tupleIJNS5_1CILi128EEENS7_ILi64EEENS7_ILi192EEEEEELi192ENS_10bfloat16_tEfNS_4arch4Sm80ELb0ELb1ELb1ELb0ELb0ELb0ELb1ELb0EEENS1_21CollectiveEpilogueFwdINS6_IJS8_SA_S9_EEENS6_IJNS7_ILi1EEESI_SI_EEESC_SE_Li256ELb0ELb1ELb0ELb0EEENS1_19SingleTileSchedulerILb0ELb0ELb1ELi128EEEEEEEEEvNT_6ParamsE:
        .type           _ZN7cutlass13device_kernelIN5flash19enable_sm80_to_sm89INS1_16FlashAttnFwdSm80INS1_25CollectiveMainloopFwdSm80ILi8ELi2ELb0EN4cute5tupleIJNS5_1CILi128EEENS7_ILi64EEENS7_ILi192EEEEEELi192ENS_10bfloat16_tEfNS_4arch4Sm80ELb0ELb1ELb1ELb0ELb0ELb0ELb1ELb0EEENS1_21CollectiveEpilogueFwdINS6_IJS8_SA_S9_EEENS6_IJNS7_ILi1EEESI_SI_EEESC_SE_Li256ELb0ELb1ELb0ELb0EEENS1_19SingleTileSchedulerILb0ELb0ELb1ELi128EEEEEEEEEvNT_6ParamsE,@function
        .size           _ZN7cutlass13device_kernelIN5flash19enable_sm80_to_sm89INS1_16FlashAttnFwdSm80INS1_25CollectiveMainloopFwdSm80ILi8ELi2ELb0EN4cute5tupleIJNS5_1CILi128EEENS7_ILi64EEENS7_ILi192EEEEEELi192ENS_10bfloat16_tEfNS_4arch4Sm80ELb0ELb1ELb1ELb0ELb0ELb0ELb1ELb0EEENS1_21CollectiveEpilogueFwdINS6_IJS8_SA_S9_EEENS6_IJNS7_ILi1EEESI_SI_EEESC_SE_Li256ELb0ELb1ELb0ELb0EEENS1_19SingleTileSchedulerILb0ELb0ELb1ELi128EEEEEEEEEvNT_6ParamsE,(.L_x_1345 - _ZN7cutlass13device_kernelIN5flash19enable_sm80_to_sm89INS1_16FlashAttnFwdSm80INS1_25CollectiveMainloopFwdSm80ILi8ELi2ELb0EN4cute5tupleIJNS5_1CILi128EEENS7_ILi64EEENS7_ILi192EEEEEELi192ENS_10bfloat16_tEfNS_4arch4Sm80ELb0ELb1ELb1ELb0ELb0ELb0ELb1ELb0EEENS1_21CollectiveEpilogueFwdINS6_IJS8_SA_S9_EEENS6_IJNS7_ILi1EEESI_SI_EEESC_SE_Li256ELb0ELb1ELb0ELb0EEENS1_19SingleTileSchedulerILb0ELb0ELb1ELi128EEEEEEEEEvNT_6ParamsE)
        .other          _ZN7cutlass13device_kernelIN5flash19enable_sm80_to_sm89INS1_16FlashAttnFwdSm80INS1_25CollectiveMainloopFwdSm80ILi8ELi2ELb0EN4cute5tupleIJNS5_1CILi128EEENS7_ILi64EEENS7_ILi192EEEEEELi192ENS_10bfloat16_tEfNS_4arch4Sm80ELb0ELb1ELb1ELb0ELb0ELb0ELb1ELb0EEENS1_21CollectiveEpilogueFwdINS6_IJS8_SA_S9_EEENS6_IJNS7_ILi1EEESI_SI_EEESC_SE_Li256ELb0ELb1ELb0ELb0EEENS1_19SingleTileSchedulerILb0ELb0ELb1ELi128EEEEEEEEEvNT_6ParamsE,@"STO_CUDA_ENTRY STV_DEFAULT"
_ZN7cutlass13device_kernelIN5flash19enable_sm80_to_sm89INS1_16FlashAttnFwdSm80INS1_25CollectiveMainloopFwdSm80ILi8ELi2ELb0EN4cute5tupleIJNS5_1CILi128EEENS7_ILi64EEENS7_ILi192EEEEEELi192ENS_10bfloat16_tEfNS_4arch4Sm80ELb0ELb1ELb1ELb0ELb0ELb0ELb1ELb0EEENS1_21CollectiveEpilogueFwdINS6_IJS8_SA_S9_EEENS6_IJNS7_ILi1EEESI_SI_EEESC_SE_Li256ELb0ELb1ELb0ELb0EEENS1_19SingleTileSchedulerILb0ELb0ELb1ELi128EEEEEEEEEvNT_6ParamsE:
        /* <DEDUP_REMOVED lines=10> */
[----:B-1----:R-:W-:-:S05]  /*00a0*/  USHF.L.U32 UR8, UR20, 0x7, URZ ;  /* 0x0000000714087899 */ /* 0x002fca000800063f */
[----:B------:R-:W-:Y:S02]  /*00b0*/  @UP3 UIADD3 UR10, UR8, 0x7f, URZ ;  /* 0x0000007f080a3890 */ /* 0x000fe4000fffe03f */
[----:B------:R-:W-:Y:S02]  /*00c0*/  UIADD3 UR7, UR8, 0x7f, URZ ;  /* 0x0000007f08077890 */ /* 0x000fe4000fffe03f */
[----:B------:R-:W-:-:S04]  /*00d0*/  UIMAD.WIDE.U32 UR10, UR10, UR4, URZ ;  /* 0x000000040a0a72a5 */ /* 0x000fc8000f8e003f */
[----:B------:R-:W-:-:S03]  /*00e0*/  @UP3 USHF.R.U32.HI UR7, URZ, UR5, UR11 ;  /* 0x000000053f073299 */ /* 0x000fc6000801160b */
[----:B------:R-:W-:Y:S02]  /*00f0*/  ULDC.64 UR4, c[0x0][0x328] ;  /* 0x0000ca0000047ab9 */ /* 0x000fe40000000a00 */
[----:B------:R-:W-:Y:S02]  /*0100*/  UISETP.LE.AND UP2, UPT, UR6, UR5, UPT ;  /* 0x000000050600728c */ /* 0x000fe4000bf43270 */
[----:B------:R-:W-:Y:S02]  /*0110*/  ULDC UR10, c[0x0][0x168] ;  /* 0x00005a00000a7ab9 */ /* 0x000fe40000000800 */
[----:B------:R-:W-:Y:S02]  /*0120*/  UIADD3 UR10, UR6, -UR10, URZ ;  /* 0x8000000a060a7290 */ /* 0x000fe4000fffe03f */
[----:B------:R-:W-:Y:S01]  /*0130*/  PLOP3.LUT P0, PT, PT, PT, UP2, 0x40, 0x0 ;  /* 0x000000000000781c */ /* 0x000fe20003f0e828 */
[----:B------:R-:W-:Y:S02]  /*0140*/  ULDC UR5, c[0x0][0x1d0] ;  /* 0x0000740000057ab9 */ /* 0x000fe40000000800 */
[----:B------:R-:W-:-:S04]  /*0150*/  UIADD3 UR5, UR7, UR5, UR10 ;  /* 0x0000000507057290 */ /* 0x000fc8000fffe00a */
[----:B------:R-:W-:-:S06]  /*0160*/  UIADD3 UR7, UR5, UR4, URZ ;  /* 0x0000000405077290 */ /* 0x000fcc000fffe03f */
        /* <DEDUP_REMOVED lines=12> */
.L_x_788:
[----:B------:R-:W-:Y:S02]  /*0230*/  ULDC UR4, c[0x0][0x32c] ;  /* 0x0000cb0000047ab9 */ /* 0x000fe40000000800 */
[----:B------:R-:W-:-:S03]  /*0240*/  UISETP.NE.AND UP0, UPT, UR6, UR4, UPT ;  /* 0x000000040600728c */ /* 0x000fc6000bf05270 */
[----:B------:R-:W-:Y:S02]  /*0250*/  ULDC.64 UR4, c[0x0][0x330] ;  /* 0x0000cc0000047ab9 */ /* 0x000fe40000000a00 */
[----:B------:R-:W-:-:S06]  /*0260*/  UIMAD.WIDE.U32 UR12, UR10, UR4, URZ ;  /* 0x000000040a0c72a5 */ /* 0x000fcc000f8e003f */
[----:B------:R-:W-:Y:S02]  /*0270*/  @UP0 USHF.R.U32.HI UR10, URZ, UR5, UR13 ;  /* 0x000000053f0a0299 */ /* 0x000fe4000801160d */
.L_x_789:
[----:B------:R-:W-:Y:S02]  /*0280*/  ULDC UR4, c[0x0][0x32c] ;  /* 0x0000cb0000047ab9 */ /* 0x000fe40000000800 */
[----:B------:R-:W-:-:S04]  /*0290*/  UIMAD UR4, UR10, UR4, UR4 ;  /* 0x000000040a0472a4 */ /* 0x000fc8000f8e0204 */
[----:B------:R-:W-:-:S04]  /*02a0*/  UISETP.LT.AND UP0, UPT, UR7, UR4, UPT ;  /* 0x000000040700728c */ /* 0x000fc8000bf01270 */
[----:B------:R-:W-:-:S03]  /*02b0*/  USEL UR7, UR7, UR4, UP0 ;  /* 0x0000000407077287 */ /* 0x000fc60008000000 */
.L_x_787:
        /* <DEDUP_REMOVED lines=35> */
.L_x_791:
[----:B------:R-:W-:Y:S02]  /*04f0*/  ULDC UR4, c[0x0][0x32c] ;  /* 0x0000cb0000047ab9 */ /* 0x000fe40000000800 */
[----:B------:R-:W-:-:S03]  /*0500*/  UISETP.NE.AND UP0, UPT, UR4, 0x1, UPT ;  /* 0x000000010400788c */ /* 0x000fc6000bf05270 */
[----:B------:R-:W-:Y:S02]  /*0510*/  ULDC.64 UR4, c[0x0][0x330] ;  /* 0x0000cc0000047ab9 */ /* 0x000fe40000000a00 */
[----:B------:R-:W-:-:S06]  /*0520*/  UIMAD.WIDE.U32 UR12, UR11, UR4, URZ ;  /* 0x000000040b0c72a5 */ /* 0x000fcc000f8e003f */
[----:B------:R-:W-:Y:S02]  /*0530*/  @UP0 USHF.R.U32.HI UR11, URZ, UR5, UR13 ;  /* 0x000000053f0b0299 */ /* 0x000fe4000801160d */
.L_x_792:
[----:B------:R-:W-:Y:S02]  /*0540*/  ULDC UR4, c[0x0][0x32c] ;  /* 0x0000cb0000047ab9 */ /* 0x000fe40000000800 */
[----:B------:R-:W-:-:S04]  /*0550*/  UIMAD UR4, UR11, UR4, URZ ;  /* 0x000000040b0472a4 */ /* 0x000fc8000f8e023f */
[----:B------:R-:W-:-:S04]  /*0560*/  UISETP.LT.AND UP0, UPT, UR10, UR4, UPT ;  /* 0x000000040a00728c */ /* 0x000fc8000bf01270 */
[----:B------:R-:W-:-:S04]  /*0570*/  USEL UR10, UR10, UR4, !UP0 ;  /* 0x000000040a0a7287 */ /* 0x000fc8000c000000 */
.L_x_790:
[----:B------:R-:W-:Y:S01]  /*0580*/  USHF.R.S32.HI UR4, URZ, 0x1f, UR10 ;  /* 0x0000001f3f047899 */ /* 0x000fe2000801140a */
[----:B------:R-:W-:Y:S01]  /*0590*/  PLOP3.LUT P2, PT, PT, PT, PT, 0x80, 0x0 ;  /* 0x000000000000781c */ /* 0x000fe20003f4f070 */
[----:B------:R-:W-:Y:S01]  /*05a0*/  ULDC.64 UR18, c[0x0][0x118] ;  /* 0x0000460000127ab9 */ /* 0x000fe20000000a00 */
[----:B------:R-:W-:Y:S01]  /*05b0*/  CS2R R98, SRZ ;  /* 0x0000000000627805 */ /* 0x000fe2000001ff00 */
[----:B------:R-:W-:Y:S01]  /*05c0*/  ULEA.HI UR10, UR4, UR10, URZ, 0x6 ;  /* 0x0000000a040a7291 */ /* 0x000fe2000f8f303f */
[----:B------:R-:W-:Y:S01]  /*05d0*/  CS2R R96, SRZ ;  /* 0x0000000000607805 */ /* 0x000fe2000001ff00 */
        /* <DEDUP_REMOVED lines=56> */
[----:B------:R-:W-:Y:S02]  /*0960*/  PLOP3.LUT P1, PT, PT, PT, UP3, 0x80, 0x0 ;  /* 0x000000000000781c */ /* 0x000fe40003f2f038 */
[----:B------:R-:W-:Y:S01]  /*0970*/  PLOP3.LUT P0, PT, PT, PT, UP3, 0x80, 0x0 ;  /* 0x000000000000781c */ /* 0x000fe20003f0f038 */
[----:B------:R-:W-:Y:S01]  /*0980*/  ULDC UR4, c[0x0][0x168] ;  /* 0x00005a0000047ab9 */ /* 0x000fe20000000800 */
[----:B------:R-:W-:Y:S01]  /*0990*/  ISETP.NE.AND.EX P6, PT, RZ, c[0x0][0x344], PT, P6 ;  /* 0x0000d100ff007a0c */ /* 0x000fe20003fc5360 */
[----:B------:R-:W-:Y:S02]  /*09a0*/  UIADD3 UR22, UR17, -0x1, URZ ;  /* 0xffffffff11167890 */ /* 0x000fe4000fffe03f */
[----:B------:R-:W-:-:S10]  /*09b0*/  ULDC.64 UR12, c[0x0][0x1e0] ;  /* 0x00007800000c7ab9 */ /* 0x000fd40000000a00 */
[----:B------:R-:W-:-:S04]  /*09c0*/  @P6 IMAD.MOV.U32 R3, RZ, RZ, 0x4 ;  /* 0x00000004ff036424 */ /* 0x000fc800078e00ff */
[----:B------:R-:W-:-:S06]  /*09d0*/  @P6 IMAD.WIDE R18, R0, R3, c[0x0][0x340] ;  /* 0x0000d00000126625 */ /* 0x000fcc00078e0203 */
[----:B------:R2:W3:Y:S01]  /*09e0*/  @P6 LDG.E R18, [R18.64] ;  /* 0x0000001212126981 */ /* 0x0004e2000c1e1900 */
[-C--:B------:R-:W-:Y:S01]  /*09f0*/  LEA.HI R2, R86, R5.reuse, RZ, 0x3 ;  /* 0x0000000556027211 */ /* 0x080fe200078f18ff */
[----:B-1----:R-:W-:Y:S01]  /*0a00*/  IMAD.WIDE.U32 R14, R12, c[0x0][0x1b8], RZ ;  /* 0x00006e000c0e7a25 */ /* 0x002fe200078e00ff */
[----:B------:R-:W-:Y:S01]  /*0a10*/  SHF.R.S32.HI R7, RZ, 0x1f, R12 ;  /* 0x0000001fff077819 */ /* 0x000fe2000001140c */
[----:B------:R-:W-:Y:S01]  /*0a20*/  UIMAD UR4, UR9, UR4, URZ ;  /* 0x00000004090472a4 */ /* 0x000fe2000f8e023f */
[----:B------:R-:W-:Y:S01]  /*0a30*/  LOP3.LUT R4, R2, 0xfffffff8, RZ, 0xc0, !PT ;  /* 0xfffffff802047812 */ /* 0x000fe200078ec0ff */
[----:B------:R-:W-:Y:S01]  /*0a40*/  UISETP.GT.AND UP0, UPT, UR22, UR10, UPT ;  /* 0x0000000a1600728c */ /* 0x000fe2000bf04270 */
[----:B------:R-:W-:Y:S01]  /*0a50*/  SHF.R.S32.HI R8, RZ, 0x3, R2 ;  /* 0x00000003ff087819 */ /* 0x000fe20000011402 */
[----:B------:R-:W-:Y:S01]  /*0a60*/  IMAD R9, R7, c[0x0][0x1b8], RZ ;  /* 0x00006e0007097a24 */ /* 0x000fe200078e02ff */
[----:B------:R-:W-:Y:S01]  /*0a70*/  USHF.L.U32 UR16, UR22, 0x6, URZ ;  /* 0x0000000616107899 */ /* 0x000fe2000800063f */
[----:B------:R-:W-:Y:S01]  /*0a80*/  IMAD.IADD R207, R5, 0x1, -R4 ;  /* 0x0000000105cf7824 */ /* 0x000fe200078e0a04 */
[----:B------:R-:W-:Y:S01]  /*0a90*/  USHF.L.U32 UR15, UR12, 0x6, URZ ;  /* 0x000000060c0f7899 */ /* 0x000fe2000800063f */
[----:B------:R-:W-:Y:S01]  /*0aa0*/  IMAD R9, R12, c[0x0][0x1bc], R9 ;  /* 0x00006f000c097a24 */ /* 0x000fe200078e0209 */
[----:B------:R-:W-:Y:S01]  /*0ab0*/  UMOV UR23, 0x6 ;  /* 0x0000000600177882 */ /* 0x000fe20000000000 */
[----:B------:R-:W-:Y:S01]  /*0ac0*/  IMAD R3, R207, 0x20, R8 ;  /* 0x00000020cf037824 */ /* 0x000fe200078e0208 */
[----:B------:R-:W-:Y:S01]  /*0ad0*/  USHF.L.U64.HI UR9, UR12, UR23, UR13 ;  /* 0x000000170c097299 */ /* 0x000fe2000801020d */
[----:B------:R-:W-:Y:S01]  /*0ae0*/  IMAD.IADD R15, R15, 0x1, R9 ;  /* 0x000000010f0f7824 */ /* 0x000fe200078e0209 */
[----:B------:R-:W-:Y:S01]  /*0af0*/  USHF.L.U32 UR14, UR12, 0x5, URZ ;  /* 0x000000050c0e7899 */ /* 0x000fe2000800063f */
[----:B------:R-:W-:Y:S01]  /*0b00*/  IMAD.SHL.U32 R193, R8, 0x40, RZ ;  /* 0x0000004008c17824 */ /* 0x000fe200078e00ff */
[----:B------:R-:W-:Y:S01]  /*0b10*/  IADD3 R3, R3, UR8, RZ ;  /* 0x0000000803037c10 */ /* 0x000fe2000fffe0ff */
[----:B------:R-:W-:Y:S01]  /*0b20*/  IMAD.WIDE.U32 R14, R0, c[0x0][0x1c0], R14 ;  /* 0x00007000000e7a25 */ /* 0x000fe200078e000e */
[----:B------:R-:W-:Y:S01]  /*0b30*/  USHF.R.S32.HI UR21, URZ, 0x1f, UR22 ;  /* 0x0000001f3f157899 */ /* 0x000fe20008011416 */
[CC--:B------:R-:W-:Y:S01]  /*0b40*/  LEA.HI R188, R86.reuse, R5.reuse, RZ, 0x4 ;  /* 0x0000000556bc7211 */ /* 0x0c0fe200078f20ff */
[----:B------:R-:W-:Y:S01]  /*0b50*/  UIMAD UR24, UR9, UR22, URZ ;  /* 0x00000016091872a4 */ /* 0x000fe2000f8e023f */
[----:B------:R-:W-:Y:S01]  /*0b60*/  @P1 IMAD.HI.U32 R4, R3, c[0x0][0x2c8], RZ ;  /* 0x0000b20003041a27 */ /* 0x000fe200078e00ff */
[----:B--2---:R-:W-:Y:S01]  /*0b70*/  SHF.R.S32.HI R19, RZ, 0x1f, R0 ;  /* 0x0000001fff137819 */ /* 0x004fe20000011400 */
[----:B------:R-:W-:Y:S01]  /*0b80*/  UMOV UR11, 0x5 ;  /* 0x00000005000b7882 */ /* 0x000fe20000000000 */
[----:B------:R-:W-:Y:S01]  /*0b90*/  LOP3.LUT R193, R193, 0x1c0, RZ, 0xc0, !PT ;  /* 0x000001c0c1c17812 */ /* 0x000fe200078ec0ff */
[----:B------:R-:W-:Y:S01]  /*0ba0*/  IMAD.MOV.U32 R10, RZ, RZ, R3 ;  /* 0x000000ffff0a7224 */ /* 0x000fe200078e0003 */
[----:B------:R-:W-:Y:S01]  /*0bb0*/  @P0 SHF.R.U32.HI R10, RZ, c[0x0][0x2cc], R4 ;  /* 0x0000b300ff0a0a19 */ /* 0x000fe20000011604 */
[----:B------:R-:W-:Y:S01]  /*0bc0*/  IMAD R9, R19, c[0x0][0x1c0], RZ ;  /* 0x0000700013097a24 */ /* 0x000fe200078e02ff */
[----:B------:R-:W-:Y:S01]  /*0bd0*/  UIMAD UR24, UR21, UR15, UR24 ;  /* 0x0000000f151872a4 */ /* 0x000fe2000f8e0218 */
[----:B------:R-:W-:Y:S01]  /*0be0*/  LEA.HI R84, R86, R5, RZ, 0x5 ;  /* 0x0000000556547211 */ /* 0x000fe200078f28ff */
[----:B------:R-:W-:Y:S01]  /*0bf0*/  USHF.L.U64.HI UR13, UR12, UR11, UR13 ;  /* 0x0000000b0c0d7299 */ /* 0x000fe2000801020d */
[----:B------:R-:W-:Y:S01]  /*0c00*/  IMAD R6, R0, c[0x0][0x1c4], R9 ;  /* 0x0000710000067a24 */ /* 0x000fe200078e0209 */
[--C-:B------:R-:W-:Y:S01]  /*0c10*/  SHF.R.S32.HI R9, RZ, 0x1f, R10.reuse ;  /* 0x0000001fff097819 */ /* 0x100fe2000001140a */
[----:B------:R-:W-:-:S02]  /*0c20*/  IMAD.MOV R4, RZ, RZ, -R10 ;  /* 0x000000ffff047224 */ /* 0x000fc400078e0a0a */
[----:B------:R-:W-:Y:S01]  /*0c30*/  IMAD.IADD R15, R15, 0x1, R6 ;  /* 0x000000010f0f7824 */ /* 0x000fe200078e0206 */
[----:B------:R-:W-:Y:S01]  /*0c40*/  IADD3 R6, R8, UR8, RZ ;  /* 0x0000000808067c10 */ /* 0x000fe2000fffe0ff */
[----:B------:R-:W-:Y:S02]  /*0c50*/  IMAD R4, R4, c[0x0][0x2c4], R3 ;  /* 0x0000b10004047a24 */ /* 0x000fe400078e0203 */
[----:B------:R-:W-:Y:S01]  /*0c60*/  IMAD R9, R9, c[0x0][0x1b0], RZ ;  /* 0x00006c0009097a24 */ /* 0x000fe200078e02ff */
[----:B------:R-:W-:Y:S01]  /*0c70*/  ISETP.GE.AND P1, PT, R6, UR4, PT ;  /* 0x0000000406007c0c */ /* 0x000fe2000bf26270 */
[----:B------:R-:W-:Y:S01]  /*0c80*/  IMAD.WIDE.U32 R14, R10, c[0x0][0x1b0], R14 ;  /* 0x00006c000a0e7a25 */ /* 0x000fe200078e000e */
[----:B------:R-:W-:-:S03]  /*0c90*/  SHF.R.S32.HI R3, RZ, 0x1f, R4 ;  /* 0x0000001fff037819 */ /* 0x000fc60000011404 */
[----:B------:R-:W-:Y:S02]  /*0ca0*/  IMAD R9, R10, c[0x0][0x1b4], R9 ;  /* 0x00006d000a097a24 */ /* 0x000fe400078e0209 */
[----:B------:R-:W-:Y:S02]  /*0cb0*/  IMAD R3, R3, c[0x0][0x1a8], RZ ;  /* 0x00006a0003037a24 */ /* 0x000fe400078e02ff */
[----:B------:R-:W-:Y:S01]  /*0cc0*/  IMAD.IADD R15, R15, 0x1, R9 ;  /* 0x000000010f0f7824 */ /* 0x000fe200078e0209 */
[----:B------:R-:W-:Y:S01]  /*0cd0*/  SHF.R.S32.HI R9, RZ, 0x1f, R8 ;  /* 0x0000001fff097819 */ /* 0x000fe20000011408 */
[C---:B------:R-:W-:Y:S02]  /*0ce0*/  IMAD R3, R4.reuse, c[0x0][0x1ac], R3 ;  /* 0x00006b0004037a24 */ /* 0x040fe400078e0203 */
[----:B------:R-:W-:-:S04]  /*0cf0*/  IMAD.WIDE.U32 R14, R4, c[0x0][0x1a8], R14 ;  /* 0x00006a00040e7a25 */ /* 0x000fc800078e000e */
[----:B------:R-:W-:Y:S01]  /*0d00*/  IMAD.SHL.U32 R10, R207, 0x8, RZ ;  /* 0x00000008cf0a7824 */ /* 0x000fe200078e00ff */
[----:B------:R-:W-:Y:S01]  /*0d10*/  LEA R17, P0, R14, c[0x0][0x160], 0x1 ;  /* 0x000058000e117a11 */ /* 0x000fe200078008ff */
[----:B------:R-:W-:Y:S01]  /*0d20*/  IMAD.IADD R16, R15, 0x1, R3 ;  /* 0x000000010f107824 */ /* 0x000fe200078e0203 */
[----:B------:R-:W-:Y:S01]  /*0d30*/  IADD3 R3, R6, 0x40, RZ ;  /* 0x0000004006037810 */ /* 0x000fe20007ffe0ff */
[----:B------:R-:W-:Y:S01]  /*0d40*/  IMAD R13, R9, c[0x0][0x1e0], RZ ;  /* 0x00007800090d7a24 */ /* 0x000fe200078e02ff */
[----:B------:R-:W-:Y:S01]  /*0d50*/  LOP3.LUT R4, R193, 0x38, R10, 0xf8, !PT ;  /* 0x00000038c1047812 */ /* 0x000fe200078ef80a */
[----:B------:R-:W1:Y:S01]  /*0d60*/  SHFL.IDX PT, R24, R17, RZ, 0x181f ;  /* 0x00181fff11187589 */ /* 0x000e6200000e0000 */
[----:B------:R-:W-:Y:S01]  /*0d70*/  LEA.HI.X R16, R14, c[0x0][0x164], R16, 0x1, P0 ;  /* 0x000059000e107a11 */ /* 0x000fe200000f0c10 */
[----:B------:R-:W-:Y:S01]  /*0d80*/  IMAD R9, R9, c[0x0][0x208], RZ ;  /* 0x0000820009097a24 */ /* 0x000fe200078e02ff */
[----:B------:R-:W-:Y:S02]  /*0d90*/  SHF.R.U32.HI R193, RZ, 0x3, R193 ;  /* 0x00000003ffc17819 */ /* 0x000fe400000116c1 */
[----:B------:R-:W-:Y:S01]  /*0da0*/  LEA.HI R14, R86, R5, RZ, 0x6 ;  /* 0x00000005560e7211 */ /* 0x000fe200078f30ff */
[----:B------:R-:W2:Y:S01]  /*0db0*/  SHFL.IDX PT, R25, R16, RZ, 0x181f ;  /* 0x00181fff10197589 */ /* 0x000ea200000e0000 */
[----:B------:R-:W-:Y:S01]  /*0dc0*/  LOP3.LUT R193, R4, R193, RZ, 0x3c, !PT ;  /* 0x000000c104c17212 */ /* 0x000fe200078e3cff */
[----:B------:R-:W-:Y:S01]  /*0dd0*/  IMAD R9, R8, c[0x0][0x20c], R9 ;  /* 0x0000830008097a24 */ /* 0x000fe200078e0209 */
[----:B------:R-:W-:Y:S01]  /*0de0*/  IADD3 R4, R6, 0x20, RZ ;  /* 0x0000002006047810 */ /* 0x000fe20007ffe0ff */
[----:B------:R-:W-:Y:S01]  /*0df0*/  IMAD.SHL.U32 R14, R14, 0x8, RZ ;  /* 0x000000080e0e7824 */ /* 0x000fe200078e00ff */
[----:B------:R-:W-:Y:S01]  /*0e00*/  ISETP.GE.AND P2, PT, R3, UR4, PT ;  /* 0x0000000403007c0c */ /* 0x000fe2000bf46270 */
[----:B------:R-:W-:Y:S01]  /*0e10*/  SHFL.IDX PT, R23, R16, 0x1, 0x181f ;  /* 0x00381f0010177f89 */ /* 0x000fe200000e0000 */
[----:B------:R-:W-:-:S02]  /*0e20*/  ISETP.GE.AND P0, PT, R4, UR4, PT ;  /* 0x0000000404007c0c */ /* 0x000fc4000bf06270 */
[C---:B------:R-:W-:Y:S02]  /*0e30*/  IADD3 R4, R10.reuse, 0x40, RZ ;  /* 0x000000400a047810 */ /* 0x040fe40007ffe0ff */
[----:B------:R-:W-:Y:S02]  /*0e40*/  IADD3 R3, R10, 0x80, RZ ;  /* 0x000000800a037810 */ /* 0x000fe40007ffe0ff */
[----:B------:R-:W-:Y:S01]  /*0e50*/  LOP3.LUT R193, R193, 0xfffffe00, R14, 0xf8, !PT ;  /* 0xfffffe00c1c17812 */ /* 0x000fe200078ef80e */
[----:B------:R-:W-:Y:S01]  /*0e60*/  IMAD R14, R8, c[0x0][0x1e4], R13 ;  /* 0x00007900080e7a24 */ /* 0x000fe200078e020d */
[----:B------:R-:W-:Y:S02]  /*0e70*/  @!P1 SHF.R.S32.HI R13, RZ, 0x1f, R4 ;  /* 0x0000001fff0d9819 */ /* 0x000fe40000011404 */
[----:B------:R-:W-:Y:S01]  /*0e80*/  @!P1 SHF.R.S32.HI R22, RZ, 0x1f, R3 ;  /* 0x0000001fff169819 */ /* 0x000fe20000011403 */
[----:B------:R-:W-:Y:S01]  /*0e90*/  IMAD.SHL.U32 R132, R193, 0x2, RZ ;  /* 0x00000002c1847824 */ /* 0x000fe200078e00ff */
[----:B------:R-:W-:-:S02]  /*0ea0*/  @!P1 LEA.HI R20, R13, R4, RZ, 0x3 ;  /* 0x000000040d149211 */ /* 0x000fc400078f18ff */
[----:B------:R-:W-:Y:S02]  /*0eb0*/  @!P1 LEA.HI R13, R22, R3, RZ, 0x3 ;  /* 0x00000003160d9211 */ /* 0x000fe400078f18ff */
[----:B------:R-:W4:Y:S01]  /*0ec0*/  SHFL.IDX PT, R22, R17, 0x1, 0x181f ;  /* 0x00381f0011167f89 */ /* 0x000f2200000e0000 */
[----:B------:R-:W-:Y:S02]  /*0ed0*/  ISETP.GE.AND P3, PT, R10, c[0x0][0x198], PT ;  /* 0x000066000a007a0c */ /* 0x000fe40003f66270 */
[--C-:B------:R-:W-:Y:S02]  /*0ee0*/  SHF.R.S32.HI R11, RZ, 0x1f, R10.reuse ;  /* 0x0000001fff0b7819 */ /* 0x100fe4000001140a */
[----:B------:R-:W-:Y:S02]  /*0ef0*/  ISETP.GE.AND P4, PT, R4, c[0x0][0x198], PT ;  /* 0x0000660004007a0c */ /* 0x000fe40003f86270 */
[----:B-1----:R-:W-:Y:S01]  /*0f00*/  @!P1 LEA R28, P5, R10, R24, 0x1 ;  /* 0x000000180a1c9211 */ /* 0x002fe200078a08ff */
[----:B------:R-:W-:Y:S01]  /*0f10*/  IMAD.WIDE.U32 R26, R8, c[0x0][0x1e0], R10 ;  /* 0x00007800081a7a25 */ /* 0x000fe200078e000a */
[----:B------:R-:W-:-:S02]  /*0f20*/  @!P1 LOP3.LUT R20, R20, 0xfffffff8, RZ, 0xc0, !PT ;  /* 0xfffffff814149812 */ /* 0x000fc400078ec0ff */
[----:B--2---:R-:W-:Y:S01]  /*0f30*/  @!P1 LEA.HI.X R29, R10, R25, R11, 0x1, P5 ;  /* 0x000000190a1d9211 */ /* 0x004fe200028f0c0b */
[----:B------:R-:W-:Y:S01]  /*0f40*/  IMAD.IADD R15, R27, 0x1, R14 ;  /* 0x000000011b0f7824 */ /* 0x000fe200078e020e */
[----:B------:R-:W-:Y:S01]  /*0f50*/  @!P1 LOP3.LUT R13, R13, 0xfffffff8, RZ, 0xc0, !PT ;  /* 0xfffffff80d0d9812 */ /* 0x000fe200078ec0ff */
[--C-:B------:R-:W-:Y:S01]  /*0f60*/  @!P1 IMAD.WIDE R20, R20, 0x2, R24.reuse ;  /* 0x0000000214149825 */ /* 0x100fe200078e0218 */
[----:B------:R-:W-:Y:S01]  /*0f70*/  ISETP.GE.AND P5, PT, R3, c[0x0][0x198], PT ;  /* 0x0000660003007a0c */ /* 0x000fe20003fa6270 */
[----:B------:R1:W-:Y:S01]  /*0f80*/  @!P1 LDGSTS.E.BYPASS.LTC128B.128 [R132+0x18100], [R28.64], !P3 ;  /* 0x181000001c849fae */ /* 0x0003e2000d901d52 */
[----:B------:R-:W-:Y:S01]  /*0f90*/  IADD3 R6, R6, 0x60, RZ ;  /* 0x0000006006067810 */ /* 0x000fe20007ffe0ff */
[----:B------:R-:W-:Y:S01]  /*0fa0*/  @!P1 IMAD.WIDE R30, R13, 0x2, R24 ;  /* 0x000000020d1e9825 */ /* 0x000fe200078e0218 */
[----:B------:R-:W-:Y:S01]  /*0fb0*/  IADD3 R204, R132, 0x100, RZ ;  /* 0x0000010084cc7810 */ /* 0x000fe20007ffe0ff */
[----:B------:R2:W-:Y:S02]  /*0fc0*/  @!P1 LDGSTS.E.BYPASS.LTC128B.128 [R132+0x1c100], [R20.64], !P4 ;  /* 0x1c10000014849fae */ /* 0x0005e4000e101d52 */
[----:B------:R-:W-:-:S02]  /*0fd0*/  IMAD.MOV.U32 R14, RZ, RZ, R26 ;  /* 0x000000ffff0e7224 */ /* 0x000fc400078e001a */
[----:B------:R-:W-:Y:S02]  /*0fe0*/  IMAD R13, R7, c[0x0][0x1e8], RZ ;  /* 0x00007a00070d7a24 */ /* 0x000fe400078e02ff */
[----:B------:R-:W-:Y:S02]  /*0ff0*/  IMAD.WIDE.U32 R14, R12, c[0x0][0x1e8], R14 ;  /* 0x00007a000c0e7a25 */ /* 0x000fe400078e000e */
[----:B------:R5:W-:Y:S01]  /*1000*/  @!P1 LDGSTS.E.BYPASS.LTC128B.128 [R132+0x20100], [R30.64], !P5 ;  /* 0x201000001e849fae */ /* 0x000be2000e901d52 */
[----:B----4-:R-:W-:Y:S01]  /*1010*/  @!P0 LEA R24, P1, R10, R22, 0x1 ;  /* 0x000000160a188211 */ /* 0x010fe200078208ff */
[----:B------:R-:W-:Y:S02]  /*1020*/  IMAD R196, R12, c[0x0][0x1ec], R13 ;  /* 0x00007b000cc47a24 */ /* 0x000fe400078e020d */
[----:B------:R-:W-:Y:S01]  /*1030*/  IMAD.WIDE.U32 R26, R8, c[0x0][0x208], R10 ;  /* 0x00008200081a7a25 */ /* 0x000fe200078e000a */
[----:B------:R-:W-:Y:S02]  /*1040*/  @!P0 LEA.HI.X R25, R10, R23, R11, 0x1, P1 ;  /* 0x000000170a198211 */ /* 0x000fe400008f0c0b */
[----:B------:R-:W-:Y:S01]  /*1050*/  ISETP.GE.AND P1, PT, R6, UR4, PT ;  /* 0x0000000406007c0c */ /* 0x000fe2000bf26270 */
[----:B------:R-:W-:Y:S01]  /*1060*/  IMAD.IADD R197, R15, 0x1, R196 ;  /* 0x000000010fc57824 */ /* 0x000fe200078e02c4 */
[----:B------:R-:W-:Y:S01]  /*1070*/  @!P0 SHF.R.S32.HI R15, RZ, 0x1f, R4 ;  /* 0x0000001fff0f8819 */ /* 0x000fe20000011404 */
[----:B------:R-:W-:Y:S01]  /*1080*/  IMAD.MOV.U32 R196, RZ, RZ, R14 ;  /* 0x000000ffffc47224 */ /* 0x000fe200078e000e */
[----:B------:R-:W-:Y:S01]  /*1090*/  @!P0 SHF.R.S32.HI R14, RZ, 0x1f, R3 ;  /* 0x0000001fff0e8819 */ /* 0x000fe20000011403 */
[----:B------:R-:W-:Y:S01]  /*10a0*/  IMAD R7, R7, c[0x0][0x210], RZ ;  /* 0x0000840007077a24 */ /* 0x000fe200078e02ff */
[-C--:B------:R-:W-:Y:S01]  /*10b0*/  @!P0 LEA.HI R15, R15, R4.reuse, RZ, 0x3 ;  /* 0x000000040f0f8211 */ /* 0x080fe200078f18ff */
[----:B------:R-:W-:Y:S01]  /*10c0*/  IMAD.IADD R27, R27, 0x1, R9 ;  /* 0x000000011b1b7824 */ /* 0x000fe200078e0209 */
[-C--:B------:R-:W-:Y:S01]  /*10d0*/  @!P0 LEA.HI R14, R14, R3.reuse, RZ, 0x3 ;  /* 0x000000030e0e8211 */ /* 0x080fe200078f18ff */
[C---:B------:R-:W-:Y:S01]  /*10e0*/  IMAD R7, R12.reuse, c[0x0][0x214], R7 ;  /* 0x000085000c077a24 */ /* 0x040fe200078e0207 */
[----:B------:R-:W-:Y:S01]  /*10f0*/  @!P2 SHF.R.S32.HI R9, RZ, 0x1f, R4 ;  /* 0x0000001fff09a819 */ /* 0x000fe20000011404 */
[----:B------:R-:W-:Y:S01]  /*1100*/  IMAD.WIDE.U32 R12, R12, c[0x0][0x210], R26 ;  /* 0x000084000c0c7a25 */ /* 0x000fe200078e001a */
[----:B--2---:R-:W-:Y:S01]  /*1110*/  SHFL.IDX PT, R20, R17, 0x2, 0x181f ;  /* 0x00581f0011147f89 */ /* 0x004fe200000e0000 */
[----:B------:R-:W-:Y:S01]  /*1120*/  @!P2 SHF.R.S32.HI R6, RZ, 0x1f, R3 ;  /* 0x0000001fff06a819 */ /* 0x000fe20000011403 */
[----:B------:R-:W-:Y:S01]  /*1130*/  @UP0 UIADD3 UR4, UR17, -0x2, URZ ;  /* 0xfffffffe11040890 */ /* 0x000fe2000fffe03f */
[----:B------:R-:W-:Y:S01]  /*1140*/  @!P0 LOP3.LUT R15, R15, 0xfffffff8, RZ, 0xc0, !PT ;  /* 0xfffffff80f0f8812 */ /* 0x000fe200078ec0ff */
[----:B------:R-:W2:Y:S01]  /*1150*/  SHFL.IDX PT, R21, R16, 0x2, 0x181f ;  /* 0x00581f0010157f89 */ /* 0x000ea200000e0000 */
[----:B------:R-:W-:Y:S01]  /*1160*/  @!P0 LOP3.LUT R27, R14, 0xfffffff8, RZ, 0xc0, !PT ;  /* 0xfffffff80e1b8812 */ /* 0x000fe200078ec0ff */
[----:B------:R-:W-:Y:S01]  /*1170*/  @UP0 USHF.R.S32.HI UR5, URZ, 0x1f, UR4 ;  /* 0x0000001f3f050899 */ /* 0x000fe20008011404 */
[----:B------:R-:W-:Y:S01]  /*1180*/  @!P2 LEA.HI R9, R9, R4, RZ, 0x3 ;  /* 0x000000040909a211 */ /* 0x000fe200078f18ff */
[----:B-----5:R4:W5:Y:S01]  /*1190*/  SHFL.IDX PT, R30, R17, 0x3, 0x181f ;  /* 0x00781f00111e7f89 */ /* 0x02096200000e0000 */
[-C--:B------:R-:W-:Y:S01]  /*11a0*/  @!P2 LEA.HI R6, R6, R3.reuse, RZ, 0x3 ;  /* 0x000000030606a211 */ /* 0x080fe200078f18ff */
[--C-:B------:R-:W-:Y:S01]  /*11b0*/  @!P0 IMAD.WIDE R32, R15, 0x2, R22.reuse ;  /* 0x000000020f208825 */ /* 0x100fe200078e0216 */
[----:B------:R-:W-:Y:S01]  /*11c0*/  @!P2 LOP3.LUT R9, R9, 0xfffffff8, RZ, 0xc0, !PT ;  /* 0xfffffff80909a812 */ /* 0x000fe200078ec0ff */
[----:B------:R-:W5:Y:S01]  /*11d0*/  SHFL.IDX PT, R31, R16, 0x3, 0x181f ;  /* 0x00781f00101f7f89 */ /* 0x000f6200000e0000 */
[----:B-1----:R-:W-:Y:S01]  /*11e0*/  @!P2 LOP3.LUT R29, R6, 0xfffffff8, RZ, 0xc0, !PT ;  /* 0xfffffff8061da812 */ /* 0x002fe200078ec0ff */
[----:B------:R-:W-:Y:S01]  /*11f0*/  @!P0 IMAD.WIDE R34, R27, 0x2, R22 ;  /* 0x000000021b228825 */ /* 0x000fe200078e0216 */
[----:B------:R-:W-:Y:S01]  /*1200*/  @!P1 SHF.R.S32.HI R6, RZ, 0x1f, R3 ;  /* 0x0000001fff069819 */ /* 0x000fe20000011403 */
[----:B------:R1:W-:Y:S03]  /*1210*/  @!P0 LDGSTS.E.BYPASS.LTC128B.128 [R132+0x19100], [R24.64], !P3 ;  /* 0x1910000018848fae */ /* 0x0003e6000d901d52 */
[----:B------:R-:W-:Y:S01]  /*1220*/  @!P1 LEA.HI R6, R6, R3, RZ, 0x3 ;  /* 0x0000000306069211 */ /* 0x000fe200078f18ff */
[----:B------:R3:W-:Y:S04]  /*1230*/  @!P0 LDGSTS.E.BYPASS.LTC128B.128 [R132+0x1d100], [R32.64], !P4 ;  /* 0x1d10000020848fae */ /* 0x0007e8000e101d52 */
[----:B------:R3:W-:Y:S01]  /*1240*/  @!P0 LDGSTS.E.BYPASS.LTC128B.128 [R132+0x21100], [R34.64], !P5 ;  /* 0x2110000022848fae */ /* 0x0007e2000e901d52 */
[----:B--2---:R-:W-:Y:S01]  /*1250*/  @!P2 IMAD.WIDE R14, R9, 0x2, R20 ;  /* 0x00000002090ea825 */ /* 0x004fe200078e0214 */
[----:B------:R-:W-:-:S02]  /*1260*/  @!P1 SHF.R.S32.HI R9, RZ, 0x1f, R4 ;  /* 0x0000001fff099819 */ /* 0x000fc40000011404 */
[----:B----4-:R-:W-:Y:S01]  /*1270*/  @!P1 LOP3.LUT R17, R6, 0xfffffff8, RZ, 0xc0, !PT ;  /* 0xfffffff806119812 */ /* 0x010fe200078ec0ff */
[----:B------:R-:W-:Y:S01]  /*1280*/  @!P2 IMAD.WIDE R22, R29, 0x2, R20 ;  /* 0x000000021d16a825 */ /* 0x000fe200078e0214 */
[C---:B------:R-:W-:Y:S02]  /*1290*/  @!P2 LEA R20, P0, R10.reuse, R20, 0x1 ;  /* 0x000000140a14a211 */ /* 0x040fe400078008ff */
[----:B------:R-:W-:Y:S01]  /*12a0*/  @!P1 LEA.HI R9, R9, R4, RZ, 0x3 ;  /* 0x0000000409099211 */ /* 0x000fe200078f18ff */
[----:B------:R-:W-:Y:S01]  /*12b0*/  IMAD.U32 R6, RZ, RZ, UR16 ;  /* 0x00000010ff067e24 */ /* 0x000fe2000f8e00ff */
[C-C-:B------:R-:W-:Y:S02]  /*12c0*/  @!P2 LEA.HI.X R21, R10.reuse, R21, R11.reuse, 0x1, P0 ;  /* 0x000000150a15a211 */ /* 0x140fe400000f0c0b */
[C---:B-----5:R-:W-:Y:S02]  /*12d0*/  @!P1 LEA R26, P0, R10.reuse, R30, 0x1 ;  /* 0x0000001e0a1a9211 */ /* 0x060fe400078008ff */
[----:B------:R-:W-:Y:S01]  /*12e0*/  @!P1 LOP3.LUT R9, R9, 0xfffffff8, RZ, 0xc0, !PT ;  /* 0xfffffff809099812 */ /* 0x000fe200078ec0ff */
[----:B------:R2:W-:Y:S01]  /*12f0*/  @!P2 LDGSTS.E.BYPASS.LTC128B.128 [R132+0x1a100], [R20.64], !P3 ;  /* 0x1a1000001484afae */ /* 0x0005e2000d901d52 */
[----:B------:R-:W-:Y:S01]  /*1300*/  @!P1 LEA.HI.X R27, R10, R31, R11, 0x1, P0 ;  /* 0x0000001f0a1b9211 */ /* 0x000fe200000f0c0b */
[----:B------:R-:W-:Y:S01]  /*1310*/  IMAD.U32 R11, RZ, RZ, UR14 ;  /* 0x0000000eff0b7e24 */ /* 0x000fe2000f8e00ff */
[----:B------:R-:W-:Y:S01]  /*1320*/  PLOP3.LUT P0, PT, PT, PT, UP0, 0x80, 0x0 ;  /* 0x000000000000781c */ /* 0x000fe20003f0f008 */
[----:B-1----:R-:W-:Y:S01]  /*1330*/  @!P1 IMAD.WIDE R24, R9, 0x2, R30 ;  /* 0x0000000209189825 */ /* 0x002fe200078e021e */
[----:B------:R1:W-:Y:S01]  /*1340*/  @!P2 LDGSTS.E.BYPASS.LTC128B.128 [R132+0x1e100], [R14.64], !P4 ;  /* 0x1e1000000e84afae */ /* 0x0003e2000e101d52 */
[----:B------:R-:W-:-:S02]  /*1350*/  IADD3 R8, -R6, c[0x0][0x1d0], -R8 ;  /* 0x0000740006087a10 */ /* 0x000fc40007ffe908 */
[----:B------:R-:W-:Y:S01]  /*1360*/  @!P1 IMAD.WIDE R30, R17, 0x2, R30 ;  /* 0x00000002111e9825 */ /* 0x000fe200078e021e */
[----:B------:R4:W-:Y:S01]  /*1370*/  @!P2 LDGSTS.E.BYPASS.LTC128B.128 [R132+0x22100], [R22.64], !P5 ;  /* 0x221000001684afae */ /* 0x0009e2000e901d52 */
[----:B------:R-:W-:Y:S02]  /*1380*/  PLOP3.LUT P2, PT, PT, PT, UP0, 0x80, 0x0 ;  /* 0x000000000000781c */ /* 0x000fe40003f4f008 */
[----:B------:R-:W-:Y:S01]  /*1390*/  IMAD.U32 R17, RZ, RZ, UR4 ;  /* 0x00000004ff117e24 */ /* 0x000fe2000f8e00ff */
[----:B------:R5:W-:Y:S01]  /*13a0*/  @!P1 LDGSTS.E.BYPASS.LTC128B.128 [R132+0x1b100], [R26.64], !P3 ;  /* 0x1b1000001a849fae */ /* 0x000be2000d901d52 */
[----:B------:R-:W-:Y:S01]  /*13b0*/  @UP0 UIMAD UR4, UR9, UR4, URZ ;  /* 0x00000004090402a4 */ /* 0x000fe2000f8e023f */
[----:B------:R-:W-:Y:S01]  /*13c0*/  PLOP3.LUT P3, PT, PT, PT, UP0, 0x80, 0x0 ;  /* 0x000000000000781c */ /* 0x000fe20003f6f008 */
[----:B------:R-:W-:Y:S01]  /*13d0*/  IMAD.U32 R9, RZ, RZ, UR22 ;  /* 0x00000016ff097e24 */ /* 0x000fe2000f8e00ff */
[----:B------:R5:W-:Y:S01]  /*13e0*/  @!P1 LDGSTS.E.BYPASS.LTC128B.128 [R132+0x1f100], [R24.64], !P4 ;  /* 0x1f10000018849fae */ /* 0x000be2000e101d52 */
[----:B------:R-:W-:Y:S01]  /*13f0*/  ISETP.GE.AND P4, PT, R8, 0x1, PT ;  /* 0x000000010800780c */ /* 0x000fe20003f86270 */
[----:B------:R-:W-:-:S02]  /*1400*/  @UP0 UIMAD UR4, UR5, UR15, UR4 ;  /* 0x0000000f050402a4 */ /* 0x000fc4000f8e0204 */
[----:B------:R3:W-:Y:S01]  /*1410*/  @!P1 LDGSTS.E.BYPASS.LTC128B.128 [R132+0x23100], [R30.64], !P5 ;  /* 0x231000001e849fae */ /* 0x0007e2000e901d52 */
[----:B------:R-:W-:Y:S02]  /*1420*/  PLOP3.LUT P5, PT, PT, PT, UP0, 0x80, 0x0 ;  /* 0x000000000000781c */ /* 0x000fe40003faf008 */
[----:B------:R-:W-:Y:S01]  /*1430*/  PLOP3.LUT P1, PT, PT, PT, UP0, 0x80, 0x0 ;  /* 0x000000000000781c */ /* 0x000fe20003f2f008 */
[----:B------:R-:W0:Y:S01]  /*1440*/  LDGDEPBAR ;  /* 0x00000000000079af */ /* 0x000e220000000000 */
[----:B--2---:R-:W-:Y:S02]  /*1450*/  IMAD.IADD R21, R13, 0x1, R7 ;  /* 0x000000010d157824 */ /* 0x004fe400078e0207 */
[----:B------:R-:W-:Y:S02]  /*1460*/  IMAD.MOV.U32 R20, RZ, RZ, R12 ;  /* 0x000000ffff147224 */ /* 0x000fe400078e000c */
[----:B-1----:R-:W-:Y:S01]  /*1470*/  IMAD.U32 R15, RZ, RZ, UR14 ;  /* 0x0000000eff0f7e24 */ /* 0x002fe2000f8e00ff */
[----:B---3--:R-:W-:Y:S01]  /*1480*/  @P6 SHF.R.S32.HI R195, RZ, 0x1f, R18 ;  /* 0x0000001fffc36819 */ /* 0x008fe20000011412 */
[----:B------:R-:W-:-:S02]  /*1490*/  @!P6 IMAD.MOV.U32 R195, RZ, RZ, R19 ;  /* 0x000000ffffc3e224 */ /* 0x000fc400078e0013 */
[----:B------:R-:W-:Y:S02]  /*14a0*/  @P6 IMAD.MOV.U32 R194, RZ, RZ, R18 ;  /* 0x000000ffffc26224 */ /* 0x000fe400078e0012 */
[----:B------:R-:W-:Y:S01]  /*14b0*/  @!P6 IMAD.MOV.U32 R194, RZ, RZ, R0 ;  /* 0x000000ffffc2e224 */ /* 0x000fe200078e0000 */
[----:B------:R-:W-:Y:S01]  /*14c0*/  BAR.SYNC.DEFER_BLOCKING 0x0 ;  /* 0x0000000000007b1d */ /* 0x000fe20000010000 */
[----:B------:R-:W-:Y:S01]  /*14d0*/  IMAD R203, R195, c[0x0][0x1f0], RZ ;  /* 0x00007c00c3cb7a24 */ /* 0x000fe200078e02ff */
[----:B------:R-:W-:Y:S01]  /*14e0*/  PLOP3.LUT P6, PT, PT, PT, UP0, 0x80, 0x0 ;  /* 0x000000000000781c */ /* 0x000fe20003fcf008 */
[----:B------:R-:W-:-:S04]  /*14f0*/  IMAD.WIDE.U32 R196, R194, c[0x0][0x1f0], R196 ;  /* 0x00007c00c2c47a25 */ /* 0x000fc800078e00c4 */
[----:B------:R-:W-:Y:S02]  /*1500*/  IMAD R203, R194, c[0x0][0x1f4], R203 ;  /* 0x00007d00c2cb7a24 */ /* 0x000fe400078e02cb */
[----:B------:R-:W-:Y:S02]  /*1510*/  IMAD.MOV.U32 R202, RZ, RZ, R196 ;  /* 0x000000ffffca7224 */ /* 0x000fe400078e00c4 */
[----:B------:R-:W-:Y:S02]  /*1520*/  IMAD.IADD R203, R197, 0x1, R203 ;  /* 0x00000001c5cb7824 */ /* 0x000fe400078e02cb */
[----:B------:R-:W-:Y:S02]  /*1530*/  IMAD.U32 R18, RZ, RZ, UR13 ;  /* 0x0000000dff127e24 */ /* 0x000fe4000f8e00ff */
[----:B------:R-:W-:Y:S01]  /*1540*/  @P0 IMAD.WIDE.U32 R16, R17, UR15, R202 ;  /* 0x0000000f11100c25 */ /* 0x000fe2000f8e00ca */
[----:B------:R-:W-:-:S03]  /*1550*/  ISETP.GT.AND P0, PT, R8, 0x20, PT ;  /* 0x000000200800780c */ /* 0x000fc60003f04270 */
[----:B----4-:R-:W-:Y:S01]  /*1560*/  IMAD.WIDE.U32 R22, R9, UR15, R202 ;  /* 0x0000000f09167c25 */ /* 0x010fe2000f8e00ca */
[----:B------:R-:W-:Y:S02]  /*1570*/  @P6 LEA R0, P6, R16, c[0x0][0x1c8], 0x1 ;  /* 0x0000720010006a11 */ /* 0x000fe400078c08ff */
[----:B------:R-:W-:Y:S01]  /*1580*/  @P5 IADD3 R7, R17, UR4, RZ ;  /* 0x0000000411075c10 */ /* 0x000fe2000fffe0ff */
[----:B------:R-:W-:Y:S01]  /*1590*/  IMAD R199, R195, c[0x0][0x218], RZ ;  /* 0x00008600c3c77a24 */ /* 0x000fe200078e02ff */
[----:B------:R-:W-:Y:S01]  /*15a0*/  @P2 LEA R14, P2, R11, R0, 0x1 ;  /* 0x000000000b0e2211 */ /* 0x000fe200078408ff */
[----:B------:R-:W-:Y:S01]  /*15b0*/  ULDC.64 UR4, c[0x0][0x208] ;  /* 0x0000820000047ab9 */ /* 0x000fe20000000a00 */
[----:B------:R-:W-:Y:S01]  /*15c0*/  IADD3 R9, R23, UR24, RZ ;  /* 0x0000001817097c10 */ /* 0x000fe2000fffe0ff */
[----:B------:R-:W-:Y:S01]  /*15d0*/  USHF.L.U32 UR24, UR4, 0x6, URZ ;  /* 0x0000000604187899 */ /* 0x000fe2000800063f */
[----:B------:R-:W-:Y:S01]  /*15e0*/  IMAD R199, R194, c[0x0][0x21c], R199 ;  /* 0x00008700c2c77a24 */ /* 0x000fe200078e02c7 */
[----:B------:R-:W-:Y:S01]  /*15f0*/  @P0 IADD3 R12, P5, R22, UR14, RZ ;  /* 0x0000000e160c0c10 */ /* 0x000fe2000ffbe0ff */
[----:B------:R-:W-:Y:S01]  /*1600*/  USHF.L.U64.HI UR23, UR4, UR23, UR5 ;  /* 0x0000001704177299 */ /* 0x000fe20008010205 */
[----:B------:R-:W-:Y:S01]  /*1610*/  IMAD.WIDE.U32 R194, R194, c[0x0][0x218], R20 ;  /* 0x00008600c2c27a25 */ /* 0x000fe200078e0014 */
[----:B------:R-:W-:Y:S01]  /*1620*/  USHF.L.U64.HI UR11, UR4, UR11, UR5 ;  /* 0x0000000b040b7299 */ /* 0x000fe20008010205 */
[----:B------:R-:W-:Y:S01]  /*1630*/  @P3 LEA.HI.X R7, R16, c[0x0][0x1cc], R7, 0x1, P6 ;  /* 0x0000730010073a11 */ /* 0x000fe200030f0c07 */
[----:B------:R-:W-:Y:S01]  /*1640*/  UIMAD UR12, UR23, UR22, URZ ;  /* 0x00000016170c72a4 */ /* 0x000fe2000f8e023f */
[C---:B------:R-:W-:Y:S01]  /*1650*/  @P4 LEA R16, P3, R22.reuse, c[0x0][0x1c8], 0x1 ;  /* 0x0000720016104a11 */ /* 0x040fe200078608ff */
[----:B------:R-:W-:Y:S01]  /*1660*/  IMAD.IADD R199, R195, 0x1, R199 ;  /* 0x00000001c3c77824 */ /* 0x000fe200078e02c7 */
[----:B------:R-:W-:Y:S01]  /*1670*/  @P1 LEA.HI.X R15, R15, R7, R18, 0x1, P2 ;  /* 0x000000070f0f1211 */ /* 0x000fe200010f0c12 */
[----:B------:R-:W-:Y:S01]  /*1680*/  IMAD.MOV.U32 R198, RZ, RZ, R194 ;  /* 0x000000ffffc67224 */ /* 0x000fe200078e00c2 */
[----:B------:R-:W-:Y:S01]  /*1690*/  @P4 LEA.HI.X R17, R22, c[0x0][0x1cc], R9, 0x1, P3 ;  /* 0x0000730016114a11 */ /* 0x000fe200018f0c09 */
[----:B------:R-:W-:Y:S01]  /*16a0*/  UIMAD UR12, UR21, UR24, UR12 ;  /* 0x00000018150c72a4 */ /* 0x000fe2000f8e020c */
[----:B------:R-:W-:Y:S01]  /*16b0*/  ISETP.GE.AND P3, PT, R10, c[0x0][0x1d4], PT ;  /* 0x000075000a007a0c */ /* 0x000fe20003f66270 */
[----:B------:R-:W-:Y:S01]  /*16c0*/  @UP0 UIADD3 UR5, UR17, -0x2, URZ ;  /* 0xfffffffe11050890 */ /* 0x000fe2000fffe03f */
[----:B------:R-:W-:-:S02]  /*16d0*/  ISETP.GE.AND P2, PT, R4, c[0x0][0x1d4], PT ;  /* 0x0000750004007a0c */ /* 0x000fc40003f46270 */
[----:B------:R-:W-:Y:S01]  /*16e0*/  ISETP.GE.AND P1, PT, R3, c[0x0][0x1d4], PT ;  /* 0x0000750003007a0c */ /* 0x000fe20003f26270 */
[----:B------:R-:W-:Y:S01]  /*16f0*/  @UP0 UIMAD UR23, UR23, UR5, URZ ;  /* 0x00000005171702a4 */ /* 0x000fe2000f8e023f */
[----:B------:R-:W-:Y:S02]  /*1700*/  @P0 IADD3.X R9, R9, UR13, RZ, P5, !PT ;  /* 0x0000000d09090c10 */ /* 0x000fe4000affe4ff */
[----:B------:R-:W-:Y:S02]  /*1710*/  @P0 LEA R18, P6, R12, c[0x0][0x1c8], 0x1 ;  /* 0x000072000c120a11 */ /* 0x000fe400078c08ff */
[----:B------:R-:W-:Y:S02]  /*1720*/  ISETP.GE.AND P5, PT, R10, c[0x0][0x1d4], PT ;  /* 0x000075000a007a0c */ /* 0x000fe40003fa6270 */
[----:B------:R-:W-:Y:S01]  /*1730*/  @P0 LEA.HI.X R19, R12, c[0x0][0x1cc], R9, 0x1, P6 ;  /* 0x000073000c130a11 */ /* 0x000fe200030f0c09 */
[----:B------:R-:W-:Y:S01]  /*1740*/  IMAD.U32 R9, RZ, RZ, UR24 ;  /* 0x00000018ff097e24 */ /* 0x000fe2000f8e00ff */
[----:B------:R-:W-:Y:S01]  /*1750*/  @!PT LDS RZ, [RZ] ;  /* 0x00000000fffff984 */ /* 0x000fe20000000800 */
[----:B------:R-:W-:Y:S01]  /*1760*/  @!PT LDS RZ, [RZ] ;  /* 0x00000000fffff984 */ /* 0x000fe20000000800 */
[----:B------:R-:W-:Y:S01]  /*1770*/  @!PT LDS RZ, [RZ] ;  /* 0x00000000fffff984 */ /* 0x000fe20000000800 */
[----:B------:R1:W-:Y:S01]  /*1780*/  @P4 LDGSTS.E.BYPASS.LTC128B.128 [R132+0xc100], [R16.64], !P3 ;  /* 0x0c10000010844fae */ /* 0x0003e2000d901d52 */
[----:B------:R-:W-:-:S02]  /*1790*/  ISETP.LT.OR P6, PT, R8, 0x1, P5 ;  /* 0x000000010800780c */ /* 0x000fc40002fc1670 */
[----:B------:R-:W-:Y:S01]  /*17a0*/  IMAD.WIDE.U32 R10, R9, UR22, R198 ;  /* 0x00000016090a7c25 */ /* 0x000fe2000f8e00c6 */
[----:B------:R1:W-:Y:S01]  /*17b0*/  @P4 LDGSTS.E.BYPASS.LTC128B.128 [R132+0xe100], [R16.64+0x80], !P2 ;  /* 0x0e10008010844fae */ /* 0x0003e2000d101d52 */
[----:B------:R-:W-:-:S03]  /*17c0*/  ISETP.LT.OR P5, PT, R8, 0x21, P5 ;  /* 0x000000210800780c */ /* 0x000fc60002fa1670 */
[----:B------:R1:W-:Y:S01]  /*17d0*/  @P4 LDGSTS.E.BYPASS.LTC128B.128 [R132+0x10100], [R16.64+0x100], !P1 ;  /* 0x1010010010844fae */ /* 0x0003e2000c901d52 */
[----:B------:R-:W-:Y:S02]  /*17e0*/  ISETP.GE.AND P4, PT, R4, c[0x0][0x1d4], PT ;  /* 0x0000750004007a0c */ /* 0x000fe40003f86270 */
[----:B------:R-:W-:Y:S01]  /*17f0*/  IADD3 R4, R11, UR12, RZ ;  /* 0x0000000c0b047c10 */ /* 0x000fe2000fffe0ff */
[----:B------:R2:W-:Y:S01]  /*1800*/  @P0 LDGSTS.E.BYPASS.LTC128B.128 [R132+0xd100], [R18.64], !P3 ;  /* 0x0d10000012840fae */ /* 0x0005e2000d901d52 */
[----:B------:R-:W-:Y:S02]  /*1810*/  USHF.L.U32 UR12, UR4, 0x5, URZ ;  /* 0x00000005040c7899 */ /* 0x000fe4000800063f */
[----:B------:R-:W-:Y:S01]  /*1820*/  @UP0 USHF.R.S32.HI UR4, URZ, 0x1f, UR5 ;  /* 0x0000001f3f040899 */ /* 0x000fe20008011405 */
[----:B------:R2:W-:Y:S01]  /*1830*/  @P0 LDGSTS.E.BYPASS.LTC128B.128 [R132+0xf100], [R18.64+0x80], !P2 ;  /* 0x0f10008012840fae */ /* 0x0005e2000d101d52 */
[----:B------:R-:W-:Y:S02]  /*1840*/  USHF.L.U32 UR22, UR12, 0x1, URZ ;  /* 0x000000010c167899 */ /* 0x000fe4000800063f */
[----:B------:R-:W-:Y:S01]  /*1850*/  USHF.L.U64.HI UR21, UR12, 0x1, UR11 ;  /* 0x000000010c157899 */ /* 0x000fe2000801020b */
[----:B------:R2:W-:Y:S01]  /*1860*/  @P0 LDGSTS.E.BYPASS.LTC128B.128 [R132+0x11100], [R18.64+0x100], !P1 ;  /* 0x1110010012840fae */ /* 0x0005e2000c901d52 */
[----:B------:R-:W-:Y:S01]  /*1870*/  LEA R12, P0, R10, c[0x0][0x1f8], 0x1 ;  /* 0x00007e000a0c7a11 */ /* 0x000fe200078008ff */
[----:B------:R-:W-:-:S02]  /*1880*/  @UP0 UIMAD UR4, UR4, UR24, UR23 ;  /* 0x00000018040402a4 */ /* 0x000fc4000f8e0217 */
[----:B------:R-:W0:Y:S01]  /*1890*/  LDGDEPBAR ;  /* 0x00000000000079af */ /* 0x000e220000000000 */
[----:B------:R-:W-:Y:S02]  /*18a0*/  LEA.HI.X R13, R10, c[0x0][0x1fc], R4, 0x1, P0 ;  /* 0x00007f000a0d7a11 */ /* 0x000fe400000f0c04 */
[C---:B------:R-:W-:Y:S02]  /*18b0*/  ISETP.LT.OR P0, PT, R8.reuse, 0x1, P4 ;  /* 0x000000010800780c */ /* 0x040fe40002701670 */
[----:B------:R-:W-:Y:S01]  /*18c0*/  ISETP.LT.OR P4, PT, R8, 0x21, P4 ;  /* 0x000000210800780c */ /* 0x000fe20002781670 */
[----:B------:R3:W-:Y:S01]  /*18d0*/  LDGSTS.E.BYPASS.LTC128B.128 [R132+0x100], [R12.64], !P6 ;  /* 0x001000000c847fae */ /* 0x0007e2000f101d52 */
[----:B------:R-:W-:Y:S02]  /*18e0*/  ISETP.GE.AND P6, PT, R3, c[0x0][0x1d4], PT ;  /* 0x0000750003007a0c */ /* 0x000fe40003fc6270 */
[----:B------:R-:W-:-:S05]  /*18f0*/  LOP3.LUT R4, R188, 0xfffffff0, RZ, 0xc0, !PT ;  /* 0xfffffff0bc047812 */ /* 0x000fca00078ec0ff */
[----:B------:R-:W-:Y:S02]  /*1900*/  IMAD.IADD R11, R5, 0x1, -R4 ;  /* 0x00000001050b7824 */ /* 0x000fe400078e0a04 */
[----:B------:R3:W-:Y:S01]  /*1910*/  LDGSTS.E.BYPASS.LTC128B.128 [R132+0x2100], [R12.64+0x80], !P0 ;  /* 0x021000800c847fae */ /* 0x0007e2000c101d52 */
[C---:B------:R-:W-:Y:S02]  /*1920*/  ISETP.LT.OR P0, PT, R8.reuse, 0x1, P6 ;  /* 0x000000010800780c */ /* 0x040fe40003701670 */
[----:B------:R-:W-:Y:S02]  /*1930*/  ISETP.LT.OR P6, PT, R8, 0x21, P6 ;  /* 0x000000210800780c */ /* 0x000fe400037c1670 */
[----:B------:R-:W-:-:S04]  /*1940*/  SHF.R.S32.HI R4, RZ, 0x1f, R11 ;  /* 0x0000001fff047819 */ /* 0x000fc8000001140b */
[----:B------:R-:W-:-:S04]  /*1950*/  LEA.HI R3, R4, R11, RZ, 0x3 ;  /* 0x0000000b04037211 */ /* 0x000fc800078f18ff */
[----:B------:R-:W-:Y:S01]  /*1960*/  LOP3.LUT R20, R3, 0xfffffff8, RZ, 0xc0, !PT ;  /* 0xfffffff803147812 */ /* 0x000fe200078ec0ff */
[----:B------:R3:W-:Y:S01]  /*1970*/  LDGSTS.E.BYPASS.LTC128B.128 [R132+0x4100], [R12.64+0x100], !P0 ;  /* 0x041001000c847fae */ /* 0x0007e2000c101d52 */
[----:B-1----:R-:W-:-:S03]  /*1980*/  IADD3 R16, P0, R12, UR22, RZ ;  /* 0x000000160c107c10 */ /* 0x002fc6000ff1e0ff */
[----:B------:R-:W-:Y:S01]  /*1990*/  IMAD.IADD R20, R11, 0x1, -R20 ;  /* 0x000000010b147824 */ /* 0x000fe200078e0a14 */
[----:B------:R-:W-:Y:S02]  /*19a0*/  IADD3.X R17, R13, UR21, RZ, P0, !PT ;  /* 0x000000150d117c10 */ /* 0x000fe400087fe4ff */
[----:B------:R-:W-:Y:S01]  /*19b0*/  PLOP3.LUT P0, PT, PT, PT, UP0, 0x80, 0x0 ;  /* 0x000000000000781c */ /* 0x000fe20003f0f008 */
[----:B------:R-:W-:Y:S02]  /*19c0*/  IMAD.SHL.U32 R11, R20, 0x40, RZ ;  /* 0x00000040140b7824 */ /* 0x000fe400078e00ff */
[----:B------:R2:W-:Y:S01]  /*19d0*/  LDGSTS.E.BYPASS.LTC128B.128 [R132+0x1100], [R16.64], !P5 ;  /* 0x0110000010847fae */ /* 0x0005e2000e901d52 */
[----:B------:R-:W-:Y:S02]  /*19e0*/  PLOP3.LUT P5, PT, PT, PT, UP0, 0x80, 0x0 ;  /* 0x000000000000781c */ /* 0x000fe40003faf008 */
[----:B------:R-:W-:Y:S01]  /*19f0*/  LOP3.LUT R11, R11, 0x1c0, RZ, 0xc0, !PT ;  /* 0x000001c00b0b7812 */ /* 0x000fe200078ec0ff */
[----:B------:R2:W-:Y:S01]  /*1a00*/  LDGSTS.E.BYPASS.LTC128B.128 [R132+0x3100], [R16.64+0x80], !P4 ;  /* 0x0310008010847fae */ /* 0x0005e2000e101d52 */
[----:B------:R-:W-:-:S03]  /*1a10*/  PLOP3.LUT P4, PT, PT, PT, UP0, 0x80, 0x0 ;  /* 0x000000000000781c */ /* 0x000fc60003f8f008 */
[----:B------:R2:W-:Y:S01]  /*1a20*/  LDGSTS.E.BYPASS.LTC128B.128 [R132+0x5100], [R16.64+0x100], !P6 ;  /* 0x0510010010847fae */ /* 0x0005e2000f101d52 */
[----:B------:R-:W-:-:S03]  /*1a30*/  PLOP3.LUT P6, PT, PT, PT, UP0, 0x80, 0x0 ;  /* 0x000000000000781c */ /* 0x000fc60003fcf008 */
[----:B------:R-:W0:Y:S01]  /*1a40*/  LDGDEPBAR ;  /* 0x00000000000079af */ /* 0x000e220000000000 */
[----:B---3--:R-:W-:-:S04]  /*1a50*/  SHF.R.S32.HI R13, RZ, 0x4, R188 ;  /* 0x00000004ff0d7819 */ /* 0x008fc800000114bc */
[----:B------:R-:W-:-:S05]  /*1a60*/  LEA.HI R188, R188, R13, RZ, 0x1 ;  /* 0x0000000dbcbc7211 */ /* 0x000fca00078f08ff */
[----:B------:R-:W-:Y:S01]  /*1a70*/  @P6 IMAD.MOV.U32 R12, RZ, RZ, R0 ;  /* 0x000000ffff0c6224 */ /* 0x000fe200078e0000 */
[----:B------:R-:W-:-:S05]  /*1a80*/  LOP3.LUT R188, R188, 0xfffffffe, RZ, 0xc0, !PT ;  /* 0xfffffffebcbc7812 */ /* 0x000fca00078ec0ff */
[----:B------:R-:W-:Y:S02]  /*1a90*/  IMAD.IADD R188, R13, 0x1, -R188 ;  /* 0x000000010dbc7824 */ /* 0x000fe400078e0abc */
[----:B------:R-:W-:Y:S01]  /*1aa0*/  @P6 IMAD.MOV.U32 R13, RZ, RZ, R7 ;  /* 0x000000ffff0d6224 */ /* 0x000fe200078e0007 */
[----:B------:R-:W-:Y:S01]  /*1ab0*/  PLOP3.LUT P6, PT, PT, PT, UP0, 0x80, 0x0 ;  /* 0x000000000000781c */ /* 0x000fe20003fcf008 */
[----:B------:R-:W-:Y:S01]  /*1ac0*/  IMAD.SHL.U32 R0, R188, 0x8, RZ ;  /* 0x00000008bc007824 */ /* 0x000fe200078e00ff */
[----:B------:R-:W-:Y:S01]  /*1ad0*/  PLOP3.LUT P6, PT, PT, PT, UP0, 0x80, 0x0 ;  /* 0x000000000000781c */ /* 0x000fe20003fcf008 */
[----:B------:R-:W-:Y:S01]  /*1ae0*/  IMAD.SHL.U32 R7, R207, 0x40, RZ ;  /* 0x00000040cf077824 */ /* 0x000fe200078e00ff */
[----:B------:R1:W-:Y:S01]  /*1af0*/  @P5 LDGSTS.E.BYPASS.LTC128B.128 [R132+0x12100], [R12.64], !P3 ;  /* 0x121000000c845fae */ /* 0x0003e2000d901d52 */
[----:B------:R-:W-:Y:S02]  /*1b00*/  PLOP3.LUT P5, PT, PT, PT, UP0, 0x80, 0x0 ;  /* 0x000000000000781c */ /* 0x000fe40003faf008 */
[----:B------:R-:W-:Y:S01]  /*1b10*/  LOP3.LUT R0, R11, 0x8, R0, 0xf8, !PT ;  /* 0x000000080b007812 */ /* 0x000fe200078ef800 */
[----:B------:R1:W-:Y:S01]  /*1b20*/  @P4 LDGSTS.E.BYPASS.LTC128B.128 [R132+0x14100], [R12.64+0x80], !P2 ;  /* 0x141000800c844fae */ /* 0x0003e2000d101d52 */
[----:B------:R-:W-:-:S02]  /*1b30*/  PLOP3.LUT P4, PT, PT, PT, UP0, 0x80, 0x0 ;  /* 0x000000000000781c */ /* 0x000fc40003f8f008 */
[----:B------:R-:W-:Y:S01]  /*1b40*/  LOP3.LUT R7, R7, 0x1c0, RZ, 0xc0, !PT ;  /* 0x000001c007077812 */ /* 0x000fe200078ec0ff */
[----:B------:R1:W-:Y:S01]  /*1b50*/  @P0 LDGSTS.E.BYPASS.LTC128B.128 [R132+0x16100], [R12.64+0x100], !P1 ;  /* 0x161001000c840fae */ /* 0x0003e2000c901d52 */
[----:B------:R-:W-:Y:S02]  /*1b60*/  PLOP3.LUT P0, PT, PT, PT, UP0, 0x80, 0x0 ;  /* 0x000000000000781c */ /* 0x000fe40003f0f008 */
[----:B------:R-:W-:Y:S02]  /*1b70*/  SHF.R.U32.HI R11, RZ, 0x3, R11 ;  /* 0x00000003ff0b7819 */ /* 0x000fe4000001160b */
[----:B------:R-:W-:Y:S01]  /*1b80*/  LOP3.LUT R2, R7, 0x8, R2, 0xf8, !PT ;  /* 0x0000000807027812 */ /* 0x000fe200078ef802 */
[----:B------:R1:W-:Y:S01]  /*1b90*/  @P5 LDGSTS.E.BYPASS.LTC128B.128 [R132+0x13100], [R14.64], !P3 ;  /* 0x131000000e845fae */ /* 0x0003e2000d901d52 */
[----:B------:R-:W-:Y:S01]  /*1ba0*/  LOP3.LUT R0, R0, R11, RZ, 0x3c, !PT ;  /* 0x0000000b00007212 */ /* 0x000fe200078e3cff */
[----:B------:R-:W-:Y:S01]  /*1bb0*/  IMAD.SHL.U32 R11, R3, 0x40, RZ ;  /* 0x00000040030b7824 */ /* 0x000fe200078e00ff */
[----:B------:R-:W-:Y:S01]  /*1bc0*/  SHF.R.U32.HI R7, RZ, 0x3, R7 ;  /* 0x00000003ff077819 */ /* 0x000fe20000011607 */
[----:B------:R1:W-:Y:S01]  /*1bd0*/  @P4 LDGSTS.E.BYPASS.LTC128B.128 [R132+0x15100], [R14.64+0x80], !P2 ;  /* 0x151000800e844fae */ /* 0x0003e2000d101d52 */
[----:B------:R-:W-:-:S02]  /*1be0*/  PLOP3.LUT P5, PT, PT, PT, UP0, 0x80, 0x0 ;  /* 0x000000000000781c */ /* 0x000fc40003faf008 */
[----:B------:R-:W-:Y:S01]  /*1bf0*/  LOP3.LUT R3, R2, R7, RZ, 0x3c, !PT ;  /* 0x0000000702037212 */ /* 0x000fe200078e3cff */
[----:B------:R1:W-:Y:S01]  /*1c00*/  @P0 LDGSTS.E.BYPASS.LTC128B.128 [R132+0x17100], [R14.64+0x100], !P1 ;  /* 0x171001000e840fae */ /* 0x0003e2000c901d52 */
[----:B------:R-:W-:Y:S01]  /*1c10*/  LOP3.LUT R4, R0, 0xfffffe00, R11, 0xf8, !PT ;  /* 0xfffffe0000047812 */ /* 0x000fe200078ef80b */
[----:B------:R-:W-:Y:S01]  /*1c20*/  IMAD.MOV.U32 R2, RZ, RZ, 0x10 ;  /* 0x00000010ff027424 */ /* 0x000fe200078e00ff */
[----:B------:R-:W-:Y:S01]  /*1c30*/  SHF.R.S32.HI R7, RZ, 0x5, R84 ;  /* 0x00000005ff077819 */ /* 0x000fe20000011454 */
[----:B------:R-:W0:Y:S01]  /*1c40*/  LDGDEPBAR ;  /* 0x00000000000079af */ /* 0x000e220000000000 */
[----:B------:R-:W-:Y:S01]  /*1c50*/  IMAD R188, R188, 0x200, R3 ;  /* 0x00000200bcbc7824 */ /* 0x000fe200078e0203 */
[----:B------:R-:W-:Y:S01]  /*1c60*/  PLOP3.LUT P0, PT, PT, PT, UP0, 0x80, 0x0 ;  /* 0x000000000000781c */ /* 0x000fe20003f0f008 */
[----:B------:R-:W-:Y:S01]  /*1c70*/  IMAD.MOV.U32 R3, RZ, RZ, 0x20 ;  /* 0x00000020ff037424 */ /* 0x000fe200078e00ff */
[----:B------:R-:W-:Y:S01]  /*1c80*/  LOP3.LUT P4, RZ, R20, 0x2, RZ, 0xc0, !PT ;  /* 0x0000000214ff7812 */ /* 0x000fe2000788c0ff */
[----:B------:R-:W-:-:S02]  /*1c90*/  IMAD R0, R7, 0x400, R4 ;  /* 0x0000040007007824 */ /* 0x000fc400078e0204 */
[----:B------:R-:W-:Y:S01]  /*1ca0*/  IMAD.SHL.U32 R188, R188, 0x2, RZ ;  /* 0x00000002bcbc7824 */ /* 0x000fe200078e00ff */
[----:B------:R-:W-:Y:S01]  /*1cb0*/  SEL R2, R2, 0xfffffff0, !P4 ;  /* 0xfffffff002027807 */ /* 0x000fe20006000000 */
[C---:B------:R-:W-:Y:S01]  /*1cc0*/  IMAD.SHL.U32 R72, R0.reuse, 0x2, RZ ;  /* 0x0000000200487824 */ /* 0x040fe200078e00ff */
[----:B------:R-:W-:Y:S01]  /*1cd0*/  LEA R190, R0, 0x18100, 0x1 ;  /* 0x0001810000be7811 */ /* 0x000fe200078e08ff */
[----:B------:R-:W-:Y:S01]  /*1ce0*/  @P5 IMAD.WIDE.U32 R8, R9, UR5, R198 ;  /* 0x0000000509085c25 */ /* 0x000fe2000f8e00c6 */
[----:B------:R-:W-:Y:S02]  /*1cf0*/  LOP3.LUT P4, RZ, R207, 0x2, RZ, 0xc0, !PT ;  /* 0x00000002cfff7812 */ /* 0x000fe4000788c0ff */
[----:B------:R-:W-:Y:S01]  /*1d00*/  PLOP3.LUT P5, PT, PT, PT, UP0, 0x80, 0x0 ;  /* 0x000000000000781c */ /* 0x000fe20003faf008 */
[----:B------:R-:W-:Y:S01]  /*1d10*/  IMAD.SHL.U32 R187, R2, 0x2, RZ ;  /* 0x0000000202bb7824 */ /* 0x000fe200078e00ff */
[----:B------:R-:W-:Y:S02]  /*1d20*/  @P6 LEA R0, P6, R8, c[0x0][0x1f8], 0x1 ;  /* 0x00007e0008006a11 */ /* 0x000fe400078c08ff */
[----:B------:R-:W-:Y:S01]  /*1d30*/  @P0 IADD3 R23, R9, UR4, RZ ;  /* 0x0000000409170c10 */ /* 0x000fe2000fffe0ff */
[----:B------:R-:W-:Y:S01]  /*1d40*/  IMAD.IADD R186, R190, 0x1, R187 ;  /* 0x00000001beba7824 */ /* 0x000fe200078e02bb */
[----:B------:R-:W-:Y:S01]  /*1d50*/  PLOP3.LUT P0, PT, PT, PT, UP0, 0x80, 0x0 ;  /* 0x000000000000781c */ /* 0x000fe20003f0f008 */
[----:B------:R-:W-:Y:S01]  /*1d60*/  ULDC UR4, c[0x0][0x1d0] ;  /* 0x0000740000047ab9 */ /* 0x000fe20000000800 */
[----:B------:R-:W-:Y:S01]  /*1d70*/  SEL R189, R3, 0xffffffe0, !P4 ;  /* 0xffffffe003bd7807 */ /* 0x000fe20006000000 */
[----:B------:R-:W-:Y:S01]  /*1d80*/  UIADD3 UR4, -UR16, UR4, UR6 ;  /* 0x0000000410047290 */ /* 0x000fe2000fffe106 */
[----:B------:R-:W-:-:S04]  /*1d90*/  DEPBAR.LE SB0, 0x3 ;  /* 0x000080c00000791a */ /* 0x000fc80000000000 */
[----:B------:R-:W-:-:S04]  /*1da0*/  DEPBAR.LE SB0, 0x2 ;  /* 0x000080800000791a */ /* 0x000fc80000000000 */
[----:B------:R-:W-:Y:S01]  /*1db0*/  BAR.SYNC.DEFER_BLOCKING 0x0 ;  /* 0x0000000000007b1d */ /* 0x000fe20000010000 */
[----:B------:R-:W-:Y:S01]  /*1dc0*/  IMAD.IADD R85, R188, 0x1, R189 ;  /* 0x00000001bc557824 */ /* 0x000fe200078e02bd */
[----:B------:R-:W-:Y:S02]  /*1dd0*/  @P5 LEA.HI.X R23, R8, c[0x0][0x1fc], R23, 0x1, P6 ;  /* 0x00007f0008175a11 */ /* 0x000fe400030f0c17 */
[----:B------:R-:W-:Y:S02]  /*1de0*/  PLOP3.LUT P5, PT, PT, PT, UP0, 0x80, 0x0 ;  /* 0x000000000000781c */ /* 0x000fe40003faf008 */
[----:B------:R-:W-:Y:S01]  /*1df0*/  @P0 IADD3 R2, P6, R0, UR22, RZ ;  /* 0x0000001600020c10 */ /* 0x000fe2000ffde0ff */
[----:B------:R-:W-:Y:S01]  /*1e00*/  ULDC UR16, c[0x0][0x324] ;  /* 0x0000c90000107ab9 */ /* 0x000fe20000000800 */
[----:B------:R-:W-:Y:S01]  /*1e10*/  PLOP3.LUT P0, PT, PT, PT, UP0, 0x80, 0x0 ;  /* 0x000000000000781c */ /* 0x000fe20003f0f008 */
[----:B------:R-:W-:-:S10]  /*1e20*/  ULOP3.LUT UR16, URZ, UR16, URZ, 0x33, !UPT ;  /* 0x000000103f107292 */ /* 0x000fd4000f8e333f */
[----:B------:R-:W-:Y:S02]  /*1e30*/  @P5 IADD3.X R21, R23, UR21, RZ, P6, !PT ;  /* 0x0000001517155c10 */ /* 0x000fe4000b7fe4ff */
[----:B------:R-:W-:Y:S01]  /*1e40*/  PLOP3.LUT P5, PT, PT, PT, UP0, 0x80, 0x0 ;  /* 0x000000000000781c */ /* 0x000fe20003faf008 */
[----:B------:R-:W-:Y:S01]  /*1e50*/  @P0 IMAD.MOV.U32 R22, RZ, RZ, R0 ;  /* 0x000000ffff160224 */ /* 0x000fe200078e0000 */
[----:B------:R-:W-:Y:S01]  /*1e60*/  PLOP3.LUT P6, PT, PT, PT, UP0, 0x80, 0x0 ;  /* 0x000000000000781c */ /* 0x000fe20003fcf008 */
[----:B------:R-:W-:Y:S01]  /*1e70*/  LDSM.16.M88.4 R72, [R72+0x18100] ;  /* 0x018100004848783b */ /* 0x000fe20000000200 */
[----:B------:R-:W-:Y:S01]  /*1e80*/  PLOP3.LUT P0, PT, PT, PT, UP0, 0x80, 0x0 ;  /* 0x000000000000781c */ /* 0x000fe20003f0f008 */
[----:B------:R-:W-:Y:S02]  /*1e90*/  IMAD.MOV.U32 R0, RZ, RZ, 0x40 ;  /* 0x00000040ff007424 */ /* 0x000fe400078e00ff */
[----:B------:R-:W3:Y:S04]  /*1ea0*/  LDSM.16.M88.4 R44, [R188+0xc100] ;  /* 0x00c10000bc2c783b */ /* 0x000ee80000000200 */
[----:B------:R-:W4:Y:S04]  /*1eb0*/  LDSM.16.M88.4 R36, [R188+0xc900] ;  /* 0x00c90000bc24783b */ /* 0x000f280000000200 */
[----:B------:R-:W4:Y:S04]  /*1ec0*/  LDSM.16.M88.4 R28, [R188+0xd100] ;  /* 0x00d10000bc1c783b */ /* 0x000f280000000200 */
[----:B-1----:R-:W5:Y:S04]  /*1ed0*/  LDSM.16.M88.4 R12, [R188+0xd900] ;  /* 0x00d90000bc0c783b */ /* 0x002f680000000200 */
[----:B------:R-:W-:Y:S04]  /*1ee0*/  LDSM.16.M88.4 R64, [R186] ;  /* 0x00000000ba40783b */ /* 0x000fe80000000200 */
[----:B--2---:R-:W1:Y:S04]  /*1ef0*/  LDSM.16.M88.4 R16, [R85+0xc100] ;  /* 0x00c100005510783b */ /* 0x004e680000000200 */
[----:B------:R-:W2:Y:S04]  /*1f00*/  LDSM.16.M88.4 R8, [R85+0xc900] ;  /* 0x00c900005508783b */ /* 0x000ea80000000200 */
[----:B------:R-:W-:Y:S01]  /*1f10*/  LDSM.16.M88.4 R68, [R85+0xd900] ;  /* 0x00d900005544783b */ /* 0x000fe20000000200 */
[C---:B---3--:R-:W-:Y:S08]  /*1f20*/  HMMA.16816.F32.BF16 R48, R72.reuse, R44, RZ ;  /* 0x0000002c4830723c */ /* 0x048ff000000418ff */
[C---:B----4-:R-:W-:Y:S08]  /*1f30*/  HMMA.16816.F32.BF16 R40, R72.reuse, R36, RZ ;  /* 0x000000244828723c */ /* 0x050ff000000418ff */
[C---:B------:R-:W-:Y:S08]  /*1f40*/  HMMA.16816.F32.BF16 R32, R72.reuse, R28, RZ ;  /* 0x0000001c4820723c */ /* 0x040ff000000418ff */
[C---:B------:R-:W-:Y:S08]  /*1f50*/  HMMA.16816.F32.BF16 R44, R72.reuse, R46, RZ ;  /* 0x0000002e482c723c */ /* 0x040ff000000418ff */
[C---:B------:R-:W-:Y:S08]  /*1f60*/  HMMA.16816.F32.BF16 R36, R72.reuse, R38, RZ ;  /* 0x000000264824723c */ /* 0x040ff000000418ff */
[C---:B------:R-:W-:Y:S08]  /*1f70*/  HMMA.16816.F32.BF16 R28, R72.reuse, R30, RZ ;  /* 0x0000001e481c723c */ /* 0x040ff000000418ff */
[C---:B-----5:R-:W-:Y:S08]  /*1f80*/  HMMA.16816.F32.BF16 R24, R72.reuse, R12, RZ ;  /* 0x0000000c4818723c */ /* 0x060ff000000418ff */
[----:B------:R-:W-:Y:S01]  /*1f90*/  HMMA.16816.F32.BF16 R72, R72, R14, RZ ;  /* 0x0000000e4848723c */ /* 0x000fe200000418ff */
[----:B------:R-:W3:Y:S04]  /*1fa0*/  LDSM.16.M88.4 R12, [R85+0xd100] ;  /* 0x00d10000550c783b */ /* 0x000ee80000000200 */
[----:B------:R-:W-:Y:S01]  /*1fb0*/  @!PT LDS RZ, [RZ] ;  /* 0x00000000fffff984 */ /* 0x000fe20000000800 */
[----:B------:R-:W-:Y:S01]  /*1fc0*/  @!PT LDS RZ, [RZ] ;  /* 0x00000000fffff984 */ /* 0x000fe20000000800 */
[----:B------:R-:W-:Y:S01]  /*1fd0*/  @!PT LDS RZ, [RZ] ;  /* 0x00000000fffff984 */ /* 0x000fe20000000800 */
[----:B------:R4:W-:Y:S01]  /*1fe0*/  @P5 LDGSTS.E.BYPASS.LTC128B.128 [R132+0x6100], [R22.64], !P3 ;  /* 0x0610000016845fae */ /* 0x0009e2000d901d52 */
[----:B------:R-:W-:-:S02]  /*1ff0*/  PLOP3.LUT P5, PT, PT, PT, UP0, 0x80, 0x0 ;  /* 0x000000000000781c */ /* 0x000fc40003faf008 */
[----:B-1----:R-:W-:Y:S01]  /*2000*/  HMMA.16816.F32.BF16 R48, R64, R16, R48 ;  /* 0x000000104030723c */ /* 0x002fe20000041830 */
[----:B------:R4:W-:Y:S01]  /*2010*/  @P6 LDGSTS.E.BYPASS.LTC128B.128 [R132+0x8100], [R22.64+0x80], !P2 ;  /* 0x0810008016846fae */ /* 0x0009e2000d101d52 */
[----:B------:R-:W-:-:S03]  /*2020*/  LOP3.LUT P6, RZ, R20, 0x4, RZ, 0xc0, !PT ;  /* 0x0000000414ff7812 */ /* 0x000fc600078cc0ff */
[----:B------:R4:W-:Y:S01]  /*2030*/  @P0 LDGSTS.E.BYPASS.LTC128B.128 [R132+0xa100], [R22.64+0x100], !P1 ;  /* 0x0a10010016840fae */ /* 0x0009e2000c901d52 */
[----:B------:R-:W-:Y:S02]  /*2040*/  LOP3.LUT P0, RZ, R207, 0x4, RZ, 0xc0, !PT ;  /* 0x00000004cfff7812 */ /* 0x000fe4000780c0ff */
[----:B------:R-:W-:Y:S01]  /*2050*/  SEL R3, R3, 0xffffffe0, !P6 ;  /* 0xffffffe003037807 */ /* 0x000fe20007000000 */
[C---:B--2---:R-:W-:Y:S01]  /*2060*/  HMMA.16816.F32.BF16 R40, R64.reuse, R8, R40 ;  /* 0x000000084028723c */ /* 0x044fe20000041828 */
[----:B------:R-:W-:Y:S01]  /*2070*/  PLOP3.LUT P6, PT, PT, PT, UP0, 0x80, 0x0 ;  /* 0x000000000000781c */ /* 0x000fe20003fcf008 */
[----:B------:R-:W-:Y:S01]  /*2080*/  @P5 IMAD.MOV.U32 R16, RZ, RZ, R2 ;  /* 0x000000ffff105224 */ /* 0x000fe200078e0002 */
[----:B------:R-:W-:Y:S01]  /*2090*/  SEL R192, R0, 0xffffffc0, !P0 ;  /* 0xffffffc000c07807 */ /* 0x000fe20004000000 */
[----:B------:R-:W-:Y:S01]  /*20a0*/  @P5 IMAD.MOV.U32 R17, RZ, RZ, R21 ;  /* 0x000000ffff115224 */ /* 0x000fe200078e0015 */
[----:B------:R-:W-:Y:S01]  /*20b0*/  PLOP3.LUT P5, PT, PT, PT, UP0, 0x80, 0x0 ;  /* 0x000000000000781c */ /* 0x000fe20003faf008 */
[C---:B------:R-:W-:Y:S01]  /*20c0*/  IMAD R185, R3.reuse, 0x2, R190 ;  /* 0x0000000203b97824 */ /* 0x040fe200078e02be */
[----:B------:R-:W-:Y:S01]  /*20d0*/  PLOP3.LUT P0, PT, PT, PT, UP0, 0x80, 0x0 ;  /* 0x000000000000781c */ /* 0x000fe20003f0f008 */
[----:B------:R-:W-:Y:S01]  /*20e0*/  IMAD.IADD R2, R188, 0x1, R192 ;  /* 0x00000001bc027824 */ /* 0x000fe200078e02c0 */
[----:B------:R-:W-:Y:S01]  /*20f0*/  HMMA.16816.F32.BF16 R36, R64, R10, R36 ;  /* 0x0000000a4024723c */ /* 0x000fe20000041824 */
[----:B------:R-:W-:-:S02]  /*2100*/  IMAD R184, R3, 0x2, R186 ;  /* 0x0000000203b87824 */ /* 0x000fc400078e02ba */
[----:B------:R-:W-:Y:S02]  /*2110*/  IMAD.IADD R0, R192, 0x1, R85 ;  /* 0x00000001c0007824 */ /* 0x000fe400078e0255 */
[----:B------:R1:W-:Y:S03]  /*2120*/  @P6 LDGSTS.E.BYPASS.LTC128B.128 [R132+0x7100], [R16.64], !P3 ;  /* 0x0710000010846fae */ /* 0x0003e6000d901d52 */
[----:B------:R-:W-:Y:S01]  /*2130*/  HMMA.16816.F32.BF16 R44, R64, R18, R44 ;  /* 0x00000012402c723c */ /* 0x000fe2000004182c */
[----:B------:R1:W-:Y:S01]  /*2140*/  @P5 LDGSTS.E.BYPASS.LTC128B.128 [R132+0x9100], [R16.64+0x80], !P2 ;  /* 0x0910008010845fae */ /* 0x0003e2000d101d52 */
[----:B------:R-:W-:-:S03]  /*2150*/  PLOP3.LUT P5, PT, PT, PT, UP3, 0x80, 0x0 ;  /* 0x000000000000781c */ /* 0x000fc60003faf038 */
[----:B------:R1:W-:Y:S01]  /*2160*/  @P0 LDGSTS.E.BYPASS.LTC128B.128 [R132+0xb100], [R16.64+0x100], !P1 ;  /* 0x0b10010010840fae */ /* 0x0003e2000c901d52 */
[----:B------:R-:W-:Y:S02]  /*2170*/  PLOP3.LUT P0, PT, PT, PT, UP3, 0x80, 0x0 ;  /* 0x000000000000781c */ /* 0x000fe40003f0f038 */
[C---:B---3--:R-:W-:Y:S01]  /*2180*/  HMMA.16816.F32.BF16 R32, R64.reuse, R12, R32 ;  /* 0x0000000c4020723c */ /* 0x048fe20000041820 */
[----:B----4-:R-:W-:Y:S04]  /*2190*/  LDSM.16.M88.4 R20, [R185] ;  /* 0x00000000b914783b */ /* 0x010fe80000000200 */
[----:B------:R-:W2:Y:S03]  /*21a0*/  LDSM.16.M88.4 R8, [R2+0xd100] ;  /* 0x00d100000208783b */ /* 0x000ea60000000200 */
[C---:B------:R-:W-:Y:S01]  /*21b0*/  HMMA.16816.F32.BF16 R28, R64.reuse, R14, R28 ;  /* 0x0000000e401c723c */ /* 0x040fe2000004181c */
[----:B------:R-:W3:Y:S04]  /*21c0*/  LDSM.16.M88.4 R56, [R2+0xc900] ;  /* 0x00c900000238783b */ /* 0x000ee80000000200 */
[----:B------:R-:W4:Y:S03]  /*21d0*/  LDSM.16.M88.4 R60, [R2+0xc100] ;  /* 0x00c10000023c783b */ /* 0x000f260000000200 */
[C---:B------:R-:W-:Y:S01]  /*21e0*/  HMMA.16816.F32.BF16 R24, R64.reuse, R68, R24 ;  /* 0x000000444018723c */ /* 0x040fe20000041818 */
[----:B------:R-:W5:Y:S04]  /*21f0*/  LDSM.16.M88.4 R52, [R2+0xd900] ;  /* 0x00d900000234783b */ /* 0x000f680000000200 */
[----:B------:R-:W-:Y:S03]  /*2200*/  LDSM.16.M88.4 R76, [R184] ;  /* 0x00000000b84c783b */ /* 0x000fe60000000200 */
[----:B------:R-:W-:Y:S01]  /*2210*/  HMMA.16816.F32.BF16 R72, R64, R70, R72 ;  /* 0x000000464048723c */ /* 0x000fe20000041848 */
[----:B------:R-:W4:Y:S04]  /*2220*/  LDSM.16.M88.4 R12, [R0+0xc900] ;  /* 0x00c90000000c783b */ /* 0x000f280000000200 */
[----:B-1----:R-:W1:Y:S04]  /*2230*/  LDSM.16.M88.4 R16, [R0+0xc100] ;  /* 0x00c100000010783b */ /* 0x002e680000000200 */
[----:B------:R-:W-:Y:S04]  /*2240*/  LDSM.16.M88.4 R80, [R0+0xd900] ;  /* 0x00d900000050783b */ /* 0x000fe80000000200 */
[----:B------:R-:W-:Y:S04]  /*2250*/  LDSM.16.M88.4 R68, [R190+0x4000] ;  /* 0x00400000be44783b */ /* 0x000fe80000000200 */
[----:B------:R-:W-:Y:S01]  /*2260*/  LDSM.16.M88.4 R64, [R188+0xe100] ;  /* 0x00e10000bc40783b */ /* 0x000fe20000000200 */
[C---:B--2---:R-:W-:Y:S03]  /*2270*/  HMMA.16816.F32.BF16 R32, R20.reuse, R8, R32 ;  /* 0x000000081420723c */ /* 0x044fe60000041820 */
[----:B------:R-:W0:Y:S05]  /*2280*/  LDGDEPBAR ;  /* 0x00000000000079af */ /* 0x000e2a0000000000 */
[C---:B------:R-:W-:Y:S01]  /*2290*/  HMMA.16816.F32.BF16 R28, R20.reuse, R10, R28 ;  /* 0x0000000a141c723c */ /* 0x040fe2000004181c */
[----:B------:R-:W2:Y:S07]  /*22a0*/  LDSM.16.M88.4 R8, [R0+0xd100] ;  /* 0x00d100000008783b */ /* 0x000eae0000000200 */
[C---:B---3--:R-:W-:Y:S08]  /*22b0*/  HMMA.16816.F32.BF16 R40, R20.reuse, R56, R40 ;  /* 0x000000381428723c */ /* 0x048ff00000041828 */
[C---:B------:R-:W-:Y:S01]  /*22c0*/  HMMA.16816.F32.BF16 R36, R20.reuse, R58, R36 ;  /* 0x0000003a1424723c */ /* 0x040fe20000041824 */
[----:B------:R-:W-:Y:S07]  /*22d0*/  LDSM.16.M88.4 R56, [R188+0xf100] ;  /* 0x00f10000bc38783b */ /* 0x000fee0000000200 */
[C---:B----4-:R-:W-:Y:S08]  /*22e0*/  HMMA.16816.F32.BF16 R48, R20.reuse, R60, R48 ;  /* 0x0000003c1430723c */ /* 0x050ff00000041830 */
[C---:B------:R-:W-:Y:S01]  /*22f0*/  HMMA.16816.F32.BF16 R44, R20.reuse, R62, R44 ;  /* 0x0000003e142c723c */ /* 0x040fe2000004182c */
[----:B------:R-:W3:Y:S07]  /*2300*/  LDSM.16.M88.4 R60, [R188+0xe900] ;  /* 0x00e90000bc3c783b */ /* 0x000eee0000000200 */
[C---:B-----5:R-:W-:Y:S08]  /*2310*/  HMMA.16816.F32.BF16 R24, R20.reuse, R52, R24 ;  /* 0x000000341418723c */ /* 0x060ff00000041818 */
[----:B------:R-:W-:Y:S01]  /*2320*/  HMMA.16816.F32.BF16 R72, R20, R54, R72 ;  /* 0x000000361448723c */ /* 0x000fe20000041848 */
[----:B------:R-:W4:Y:S04]  /*2330*/  LDSM.16.M88.4 R52, [R188+0xf900] ;  /* 0x00f90000bc34783b */ /* 0x000f280000000200 */
[----:B------:R-:W-:Y:S03]  /*2340*/  LDSM.16.M88.4 R20, [R186+0x4000] ;  /* 0x00400000ba14783b */ /* 0x000fe60000000200 */
[C---:B------:R-:W-:Y:S08]  /*2350*/  HMMA.16816.F32.BF16 R40, R76.reuse, R12, R40 ;  /* 0x0000000c4c28723c */ /* 0x040ff00000041828 */
[C---:B------:R-:W-:Y:S01]  /*2360*/  HMMA.16816.F32.BF16 R36, R76.reuse, R14, R36 ;  /* 0x0000000e4c24723c */ /* 0x040fe20000041824 */
[----:B------:R-:W5:Y:S07]  /*2370*/  LDSM.16.M88.4 R12, [R85+0xe900] ;  /* 0x00e90000550c783b */ /* 0x000f6e0000000200 */
[C---:B-1----:R-:W-:Y:S08]  /*2380*/  HMMA.16816.F32.BF16 R48, R76.reuse, R16, R48 ;  /* 0x000000104c30723c */ /* 0x042ff00000041830 */
[C---:B------:R-:W-:Y:S01]  /*2390*/  HMMA.16816.F32.BF16 R44, R76.reuse, R18, R44 ;  /* 0x000000124c2c723c */ /* 0x040fe2000004182c */
[----:B------:R-:W1:Y:S07]  /*23a0*/  LDSM.16.M88.4 R16, [R85+0xe100] ;  /* 0x00e100005510783b */ /* 0x000e6e0000000200 */
[C---:B--2---:R-:W-:Y:S08]  /*23b0*/  HMMA.16816.F32.BF16 R32, R76.reuse, R8, R32 ;  /* 0x000000084c20723c */ /* 0x044ff00000041820 */
[C---:B------:R-:W-:Y:S01]  /*23c0*/  HMMA.16816.F32.BF16 R28, R76.reuse, R10, R28 ;  /* 0x0000000a4c1c723c */ /* 0x040fe2000004181c */
[----:B------:R-:W2:Y:S07]  /*23d0*/  LDSM.16.M88.4 R8, [R85+0xf100] ;  /* 0x00f100005508783b */ /* 0x000eae0000000200 */
[----:B------:R-:W-:Y:S08]  /*23e0*/  HMMA.16816.F32.BF16 R24, R76, R80, R24 ;  /* 0x000000504c18723c */ /* 0x000ff00000041818 */
[C---:B---3--:R-:W-:Y:S08]  /*23f0*/  HMMA.16816.F32.BF16 R40, R68.reuse, R60, R40 ;  /* 0x0000003c4428723c */ /* 0x048ff00000041828 */
        /* <DEDUP_REMOVED lines=8> */
[----:B------:R-:W3:Y:S07]  /*2480*/  LDSM.16.M88.4 R56, [R85+0xf900] ;  /* 0x00f900005538783b */ /* 0x000eee0000000200 */
[----:B----4-:R-:W-:Y:S01]  /*2490*/  HMMA.16816.F32.BF16 R64, R68, R52, R24 ;  /* 0x000000344440723c */ /* 0x010fe20000041818 */
[----:B------:R-:W4:Y:S07]  /*24a0*/  LDSM.16.M88.4 R24, [R2+0xe100] ;  /* 0x00e100000218783b */ /* 0x000f2e0000000200 */
[C---:B-----5:R-:W-:Y:S08]  /*24b0*/  HMMA.16816.F32.BF16 R40, R20.reuse, R12, R40 ;  /* 0x0000000c1428723c */ /* 0x060ff00000041828 */
[----:B------:R-:W-:Y:S01]  /*24c0*/  HMMA.16816.F32.BF16 R36, R20, R14, R36 ;  /* 0x0000000e1424723c */ /* 0x000fe20000041824 */
[----:B------:R-:W5:Y:S07]  /*24d0*/  LDSM.16.M88.4 R12, [R2+0xe900] ;  /* 0x00e90000020c783b */ /* 0x000f6e0000000200 */
[----:B------:R-:W-:Y:S01]  /*24e0*/  HMMA.16816.F32.BF16 R72, R68, R54, R72 ;  /* 0x000000364448723c */ /* 0x000fe20000041848 */
[----:B------:R-:W4:Y:S07]  /*24f0*/  LDSM.16.M88.4 R52, [R2+0xf100] ;  /* 0x00f100000234783b */ /* 0x000f2e0000000200 */
[C---:B-1----:R-:W-:Y:S08]  /*2500*/  HMMA.16816.F32.BF16 R48, R20.reuse, R16, R48 ;  /* 0x000000101430723c */ /* 0x042ff00000041830 */
[C---:B------:R-:W-:Y:S01]  /*2510*/  HMMA.16816.F32.BF16 R44, R20.reuse, R18, R44 ;  /* 0x00000012142c723c */ /* 0x040fe2000004182c */
[----:B------:R-:W1:Y:S07]  /*2520*/  LDSM.16.M88.4 R16, [R2+0xf900] ;  /* 0x00f900000210783b */ /* 0x000e6e0000000200 */
[C---:B--2---:R-:W-:Y:S08]  /*2530*/  HMMA.16816.F32.BF16 R32, R20.reuse, R8, R32 ;  /* 0x000000081420723c */ /* 0x044ff00000041820 */
[C---:B------:R-:W-:Y:S01]  /*2540*/  HMMA.16816.F32.BF16 R68, R20.reuse, R10, R28 ;  /* 0x0000000a1444723c */ /* 0x040fe2000004181c */
[----:B------:R-:W-:Y:S04]  /*2550*/  LDSM.16.M88.4 R28, [R184+0x4000] ;  /* 0x00400000b81c783b */ /* 0x000fe80000000200 */
[----:B------:R-:W2:Y:S03]  /*2560*/  LDSM.16.M88.4 R8, [R0+0xe100] ;  /* 0x00e100000008783b */ /* 0x000ea60000000200 */
[C---:B---3--:R-:W-:Y:S08]  /*2570*/  HMMA.16816.F32.BF16 R64, R20.reuse, R56, R64 ;  /* 0x000000381440723c */ /* 0x048ff00000041840 */
[----:B------:R-:W-:Y:S01]  /*2580*/  HMMA.16816.F32.BF16 R72, R20, R58, R72 ;  /* 0x0000003a1448723c */ /* 0x000fe20000041848 */
[----:B------:R-:W3:Y:S04]  /*2590*/  LDSM.16.M88.4 R56, [R0+0xe900] ;  /* 0x00e900000038783b */ /* 0x000ee80000000200 */
[----:B------:R-:W1:Y:S03]  /*25a0*/  LDSM.16.M88.4 R20, [R0+0xf100] ;  /* 0x00f100000014783b */ /* 0x000e660000000200 */
[C---:B----4-:R-:W-:Y:S08]  /*25b0*/  HMMA.16816.F32.BF16 R48, R60.reuse, R24, R48 ;  /* 0x000000183c30723c */ /* 0x050ff00000041830 */
[C---:B------:R-:W-:Y:S01]  /*25c0*/  HMMA.16816.F32.BF16 R44, R60.reuse, R26, R44 ;  /* 0x0000001a3c2c723c */ /* 0x040fe2000004182c */
[----:B------:R-:W-:Y:S07]  /*25d0*/  LDSM.16.M88.4 R24, [R190+0x8000] ;  /* 0x00800000be18783b */ /* 0x000fee0000000200 */
[C---:B-----5:R-:W-:Y:S08]  /*25e0*/  HMMA.16816.F32.BF16 R40, R60.reuse, R12, R40 ;  /* 0x0000000c3c28723c */ /* 0x060ff00000041828 */
[C---:B------:R-:W-:Y:S01]  /*25f0*/  HMMA.16816.F32.BF16 R36, R60.reuse, R14, R36 ;  /* 0x0000000e3c24723c */ /* 0x040fe20000041824 */
[----:B------:R-:W4:Y:S07]  /*2600*/  LDSM.16.M88.4 R12, [R0+0xf900] ;  /* 0x00f90000000c783b */ /* 0x000f2e0000000200 */
[C---:B------:R-:W-:Y:S08]  /*2610*/  HMMA.16816.F32.BF16 R32, R60.reuse, R52, R32 ;  /* 0x000000343c20723c */ /* 0x040ff00000041820 */
[C---:B------:R-:W-:Y:S01]  /*2620*/  HMMA.16816.F32.BF16 R68, R60.reuse, R54, R68 ;  /* 0x000000363c44723c */ /* 0x040fe20000041844 */
[----:B------:R-:W-:Y:S07]  /*2630*/  LDSM.16.M88.4 R52, [R188+0x11100] ;  /* 0x01110000bc34783b */ /* 0x000fee0000000200 */
[C---:B-1----:R-:W-:Y:S08]  /*2640*/  HMMA.16816.F32.BF16 R64, R60.reuse, R16, R64 ;  /* 0x000000103c40723c */ /* 0x042ff00000041840 */
[----:B------:R-:W-:Y:S01]  /*2650*/  HMMA.16816.F32.BF16 R72, R60, R18, R72 ;  /* 0x000000123c48723c */ /* 0x000fe20000041848 */
[----:B------:R-:W1:Y:S04]  /*2660*/  LDSM.16.M88.4 R16, [R188+0x10100] ;  /* 0x01010000bc10783b */ /* 0x000e680000000200 */
[----:B------:R-:W-:Y:S03]  /*2670*/  LDSM.16.M88.4 R60, [R85+0x10900] ;  /* 0x01090000553c783b */ /* 0x000fe60000000200 */
[C---:B--2---:R-:W-:Y:S08]  /*2680*/  HMMA.16816.F32.BF16 R48, R28.reuse, R8, R48 ;  /* 0x000000081c30723c */ /* 0x044ff00000041830 */
[C---:B------:R-:W-:Y:S01]  /*2690*/  HMMA.16816.F32.BF16 R44, R28.reuse, R10, R44 ;  /* 0x0000000a1c2c723c */ /* 0x040fe2000004182c */
[----:B------:R-:W2:Y:S07]  /*26a0*/  LDSM.16.M88.4 R8, [R188+0x10900] ;  /* 0x01090000bc08783b */ /* 0x000eae0000000200 */
[C---:B---3--:R-:W-:Y:S08]  /*26b0*/  HMMA.16816.F32.BF16 R40, R28.reuse, R56, R40 ;  /* 0x000000381c28723c */ /* 0x048ff00000041828 */
[C---:B------:R-:W-:Y:S01]  /*26c0*/  HMMA.16816.F32.BF16 R36, R28.reuse, R58, R36 ;  /* 0x0000003a1c24723c */ /* 0x040fe20000041824 */
[----:B------:R-:W-:Y:S07]  /*26d0*/  LDSM.16.M88.4 R56, [R186+0x8000] ;  /* 0x00800000ba38783b */ /* 0x000fee0000000200 */
[C---:B------:R-:W-:Y:S08]  /*26e0*/  HMMA.16816.F32.BF16 R32, R28.reuse, R20, R32 ;  /* 0x000000141c20723c */ /* 0x040ff00000041820 */
[C---:B------:R-:W-:Y:S01]  /*26f0*/  HMMA.16816.F32.BF16 R68, R28.reuse, R22, R68 ;  /* 0x000000161c44723c */ /* 0x040fe20000041844 */
[----:B------:R-:W3:Y:S07]  /*2700*/  LDSM.16.M88.4 R20, [R85+0x10100] ;  /* 0x010100005514783b */ /* 0x000eee0000000200 */
[C---:B----4-:R-:W-:Y:S08]  /*2710*/  HMMA.16816.F32.BF16 R64, R28.reuse, R12, R64 ;  /* 0x0000000c1c40723c */ /* 0x050ff00000041840 */
[----:B------:R-:W-:Y:S01]  /*2720*/  HMMA.16816.F32.BF16 R72, R28, R14, R72 ;  /* 0x0000000e1c48723c */ /* 0x000fe20000041848 */
[----:B------:R-:W4:Y:S04]  /*2730*/  LDSM.16.M88.4 R12, [R188+0x11900] ;  /* 0x01190000bc0c783b */ /* 0x000f280000000200 */
[----:B------:R-:W-:Y:S03]  /*2740*/  LDSM.16.M88.4 R28, [R85+0x11100] ;  /* 0x01110000551c783b */ /* 0x000fe60000000200 */
[C---:B-1----:R-:W-:Y:S08]  /*2750*/  HMMA.16816.F32.BF16 R48, R24.reuse, R16, R48 ;  /* 0x000000101830723c */ /* 0x042ff00000041830 */
[C---:B------:R-:W-:Y:S01]  /*2760*/  HMMA.16816.F32.BF16 R44, R24.reuse, R18, R44 ;  /* 0x00000012182c723c */ /* 0x040fe2000004182c */
[----:B------:R-:W-:Y:S07]  /*2770*/  LDSM.16.M88.4 R16, [R185+0x8000] ;  /* 0x00800000b910783b */ /* 0x000fee0000000200 */
[C---:B--2---:R-:W-:Y:S08]  /*2780*/  HMMA.16816.F32.BF16 R40, R24.reuse, R8, R40 ;  /* 0x000000081828723c */ /* 0x044ff00000041828 */
[----:B------:R-:W-:Y:S01]  /*2790*/  HMMA.16816.F32.BF16 R36, R24, R10, R36 ;  /* 0x0000000a1824723c */ /* 0x000fe20000041824 */
[----:B------:R-:W1:Y:S07]  /*27a0*/  LDSM.16.M88.4 R8, [R2+0x10100] ;  /* 0x010100000208783b */ /* 0x000e6e0000000200 */
[C---:B---3--:R-:W-:Y:S08]  /*27b0*/  HMMA.16816.F32.BF16 R48, R56.reuse, R20, R48 ;  /* 0x000000143830723c */ /* 0x048ff00000041830 */
[----:B------:R-:W-:Y:S01]  /*27c0*/  HMMA.16816.F32.BF16 R44, R56, R22, R44 ;  /* 0x00000016382c723c */ /* 0x000fe2000004182c */
[----:B------:R-:W-:Y:S07]  /*27d0*/  LDSM.16.M88.4 R20, [R2+0x10900] ;  /* 0x010900000214783b */ /* 0x000fee0000000200 */
[C---:B------:R-:W-:Y:S08]  /*27e0*/  HMMA.16816.F32.BF16 R32, R24.reuse, R52, R32 ;  /* 0x000000341820723c */ /* 0x040ff00000041820 */
[C---:B------:R-:W-:Y:S01]  /*27f0*/  HMMA.16816.F32.BF16 R68, R24.reuse, R54, R68 ;  /* 0x000000361844723c */ /* 0x040fe20000041844 */
[----:B------:R-:W-:Y:S07]  /*2800*/  LDSM.16.M88.4 R52, [R2+0x11100] ;  /* 0x011100000234783b */ /* 0x000fee0000000200 */
[C---:B----4-:R-:W-:Y:S08]  /*2810*/  HMMA.16816.F32.BF16 R64, R24.reuse, R12, R64 ;  /* 0x0000000c1840723c */ /* 0x050ff00000041840 */
[----:B------:R-:W-:Y:S01]  /*2820*/  HMMA.16816.F32.BF16 R72, R24, R14, R72 ;  /* 0x0000000e1848723c */ /* 0x000fe20000041848 */
[----:B------:R-:W-:Y:S04]  /*2830*/  LDSM.16.M88.4 R24, [R184+0x8000] ;  /* 0x00800000b818783b */ /* 0x000fe80000000200 */
[----:B------:R-:W2:Y:S03]  /*2840*/  LDSM.16.M88.4 R12, [R0+0x10100] ;  /* 0x01010000000c783b */ /* 0x000ea60000000200 */
[C---:B-1----:R-:W-:Y:S08]  /*2850*/  HMMA.16816.F32.BF16 R48, R16.reuse, R8, R48 ;  /* 0x000000081030723c */ /* 0x042ff00000041830 */
[----:B------:R-:W-:Y:S01]  /*2860*/  HMMA.16816.F32.BF16 R44, R16, R10, R44 ;  /* 0x0000000a102c723c */ /* 0x000fe2000004182c */
[----:B------:R-:W-:Y:S07]  /*2870*/  LDSM.16.M88.4 R8, [R0+0x11100] ;  /* 0x011100000008783b */ /* 0x000fee0000000200 */
[C---:B------:R-:W-:Y:S08]  /*2880*/  HMMA.16816.F32.BF16 R68, R56.reuse, R30, R68 ;  /* 0x0000001e3844723c */ /* 0x040ff00000041844 */
[C---:B------:R-:W-:Y:S08]  /*2890*/  HMMA.16816.F32.BF16 R40, R56.reuse, R60, R40 ;  /* 0x0000003c3828723c */ /* 0x040ff00000041828 */
[----:B------:R-:W-:Y:S08]  /*28a0*/  HMMA.16816.F32.BF16 R36, R56, R62, R36 ;  /* 0x0000003e3824723c */ /* 0x000ff00000041824 */
[C---:B--2---:R-:W-:Y:S08]  /*28b0*/  HMMA.16816.F32.BF16 R48, R24.reuse, R12, R48 ;  /* 0x0000000c1830723c */ /* 0x044ff00000041830 */
[----:B------:R-:W-:Y:S01]  /*28c0*/  HMMA.16816.F32.BF16 R44, R24, R14, R44 ;  /* 0x0000000e182c723c */ /* 0x000fe2000004182c */
[----:B------:R1:W2:Y:S07]  /*28d0*/  LDSM.16.M88.4 R12, [R2+0x11900] ;  /* 0x01190000020c783b */ /* 0x0002ae0000000200 */
[----:B------:R-:W-:Y:S08]  /*28e0*/  HMMA.16816.F32.BF16 R64, R56, R76, R64 ;  /* 0x0000004c3840723c */ /* 0x000ff00000041840 */
[----:B------:R-:W-:Y:S01]  /*28f0*/  HMMA.16816.F32.BF16 R68, R16, R54, R68 ;  /* 0x000000361044723c */ /* 0x000fe20000041844 */
[----:B------:R-:W-:-:S06]  /*2900*/  FMUL.FTZ R48, R48, c[0x0][0x320] ;  /* 0x0000c80030307a20 */ /* 0x000fcc0000410000 */
[----:B------:R-:W3:Y:S01]  /*2910*/  MUFU.TANH R48, R48 ;  /* 0x0000003000307308 */ /* 0x000ee20000002400 */
[----:B------:R-:W-:Y:S01]  /*2920*/  HMMA.16816.F32.BF16 R72, R56, R78, R72 ;  /* 0x0000004e3848723c */ /* 0x000fe20000041848 */
[----:B------:R-:W-:-:S06]  /*2930*/  FMUL.FTZ R44, R44, c[0x0][0x320] ;  /* 0x0000c8002c2c7a20 */ /* 0x000fcc0000410000 */
[----:B-1----:R1:W4:Y:S01]  /*2940*/  MUFU.TANH R2, R44 ;  /* 0x0000002c00027308 */ /* 0x0023220000002400 */
[----:B------:R-:W-:Y:S01]  /*2950*/  HMMA.16816.F32.BF16 R32, R56, R28, R32 ;  /* 0x0000001c3820723c */ /* 0x000fe20000041820 */
[----:B------:R-:W5:Y:S07]  /*2960*/  LDSM.16.M88.4 R28, [R0+0x10900] ;  /* 0x01090000001c783b */ /* 0x000f6e0000000200 */
[C---:B------:R-:W-:Y:S08]  /*2970*/  HMMA.16816.F32.BF16 R40, R16.reuse, R20, R40 ;  /* 0x000000141028723c */ /* 0x040ff00000041828 */
[C---:B------:R-:W-:Y:S01]  /*2980*/  HMMA.16816.F32.BF16 R36, R16.reuse, R22, R36 ;  /* 0x000000161024723c */ /* 0x040fe20000041824 */
[----:B------:R-:W1:Y:S07]  /*2990*/  LDSM.16.M88.4 R20, [R0+0x11900] ;  /* 0x011900000014783b */ /* 0x000e6e0000000200 */
[----:B--2---:R-:W-:Y:S07]  /*29a0*/  HMMA.16816.F32.BF16 R64, R16, R12, R64 ;  /* 0x0000000c1040723c */ /* 0x004fee0000041840 */
[----:B------:R-:W-:Y:S01]  /*29b0*/  LEA.HI R12, R86, R5, RZ, 0x2 ;  /* 0x00000005560c7211 */ /* 0x000fe200078f10ff */
[----:B------:R-:W-:Y:S03]  /*29c0*/  HMMA.16816.F32.BF16 R68, R24, R10, R68 ;  /* 0x0000000a1844723c */ /* 0x000fe60000041844 */
[----:B------:R-:W-:-:S04]  /*29d0*/  LOP3.LUT R12, R12, 0xfffffffc, RZ, 0xc0, !PT ;  /* 0xfffffffc0c0c7812 */ /* 0x000fc800078ec0ff */
[----:B------:R-:W-:Y:S01]  /*29e0*/  LOP3.LUT R10, R84, 0xffffffe0, RZ, 0xc0, !PT ;  /* 0xffffffe0540a7812 */ /* 0x000fe200078ec0ff */
[----:B------:R-:W-:Y:S01]  /*29f0*/  HMMA.16816.F32.BF16 R72, R16, R14, R72 ;  /* 0x0000000e1048723c */ /* 0x000fe20000041848 */
[----:B------:R-:W-:-:S03]  /*2a00*/  IMAD.IADD R12, R5, 0x1, -R12 ;  /* 0x00000001050c7824 */ /* 0x000fc600078e0a0c */
[----:B------:R-:W-:-:S03]  /*2a10*/  IMAD.IADD R10, R5, 0x1, -R10 ;  /* 0x00000001050a7824 */ /* 0x000fc600078e0a0a */
[----:B------:R-:W-:Y:S01]  /*2a20*/  SHF.R.S32.HI R14, RZ, 0x1f, R7 ;  /* 0x0000001fff0e7819 */ /* 0x000fe20000011407 */
[----:B------:R-:W-:Y:S01]  /*2a30*/  HMMA.16816.F32.BF16 R32, R16, R52, R32 ;  /* 0x000000341020723c */ /* 0x000fe20000041820 */
[----:B------:R-:W-:Y:S02]  /*2a40*/  SHF.R.S32.HI R5, RZ, 0x1f, R10 ;  /* 0x0000001fff057819 */ /* 0x000fe4000001140a */
[----:B------:R-:W-:Y:S02]  /*2a50*/  LEA.HI R14, R14, R7, RZ, 0x3 ;  /* 0x000000070e0e7211 */ /* 0x000fe400078f18ff */
[----:B------:R-:W-:Y:S02]  /*2a60*/  LEA.HI R5, R5, R10, RZ, 0x2 ;  /* 0x0000000a05057211 */ /* 0x000fe400078f10ff */
[----:B------:R-:W-:Y:S01]  /*2a70*/  LOP3.LUT R14, R14, 0xffffff8, RZ, 0xc0, !PT ;  /* 0x0ffffff80e0e7812 */ /* 0x000fe200078ec0ff */
[C---:B-----5:R-:W-:Y:S01]  /*2a80*/  HMMA.16816.F32.BF16 R40, R24.reuse, R28, R40 ;  /* 0x0000001c1828723c */ /* 0x060fe20000041828 */
[C---:B------:R-:W-:Y:S01]  /*2a90*/  LEA.HI.SX32 R200, R5.reuse, UR8, 0x1e ;  /* 0x0000000805c87c11 */ /* 0x040fe2000f8ff2ff */
[----:B------:R-:W-:Y:S01]  /*2aa0*/  FMUL.FTZ R68, R68, c[0x0][0x320] ;  /* 0x0000c80044447a20 */ /* 0x000fe20000410000 */
[----:B------:R-:W-:Y:S01]  /*2ab0*/  LOP3.LUT R201, R5, 0x7ffffffc, RZ, 0xc0, !PT ;  /* 0x7ffffffc05c97812 */ /* 0x000fe200078ec0ff */
[----:B------:R-:W-:Y:S01]  /*2ac0*/  IMAD.IADD R13, R7, 0x1, -R14 ;  /* 0x00000001070d7824 */ /* 0x000fe200078e0a0e */
[----:B------:R-:W-:Y:S01]  /*2ad0*/  LEA.HI R7, R12, R12, RZ, 0x1 ;  /* 0x0000000c0c077211 */ /* 0x000fe200078f08ff */
[----:B------:R-:W-:Y:S01]  /*2ae0*/  IMAD.U32 R14, RZ, RZ, UR4 ;  /* 0x00000004ff0e7e24 */ /* 0x000fe2000f8e00ff */
[----:B------:R2:W1:Y:S01]  /*2af0*/  MUFU.TANH R163, R68 ;  /* 0x0000004400a37308 */ /* 0x0004620000002400 */
[----:B------:R-:W-:Y:S01]  /*2b00*/  IMAD R200, R13, 0x10, R200 ;  /* 0x000000100dc87824 */ /* 0x000fe200078e02c8 */
[----:B------:R-:W-:Y:S01]  /*2b10*/  LOP3.LUT R7, R7, 0x1ffffffe, RZ, 0xc0, !PT ;  /* 0x1ffffffe07077812 */ /* 0x000fe200078ec0ff */
[----:B------:R-:W-:Y:S01]  /*2b20*/  HMMA.16816.F32.BF16 R36, R24, R30, R36 ;  /* 0x0000001e1824723c */ /* 0x000fe20000041824 */
[----:B------:R-:W-:-:S02]  /*2b30*/  IMAD.IADD R201, R10, 0x1, -R201 ;  /* 0x000000010ac97824 */ /* 0x000fc400078e0ac9 */
[----:B------:R-:W-:Y:S02]  /*2b40*/  FMUL.FTZ R29, R49, c[0x0][0x320] ;  /* 0x0000c800311d7a20 */ /* 0x000fe40000410000 */
[----:B------:R-:W-:Y:S02]  /*2b50*/  IMAD.IADD R7, R12, 0x1, -R7 ;  /* 0x000000010c077824 */ /* 0x000fe400078e0a07 */
[----:B------:R-:W-:Y:S01]  /*2b60*/  IMAD.SHL.U32 R201, R201, 0x2, RZ ;  /* 0x00000002c9c97824 */ /* 0x000fe200078e00ff */
[----:B------:R-:W-:Y:S01]  /*2b70*/  HMMA.16816.F32.BF16 R32, R24, R8, R32 ;  /* 0x000000081820723c */ /* 0x000fe20000041820 */
[----:B------:R-:W-:Y:S01]  /*2b80*/  IMAD R200, R7, 0x8, R200 ;  /* 0x0000000807c87824 */ /* 0x000fe200078e02c8 */
[----:B------:R-:W2:Y:S01]  /*2b90*/  MUFU.TANH R29, R29 ;  /* 0x0000001d001d7308 */ /* 0x000ea20000002400 */
[----:B------:R-:W-:Y:S01]  /*2ba0*/  FMUL.FTZ R28, R50, c[0x0][0x320] ;  /* 0x0000c800321c7a20 */ /* 0x000fe20000410000 */
[----:B------:R-:W-:Y:S01]  /*2bb0*/  IADD3 R14, R14, -c[0x0][0x168], -R201 ;  /* 0x80005a000e0e7a10 */ /* 0x000fe20007ffe8c9 */
[----:B------:R-:W-:Y:S01]  /*2bc0*/  @P5 IMAD.HI.U32 R7, R200, c[0x0][0x2c8], RZ ;  /* 0x0000b200c8075a27 */ /* 0x000fe200078e00ff */
[----:B------:R-:W-:-:S02]  /*2bd0*/  IADD3 R12, -R201, c[0x0][0x1d0], -R6 ;  /* 0x00007400c90c7a10 */ /* 0x000fc40007ffe906 */
[C---:B-1----:R-:W-:Y:S01]  /*2be0*/  HMMA.16816.F32.BF16 R64, R24.reuse, R20, R64 ;  /* 0x000000141840723c */ /* 0x042fe20000041840 */
[----:B------:R-:W-:Y:S01]  /*2bf0*/  FMUL.FTZ R30, R45, c[0x0][0x320] ;  /* 0x0000c8002d1e7a20 */ /* 0x000fe20000410000 */
[----:B------:R-:W1:Y:S01]  /*2c00*/  MUFU.TANH R28, R28 ;  /* 0x0000001c001c7308 */ /* 0x000e620000002400 */
[----:B------:R-:W-:Y:S01]  /*2c10*/  FMUL.FTZ R8, R40, c[0x0][0x320] ;  /* 0x0000c80028087a20 */ /* 0x000fe20000410000 */
[C---:B------:R-:W-:Y:S01]  /*2c20*/  IADD3 R16, R14.reuse, c[0x0][0x328], RZ ;  /* 0x0000ca000e107a10 */ /* 0x040fe20007ffe0ff */
[----:B------:R-:W-:Y:S01]  /*2c30*/  FMUL.FTZ R9, R41, c[0x0][0x320] ;  /* 0x0000c80029097a20 */ /* 0x000fe20000410000 */
[----:B------:R-:W-:Y:S01]  /*2c40*/  IADD3 R14, R14, UR16, RZ ;  /* 0x000000100e0e7c10 */ /* 0x000fe2000fffe0ff */
[----:B------:R-:W-:Y:S01]  /*2c50*/  IMAD.MOV.U32 R20, RZ, RZ, R200 ;  /* 0x000000ffff147224 */ /* 0x000fe200078e00c8 */
[----:B------:R-:W-:Y:S01]  /*2c60*/  HMMA.16816.F32.BF16 R72, R24, R22, R72 ;  /* 0x000000161848723c */ /* 0x000fe20000041848 */
[----:B------:R-:W-:Y:S01]  /*2c70*/  @P0 SHF.R.U32.HI R20, RZ, c[0x0][0x2cc], R7 ;  /* 0x0000b300ff140a19 */ /* 0x000fe20000011607 */
[----:B------:R-:W-:Y:S01]  /*2c80*/  FMUL.FTZ R11, R36, c[0x0][0x320] ;  /* 0x0000c800240b7a20 */ /* 0x000fe20000410000 */
[----:B------:R-:W-:Y:S01]  /*2c90*/  PLOP3.LUT P0, PT, PT, PT, UP2, 0x40, 0x0 ;  /* 0x000000000000781c */ /* 0x000fe20003f0e828 */
[----:B------:R-:W-:Y:S01]  /*2ca0*/  FMUL.FTZ R0, R37, c[0x0][0x320] ;  /* 0x0000c80025007a20 */ /* 0x000fe20000410000 */
[----:B------:R-:W1:Y:S01]  /*2cb0*/  MUFU.TANH R30, R30 ;  /* 0x0000001e001e7308 */ /* 0x000e620000002400 */
[----:B------:R-:W5:Y:S01]  /*2cc0*/  SHFL.IDX PT, R7, R20, RZ, 0x1c1f ;  /* 0x001c1fff14077589 */ /* 0x000f6200000e0000 */
[----:B------:R-:W-:-:S02]  /*2cd0*/  FMUL.FTZ R69, R69, c[0x0][0x320] ;  /* 0x0000c80045457a20 */ /* 0x000fc40000410000 */
[----:B------:R-:W-:Y:S02]  /*2ce0*/  FMUL.FTZ R32, R32, c[0x0][0x320] ;  /* 0x0000c80020207a20 */ /* 0x000fe40000410000 */
[----:B------:R-:W-:Y:S02]  /*2cf0*/  FMUL.FTZ R33, R33, c[0x0][0x320] ;  /* 0x0000c80021217a20 */ /* 0x000fe40000410000 */
[----:B------:R-:W1:Y:S03]  /*2d00*/  MUFU.TANH R8, R8 ;  /* 0x0000000800087308 */ /* 0x000e660000002400 */
[----:B------:R-:W-:Y:S02]  /*2d10*/  FMUL.FTZ R64, R64, c[0x0][0x320] ;  /* 0x0000c80040407a20 */ /* 0x000fe40000410000 */
[----:B------:R-:W-:-:S03]  /*2d20*/  FMUL.FTZ R65, R65, c[0x0][0x320] ;  /* 0x0000c80041417a20 */ /* 0x000fc60000410000 */
[----:B------:R-:W1:Y:S03]  /*2d30*/  MUFU.TANH R9, R9 ;  /* 0x0000000900097308 */ /* 0x000e660000002400 */
[----:B------:R-:W-:Y:S02]  /*2d40*/  FMUL.FTZ R72, R72, c[0x0][0x320] ;  /* 0x0000c80048487a20 */ /* 0x000fe40000410000 */
[----:B------:R-:W-:-:S03]  /*2d50*/  FMUL.FTZ R73, R73, c[0x0][0x320] ;  /* 0x0000c80049497a20 */ /* 0x000fc60000410000 */
[----:B------:R-:W1:Y:S01]  /*2d60*/  MUFU.TANH R11, R11 ;  /* 0x0000000b000b7308 */ /* 0x000e620000002400 */
[--C-:B-----5:R-:W-:Y:S02]  /*2d70*/  IMAD.IADD R19, R16, 0x1, R7.reuse ;  /* 0x0000000110137824 */ /* 0x120fe400078e0207 */
[----:B------:R-:W-:-:S03]  /*2d80*/  IMAD.IADD R18, R14, 0x1, R7 ;  /* 0x000000010e127824 */ /* 0x000fc600078e0207 */
[----:B------:R-:W-:Y:S02]  /*2d90*/  IMNMX R19, R19, R12, PT ;  /* 0x0000000c13137217 */ /* 0x000fe40003800200 */
[----:B------:R-:W1:Y:S08]  /*2da0*/  MUFU.TANH R0, R0 ;  /* 0x0000000000007308 */ /* 0x000e700000002400 */
[----:B------:R1:W1:Y:S08]  /*2db0*/  MUFU.TANH R175, R32 ;  /* 0x0000002000af7308 */ /* 0x0002700000002400 */
[----:B------:R1:W1:Y:S08]  /*2dc0*/  MUFU.TANH R173, R33 ;  /* 0x0000002100ad7308 */ /* 0x0002700000002400 */
[----:B------:R1:W1:Y:S08]  /*2dd0*/  MUFU.TANH R159, R69 ;  /* 0x00000045009f7308 */ /* 0x0002700000002400 */
[----:B------:R1:W1:Y:S08]  /*2de0*/  MUFU.TANH R171, R64 ;  /* 0x0000004000ab7308 */ /* 0x0002700000002400 */
[----:B------:R1:W1:Y:S08]  /*2df0*/  MUFU.TANH R169, R65 ;  /* 0x0000004100a97308 */ /* 0x0002700000002400 */
        /* <DEDUP_REMOVED lines=16> */
.L_x_796:
[----:B------:R-:W-:Y:S02]  /*2f00*/  ULDC UR4, c[0x0][0x32c] ;  /* 0x0000cb0000047ab9 */ /* 0x000fe40000000800 */
[----:B------:R-:W-:-:S06]  /*2f10*/  UISETP.NE.AND UP0, UPT, UR6, UR4, UPT ;  /* 0x000000040600728c */ /* 0x000fcc000bf05270 */
[----:B------:R-:W-:-:S13]  /*2f20*/  PLOP3.LUT P0, PT, PT, PT, UP0, 0x80, 0x0 ;  /* 0x000000000000781c */ /* 0x000fda0003f0f008 */
[----:B------:R-:W-:-:S05]  /*2f30*/  @P0 IMAD.HI.U32 R5, R7, c[0x0][0x330], RZ ;  /* 0x0000cc0007050a27 */ /* 0x000fca00078e00ff */
[----:B------:R-:W-:Y:S02]  /*2f40*/  @P0 SHF.R.U32.HI R7, RZ, c[0x0][0x334], R5 ;  /* 0x0000cd00ff070a19 */ /* 0x000fe40000011605 */
.L_x_797:
[----:B------:R-:W-:Y:S05]  /*2f50*/  BSYNC B0 ;  /* 0x0000000000007941 */ /* 0x000fea0003800000 */
.L_x_795:
[----:B------:R-:W-:-:S04]  /*2f60*/  IMAD R10, R7, c[0x0][0x32c], -R6 ;  /* 0x0000cb00070a7a24 */ /* 0x000fc800078e0a06 */
[----:B------:R-:W-:-:S05]  /*2f70*/  IMAD.IADD R5, R10, 0x1, -R201 ;  /* 0x000000010a057824 */ /* 0x000fca00078e0ac9 */
[----:B------:R-:W-:Y:S02]  /*2f80*/  IADD3 R10, R5, c[0x0][0x32c], RZ ;  /* 0x0000cb00050a7a10 */ /* 0x000fe40007ffe0ff */
[----:B------:R-:W-:Y:S02]  /*2f90*/  IMNMX R18, R18, R5, !PT ;  /* 0x0000000512127217 */ /* 0x000fe40007800200 */
[----:B------:R-:W-:Y:S02]  /*2fa0*/  IMNMX R19, R19, R10, PT ;  /* 0x0000000a13137217 */ /* 0x000fe40003800200 */
.L_x_794:
[----:B--234-:R-:W-:Y:S01]  /*2fb0*/  ISETP.LT.AND P6, PT, RZ, UR17, PT ;  /* 0x00000011ff007c0c */ /* 0x01cfe2000bfc1270 */
[----:B------:R-:W2:Y:S01]  /*2fc0*/  SHFL.IDX PT, R25, R20, 0x1, 0x1c1f ;  /* 0x003c1f0014197f89 */ /* 0x000ea200000e0000 */
[----:B------:R-:W-:Y:S02]  /*2fd0*/  FMUL.FTZ R10, R38, c[0x0][0x320] ;  /* 0x0000c800260a7a20 */ /* 0x000fe40000410000 */
[C---:B------:R-:W-:Y:S01]  /*2fe0*/  ISETP.GT.AND P0, PT, R18.reuse, RZ, P6 ;  /* 0x000000ff1200720c */ /* 0x040fe20003704270 */
[----:B------:R-:W-:Y:S01]  /*2ff0*/  FMUL.FTZ R17, R39, c[0x0][0x320] ;  /* 0x0000c80027117a20 */ /* 0x000fe20000410000 */
        /* <DEDUP_REMOVED lines=22> */
[----:B------:R-:W-:Y:S01]  /*3160*/  ISETP.LT.OR P0, PT, R19, 0x11, P0 ;  /* 0x000000111300780c */ /* 0x000fe20000701670 */
[----:B------:R-:W-:Y:S01]  /*3170*/  FMUL.FTZ R71, R71, c[0x0][0x320] ;  /* 0x0000c80047477a20 */ /* 0x000fe20000410000 */
[----:B-1----:R-:W-:Y:S01]  /*3180*/  FSEL R13, R30, -INF , !P5 ;  /* 0xff8000001e0d7808 */ /* 0x002fe20006800000 */
[----:B------:R-:W1:Y:S01]  /*3190*/  MUFU.TANH R10, R10 ;  /* 0x0000000a000a7308 */ /* 0x000e620000002400 */
[----:B------:R-:W-:-:S02]  /*31a0*/  FSEL R7, R8, -INF , !P0 ;  /* 0xff80000008077808 */ /* 0x000fc40004000000 */
[C---:B------:R-:W-:Y:S02]  /*31b0*/  ISETP.GT.AND P0, PT, R18.reuse, 0x18, P6 ;  /* 0x000000181200780c */ /* 0x040fe40003704270 */
[C---:B------:R-:W-:Y:S02]  /*31c0*/  ISETP.GT.AND P5, PT, R18.reuse, 0x11, P6 ;  /* 0x000000111200780c */ /* 0x040fe400037a4270 */
[C---:B------:R-:W-:Y:S01]  /*31d0*/  ISETP.LT.OR P0, PT, R19.reuse, 0x19, P0 ;  /* 0x000000191300780c */ /* 0x040fe20000701670 */
[----:B------:R-:W3:Y:S01]  /*31e0*/  MUFU.TANH R17, R17 ;  /* 0x0000001100117308 */ /* 0x000ee20000002400 */
[----:B------:R-:W-:Y:S02]  /*31f0*/  ISETP.LT.OR P5, PT, R19, 0x12, P5 ;  /* 0x000000121300780c */ /* 0x000fe40002fa1670 */
[----:B------:R-:W-:Y:S02]  /*3200*/  FSEL R11, R11, -INF , !P0 ;  /* 0xff8000000b0b7808 */ /* 0x000fe40004000000 */
[----:B------:R-:W-:-:S02]  /*3210*/  ISETP.GT.AND P0, PT, R18, 0x20, P6 ;  /* 0x000000201200780c */ /* 0x000fc40003704270 */
[----:B------:R-:W-:Y:S01]  /*3220*/  FSEL R5, R9, -INF , !P5 ;  /* 0xff80000009057808 */ /* 0x000fe20006800000 */
[----:B------:R-:W4:Y:S01]  /*3230*/  MUFU.TANH R21, R21 ;  /* 0x0000001500157308 */ /* 0x000f220000002400 */
[C---:B------:R-:W-:Y:S02]  /*3240*/  ISETP.GT.AND P5, PT, R18.reuse, 0x19, P6 ;  /* 0x000000191200780c */ /* 0x040fe400037a4270 */
[C---:B------:R-:W-:Y:S02]  /*3250*/  ISETP.LT.OR P0, PT, R19.reuse, 0x21, P0 ;  /* 0x000000211300780c */ /* 0x040fe40000701670 */
[----:B------:R-:W-:Y:S02]  /*3260*/  ISETP.LT.OR P5, PT, R19, 0x1a, P5 ;  /* 0x0000001a1300780c */ /* 0x000fe40002fa1670 */
[----:B------:R-:W-:Y:S01]  /*3270*/  FSEL R175, R175, -INF , !P0 ;  /* 0xff800000afaf7808 */ /* 0x000fe20004000000 */
[----:B------:R1:W1:Y:S01]  /*3280*/  MUFU.TANH R178, R34 ;  /* 0x0000002200b27308 */ /* 0x0002620000002400 */
[----:B------:R-:W-:-:S02]  /*3290*/  ISETP.GT.AND P0, PT, R18, 0x28, P6 ;  /* 0x000000281200780c */ /* 0x000fc40003704270 */
[----:B------:R-:W-:Y:S01]  /*32a0*/  FSEL R9, R0, -INF , !P5 ;  /* 0xff80000000097808 */ /* 0x000fe20006800000 */
[----:B------:R-:W-:Y:S01]  /*32b0*/  FMUL.FTZ R0, R43, c[0x0][0x320] ;  /* 0x0000c8002b007a20 */ /* 0x000fe20000410000 */
[C---:B------:R-:W-:Y:S02]  /*32c0*/  ISETP.GT.AND P5, PT, R18.reuse, 0x21, P6 ;  /* 0x000000211200780c */ /* 0x040fe400037a4270 */
[C---:B------:R-:W-:Y:S01]  /*32d0*/  ISETP.LT.OR P0, PT, R19.reuse, 0x29, P0 ;  /* 0x000000291300780c */ /* 0x040fe20000701670 */
[----:B------:R1:W1:Y:S01]  /*32e0*/  MUFU.TANH R162, R35 ;  /* 0x0000002300a27308 */ /* 0x0002620000002400 */
[----:B------:R-:W-:Y:S02]  /*32f0*/  ISETP.LT.OR P5, PT, R19, 0x22, P5 ;  /* 0x000000221300780c */ /* 0x000fe40002fa1670 */
[----:B------:R-:W-:Y:S02]  /*3300*/  FSEL R163, R163, -INF , !P0 ;  /* 0xff800000a3a37808 */ /* 0x000fe40004000000 */
[----:B------:R-:W-:-:S02]  /*3310*/  ISETP.GT.AND P0, PT, R18, 0x30, P6 ;  /* 0x000000301200780c */ /* 0x000fc40003704270 */
[----:B------:R-:W-:Y:S01]  /*3320*/  FSEL R173, R173, -INF , !P5 ;  /* 0xff800000adad7808 */ /* 0x000fe20006800000 */
[----:B------:R-:W1:Y:S01]  /*3330*/  MUFU.TANH R22, R22 ;  /* 0x0000001600167308 */ /* 0x000e620000002400 */
[C---:B------:R-:W-:Y:S02]  /*3340*/  ISETP.GT.AND P5, PT, R18.reuse, 0x29, P6 ;  /* 0x000000291200780c */ /* 0x040fe400037a4270 */
[C---:B------:R-:W-:Y:S02]  /*3350*/  ISETP.LT.OR P0, PT, R19.reuse, 0x31, P0 ;  /* 0x000000311300780c */ /* 0x040fe40000701670 */
[----:B------:R-:W-:Y:S02]  /*3360*/  ISETP.LT.OR P5, PT, R19, 0x2a, P5 ;  /* 0x0000002a1300780c */ /* 0x000fe40002fa1670 */
[----:B------:R-:W-:Y:S01]  /*3370*/  FSEL R171, R171, -INF , !P0 ;  /* 0xff800000abab7808 */ /* 0x000fe20004000000 */
[----:B------:R1:W1:Y:S01]  /*3380*/  MUFU.TANH R160, R70 ;  /* 0x0000004600a07308 */ /* 0x0002620000002400 */
[----:B------:R-:W-:-:S02]  /*3390*/  ISETP.GT.AND P0, PT, R18, 0x38, P6 ;  /* 0x000000381200780c */ /* 0x000fc40003704270 */
[----:B------:R-:W-:Y:S02]  /*33a0*/  FSEL R159, R159, -INF , !P5 ;  /* 0xff8000009f9f7808 */ /* 0x000fe40006800000 */
[----:B------:R-:W-:Y:S02]  /*33b0*/  ISETP.GT.AND P5, PT, R18, 0x31, P6 ;  /* 0x000000311200780c */ /* 0x000fe400037a4270 */
[C---:B------:R-:W-:Y:S01]  /*33c0*/  ISETP.LT.OR P0, PT, R19.reuse, 0x39, P0 ;  /* 0x000000391300780c */ /* 0x040fe20000701670 */
[----:B------:R-:W1:Y:S01]  /*33d0*/  MUFU.TANH R23, R23 ;  /* 0x0000001700177308 */ /* 0x000e620000002400 */
[----:B------:R-:W-:Y:S02]  /*33e0*/  ISETP.LT.OR P5, PT, R19, 0x32, P5 ;  /* 0x000000321300780c */ /* 0x000fe40002fa1670 */
[----:B------:R-:W-:Y:S02]  /*33f0*/  FSEL R167, R167, -INF , !P0 ;  /* 0xff800000a7a77808 */ /* 0x000fe40004000000 */
[----:B------:R-:W-:-:S02]  /*3400*/  PLOP3.LUT P0, PT, PT, PT, UP2, 0x40, 0x0 ;  /* 0x000000000000781c */ /* 0x000fc40003f0e828 */
[----:B------:R-:W-:Y:S01]  /*3410*/  FSEL R169, R169, -INF , !P5 ;  /* 0xff800000a9a97808 */ /* 0x000fe20006800000 */
[----:B------:R-:W1:Y:S01]  /*3420*/  MUFU.TANH R24, R24 ;  /* 0x0000001800187308 */ /* 0x000e620000002400 */
[----:B------:R-:W-:-:S04]  /*3430*/  ISETP.GT.AND P5, PT, R18, 0x39, P6 ;  /* 0x000000391200780c */ /* 0x000fc800037a4270 */
[----:B------:R-:W-:Y:S01]  /*3440*/  ISETP.LT.OR P5, PT, R19, 0x3a, P5 ;  /* 0x0000003a1300780c */ /* 0x000fe20002fa1670 */
[--C-:B--2---:R-:W-:Y:S02]  /*3450*/  IMAD.IADD R19, R16, 0x1, R25.reuse ;  /* 0x0000000110137824 */ /* 0x104fe400078e0219 */
[----:B------:R2:W1:Y:S01]  /*3460*/  MUFU.TANH R172, R66 ;  /* 0x0000004200ac7308 */ /* 0x0004620000002400 */
[----:B------:R-:W-:Y:S02]  /*3470*/  FSEL R165, R165, -INF , !P5 ;  /* 0xff800000a5a57808 */ /* 0x000fe40006800000 */
[----:B------:R-:W-:Y:S01]  /*3480*/  IMNMX R2, R19, R12, PT ;  /* 0x0000000c13027217 */ /* 0x000fe20003800200 */
[----:B------:R-:W-:-:S04]  /*3490*/  IMAD.IADD R19, R14, 0x1, R25 ;  /* 0x000000010e137824 */ /* 0x000fc800078e0219 */
[----:B------:R2:W1:Y:S08]  /*34a0*/  MUFU.TANH R170, R67 ;  /* 0x0000004300aa7308 */ /* 0x0004700000002400 */
[----:B------:R-:W1:Y:S08]  /*34b0*/  MUFU.TANH R0, R0 ;  /* 0x0000000000007308 */ /* 0x000e700000002400 */
[----:B------:R2:W1:Y:S08]  /*34c0*/  MUFU.TANH R168, R74 ;  /* 0x0000004a00a87308 */ /* 0x0004700000002400 */
[----:B------:R2:W1:Y:S08]  /*34d0*/  MUFU.TANH R164, R75 ;  /* 0x0000004b00a47308 */ /* 0x0004700000002400 */
[----:B------:R2:W1:Y:S01]  /*34e0*/  MUFU.TANH R176, R71 ;  /* 0x0000004700b07308 */ /* 0x0004620000002400 */
[----:B------:R-:W-:Y:S05]  /*34f0*/  @P0 BRA `(.L_x_798) ;  /* 0x000001a000000947 */ /* 0x000fea0003800000 */
[----:B---34-:R-:W-:Y:S01]  /*3500*/  IADD3 R25, R25, c[0x0][0x1d0], RZ ;  /* 0x0000740019197a10 */ /* 0x018fe20007ffe0ff */
[----:B------:R-:W-:Y:S03]  /*3510*/  BSSY B0, `(.L_x_799) ;  /* 0x0000013000007945 */ /* 0x000fe60003800000 */
[----:B------:R-:W-:-:S04]  /*3520*/  IADD3 R25, R25, -c[0x0][0x168], RZ ;  /* 0x80005a0019197a10 */ /* 0x000fc80007ffe0ff */
[----:B------:R-:W-:-:S13]  /*3530*/  ISETP.GT.AND P0, PT, R25, -0x1, PT ;  /* 0xffffffff1900780c */ /* 0x000fda0003f04270 */
[----:B------:R-:W-:Y:S05]  /*3540*/  @P0 BRA `(.L_x_800) ;  /* 0x0000009000000947 */ /* 0x000fea0003800000 */
[----:B------:R-:W-:Y:S01]  /*3550*/  ULDC UR4, c[0x0][0x32c] ;  /* 0x0000cb0000047ab9 */ /* 0x000fe20000000800 */
[----:B------:R-:W-:Y:S01]  /*3560*/  LOP3.LUT R12, RZ, R25, RZ, 0x33, !PT ;  /* 0x00000019ff0c7212 */ /* 0x000fe200078e33ff */
[----:B------:R-:W-:-:S06]  /*3570*/  UISETP.NE.AND UP0, UPT, UR6, UR4, UPT ;  /* 0x000000040600728c */ /* 0x000fcc000bf05270 */
[----:B------:R-:W-:Y:S02]  /*3580*/  PLOP3.LUT P5, PT, PT, PT, UP0, 0x80, 0x0 ;  /* 0x000000000000781c */ /* 0x000fe40003faf008 */
[----:B------:R-:W-:-:S11]  /*3590*/  PLOP3.LUT P0, PT, PT, PT, UP0, 0x80, 0x0 ;  /* 0x000000000000781c */ /* 0x000fd60003f0f008 */
[----:B------:R-:W-:-:S05]  /*35a0*/  @P5 IMAD.HI.U32 R8, R12, c[0x0][0x330], RZ ;  /* 0x0000cc000c085a27 */ /* 0x000fca00078e00ff */
[----:B------:R-:W-:-:S04]  /*35b0*/  @P0 SHF.R.U32.HI R12, RZ, c[0x0][0x334], R8 ;  /* 0x0000cd00ff0c0a19 */ /* 0x000fc80000011608 */
[----:B------:R-:W-:Y:S01]  /*35c0*/  LOP3.LUT R25, RZ, R12, RZ, 0x33, !PT ;  /* 0x0000000cff197212 */ /* 0x000fe200078e33ff */
[----:B------:R-:W-:Y:S05]  /*35d0*/  BRA `(.L_x_801) ;  /* 0x0000006000007947 */ /* 0x000fea0003800000 */
.L_x_800:
[----:B------:R-:W-:Y:S02]  /*35e0*/  ULDC UR4, c[0x0][0x32c] ;  /* 0x0000cb0000047ab9 */ /* 0x000fe40000000800 */
[----:B------:R-:W-:-:S06]  /*35f0*/  UISETP.NE.AND UP0, UPT, UR6, UR4, UPT ;  /* 0x000000040600728c */ /* 0x000fcc000bf05270 */
[----:B------:R-:W-:Y:S02]  /*3600*/  PLOP3.LUT P5, PT, PT, PT, UP0, 0x80, 0x0 ;  /* 0x000000000000781c */ /* 0x000fe40003faf008 */
[----:B------:R-:W-:-:S11]  /*3610*/  PLOP3.LUT P0, PT, PT, PT, UP0, 0x80, 0x0 ;  /* 0x000000000000781c */ /* 0x000fd60003f0f008 */
[----:B------:R-:W-:-:S05]  /*3620*/  @P5 IMAD.HI.U32 R8, R25, c[0x0][0x330], RZ ;  /* 0x0000cc0019085a27 */ /* 0x000fca00078e00ff */
[----:B------:R-:W-:Y:S02]  /*3630*/  @P0 SHF.R.U32.HI R25, RZ, c[0x0][0x334], R8 ;  /* 0x0000cd00ff190a19 */ /* 0x000fe40000011608 */
.L_x_801:
[----:B------:R-:W-:Y:S05]  /*3640*/  BSYNC B0 ;  /* 0x0000000000007941 */ /* 0x000fea0003800000 */
.L_x_799:
[----:B------:R-:W-:-:S04]  /*3650*/  IMAD R6, R25, c[0x0][0x32c], -R6 ;  /* 0x0000cb0019067a24 */ /* 0x000fc800078e0a06 */
[----:B------:R-:W-:-:S05]  /*3660*/  IMAD.IADD R6, R6, 0x1, -R201 ;  /* 0x0000000106067824 */ /* 0x000fca00078e0ac9 */
[----:B------:R-:W-:Y:S02]  /*3670*/  IADD3 R25, R6, c[0x0][0x32c], RZ ;  /* 0x0000cb0006197a10 */ /* 0x000fe40007ffe0ff */
[----:B------:R-:W-:Y:S02]  /*3680*/  IMNMX R19, R19, R6, !PT ;  /* 0x0000000613137217 */ /* 0x000fe40007800200 */
[----:B------:R-:W-:Y:S02]  /*3690*/  IMNMX R2, R2, R25, PT ;  /* 0x0000001902027217 */ /* 0x000fe40003800200 */
.L_x_798:
[----:B---34-:R-:W-:Y:S01]  /*36a0*/  ISETP.GT.AND P0, PT, R19, 0x1, P6 ;  /* 0x000000011300780c */ /* 0x018fe20003704270 */
[----:B------:R-:W-:-:S04]  /*36b0*/  DEPBAR.LE SB0, 0x2 ;  /* 0x000080800000791a */ /* 0x000fc80000000000 */
[----:B------:R-:W-:Y:S01]  /*36c0*/  BAR.SYNC.DEFER_BLOCKING 0x0 ;  /* 0x0000000000007b1d */ /* 0x000fe20000010000 */
[----:B------:R-:W-:Y:S01]  /*36d0*/  ISETP.GT.AND P5, PT, R19, 0x8, P6 ;  /* 0x000000081300780c */ /* 0x000fe200037a4270 */
[----:B------:R-:W-:Y:S01]  /*36e0*/  IMAD.SHL.U32 R135, R4, 0x2, RZ ;  /* 0x0000000204877824 */ /* 0x000fe200078e00ff */
[C---:B------:R-:W-:Y:S01]  /*36f0*/  ISETP.LT.OR P0, PT, R2.reuse, 0x2, P0 ;  /* 0x000000020200780c */ /* 0x040fe20000701670 */
[----:B------:R-:W-:Y:S01]  /*3700*/  UIADD3 UR4, UR17, -0x3, URZ ;  /* 0xfffffffd11047890 */ /* 0x000fe2000fffe03f */
[----:B------:R-:W-:Y:S01]  /*3710*/  ISETP.LT.OR P5, PT, R2, 0x9, P5 ;  /* 0x000000090200780c */ /* 0x000fe20002fa1670 */
[--C-:B------:R-:W-:Y:S01]  /*3720*/  IMAD R134, R3, 0x2, R135.reuse ;  /* 0x0000000203867824 */ /* 0x100fe200078e0287 */
[----:B------:R-:W-:Y:S01]  /*3730*/  FMNMX.FTZ R6, R48, R29, !PT ;  /* 0x0000001d30067209 */ /* 0x000fe20007810000 */
[----:B------:R-:W-:Y:S01]  /*3740*/  IMAD.IADD R166, R187, 0x1, R135 ;  /* 0x00000001bba67824 */ /* 0x000fe200078e0287 */
[----:B-1----:R-:W-:Y:S01]  /*3750*/  FSEL R18, R23, -INF , !P0 ;  /* 0xff80000017127808 */ /* 0x002fe20004000000 */
[----:B------:R-:W-:Y:S01]  /*3760*/  IMAD.IADD R155, R187, 0x1, R134 ;  /* 0x00000001bb9b7824 */ /* 0x000fe200078e0286 */
[----:B------:R-:W-:Y:S01]  /*3770*/  ISETP.GT.AND P0, PT, R19, 0x9, P6 ;  /* 0x000000091300780c */ /* 0x000fe20003704270 */
[----:B------:R-:W-:Y:S01]  /*3780*/  IMAD R3, R3, 0x2, R166 ;  /* 0x0000000203037824 */ /* 0x000fe200078e02a6 */
[----:B------:R-:W-:Y:S01]  /*3790*/  FSEL R16, R21, -INF , !P5 ;  /* 0xff80000015107808 */ /* 0x000fe20006800000 */
[----:B------:R-:W-:Y:S01]  /*37a0*/  UISETP.GE.AND UP0, UPT, UR4, UR10, UPT ;  /* 0x0000000a0400728c */ /* 0x000fe2000bf06270 */
[----:B------:R-:W-:Y:S01]  /*37b0*/  ISETP.GT.AND P5, PT, R19, 0x10, P6 ;  /* 0x000000101300780c */ /* 0x000fe200037a4270 */
[----:B------:R-:W-:Y:S01]  /*37c0*/  UIADD3 UR17, UR17, -0x2, URZ ;  /* 0xfffffffe11117890 */ /* 0x000fe2000fffe03f */
[----:B------:R-:W-:-:S02]  /*37d0*/  FMNMX.FTZ R6, R15, R6, !PT ;  /* 0x000000060f067209 */ /* 0x000fc40007810000 */
[C---:B------:R-:W-:Y:S02]  /*37e0*/  ISETP.LT.OR P0, PT, R2.reuse, 0xa, P0 ;  /* 0x0000000a0200780c */ /* 0x040fe40000701670 */
[----:B------:R-:W-:Y:S02]  /*37f0*/  ISETP.LT.OR P5, PT, R2, 0x11, P5 ;  /* 0x000000110200780c */ /* 0x000fe40002fa1670 */
[----:B------:R-:W-:Y:S01]  /*3800*/  FMNMX.FTZ R8, R13, R6, !PT ;  /* 0x000000060d087209 */ /* 0x000fe20007810000 */
[----:B------:R-:W-:Y:S01]  /*3810*/  LDSM.16.MT88.4 R40, [R135+0x2100] ;  /* 0x002100008728783b */ /* 0x000fe20000004200 */
[----:B------:R-:W-:Y:S01]  /*3820*/  FSEL R6, R22, -INF , !P0 ;  /* 0xff80000016067808 */ /* 0x000fe20004000000 */
[----:B------:R-:W-:Y:S01]  /*3830*/  @UP0 USHF.R.S32.HI UR5, URZ, 0x1f, UR4 ;  /* 0x0000001f3f050899 */ /* 0x000fe20008011404 */
[----:B------:R-:W-:Y:S01]  /*3840*/  ISETP.GT.AND P0, PT, R19, 0x11, P6 ;  /* 0x000000111300780c */ /* 0x000fe20003704270 */
[----:B--2---:R-:W-:Y:S01]  /*3850*/  LDSM.16.MT88.4 R64, [R155+0x2100] ;  /* 0x002100009b40783b */ /* 0x004fe20000004200 */
[----:B------:R-:W-:-:S02]  /*3860*/  FSEL R14, R24, -INF , !P5 ;  /* 0xff800000180e7808 */ /* 0x000fc40006800000 */
[----:B------:R-:W-:Y:S01]  /*3870*/  FMNMX.FTZ R8, R7, R8, !PT ;  /* 0x0000000807087209 */ /* 0x000fe20007810000 */
[----:B------:R-:W-:Y:S01]  /*3880*/  LDSM.16.MT88.4 R72, [R135+0x4100] ;  /* 0x004100008748783b */ /* 0x000fe20000004200 */
[----:B------:R-:W-:Y:S02]  /*3890*/  ISETP.GT.AND P5, PT, R19, RZ, P6 ;  /* 0x000000ff1300720c */ /* 0x000fe400037a4270 */
[C---:B------:R-:W-:Y:S01]  /*38a0*/  ISETP.LT.OR P0, PT, R2.reuse, 0x12, P0 ;  /* 0x000000120200780c */ /* 0x040fe20000701670 */
[----:B------:R-:W-:Y:S01]  /*38b0*/  LDSM.16.MT88.4 R124, [R135+0x100] ;  /* 0x00010000877c783b */ /* 0x000fe20000004200 */
[----:B------:R-:W-:Y:S02]  /*38c0*/  FMNMX.FTZ R8, R5, R8, !PT ;  /* 0x0000000805087209 */ /* 0x000fe40007810000 */
[----:B------:R-:W-:Y:S01]  /*38d0*/  ISETP.LT.OR P5, PT, R2, 0x1, P5 ;  /* 0x000000010200780c */ /* 0x000fe20002fa1670 */
[----:B------:R-:W-:Y:S01]  /*38e0*/  LDSM.16.MT88.4 R116, [R166+0x100] ;  /* 0x00010000a674783b */ /* 0x000fe20000004200 */
[----:B------:R-:W-:-:S02]  /*38f0*/  FSEL R12, R0, -INF , !P0 ;  /* 0xff800000000c7808 */ /* 0x000fc40004000000 */
[----:B------:R-:W-:Y:S01]  /*3900*/  FMNMX.FTZ R0, R11, R8, !PT ;  /* 0x000000080b007209 */ /* 0x000fe20007810000 */
[----:B------:R-:W-:Y:S01]  /*3910*/  LDSM.16.MT88.4 R108, [R134+0x100] ;  /* 0x00010000866c783b */ /* 0x000fe20000004200 */
[----:B------:R-:W-:Y:S02]  /*3920*/  FSEL R28, R28, -INF , !P5 ;  /* 0xff8000001c1c7808 */ /* 0x000fe40006800000 */
[----:B------:R-:W-:Y:S01]  /*3930*/  FMNMX.FTZ R0, R9, R0, !PT ;  /* 0x0000000009007209 */ /* 0x000fe20007810000 */
[----:B------:R-:W-:Y:S01]  /*3940*/  LDSM.16.MT88.4 R100, [R3+0x100] ;  /* 0x000100000364783b */ /* 0x000fe20000004200 */
[----:B------:R-:W-:Y:S02]  /*3950*/  FMNMX.FTZ R21, R28, R18, !PT ;  /* 0x000000121c157209 */ /* 0x000fe40007810000 */
[----:B------:R-:W-:Y:S01]  /*3960*/  ISETP.GT.AND P5, PT, R19, 0x19, P6 ;  /* 0x000000191300780c */ /* 0x000fe200037a4270 */
[----:B------:R-:W-:Y:S01]  /*3970*/  LDSM.16.MT88.4 R56, [R134+0x2100] ;  /* 0x002100008638783b */ /* 0x000fe20000004200 */
[----:B------:R-:W-:-:S02]  /*3980*/  FMNMX.FTZ R0, R175, R0, !PT ;  /* 0x00000000af007209 */ /* 0x000fc40007810000 */
[----:B------:R-:W-:Y:S01]  /*3990*/  ISETP.GT.AND P0, PT, R19, 0x18, P6 ;  /* 0x000000181300780c */ /* 0x000fe20003704270 */
[----:B------:R-:W-:Y:S01]  /*39a0*/  LDSM.16.MT88.4 R80, [R166+0x4100] ;  /* 0x00410000a650783b */ /* 0x000fe20000004200 */
[----:B------:R-:W-:Y:S02]  /*39b0*/  FMNMX.FTZ R21, R16, R21, !PT ;  /* 0x0000001510157209 */ /* 0x000fe40007810000 */
[C---:B------:R-:W-:Y:S01]  /*39c0*/  ISETP.LT.OR P5, PT, R2.reuse, 0x1a, P5 ;  /* 0x0000001a0200780c */ /* 0x040fe20002fa1670 */
[----:B------:R-:W-:Y:S01]  /*39d0*/  LDSM.16.MT88.4 R88, [R134+0x4100] ;  /* 0x004100008658783b */ /* 0x000fe20000004200 */
[----:B------:R-:W-:Y:S02]  /*39e0*/  FMNMX.FTZ R0, R173, R0, !PT ;  /* 0x00000000ad007209 */ /* 0x000fe40007810000 */
[----:B------:R-:W-:Y:S01]  /*39f0*/  ISETP.LT.OR P0, PT, R2, 0x19, P0 ;  /* 0x000000190200780c */ /* 0x000fe20000701670 */
[----:B------:R-:W-:Y:S01]  /*3a00*/  LDSM.16.MT88.4 R140, [R135+0x900] ;  /* 0x00090000878c783b */ /* 0x000fe20000004200 */
[----:B------:R-:W-:-:S02]  /*3a10*/  FMNMX.FTZ R21, R6, R21, !PT ;  /* 0x0000001506157209 */ /* 0x000fc40007810000 */
[----:B------:R-:W-:Y:S01]  /*3a20*/  FSEL R8, R17, -INF , !P5 ;  /* 0xff80000011087808 */ /* 0x000fe20006800000 */
[----:B------:R-:W-:Y:S01]  /*3a30*/  LDSM.16.MT88.4 R32, [R134+0x900] ;  /* 0x000900008620783b */ /* 0x000fe20000004200 */
[----:B------:R-:W-:Y:S02]  /*3a40*/  FMNMX.FTZ R0, R163, R0, !PT ;  /* 0x00000000a3007209 */ /* 0x000fe40007810000 */
[----:B------:R-:W-:Y:S01]  /*3a50*/  FSEL R10, R10, -INF , !P0 ;  /* 0xff8000000a0a7808 */ /* 0x000fe20004000000 */
[----:B------:R-:W-:Y:S01]  /*3a60*/  LDSM.16.MT88.4 R136, [R166+0x900] ;  /* 0x00090000a688783b */ /* 0x000fe20000004200 */
[----:B------:R-:W-:Y:S02]  /*3a70*/  FMNMX.FTZ R17, R14, R21, !PT ;  /* 0x000000150e117209 */ /* 0x000fe40007810000 */
[----:B------:R-:W-:Y:S01]  /*3a80*/  ISETP.GT.AND P0, PT, R19, 0x20, P6 ;  /* 0x000000201300780c */ /* 0x000fe20003704270 */
[----:B------:R-:W-:Y:S01]  /*3a90*/  LDSM.16.MT88.4 R24, [R166+0x2900] ;  /* 0x00290000a618783b */ /* 0x000fe20000004200 */
[----:B------:R-:W-:-:S02]  /*3aa0*/  FMNMX.FTZ R0, R159, R0, !PT ;  /* 0x000000009f007209 */ /* 0x000fc40007810000 */
[----:B------:R-:W-:Y:S02]  /*3ab0*/  FMNMX.FTZ R17, R12, R17, !PT ;  /* 0x000000110c117209 */ /* 0x000fe40007810000 */
[----:B------:R-:W-:Y:S02]  /*3ac0*/  ISETP.LT.OR P0, PT, R2, 0x21, P0 ;  /* 0x000000210200780c */ /* 0x000fe40000701670 */
[----:B------:R-:W-:Y:S02]  /*3ad0*/  ISETP.GT.AND P5, PT, R19, 0x21, P6 ;  /* 0x000000211300780c */ /* 0x000fe400037a4270 */
[----:B------:R-:W-:Y:S02]  /*3ae0*/  FMNMX.FTZ R0, R171, R0, !PT ;  /* 0x00000000ab007209 */ /* 0x000fe40007810000 */
[----:B------:R-:W-:Y:S02]  /*3af0*/  FMNMX.FTZ R17, R10, R17, !PT ;  /* 0x000000110a117209 */ /* 0x000fe40007810000 */
[----:B------:R-:W-:-:S02]  /*3b00*/  FSEL R178, R178, -INF , !P0 ;  /* 0xff800000b2b27808 */ /* 0x000fc40004000000 */
[----:B------:R-:W-:Y:S02]  /*3b10*/  ISETP.GT.AND P0, PT, R19, 0x28, P6 ;  /* 0x000000281300780c */ /* 0x000fe40003704270 */
[----:B------:R-:W-:Y:S02]  /*3b20*/  ISETP.LT.OR P5, PT, R2, 0x22, P5 ;  /* 0x000000220200780c */ /* 0x000fe40002fa1670 */
[----:B------:R-:W-:Y:S02]  /*3b30*/  FMNMX.FTZ R0, R169, R0, !PT ;  /* 0x00000000a9007209 */ /* 0x000fe40007810000 */
[----:B------:R-:W-:Y:S02]  /*3b40*/  FMNMX.FTZ R17, R8, R17, !PT ;  /* 0x0000001108117209 */ /* 0x000fe40007810000 */
[----:B------:R-:W-:Y:S02]  /*3b50*/  ISETP.LT.OR P0, PT, R2, 0x29, P0 ;  /* 0x000000290200780c */ /* 0x000fe40000701670 */
[----:B------:R-:W-:-:S02]  /*3b60*/  FSEL R162, R162, -INF , !P5 ;  /* 0xff800000a2a27808 */ /* 0x000fc40006800000 */
[----:B------:R-:W-:Y:S02]  /*3b70*/  ISETP.GT.AND P5, PT, R19, 0x29, P6 ;  /* 0x000000291300780c */ /* 0x000fe400037a4270 */
[----:B------:R-:W-:Y:S02]  /*3b80*/  FMNMX.FTZ R0, R167, R0, !PT ;  /* 0x00000000a7007209 */ /* 0x000fe40007810000 */
[----:B------:R-:W-:Y:S02]  /*3b90*/  FMNMX.FTZ R17, R178, R17, !PT ;  /* 0x00000011b2117209 */ /* 0x000fe40007810000 */
[----:B------:R-:W-:Y:S02]  /*3ba0*/  FSEL R160, R160, -INF , !P0 ;  /* 0xff800000a0a07808 */ /* 0x000fe40004000000 */
[----:B------:R-:W-:Y:S02]  /*3bb0*/  ISETP.GT.AND P0, PT, R19, 0x30, P6 ;  /* 0x000000301300780c */ /* 0x000fe40003704270 */
[----:B------:R-:W-:-:S02]  /*3bc0*/  ISETP.LT.OR P5, PT, R2, 0x2a, P5 ;  /* 0x0000002a0200780c */ /* 0x000fc40002fa1670 */
[----:B------:R-:W-:Y:S02]  /*3bd0*/  FMNMX.FTZ R0, R165, R0, !PT ;  /* 0x00000000a5007209 */ /* 0x000fe40007810000 */
[----:B------:R-:W-:Y:S02]  /*3be0*/  FMNMX.FTZ R21, R162, R17, !PT ;  /* 0x00000011a2157209 */ /* 0x000fe40007810000 */
[----:B------:R-:W-:Y:S01]  /*3bf0*/  ISETP.LT.OR P0, PT, R2, 0x31, P0 ;  /* 0x000000310200780c */ /* 0x000fe20000701670 */
[----:B------:R-:W1:Y:S01]  /*3c00*/  SHFL.BFLY PT, R17, R0, 0x2, 0x1f ;  /* 0x0c401f0000117f89 */ /* 0x000e6200000e0000 */
[----:B------:R-:W-:Y:S02]  /*3c10*/  FSEL R176, R176, -INF , !P5 ;  /* 0xff800000b0b07808 */ /* 0x000fe40006800000 */
[----:B------:R-:W-:Y:S02]  /*3c20*/  ISETP.GT.AND P5, PT, R19, 0x31, P6 ;  /* 0x000000311300780c */ /* 0x000fe400037a4270 */
[----:B------:R-:W-:-:S02]  /*3c30*/  FMNMX.FTZ R21, R160, R21, !PT ;  /* 0x00000015a0157209 */ /* 0x000fc40007810000 */
[----:B------:R-:W-:Y:S02]  /*3c40*/  FSEL R172, R172, -INF , !P0 ;  /* 0xff800000acac7808 */ /* 0x000fe40004000000 */
[C---:B------:R-:W-:Y:S02]  /*3c50*/  ISETP.GT.AND P0, PT, R19.reuse, 0x38, P6 ;  /* 0x000000381300780c */ /* 0x040fe40003704270 */
[----:B------:R-:W-:Y:S02]  /*3c60*/  ISETP.LT.OR P5, PT, R2, 0x32, P5 ;  /* 0x000000320200780c */ /* 0x000fe40002fa1670 */
[----:B------:R-:W-:Y:S02]  /*3c70*/  FMNMX.FTZ R21, R176, R21, !PT ;  /* 0x00000015b0157209 */ /* 0x000fe40007810000 */
[----:B------:R-:W-:Y:S02]  /*3c80*/  ISETP.GT.AND P6, PT, R19, 0x39, P6 ;  /* 0x000000391300780c */ /* 0x000fe400037c4270 */
[----:B------:R-:W-:-:S02]  /*3c90*/  ISETP.LT.OR P0, PT, R2, 0x39, P0 ;  /* 0x000000390200780c */ /* 0x000fc40000701670 */
[----:B------:R-:W-:Y:S02]  /*3ca0*/  FSEL R170, R170, -INF , !P5 ;  /* 0xff800000aaaa7808 */ /* 0x000fe40006800000 */
[----:B------:R-:W-:Y:S02]  /*3cb0*/  FMNMX.FTZ R21, R172, R21, !PT ;  /* 0x00000015ac157209 */ /* 0x000fe40007810000 */
[----:B------:R-:W-:Y:S02]  /*3cc0*/  ISETP.LT.OR P6, PT, R2, 0x3a, P6 ;  /* 0x0000003a0200780c */ /* 0x000fe400037c1670 */
[----:B------:R-:W-:Y:S02]  /*3cd0*/  FSEL R168, R168, -INF , !P0 ;  /* 0xff800000a8a87808 */ /* 0x000fe40004000000 */
[----:B------:R-:W-:Y:S02]  /*3ce0*/  FMNMX.FTZ R21, R170, R21, !PT ;  /* 0x00000015aa157209 */ /* 0x000fe40007810000 */
[----:B------:R-:W-:-:S02]  /*3cf0*/  FSEL R164, R164, -INF , !P6 ;  /* 0xff800000a4a47808 */ /* 0x000fc40007000000 */
[----:B------:R-:W-:Y:S02]  /*3d00*/  FMNMX.FTZ R19, R168, R21, !PT ;  /* 0x00000015a8137209 */ /* 0x000fe40007810000 */
[----:B-1----:R-:W-:Y:S02]  /*3d10*/  FMNMX.FTZ R21, R0, R17, !PT ;  /* 0x0000001100157209 */ /* 0x002fe40007810000 */
[----:B------:R-:W-:Y:S02]  /*3d20*/  FMNMX.FTZ R19, R164, R19, !PT ;  /* 0x00000013a4137209 */ /* 0x000fe40007810000 */
[----:B------:R-:W-:Y:S01]  /*3d30*/  PLOP3.LUT P6, PT, PT, PT, UP0, 0x80, 0x0 ;  /* 0x000000000000781c */ /* 0x000fe20003fcf008 */
[----:B------:R-:W1:Y:S01]  /*3d40*/  SHFL.BFLY PT, R2, R21, 0x1, 0x1f ;  /* 0x0c201f0015027f89 */ /* 0x000e6200000e0000 */
[----:B------:R-:W-:-:S03]  /*3d50*/  PLOP3.LUT P5, PT, PT, PT, UP0, 0x80, 0x0 ;  /* 0x000000000000781c */ /* 0x000fc60003faf008 */
[----:B------:R-:W2:Y:S01]  /*3d60*/  SHFL.BFLY PT, R0, R19, 0x2, 0x1f ;  /* 0x0c401f0013007f89 */ /* 0x000ea200000e0000 */
[----:B-1----:R-:W-:-:S03]  /*3d70*/  FMNMX.FTZ R2, R21, R2, !PT ;  /* 0x0000000215027209 */ /* 0x002fc60007810000 */
[----:B------:R-:W-:Y:S01]  /*3d80*/  LDSM.16.MT88.4 R20, [R134+0x2900] ;  /* 0x002900008614783b */ /* 0x000fe20000004200 */
[----:B--2---:R-:W-:Y:S01]  /*3d90*/  FMNMX.FTZ R17, R19, R0, !PT ;  /* 0x0000000013117209 */ /* 0x004fe20007810000 */
[C---:B------:R-:W-:Y:S01]  /*3da0*/  FMUL.FTZ R174, R2.reuse, c[0x0][0x2d0] ;  /* 0x0000b40002ae7a20 */ /* 0x040fe20000410000 */
[----:B------:R-:W-:-:S03]  /*3db0*/  FSETP.NEU.FTZ.AND P0, PT, R2, -INF , PT ;  /* 0xff8000000200780b */ /* 0x000fc60003f1d000 */
[----:B------:R-:W1:Y:S01]  /*3dc0*/  SHFL.BFLY PT, R0, R17, 0x1, 0x1f ;  /* 0x0c201f0011007f89 */ /* 0x000e6200000e0000 */
[----:B------:R-:W-:-:S05]  /*3dd0*/  FSEL R174, R174, RZ, P0 ;  /* 0x000000ffaeae7208 */ /* 0x000fca0000000000 */
[--C-:B------:R-:W-:Y:S02]  /*3de0*/  FFMA.FTZ R158, R48, c[0x0][0x2d0], -R174.reuse ;  /* 0x0000b400309e7a23 */ /* 0x100fe400000108ae */
[--C-:B------:R-:W-:Y:S01]  /*3df0*/  FFMA.FTZ R157, R29, c[0x0][0x2d0], -R174.reuse ;  /* 0x0000b4001d9d7a23 */ /* 0x100fe200000108ae */
[----:B------:R-:W2:Y:S01]  /*3e00*/  LDSM.16.MT88.4 R48, [R166+0x2100] ;  /* 0x00210000a630783b */ /* 0x000ea20000004200 */
[--C-:B------:R-:W-:Y:S02]  /*3e10*/  FFMA.FTZ R156, R15, c[0x0][0x2d0], -R174.reuse ;  /* 0x0000b4000f9c7a23 */ /* 0x100fe400000108ae */
[--C-:B------:R-:W-:Y:S01]  /*3e20*/  FFMA.FTZ R151, R13, c[0x0][0x2d0], -R174.reuse ;  /* 0x0000b4000d977a23 */ /* 0x100fe200000108ae */
[----:B------:R-:W-:Y:S01]  /*3e30*/  MUFU.EX2 R158, R158 ;  /* 0x0000009e009e7308 */ /* 0x000fe20000000800 */
[--C-:B------:R-:W-:Y:S02]  /*3e40*/  FFMA.FTZ R152, R7, c[0x0][0x2d0], -R174.reuse ;  /* 0x0000b40007987a23 */ /* 0x100fe400000108ae */
[----:B------:R-:W-:-:S02]  /*3e50*/  FFMA.FTZ R149, R5, c[0x0][0x2d0], -R174 ;  /* 0x0000b40005957a23 */ /* 0x000fc400000108ae */
[--C-:B------:R-:W-:Y:S02]  /*3e60*/  FFMA.FTZ R146, R11, c[0x0][0x2d0], -R174.reuse ;  /* 0x0000b4000b927a23 */ /* 0x100fe400000108ae */
[--C-:B------:R-:W-:Y:S01]  /*3e70*/  FFMA.FTZ R145, R9, c[0x0][0x2d0], -R174.reuse ;  /* 0x0000b40009917a23 */ /* 0x100fe200000108ae */
[----:B------:R-:W3:Y:S01]  /*3e80*/  MUFU.EX2 R157, R157 ;  /* 0x0000009d009d7308 */ /* 0x000ee20000000800 */
[----:B------:R-:W-:Y:S01]  /*3e90*/  FFMA.FTZ R205, R165, c[0x0][0x2d0], -R174 ;  /* 0x0000b400a5cd7a23 */ /* 0x000fe200000108ae */
[----:B-1----:R-:W-:-:S04]  /*3ea0*/  FMNMX.FTZ R0, R17, R0, !PT ;  /* 0x0000000011007209 */ /* 0x002fc80007810000 */
[C---:B------:R-:W-:Y:S01]  /*3eb0*/  FSETP.NEU.FTZ.AND P0, PT, R0.reuse, -INF , PT ;  /* 0xff8000000000780b */ /* 0x040fe20003f1d000 */
[----:B------:R-:W-:Y:S01]  /*3ec0*/  FMUL.FTZ R161, R0, c[0x0][0x2d0] ;  /* 0x0000b40000a17a20 */ /* 0x000fe20000410000 */
[----:B------:R-:W-:Y:S04]  /*3ed0*/  MUFU.EX2 R156, R156 ;  /* 0x0000009c009c7308 */ /* 0x000fe80000000800 */
[----:B------:R-:W-:Y:S02]  /*3ee0*/  FSEL R161, R161, RZ, P0 ;  /* 0x000000ffa1a17208 */ /* 0x000fe40000000000 */
[----:B------:R-:W-:Y:S02]  /*3ef0*/  PLOP3.LUT P0, PT, PT, PT, UP0, 0x80, 0x0 ;  /* 0x000000000000781c */ /* 0x000fe40003f0f008 */
[----:B------:R-:W1:Y:S01]  /*3f00*/  MUFU.EX2 R151, R151 ;  /* 0x0000009700977308 */ /* 0x000e620000000800 */
[--C-:B------:R-:W-:Y:S01]  /*3f10*/  FFMA.FTZ R154, R28, c[0x0][0x2d0], -R161.reuse ;  /* 0x0000b4001c9a7a23 */ /* 0x100fe200000108a1 */
[----:B---3--:R-:W-:Y:S01]  /*3f20*/  F2FP.BF16.PACK_AB R96, R157, R158 ;  /* 0x0000009e9d60723e */ /* 0x008fe200000010ff */
[--C-:B------:R-:W-:Y:S01]  /*3f30*/  FFMA.FTZ R153, R18, c[0x0][0x2d0], -R161.reuse ;  /* 0x0000b40012997a23 */ /* 0x100fe200000108a1 */
[----:B------:R-:W-:Y:S01]  /*3f40*/  LDSM.16.MT88.4 R28, [R155+0x900] ;  /* 0x000900009b1c783b */ /* 0x000fe20000004200 */
[----:B------:R-:W-:-:S02]  /*3f50*/  FFMA.FTZ R150, R16, c[0x0][0x2d0], -R161 ;  /* 0x0000b40010967a23 */ /* 0x000fc400000108a1 */
[--C-:B------:R-:W-:Y:S01]  /*3f60*/  FFMA.FTZ R147, R6, c[0x0][0x2d0], -R161.reuse ;  /* 0x0000b40006937a23 */ /* 0x100fe200000108a1 */
[----:B------:R-:W-:Y:S01]  /*3f70*/  MUFU.EX2 R154, R154 ;  /* 0x0000009a009a7308 */ /* 0x000fe20000000800 */
[----:B------:R3:W4:Y:S01]  /*3f80*/  LDSM.16.MT88.4 R4, [R3+0x4100] ;  /* 0x004100000304783b */ /* 0x0007220000004200 */
[--C-:B------:R-:W-:Y:S02]  /*3f90*/  FFMA.FTZ R148, R14, c[0x0][0x2d0], -R161.reuse ;  /* 0x0000b4000e947a23 */ /* 0x100fe400000108a1 */
[--C-:B------:R-:W-:Y:S01]  /*3fa0*/  FFMA.FTZ R133, R12, c[0x0][0x2d0], -R161.reuse ;  /* 0x0000b4000c857a23 */ /* 0x100fe200000108a1 */
[----:B------:R-:W5:Y:S01]  /*3fb0*/  LDSM.16.MT88.4 R16, [R135+0x2900] ;  /* 0x002900008710783b */ /* 0x000f620000004200 */
[--C-:B------:R-:W-:Y:S02]  /*3fc0*/  FFMA.FTZ R144, R10, c[0x0][0x2d0], -R161.reuse ;  /* 0x0000b4000a907a23 */ /* 0x100fe400000108a1 */
[----:B------:R-:W2:Y:S01]  /*3fd0*/  MUFU.EX2 R153, R153 ;  /* 0x0000009900997308 */ /* 0x000ea20000000800 */
[----:B-1----:R-:W-:Y:S01]  /*3fe0*/  F2FP.BF16.PACK_AB R98, R151, R156 ;  /* 0x0000009c9762723e */ /* 0x002fe200000010ff */
[----:B------:R-:W1:Y:S01]  /*3ff0*/  LDSM.16.MT88.4 R12, [R155+0x2900] ;  /* 0x002900009b0c783b */ /* 0x000e620000004200 */
[----:B------:R-:W-:-:S02]  /*4000*/  FFMA.FTZ R162, R162, c[0x0][0x2d0], -R161 ;  /* 0x0000b400a2a27a23 */ /* 0x000fc400000108a1 */
[--C-:B------:R-:W-:Y:S02]  /*4010*/  FFMA.FTZ R160, R160, c[0x0][0x2d0], -R161.reuse ;  /* 0x0000b400a0a07a23 */ /* 0x100fe400000108a1 */
[--C-:B------:R-:W-:Y:S01]  /*4020*/  FFMA.FTZ R170, R170, c[0x0][0x2d0], -R161.reuse ;  /* 0x0000b400aaaa7a23 */ /* 0x100fe200000108a1 */
[----:B------:R-:W-:Y:S01]  /*4030*/  MUFU.EX2 R150, R150 ;  /* 0x0000009600967308 */ /* 0x000fe20000000800 */
[--C-:B------:R-:W-:Y:S02]  /*4040*/  FFMA.FTZ R165, R168, c[0x0][0x2d0], -R161.reuse ;  /* 0x0000b400a8a57a23 */ /* 0x100fe400000108a1 */
[----:B------:R-:W-:Y:S02]  /*4050*/  FFMA.FTZ R206, R164, c[0x0][0x2d0], -R161 ;  /* 0x0000b400a4ce7a23 */ /* 0x000fe400000108a1 */
[----:B------:R-:W-:-:S03]  /*4060*/  FADD.FTZ R157, R158, R157 ;  /* 0x0000009d9e9d7221 */ /* 0x000fc60000010000 */
[----:B------:R-:W4:Y:S01]  /*4070*/  MUFU.EX2 R147, R147 ;  /* 0x0000009300937308 */ /* 0x000f220000000800 */
[----:B--2---:R-:W-:Y:S01]  /*4080*/  F2FP.BF16.PACK_AB R97, R153, R154 ;  /* 0x0000009a9961723e */ /* 0x004fe200000010ff */
[----:B---3--:R-:W-:Y:S02]  /*4090*/  FFMA.FTZ R3, R8, c[0x0][0x2d0], -R161 ;  /* 0x0000b40008037a23 */ /* 0x008fe400000108a1 */
[----:B------:R-:W2:Y:S01]  /*40a0*/  LDSM.16.MT88.4 R8, [R135+0x4900] ;  /* 0x004900008708783b */ /* 0x000ea20000004200 */
[----:B------:R-:W-:Y:S02]  /*40b0*/  FADD.FTZ R153, R154, R153 ;  /* 0x000000999a997221 */ /* 0x000fe40000010000 */
[----:B------:R-:W-:Y:S01]  /*40c0*/  FADD.FTZ R156, R156, R157 ;  /* 0x0000009d9c9c7221 */ /* 0x000fe20000010000 */
[----:B------:R-:W-:Y:S03]  /*40d0*/  MUFU.EX2 R152, R152 ;  /* 0x0000009800987308 */ /* 0x000fe60000000800 */
[----:B------:R-:W-:Y:S01]  /*40e0*/  FADD.FTZ R151, R151, R156 ;  /* 0x0000009c97977221 */ /* 0x000fe20000010000 */
[----:B----4-:R-:W-:-:S04]  /*40f0*/  F2FP.BF16.PACK_AB R99, R147, R150 ;  /* 0x000000969363723e */ /* 0x010fc800000010ff */
[----:B------:R-:W3:Y:S01]  /*4100*/  MUFU.EX2 R149, R149 ;  /* 0x0000009500957308 */ /* 0x000ee20000000800 */
        /* <DEDUP_REMOVED lines=26> */
[C---:B------:R-:W-:Y:S08]  /*42b0*/  HMMA.16816.F32.BF16 R76, R96.reuse, R80, RZ ;  /* 0x00000050604c723c */ /* 0x040ff000000418ff */
        /* <DEDUP_REMOVED lines=9> */
[C---:B------:R-:W-:Y:S07]  /*4350*/  HMMA.16816.F32.BF16 R92, R96.reuse, R4, RZ ;  /* 0x00000004605c723c */ /* 0x040fee00000418ff */
[----:B---3--:R-:W-:Y:S01]  /*4360*/  F2FP.BF16.PACK_AB R4, R149, R152 ;  /* 0x000000989504723e */ /* 0x008fe200000010ff */
[----:B------:R-:W-:Y:S01]  /*4370*/  HMMA.16816.F32.BF16 R96, R96, R6, RZ ;  /* 0x000000066060723c */ /* 0x000fe200000418ff */
[----:B----4-:R-:W-:Y:S01]  /*4380*/  F2FP.BF16.PACK_AB R5, R133, R148 ;  /* 0x000000948505723e */ /* 0x010fe200000010ff */
        /* <DEDUP_REMOVED lines=9> */
[----:B-----5:R-:W-:Y:S01]  /*4420*/  HMMA.16816.F32.BF16 R36, R4, R16, R36 ;  /* 0x000000100424723c */ /* 0x020fe20000041824 */
[----:B------:R-:W-:-:S07]  /*4430*/  FADD.FTZ R144, R3, R144 ;  /* 0x0000009003907221 */ /* 0x000fce0000010000 */
[C---:B------:R-:W-:Y:S01]  /*4440*/  HMMA.16816.F32.BF16 R40, R4.reuse, R18, R40 ;  /* 0x000000120428723c */ /* 0x040fe20000041828 */
[----:B------:R-:W1:Y:S07]  /*4450*/  LDSM.16.MT88.4 R16, [R166+0x4900] ;  /* 0x00490000a610783b */ /* 0x000e6e0000004200 */
[C---:B------:R-:W-:Y:S08]  /*4460*/  HMMA.16816.F32.BF16 R60, R4.reuse, R12, R60 ;  /* 0x0000000c043c723c */ /* 0x040ff0000004183c */
[C---:B------:R-:W-:Y:S01]  /*4470*/  HMMA.16816.F32.BF16 R64, R4.reuse, R14, R64 ;  /* 0x0000000e0440723c */ /* 0x040fe20000041840 */
[----:B------:R-:W3:Y:S07]  /*4480*/  LDSM.16.MT88.4 R12, [R134+0x4900] ;  /* 0x00490000860c783b */ /* 0x000eee0000004200 */
[C---:B--2---:R-:W-:Y:S08]  /*4490*/  HMMA.16816.F32.BF16 R68, R4.reuse, R8, R68 ;  /* 0x000000080444723c */ /* 0x044ff00000041844 */
[C---:B------:R-:W-:Y:S01]  /*44a0*/  HMMA.16816.F32.BF16 R72, R4.reuse, R10, R72 ;  /* 0x0000000a0448723c */ /* 0x040fe20000041848 */
[----:B------:R-:W2:Y:S07]  /*44b0*/  LDSM.16.MT88.4 R8, [R155+0x4900] ;  /* 0x004900009b08783b */ /* 0x000eae0000004200 */
[C---:B------:R-:W-:Y:S08]  /*44c0*/  HMMA.16816.F32.BF16 R52, R4.reuse, R20, R52 ;  /* 0x000000140434723c */ /* 0x040ff00000041834 */
[C---:B------:R-:W-:Y:S01]  /*44d0*/  HMMA.16816.F32.BF16 R56, R4.reuse, R22, R56 ;  /* 0x000000160438723c */ /* 0x040fe20000041838 */
[----:B------:R-:W4:Y:S07]  /*44e0*/  LDSM.16.MT88.4 R20, [R134+0x1100] ;  /* 0x001100008614783b */ /* 0x000f2e0000004200 */
[C---:B------:R-:W-:Y:S07]  /*44f0*/  HMMA.16816.F32.BF16 R128, R4.reuse, R140, R128 ;  /* 0x0000008c0480723c */ /* 0x040fee0000041880 */
[--C-:B------:R-:W-:Y:S01]  /*4500*/  FFMA.FTZ R141, R163, c[0x0][0x2d0], -R174.reuse ;  /* 0x0000b400a38d7a23 */ /* 0x100fe200000108ae */
[----:B------:R-:W-:Y:S01]  /*4510*/  HMMA.16816.F32.BF16 R124, R4, R142, R124 ;  /* 0x0000008e047c723c */ /* 0x000fe2000004187c */
[----:B------:R-:W-:-:S02]  /*4520*/  FFMA.FTZ R140, R175, c[0x0][0x2d0], -R174 ;  /* 0x0000b400af8c7a23 */ /* 0x000fc400000108ae */
[--C-:B------:R-:W-:Y:S02]  /*4530*/  FFMA.FTZ R163, R176, c[0x0][0x2d0], -R161.reuse ;  /* 0x0000b400b0a37a23 */ /* 0x100fe400000108a1 */
[----:B------:R-:W-:Y:S02]  /*4540*/  MUFU.EX2 R141, R141 ;  /* 0x0000008d008d7308 */ /* 0x000fe40000000800 */
[--C-:B------:R-:W-:Y:S01]  /*4550*/  FFMA.FTZ R142, R159, c[0x0][0x2d0], -R174.reuse ;  /* 0x0000b4009f8e7a23 */ /* 0x100fe200000108ae */
[C---:B------:R-:W-:Y:S01]  /*4560*/  HMMA.16816.F32.BF16 R112, R4.reuse, R32, R112 ;  /* 0x000000200470723c */ /* 0x040fe20000041870 */
[----:B------:R-:W-:Y:S02]  /*4570*/  FFMA.FTZ R143, R173, c[0x0][0x2d0], -R174 ;  /* 0x0000b400ad8f7a23 */ /* 0x000fe400000108ae */
[----:B------:R-:W-:Y:S02]  /*4580*/  FFMA.FTZ R159, R178, c[0x0][0x2d0], -R161 ;  /* 0x0000b400b29f7a23 */ /* 0x000fe400000108a1 */
[----:B------:R-:W-:Y:S03]  /*4590*/  MUFU.EX2 R140, R140 ;  /* 0x0000008c008c7308 */ /* 0x000fe60000000800 */
[C---:B------:R-:W-:Y:S01]  /*45a0*/  HMMA.16816.F32.BF16 R108, R4.reuse, R34, R108 ;  /* 0x00000022046c723c */ /* 0x040fe2000004186c */
[----:B------:R-:W-:Y:S04]  /*45b0*/  LDSM.16.MT88.4 R32, [R166+0x1100] ;  /* 0x00110000a620783b */ /* 0x000fe80000004200 */
[----:B------:R-:W5:Y:S03]  /*45c0*/  MUFU.EX2 R143, R143 ;  /* 0x0000008f008f7308 */ /* 0x000f660000000800 */
[C---:B-1----:R-:W-:Y:S05]  /*45d0*/  HMMA.16816.F32.BF16 R76, R4.reuse, R16, R76 ;  /* 0x00000010044c723c */ /* 0x042fea000004184c */
[----:B------:R-:W1:Y:S03]  /*45e0*/  MUFU.EX2 R142, R142 ;  /* 0x0000008e008e7308 */ /* 0x000e660000000800 */
[C---:B------:R-:W-:Y:S01]  /*45f0*/  HMMA.16816.F32.BF16 R80, R4.reuse, R18, R80 ;  /* 0x000000120450723c */ /* 0x040fe20000041850 */
[----:B------:R-:W1:Y:S04]  /*4600*/  LDSM.16.MT88.4 R16, [R166+0x3100] ;  /* 0x00310000a610783b */ /* 0x000e680000004200 */
[----:B------:R-:W1:Y:S03]  /*4610*/  MUFU.EX2 R159, R159 ;  /* 0x0000009f009f7308 */ /* 0x000e660000000800 */
[C---:B------:R-:W-:Y:S05]  /*4620*/  HMMA.16816.F32.BF16 R120, R4.reuse, R136, R120 ;  /* 0x000000880478723c */ /* 0x040fea0000041878 */
[----:B------:R-:W1:Y:S03]  /*4630*/  MUFU.EX2 R163, R163 ;  /* 0x000000a300a37308 */ /* 0x000e660000000800 */
        /* <DEDUP_REMOVED lines=12> */
[----:B------:R-:W-:Y:S01]  /*4700*/  HMMA.16816.F32.BF16 R96, R4, R10, R96 ;  /* 0x0000000a0460723c */ /* 0x000fe20000041860 */
[----:B------:R-:W2:Y:S06]  /*4710*/  LDSM.16.MT88.4 R8, [R155+0x3100] ;  /* 0x003100009b08783b */ /* 0x000eac0000004200 */
[----:B-----5:R-:W-:-:S02]  /*4720*/  F2FP.BF16.PACK_AB R4, R143, R140 ;  /* 0x0000008c8f04723e */ /* 0x020fc400000010ff */
[----:B-1----:R-:W-:Y:S02]  /*4730*/  F2FP.BF16.PACK_AB R6, R142, R141 ;  /* 0x0000008d8e06723e */ /* 0x002fe400000010ff */
[----:B------:R-:W-:Y:S01]  /*4740*/  F2FP.BF16.PACK_AB R5, R162, R159 ;  /* 0x0000009fa205723e */ /* 0x000fe200000010ff */
[----:B------:R-:W-:Y:S01]  /*4750*/  FADD.FTZ R159, R159, R144 ;  /* 0x000000909f9f7221 */ /* 0x000fe20000010000 */
[----:B------:R-:W-:-:S03]  /*4760*/  F2FP.BF16.PACK_AB R7, R163, R160 ;  /* 0x000000a0a307723e */ /* 0x000fc600000010ff */
[----:B------:R-:W-:-:S04]  /*4770*/  FADD.FTZ R159, R162, R159 ;  /* 0x0000009fa29f7221 */ /* 0x000fc80000010000 */
[----:B----4-:R-:W-:Y:S01]  /*4780*/  HMMA.16816.F32.BF16 R112, R4, R20, R112 ;  /* 0x000000140470723c */ /* 0x010fe20000041870 */
[----:B------:R-:W-:-:S04]  /*4790*/  FADD.FTZ R160, R160, R159 ;  /* 0x0000009fa0a07221 */ /* 0x000fc80000010000 */
[----:B------:R-:W-:-:S03]  /*47a0*/  FADD.FTZ R160, R163, R160 ;  /* 0x000000a0a3a07221 */ /* 0x000fc60000010000 */
[C---:B------:R-:W-:Y:S01]  /*47b0*/  HMMA.16816.F32.BF16 R108, R4.reuse, R22, R108 ;  /* 0x00000016046c723c */ /* 0x040fe2000004186c */
[----:B------:R-:W1:Y:S07]  /*47c0*/  LDSM.16.MT88.4 R20, [R135+0x5100] ;  /* 0x005100008714783b */ /* 0x000e6e0000004200 */
[C---:B------:R-:W-:Y:S08]  /*47d0*/  HMMA.16816.F32.BF16 R44, R4.reuse, R16, R44 ;  /* 0x00000010042c723c */ /* 0x040ff0000004182c */
[C---:B------:R-:W-:Y:S01]  /*47e0*/  HMMA.16816.F32.BF16 R48, R4.reuse, R18, R48 ;  /* 0x000000120430723c */ /* 0x040fe20000041830 */
[----:B------:R-:W4:Y:S07]  /*47f0*/  LDSM.16.MT88.4 R16, [R166+0x5100] ;  /* 0x00510000a610783b */ /* 0x000f2e0000004200 */
[C---:B---3--:R-:W-:Y:S08]  /*4800*/  HMMA.16816.F32.BF16 R52, R4.reuse, R12, R52 ;  /* 0x0000000c0434723c */ /* 0x048ff00000041834 */
[C---:B------:R-:W-:Y:S01]  /*4810*/  HMMA.16816.F32.BF16 R56, R4.reuse, R14, R56 ;  /* 0x0000000e0438723c */ /* 0x040fe20000041838 */
[----:B------:R-:W3:Y:S07]  /*4820*/  LDSM.16.MT88.4 R12, [R134+0x5100] ;  /* 0x00510000860c783b */ /* 0x000eee0000004200 */
[C---:B--2---:R-:W-:Y:S08]  /*4830*/  HMMA.16816.F32.BF16 R60, R4.reuse, R8, R60 ;  /* 0x00000008043c723c */ /* 0x044ff0000004183c */
[C---:B------:R-:W-:Y:S01]  /*4840*/  HMMA.16816.F32.BF16 R64, R4.reuse, R10, R64 ;  /* 0x0000000a0440723c */ /* 0x040fe20000041840 */
[----:B------:R-:W2:Y:S07]  /*4850*/  LDSM.16.MT88.4 R8, [R155+0x5100] ;  /* 0x005100009b08783b */ /* 0x000eae0000004200 */
[C---:B-1----:R-:W-:Y:S08]  /*4860*/  HMMA.16816.F32.BF16 R68, R4.reuse, R20, R68 ;  /* 0x000000140444723c */ /* 0x042ff00000041844 */
[C---:B------:R-:W-:Y:S01]  /*4870*/  HMMA.16816.F32.BF16 R72, R4.reuse, R22, R72 ;  /* 0x000000160448723c */ /* 0x040fe20000041848 */
[----:B------:R-:W1:Y:S07]  /*4880*/  LDSM.16.MT88.4 R20, [R135+0x1900] ;  /* 0x001900008714783b */ /* 0x000e6e0000004200 */
[C---:B------:R-:W-:Y:S07]  /*4890*/  HMMA.16816.F32.BF16 R128, R4.reuse, R136, R128 ;  /* 0x000000880480723c */ /* 0x040fee0000041880 */
[--C-:B------:R-:W-:Y:S01]  /*48a0*/  FFMA.FTZ R136, R171, c[0x0][0x2d0], -R174.reuse ;  /* 0x0000b400ab887a23 */ /* 0x100fe200000108ae */
[----:B------:R-:W-:Y:S01]  /*48b0*/  HMMA.16816.F32.BF16 R124, R4, R138, R124 ;  /* 0x0000008a047c723c */ /* 0x000fe2000004187c */
[----:B------:R-:W-:-:S04]  /*48c0*/  FFMA.FTZ R137, R169, c[0x0][0x2d0], -R174 ;  /* 0x0000b400a9897a23 */ /* 0x000fc800000108ae */
[----:B------:R-:W-:Y:S02]  /*48d0*/  MUFU.EX2 R136, R136 ;  /* 0x0000008800887308 */ /* 0x000fe40000000800 */
[----:B------:R-:W-:Y:S01]  /*48e0*/  FFMA.FTZ R138, R167, c[0x0][0x2d0], -R174 ;  /* 0x0000b400a78a7a23 */ /* 0x000fe200000108ae */
[----:B------:R-:W-:Y:S01]  /*48f0*/  HMMA.16816.F32.BF16 R36, R4, R24, R36 ;  /* 0x000000180424723c */ /* 0x000fe20000041824 */
[----:B------:R-:W-:-:S04]  /*4900*/  FFMA.FTZ R139, R172, c[0x0][0x2d0], -R161 ;  /* 0x0000b400ac8b7a23 */ /* 0x000fc800000108a1 */
[----:B------:R-:W5:Y:S03]  /*4910*/  MUFU.EX2 R137, R137 ;  /* 0x0000008900897308 */ /* 0x000f660000000800 */
[C---:B------:R-:W-:Y:S01]  /*4920*/  HMMA.16816.F32.BF16 R40, R4.reuse, R26, R40 ;  /* 0x0000001a0428723c */ /* 0x040fe20000041828 */
[----:B------:R-:W1:Y:S04]  /*4930*/  LDSM.16.MT88.4 R24, [R166+0x5900] ;  /* 0x00590000a618783b */ /* 0x000e680000004200 */
[----:B------:R-:W1:Y:S03]  /*4940*/  MUFU.EX2 R138, R138 ;  /* 0x0000008a008a7308 */ /* 0x000e660000000800 */
[C---:B----4-:R-:W-:Y:S05]  /*4950*/  HMMA.16816.F32.BF16 R76, R4.reuse, R16, R76 ;  /* 0x00000010044c723c */ /* 0x050fea000004184c */
[----:B------:R-:W4:Y:S03]  /*4960*/  MUFU.EX2 R139, R139 ;  /* 0x0000008b008b7308 */ /* 0x000f260000000800 */
        /* <DEDUP_REMOVED lines=11> */
[C---:B--2---:R-:W-:Y:S08]  /*4a20*/  HMMA.16816.F32.BF16 R92, R4.reuse, R8, R92 ;  /* 0x00000008045c723c */ /* 0x044ff0000004185c */
[----:B------:R-:W-:Y:S01]  /*4a30*/  HMMA.16816.F32.BF16 R96, R4, R10, R96 ;  /* 0x0000000a0460723c */ /* 0x000fe20000041860 */
[----:B------:R-:W2:Y:S06]  /*4a40*/  LDSM.16.MT88.4 R8, [R135+0x3900] ;  /* 0x003900008708783b */ /* 0x000eac0000004200 */
[----:B-----5:R-:W-:-:S02]  /*4a50*/  F2FP.BF16.PACK_AB R4, R137, R136 ;  /* 0x000000888904723e */ /* 0x020fc400000010ff */
[----:B-1----:R-:W-:Y:S02]  /*4a60*/  F2FP.BF16.PACK_AB R6, R205, R138 ;  /* 0x0000008acd06723e */ /* 0x002fe400000010ff */
[----:B----4-:R-:W-:Y:S01]  /*4a70*/  F2FP.BF16.PACK_AB R5, R170, R139 ;  /* 0x0000008baa05723e */ /* 0x010fe200000010ff */
[----:B------:R-:W-:Y:S01]  /*4a80*/  FADD.FTZ R139, R139, R160 ;  /* 0x000000a08b8b7221 */ /* 0x000fe20000010000 */
[----:B------:R-:W-:-:S03]  /*4a90*/  F2FP.BF16.PACK_AB R7, R206, R165 ;  /* 0x000000a5ce07723e */ /* 0x000fc600000010ff */
[----:B------:R-:W-:-:S04]  /*4aa0*/  FADD.FTZ R170, R170, R139 ;  /* 0x0000008baaaa7221 */ /* 0x000fc80000010000 */
[----:B------:R-:W-:Y:S01]  /*4ab0*/  HMMA.16816.F32.BF16 R128, R4, R20, R128 ;  /* 0x000000140480723c */ /* 0x000fe20000041880 */
[----:B------:R-:W-:-:S04]  /*4ac0*/  FADD.FTZ R165, R165, R170 ;  /* 0x000000aaa5a57221 */ /* 0x000fc80000010000 */
[----:B------:R-:W-:-:S03]  /*4ad0*/  FADD.FTZ R206, R206, R165 ;  /* 0x000000a5cece7221 */ /* 0x000fc60000010000 */
[C---:B------:R-:W-:Y:S01]  /*4ae0*/  HMMA.16816.F32.BF16 R124, R4.reuse, R22, R124 ;  /* 0x00000016047c723c */ /* 0x040fe2000004187c */
[----:B------:R-:W1:Y:S07]  /*4af0*/  LDSM.16.MT88.4 R20, [R134+0x3900] ;  /* 0x003900008614783b */ /* 0x000e6e0000004200 */
[C---:B------:R-:W-:Y:S07]  /*4b00*/  HMMA.16816.F32.BF16 R80, R4.reuse, R26, R80 ;  /* 0x0000001a0450723c */ /* 0x040fee0000041850 */
[----:B------:R-:W-:Y:S01]  /*4b10*/  IMAD.U32 R27, RZ, RZ, UR4 ;  /* 0x00000004ff1b7e24 */ /* 0x000fe2000f8e00ff */
[----:B------:R-:W-:Y:S01]  /*4b20*/  HMMA.16816.F32.BF16 R112, R4, R16, R112 ;  /* 0x000000100470723c */ /* 0x000fe20000041870 */
[----:B------:R-:W-:-:S02]  /*4b30*/  @UP0 UIMAD UR4, UR9, UR4, URZ ;  /* 0x00000004090402a4 */ /* 0x000fc4000f8e023f */
[----:B------:R-:W-:Y:S01]  /*4b40*/  @P0 IMAD.WIDE.U32 R26, R27, UR15, R202 ;  /* 0x0000000f1b1a0c25 */ /* 0x000fe2000f8e00ca */
[----:B------:R-:W-:Y:S01]  /*4b50*/  PLOP3.LUT P0, PT, PT, PT, UP0, 0x80, 0x0 ;  /* 0x000000000000781c */ /* 0x000fe20003f0f008 */
[----:B------:R-:W-:-:S03]  /*4b60*/  @UP0 UIMAD UR4, UR5, UR15, UR4 ;  /* 0x0000000f050402a4 */ /* 0x000fc6000f8e0204 */
[C---:B------:R-:W-:Y:S01]  /*4b70*/  HMMA.16816.F32.BF16 R108, R4.reuse, R18, R108 ;  /* 0x00000012046c723c */ /* 0x040fe2000004186c */
[----:B------:R-:W3:Y:S07]  /*4b80*/  LDSM.16.MT88.4 R16, [R155+0x3900] ;  /* 0x003900009b10783b */ /* 0x000eee0000004200 */
[C---:B------:R-:W-:Y:S07]  /*4b90*/  HMMA.16816.F32.BF16 R76, R4.reuse, R24, R76 ;  /* 0x00000018044c723c */ /* 0x040fee000004184c */
[----:B------:R-:W-:Y:S01]  /*4ba0*/  @P6 LEA R24, P6, R26, c[0x0][0x1c8], 0x1 ;  /* 0x000072001a186a11 */ /* 0x000fe200078c08ff */
[----:B--2---:R-:W-:Y:S01]  /*4bb0*/  HMMA.16816.F32.BF16 R36, R4, R8, R36 ;  /* 0x000000080424723c */ /* 0x004fe20000041824 */
[----:B------:R-:W-:Y:S01]  /*4bc0*/  @P5 IADD3 R25, R27, UR4, RZ ;  /* 0x000000041b195c10 */ /* 0x000fe2000fffe0ff */
[----:B------:R-:W-:Y:S01]  /*4bd0*/  ULDC.64 UR4, c[0x0][0x2c8] ;  /* 0x0000b20000047ab9 */ /* 0x000fe20000000a00 */
[----:B------:R-:W-:Y:S01]  /*4be0*/  PLOP3.LUT P5, PT, PT, PT, UP0, 0x80, 0x0 ;  /* 0x000000000000781c */ /* 0x000fe20003faf008 */
[----:B------:R-:W-:-:S04]  /*4bf0*/  UIMAD.WIDE.U32 UR22, UR8, UR4, URZ ;  /* 0x00000004081672a5 */ /* 0x000fc8000f8e003f */
[C---:B------:R-:W-:Y:S01]  /*4c00*/  HMMA.16816.F32.BF16 R40, R4.reuse, R10, R40 ;  /* 0x0000000a0428723c */ /* 0x040fe20000041828 */
[----:B------:R-:W2:Y:S02]  /*4c10*/  LDSM.16.MT88.4 R8, [R134+0x5900] ;  /* 0x005900008608783b */ /* 0x000ea40000004200 */
[----:B------:R-:W-:Y:S01]  /*4c20*/  @UP3 UMOV UR9, UR23 ;  /* 0x0000001700093c82 */ /* 0x000fe20008000000 */
[----:B------:R-:W-:Y:S01]  /*4c30*/  @P0 LEA.HI.X R25, R26, c[0x0][0x1cc], R25, 0x1, P6 ;  /* 0x000073001a190a11 */ /* 0x000fe200030f0c19 */
[----:B------:R-:W-:Y:S01]  /*4c40*/  @UP3 USHF.R.U32.HI UR8, URZ, UR5, UR9 ;  /* 0x000000053f083299 */ /* 0x000fe20008011609 */
[----:B------:R-:W-:Y:S02]  /*4c50*/  PLOP3.LUT P0, PT, PT, PT, UP0, 0x80, 0x0 ;  /* 0x000000000000781c */ /* 0x000fe40003f0f008 */
[----:B-1----:R-:W-:Y:S01]  /*4c60*/  HMMA.16816.F32.BF16 R52, R4, R20, R52 ;  /* 0x000000140434723c */ /* 0x002fe20000041834 */
[----:B------:R-:W-:-:S03]  /*4c70*/  UIADD3 UR4, UR7, UR8, URZ ;  /* 0x0000000807047290 */ /* 0x000fc6000fffe03f */
[----:B------:R-:W-:Y:S02]  /*4c80*/  ULDC UR7, c[0x0][0x328] ;  /* 0x0000ca0000077ab9 */ /* 0x000fe40000000800 */
[----:B------:R-:W-:Y:S01]  /*4c90*/  UIADD3 UR7, UR4, UR7, URZ ;  /* 0x0000000704077290 */ /* 0x000fe2000fffe03f */
[----:B------:R-:W-:Y:S01]  /*4ca0*/  IMAD.U32 R21, RZ, RZ, UR14 ;  /* 0x0000000eff157e24 */ /* 0x000fe2000f8e00ff */
[C---:B------:R-:W-:Y:S04]  /*4cb0*/  HMMA.16816.F32.BF16 R56, R4.reuse, R22, R56 ;  /* 0x000000160438723c */ /* 0x040fe80000041838 */
[----:B------:R-:W-:Y:S02]  /*4cc0*/  @P5 LEA R20, P6, R21, R24, 0x1 ;  /* 0x0000001815145211 */ /* 0x000fe400078c08ff */
[----:B------:R-:W-:Y:S01]  /*4cd0*/  PLOP3.LUT P5, PT, PT, PT, UP0, 0x80, 0x0 ;  /* 0x000000000000781c */ /* 0x000fe20003faf008 */
[----:B------:R-:W-:Y:S01]  /*4ce0*/  IMAD.U32 R22, RZ, RZ, UR13 ;  /* 0x0000000dff167e24 */ /* 0x000fe2000f8e00ff */
[----:B------:R-:W-:Y:S01]  /*4cf0*/  HMMA.16816.F32.BF16 R104, R4, R12, R104 ;  /* 0x0000000c0468723c */ /* 0x000fe20000041868 */
[----:B------:R-:W-:-:S07]  /*4d00*/  PLOP3.LUT P5, PT, PT, PT, UP0, 0x80, 0x0 ;  /* 0x000000000000781c */ /* 0x000fce0003faf008 */
[----:B------:R-:W-:Y:S01]  /*4d10*/  HMMA.16816.F32.BF16 R100, R4, R14, R100 ;  /* 0x0000000e0464723c */ /* 0x000fe20000041864 */
[----:B------:R-:W-:Y:S01]  /*4d20*/  @P0 LEA.HI.X R21, R21, R25, R22, 0x1, P6 ;  /* 0x0000001915150211 */ /* 0x000fe200030f0c16 */
[----:B------:R-:W1:Y:S01]  /*4d30*/  LDSM.16.MT88.4 R12, [R135+0x5900] ;  /* 0x00590000870c783b */ /* 0x000e620000004200 */
[----:B------:R-:W-:Y:S02]  /*4d40*/  PLOP3.LUT P0, PT, PT, PT, UP0, 0x80, 0x0 ;  /* 0x000000000000781c */ /* 0x000fe40003f0f008 */
[----:B------:R-:W-:-:S03]  /*4d50*/  PLOP3.LUT P6, PT, PT, PT, UP0, 0x80, 0x0 ;  /* 0x000000000000781c */ /* 0x000fc60003fcf008 */
[C---:B---3--:R-:W-:Y:S08]  /*4d60*/  HMMA.16816.F32.BF16 R60, R4.reuse, R16, R60 ;  /* 0x00000010043c723c */ /* 0x048ff0000004183c */
[----:B------:R-:W-:Y:S01]  /*4d70*/  HMMA.16816.F32.BF16 R64, R4, R18, R64 ;  /* 0x000000120440723c */ /* 0x000fe20000041840 */
[----:B------:R-:W3:Y:S04]  /*4d80*/  LDSM.16.MT88.4 R16, [R155+0x5900] ;  /* 0x005900009b10783b */ /* 0x000ee80000004200 */
[----:B------:R-:W-:Y:S01]  /*4d90*/  @!PT LDS RZ, [RZ] ;  /* 0x00000000fffff984 */ /* 0x000fe20000000800 */
[----:B------:R-:W-:Y:S01]  /*4da0*/  @!PT LDS RZ, [RZ] ;  /* 0x00000000fffff984 */ /* 0x000fe20000000800 */
[----:B------:R-:W-:Y:S01]  /*4db0*/  @!PT LDS RZ, [RZ] ;  /* 0x00000000fffff984 */ /* 0x000fe20000000800 */
[----:B------:R4:W-:Y:S01]  /*4dc0*/  @P0 LDGSTS.E.BYPASS.LTC128B.128 [R132+0xc100], [R24.64], !P3 ;  /* 0x0c10000018840fae */ /* 0x0009e2000d901d52 */
[----:B------:R-:W-:-:S02]  /*4dd0*/  PLOP3.LUT P0, PT, PT, PT, UP0, 0x80, 0x0 ;  /* 0x000000000000781c */ /* 0x000fc40003f0f008 */
[C---:B--2---:R-:W-:Y:S01]  /*4de0*/  HMMA.16816.F32.BF16 R84, R4.reuse, R8, R84 ;  /* 0x000000080454723c */ /* 0x044fe20000041854 */
[----:B------:R4:W-:Y:S01]  /*4df0*/  @P6 LDGSTS.E.BYPASS.LTC128B.128 [R132+0xe100], [R24.64+0x80], !P2 ;  /* 0x0e10008018846fae */ /* 0x0009e2000d101d52 */
[----:B------:R-:W-:Y:S02]  /*4e00*/  PLOP3.LUT P6, PT, PT, PT, UP0, 0x80, 0x0 ;  /* 0x000000000000781c */ /* 0x000fe40003fcf008 */
[----:B------:R-:W-:Y:S01]  /*4e10*/  PLOP3.LUT P0, PT, PT, PT, UP0, 0x80, 0x0 ;  /* 0x000000000000781c */ /* 0x000fe20003f0f008 */
[----:B------:R4:W-:Y:S01]  /*4e20*/  @P5 LDGSTS.E.BYPASS.LTC128B.128 [R132+0x10100], [R24.64+0x100], !P1 ;  /* 0x1010010018845fae */ /* 0x0009e2000c901d52 */
[----:B------:R-:W-:Y:S01]  /*4e30*/  PLOP3.LUT P5, PT, PT, PT, UP0, 0x80, 0x0 ;  /* 0x000000000000781c */ /* 0x000fe20003faf008 */
[----:B------:R-:W-:Y:S01]  /*4e40*/  FADD.FTZ R8, R140, R145 ;  /* 0x000000918c087221 */ /* 0x000fe20000010000 */
[----:B------:R-:W-:Y:S03]  /*4e50*/  HMMA.16816.F32.BF16 R120, R4, R32, R120 ;  /* 0x000000200478723c */ /* 0x000fe60000041878 */
[----:B------:R-:W-:-:S04]  /*4e60*/  FADD.FTZ R8, R143, R8 ;  /* 0x000000088f087221 */ /* 0x000fc80000010000 */
[----:B------:R-:W-:Y:S01]  /*4e70*/  FADD.FTZ R141, R141, R8 ;  /* 0x000000088d8d7221 */ /* 0x000fe20000010000 */
[----:B------:R4:W-:Y:S01]  /*4e80*/  @P6 LDGSTS.E.BYPASS.LTC128B.128 [R132+0xd100], [R20.64], !P3 ;  /* 0x0d10000014846fae */ /* 0x0009e2000d901d52 */
[C---:B------:R-:W-:Y:S02]  /*4e90*/  HMMA.16816.F32.BF16 R116, R4.reuse, R34, R116 ;  /* 0x000000220474723c */ /* 0x040fe40000041874 */
[----:B------:R-:W-:Y:S01]  /*4ea0*/  FADD.FTZ R141, R142, R141 ;  /* 0x0000008d8e8d7221 */ /* 0x000fe20000010000 */
[----:B------:R4:W-:Y:S03]  /*4eb0*/  @P5 LDGSTS.E.BYPASS.LTC128B.128 [R132+0xf100], [R20.64+0x80], !P2 ;  /* 0x0f10008014845fae */ /* 0x0009e6000d101d52 */
[----:B------:R-:W-:Y:S01]  /*4ec0*/  FADD.FTZ R136, R136, R141 ;  /* 0x0000008d88887221 */ /* 0x000fe20000010000 */
[----:B------:R4:W-:Y:S01]  /*4ed0*/  @P0 LDGSTS.E.BYPASS.LTC128B.128 [R132+0x11100], [R20.64+0x100], !P1 ;  /* 0x1110010014840fae */ /* 0x0009e2000c901d52 */
[----:B------:R-:W-:Y:S01]  /*4ee0*/  PLOP3.LUT P0, PT, PT, PT, UP2, 0x40, 0x0 ;  /* 0x000000000000781c */ /* 0x000fe20003f0e828 */
[----:B------:R-:W-:Y:S01]  /*4ef0*/  HMMA.16816.F32.BF16 R44, R4, R28, R44 ;  /* 0x0000001c042c723c */ /* 0x000fe2000004182c */
[----:B------:R-:W-:Y:S01]  /*4f00*/  FADD.FTZ R137, R137, R136 ;  /* 0x0000008889897221 */ /* 0x000fe20000010000 */
[----:B------:R-:W0:Y:S03]  /*4f10*/  LDGDEPBAR ;  /* 0x00000000000079af */ /* 0x000e260000000000 */
[----:B------:R-:W-:-:S03]  /*4f20*/  FADD.FTZ R138, R138, R137 ;  /* 0x000000898a8a7221 */ /* 0x000fc60000010000 */
[----:B------:R-:W-:Y:S01]  /*4f30*/  HMMA.16816.F32.BF16 R48, R4, R30, R48 ;  /* 0x0000001e0430723c */ /* 0x000fe20000041830 */
[----:B------:R-:W-:-:S07]  /*4f40*/  FADD.FTZ R205, R205, R138 ;  /* 0x0000008acdcd7221 */ /* 0x000fce0000010000 */
[C---:B-1----:R-:W-:Y:S08]  /*4f50*/  HMMA.16816.F32.BF16 R68, R4.reuse, R12, R68 ;  /* 0x0000000c0444723c */ /* 0x042ff00000041844 */
[C---:B------:R-:W-:Y:S08]  /*4f60*/  HMMA.16816.F32.BF16 R72, R4.reuse, R14, R72 ;  /* 0x0000000e0448723c */ /* 0x040ff00000041848 */
[C---:B------:R-:W-:Y:S08]  /*4f70*/  HMMA.16816.F32.BF16 R88, R4.reuse, R10, R88 ;  /* 0x0000000a0458723c */ /* 0x040ff00000041858 */
[C---:B---3--:R-:W-:Y:S08]  /*4f80*/  HMMA.16816.F32.BF16 R92, R4.reuse, R16, R92 ;  /* 0x00000010045c723c */ /* 0x048ff0000004185c */
[----:B------:R-:W-:Y:S01]  /*4f90*/  HMMA.16816.F32.BF16 R96, R4, R18, R96 ;  /* 0x000000120460723c */ /* 0x000fe20000041860 */
[----:B------:R-:W-:Y:S07]  /*4fa0*/  @P0 BRA `(.L_x_802) ;  /* 0x0000016000000947 */ /* 0x000fee0003800000 */
[----:B----4-:R-:W-:Y:S01]  /*4fb0*/  ISETP.LT.AND P0, PT, RZ, UR4, PT ;  /* 0x00000004ff007c0c */ /* 0x010fe2000bf01270 */
[----:B------:R-:W-:-:S12]  /*4fc0*/  UIADD3 UR8, UR4, -0x1, URZ ;  /* 0xffffffff04087890 */ /* 0x000fd8000fffe03f */
[----:B------:R-:W-:Y:S05]  /*4fd0*/  @P0 BRA `(.L_x_803) ;  /* 0x0000009000000947 */ /* 0x000fea0003800000 */
[----:B------:R-:W-:Y:S02]  /*4fe0*/  ULDC UR5, c[0x0][0x32c] ;  /* 0x0000cb0000057ab9 */ /* 0x000fe40000000800 */
[----:B------:R-:W-:Y:S02]  /*4ff0*/  UISETP.NE.AND UP0, UPT, UR6, UR5, UPT ;  /* 0x000000050600728c */ /* 0x000fe4000bf05270 */
[----:B------:R-:W-:-:S03]  /*5000*/  UIADD3 UR8, -UR4, URZ, URZ ;  /* 0x0000003f04087290 */ /* 0x000fc6000fffe13f */
[----:B------:R-:W-:Y:S02]  /*5010*/  ULDC.64 UR4, c[0x0][0x330] ;  /* 0x0000cc0000047ab9 */ /* 0x000fe40000000a00 */
[----:B------:R-:W-:-:S07]  /*5020*/  UIMAD.WIDE.U32 UR22, UR8, UR4, URZ ;  /* 0x00000004081672a5 */ /* 0x000fce000f8e003f */
[----:B------:R-:W-:Y:S02]  /*5030*/  @UP0 UMOV UR9, UR23 ;  /* 0x0000001700090c82 */ /* 0x000fe40008000000 */
[----:B------:R-:W-:-:S04]  /*5040*/  @UP0 USHF.R.U32.HI UR8, URZ, UR5, UR9 ;  /* 0x000000053f080299 */ /* 0x000fc80008011609 */
[----:B------:R-:W-:Y:S01]  /*5050*/  ULOP3.LUT UR8, URZ, UR8, URZ, 0x33, !UPT ;  /* 0x000000083f087292 */ /* 0x000fe2000f8e333f */
[----:B------:R-:W-:Y:S05]  /*5060*/  BRA `(.L_x_804) ;  /* 0x0000006000007947 */ /* 0x000fea0003800000 */
.L_x_803:
[----:B------:R-:W-:Y:S02]  /*5070*/  ULDC UR4, c[0x0][0x32c] ;  /* 0x0000cb0000047ab9 */ /* 0x000fe40000000800 */
[----:B------:R-:W-:-:S03]  /*5080*/  UISETP.NE.AND UP0, UPT, UR6, UR4, UPT ;  /* 0x000000040600728c */ /* 0x000fc6000bf05270 */
[----:B------:R-:W-:Y:S02]  /*5090*/  ULDC.64 UR4, c[0x0][0x330] ;  /* 0x0000cc0000047ab9 */ /* 0x000fe40000000a00 */
[----:B------:R-:W-:-:S07]  /*50a0*/  UIMAD.WIDE.U32 UR22, UR8, UR4, URZ ;  /* 0x00000004081672a5 */ /* 0x000fce000f8e003f */
[----:B------:R-:W-:Y:S02]  /*50b0*/  @UP0 UMOV UR9, UR23 ;  /* 0x0000001700090c82 */ /* 0x000fe40008000000 */
[----:B------:R-:W-:Y:S02]  /*50c0*/  @UP0 USHF.R.U32.HI UR8, URZ, UR5, UR9 ;  /* 0x000000053f080299 */ /* 0x000fe40008011609 */
.L_x_804:
[----:B------:R-:W-:Y:S02]  /*50d0*/  ULDC UR4, c[0x0][0x32c] ;  /* 0x0000cb0000047ab9 */ /* 0x000fe40000000800 */
[----:B------:R-:W-:-:S04]  /*50e0*/  UIMAD UR4, UR8, UR4, UR4 ;  /* 0x00000004080472a4 */ /* 0x000fc8000f8e0204 */
[----:B------:R-:W-:-:S04]  /*50f0*/  UISETP.LT.AND UP0, UPT, UR7, UR4, UPT ;  /* 0x000000040700728c */ /* 0x000fc8000bf01270 */
[----:B------:R-:W-:-:S04]  /*5100*/  USEL UR7, UR7, UR4, UP0 ;  /* 0x0000000407077287 */ /* 0x000fc80008000000 */
.L_x_802:
[----:B----4-:R-:W-:Y:S02]  /*5110*/  USHF.R.S32.HI UR4, URZ, 0x1f, UR7 ;  /* 0x0000001f3f047899 */ /* 0x010fe40008011407 */
[----:B------:R-:W-:Y:S02]  /*5120*/  UMOV UR5, 0x1 ;  /* 0x0000000100057882 */ /* 0x000fe40000000000 */
[----:B------:R-:W-:Y:S02]  /*5130*/  ULEA.HI UR4, UR4, UR7, URZ, 0x6 ;  /* 0x0000000704047291 */ /* 0x000fe4000f8f303f */
[----:B------:R-:W-:Y:S02]  /*5140*/  UMOV UR15, URZ ;  /* 0x0000003f000f7c82 */ /* 0x000fe40008000000 */
[----:B------:R-:W-:-:S04]  /*5150*/  USHF.R.S32.HI UR21, URZ, 0x6, UR4 ;  /* 0x000000063f157899 */ /* 0x000fc80008011404 */
[----:B------:R-:W-:-:S04]  /*5160*/  UISETP.LT.AND UP0, UPT, UR10, UR21, UPT ;  /* 0x000000150a00728c */ /* 0x000fc8000bf01270 */
[----:B------:R-:W-:-:S04]  /*5170*/  USEL UR21, UR10, UR21, !UP0 ;  /* 0x000000150a157287 */ /* 0x000fc8000c000000 */
[----:B------:R-:W-:-:S06]  /*5180*/  UISETP.GE.AND UP0, UPT, UR17, UR21, UPT ;  /* 0x000000151100728c */ /* 0x000fcc000bf06270 */
[----:B------:R-:W-:-:S13]  /*5190*/  PLOP3.LUT P0, PT, PT, PT, UP0, 0x80, 0x0 ;  /* 0x000000000000781c */ /* 0x000fda0003f0f008 */
[----:B------:R-:W-:Y:S05]  /*51a0*/  @!P0 BRA `(.L_x_805) ;  /* 0x00003ab000008947 */ /* 0x000fea0003800000 */
[----:B------:R-:W-:Y:S01]  /*51b0*/  PLOP3.LUT P5, PT, PT, PT, UP3, 0x80, 0x0 ;  /* 0x000000000000781c */ /* 0x000fe20003faf038 */
[----:B------:R-:W-:Y:S01]  /*51c0*/  IMAD.MOV.U32 R189, RZ, RZ, 0x20 ;  /* 0x00000020ffbd7424 */ /* 0x000fe200078e00ff */
[----:B------:R-:W-:Y:S01]  /*51d0*/  PLOP3.LUT P0, PT, PT, PT, UP3, 0x80, 0x0 ;  /* 0x000000000000781c */ /* 0x000fe20003f0f038 */
[----:B------:R-:W-:Y:S01]  /*51e0*/  IMAD.MOV.U32 R3, RZ, RZ, R0 ;  /* 0x000000ffff037224 */ /* 0x000fe200078e0000 */
[C---:B------:R-:W-:Y:S01]  /*51f0*/  IADD3 R216, P6, R194.reuse, 0x40, RZ ;  /* 0x00000040c2d87810 */ /* 0x040fe20007fde0ff */
[----:B------:R-:W-:Y:S01]  /*5200*/  IMAD.MOV.U32 R132, RZ, RZ, R2 ;  /* 0x000000ffff847224 */ /* 0x000fe200078e0002 */
[----:B------:R-:W-:Y:S01]  /*5210*/  SEL R189, R189, 0xffffffe0, !P4 ;  /* 0xffffffe0bdbd7807 */ /* 0x000fe20006000000 */
[----:B------:R-:W-:Y:S01]  /*5220*/  UMOV UR15, URZ ;  /* 0x0000003f000f7c82 */ /* 0x000fe20008000000 */
[----:B------:R-:W-:Y:S01]  /*5230*/  IADD3 R214, P4, R194, 0x80, RZ ;  /* 0x00000080c2d67810 */ /* 0x000fe20007f9e0ff */
[----:B------:R-:W-:Y:S01]  /*5240*/  IMAD.X R215, RZ, RZ, R199, P6 ;  /* 0x000000ffffd77224 */ /* 0x000fe200030e06c7 */
[----:B------:R-:W-:Y:S01]  /*5250*/  IADD3 R210, P6, R196, 0x80, RZ ;  /* 0x00000080c4d27810 */ /* 0x000fe20007fde0ff */
[----:B------:R-:W-:-:S02]  /*5260*/  UMOV UR5, 0x1 ;  /* 0x0000000100057882 */ /* 0x000fc40000000000 */
[----:B------:R-:W-:Y:S01]  /*5270*/  @P5 IMAD.HI.U32 R208, R200, c[0x0][0x2c8], RZ ;  /* 0x0000b200c8d05a27 */ /* 0x000fe200078e00ff */
[----:B------:R-:W-:Y:S01]  /*5280*/  IADD3 R212, P5, R196, 0x40, RZ ;  /* 0x00000040c4d47810 */ /* 0x000fe20007fbe0ff */
[----:B------:R-:W-:Y:S02]  /*5290*/  ULDC.64 UR8, c[0x0][0x208] ;  /* 0x0000820000087ab9 */ /* 0x000fe40000000a00 */
[----:B------:R-:W-:Y:S01]  /*52a0*/  IMAD.X R213, RZ, RZ, R199, P4 ;  /* 0x000000ffffd57224 */ /* 0x000fe200020e06c7 */
[----:B------:R-:W-:Y:S01]  /*52b0*/  @P0 SHF.R.U32.HI R208, RZ, c[0x0][0x2cc], R208 ;  /* 0x0000b300ffd00a19 */ /* 0x000fe200000116d0 */
[--C-:B------:R-:W-:Y:S02]  /*52c0*/  IMAD.X R211, RZ, RZ, R203.reuse, P5 ;  /* 0x000000ffffd37224 */ /* 0x100fe400028e06cb */
[----:B------:R-:W-:Y:S02]  /*52d0*/  IMAD.X R209, RZ, RZ, R203, P6 ;  /* 0x000000ffffd17224 */ /* 0x000fe400030e06cb */
.L_x_814:
[----:B------:R-:W-:Y:S04]  /*52e0*/  DEPBAR.LE SB0, 0x2 ;  /* 0x000080800000791a */ /* 0x000fe80000000000 */
[----:B------:R-:W-:Y:S01]  /*52f0*/  BAR.SYNC.DEFER_BLOCKING 0x0 ;  /* 0x0000000000007b1d */ /* 0x000fe20000010000 */
[----:B------:R-:W-:Y:S01]  /*5300*/  UIMAD UR4, UR5, 0x6000, URZ ;  /* 0x00006000050478a4 */ /* 0x000fe2000f8e023f */
[----:B------:R-:W-:Y:S01]  /*5310*/  MOV R179, UR15 ;  /* 0x0000000f00b37c02 */ /* 0x000fe20008000f00 */
[----:B------:R-:W-:Y:S01]  /*5320*/  UISETP.GE.AND UP1, UPT, UR10, UR17, UPT ;  /* 0x000000110a00728c */ /* 0x000fe2000bf26270 */
[----:B------:R-:W-:Y:S03]  /*5330*/  IMAD.MOV.U32 R232, RZ, RZ, R200 ;  /* 0x000000ffffe87224 */ /* 0x000fe600078e00c8 */
[----:B------:R-:W-:Y:S02]  /*5340*/  IADD3 R180, R188, UR4, RZ ;  /* 0x00000004bcb47c10 */ /* 0x000fe4000fffe0ff */
[----:B------:R-:W-:Y:S02]  /*5350*/  PLOP3.LUT P0, PT, PT, PT, UP1, 0x80, 0x0 ;  /* 0x000000000000781c */ /* 0x000fe40003f0f018 */
[C---:B------:R-:W-:Y:S01]  /*5360*/  IADD3 R191, R189.reuse, R180, R192 ;  /* 0x000000b4bdbf7210 */ /* 0x040fe20007ffe0c0 */
[--C-:B------:R-:W-:Y:S02]  /*5370*/  IMAD.IADD R133, R189, 0x1, R180.reuse ;  /* 0x00000001bd857824 */ /* 0x100fe400078e02b4 */
[----:B------:R-:W-:Y:S01]  /*5380*/  @!UP1 UIADD3 UR7, UR17, -0x1, URZ ;  /* 0xffffffff11079890 */ /* 0x000fe2000fffe03f */
[----:B------:R-:W-:Y:S03]  /*5390*/  IMAD.IADD R0, R192, 0x1, R180 ;  /* 0x00000001c0007824 */ /* 0x000fe600078e02b4 */
[----:B------:R-:W-:Y:S02]  /*53a0*/  @!UP1 USHF.R.S32.HI UR6, URZ, 0x1f, UR7 ;  /* 0x0000001f3f069899 */ /* 0x000fe40008011407 */
[----:B------:R-:W-:Y:S02]  /*53b0*/  @!UP1 UIMAD.WIDE.U32 UR22, UR7, UR8, URZ ;  /* 0x00000008071692a5 */ /* 0x000fe4000f8e003f */
[----:B------:R-:W-:Y:S01]  /*53c0*/  @!UP1 UIMAD UR6, UR6, UR8, URZ ;  /* 0x00000008060692a4 */ /* 0x000fe2000f8e023f */
[----:B------:R-:W-:Y:S03]  /*53d0*/  LDSM.16.M88.4 R136, [R190] ;  /* 0x00000000be88783b */ /* 0x000fe60000000200 */
[----:B------:R-:W-:Y:S02]  /*53e0*/  @!UP1 UIMAD UR6, UR7, UR9, UR6 ;  /* 0x00000009070692a4 */ /* 0x000fe4000f8e0206 */
[----:B------:R-:W-:Y:S02]  /*53f0*/  @!UP1 USHF.L.U32 UR7, UR22, 0x6, URZ ;  /* 0x0000000616079899 */ /* 0x000fe4000800063f */
[----:B------:R-:W-:Y:S01]  /*5400*/  @!UP1 UIADD3 UR6, UR23, UR6, URZ ;  /* 0x0000000617069290 */ /* 0x000fe2000fffe03f */
[----:B------:R-:W1:Y:S03]  /*5410*/  LDSM.16.M88.4 R140, [R188+UR4+0xc100] ;  /* 0x00c10004bc8c783b */ /* 0x000e660008000200 */
[----:B------:R-:W-:Y:S01]  /*5420*/  @!P0 IADD3 R2, P4, R194, UR7, RZ ;  /* 0x00000007c2028c10 */ /* 0x000fe2000ff9e0ff */
[----:B------:R-:W-:Y:S01]  /*5430*/  @!UP1 USHF.L.U64.HI UR6, UR22, 0x6, UR6 ;  /* 0x0000000616069899 */ /* 0x000fe20008010206 */
[----:B------:R-:W-:Y:S01]  /*5440*/  @!P0 IADD3 R169, P5, R216, UR7, RZ ;  /* 0x00000007d8a98c10 */ /* 0x000fe2000ffbe0ff */
[----:B------:R-:W-:Y:S01]  /*5450*/  @!UP1 UIADD3 UR22, UP0, UR12, UR7, URZ ;  /* 0x000000070c169290 */ /* 0x000fe2000ff1e03f */
[----:B------:R-:W2:Y:S01]  /*5460*/  LDSM.16.M88.4 R144, [R188+UR4+0xc900] ;  /* 0x00c90004bc90783b */ /* 0x000ea20008000200 */
[C---:B------:R-:W-:Y:S02]  /*5470*/  @!P0 LEA R166, P6, R2.reuse, c[0x0][0x1f8], 0x1 ;  /* 0x00007e0002a68a11 */ /* 0x040fe400078c08ff */
[----:B------:R-:W-:Y:S02]  /*5480*/  @!P0 IADD3.X R165, R199, UR6, RZ, P4, !PT ;  /* 0x00000006c7a58c10 */ /* 0x000fe4000a7fe4ff */
[----:B------:R-:W-:Y:S02]  /*5490*/  @!P0 LEA R164, P4, R169, c[0x0][0x1f8], 0x1 ;  /* 0x00007e00a9a48a11 */ /* 0x000fe400078808ff */
[----:B------:R-:W3:Y:S01]  /*54a0*/  LDSM.16.M88.4 R148, [R188+UR4+0xd100] ;  /* 0x00d10004bc94783b */ /* 0x000ee20008000200 */
[----:B------:R-:W-:Y:S02]  /*54b0*/  @!P0 LEA.HI.X R167, R2, c[0x0][0x1fc], R165, 0x1, P6 ;  /* 0x00007f0002a78a11 */ /* 0x000fe400030f0ca5 */
[----:B------:R-:W-:Y:S02]  /*54c0*/  @!P0 IADD3.X R168, R215, UR6, RZ, P5, !PT ;  /* 0x00000006d7a88c10 */ /* 0x000fe4000affe4ff */
[----:B------:R-:W-:Y:S01]  /*54d0*/  @!P0 IADD3 R2, P5, R214, UR7, RZ ;  /* 0x00000007d6028c10 */ /* 0x000fe2000ffbe0ff */
[----:B------:R-:W-:Y:S01]  /*54e0*/  @!UP1 UIADD3.X UR7, UR11, UR6, URZ, UP0, !UPT ;  /* 0x000000060b079290 */ /* 0x000fe200087fe43f */
[----:B------:R-:W4:Y:S01]  /*54f0*/  LDSM.16.M88.4 R152, [R188+UR4+0xd900] ;  /* 0x00d90004bc98783b */ /* 0x000f220008000200 */
[----:B------:R-:W-:Y:S01]  /*5500*/  @!P0 LEA.HI.X R165, R169, c[0x0][0x1fc], R168, 0x1, P4 ;  /* 0x00007f00a9a58a11 */ /* 0x000fe200020f0ca8 */
[----:B------:R-:W-:Y:S01]  /*5510*/  UISETP.GE.AND UP0, UPT, UR15, 0x1, UPT ;  /* 0x000000010f00788c */ /* 0x000fe2000bf06270 */
[----:B------:R-:W-:Y:S02]  /*5520*/  @!P0 LEA R172, P6, R2, c[0x0][0x1f8], 0x1 ;  /* 0x00007e0002ac8a11 */ /* 0x000fe400078c08ff */
[----:B------:R-:W-:Y:S02]  /*5530*/  @!P0 IADD3 R175, P4, R194, UR22, RZ ;  /* 0x00000016c2af8c10 */ /* 0x000fe4000ff9e0ff */
[----:B------:R-:W-:Y:S01]  /*5540*/  LDSM.16.M88.4 R156, [R133+0xd100] ;  /* 0x00d10000859c783b */ /* 0x000fe20000000200 */
[----:B------:R-:W-:Y:S01]  /*5550*/  @!P0 IADD3.X R171, R213, UR6, RZ, P5, !PT ;  /* 0x00000006d5ab8c10 */ /* 0x000fe2000affe4ff */
[----:B------:R-:W-:Y:S01]  /*5560*/  USHF.L.U32 UR6, UR17, 0x6, URZ ;  /* 0x0000000611067899 */ /* 0x000fe2000800063f */
[----:B------:R-:W-:Y:S02]  /*5570*/  @!P0 LEA R170, P5, R175, c[0x0][0x1f8], 0x1 ;  /* 0x00007e00afaa8a11 */ /* 0x000fe400078a08ff */
[----:B------:R-:W-:Y:S02]  /*5580*/  @!P0 LEA.HI.X R173, R2, c[0x0][0x1fc], R171, 0x1, P6 ;  /* 0x00007f0002ad8a11 */ /* 0x000fe400030f0cab */
[----:B------:R-:W-:Y:S01]  /*5590*/  @!P0 IADD3.X R168, R199, UR7, RZ, P4, !PT ;  /* 0x00000007c7a88c10 */ /* 0x000fe2000a7fe4ff */
[----:B------:R-:W-:Y:S01]  /*55a0*/  IMAD.U32 R228, RZ, RZ, UR6 ;  /* 0x00000006ffe47e24 */ /* 0x000fe2000f8e00ff */
[----:B------:R-:W-:Y:S02]  /*55b0*/  @!P0 IADD3 R169, P4, R216, UR22, RZ ;  /* 0x00000016d8a98c10 */ /* 0x000fe4000ff9e0ff */
[----:B------:R-:W-:Y:S01]  /*55c0*/  @!P0 LEA.HI.X R171, R175, c[0x0][0x1fc], R168, 0x1, P5 ;  /* 0x00007f00afab8a11 */ /* 0x000fe200028f0ca8 */
[C---:B-1----:R-:W-:Y:S03]  /*55d0*/  HMMA.16816.F32.BF16 R4, R136.reuse, R140, RZ ;  /* 0x0000008c8804723c */ /* 0x042fe600000418ff */
[----:B------:R-:W-:Y:S02]  /*55e0*/  @!P0 IADD3.X R168, R215, UR7, RZ, P4, !PT ;  /* 0x00000007d7a88c10 */ /* 0x000fe4000a7fe4ff */
[C---:B------:R-:W-:Y:S02]  /*55f0*/  @!P0 LEA R174, P6, R169.reuse, c[0x0][0x1f8], 0x1 ;  /* 0x00007e00a9ae8a11 */ /* 0x040fe400078c08ff */
[----:B------:R-:W-:Y:S01]  /*5600*/  @!P0 IADD3 R2, P5, R214, UR22, RZ ;  /* 0x00000016d6028c10 */ /* 0x000fe2000ffbe0ff */
[C---:B------:R-:W-:Y:S01]  /*5610*/  HMMA.16816.F32.BF16 R8, R136.reuse, R142, RZ ;  /* 0x0000008e8808723c */ /* 0x040fe200000418ff */
[----:B------:R-:W-:Y:S03]  /*5620*/  LDSM.16.M88.4 R140, [R186] ;  /* 0x00000000ba8c783b */ /* 0x000fe60000000200 */
[----:B------:R-:W-:Y:S01]  /*5630*/  @!P0 LEA.HI.X R175, R169, c[0x0][0x1fc], R168, 0x1, P6 ;  /* 0x00007f00a9af8a11 */ /* 0x000fe200030f0ca8 */
[----:B------:R-:W-:Y:S01]  /*5640*/  @!P0 IMAD R169, R179, 0x6000, R204 ;  /* 0x00006000b3a98824 */ /* 0x000fe200078e02cc */
[C---:B------:R-:W-:Y:S02]  /*5650*/  @!P0 LEA R176, P4, R2.reuse, c[0x0][0x1f8], 0x1 ;  /* 0x00007e0002b08a11 */ /* 0x040fe400078808ff */
[C---:B--2---:R-:W-:Y:S01]  /*5660*/  HMMA.16816.F32.BF16 R12, R136.reuse, R144, RZ ;  /* 0x00000090880c723c */ /* 0x044fe200000418ff */
[----:B------:R-:W-:Y:S01]  /*5670*/  @!P0 IADD3.X R177, R213, UR7, RZ, P5, !PT ;  /* 0x00000007d5b18c10 */ /* 0x000fe2000affe4ff */
[----:B------:R-:W-:Y:S02]  /*5680*/  UIADD3 UR7, UR15, 0x1, URZ ;  /* 0x000000010f077890 */ /* 0x000fe4000fffe03f */
[----:B------:R-:W-:Y:S02]  /*5690*/  IADD3 R228, -R201, 0x1, -R228 ;  /* 0x00000001c9e47810 */ /* 0x000fe40007ffe9e4 */
[----:B------:R-:W-:Y:S01]  /*56a0*/  @!P0 LEA.HI.X R177, R2, c[0x0][0x1fc], R177, 0x1, P4 ;  /* 0x00007f0002b18a11 */ /* 0x000fe200020f0cb1 */
[----:B------:R-:W-:Y:S01]  /*56b0*/  USEL UR15, UR7, URZ, !UP0 ;  /* 0x0000003f070f7287 */ /* 0x000fe2000c000000 */
[C---:B------:R-:W-:Y:S01]  /*56c0*/  HMMA.16816.F32.BF16 R16, R136.reuse, R146, RZ ;  /* 0x000000928810723c */ /* 0x040fe200000418ff */
[----:B------:R-:W1:Y:S03]  /*56d0*/  LDSM.16.M88.4 R144, [R133+0xc100] ;  /* 0x00c100008590783b */ /* 0x000e660000000200 */
[----:B------:R-:W-:Y:S02]  /*56e0*/  IADD3 R2, R192, R133, RZ ;  /* 0x00000085c0027210 */ /* 0x000fe40007ffe0ff */
[----:B------:R-:W-:Y:S02]  /*56f0*/  IADD3 R228, R228, c[0x0][0x1d0], RZ ;  /* 0x00007400e4e47a10 */ /* 0x000fe40007ffe0ff */
[C---:B---3--:R-:W-:Y:S04]  /*5700*/  HMMA.16816.F32.BF16 R20, R136.reuse, R148, RZ ;  /* 0x000000948814723c */ /* 0x048fe800000418ff */
[----:B------:R-:W-:Y:S04]  /*5710*/  IADD3 R228, R228, -c[0x0][0x168], RZ ;  /* 0x80005a00e4e47a10 */ /* 0x000fe80007ffe0ff */
[C---:B------:R-:W-:Y:S01]  /*5720*/  HMMA.16816.F32.BF16 R24, R136.reuse, R150, RZ ;  /* 0x000000968818723c */ /* 0x040fe200000418ff */
[----:B------:R-:W2:Y:S03]  /*5730*/  LDSM.16.M88.4 R148, [R133+0xc900] ;  /* 0x00c900008594783b */ /* 0x000ea60000000200 */
[C---:B------:R-:W-:Y:S02]  /*5740*/  IADD3 R229, R228.reuse, c[0x0][0x328], RZ ;  /* 0x0000ca00e4e57a10 */ /* 0x040fe40007ffe0ff */
[----:B------:R-:W-:Y:S02]  /*5750*/  IADD3 R228, R228, UR16, RZ ;  /* 0x00000010e4e47c10 */ /* 0x000fe4000fffe0ff */
[C---:B----4-:R-:W-:Y:S08]  /*5760*/  HMMA.16816.F32.BF16 R28, R136.reuse, R152, RZ ;  /* 0x00000098881c723c */ /* 0x050ff000000418ff */
[----:B------:R-:W-:Y:S01]  /*5770*/  HMMA.16816.F32.BF16 R32, R136, R154, RZ ;  /* 0x0000009a8820723c */ /* 0x000fe200000418ff */
[----:B------:R-:W3:Y:S07]  /*5780*/  LDSM.16.M88.4 R136, [R133+0xd900] ;  /* 0x00d900008588783b */ /* 0x000eee0000000200 */
[----:B------:R-:W-:Y:S01]  /*5790*/  @!PT LDS RZ, [RZ] ;  /* 0x00000000fffff984 */ /* 0x000fe20000000800 */
[----:B------:R-:W-:Y:S01]  /*57a0*/  @!PT LDS RZ, [RZ] ;  /* 0x00000000fffff984 */ /* 0x000fe20000000800 */
[----:B------:R-:W-:Y:S01]  /*57b0*/  @!PT LDS RZ, [RZ] ;  /* 0x00000000fffff984 */ /* 0x000fe20000000800 */
[----:B------:R4:W-:Y:S01]  /*57c0*/  @!P0 LDGSTS.E.BYPASS.LTC128B.128 [R169], [R166.64], !P3 ;  /* 0x00000000a6a98fae */ /* 0x0009e2000d901d52 */
[C---:B-1----:R-:W-:Y:S06]  /*57d0*/  HMMA.16816.F32.BF16 R4, R140.reuse, R144, R4 ;  /* 0x000000908c04723c */ /* 0x042fec0000041804 */
[----:B------:R4:W-:Y:S02]  /*57e0*/  @!P0 LDGSTS.E.BYPASS.LTC128B.128 [R169+0x2000], [R164.64], !P2 ;  /* 0x02000000a4a98fae */ /* 0x0009e4000d101d52 */
[C---:B------:R-:W-:Y:S05]  /*57f0*/  HMMA.16816.F32.BF16 R8, R140.reuse, R146, R8 ;  /* 0x000000928c08723c */ /* 0x040fea0000041808 */
[----:B------:R1:W-:Y:S03]  /*5800*/  @!P0 LDGSTS.E.BYPASS.LTC128B.128 [R169+0x4000], [R172.64], !P1 ;  /* 0x04000000aca98fae */ /* 0x0003e6000c901d52 */
[C---:B--2---:R-:W-:Y:S04]  /*5810*/  HMMA.16816.F32.BF16 R12, R140.reuse, R148, R12 ;  /* 0x000000948c0c723c */ /* 0x044fe8000004180c */
[----:B------:R1:W-:Y:S04]  /*5820*/  @!P0 LDGSTS.E.BYPASS.LTC128B.128 [R169+0x1000], [R170.64], !P3 ;  /* 0x01000000aaa98fae */ /* 0x0003e8000d901d52 */
[C---:B------:R-:W-:Y:S03]  /*5830*/  HMMA.16816.F32.BF16 R16, R140.reuse, R150, R16 ;  /* 0x000000968c10723c */ /* 0x040fe60000041810 */
[----:B------:R1:W-:Y:S05]  /*5840*/  @!P0 LDGSTS.E.BYPASS.LTC128B.128 [R169+0x3000], [R174.64], !P2 ;  /* 0x03000000aea98fae */ /* 0x0003ea000d101d52 */
[C---:B------:R-:W-:Y:S02]  /*5850*/  HMMA.16816.F32.BF16 R20, R140.reuse, R156, R20 ;  /* 0x0000009c8c14723c */ /* 0x040fe40000041814 */
[----:B------:R1:W-:Y:S01]  /*5860*/  @!P0 LDGSTS.E.BYPASS.LTC128B.128 [R169+0x5000], [R176.64], !P1 ;  /* 0x05000000b0a98fae */ /* 0x0003e2000c901d52 */
[----:B------:R-:W-:Y:S05]  /*5870*/  PLOP3.LUT P0, PT, PT, PT, UP3, 0x80, 0x0 ;  /* 0x000000000000781c */ /* 0x000fea0003f0f038 */
[C---:B------:R-:W-:Y:S01]  /*5880*/  HMMA.16816.F32.BF16 R24, R140.reuse, R158, R24 ;  /* 0x0000009e8c18723c */ /* 0x040fe20000041818 */
[----:B------:R-:W-:Y:S07]  /*5890*/  LDSM.16.M88.4 R152, [R185] ;  /* 0x00000000b998783b */ /* 0x000fee0000000200 */
[C---:B---3--:R-:W-:Y:S01]  /*58a0*/  HMMA.16816.F32.BF16 R28, R140.reuse, R136, R28 ;  /* 0x000000888c1c723c */ /* 0x048fe2000004181c */
[----:B------:R-:W2:Y:S03]  /*58b0*/  LDSM.16.M88.4 R160, [R0+0xc100] ;  /* 0x00c1000000a0783b */ /* 0x000ea60000000200 */
[----:B------:R-:W-:Y:S02]  /*58c0*/  @P0 MOV R232, R208 ;  /* 0x000000d000e80202 */ /* 0x000fe40000000f00 */
[----:B------:R-:W-:Y:S02]  /*58d0*/  PLOP3.LUT P0, PT, PT, PT, UP2, 0x40, 0x0 ;  /* 0x000000000000781c */ /* 0x000fe40003f0e828 */
[----:B------:R-:W-:Y:S01]  /*58e0*/  HMMA.16816.F32.BF16 R32, R140, R138, R32 ;  /* 0x0000008a8c20723c */ /* 0x000fe20000041820 */
[----:B------:R-:W3:Y:S07]  /*58f0*/  LDSM.16.M88.4 R144, [R0+0xc900] ;  /* 0x00c900000090783b */ /* 0x000eee0000000200 */
[----:B------:R-:W5:Y:S07]  /*5900*/  LDSM.16.M88.4 R148, [R0+0xd100] ;  /* 0x00d100000094783b */ /* 0x000f6e0000000200 */
[----:B------:R-:W5:Y:S07]  /*5910*/  LDSM.16.M88.4 R156, [R0+0xd900] ;  /* 0x00d90000009c783b */ /* 0x000f6e0000000200 */
[----:B----4-:R-:W-:Y:S07]  /*5920*/  LDSM.16.M88.4 R164, [R184] ;  /* 0x00000000b8a4783b */ /* 0x010fee0000000200 */
[----:B-1----:R-:W1:Y:S01]  /*5930*/  LDSM.16.M88.4 R168, [R2+0xc100] ;  /* 0x00c1000002a8783b */ /* 0x002e620000000200 */
[C---:B--2---:R-:W-:Y:S06]  /*5940*/  HMMA.16816.F32.BF16 R4, R152.reuse, R160, R4 ;  /* 0x000000a09804723c */ /* 0x044fec0000041804 */
[----:B------:R-:W2:Y:S02]  /*5950*/  LDSM.16.M88.4 R136, [R2+0xc900] ;  /* 0x00c900000288783b */ /* 0x000ea40000000200 */
[C---:B------:R-:W-:Y:S05]  /*5960*/  HMMA.16816.F32.BF16 R8, R152.reuse, R162, R8 ;  /* 0x000000a29808723c */ /* 0x040fea0000041808 */
[----:B------:R-:W4:Y:S03]  /*5970*/  LDSM.16.M88.4 R140, [R2+0xd100] ;  /* 0x00d10000028c783b */ /* 0x000f260000000200 */
[C---:B---3--:R-:W-:Y:S04]  /*5980*/  HMMA.16816.F32.BF16 R12, R152.reuse, R144, R12 ;  /* 0x00000090980c723c */ /* 0x048fe8000004180c */
[----:B------:R-:W-:Y:S04]  /*5990*/  LDSM.16.M88.4 R160, [R188+UR4+0xf900] ;  /* 0x00f90004bca0783b */ /* 0x000fe80008000200 */
[C---:B------:R-:W-:Y:S03]  /*59a0*/  HMMA.16816.F32.BF16 R16, R152.reuse, R146, R16 ;  /* 0x000000929810723c */ /* 0x040fe60000041810 */
[----:B------:R-:W3:Y:S05]  /*59b0*/  LDSM.16.M88.4 R144, [R2+0xd900] ;  /* 0x00d900000290783b */ /* 0x000eea0000000200 */
[C---:B-----5:R-:W-:Y:S02]  /*59c0*/  HMMA.16816.F32.BF16 R20, R152.reuse, R148, R20 ;  /* 0x000000949814723c */ /* 0x060fe40000041814 */
[----:B------:R-:W-:Y:S06]  /*59d0*/  LDSM.16.M88.4 R172, [R133+0xe900] ;  /* 0x00e9000085ac783b */ /* 0x000fec0000000200 */
[C---:B------:R-:W-:Y:S01]  /*59e0*/  HMMA.16816.F32.BF16 R24, R152.reuse, R150, R24 ;  /* 0x000000969818723c */ /* 0x040fe20000041818 */
[----:B------:R-:W-:Y:S07]  /*59f0*/  LDSM.16.M88.4 R148, [R190+0x4000] ;  /* 0x00400000be94783b */ /* 0x000fee0000000200 */
[C---:B------:R-:W-:Y:S01]  /*5a00*/  HMMA.16816.F32.BF16 R28, R152.reuse, R156, R28 ;  /* 0x0000009c981c723c */ /* 0x040fe2000004181c */
[----:B------:R-:W-:Y:S07]  /*5a10*/  LDSM.16.M88.4 R176, [R0+0xe100] ;  /* 0x00e1000000b0783b */ /* 0x000fee0000000200 */
[----:B------:R-:W-:Y:S01]  /*5a20*/  HMMA.16816.F32.BF16 R32, R152, R158, R32 ;  /* 0x0000009e9820723c */ /* 0x000fe20000041820 */
[----:B------:R-:W5:Y:S07]  /*5a30*/  LDSM.16.M88.4 R152, [R188+UR4+0xe100] ;  /* 0x00e10004bc98783b */ /* 0x000f6e0008000200 */
[C---:B-1----:R-:W-:Y:S01]  /*5a40*/  HMMA.16816.F32.BF16 R4, R164.reuse, R168, R4 ;  /* 0x000000a8a404723c */ /* 0x042fe20000041804 */
[----:B------:R-:W-:Y:S07]  /*5a50*/  LDSM.16.M88.4 R156, [R188+UR4+0xe900] ;  /* 0x00e90004bc9c783b */ /* 0x000fee0008000200 */
[C---:B------:R-:W-:Y:S01]  /*5a60*/  HMMA.16816.F32.BF16 R8, R164.reuse, R170, R8 ;  /* 0x000000aaa408723c */ /* 0x040fe20000041808 */
[----:B------:R-:W-:Y:S07]  /*5a70*/  LDSM.16.M88.4 R168, [R133+0xe100] ;  /* 0x00e1000085a8783b */ /* 0x000fee0000000200 */
[C---:B--2---:R-:W-:Y:S01]  /*5a80*/  HMMA.16816.F32.BF16 R12, R164.reuse, R136, R12 ;  /* 0x00000088a40c723c */ /* 0x044fe2000004180c */
[----:B------:R-:W-:Y:S07]  /*5a90*/  LDSM.16.M88.4 R180, [R188+UR4+0x10100] ;  /* 0x01010004bcb4783b */ /* 0x000fee0008000200 */
[C---:B------:R-:W-:Y:S01]  /*5aa0*/  HMMA.16816.F32.BF16 R16, R164.reuse, R138, R16 ;  /* 0x0000008aa410723c */ /* 0x040fe20000041810 */
[----:B------:R-:W-:Y:S07]  /*5ab0*/  LDSM.16.M88.4 R136, [R188+UR4+0xf100] ;  /* 0x00f10004bc88783b */ /* 0x000fee0008000200 */
[C---:B----4-:R-:W-:Y:S01]  /*5ac0*/  HMMA.16816.F32.BF16 R20, R164.reuse, R140, R20 ;  /* 0x0000008ca414723c */ /* 0x050fe20000041814 */
[----:B------:R-:W0:Y:S07]  /*5ad0*/  LDGDEPBAR ;  /* 0x00000000000079af */ /* 0x000e2e0000000000 */
[C---:B------:R-:W-:Y:S01]  /*5ae0*/  HMMA.16816.F32.BF16 R24, R164.reuse, R142, R24 ;  /* 0x0000008ea418723c */ /* 0x040fe20000041818 */
[----:B------:R-:W-:Y:S07]  /*5af0*/  LDSM.16.M88.4 R140, [R186+0x4000] ;  /* 0x00400000ba8c783b */ /* 0x000fee0000000200 */
[C---:B---3--:R-:W-:Y:S01]  /*5b00*/  HMMA.16816.F32.BF16 R28, R164.reuse, R144, R28 ;  /* 0x00000090a41c723c */ /* 0x048fe2000004181c */
[----:B------:R-:W1:Y:S07]  /*5b10*/  SHFL.IDX PT, R233, R232, RZ, 0x1c1f ;  /* 0x001c1fffe8e97589 */ /* 0x000e6e00000e0000 */
[----:B------:R-:W-:Y:S01]  /*5b20*/  HMMA.16816.F32.BF16 R32, R164, R146, R32 ;  /* 0x00000092a420723c */ /* 0x000fe20000041820 */
[----:B------:R-:W2:Y:S07]  /*5b30*/  LDSM.16.M88.4 R144, [R133+0xf100] ;  /* 0x00f100008590783b */ /* 0x000eae0000000200 */
[C---:B-----5:R-:W-:Y:S01]  /*5b40*/  HMMA.16816.F32.BF16 R4, R148.reuse, R152, R4 ;  /* 0x000000989404723c */ /* 0x060fe20000041804 */
[----:B------:R-:W-:Y:S07]  /*5b50*/  LDSM.16.M88.4 R164, [R185+0x4000] ;  /* 0x00400000b9a4783b */ /* 0x000fee0000000200 */
[C---:B------:R-:W-:Y:S01]  /*5b60*/  HMMA.16816.F32.BF16 R8, R148.reuse, R154, R8 ;  /* 0x0000009a9408723c */ /* 0x040fe20000041808 */
[----:B------:R-:W3:Y:S03]  /*5b70*/  LDSM.16.M88.4 R152, [R133+0xf900] ;  /* 0x00f900008598783b */ /* 0x000ee60000000200 */
[----:B-1----:R-:W-:Y:S01]  /*5b80*/  IADD3 R231, R229, R233, RZ ;  /* 0x000000e9e5e77210 */ /* 0x002fe20007ffe0ff */
[----:B------:R-:W-:Y:S03]  /*5b90*/  IMAD.IADD R230, R228, 0x1, R233 ;  /* 0x00000001e4e67824 */ /* 0x000fe600078e02e9 */
[C---:B------:R-:W-:Y:S08]  /*5ba0*/  HMMA.16816.F32.BF16 R12, R148.reuse, R156, R12 ;  /* 0x0000009c940c723c */ /* 0x040ff0000004180c */
[C---:B------:R-:W-:Y:S01]  /*5bb0*/  HMMA.16816.F32.BF16 R16, R148.reuse, R158, R16 ;  /* 0x0000009e9410723c */ /* 0x040fe20000041810 */
[----:B------:R-:W-:Y:S07]  /*5bc0*/  LDSM.16.M88.4 R156, [R0+0xf900] ;  /* 0x00f90000009c783b */ /* 0x000fee0000000200 */
[C---:B------:R-:W-:Y:S08]  /*5bd0*/  HMMA.16816.F32.BF16 R20, R148.reuse, R136, R20 ;  /* 0x000000889414723c */ /* 0x040ff00000041814 */
[C---:B------:R-:W-:Y:S01]  /*5be0*/  HMMA.16816.F32.BF16 R24, R148.reuse, R138, R24 ;  /* 0x0000008a9418723c */ /* 0x040fe20000041818 */
[----:B------:R-:W1:Y:S07]  /*5bf0*/  LDSM.16.M88.4 R136, [R0+0xe900] ;  /* 0x00e900000088783b */ /* 0x000e6e0000000200 */
[C---:B------:R-:W-:Y:S08]  /*5c00*/  HMMA.16816.F32.BF16 R28, R148.reuse, R160, R28 ;  /* 0x000000a0941c723c */ /* 0x040ff0000004181c */
[----:B------:R-:W-:Y:S01]  /*5c10*/  HMMA.16816.F32.BF16 R32, R148, R162, R32 ;  /* 0x000000a29420723c */ /* 0x000fe20000041820 */
[----:B------:R-:W4:Y:S07]  /*5c20*/  LDSM.16.M88.4 R148, [R0+0xf100] ;  /* 0x00f100000094783b */ /* 0x000f2e0000000200 */
[C---:B------:R-:W-:Y:S01]  /*5c30*/  HMMA.16816.F32.BF16 R4, R140.reuse, R168, R4 ;  /* 0x000000a88c04723c */ /* 0x040fe20000041804 */
[----:B------:R-:W-:Y:S07]  /*5c40*/  LDSM.16.M88.4 R160, [R184+0x4000] ;  /* 0x00400000b8a0783b */ /* 0x000fee0000000200 */
[C---:B------:R-:W-:Y:S01]  /*5c50*/  HMMA.16816.F32.BF16 R8, R140.reuse, R170, R8 ;  /* 0x000000aa8c08723c */ /* 0x040fe20000041808 */
[----:B------:R-:W5:Y:S07]  /*5c60*/  LDSM.16.M88.4 R168, [R2+0xe100] ;  /* 0x00e1000002a8783b */ /* 0x000f6e0000000200 */
[C---:B------:R-:W-:Y:S08]  /*5c70*/  HMMA.16816.F32.BF16 R12, R140.reuse, R172, R12 ;  /* 0x000000ac8c0c723c */ /* 0x040ff0000004180c */
[C---:B------:R-:W-:Y:S01]  /*5c80*/  HMMA.16816.F32.BF16 R16, R140.reuse, R174, R16 ;  /* 0x000000ae8c10723c */ /* 0x040fe20000041810 */
[----:B------:R-:W-:Y:S07]  /*5c90*/  LDSM.16.M88.4 R172, [R190+0x8000] ;  /* 0x00800000beac783b */ /* 0x000fee0000000200 */
[C---:B--2---:R-:W-:Y:S08]  /*5ca0*/  HMMA.16816.F32.BF16 R20, R140.reuse, R144, R20 ;  /* 0x000000908c14723c */ /* 0x044ff00000041814 */
[C---:B------:R-:W-:Y:S01]  /*5cb0*/  HMMA.16816.F32.BF16 R24, R140.reuse, R146, R24 ;  /* 0x000000928c18723c */ /* 0x040fe20000041818 */
[----:B------:R-:W-:Y:S07]  /*5cc0*/  LDSM.16.M88.4 R144, [R191+0xf100] ;  /* 0x00f10000bf90783b */ /* 0x000fee0000000200 */
[C---:B---3--:R-:W-:Y:S08]  /*5cd0*/  HMMA.16816.F32.BF16 R28, R140.reuse, R152, R28 ;  /* 0x000000988c1c723c */ /* 0x048ff0000004181c */
[----:B------:R-:W-:Y:S01]  /*5ce0*/  HMMA.16816.F32.BF16 R32, R140, R154, R32 ;  /* 0x0000009a8c20723c */ /* 0x000fe20000041820 */
[----:B------:R-:W2:Y:S07]  /*5cf0*/  LDSM.16.M88.4 R140, [R191+0xe900] ;  /* 0x00e90000bf8c783b */ /* 0x000eae0000000200 */
[C---:B------:R-:W-:Y:S01]  /*5d00*/  HMMA.16816.F32.BF16 R4, R164.reuse, R176, R4 ;  /* 0x000000b0a404723c */ /* 0x040fe20000041804 */
[----:B------:R-:W3:Y:S07]  /*5d10*/  LDSM.16.M88.4 R152, [R191+0xf900] ;  /* 0x00f90000bf98783b */ /* 0x000eee0000000200 */
[C---:B------:R-:W-:Y:S01]  /*5d20*/  HMMA.16816.F32.BF16 R8, R164.reuse, R178, R8 ;  /* 0x000000b2a408723c */ /* 0x040fe20000041808 */
[----:B------:R-:W-:Y:S07]  /*5d30*/  LDSM.16.M88.4 R176, [R133+0x10100] ;  /* 0x0101000085b0783b */ /* 0x000fee0000000200 */
        /* <DEDUP_REMOVED lines=8> */
[----:B------:R-:W1:Y:S07]  /*5dc0*/  LDSM.16.M88.4 R156, [R188+UR4+0x11900] ;  /* 0x01190004bc9c783b */ /* 0x000e6e0008000200 */
        /* <DEDUP_REMOVED lines=10> */
[C---:B---3--:R-:W-:Y:S08]  /*5e70*/  HMMA.16816.F32.BF16 R28, R160.reuse, R152, R28 ;  /* 0x00000098a01c723c */ /* 0x048ff0000004181c */
[----:B------:R-:W-:Y:S01]  /*5e80*/  HMMA.16816.F32.BF16 R32, R160, R154, R32 ;  /* 0x0000009aa020723c */ /* 0x000fe20000041820 */
[----:B------:R-:W3:Y:S07]  /*5e90*/  LDSM.16.M88.4 R152, [R133+0x11900] ;  /* 0x011900008598783b */ /* 0x000eee0000000200 */
[----:B------:R-:W2:Y:S01]  /*5ea0*/  LDSM.16.M88.4 R160, [R185+0x8000] ;  /* 0x00800000b9a0783b */ /* 0x000ea20000000200 */
[C---:B------:R-:W-:Y:S08]  /*5eb0*/  HMMA.16816.F32.BF16 R4, R172.reuse, R180, R4 ;  /* 0x000000b4ac04723c */ /* 0x040ff00000041804 */
[C---:B------:R-:W-:Y:S01]  /*5ec0*/  HMMA.16816.F32.BF16 R8, R172.reuse, R182, R8 ;  /* 0x000000b6ac08723c */ /* 0x040fe20000041808 */
[----:B------:R-:W-:Y:S07]  /*5ed0*/  LDSM.16.M88.4 R180, [R2+0x10100] ;  /* 0x0101000002b4783b */ /* 0x000fee0000000200 */
[C---:B-1----:R-:W-:Y:S08]  /*5ee0*/  HMMA.16816.F32.BF16 R12, R172.reuse, R136, R12 ;  /* 0x00000088ac0c723c */ /* 0x042ff0000004180c */
[C---:B------:R-:W-:Y:S01]  /*5ef0*/  HMMA.16816.F32.BF16 R16, R172.reuse, R138, R16 ;  /* 0x0000008aac10723c */ /* 0x040fe20000041810 */
[----:B------:R-:W1:Y:S07]  /*5f00*/  LDSM.16.M88.4 R136, [R0+0x10900] ;  /* 0x010900000088783b */ /* 0x000e6e0000000200 */
[C---:B----4-:R-:W-:Y:S08]  /*5f10*/  HMMA.16816.F32.BF16 R20, R172.reuse, R148, R20 ;  /* 0x00000094ac14723c */ /* 0x050ff00000041814 */
[C---:B------:R-:W-:Y:S01]  /*5f20*/  HMMA.16816.F32.BF16 R24, R172.reuse, R150, R24 ;  /* 0x00000096ac18723c */ /* 0x040fe20000041818 */
[----:B------:R-:W4:Y:S07]  /*5f30*/  LDSM.16.M88.4 R148, [R0+0x11100] ;  /* 0x011100000094783b */ /* 0x000f2e0000000200 */
[C---:B------:R-:W-:Y:S08]  /*5f40*/  HMMA.16816.F32.BF16 R28, R172.reuse, R156, R28 ;  /* 0x0000009cac1c723c */ /* 0x040ff0000004181c */
[----:B------:R-:W-:Y:S01]  /*5f50*/  HMMA.16816.F32.BF16 R32, R172, R158, R32 ;  /* 0x0000009eac20723c */ /* 0x000fe20000041820 */
[----:B------:R-:W1:Y:S07]  /*5f60*/  LDSM.16.M88.4 R156, [R0+0x11900] ;  /* 0x01190000009c783b */ /* 0x000e6e0000000200 */
[----:B------:R-:W1:Y:S01]  /*5f70*/  LDSM.16.M88.4 R172, [R184+0x8000] ;  /* 0x00800000b8ac783b */ /* 0x000e620000000200 */
[C---:B-----5:R-:W-:Y:S08]  /*5f80*/  HMMA.16816.F32.BF16 R4, R164.reuse, R176, R4 ;  /* 0x000000b0a404723c */ /* 0x060ff00000041804 */
[C---:B------:R-:W-:Y:S08]  /*5f90*/  HMMA.16816.F32.BF16 R8, R164.reuse, R178, R8 ;  /* 0x000000b2a408723c */ /* 0x040ff00000041808 */
[C---:B--2---:R-:W-:Y:S08]  /*5fa0*/  HMMA.16816.F32.BF16 R12, R164.reuse, R140, R12 ;  /* 0x0000008ca40c723c */ /* 0x044ff0000004180c */
[C---:B------:R-:W-:Y:S01]  /*5fb0*/  HMMA.16816.F32.BF16 R16, R164.reuse, R142, R16 ;  /* 0x0000008ea410723c */ /* 0x040fe20000041810 */
[----:B------:R-:W-:Y:S07]  /*5fc0*/  LDSM.16.M88.4 R140, [R191+0x11100] ;  /* 0x01110000bf8c783b */ /* 0x000fee0000000200 */
[C---:B------:R-:W-:Y:S08]  /*5fd0*/  HMMA.16816.F32.BF16 R20, R164.reuse, R144, R20 ;  /* 0x00000090a414723c */ /* 0x040ff00000041814 */
[C---:B------:R-:W-:Y:S08]  /*5fe0*/  HMMA.16816.F32.BF16 R24, R164.reuse, R146, R24 ;  /* 0x00000092a418723c */ /* 0x040ff00000041818 */
[C---:B---3--:R-:W-:Y:S08]  /*5ff0*/  HMMA.16816.F32.BF16 R28, R164.reuse, R152, R28 ;  /* 0x00000098a41c723c */ /* 0x048ff0000004181c */
[----:B------:R-:W-:Y:S08]  /*6000*/  HMMA.16816.F32.BF16 R32, R164, R154, R32 ;  /* 0x0000009aa420723c */ /* 0x000ff00000041820 */
[C---:B------:R-:W-:Y:S08]  /*6010*/  HMMA.16816.F32.BF16 R4, R160.reuse, R168, R4 ;  /* 0x000000a8a004723c */ /* 0x040ff00000041804 */
[C---:B------:R-:W-:Y:S08]  /*6020*/  HMMA.16816.F32.BF16 R8, R160.reuse, R170, R8 ;  /* 0x000000aaa008723c */ /* 0x040ff00000041808 */
[C---:B-1----:R-:W-:Y:S08]  /*6030*/  HMMA.16816.F32.BF16 R12, R160.reuse, R136, R12 ;  /* 0x00000088a00c723c */ /* 0x042ff0000004180c */
[C---:B------:R-:W-:Y:S01]  /*6040*/  HMMA.16816.F32.BF16 R16, R160.reuse, R138, R16 ;  /* 0x0000008aa010723c */ /* 0x040fe20000041810 */
[----:B------:R-:W1:Y:S07]  /*6050*/  LDSM.16.M88.4 R136, [R191+0x10900] ;  /* 0x01090000bf88783b */ /* 0x000e6e0000000200 */
[C---:B----4-:R-:W-:Y:S08]  /*6060*/  HMMA.16816.F32.BF16 R20, R160.reuse, R148, R20 ;  /* 0x00000094a014723c */ /* 0x050ff00000041814 */
[C---:B------:R-:W-:Y:S08]  /*6070*/  HMMA.16816.F32.BF16 R24, R160.reuse, R150, R24 ;  /* 0x00000096a018723c */ /* 0x040ff00000041818 */
[C---:B------:R-:W-:Y:S08]  /*6080*/  HMMA.16816.F32.BF16 R28, R160.reuse, R156, R28 ;  /* 0x0000009ca01c723c */ /* 0x040ff0000004181c */
[----:B------:R-:W-:Y:S08]  /*6090*/  HMMA.16816.F32.BF16 R32, R160, R158, R32 ;  /* 0x0000009ea020723c */ /* 0x000ff00000041820 */
[C---:B------:R-:W-:Y:S08]  /*60a0*/  HMMA.16816.F32.BF16 R4, R172.reuse, R180, R4 ;  /* 0x000000b4ac04723c */ /* 0x040ff00000041804 */
[C---:B------:R-:W-:Y:S08]  /*60b0*/  HMMA.16816.F32.BF16 R8, R172.reuse, R182, R8 ;  /* 0x000000b6ac08723c */ /* 0x040ff00000041808 */
[C---:B-1----:R-:W-:Y:S08]  /*60c0*/  HMMA.16816.F32.BF16 R12, R172.reuse, R136, R12 ;  /* 0x00000088ac0c723c */ /* 0x042ff0000004180c */
[C---:B------:R-:W-:Y:S01]  /*60d0*/  HMMA.16816.F32.BF16 R16, R172.reuse, R138, R16 ;  /* 0x0000008aac10723c */ /* 0x040fe20000041810 */
[----:B------:R1:W2:Y:S03]  /*60e0*/  LDSM.16.M88.4 R136, [R191+0x11900] ;  /* 0x01190000bf88783b */ /* 0x0002a60000000200 */
[----:B------:R-:W-:Y:S02]  /*60f0*/  FMUL.FTZ R166, R4, c[0x0][0x320] ;  /* 0x0000c80004a67a20 */ /* 0x000fe40000410000 */
[----:B------:R-:W-:Y:S02]  /*6100*/  FMUL.FTZ R168, R5, c[0x0][0x320] ;  /* 0x0000c80005a87a20 */ /* 0x000fe40000410000 */
[C---:B------:R-:W-:Y:S02]  /*6110*/  HMMA.16816.F32.BF16 R20, R172.reuse, R140, R20 ;  /* 0x0000008cac14723c */ /* 0x040fe40000041814 */
[----:B------:R-:W3:Y:S02]  /*6120*/  MUFU.TANH R166, R166 ;  /* 0x000000a600a67308 */ /* 0x000ee40000002400 */
[----:B------:R-:W-:Y:S02]  /*6130*/  FMUL.FTZ R2, R6, c[0x0][0x320] ;  /* 0x0000c80006027a20 */ /* 0x000fe40000410000 */
[----:B------:R-:W-:Y:S02]  /*6140*/  FMUL.FTZ R164, R7, c[0x0][0x320] ;  /* 0x0000c80007a47a20 */ /* 0x000fe40000410000 */
[C---:B------:R-:W-:Y:S04]  /*6150*/  HMMA.16816.F32.BF16 R24, R172.reuse, R142, R24 ;  /* 0x0000008eac18723c */ /* 0x040fe80000041818 */
[----:B------:R-:W4:Y:S01]  /*6160*/  MUFU.TANH R168, R168 ;  /* 0x000000a800a87308 */ /* 0x000f220000002400 */
[----:B------:R-:W-:Y:S02]  /*6170*/  FMUL.FTZ R169, R8, c[0x0][0x320] ;  /* 0x0000c80008a97a20 */ /* 0x000fe40000410000 */
[----:B------:R-:W-:Y:S02]  /*6180*/  FMUL.FTZ R171, R9, c[0x0][0x320] ;  /* 0x0000c80009ab7a20 */ /* 0x000fe40000410000 */
[----:B------:R-:W-:Y:S03]  /*6190*/  FMUL.FTZ R165, R10, c[0x0][0x320] ;  /* 0x0000c8000aa57a20 */ /* 0x000fe60000410000 */
[----:B------:R-:W-:Y:S02]  /*61a0*/  FMUL.FTZ R167, R11, c[0x0][0x320] ;  /* 0x0000c8000ba77a20 */ /* 0x000fe40000410000 */
[----:B------:R-:W3:Y:S01]  /*61b0*/  MUFU.TANH R2, R2 ;  /* 0x0000000200027308 */ /* 0x000ee20000002400 */
[----:B------:R-:W-:Y:S02]  /*61c0*/  FMUL.FTZ R181, R12, c[0x0][0x320] ;  /* 0x0000c8000cb57a20 */ /* 0x000fe40000410000 */
[----:B------:R-:W-:Y:S02]  /*61d0*/  FMUL.FTZ R218, R22, c[0x0][0x320] ;  /* 0x0000c80016da7a20 */ /* 0x000fe40000410000 */
[----:B------:R-:W-:Y:S02]  /*61e0*/  FMUL.FTZ R177, R13, c[0x0][0x320] ;  /* 0x0000c8000db17a20 */ /* 0x000fe40000410000 */
[----:B------:R-:W-:Y:S02]  /*61f0*/  FMUL.FTZ R176, R14, c[0x0][0x320] ;  /* 0x0000c8000eb07a20 */ /* 0x000fe40000410000 */
[----:B------:R-:W-:Y:S01]  /*6200*/  FMUL.FTZ R170, R15, c[0x0][0x320] ;  /* 0x0000c8000faa7a20 */ /* 0x000fe20000410000 */
[----:B-1----:R-:W1:Y:S01]  /*6210*/  MUFU.TANH R191, R218 ;  /* 0x000000da00bf7308 */ /* 0x002e620000002400 */
[C---:B--2---:R-:W-:Y:S03]  /*6220*/  HMMA.16816.F32.BF16 R28, R172.reuse, R136, R28 ;  /* 0x00000088ac1c723c */ /* 0x044fe6000004181c */
[----:B------:R-:W-:Y:S02]  /*6230*/  FMUL.FTZ R224, R27, c[0x0][0x320] ;  /* 0x0000c8001be07a20 */ /* 0x000fe40000410000 */
[----:B------:R-:W-:Y:S02]  /*6240*/  FMUL.FTZ R182, R16, c[0x0][0x320] ;  /* 0x0000c80010b67a20 */ /* 0x000fe40000410000 */
[----:B------:R-:W-:Y:S01]  /*6250*/  FMUL.FTZ R217, R17, c[0x0][0x320] ;  /* 0x0000c80011d97a20 */ /* 0x000fe20000410000 */
[----:B------:R-:W-:Y:S01]  /*6260*/  HMMA.16816.F32.BF16 R32, R172, R138, R32 ;  /* 0x0000008aac20723c */ /* 0x000fe20000041820 */
[----:B------:R2:W1:Y:S03]  /*6270*/  MUFU.TANH R218, R224 ;  /* 0x000000e000da7308 */ /* 0x0004660000002400 */
[----:B------:R-:W-:Y:S02]  /*6280*/  FMUL.FTZ R179, R18, c[0x0][0x320] ;  /* 0x0000c80012b37a20 */ /* 0x000fe40000410000 */
[----:B------:R-:W-:Y:S02]  /*6290*/  FMUL.FTZ R178, R19, c[0x0][0x320] ;  /* 0x0000c80013b27a20 */ /* 0x000fe40000410000 */
[----:B------:R-:W-:Y:S03]  /*62a0*/  FMUL.FTZ R221, R20, c[0x0][0x320] ;  /* 0x0000c80014dd7a20 */ /* 0x000fe60000410000 */
[----:B------:R-:W1:Y:S01]  /*62b0*/  MUFU.TANH R164, R164 ;  /* 0x000000a400a47308 */ /* 0x000e620000002400 */
[----:B------:R-:W-:Y:S02]  /*62c0*/  FMUL.FTZ R220, R21, c[0x0][0x320] ;  /* 0x0000c80015dc7a20 */ /* 0x000fe40000410000 */
        /* <DEDUP_REMOVED lines=12> */
[----:B--2---:R-:W-:Y:S02]  /*6390*/  FMUL.FTZ R224, R34, c[0x0][0x320] ;  /* 0x0000c80022e07a20 */ /* 0x004fe40000410000 */
[----:B------:R-:W-:Y:S05]  /*63a0*/  FMUL.FTZ R175, R35, c[0x0][0x320] ;  /* 0x0000c80023af7a20 */ /* 0x000fea0000410000 */
[----:B------:R-:W2:Y:S10]  /*63b0*/  MUFU.TANH R165, R165 ;  /* 0x000000a500a57308 */ /* 0x000eb40000002400 */
        /* <DEDUP_REMOVED lines=38> */
.L_x_808:
[----:B------:R-:W-:Y:S04]  /*6620*/  MOV R0, c[0x0][0x32c] ;  /* 0x0000cb0000007a02 */ /* 0x000fe80000000f00 */
[----:B------:R-:W-:Y:S11]  /*6630*/  ISETP.NE.AND P0, PT, R0, 0x1, PT ;  /* 0x000000010000780c */ /* 0x000ff60003f05270 */
[----:B------:R-:W-:Y:S02]  /*6640*/  @!UPT UIADD3 URZ, URZ, URZ, URZ ;  /* 0x0000003f3f3ff290 */ /* 0x000fe4000fffe03f */
[----:B------:R-:W-:Y:S05]  /*6650*/  @P0 IMAD.HI.U32 R0, R5, c[0x0][0x330], RZ ;  /* 0x0000cc0005000a27 */ /* 0x000fea00078e00ff */
[----:B------:R-:W-:Y:S02]  /*6660*/  @P0 SHF.R.U32.HI R5, RZ, c[0x0][0x334], R0 ;  /* 0x0000cd00ff050a19 */ /* 0x000fe40000011600 */
.L_x_809:
[----:B------:R-:W-:Y:S05]  /*6670*/  BSYNC B0 ;  /* 0x0000000000007941 */ /* 0x000fea0003800000 */
.L_x_807:
[----:B------:R-:W-:Y:S04]  /*6680*/  IMAD.MOV.U32 R0, RZ, RZ, c[0x0][0x32c] ;  /* 0x0000cb00ff007624 */ /* 0x000fe800078e00ff */
[----:B------:R-:W-:Y:S04]  /*6690*/  IMAD R0, R5, R0, -UR6 ;  /* 0x8000000605007e24 */ /* 0x000fe8000f8e0200 */
[----:B------:R-:W-:Y:S05]  /*66a0*/  IMAD.IADD R5, R0, 0x1, -R201 ;  /* 0x0000000100057824 */ /* 0x000fea00078e0ac9 */
[----:B------:R-:W-:Y:S02]  /*66b0*/  IADD3 R0, R5, c[0x0][0x32c], RZ ;  /* 0x0000cb0005007a10 */ /* 0x000fe40007ffe0ff */
[----:B------:R-:W-:Y:S02]  /*66c0*/  IMNMX R230, R230, R5, !PT ;  /* 0x00000005e6e67217 */ /* 0x000fe40007800200 */
[----:B------:R-:W-:Y:S02]  /*66d0*/  IMNMX R231, R231, R0, PT ;  /* 0x00000000e7e77217 */ /* 0x000fe40003800200 */
.L_x_806:
[----:B--234-:R-:W-:Y:S01]  /*66e0*/  UISETP.GT.AND UP0, UPT, UR17, -0x1, UPT ;  /* 0xffffffff1100788c */ /* 0x01cfe2000bf04270 */
[----:B------:R-:W2:Y:S05]  /*66f0*/  SHFL.IDX PT, R6, R232, 0x1, 0x1c1f ;  /* 0x003c1f00e8067f89 */ /* 0x000eaa00000e0000 */
[----:B------:R-:W-:Y:S04]  /*6700*/  PLOP3.LUT P0, PT, PT, PT, UP0, 0x80, 0x0 ;  /* 0x000000000000781c */ /* 0x000fe80003f0f008 */
[C---:B------:R-:W-:Y:S02]  /*6710*/  ISETP.GT.AND P4, PT, R230.reuse, 0x1, P0 ;  /* 0x00000001e600780c */ /* 0x040fe40000784270 */
[C---:B------:R-:W-:Y:S02]  /*6720*/  ISETP.GT.AND P5, PT, R230.reuse, RZ, P0 ;  /* 0x000000ffe600720c */ /* 0x040fe400007a4270 */
[C---:B------:R-:W-:Y:S02]  /*6730*/  ISETP.LT.OR P4, PT, R231.reuse, 0x2, P4 ;  /* 0x00000002e700780c */ /* 0x040fe40002781670 */
[----:B------:R-:W-:Y:S02]  /*6740*/  ISETP.GT.AND P6, PT, R230, 0x8, P0 ;  /* 0x00000008e600780c */ /* 0x000fe400007c4270 */
[----:B------:R-:W-:Y:S02]  /*6750*/  FSEL R9, R168, -INF , !P4 ;  /* 0xff800000a8097808 */ /* 0x000fe40006000000 */
[----:B------:R-:W-:Y:S02]  /*6760*/  ISETP.GT.AND P4, PT, R230, 0x10, P0 ;  /* 0x00000010e600780c */ /* 0x000fe40000784270 */
[C---:B------:R-:W-:Y:S02]  /*6770*/  ISETP.LT.OR P5, PT, R231.reuse, 0x1, P5 ;  /* 0x00000001e700780c */ /* 0x040fe40002fa1670 */
[----:B------:R-:W-:Y:S01]  /*6780*/  ISETP.LT.OR P6, PT, R231, 0x9, P6 ;  /* 0x00000009e700780c */ /* 0x000fe200037c1670 */
[--C-:B--2---:R-:W-:Y:S01]  /*6790*/  IMAD.IADD R0, R229, 0x1, R6.reuse ;  /* 0x00000001e5007824 */ /* 0x104fe200078e0206 */
[----:B------:R-:W-:Y:S01]  /*67a0*/  ISETP.LT.OR P4, PT, R231, 0x11, P4 ;  /* 0x00000011e700780c */ /* 0x000fe20002781670 */
[----:B------:R-:W-:Y:S01]  /*67b0*/  IMAD.IADD R4, R228, 0x1, R6 ;  /* 0x00000001e4047824 */ /* 0x000fe200078e0206 */
[----:B------:R-:W-:Y:S02]  /*67c0*/  FSEL R11, R166, -INF , !P5 ;  /* 0xff800000a60b7808 */ /* 0x000fe40006800000 */
[C---:B------:R-:W-:Y:S02]  /*67d0*/  ISETP.GT.AND P5, PT, R230.reuse, 0x9, P0 ;  /* 0x00000009e600780c */ /* 0x040fe400007a4270 */
[----:B-1----:R-:W-:Y:S02]  /*67e0*/  FSEL R5, R169, -INF , !P6 ;  /* 0xff800000a9057808 */ /* 0x002fe40007000000 */
[----:B------:R-:W-:Y:S02]  /*67f0*/  FSEL R169, R181, -INF , !P4 ;  /* 0xff800000b5a97808 */ /* 0x000fe40006000000 */
[C---:B------:R-:W-:Y:S02]  /*6800*/  ISETP.GT.AND P4, PT, R230.reuse, 0x19, P0 ;  /* 0x00000019e600780c */ /* 0x040fe40000784270 */
[C---:B------:R-:W-:Y:S02]  /*6810*/  ISETP.LT.OR P5, PT, R231.reuse, 0xa, P5 ;  /* 0x0000000ae700780c */ /* 0x040fe40002fa1670 */
[----:B------:R-:W-:Y:S02]  /*6820*/  ISETP.LT.OR P4, PT, R231, 0x1a, P4 ;  /* 0x0000001ae700780c */ /* 0x000fe40002781670 */
        /* <DEDUP_REMOVED lines=48> */
.L_x_812:
[----:B------:R-:W-:Y:S04]  /*6b30*/  MOV R6, c[0x0][0x32c] ;  /* 0x0000cb0000067a02 */ /* 0x000fe80000000f00 */
[----:B------:R-:W-:Y:S11]  /*6b40*/  ISETP.NE.AND P4, PT, R6, 0x1, PT ;  /* 0x000000010600780c */ /* 0x000ff60003f85270 */
[----:B------:R-:W-:Y:S02]  /*6b50*/  @!UPT UIADD3 URZ, URZ, URZ, URZ ;  /* 0x0000003f3f3ff290 */ /* 0x000fe4000fffe03f */
[----:B------:R-:W-:Y:S05]  /*6b60*/  @P4 IMAD.HI.U32 R6, R13, c[0x0][0x330], RZ ;  /* 0x0000cc000d064a27 */ /* 0x000fea00078e00ff */
[----:B------:R-:W-:Y:S02]  /*6b70*/  @P4 SHF.R.U32.HI R13, RZ, c[0x0][0x334], R6 ;  /* 0x0000cd00ff0d4a19 */ /* 0x000fe40000011606 */
.L_x_813:
[----:B------:R-:W-:Y:S05]  /*6b80*/  BSYNC B0 ;  /* 0x0000000000007941 */ /* 0x000fea0003800000 */
.L_x_811:
[----:B------:R-:W-:Y:S04]  /*6b90*/  IMAD.MOV.U32 R6, RZ, RZ, c[0x0][0x32c] ;  /* 0x0000cb00ff067624 */ /* 0x000fe800078e00ff */
[----:B------:R-:W-:Y:S04]  /*6ba0*/  IMAD R6, R13, R6, -UR6 ;  /* 0x800000060d067e24 */ /* 0x000fe8000f8e0206 */
[----:B------:R-:W-:Y:S05]  /*6bb0*/  IMAD.IADD R15, R6, 0x1, -R201 ;  /* 0x00000001060f7824 */ /* 0x000fea00078e0ac9 */
[----:B------:R-:W-:Y:S02]  /*6bc0*/  IADD3 R13, R15, c[0x0][0x32c], RZ ;  /* 0x0000cb000f0d7a10 */ /* 0x000fe40007ffe0ff */
[----:B------:R-:W-:Y:S02]  /*6bd0*/  IMNMX R4, R4, R15, !PT ;  /* 0x0000000f04047217 */ /* 0x000fe40007800200 */
[----:B------:R-:W-:Y:S02]  /*6be0*/  IMNMX R0, R0, R13, PT ;  /* 0x0000000d00007217 */ /* 0x000fe40003800200 */
.L_x_810:
[----:B------:R-:W-:Y:S01]  /*6bf0*/  FMNMX.FTZ R6, R11, R132, !PT ;  /* 0x000000840b067209 */ /* 0x000fe20007810000 */
[----:B------:R-:W-:Y:S04]  /*6c00*/  DEPBAR.LE SB0, 0x2 ;  /* 0x000080800000791a */ /* 0x000fe80000000000 */
[----:B------:R-:W-:Y:S01]  /*6c10*/  FMNMX.FTZ R6, R9, R6, !PT ;  /* 0x0000000609067209 */ /* 0x000fe20007810000 */
[----:B------:R-:W-:Y:S01]  /*6c20*/  BAR.SYNC.DEFER_BLOCKING 0x0 ;  /* 0x0000000000007b1d */ /* 0x000fe20000010000 */
[C---:B------:R-:W-:Y:S01]  /*6c30*/  ISETP.GT.AND P6, PT, R4.reuse, RZ, P0 ;  /* 0x000000ff0400720c */ /* 0x040fe200007c4270 */
[----:B------:R-:W-:Y:S01]  /*6c40*/  UIADD3 UR22, UR17, -0x2, URZ ;  /* 0xfffffffe11167890 */ /* 0x000fe2000fffe03f */
[----:B------:R-:W-:Y:S02]  /*6c50*/  FMNMX.FTZ R6, R5, R6, !PT ;  /* 0x0000000605067209 */ /* 0x000fe40007810000 */
[----:B------:R-:W-:Y:S01]  /*6c60*/  ISETP.GT.AND P5, PT, R4, 0x1, P0 ;  /* 0x000000010400780c */ /* 0x000fe200007a4270 */
[----:B------:R-:W-:Y:S01]  /*6c70*/  UISETP.GE.AND UP1, UPT, UR22, UR10, UPT ;  /* 0x0000000a1600728c */ /* 0x000fe2000bf26270 */
[----:B------:R-:W-:Y:S02]  /*6c80*/  FMNMX.FTZ R6, R7, R6, !PT ;  /* 0x0000000607067209 */ /* 0x000fe40007810000 */
[----:B------:R-:W-:Y:S02]  /*6c90*/  ISETP.LT.OR P6, PT, R0, 0x1, P6 ;  /* 0x000000010000780c */ /* 0x000fe400037c1670 */
[----:B------:R-:W-:Y:S02]  /*6ca0*/  FMNMX.FTZ R6, R169, R6, !PT ;  /* 0x00000006a9067209 */ /* 0x000fe40007810000 */
[----:B------:R-:W-:Y:S02]  /*6cb0*/  FSEL R10, R2, -INF , !P6 ;  /* 0xff800000020a7808 */ /* 0x000fe40007000000 */
[----:B------:R-:W-:Y:S02]  /*6cc0*/  ISETP.GT.AND P4, PT, R4, 0x8, P0 ;  /* 0x000000080400780c */ /* 0x000fe40000784270 */
[----:B------:R-:W-:Y:S01]  /*6cd0*/  ISETP.LT.OR P5, PT, R0, 0x2, P5 ;  /* 0x000000020000780c */ /* 0x000fe20002fa1670 */
[----:B------:R-:W-:Y:S01]  /*6ce0*/  @UP1 USHF.R.S32.HI UR23, URZ, 0x1f, UR22 ;  /* 0x0000001f3f171899 */ /* 0x000fe20008011416 */
[----:B------:R-:W-:Y:S02]  /*6cf0*/  FMNMX.FTZ R6, R171, R6, !PT ;  /* 0x00000006ab067209 */ /* 0x000fe40007810000 */
[----:B------:R-:W-:Y:S02]  /*6d00*/  FMNMX.FTZ R13, R10, R3, !PT ;  /* 0x000000030a0d7209 */ /* 0x000fe40007810000 */
[----:B------:R-:W-:Y:S01]  /*6d10*/  ISETP.GT.AND P6, PT, R4, 0x9, P0 ;  /* 0x000000090400780c */ /* 0x000fe200007c4270 */
[----:B------:R-:W-:Y:S01]  /*6d20*/  LDSM.16.MT88.4 R28, [R134+UR4+0x100] ;  /* 0x00010004861c783b */ /* 0x000fe20008004200 */
[----:B------:R-:W-:Y:S01]  /*6d30*/  ISETP.LT.OR P4, PT, R0, 0x9, P4 ;  /* 0x000000090000780c */ /* 0x000fe20002781670 */
[----:B------:R-:W-:Y:S01]  /*6d40*/  ULDC.64 UR6, c[0x0][0x1e0] ;  /* 0x0000780000067ab9 */ /* 0x000fe20000000a00 */
[----:B------:R-:W-:Y:S02]  /*6d50*/  FSEL R164, R164, -INF , !P5 ;  /* 0xff800000a4a47808 */ /* 0x000fe40006800000 */
[----:B------:R-:W-:Y:S02]  /*6d60*/  FMNMX.FTZ R6, R143, R6, !PT ;  /* 0x000000068f067209 */ /* 0x000fe40007810000 */
[----:B------:R-:W-:Y:S01]  /*6d70*/  FSEL R8, R165, -INF , !P4 ;  /* 0xff800000a5087808 */ /* 0x000fe20006000000 */
[----:B------:R-:W-:Y:S01]  /*6d80*/  @UP1 UIMAD UR23, UR23, UR6, URZ ;  /* 0x00000006171712a4 */ /* 0x000fe2000f8e023f */
[----:B------:R-:W-:Y:S01]  /*6d90*/  ISETP.GT.AND P5, PT, R4, 0x10, P0 ;  /* 0x000000100400780c */ /* 0x000fe200007a4270 */
[----:B------:R-:W-:Y:S01]  /*6da0*/  @UP1 UIMAD.WIDE.U32 UR24, UR22, UR6, URZ ;  /* 0x00000006161812a5 */ /* 0x000fe2000f8e003f */
[----:B------:R-:W-:Y:S01]  /*6db0*/  ISETP.LT.OR P6, PT, R0, 0xa, P6 ;  /* 0x0000000a0000780c */ /* 0x000fe200037c1670 */
[----:B------:R-:W-:Y:S01]  /*6dc0*/  @UP1 UIMAD UR23, UR22, UR7, UR23 ;  /* 0x00000007161712a4 */ /* 0x000fe2000f8e0217 */
[----:B------:R-:W-:Y:S01]  /*6dd0*/  FMNMX.FTZ R13, R164, R13, !PT ;  /* 0x0000000da40d7209 */ /* 0x000fe20007810000 */
[----:B------:R-:W-:Y:S01]  /*6de0*/  @UP1 USHF.L.U32 UR6, UR24, 0x6, URZ ;  /* 0x0000000618061899 */ /* 0x000fe2000800063f */
[----:B------:R-:W-:Y:S01]  /*6df0*/  FMNMX.FTZ R2, R141, R6, !PT ;  /* 0x000000068d027209 */ /* 0x000fe20007810000 */
[----:B------:R-:W-:Y:S01]  /*6e00*/  @UP1 UIADD3 UR23, UR25, UR23, URZ ;  /* 0x0000001719171290 */ /* 0x000fe2000fffe03f */
[----:B------:R-:W-:Y:S01]  /*6e10*/  FSEL R6, R167, -INF , !P6 ;  /* 0xff800000a7067808 */ /* 0x000fe20007000000 */
[----:B------:R-:W-:Y:S01]  /*6e20*/  @UP1 UIADD3 UR7, UP0, UR14, UR6, URZ ;  /* 0x000000060e071290 */ /* 0x000fe2000ff1e03f */
[----:B------:R-:W-:Y:S01]  /*6e30*/  FMNMX.FTZ R13, R8, R13, !PT ;  /* 0x0000000d080d7209 */ /* 0x000fe20007810000 */
[----:B------:R-:W-:Y:S01]  /*6e40*/  @UP1 USHF.L.U64.HI UR23, UR24, 0x6, UR23 ;  /* 0x0000000618171899 */ /* 0x000fe20008010217 */
[----:B------:R-:W-:Y:S02]  /*6e50*/  ISETP.GT.AND P4, PT, R4, 0x11, P0 ;  /* 0x000000110400780c */ /* 0x000fe40000784270 */
[----:B------:R-:W-:Y:S02]  /*6e60*/  ISETP.LT.OR P5, PT, R0, 0x11, P5 ;  /* 0x000000110000780c */ /* 0x000fe40002fa1670 */
[----:B------:R-:W-:Y:S02]  /*6e70*/  FMNMX.FTZ R15, R6, R13, !PT ;  /* 0x0000000d060f7209 */ /* 0x000fe40007810000 */
[----:B------:R-:W-:Y:S02]  /*6e80*/  FSEL R176, R176, -INF , !P5 ;  /* 0xff800000b0b07808 */ /* 0x000fe40006800000 */
[----:B------:R-:W-:Y:S02]  /*6e90*/  ISETP.GT.AND P6, PT, R4, 0x18, P0 ;  /* 0x000000180400780c */ /* 0x000fe400007c4270 */
[C---:B------:R-:W-:Y:S02]  /*6ea0*/  ISETP.LT.OR P4, PT, R0.reuse, 0x12, P4 ;  /* 0x000000120000780c */ /* 0x040fe40002781670 */
[----:B------:R-:W-:Y:S02]  /*6eb0*/  FMNMX.FTZ R2, R177, R2, !PT ;  /* 0x00000002b1027209 */ /* 0x000fe40007810000 */
[----:B------:R-:W-:Y:S02]  /*6ec0*/  ISETP.LT.OR P6, PT, R0, 0x19, P6 ;  /* 0x000000190000780c */ /* 0x000fe400037c1670 */
[----:B------:R-:W-:Y:S02]  /*6ed0*/  FMNMX.FTZ R15, R176, R15, !PT ;  /* 0x0000000fb00f7209 */ /* 0x000fe40007810000 */
[----:B------:R-:W-:Y:S02]  /*6ee0*/  ISETP.GT.AND P5, PT, R4, 0x19, P0 ;  /* 0x000000190400780c */ /* 0x000fe400007a4270 */
[----:B------:R-:W-:Y:S02]  /*6ef0*/  FSEL R174, R170, -INF , !P4 ;  /* 0xff800000aaae7808 */ /* 0x000fe40006000000 */
        /* <DEDUP_REMOVED lines=8> */
[----:B------:R-:W-:Y:S02]  /*6f80*/  ISETP.GT.AND P6, PT, R4, 0x21, P0 ;  /* 0x000000210400780c */ /* 0x000fe400007c4270 */
[----:B------:R-:W-:Y:S02]  /*6f90*/  ISETP.LT.OR P4, PT, R0, 0x21, P4 ;  /* 0x000000210000780c */ /* 0x000fe40002781670 */
[----:B------:R-:W-:Y:S02]  /*6fa0*/  FMNMX.FTZ R2, R155, R2, !PT ;  /* 0x000000029b027209 */ /* 0x000fe40007810000 */
[----:B------:R-:W-:Y:S02]  /*6fb0*/  FMNMX.FTZ R15, R140, R15, !PT ;  /* 0x0000000f8c0f7209 */ /* 0x000fe40007810000 */
[----:B------:R-:W-:Y:S02]  /*6fc0*/  ISETP.LT.OR P6, PT, R0, 0x22, P6 ;  /* 0x000000220000780c */ /* 0x000fe400037c1670 */
[----:B------:R-:W-:Y:S02]  /*6fd0*/  FSEL R178, R191, -INF , !P4 ;  /* 0xff800000bfb27808 */ /* 0x000fe40006000000 */
        /* <DEDUP_REMOVED lines=18> */
[----:B------:R-:W-:Y:S01]  /*7100*/  FMNMX.FTZ R15, R154, R15, !PT ;  /* 0x0000000f9a0f7209 */ /* 0x000fe20007810000 */
[----:B------:R-:W1:Y:S01]  /*7110*/  SHFL.BFLY PT, R2, R13, 0x2, 0x1f ;  /* 0x0c401f000d027f89 */ /* 0x000e6200000e0000 */
        /* <DEDUP_REMOVED lines=9> */
[----:B------:R-:W-:Y:S02]  /*71b0*/  FMNMX.FTZ R19, R146, R15, !PT ;  /* 0x0000000f92137209 */ /* 0x000fe40007810000 */
[----:B------:R-:W-:Y:S02]  /*71c0*/  FSEL R144, R175, -INF , !P0 ;  /* 0xff800000af907808 */ /* 0x000fe40004000000 */
[----:B------:R-:W-:Y:S02]  /*71d0*/  IADD3 R16, R134, UR4, RZ ;  /* 0x0000000486107c10 */ /* 0x000fe4000fffe0ff */
[----:B------:R-:W-:Y:S02]  /*71e0*/  FMNMX.FTZ R17, R144, R19, !PT ;  /* 0x0000001390117209 */ /* 0x000fe40007810000 */
[----:B-1----:R-:W-:Y:S02]  /*71f0*/  FMNMX.FTZ R4, R13, R2, !PT ;  /* 0x000000020d047209 */ /* 0x002fe40007810000 */
[----:B------:R-:W-:Y:S01]  /*7200*/  IADD3 R160, R187, R16, RZ ;  /* 0x00000010bba07210 */ /* 0x000fe20007ffe0ff */
[----:B------:R-:W1:Y:S08]  /*7210*/  SHFL.BFLY PT, R0, R17, 0x2, 0x1f ;  /* 0x0c401f0011007f89 */ /* 0x000e7000000e0000 */
[----:B------:R-:W2:Y:S01]  /*7220*/  SHFL.BFLY PT, R15, R4, 0x1, 0x1f ;  /* 0x0c201f00040f7f89 */ /* 0x000ea200000e0000 */
[----:B-1----:R-:W-:Y:S07]  /*7230*/  FMNMX.FTZ R13, R17, R0, !PT ;  /* 0x00000000110d7209 */ /* 0x002fee0007810000 */
[----:B------:R-:W1:Y:S01]  /*7240*/  SHFL.BFLY PT, R0, R13, 0x1, 0x1f ;  /* 0x0c201f000d007f89 */ /* 0x000e6200000e0000 */
[----:B--2---:R-:W-:Y:S04]  /*7250*/  FMNMX.FTZ R2, R4, R15, !PT ;  /* 0x0000000f04027209 */ /* 0x004fe80007810000 */
[C---:B------:R-:W-:Y:S01]  /*7260*/  FSETP.NEU.FTZ.AND P0, PT, R2.reuse, -INF , PT ;  /* 0xff8000000200780b */ /* 0x040fe20003f1d000 */
[----:B------:R-:W-:Y:S05]  /*7270*/  FMUL.FTZ R152, R2, c[0x0][0x2d0] ;  /* 0x0000b40002987a20 */ /* 0x000fea0000410000 */
[----:B------:R-:W-:Y:S05]  /*7280*/  FSEL R152, R152, RZ, P0 ;  /* 0x000000ff98987208 */ /* 0x000fea0000000000 */
[--C-:B------:R-:W-:Y:S01]  /*7290*/  FFMA.FTZ R162, R5, c[0x0][0x2d0], -R152.reuse ;  /* 0x0000b40005a27a23 */ /* 0x100fe20000010898 */
[----:B------:R-:W-:Y:S01]  /*72a0*/  FSEL R5, R2, RZ, P0 ;  /* 0x000000ff02057208 */ /* 0x000fe20000000000 */
[--C-:B------:R-:W-:Y:S02]  /*72b0*/  FFMA.FTZ R168, R11, c[0x0][0x2d0], -R152.reuse ;  /* 0x0000b4000ba87a23 */ /* 0x100fe40000010898 */
[----:B------:R-:W-:Y:S01]  /*72c0*/  FFMA.FTZ R167, R9, c[0x0][0x2d0], -R152 ;  /* 0x0000b40009a77a23 */ /* 0x000fe20000010898 */
[----:B-1----:R-:W-:Y:S01]  /*72d0*/  FMNMX.FTZ R0, R13, R0, !PT ;  /* 0x000000000d007209 */ /* 0x002fe20007810000 */
[----:B------:R-:W-:Y:S01]  /*72e0*/  FADD.FTZ R4, -R5, R132 ;  /* 0x0000008405047221 */ /* 0x000fe20000010100 */
[----:B------:R-:W1:Y:S01]  /*72f0*/  LDSM.16.MT88.4 R12, [R135+UR4+0x100] ;  /* 0x00010004870c783b */ /* 0x000e620008004200 */
[--C-:B------:R-:W-:Y:S01]  /*7300*/  FFMA.FTZ R163, R7, c[0x0][0x2d0], -R152.reuse ;  /* 0x0000b40007a37a23 */ /* 0x100fe20000010898 */
[C---:B------:R-:W-:Y:S01]  /*7310*/  FSETP.NEU.FTZ.AND P0, PT, R0.reuse, -INF , PT ;  /* 0xff8000000000780b */ /* 0x040fe20003f1d000 */
[----:B------:R-:W-:Y:S01]  /*7320*/  FMUL.FTZ R145, R0, c[0x0][0x2d0] ;  /* 0x0000b40000917a20 */ /* 0x000fe20000410000 */
[----:B------:R-:W-:Y:S01]  /*7330*/  MUFU.EX2 R168, R168 ;  /* 0x000000a800a87308 */ /* 0x000fe20000000800 */
[----:B------:R-:W-:Y:S01]  /*7340*/  FMUL.FTZ R132, R4, c[0x0][0x2d0] ;  /* 0x0000b40004847a20 */ /* 0x000fe20000410000 */
[----:B------:R-:W-:Y:S01]  /*7350*/  FSEL R4, R0, RZ, P0 ;  /* 0x000000ff00047208 */ /* 0x000fe20000000000 */
[--C-:B------:R-:W-:Y:S01]  /*7360*/  FFMA.FTZ R172, R141, c[0x0][0x2d0], -R152.reuse ;  /* 0x0000b4008dac7a23 */ /* 0x100fe20000010898 */
[----:B------:R-:W-:Y:S01]  /*7370*/  FSEL R145, R145, RZ, P0 ;  /* 0x000000ff91917208 */ /* 0x000fe20000000000 */
[--C-:B------:R-:W-:Y:S01]  /*7380*/  FFMA.FTZ R180, R159, c[0x0][0x2d0], -R152.reuse ;  /* 0x0000b4009fb47a23 */ /* 0x100fe20000010898 */
[----:B------:R-:W-:Y:S01]  /*7390*/  PLOP3.LUT P0, PT, PT, PT, UP1, 0x80, 0x0 ;  /* 0x000000000000781c */ /* 0x000fe20003f0f018 */
[----:B------:R-:W-:Y:S02]  /*73a0*/  FADD.FTZ R4, -R4, R3 ;  /* 0x0000000304047221 */ /* 0x000fe40000010100 */
[--C-:B------:R-:W-:Y:S01]  /*73b0*/  FFMA.FTZ R166, R10, c[0x0][0x2d0], -R145.reuse ;  /* 0x0000b4000aa67a23 */ /* 0x100fe20000010891 */
[----:B------:R-:W2:Y:S01]  /*73c0*/  MUFU.EX2 R132, R132 ;  /* 0x0000008400847308 */ /* 0x000ea20000000800 */
[--C-:B------:R-:W-:Y:S02]  /*73d0*/  FFMA.FTZ R165, R164, c[0x0][0x2d0], -R145.reuse ;  /* 0x0000b400a4a57a23 */ /* 0x100fe40000010891 */
[--C-:B------:R-:W-:Y:S02]  /*73e0*/  FFMA.FTZ R161, R8, c[0x0][0x2d0], -R145.reuse ;  /* 0x0000b40008a17a23 */ /* 0x100fe40000010891 */
[--C-:B------:R-:W-:Y:S02]  /*73f0*/  FFMA.FTZ R164, R6, c[0x0][0x2d0], -R145.reuse ;  /* 0x0000b40006a47a23 */ /* 0x100fe40000010891 */
[----:B------:R-:W-:Y:S01]  /*7400*/  FMUL.FTZ R3, R4, c[0x0][0x2d0] ;  /* 0x0000b40004037a20 */ /* 0x000fe20000410000 */
[----:B------:R-:W-:Y:S01]  /*7410*/  IADD3 R4, R135, UR4, RZ ;  /* 0x0000000487047c10 */ /* 0x000fe2000fffe0ff */
[--C-:B------:R-:W-:Y:S01]  /*7420*/  FFMA.FTZ R175, R142, c[0x0][0x2d0], -R145.reuse ;  /* 0x0000b4008eaf7a23 */ /* 0x100fe20000010891 */
[----:B------:R-:W3:Y:S01]  /*7430*/  MUFU.EX2 R167, R167 ;  /* 0x000000a700a77308 */ /* 0x000ee20000000800 */
[--C-:B------:R-:W-:Y:S01]  /*7440*/  FFMA.FTZ R179, R157, c[0x0][0x2d0], -R152.reuse ;  /* 0x0000b4009db37a23 */ /* 0x100fe20000010898 */
[----:B------:R-:W-:Y:S01]  /*7450*/  IADD3 R133, R187, R4, RZ ;  /* 0x00000004bb857210 */ /* 0x000fe20007ffe0ff */
[--C-:B------:R-:W-:Y:S02]  /*7460*/  FFMA.FTZ R182, R155, c[0x0][0x2d0], -R152.reuse ;  /* 0x0000b4009bb67a23 */ /* 0x100fe40000010898 */
[--C-:B------:R-:W-:Y:S02]  /*7470*/  FFMA.FTZ R181, R158, c[0x0][0x2d0], -R145.reuse ;  /* 0x0000b4009eb57a23 */ /* 0x100fe40000010891 */
[----:B------:R-:W4:Y:S01]  /*7480*/  LDSM.16.MT88.4 R20, [R133+0x100] ;  /* 0x000100008514783b */ /* 0x000f220000004200 */
[--C-:B------:R-:W-:Y:S02]  /*7490*/  FFMA.FTZ R183, R156, c[0x0][0x2d0], -R145.reuse ;  /* 0x0000b4009cb77a23 */ /* 0x100fe40000010891 */
[----:B------:R-:W5:Y:S01]  /*74a0*/  MUFU.EX2 R3, R3 ;  /* 0x0000000300037308 */ /* 0x000f620000000800 */
[--C-:B------:R-:W-:Y:S02]  /*74b0*/  FFMA.FTZ R218, R154, c[0x0][0x2d0], -R145.reuse ;  /* 0x0000b4009ada7a23 */ /* 0x100fe40000010891 */
[--C-:B------:R-:W-:Y:S02]  /*74c0*/  FFMA.FTZ R191, R153, c[0x0][0x2d0], -R152.reuse ;  /* 0x0000b40099bf7a23 */ /* 0x100fe40000010898 */
[C---:B--2---:R-:W-:Y:S01]  /*74d0*/  FMUL.FTZ R4, R132.reuse, R128 ;  /* 0x0000008084047220 */ /* 0x044fe20000410000 */
[----:B------:R-:W-:Y:S01]  /*74e0*/  LDSM.16.MT88.4 R156, [R134+UR4+0x3900] ;  /* 0x00390004869c783b */ /* 0x000fe20008004200 */
        /* <DEDUP_REMOVED lines=9> */
[----:B------:R-:W2:Y:S01]  /*7580*/  MUFU.EX2 R163, R163 ;  /* 0x000000a300a37308 */ /* 0x000ea20000000800 */
[C---:B------:R-:W-:Y:S02]  /*7590*/  FMUL.FTZ R32, R132.reuse, R100 ;  /* 0x0000006484207220 */ /* 0x040fe40000410000 */
[----:B------:R-:W-:Y:S02]  /*75a0*/  FMUL.FTZ R33, R132, R101 ;  /* 0x0000006584217220 */ /* 0x000fe40000410000 */
[C---:B-----5:R-:W-:Y:S02]  /*75b0*/  FMUL.FTZ R6, R3.reuse, R130 ;  /* 0x0000008203067220 */ /* 0x060fe40000410000 */
[C---:B------:R-:W-:Y:S02]  /*75c0*/  FMUL.FTZ R7, R3.reuse, R131 ;  /* 0x0000008303077220 */ /* 0x040fe40000410000 */
[C---:B------:R-:W-:Y:S01]  /*75d0*/  FMUL.FTZ R10, R3.reuse, R126 ;  /* 0x0000007e030a7220 */ /* 0x040fe20000410000 */
[----:B------:R-:W-:Y:S01]  /*75e0*/  MUFU.EX2 R166, R166 ;  /* 0x000000a600a67308 */ /* 0x000fe20000000800 */
[C---:B------:R-:W-:Y:S01]  /*75f0*/  FMUL.FTZ R11, R3.reuse, R127 ;  /* 0x0000007f030b7220 */ /* 0x040fe20000410000 */
[----:B------:R-:W-:Y:S01]  /*7600*/  LDSM.16.MT88.4 R128, [R133+0x2900] ;  /* 0x002900008580783b */ /* 0x000fe20000004200 */
[C---:B------:R-:W-:Y:S02]  /*7610*/  FMUL.FTZ R18, R3.reuse, R118 ;  /* 0x0000007603127220 */ /* 0x040fe40000410000 */
[C---:B------:R-:W-:Y:S02]  /*7620*/  FMUL.FTZ R19, R3.reuse, R119 ;  /* 0x0000007703137220 */ /* 0x040fe40000410000 */
[C---:B------:R-:W-:Y:S02]  /*7630*/  FMUL.FTZ R26, R3.reuse, R110 ;  /* 0x0000006e031a7220 */ /* 0x040fe40000410000 */
[C---:B------:R-:W-:Y:S01]  /*7640*/  FMUL.FTZ R27, R3.reuse, R111 ;  /* 0x0000006f031b7220 */ /* 0x040fe20000410000 */
[----:B------:R-:W3:Y:S01]  /*7650*/  MUFU.EX2 R165, R165 ;  /* 0x000000a500a57308 */ /* 0x000ee20000000800 */
[C---:B------:R-:W-:Y:S01]  /*7660*/  FMUL.FTZ R34, R3.reuse, R102 ;  /* 0x0000006603227220 */ /* 0x040fe20000410000 */
[----:B------:R-:W-:Y:S01]  /*7670*/  LDSM.16.MT88.4 R108, [R160+0x2100] ;  /* 0x00210000a06c783b */ /* 0x000fe20000004200 */
[----:B------:R-:W-:Y:S01]  /*7680*/  FMUL.FTZ R35, R3, R103 ;  /* 0x0000006703237220 */ /* 0x000fe20000410000 */
[----:B--2---:R-:W-:Y:S01]  /*7690*/  F2FP.BF16.PACK_AB R138, R163, R162 ;  /* 0x000000a2a38a723e */ /* 0x004fe200000010ff */
[--C-:B------:R-:W-:Y:S02]  /*76a0*/  FFMA.FTZ R220, R151, c[0x0][0x2d0], -R152.reuse ;  /* 0x0000b40097dc7a23 */ /* 0x100fe40000010898 */
[--C-:B------:R-:W-:Y:S02]  /*76b0*/  FFMA.FTZ R217, R149, c[0x0][0x2d0], -R152.reuse ;  /* 0x0000b40095d97a23 */ /* 0x100fe40000010898 */
[--C-:B------:R-:W-:Y:S01]  /*76c0*/  FFMA.FTZ R219, R150, c[0x0][0x2d0], -R145.reuse ;  /* 0x0000b40096db7a23 */ /* 0x100fe20000010891 */
[----:B------:R-:W-:Y:S01]  /*76d0*/  MUFU.EX2 R161, R161 ;  /* 0x000000a100a17308 */ /* 0x000fe20000000800 */
[----:B------:R-:W-:Y:S01]  /*76e0*/  LDSM.16.MT88.4 R100, [R134+UR4+0x2100] ;  /* 0x002100048664783b */ /* 0x000fe20008004200 */
[--C-:B------:R-:W-:Y:S02]  /*76f0*/  FFMA.FTZ R224, R148, c[0x0][0x2d0], -R145.reuse ;  /* 0x0000b40094e07a23 */ /* 0x100fe40000010891 */
[--C-:B------:R-:W-:Y:S02]  /*7700*/  FFMA.FTZ R221, R146, c[0x0][0x2d0], -R145.reuse ;  /* 0x0000b40092dd7a23 */ /* 0x100fe40000010891 */
[C---:B------:R-:W-:Y:S02]  /*7710*/  FMUL.FTZ R36, R132.reuse, R36 ;  /* 0x0000002484247220 */ /* 0x040fe40000410000 */
[C---:B------:R-:W-:Y:S01]  /*7720*/  FMUL.FTZ R37, R132.reuse, R37 ;  /* 0x0000002584257220 */ /* 0x040fe20000410000 */
[----:B------:R-:W-:Y:S01]  /*7730*/  LDSM.16.MT88.4 R116, [R133+0x900] ;  /* 0x000900008574783b */ /* 0x000fe20000004200 */
[----:B------:R-:W2:Y:S01]  /*7740*/  MUFU.EX2 R164, R164 ;  /* 0x000000a400a47308 */ /* 0x000ea20000000800 */
[C---:B------:R-:W-:Y:S02]  /*7750*/  FMUL.FTZ R38, R3.reuse, R38 ;  /* 0x0000002603267220 */ /* 0x040fe40000410000 */
[----:B------:R-:W-:Y:S01]  /*7760*/  FMUL.FTZ R39, R3, R39 ;  /* 0x0000002703277220 */ /* 0x000fe20000410000 */
[----:B---3--:R-:W-:Y:S01]  /*7770*/  F2FP.BF16.PACK_AB R137, R165, R166 ;  /* 0x000000a6a589723e */ /* 0x008fe200000010ff */
[C---:B------:R-:W-:Y:S02]  /*7780*/  FMUL.FTZ R40, R132.reuse, R40 ;  /* 0x0000002884287220 */ /* 0x040fe40000410000 */
[----:B------:R-:W-:Y:S01]  /*7790*/  LDSM.16.MT88.4 R124, [R135+UR4+0x2900] ;  /* 0x00290004877c783b */ /* 0x000fe20008004200 */
        /* <DEDUP_REMOVED lines=9> */
[----:B------:R-:W-:Y:S01]  /*7830*/  MUFU.EX2 R175, R175 ;  /* 0x000000af00af7308 */ /* 0x000fe20000000800 */
[----:B------:R-:W-:Y:S01]  /*7840*/  FMUL.FTZ R48, R132, R48 ;  /* 0x0000003084307220 */ /* 0x000fe20000410000 */
[----:B--2---:R-:W-:Y:S01]  /*7850*/  F2FP.BF16.PACK_AB R139, R164, R161 ;  /* 0x000000a1a48b723e */ /* 0x004fe200000010ff */
[C---:B------:R-:W-:Y:S02]  /*7860*/  FMUL.FTZ R49, R132.reuse, R49 ;  /* 0x0000003184317220 */ /* 0x040fe40000410000 */
[C---:B------:R-:W-:Y:S02]  /*7870*/  FMUL.FTZ R50, R3.reuse, R50 ;  /* 0x0000003203327220 */ /* 0x040fe40000410000 */
[C---:B------:R-:W-:Y:S02]  /*7880*/  FMUL.FTZ R51, R3.reuse, R51 ;  /* 0x0000003303337220 */ /* 0x040fe40000410000 */
[C---:B-1----:R-:W-:Y:S01]  /*7890*/  HMMA.16816.F32.BF16 R4, R136.reuse, R12, R4 ;  /* 0x0000000c8804723c */ /* 0x042fe20000041804 */
[----:B------:R-:W-:Y:S04]  /*78a0*/  MUFU.EX2 R180, R180 ;  /* 0x000000b400b47308 */ /* 0x000fe80000000800 */
[C---:B------:R-:W-:Y:S02]  /*78b0*/  FMUL.FTZ R52, R132.reuse, R52 ;  /* 0x0000003484347220 */ /* 0x040fe40000410000 */
[C---:B------:R-:W-:Y:S01]  /*78c0*/  FMUL.FTZ R12, R132.reuse, R120 ;  /* 0x00000078840c7220 */ /* 0x040fe20000410000 */
[C---:B------:R-:W-:Y:S03]  /*78d0*/  HMMA.16816.F32.BF16 R8, R136.reuse, R14, R8 ;  /* 0x0000000e8808723c */ /* 0x040fe60000041808 */
[----:B------:R-:W-:Y:S01]  /*78e0*/  MUFU.EX2 R179, R179 ;  /* 0x000000b300b37308 */ /* 0x000fe20000000800 */
[C---:B------:R-:W-:Y:S02]  /*78f0*/  FMUL.FTZ R13, R132.reuse, R121 ;  /* 0x00000079840d7220 */ /* 0x040fe40000410000 */
[C---:B------:R-:W-:Y:S02]  /*7900*/  FMUL.FTZ R53, R132.reuse, R53 ;  /* 0x0000003584357220 */ /* 0x040fe40000410000 */
[C---:B------:R-:W-:Y:S04]  /*7910*/  FMUL.FTZ R14, R3.reuse, R122 ;  /* 0x0000007a030e7220 */ /* 0x040fe80000410000 */
[C---:B------:R-:W-:Y:S01]  /*7920*/  FMUL.FTZ R15, R3.reuse, R123 ;  /* 0x0000007b030f7220 */ /* 0x040fe20000410000 */
[----:B------:R-:W-:Y:S01]  /*7930*/  MUFU.EX2 R182, R182 ;  /* 0x000000b600b67308 */ /* 0x000fe20000000800 */
[----:B------:R-:W1:Y:S01]  /*7940*/  LDSM.16.MT88.4 R120, [R160+0x100] ;  /* 0x00010000a078783b */ /* 0x000e620000004200 */
[C---:B------:R-:W-:Y:S02]  /*7950*/  FMUL.FTZ R54, R3.reuse, R54 ;  /* 0x0000003603367220 */ /* 0x040fe40000410000 */
[C---:B------:R-:W-:Y:S02]  /*7960*/  FMUL.FTZ R55, R3.reuse, R55 ;  /* 0x0000003703377220 */ /* 0x040fe40000410000 */
[C---:B----4-:R-:W-:Y:S03]  /*7970*/  HMMA.16816.F32.BF16 R12, R136.reuse, R20, R12 ;  /* 0x00000014880c723c */ /* 0x050fe6000004180c */
[C---:B------:R-:W-:Y:S01]  /*7980*/  FMUL.FTZ R56, R132.reuse, R56 ;  /* 0x0000003884387220 */ /* 0x040fe20000410000 */
[----:B------:R-:W-:Y:S01]  /*7990*/  MUFU.EX2 R181, R181 ;  /* 0x000000b500b57308 */ /* 0x000fe20000000800 */
[C---:B------:R-:W-:Y:S02]  /*79a0*/  FMUL.FTZ R57, R132.reuse, R57 ;  /* 0x0000003984397220 */ /* 0x040fe40000410000 */
[C---:B------:R-:W-:Y:S01]  /*79b0*/  FMUL.FTZ R20, R132.reuse, R112 ;  /* 0x0000007084147220 */ /* 0x040fe20000410000 */
[C---:B------:R-:W-:Y:S04]  /*79c0*/  HMMA.16816.F32.BF16 R16, R136.reuse, R22, R16 ;  /* 0x000000168810723c */ /* 0x040fe80000041810 */
[C---:B------:R-:W-:Y:S02]  /*79d0*/  FMUL.FTZ R21, R132.reuse, R113 ;  /* 0x0000007184157220 */ /* 0x040fe40000410000 */
[C---:B------:R-:W-:Y:S01]  /*79e0*/  FMUL.FTZ R58, R3.reuse, R58 ;  /* 0x0000003a033a7220 */ /* 0x040fe20000410000 */
[----:B------:R-:W-:Y:S01]  /*79f0*/  MUFU.EX2 R183, R183 ;  /* 0x000000b700b77308 */ /* 0x000fe20000000800 */
[C---:B------:R-:W-:Y:S04]  /*7a00*/  FMUL.FTZ R22, R3.reuse, R114 ;  /* 0x0000007203167220 */ /* 0x040fe80000410000 */
[C---:B------:R-:W-:Y:S02]  /*7a10*/  FMUL.FTZ R23, R3.reuse, R115 ;  /* 0x0000007303177220 */ /* 0x040fe40000410000 */
[----:B------:R-:W2:Y:S01]  /*7a20*/  LDSM.16.MT88.4 R112, [R135+UR4+0x2100] ;  /* 0x002100048770783b */ /* 0x000ea20008004200 */
[C---:B------:R-:W-:Y:S02]  /*7a30*/  FMUL.FTZ R59, R3.reuse, R59 ;  /* 0x0000003b033b7220 */ /* 0x040fe40000410000 */
[C---:B------:R-:W-:Y:S01]  /*7a40*/  FMUL.FTZ R60, R132.reuse, R60 ;  /* 0x0000003c843c7220 */ /* 0x040fe20000410000 */
[----:B------:R-:W-:Y:S01]  /*7a50*/  MUFU.EX2 R218, R218 ;  /* 0x000000da00da7308 */ /* 0x000fe20000000800 */
[C---:B------:R-:W-:Y:S03]  /*7a60*/  HMMA.16816.F32.BF16 R20, R136.reuse, R28, R20 ;  /* 0x0000001c8814723c */ /* 0x040fe60000041814 */
        /* <DEDUP_REMOVED lines=10> */
[----:B------:R-:W3:Y:S01]  /*7b10*/  LDSM.16.MT88.4 R104, [R133+0x2100] ;  /* 0x002100008568783b */ /* 0x000ee20000004200 */
        /* <DEDUP_REMOVED lines=12> */
[C---:B--2---:R-:W-:Y:S04]  /*7be0*/  HMMA.16816.F32.BF16 R36, R136.reuse, R112, R36 ;  /* 0x000000708824723c */ /* 0x044fe80000041824 */
[C---:B------:R-:W-:Y:S02]  /*7bf0*/  FMUL.FTZ R71, R3.reuse, R71 ;  /* 0x0000004703477220 */ /* 0x040fe40000410000 */
[C---:B------:R-:W-:Y:S01]  /*7c00*/  FMUL.FTZ R72, R132.reuse, R72 ;  /* 0x0000004884487220 */ /* 0x040fe20000410000 */
[----:B------:R-:W-:Y:S01]  /*7c10*/  MUFU.EX2 R224, R224 ;  /* 0x000000e000e07308 */ /* 0x000fe20000000800 */
[C---:B------:R-:W-:Y:S01]  /*7c20*/  HMMA.16816.F32.BF16 R40, R136.reuse, R114, R40 ;  /* 0x000000728828723c */ /* 0x040fe20000041828 */
[----:B------:R-:W-:Y:S03]  /*7c30*/  LDSM.16.MT88.4 R112, [R135+UR4+0x900] ;  /* 0x000900048770783b */ /* 0x000fe60008004200 */
[C---:B------:R-:W-:Y:S02]  /*7c40*/  FMUL.FTZ R73, R132.reuse, R73 ;  /* 0x0000004984497220 */ /* 0x040fe40000410000 */
[C---:B------:R-:W-:Y:S02]  /*7c50*/  FMUL.FTZ R74, R3.reuse, R74 ;  /* 0x0000004a034a7220 */ /* 0x040fe40000410000 */
[C---:B------:R-:W-:Y:S01]  /*7c60*/  FMUL.FTZ R75, R3.reuse, R75 ;  /* 0x0000004b034b7220 */ /* 0x040fe20000410000 */
[----:B------:R-:W-:Y:S01]  /*7c70*/  MUFU.EX2 R221, R221 ;  /* 0x000000dd00dd7308 */ /* 0x000fe20000000800 */
[C---:B---3--:R-:W-:Y:S03]  /*7c80*/  HMMA.16816.F32.BF16 R44, R136.reuse, R104, R44 ;  /* 0x00000068882c723c */ /* 0x048fe6000004182c */
[C---:B------:R-:W-:Y:S02]  /*7c90*/  FMUL.FTZ R84, R132.reuse, R84 ;  /* 0x0000005484547220 */ /* 0x040fe40000410000 */
[----:B------:R-:W-:Y:S02]  /*7ca0*/  FMUL.FTZ R85, R132, R85 ;  /* 0x0000005584557220 */ /* 0x000fe40000410000 */
[C---:B------:R-:W-:Y:S01]  /*7cb0*/  FMUL.FTZ R86, R3.reuse, R86 ;  /* 0x0000005603567220 */ /* 0x040fe20000410000 */
[C---:B------:R-:W-:Y:S01]  /*7cc0*/  HMMA.16816.F32.BF16 R48, R136.reuse, R106, R48 ;  /* 0x0000006a8830723c */ /* 0x040fe20000041830 */
[----:B------:R-:W1:Y:S03]  /*7cd0*/  LDSM.16.MT88.4 R104, [R135+UR4+0x4100] ;  /* 0x004100048768783b */ /* 0x000e660008004200 */
[----:B------:R-:W-:Y:S02]  /*7ce0*/  FMUL.FTZ R87, R3, R87 ;  /* 0x0000005703577220 */ /* 0x000fe40000410000 */
[--C-:B------:R-:W-:Y:S02]  /*7cf0*/  FFMA.FTZ R169, R169, c[0x0][0x2d0], -R152.reuse ;  /* 0x0000b400a9a97a23 */ /* 0x100fe40000010898 */
[C---:B------:R-:W-:Y:S04]  /*7d00*/  HMMA.16816.F32.BF16 R52, R136.reuse, R100, R52 ;  /* 0x000000648834723c */ /* 0x040fe80000041834 */
[--C-:B------:R-:W-:Y:S01]  /*7d10*/  FFMA.FTZ R170, R171, c[0x0][0x2d0], -R152.reuse ;  /* 0x0000b400abaa7a23 */ /* 0x100fe20000010898 */
[----:B------:R-:W-:Y:S01]  /*7d20*/  MUFU.EX2 R169, R169 ;  /* 0x000000a900a97308 */ /* 0x000fe20000000800 */
[--C-:B------:R-:W-:Y:S02]  /*7d30*/  FFMA.FTZ R171, R143, c[0x0][0x2d0], -R152.reuse ;  /* 0x0000b4008fab7a23 */ /* 0x100fe40000010898 */
[C---:B------:R-:W-:Y:S01]  /*7d40*/  HMMA.16816.F32.BF16 R56, R136.reuse, R102, R56 ;  /* 0x000000668838723c */ /* 0x040fe20000041838 */
[----:B------:R-:W2:Y:S03]  /*7d50*/  LDSM.16.MT88.4 R100, [R133+0x4100] ;  /* 0x004100008564783b */ /* 0x000ea60000004200 */
[--C-:B------:R-:W-:Y:S02]  /*7d60*/  FFMA.FTZ R173, R176, c[0x0][0x2d0], -R145.reuse ;  /* 0x0000b400b0ad7a23 */ /* 0x100fe40000010891 */
[--C-:B------:R-:W-:Y:S01]  /*7d70*/  FFMA.FTZ R176, R140, c[0x0][0x2d0], -R145.reuse ;  /* 0x0000b4008cb07a23 */ /* 0x100fe20000010891 */
[----:B------:R-:W3:Y:S01]  /*7d80*/  MUFU.EX2 R170, R170 ;  /* 0x000000aa00aa7308 */ /* 0x000ee20000000800 */
[C---:B------:R-:W-:Y:S01]  /*7d90*/  HMMA.16816.F32.BF16 R60, R136.reuse, R108, R60 ;  /* 0x0000006c883c723c */ /* 0x040fe2000004183c */
[----:B------:R-:W-:Y:S03]  /*7da0*/  LDSM.16.MT88.4 R140, [R134+UR4+0x2900] ;  /* 0x00290004868c783b */ /* 0x000fe60008004200 */
[--C-:B------:R-:W-:Y:S02]  /*7db0*/  FFMA.FTZ R174, R174, c[0x0][0x2d0], -R145.reuse ;  /* 0x0000b400aeae7a23 */ /* 0x100fe40000010891 */
[C---:B------:R-:W-:Y:S02]  /*7dc0*/  FMUL.FTZ R88, R132.reuse, R88 ;  /* 0x0000005884587220 */ /* 0x040fe40000410000 */
[C---:B------:R-:W-:Y:S01]  /*7dd0*/  HMMA.16816.F32.BF16 R64, R136.reuse, R110, R64 ;  /* 0x0000006e8840723c */ /* 0x040fe20000041840 */
[----:B------:R-:W4:Y:S01]  /*7de0*/  LDSM.16.MT88.4 R108, [R134+UR4+0x4100] ;  /* 0x00410004866c783b */ /* 0x000f220008004200 */
[----:B------:R-:W-:Y:S02]  /*7df0*/  MUFU.EX2 R171, R171 ;  /* 0x000000ab00ab7308 */ /* 0x000fe40000000800 */
[C---:B------:R-:W-:Y:S02]  /*7e00*/  FMUL.FTZ R89, R132.reuse, R89 ;  /* 0x0000005984597220 */ /* 0x040fe40000410000 */
[C---:B------:R-:W-:Y:S02]  /*7e10*/  FMUL.FTZ R90, R3.reuse, R90 ;  /* 0x0000005a035a7220 */ /* 0x040fe40000410000 */
        /* <DEDUP_REMOVED lines=10> */
[----:B------:R-:W5:Y:S01]  /*7ec0*/  MUFU.EX2 R174, R174 ;  /* 0x000000ae00ae7308 */ /* 0x000f620000000800 */
[C---:B------:R-:W-:Y:S04]  /*7ed0*/  FMUL.FTZ R79, R3.reuse, R79 ;  /* 0x0000004f034f7220 */ /* 0x040fe80000410000 */
[C---:B------:R-:W-:Y:S02]  /*7ee0*/  FMUL.FTZ R77, R132.reuse, R77 ;  /* 0x0000004d844d7220 */ /* 0x040fe40000410000 */
[C---:B------:R-:W-:Y:S02]  /*7ef0*/  FMUL.FTZ R95, R3.reuse, R95 ;  /* 0x0000005f035f7220 */ /* 0x040fe40000410000 */
[C---:B------:R-:W-:Y:S01]  /*7f00*/  FMUL.FTZ R96, R132.reuse, R96 ;  /* 0x0000006084607220 */ /* 0x040fe20000410000 */
[----:B------:R-:W1:Y:S01]  /*7f10*/  MUFU.EX2 R176, R176 ;  /* 0x000000b000b07308 */ /* 0x000e620000000800 */
[C---:B------:R-:W-:Y:S01]  /*7f20*/  FMUL.FTZ R97, R132.reuse, R97 ;  /* 0x0000006184617220 */ /* 0x040fe20000410000 */
[C---:B--2---:R-:W-:Y:S03]  /*7f30*/  HMMA.16816.F32.BF16 R76, R136.reuse, R100, R76 ;  /* 0x00000064884c723c */ /* 0x044fe6000004184c */
[C---:B------:R-:W-:Y:S02]  /*7f40*/  FMUL.FTZ R82, R3.reuse, R82 ;  /* 0x0000005203527220 */ /* 0x040fe40000410000 */
[----:B------:R-:W-:Y:S02]  /*7f50*/  FMUL.FTZ R80, R132, R80 ;  /* 0x0000005084507220 */ /* 0x000fe40000410000 */
[C---:B------:R-:W-:Y:S01]  /*7f60*/  FMUL.FTZ R83, R3.reuse, R83 ;  /* 0x0000005303537220 */ /* 0x040fe20000410000 */
[----:B---3--:R-:W-:Y:S01]  /*7f70*/  F2FP.BF16.PACK_AB R100, R170, R169 ;  /* 0x000000a9aa64723e */ /* 0x008fe200000010ff */
[----:B------:R-:W-:Y:S03]  /*7f80*/  FMUL.FTZ R81, R132, R81 ;  /* 0x0000005184517220 */ /* 0x000fe60000410000 */
[C---:B------:R-:W-:Y:S01]  /*7f90*/  FMUL.FTZ R98, R3.reuse, R98 ;  /* 0x0000006203627220 */ /* 0x040fe20000410000 */
[----:B-----5:R-:W-:Y:S01]  /*7fa0*/  F2FP.BF16.PACK_AB R101, R174, R173 ;  /* 0x000000adae65723e */ /* 0x020fe200000010ff */
[----:B------:R-:W-:Y:S02]  /*7fb0*/  FMUL.FTZ R99, R3, R99 ;  /* 0x0000006303637220 */ /* 0x000fe40000410000 */
[C---:B------:R-:W-:Y:S03]  /*7fc0*/  HMMA.16816.F32.BF16 R80, R136.reuse, R102, R80 ;  /* 0x000000668850723c */ /* 0x040fe60000041850 */
[--C-:B------:R-:W-:Y:S02]  /*7fd0*/  FFMA.FTZ R177, R177, c[0x0][0x2d0], -R152.reuse ;  /* 0x0000b400b1b17a23 */ /* 0x100fe40000010898 */
[----:B------:R-:W-:Y:S02]  /*7fe0*/  FFMA.FTZ R152, R147, c[0x0][0x2d0], -R152 ;  /* 0x0000b40093987a23 */ /* 0x000fe40000010898 */
[----:B------:R-:W-:Y:S01]  /*7ff0*/  F2FP.BF16.PACK_AB R102, R172, R171 ;  /* 0x000000abac66723e */ /* 0x000fe200000010ff */
[C---:B----4-:R-:W-:Y:S01]  /*8000*/  HMMA.16816.F32.BF16 R84, R136.reuse, R108, R84 ;  /* 0x0000006c8854723c */ /* 0x050fe20000041854 */
[----:B------:R2:W3:Y:S03]  /*8010*/  MUFU.EX2 R222, R152 ;  /* 0x0000009800de7308 */ /* 0x0004e60000000800 */
[----:B-1----:R-:W-:Y:S01]  /*8020*/  F2FP.BF16.PACK_AB R103, R176, R175 ;  /* 0x000000afb067723e */ /* 0x002fe200000010ff */
[--C-:B------:R-:W-:Y:S02]  /*8030*/  FFMA.FTZ R178, R178, c[0x0][0x2d0], -R145.reuse ;  /* 0x0000b400b2b27a23 */ /* 0x100fe40000010891 */
[----:B------:R-:W-:Y:S01]  /*8040*/  FFMA.FTZ R145, R144, c[0x0][0x2d0], -R145 ;  /* 0x0000b40090917a23 */ /* 0x000fe20000010891 */
[C---:B------:R-:W-:Y:S01]  /*8050*/  HMMA.16816.F32.BF16 R88, R136.reuse, R110, R88 ;  /* 0x0000006e8858723c */ /* 0x040fe20000041858 */
[----:B------:R-:W1:Y:S02]  /*8060*/  LDSM.16.MT88.4 R108, [R134+UR4+0x900] ;  /* 0x00090004866c783b */ /* 0x000e640008004200 */
[----:B------:R-:W4:Y:S01]  /*8070*/  MUFU.EX2 R226, R145 ;  /* 0x0000009100e27308 */ /* 0x000f220000000800 */
[----:B------:R-:W-:Y:S02]  /*8080*/  FFMA.FTZ R166, R3, R206, R166 ;  /* 0x000000ce03a67223 */ /* 0x000fe400000100a6 */
[----:B------:R-:W-:Y:S01]  /*8090*/  FFMA.FTZ R168, R132, R205, R168 ;  /* 0x000000cd84a87223 */ /* 0x000fe200000100a8 */
[----:B------:R-:W-:Y:S01]  /*80a0*/  MOV R132, R2 ;  /* 0x0000000200847202 */ /* 0x000fe20000000f00 */
[C---:B------:R-:W-:Y:S04]  /*80b0*/  HMMA.16816.F32.BF16 R92, R136.reuse, R104, R92 ;  /* 0x00000068885c723c */ /* 0x040fe8000004185c */
[----:B------:R-:W-:Y:S01]  /*80c0*/  FADD.FTZ R167, R167, R168 ;  /* 0x000000a8a7a77221 */ /* 0x000fe20000010000 */
[----:B------:R-:W5:Y:S01]  /*80d0*/  MUFU.EX2 R177, R177 ;  /* 0x000000b100b17308 */ /* 0x000f620000000800 */
[----:B------:R-:W-:Y:S02]  /*80e0*/  FADD.FTZ R166, R165, R166 ;  /* 0x000000a6a5a67221 */ /* 0x000fe40000010000 */
[----:B------:R-:W-:Y:S01]  /*80f0*/  HMMA.16816.F32.BF16 R96, R136, R106, R96 ;  /* 0x0000006a8860723c */ /* 0x000fe20000041860 */
[----:B------:R-:W5:Y:S03]  /*8100*/  LDSM.16.MT88.4 R104, [R160+0x2900] ;  /* 0x00290000a068783b */ /* 0x000f660000004200 */
[----:B------:R-:W-:Y:S03]  /*8110*/  FADD.FTZ R161, R161, R166 ;  /* 0x000000a6a1a17221 */ /* 0x000fe60000010000 */
[----:B------:R-:W-:Y:S01]  /*8120*/  F2FP.BF16.PACK_AB R136, R220, R191 ;  /* 0x000000bfdc88723e */ /* 0x000fe200000010ff */
[C---:B------:R-:W-:Y:S01]  /*8130*/  HMMA.16816.F32.BF16 R4, R100.reuse, R112, R4 ;  /* 0x000000706404723c */ /* 0x040fe20000041804 */
[----:B--2---:R-:W-:Y:S01]  /*8140*/  LDSM.16.MT88.4 R152, [R133+0x3900] ;  /* 0x003900008598783b */ /* 0x004fe20000004200 */
[----:B------:R-:W2:Y:S03]  /*8150*/  MUFU.EX2 R178, R178 ;  /* 0x000000b200b27308 */ /* 0x000ea60000000800 */
[----:B---3--:R-:W-:Y:S01]  /*8160*/  F2FP.BF16.PACK_AB R138, R222, R217 ;  /* 0x000000d9de8a723e */ /* 0x008fe200000010ff */
[----:B------:R-:W-:Y:S01]  /*8170*/  FADD.FTZ R164, R164, R161 ;  /* 0x000000a1a4a47221 */ /* 0x000fe20000010000 */
[----:B------:R-:W-:Y:S01]  /*8180*/  F2FP.BF16.PACK_AB R137, R224, R219 ;  /* 0x000000dbe089723e */ /* 0x000fe200000010ff */
[C---:B------:R-:W-:Y:S01]  /*8190*/  HMMA.16816.F32.BF16 R8, R100.reuse, R114, R8 ;  /* 0x000000726408723c */ /* 0x040fe20000041808 */
[----:B------:R-:W-:Y:S03]  /*81a0*/  LDSM.16.MT88.4 R112, [R133+0x4900] ;  /* 0x004900008570783b */ /* 0x000fe60000004200 */
[----:B----4-:R-:W-:Y:S01]  /*81b0*/  F2FP.BF16.PACK_AB R139, R226, R221 ;  /* 0x000000dde28b723e */ /* 0x010fe200000010ff */
[----:B------:R-:W-:Y:S03]  /*81c0*/  FADD.FTZ R173, R173, R164 ;  /* 0x000000a4adad7221 */ /* 0x000fe60000010000 */
[C---:B------:R-:W-:Y:S01]  /*81d0*/  HMMA.16816.F32.BF16 R12, R100.reuse, R116, R12 ;  /* 0x00000074640c723c */ /* 0x040fe2000004180c */
[----:B------:R-:W-:Y:S03]  /*81e0*/  LDSM.16.MT88.4 R144, [R160+0x1900] ;  /* 0x00190000a090783b */ /* 0x000fe60000004200 */
[----:B------:R-:W-:Y:S04]  /*81f0*/  FADD.FTZ R174, R174, R173 ;  /* 0x000000adaeae7221 */ /* 0x000fe80000010000 */
[C---:B------:R-:W-:Y:S01]  /*8200*/  HMMA.16816.F32.BF16 R16, R100.reuse, R118, R16 ;  /* 0x000000766410723c */ /* 0x040fe20000041810 */
[----:B------:R-:W-:Y:S03]  /*8210*/  LDSM.16.MT88.4 R116, [R134+UR4+0x4900] ;  /* 0x004900048674783b */ /* 0x000fe60008004200 */
[----:B------:R-:W-:Y:S04]  /*8220*/  FADD.FTZ R175, R175, R174 ;  /* 0x000000aeafaf7221 */ /* 0x000fe80000010000 */
[C---:B-1----:R-:W-:Y:S04]  /*8230*/  HMMA.16816.F32.BF16 R20, R100.reuse, R108, R20 ;  /* 0x0000006c6414723c */ /* 0x042fe80000041814 */
[----:B------:R-:W-:Y:S04]  /*8240*/  FADD.FTZ R175, R176, R175 ;  /* 0x000000afb0af7221 */ /* 0x000fe80000010000 */
[C---:B------:R-:W-:Y:S01]  /*8250*/  HMMA.16816.F32.BF16 R24, R100.reuse, R110, R24 ;  /* 0x0000006e6418723c */ /* 0x040fe20000041818 */
[----:B------:R-:W1:Y:S07]  /*8260*/  LDSM.16.MT88.4 R108, [R135+UR4+0x4900] ;  /* 0x00490004876c783b */ /* 0x000e6e0008004200 */
[C---:B------:R-:W-:Y:S08]  /*8270*/  HMMA.16816.F32.BF16 R28, R100.reuse, R120, R28 ;  /* 0x00000078641c723c */ /* 0x040ff0000004181c */
[C---:B------:R-:W-:Y:S01]  /*8280*/  HMMA.16816.F32.BF16 R32, R100.reuse, R122, R32 ;  /* 0x0000007a6420723c */ /* 0x040fe20000041820 */
[----:B------:R-:W-:Y:S07]  /*8290*/  LDSM.16.MT88.4 R120, [R133+0x1100] ;  /* 0x001100008578783b */ /* 0x000fee0000004200 */
[C---:B------:R-:W-:Y:S08]  /*82a0*/  HMMA.16816.F32.BF16 R36, R100.reuse, R124, R36 ;  /* 0x0000007c6424723c */ /* 0x040ff00000041824 */
[C---:B------:R-:W-:Y:S01]  /*82b0*/  HMMA.16816.F32.BF16 R40, R100.reuse, R126, R40 ;  /* 0x0000007e6428723c */ /* 0x040fe20000041828 */
[----:B------:R-:W-:Y:S07]  /*82c0*/  LDSM.16.MT88.4 R124, [R160+0x1100] ;  /* 0x00110000a07c783b */ /* 0x000fee0000004200 */
[C---:B------:R-:W-:Y:S08]  /*82d0*/  HMMA.16816.F32.BF16 R44, R100.reuse, R128, R44 ;  /* 0x00000080642c723c */ /* 0x040ff0000004182c */
[C---:B------:R-:W-:Y:S08]  /*82e0*/  HMMA.16816.F32.BF16 R48, R100.reuse, R130, R48 ;  /* 0x000000826430723c */ /* 0x040ff00000041830 */
[C---:B------:R-:W-:Y:S08]  /*82f0*/  HMMA.16816.F32.BF16 R52, R100.reuse, R140, R52 ;  /* 0x0000008c6434723c */ /* 0x040ff00000041834 */
[C---:B------:R-:W-:Y:S01]  /*8300*/  HMMA.16816.F32.BF16 R56, R100.reuse, R142, R56 ;  /* 0x0000008e6438723c */ /* 0x040fe20000041838 */
[----:B------:R-:W-:Y:S07]  /*8310*/  LDSM.16.MT88.4 R140, [R134+UR4+0x1900] ;  /* 0x00190004868c783b */ /* 0x000fee0008004200 */
[C---:B-----5:R-:W-:Y:S08]  /*8320*/  HMMA.16816.F32.BF16 R60, R100.reuse, R104, R60 ;  /* 0x00000068643c723c */ /* 0x060ff0000004183c */
[C---:B------:R-:W-:Y:S01]  /*8330*/  HMMA.16816.F32.BF16 R64, R100.reuse, R106, R64 ;  /* 0x0000006a6440723c */ /* 0x040fe20000041840 */
[----:B------:R-:W3:Y:S07]  /*8340*/  LDSM.16.MT88.4 R104, [R160+0x4900] ;  /* 0x00490000a068783b */ /* 0x000eee0000004200 */
[C---:B-1----:R-:W-:Y:S08]  /*8350*/  HMMA.16816.F32.BF16 R68, R100.reuse, R108, R68 ;  /* 0x0000006c6444723c */ /* 0x042ff00000041844 */
[C---:B------:R-:W-:Y:S01]  /*8360*/  HMMA.16816.F32.BF16 R72, R100.reuse, R110, R72 ;  /* 0x0000006e6448723c */ /* 0x040fe20000041848 */
[----:B------:R-:W1:Y:S07]  /*8370*/  LDSM.16.MT88.4 R108, [R135+UR4+0x1100] ;  /* 0x00110004876c783b */ /* 0x000e6e0008004200 */
[C---:B------:R-:W-:Y:S08]  /*8380*/  HMMA.16816.F32.BF16 R76, R100.reuse, R112, R76 ;  /* 0x00000070644c723c */ /* 0x040ff0000004184c */
[C---:B------:R-:W-:Y:S01]  /*8390*/  HMMA.16816.F32.BF16 R80, R100.reuse, R114, R80 ;  /* 0x000000726450723c */ /* 0x040fe20000041850 */
[----:B------:R-:W4:Y:S07]  /*83a0*/  LDSM.16.MT88.4 R112, [R134+UR4+0x1100] ;  /* 0x001100048670783b */ /* 0x000f2e0008004200 */
[C---:B------:R-:W-:Y:S08]  /*83b0*/  HMMA.16816.F32.BF16 R84, R100.reuse, R116, R84 ;  /* 0x000000746454723c */ /* 0x040ff00000041854 */
[C---:B------:R-:W-:Y:S01]  /*83c0*/  HMMA.16816.F32.BF16 R88, R100.reuse, R118, R88 ;  /* 0x000000766458723c */ /* 0x040fe20000041858 */
[----:B------:R-:W5:Y:S07]  /*83d0*/  LDSM.16.MT88.4 R116, [R135+UR4+0x3100] ;  /* 0x003100048774783b */ /* 0x000f6e0008004200 */
[C---:B---3--:R-:W-:Y:S08]  /*83e0*/  HMMA.16816.F32.BF16 R92, R100.reuse, R104, R92 ;  /* 0x00000068645c723c */ /* 0x048ff0000004185c */
[----:B------:R-:W-:Y:S01]  /*83f0*/  HMMA.16816.F32.BF16 R96, R100, R106, R96 ;  /* 0x0000006a6460723c */ /* 0x000fe20000041860 */
[----:B------:R-:W3:Y:S06]  /*8400*/  LDSM.16.MT88.4 R104, [R133+0x3100] ;  /* 0x003100008568783b */ /* 0x000eec0000004200 */
[----:B------:R-:W-:Y:S02]  /*8410*/  F2FP.BF16.PACK_AB R100, R180, R177 ;  /* 0x000000b1b464723e */ /* 0x000fe400000010ff */
[----:B------:R-:W-:Y:S03]  /*8420*/  F2FP.BF16.PACK_AB R102, R182, R179 ;  /* 0x000000b3b666723e */ /* 0x000fe600000010ff */
[C---:B--2---:R-:W-:Y:S01]  /*8430*/  F2FP.BF16.PACK_AB R101, R181.reuse, R178 ;  /* 0x000000b2b565723e */ /* 0x044fe200000010ff */
[----:B------:R-:W-:Y:S01]  /*8440*/  FADD.FTZ R178, R178, R175 ;  /* 0x000000afb2b27221 */ /* 0x000fe20000010000 */
[C---:B------:R-:W-:Y:S03]  /*8450*/  F2FP.BF16.PACK_AB R103, R218.reuse, R183 ;  /* 0x000000b7da67723e */ /* 0x040fe600000010ff */
[----:B------:R-:W-:Y:S04]  /*8460*/  FADD.FTZ R178, R181, R178 ;  /* 0x000000b2b5b27221 */ /* 0x000fe80000010000 */
[C---:B-1----:R-:W-:Y:S03]  /*8470*/  HMMA.16816.F32.BF16 R4, R100.reuse, R108, R4 ;  /* 0x0000006c6404723c */ /* 0x042fe60000041804 */
[----:B------:R-:W-:Y:S04]  /*8480*/  FADD.FTZ R183, R183, R178 ;  /* 0x000000b2b7b77221 */ /* 0x000fe80000010000 */
[----:B------:R-:W-:Y:S01]  /*8490*/  FADD.FTZ R218, R218, R183 ;  /* 0x000000b7dada7221 */ /* 0x000fe20000010000 */
[C---:B------:R-:W-:Y:S01]  /*84a0*/  HMMA.16816.F32.BF16 R8, R100.reuse, R110, R8 ;  /* 0x0000006e6408723c */ /* 0x040fe20000041808 */
[----:B------:R-:W1:Y:S03]  /*84b0*/  LDSM.16.MT88.4 R108, [R134+UR4+0x3100] ;  /* 0x00310004866c783b */ /* 0x000e660008004200 */
[----:B------:R-:W-:Y:S04]  /*84c0*/  FADD.FTZ R219, R219, R218 ;  /* 0x000000dadbdb7221 */ /* 0x000fe80000010000 */
[C---:B------:R-:W-:Y:S04]  /*84d0*/  HMMA.16816.F32.BF16 R12, R100.reuse, R120, R12 ;  /* 0x00000078640c723c */ /* 0x040fe8000004180c */
[----:B------:R-:W-:Y:S04]  /*84e0*/  FADD.FTZ R224, R224, R219 ;  /* 0x000000dbe0e07221 */ /* 0x000fe80000010000 */
[C---:B------:R-:W-:Y:S04]  /*84f0*/  HMMA.16816.F32.BF16 R16, R100.reuse, R122, R16 ;  /* 0x0000007a6410723c */ /* 0x040fe80000041810 */
[----:B------:R-:W-:Y:S04]  /*8500*/  FADD.FTZ R221, R221, R224 ;  /* 0x000000e0dddd7221 */ /* 0x000fe80000010000 */
[C---:B----4-:R-:W-:Y:S04]  /*8510*/  HMMA.16816.F32.BF16 R20, R100.reuse, R112, R20 ;  /* 0x000000706414723c */ /* 0x050fe80000041814 */
[----:B------:R-:W-:Y:S04]  /*8520*/  FADD.FTZ R206, R226, R221 ;  /* 0x000000dde2ce7221 */ /* 0x000fe80000010000 */
[C---:B------:R-:W-:Y:S01]  /*8530*/  HMMA.16816.F32.BF16 R24, R100.reuse, R114, R24 ;  /* 0x000000726418723c */ /* 0x040fe20000041818 */
[----:B------:R-:W2:Y:S07]  /*8540*/  LDSM.16.MT88.4 R112, [R160+0x3100] ;  /* 0x00310000a070783b */ /* 0x000eae0000004200 */
[C---:B------:R-:W-:Y:S08]  /*8550*/  HMMA.16816.F32.BF16 R28, R100.reuse, R124, R28 ;  /* 0x0000007c641c723c */ /* 0x040ff0000004181c */
[C---:B------:R-:W-:Y:S01]  /*8560*/  HMMA.16816.F32.BF16 R32, R100.reuse, R126, R32 ;  /* 0x0000007e6420723c */ /* 0x040fe20000041820 */
[----:B------:R-:W-:Y:S07]  /*8570*/  LDSM.16.MT88.4 R124, [R135+UR4+0x1900] ;  /* 0x00190004877c783b */ /* 0x000fee0008004200 */
[C---:B-----5:R-:W-:Y:S08]  /*8580*/  HMMA.16816.F32.BF16 R36, R100.reuse, R116, R36 ;  /* 0x000000746424723c */ /* 0x060ff00000041824 */
[C---:B------:R-:W-:Y:S01]  /*8590*/  HMMA.16816.F32.BF16 R40, R100.reuse, R118, R40 ;  /* 0x000000766428723c */ /* 0x040fe20000041828 */
[----:B------:R-:W4:Y:S07]  /*85a0*/  LDSM.16.MT88.4 R116, [R135+UR4+0x5100] ;  /* 0x005100048774783b */ /* 0x000f2e0008004200 */
[C---:B---3--:R-:W-:Y:S08]  /*85b0*/  HMMA.16816.F32.BF16 R44, R100.reuse, R104, R44 ;  /* 0x00000068642c723c */ /* 0x048ff0000004182c */
[C---:B------:R-:W-:Y:S01]  /*85c0*/  HMMA.16816.F32.BF16 R48, R100.reuse, R106, R48 ;  /* 0x0000006a6430723c */ /* 0x040fe20000041830 */
[----:B------:R-:W3:Y:S07]  /*85d0*/  LDSM.16.MT88.4 R104, [R133+0x5100] ;  /* 0x005100008568783b */ /* 0x000eee0000004200 */
[C---:B-1----:R-:W-:Y:S08]  /*85e0*/  HMMA.16816.F32.BF16 R52, R100.reuse, R108, R52 ;  /* 0x0000006c6434723c */ /* 0x042ff00000041834 */
[C---:B------:R-:W-:Y:S01]  /*85f0*/  HMMA.16816.F32.BF16 R56, R100.reuse, R110, R56 ;  /* 0x0000006e6438723c */ /* 0x040fe20000041838 */
[----:B------:R-:W1:Y:S07]  /*8600*/  LDSM.16.MT88.4 R108, [R134+UR4+0x5100] ;  /* 0x00510004866c783b */ /* 0x000e6e0008004200 */
[C---:B--2---:R-:W-:Y:S08]  /*8610*/  HMMA.16816.F32.BF16 R60, R100.reuse, R112, R60 ;  /* 0x00000070643c723c */ /* 0x044ff0000004183c */
[C---:B------:R-:W-:Y:S01]  /*8620*/  HMMA.16816.F32.BF16 R64, R100.reuse, R114, R64 ;  /* 0x000000726440723c */ /* 0x040fe20000041840 */
[----:B------:R-:W2:Y:S07]  /*8630*/  LDSM.16.MT88.4 R112, [R160+0x5100] ;  /* 0x00510000a070783b */ /* 0x000eae0000004200 */
[C---:B----4-:R-:W-:Y:S08]  /*8640*/  HMMA.16816.F32.BF16 R68, R100.reuse, R116, R68 ;  /* 0x000000746444723c */ /* 0x050ff00000041844 */
[C---:B------:R-:W-:Y:S01]  /*8650*/  HMMA.16816.F32.BF16 R72, R100.reuse, R118, R72 ;  /* 0x000000766448723c */ /* 0x040fe20000041848 */
[----:B------:R-:W4:Y:S07]  /*8660*/  LDSM.16.MT88.4 R116, [R133+0x1900] ;  /* 0x001900008574783b */ /* 0x000f2e0000004200 */
[C---:B---3--:R-:W-:Y:S08]  /*8670*/  HMMA.16816.F32.BF16 R76, R100.reuse, R104, R76 ;  /* 0x00000068644c723c */ /* 0x048ff0000004184c */
[C---:B------:R-:W-:Y:S08]  /*8680*/  HMMA.16816.F32.BF16 R80, R100.reuse, R106, R80 ;  /* 0x0000006a6450723c */ /* 0x040ff00000041850 */
[C---:B-1----:R-:W-:Y:S08]  /*8690*/  HMMA.16816.F32.BF16 R84, R100.reuse, R108, R84 ;  /* 0x0000006c6454723c */ /* 0x042ff00000041854 */
[C---:B------:R-:W-:Y:S08]  /*86a0*/  HMMA.16816.F32.BF16 R88, R100.reuse, R110, R88 ;  /* 0x0000006e6458723c */ /* 0x040ff00000041858 */
[C---:B--2---:R-:W-:Y:S08]  /*86b0*/  HMMA.16816.F32.BF16 R92, R100.reuse, R112, R92 ;  /* 0x00000070645c723c */ /* 0x044ff0000004185c */
[----:B------:R-:W-:Y:S08]  /*86c0*/  HMMA.16816.F32.BF16 R96, R100, R114, R96 ;  /* 0x000000726460723c */ /* 0x000ff00000041860 */
[C---:B------:R-:W-:Y:S01]  /*86d0*/  HMMA.16816.F32.BF16 R128, R136.reuse, R124, R4 ;  /* 0x0000007c8880723c */ /* 0x040fe20000041804 */
[----:B------:R-:W1:Y:S07]  /*86e0*/  LDSM.16.MT88.4 R4, [R160+0x3900] ;  /* 0x00390000a004783b */ /* 0x000e6e0000004200 */
[C---:B------:R-:W-:Y:S01]  /*86f0*/  HMMA.16816.F32.BF16 R124, R136.reuse, R126, R8 ;  /* 0x0000007e887c723c */ /* 0x040fe20000041808 */
[----:B------:R-:W2:Y:S07]  /*8700*/  LDSM.16.MT88.4 R8, [R135+UR4+0x5900] ;  /* 0x005900048708783b */ /* 0x000eae0008004200 */
[C---:B----4-:R-:W-:Y:S01]  /*8710*/  HMMA.16816.F32.BF16 R120, R136.reuse, R116, R12 ;  /* 0x000000748878723c */ /* 0x050fe2000004180c */
[----:B------:R-:W3:Y:S07]  /*8720*/  LDSM.16.MT88.4 R12, [R133+0x5900] ;  /* 0x00590000850c783b */ /* 0x000eee0000004200 */
[C---:B------:R-:W-:Y:S08]  /*8730*/  HMMA.16816.F32.BF16 R116, R136.reuse, R118, R16 ;  /* 0x000000768874723c */ /* 0x040ff00000041810 */
[C---:B------:R-:W-:Y:S07]  /*8740*/  HMMA.16816.F32.BF16 R112, R136.reuse, R140, R20 ;  /* 0x0000008c8870723c */ /* 0x040fee0000041814 */
[----:B------:R-:W-:Y:S01]  /*8750*/  FADD.FTZ R20, R162, R167 ;  /* 0x000000a7a2147221 */ /* 0x000fe20000010000 */
[C---:B------:R-:W-:Y:S04]  /*8760*/  HMMA.16816.F32.BF16 R108, R136.reuse, R142, R24 ;  /* 0x0000008e886c723c */ /* 0x040fe80000041818 */
[----:B------:R-:W-:Y:S04]  /*8770*/  FADD.FTZ R20, R163, R20 ;  /* 0x00000014a3147221 */ /* 0x000fe80000010000 */
[C---:B------:R-:W-:Y:S04]  /*8780*/  HMMA.16816.F32.BF16 R104, R136.reuse, R144, R28 ;  /* 0x000000908868723c */ /* 0x040fe8000004181c */
[----:B------:R-:W-:Y:S01]  /*8790*/  FADD.FTZ R169, R169, R20 ;  /* 0x00000014a9a97221 */ /* 0x000fe20000010000 */
[----:B------:R-:W-:Y:S03]  /*87a0*/  MOV R20, UR15 ;  /* 0x0000000f00147c02 */ /* 0x000fe60008000f00 */
[C---:B------:R-:W-:Y:S04]  /*87b0*/  HMMA.16816.F32.BF16 R100, R136.reuse, R146, R32 ;  /* 0x000000928864723c */ /* 0x040fe80000041820 */
[----:B------:R-:W-:Y:S02]  /*87c0*/  @P0 IMAD R25, R20, 0x3000, R193 ;  /* 0x0000300014190824 */ /* 0x000fe400078e02c1 */
[----:B------:R-:W-:Y:S02]  /*87d0*/  FADD.FTZ R170, R170, R169 ;  /* 0x000000a9aaaa7221 */ /* 0x000fe40000010000 */
        /* <DEDUP_REMOVED lines=12> */
[C---:B-1----:R-:W-:Y:S04]  /*88a0*/  HMMA.16816.F32.BF16 R60, R136.reuse, R4, R60 ;  /* 0x00000004883c723c */ /* 0x042fe8000004183c */
[----:B------:R-:W-:Y:S03]  /*88b0*/  FADD.FTZ R191, R191, R182 ;  /* 0x000000b6bfbf7221 */ /* 0x000fe60000010000 */
[----:B------:R-:W-:Y:S01]  /*88c0*/  @P0 IADD3 R4, P5, R196, UR6, RZ ;  /* 0x00000006c4040c10 */ /* 0x000fe2000ffbe0ff */
[C---:B------:R-:W-:Y:S04]  /*88d0*/  HMMA.16816.F32.BF16 R64, R136.reuse, R6, R64 ;  /* 0x000000068840723c */ /* 0x040fe80000041840 */
[----:B------:R-:W-:Y:S01]  /*88e0*/  @P0 LEA R16, P4, R4, c[0x0][0x1c8], 0x1 ;  /* 0x0000720004100a11 */ /* 0x000fe200078808ff */
[----:B------:R-:W-:Y:S01]  /*88f0*/  FADD.FTZ R220, R220, R191 ;  /* 0x000000bfdcdc7221 */ /* 0x000fe20000010000 */
[----:B------:R-:W-:Y:S02]  /*8900*/  @P0 IADD3.X R5, R203, UR23, RZ, P5, !PT ;  /* 0x00000017cb050c10 */ /* 0x000fe4000affe4ff */
[C---:B--2---:R-:W-:Y:S04]  /*8910*/  HMMA.16816.F32.BF16 R68, R136.reuse, R8, R68 ;  /* 0x000000088844723c */ /* 0x044fe80000041844 */
[----:B------:R-:W-:Y:S01]  /*8920*/  @P0 LEA.HI.X R17, R4, c[0x0][0x1cc], R5, 0x1, P4 ;  /* 0x0000730004110a11 */ /* 0x000fe200020f0c05 */
[----:B------:R-:W-:Y:S01]  /*8930*/  FADD.FTZ R205, R217, R220 ;  /* 0x000000dcd9cd7221 */ /* 0x000fe20000010000 */
[----:B------:R-:W1:Y:S01]  /*8940*/  LDSM.16.MT88.4 R4, [R134+UR4+0x5900] ;  /* 0x005900048604783b */ /* 0x000e620008004200 */
[----:B------:R-:W-:Y:S01]  /*8950*/  @P0 IADD3 R8, P5, R212, UR6, RZ ;  /* 0x00000006d4080c10 */ /* 0x000fe2000ffbe0ff */
[C---:B------:R-:W-:Y:S04]  /*8960*/  HMMA.16816.F32.BF16 R72, R136.reuse, R10, R72 ;  /* 0x0000000a8848723c */ /* 0x040fe80000041848 */
[----:B------:R-:W-:Y:S01]  /*8970*/  @P0 LEA R18, P4, R8, c[0x0][0x1c8], 0x1 ;  /* 0x0000720008120a11 */ /* 0x000fe200078808ff */
[----:B------:R-:W-:Y:S01]  /*8980*/  FADD.FTZ R205, R222, R205 ;  /* 0x000000cddecd7221 */ /* 0x000fe20000010000 */
[----:B------:R-:W-:Y:S02]  /*8990*/  @P0 IADD3.X R9, R211, UR23, RZ, P5, !PT ;  /* 0x00000017d3090c10 */ /* 0x000fe4000affe4ff */
[C---:B---3--:R-:W-:Y:S04]  /*89a0*/  HMMA.16816.F32.BF16 R76, R136.reuse, R12, R76 ;  /* 0x0000000c884c723c */ /* 0x048fe8000004184c */
[----:B------:R-:W-:Y:S02]  /*89b0*/  @P0 LEA.HI.X R19, R8, c[0x0][0x1cc], R9, 0x1, P4 ;  /* 0x0000730008130a11 */ /* 0x000fe400020f0c09 */
[----:B------:R-:W2:Y:S01]  /*89c0*/  LDSM.16.MT88.4 R8, [R160+0x5900] ;  /* 0x00590000a008783b */ /* 0x000ea20000004200 */
[----:B------:R-:W-:Y:S01]  /*89d0*/  @P0 IADD3 R3, P4, R210, UR6, RZ ;  /* 0x00000006d2030c10 */ /* 0x000fe2000ff9e0ff */
[----:B------:R-:W-:Y:S01]  /*89e0*/  @UP1 UIADD3.X UR6, UR13, UR23, URZ, UP0, !UPT ;  /* 0x000000170d061290 */ /* 0x000fe200087fe43f */
[----:B------:R-:W-:Y:S01]  /*89f0*/  @P0 IADD3 R21, P5, R196, UR7, RZ ;  /* 0x00000007c4150c10 */ /* 0x000fe2000ffbe0ff */
[C---:B------:R-:W-:Y:S01]  /*8a00*/  HMMA.16816.F32.BF16 R80, R136.reuse, R14, R80 ;  /* 0x0000000e8850723c */ /* 0x040fe20000041850 */
[----:B------:R-:W-:Y:S02]  /*8a10*/  UISETP.GT.AND UP0, UPT, UR17, UR21, UPT ;  /* 0x000000151100728c */ /* 0x000fe4000bf04270 */
[----:B------:R-:W-:Y:S01]  /*8a20*/  @P0 LEA R22, P6, R3, c[0x0][0x1c8], 0x1 ;  /* 0x0000720003160a11 */ /* 0x000fe200078c08ff */
[----:B------:R-:W-:Y:S01]  /*8a30*/  UISETP.GE.AND UP1, UPT, UR5, 0x1, UPT ;  /* 0x000000010500788c */ /* 0x000fe2000bf26270 */
[----:B------:R-:W-:Y:S01]  /*8a40*/  @P0 IADD3.X R24, R209, UR23, RZ, P4, !PT ;  /* 0x00000017d1180c10 */ /* 0x000fe2000a7fe4ff */
[----:B------:R-:W-:Y:S01]  /*8a50*/  UIADD3 UR17, UR17, -0x1, URZ ;  /* 0xffffffff11117890 */ /* 0x000fe2000fffe03f */
[----:B------:R-:W-:Y:S02]  /*8a60*/  @P0 LEA R12, P4, R21, c[0x0][0x1c8], 0x1 ;  /* 0x00007200150c0a11 */ /* 0x000fe400078808ff */
[----:B------:R-:W-:Y:S03]  /*8a70*/  @P0 IADD3.X R26, R203, UR6, RZ, P5, !PT ;  /* 0x00000006cb1a0c10 */ /* 0x000fe6000affe4ff */
[----:B------:R-:W-:Y:S02]  /*8a80*/  @P0 LEA.HI.X R23, R3, c[0x0][0x1cc], R24, 0x1, P6 ;  /* 0x0000730003170a11 */ /* 0x000fe400030f0c18 */
[----:B------:R-:W-:Y:S02]  /*8a90*/  @P0 LEA.HI.X R13, R21, c[0x0][0x1cc], R26, 0x1, P4 ;  /* 0x00007300150d0a11 */ /* 0x000fe400020f0c1a */
[----:B------:R-:W-:Y:S02]  /*8aa0*/  @P0 IADD3 R3, P4, R212, UR7, RZ ;  /* 0x00000007d4030c10 */ /* 0x000fe4000ff9e0ff */
[----:B------:R-:W-:Y:S02]  /*8ab0*/  @P0 IADD3 R21, P5, R210, UR7, RZ ;  /* 0x00000007d2150c10 */ /* 0x000fe4000ffbe0ff */
[----:B------:R-:W-:Y:S01]  /*8ac0*/  @P0 LEA R14, P6, R3, c[0x0][0x1c8], 0x1 ;  /* 0x00007200030e0a11 */ /* 0x000fe200078c08ff */
[C---:B-1----:R-:W-:Y:S03]  /*8ad0*/  HMMA.16816.F32.BF16 R84, R136.reuse, R4, R84 ;  /* 0x000000048854723c */ /* 0x042fe60000041854 */
[----:B------:R-:W-:Y:S02]  /*8ae0*/  @P0 IADD3.X R24, R211, UR6, RZ, P4, !PT ;  /* 0x00000006d3180c10 */ /* 0x000fe4000a7fe4ff */
[----:B------:R-:W-:Y:S02]  /*8af0*/  @P0 LEA R20, P4, R21, c[0x0][0x1c8], 0x1 ;  /* 0x0000720015140a11 */ /* 0x000fe400078808ff */
[----:B------:R-:W-:Y:S01]  /*8b00*/  @P0 LEA.HI.X R15, R3, c[0x0][0x1cc], R24, 0x1, P6 ;  /* 0x00007300030f0a11 */ /* 0x000fe200030f0c18 */
[C---:B------:R-:W-:Y:S04]  /*8b10*/  HMMA.16816.F32.BF16 R88, R136.reuse, R6, R88 ;  /* 0x000000068858723c */ /* 0x040fe80000041858 */
[----:B------:R-:W-:Y:S02]  /*8b20*/  @P0 SHF.L.U32 R3, R25, 0x1, RZ ;  /* 0x0000000119030819 */ /* 0x000fe400000006ff */
[----:B------:R-:W-:Y:S01]  /*8b30*/  @P0 IADD3.X R26, R209, UR6, RZ, P5, !PT ;  /* 0x00000006d11a0c10 */ /* 0x000fe2000affe4ff */
[----:B------:R-:W-:Y:S01]  /*8b40*/  UIADD3 UR6, UR5, 0x1, URZ ;  /* 0x0000000105067890 */ /* 0x000fe2000fffe03f */
[C---:B--2---:R-:W-:Y:S01]  /*8b50*/  HMMA.16816.F32.BF16 R92, R136.reuse, R8, R92 ;  /* 0x00000008885c723c */ /* 0x044fe2000004185c */
[----:B------:R-:W-:Y:S01]  /*8b60*/  @!PT LDS RZ, [RZ] ;  /* 0x00000000fffff984 */ /* 0x000fe20000000800 */
[----:B------:R-:W-:Y:S01]  /*8b70*/  @!PT LDS RZ, [RZ] ;  /* 0x00000000fffff984 */ /* 0x000fe20000000800 */
[----:B------:R-:W-:Y:S01]  /*8b80*/  @!PT LDS RZ, [RZ] ;  /* 0x00000000fffff984 */ /* 0x000fe20000000800 */
[----:B------:R1:W-:Y:S02]  /*8b90*/  @P0 LDGSTS.E.BYPASS.LTC128B.128 [R3+0xc100], [R16.64], !P3 ;  /* 0x0c10000010030fae */ /* 0x0003e4000d901d52 */
[----:B------:R-:W-:Y:S01]  /*8ba0*/  USEL UR5, UR6, URZ, !UP1 ;  /* 0x0000003f06057287 */ /* 0x000fe2000c800000 */
[----:B------:R-:W-:Y:S04]  /*8bb0*/  @P0 LEA.HI.X R21, R21, c[0x0][0x1cc], R26, 0x1, P4 ;  /* 0x0000730015150a11 */ /* 0x000fe800020f0c1a */
[----:B------:R-:W-:Y:S01]  /*8bc0*/  HMMA.16816.F32.BF16 R96, R136, R10, R96 ;  /* 0x0000000a8860723c */ /* 0x000fe20000041860 */
[----:B------:R1:W-:Y:S08]  /*8bd0*/  @P0 LDGSTS.E.BYPASS.LTC128B.128 [R3+0xe100], [R18.64], !P2 ;  /* 0x0e10000012030fae */ /* 0x0003f0000d101d52 */
[----:B------:R1:W-:Y:S08]  /*8be0*/  @P0 LDGSTS.E.BYPASS.LTC128B.128 [R3+0x10100], [R22.64], !P1 ;  /* 0x1010000016030fae */ /* 0x0003f0000c901d52 */
[----:B------:R1:W-:Y:S08]  /*8bf0*/  @P0 LDGSTS.E.BYPASS.LTC128B.128 [R3+0xd100], [R12.64], !P3 ;  /* 0x0d1000000c030fae */ /* 0x0003f0000d901d52 */
[----:B------:R1:W-:Y:S08]  /*8c00*/  @P0 LDGSTS.E.BYPASS.LTC128B.128 [R3+0xf100], [R14.64], !P2 ;  /* 0x0f1000000e030fae */ /* 0x0003f0000d101d52 */
[----:B------:R1:W-:Y:S01]  /*8c10*/  @P0 LDGSTS.E.BYPASS.LTC128B.128 [R3+0x11100], [R20.64], !P1 ;  /* 0x1110000014030fae */ /* 0x0003e2000c901d52 */
[----:B------:R-:W-:Y:S07]  /*8c20*/  PLOP3.LUT P0, PT, PT, PT, UP0, 0x80, 0x0 ;  /* 0x000000000000781c */ /* 0x000fee0003f0f008 */
[----:B------:R-:W0:Y:S01]  /*8c30*/  LDGDEPBAR ;  /* 0x00000000000079af */ /* 0x000e220000000000 */
[----:B-1----:R-:W-:Y:S05]  /*8c40*/  MOV R3, R0 ;  /* 0x0000000000037202 */ /* 0x002fea0000000f00 */
[----:B------:R-:W-:-:S05]  /*8c50*/  @P0 BRA `(.L_x_814) ;  /* 0xffffc68000000947 */ /* 0x000fca000383ffff */
.L_x_805:
[----:B------:R-:W-:Y:S01]  /*8c60*/  ULEA UR20, UR20, 0x7f, 0x7 ;  /* 0x0000007f14147891 */ /* 0x000fe2000f8e383f */
[----:B------:R-:W-:Y:S01]  /*8c70*/  PLOP3.LUT P0, PT, PT, PT, UP2, 0x40, 0x0 ;  /* 0x000000000000781c */ /* 0x000fe20003f0e828 */
[----:B------:R-:W-:-:S02]  /*8c80*/  ULDC.64 UR6, c[0x0][0x2c8] ;  /* 0x0000b20000067ab9 */ /* 0x000fc40000000a00 */
[----:B------:R-:W-:Y:S02]  /*8c90*/  UIMAD.WIDE.U32 UR8, UR20, UR6, URZ ;  /* 0x00000006140872a5 */ /* 0x000fe4000f8e003f */
[----:B------:R-:W-:Y:S02]  /*8ca0*/  ULDC UR4, c[0x0][0x168] ;  /* 0x00005a0000047ab9 */ /* 0x000fe40000000800 */
[----:B------:R-:W-:Y:S02]  /*8cb0*/  UMOV UR6, 0x1 ;  /* 0x0000000100067882 */ /* 0x000fe40000000000 */
[----:B------:R-:W-:Y:S02]  /*8cc0*/  UIADD3 UR4, UR6, -UR4, URZ ;  /* 0x8000000406047290 */ /* 0x000fe4000fffe03f */
[----:B------:R-:W-:Y:S02]  /*8cd0*/  @UP3 USHF.R.U32.HI UR20, URZ, UR7, UR9 ;  /* 0x000000073f143299 */ /* 0x000fe40008011609 */
[----:B------:R-:W-:-:S02]  /*8ce0*/  ULDC UR6, c[0x0][0x1d0] ;  /* 0x0000740000067ab9 */ /* 0x000fc40000000800 */
[----:B------:R-:W-:-:S03]  /*8cf0*/  UIADD3 UR8, UR20, UR6, UR4 ;  /* 0x0000000614087290 */ /* 0x000fc6000fffe004 */
        /* <DEDUP_REMOVED lines=15> */
.L_x_816:
[----:B------:R-:W-:Y:S02]  /*8df0*/  ULDC UR6, c[0x0][0x32c] ;  /* 0x0000cb0000067ab9 */ /* 0x000fe40000000800 */
[----:B------:R-:W-:-:S03]  /*8e00*/  UISETP.NE.AND UP0, UPT, UR6, 0x1, UPT ;  /* 0x000000010600788c */ /* 0x000fc6000bf05270 */
[----:B------:R-:W-:Y:S02]  /*8e10*/  ULDC.64 UR6, c[0x0][0x330] ;  /* 0x0000cc0000067ab9 */ /* 0x000fe40000000a00 */
[----:B------:R-:W-:-:S07]  /*8e20*/  UIMAD.WIDE.U32 UR20, UR8, UR6, URZ ;  /* 0x00000006081472a5 */ /* 0x000fce000f8e003f */
[----:B------:R-:W-:Y:S02]  /*8e30*/  @UP0 UMOV UR9, UR21 ;  /* 0x0000001500090c82 */ /* 0x000fe40008000000 */
[----:B------:R-:W-:Y:S02]  /*8e40*/  @UP0 USHF.R.U32.HI UR8, URZ, UR7, UR9 ;  /* 0x000000073f080299 */ /* 0x000fe40008011609 */
.L_x_817:
[----:B------:R-:W-:Y:S02]  /*8e50*/  ULDC UR6, c[0x0][0x32c] ;  /* 0x0000cb0000067ab9 */ /* 0x000fe40000000800 */
[----:B------:R-:W-:-:S04]  /*8e60*/  UIMAD UR6, UR8, UR6, URZ ;  /* 0x00000006080672a4 */ /* 0x000fc8000f8e023f */
[----:B------:R-:W-:-:S04]  /*8e70*/  UISETP.LT.AND UP0, UPT, UR4, UR6, UPT ;  /* 0x000000060400728c */ /* 0x000fc8000bf01270 */
[----:B------:R-:W-:-:S04]  /*8e80*/  USEL UR4, UR4, UR6, !UP0 ;  /* 0x0000000604047287 */ /* 0x000fc8000c000000 */
.L_x_815:
        /* <DEDUP_REMOVED lines=9> */
[----:B------:R-:W-:Y:S01]  /*8f20*/  IMAD.MOV.U32 R189, RZ, RZ, 0x20 ;  /* 0x00000020ffbd7424 */ /* 0x000fe200078e00ff */
[----:B------:R-:W-:Y:S01]  /*8f30*/  LOP3.LUT P0, RZ, R207, 0x2, RZ, 0xc0, !PT ;  /* 0x00000002cfff7812 */ /* 0x000fe2000780c0ff */
[----:B------:R-:W-:Y:S01]  /*8f40*/  IMAD.MOV.U32 R3, RZ, RZ, R0 ;  /* 0x000000ffff037224 */ /* 0x000fe200078e0000 */
[----:B------:R-:W-:Y:S01]  /*8f50*/  IADD3 R213, P5, R194, 0x80, RZ ;  /* 0x00000080c2d57810 */ /* 0x000fe20007fbe0ff */
[----:B------:R-:W-:Y:S01]  /*8f60*/  IMAD.MOV.U32 R133, RZ, RZ, R2 ;  /* 0x000000ffff857224 */ /* 0x000fe200078e0002 */
[----:B------:R-:W-:Y:S01]  /*8f70*/  IADD3 R211, P4, R196, 0x40, RZ ;  /* 0x00000040c4d37810 */ /* 0x000fe20007f9e0ff */
[----:B------:R-:W-:Y:S01]  /*8f80*/  UMOV UR21, UR17 ;  /* 0x0000001100157c82 */ /* 0x000fe20008000000 */
[----:B------:R-:W-:Y:S01]  /*8f90*/  SEL R189, R189, 0xffffffe0, !P0 ;  /* 0xffffffe0bdbd7807 */ /* 0x000fe20004000000 */
[----:B------:R-:W-:Y:S01]  /*8fa0*/  IMAD.X R212, RZ, RZ, R199, P5 ;  /* 0x000000ffffd47224 */ /* 0x000fe200028e06c7 */
[----:B------:R-:W-:Y:S01]  /*8fb0*/  IADD3 R215, P6, R194, 0x40, RZ ;  /* 0x00000040c2d77810 */ /* 0x000fe20007fde0ff */
[----:B------:R-:W-:Y:S01]  /*8fc0*/  IMAD.X R210, RZ, RZ, R203, P4 ;  /* 0x000000ffffd27224 */ /* 0x000fe200020e06cb */
[----:B------:R-:W-:Y:S01]  /*8fd0*/  IADD3 R209, P0, R196, 0x80, RZ ;  /* 0x00000080c4d17810 */ /* 0x000fe20007f1e0ff */
[----:B------:R-:W-:Y:S01]  /*8fe0*/  ULDC.64 UR8, c[0x0][0x208] ;  /* 0x0000820000087ab9 */ /* 0x000fe20000000a00 */
[----:B------:R-:W-:Y:S01]  /*8ff0*/  IADD3.X R214, RZ, R199, RZ, P6, !PT ;  /* 0x000000c7ffd67210 */ /* 0x000fe200037fe4ff */
[----:B------:R-:W-:Y:S01]  /*9000*/  ULDC.64 UR6, c[0x0][0x1e0] ;  /* 0x0000780000067ab9 */ /* 0x000fe20000000a00 */
[----:B------:R-:W-:-:S02]  /*9010*/  IADD3.X R208, RZ, R203, RZ, P0, !PT ;  /* 0x000000cbffd07210 */ /* 0x000fc400007fe4ff */
.L_x_819:
[----:B------:R-:W-:Y:S04]  /*9020*/  DEPBAR.LE SB0, 0x2 ;  /* 0x000080800000791a */ /* 0x000fe80000000000 */
[----:B------:R-:W-:Y:S01]  /*9030*/  BAR.SYNC.DEFER_BLOCKING 0x0 ;  /* 0x0000000000007b1d */ /* 0x000fe20000010000 */
[----:B------:R-:W-:Y:S01]  /*9040*/  UIMAD UR4, UR5, 0x6000, URZ ;  /* 0x00006000050478a4 */ /* 0x000fe2000f8e023f */
[----:B------:R-:W-:Y:S01]  /*9050*/  MOV R167, UR15 ;  /* 0x0000000f00a77c02 */ /* 0x000fe20008000f00 */
[----:B------:R-:W-:Y:S02]  /*9060*/  UISETP.GE.AND UP1, UPT, UR10, UR21, UPT ;  /* 0x000000150a00728c */ /* 0x000fe4000bf26270 */
[----:B------:R-:W-:Y:S02]  /*9070*/  UIADD3 UR17, UR21, -0x1, URZ ;  /* 0xffffffff15117890 */ /* 0x000fe4000fffe03f */
[----:B------:R-:W-:Y:S02]  /*9080*/  IADD3 R132, R188, UR4, RZ ;  /* 0x00000004bc847c10 */ /* 0x000fe4000fffe0ff */
[----:B------:R-:W-:Y:S02]  /*9090*/  PLOP3.LUT P0, PT, PT, PT, UP1, 0x80, 0x0 ;  /* 0x000000000000781c */ /* 0x000fe40003f0f018 */
[-C--:B------:R-:W-:Y:S03]  /*90a0*/  IADD3 R191, R189, R132.reuse, RZ ;  /* 0x00000084bdbf7210 */ /* 0x080fe60007ffe0ff */
[----:B------:R-:W-:Y:S02]  /*90b0*/  @!UP1 USHF.R.S32.HI UR22, URZ, 0x1f, UR17 ;  /* 0x0000001f3f169899 */ /* 0x000fe40008011411 */
[----:B------:R-:W-:Y:S02]  /*90c0*/  @!UP1 UIMAD.WIDE.U32 UR24, UR17, UR8, URZ ;  /* 0x00000008111892a5 */ /* 0x000fe4000f8e003f */
[----:B------:R-:W-:Y:S02]  /*90d0*/  @!UP1 UIMAD UR22, UR22, UR8, URZ ;  /* 0x00000008161692a4 */ /* 0x000fe4000f8e023f */
[----:B------:R-:W-:Y:S02]  /*90e0*/  @!UP1 USHF.L.U32 UR23, UR24, 0x6, URZ ;  /* 0x0000000618179899 */ /* 0x000fe4000800063f */
[----:B------:R-:W-:Y:S01]  /*90f0*/  @!UP1 UIMAD UR22, UR17, UR9, UR22 ;  /* 0x00000009111692a4 */ /* 0x000fe2000f8e0216 */
[----:B------:R-:W-:Y:S01]  /*9100*/  @!P0 IMAD R167, R167, 0x6000, R204 ;  /* 0x00006000a7a78824 */ /* 0x000fe200078e02cc */
[----:B------:R-:W-:Y:S02]  /*9110*/  LDSM.16.M88.4 R32, [R190] ;  /* 0x00000000be20783b */ /* 0x000fe40000000200 */
[----:B------:R-:W-:Y:S01]  /*9120*/  @!UP1 UIADD3 UR22, UR25, UR22, URZ ;  /* 0x0000001619169290 */ /* 0x000fe2000fffe03f */
[----:B------:R-:W-:Y:S02]  /*9130*/  @!P0 IADD3 R23, P4, R215, UR23, RZ ;  /* 0x00000017d7178c10 */ /* 0x000fe4000ff9e0ff */
[----:B------:R-:W-:Y:S01]  /*9140*/  @!P0 IADD3 R2, P5, R194, UR23, RZ ;  /* 0x00000017c2028c10 */ /* 0x000fe2000ffbe0ff */
[----:B------:R-:W-:Y:S02]  /*9150*/  @!UP1 USHF.L.U64.HI UR22, UR24, 0x6, UR22 ;  /* 0x0000000618169899 */ /* 0x000fe40008010216 */
[----:B------:R-:W1:Y:S01]  /*9160*/  LDSM.16.M88.4 R8, [R188+UR4+0xc100] ;  /* 0x00c10004bc08783b */ /* 0x000e620008000200 */
[----:B------:R-:W-:Y:S01]  /*9170*/  @!P0 LEA R172, P6, R2, c[0x0][0x1f8], 0x1 ;  /* 0x00007e0002ac8a11 */ /* 0x000fe200078c08ff */
[----:B------:R-:W-:Y:S02]  /*9180*/  @!UP1 UIADD3 UR24, UP0, UR12, UR23, URZ ;  /* 0x000000170c189290 */ /* 0x000fe4000ff1e03f */
[----:B------:R-:W-:Y:S02]  /*9190*/  @!P0 IADD3.X R20, R214, UR22, RZ, P4, !PT ;  /* 0x00000016d6148c10 */ /* 0x000fe4000a7fe4ff */
[----:B------:R-:W-:Y:S02]  /*91a0*/  @!P0 IADD3 R0, P4, R213, UR23, RZ ;  /* 0x00000017d5008c10 */ /* 0x000fe4000ff9e0ff */
[----:B------:R-:W2:Y:S01]  /*91b0*/  LDSM.16.M88.4 R16, [R188+UR4+0xc900] ;  /* 0x00c90004bc10783b */ /* 0x000ea20008000200 */
[----:B------:R-:W-:Y:S02]  /*91c0*/  @!P0 IADD3.X R21, R199, UR22, RZ, P5, !PT ;  /* 0x00000016c7158c10 */ /* 0x000fe4000affe4ff */
[C---:B------:R-:W-:Y:S02]  /*91d0*/  @!P0 LEA R164, P5, R23.reuse, c[0x0][0x1f8], 0x1 ;  /* 0x00007e0017a48a11 */ /* 0x040fe400078a08ff */
[----:B------:R-:W-:Y:S02]  /*91e0*/  @!P0 LEA.HI.X R173, R2, c[0x0][0x1fc], R21, 0x1, P6 ;  /* 0x00007f0002ad8a11 */ /* 0x000fe400030f0c15 */
[----:B------:R-:W-:Y:S01]  /*91f0*/  @!P0 LEA.HI.X R165, R23, c[0x0][0x1fc], R20, 0x1, P5 ;  /* 0x00007f0017a58a11 */ /* 0x000fe200028f0c14 */
[----:B------:R-:W3:Y:S01]  /*9200*/  LDSM.16.M88.4 R24, [R188+UR4+0xd100] ;  /* 0x00d10004bc18783b */ /* 0x000ee20008000200 */
[----:B------:R-:W-:Y:S02]  /*9210*/  @!P0 LEA R168, P5, R0, c[0x0][0x1f8], 0x1 ;  /* 0x00007e0000a88a11 */ /* 0x000fe400078a08ff */
[----:B------:R-:W-:Y:S01]  /*9220*/  @!P0 IADD3.X R29, R212, UR22, RZ, P4, !PT ;  /* 0x00000016d41d8c10 */ /* 0x000fe2000a7fe4ff */
[----:B------:R-:W-:Y:S01]  /*9230*/  @!UP1 UIADD3.X UR22, UR11, UR22, URZ, UP0, !UPT ;  /* 0x000000160b169290 */ /* 0x000fe200087fe43f */
[----:B------:R-:W-:Y:S02]  /*9240*/  @!P0 IADD3 R2, P4, R194, UR24, RZ ;  /* 0x00000018c2028c10 */ /* 0x000fe4000ff9e0ff */
[----:B------:R-:W-:Y:S01]  /*9250*/  @!P0 LEA.HI.X R169, R0, c[0x0][0x1fc], R29, 0x1, P5 ;  /* 0x00007f0000a98a11 */ /* 0x000fe200028f0c1d */
[----:B------:R-:W4:Y:S01]  /*9260*/  LDSM.16.M88.4 R136, [R188+UR4+0xd900] ;  /* 0x00d90004bc88783b */ /* 0x000f220008000200 */
[C---:B------:R-:W-:Y:S02]  /*9270*/  @!P0 LEA R170, P5, R2.reuse, c[0x0][0x1f8], 0x1 ;  /* 0x00007e0002aa8a11 */ /* 0x040fe400078a08ff */
[----:B------:R-:W-:Y:S02]  /*9280*/  @!P0 IADD3.X R29, R199, UR22, RZ, P4, !PT ;  /* 0x00000016c71d8c10 */ /* 0x000fe4000a7fe4ff */
[----:B------:R-:W-:Y:S02]  /*9290*/  @!P0 IADD3 R0, P4, R215, UR24, RZ ;  /* 0x00000018d7008c10 */ /* 0x000fe4000ff9e0ff */
[----:B------:R-:W-:Y:S01]  /*92a0*/  @!P0 LEA.HI.X R171, R2, c[0x0][0x1fc], R29, 0x1, P5 ;  /* 0x00007f0002ab8a11 */ /* 0x000fe200028f0c1d */
[----:B------:R-:W-:Y:S01]  /*92b0*/  LDSM.16.M88.4 R140, [R186] ;  /* 0x00000000ba8c783b */ /* 0x000fe20000000200 */
[----:B------:R-:W-:Y:S02]  /*92c0*/  @!P0 IADD3 R159, P5, R213, UR24, RZ ;  /* 0x00000018d59f8c10 */ /* 0x000fe4000ffbe0ff */
[----:B------:R-:W-:Y:S02]  /*92d0*/  @!P0 LEA R176, P6, R0, c[0x0][0x1f8], 0x1 ;  /* 0x00007e0000b08a11 */ /* 0x000fe400078c08ff */
[----:B------:R-:W-:Y:S02]  /*92e0*/  @!P0 IADD3.X R157, R214, UR22, RZ, P4, !PT ;  /* 0x00000016d69d8c10 */ /* 0x000fe4000a7fe4ff */
[----:B------:R-:W-:Y:S01]  /*92f0*/  @!P0 LEA R174, P4, R159, c[0x0][0x1f8], 0x1 ;  /* 0x00007e009fae8a11 */ /* 0x000fe200078808ff */
[C---:B-1----:R-:W-:Y:S01]  /*9300*/  HMMA.16816.F32.BF16 R4, R32.reuse, R8, RZ ;  /* 0x000000082004723c */ /* 0x042fe200000418ff */
[----:B------:R-:W1:Y:S02]  /*9310*/  LDSM.16.M88.4 R144, [R191+0xc100] ;  /* 0x00c10000bf90783b */ /* 0x000e640000000200 */
[----:B------:R-:W-:Y:S02]  /*9320*/  @!P0 LEA.HI.X R177, R0, c[0x0][0x1fc], R157, 0x1, P6 ;  /* 0x00007f0000b18a11 */ /* 0x000fe400030f0c9d */
[-C--:B------:R-:W-:Y:S02]  /*9330*/  IADD3 R0, R192, R132.reuse, RZ ;  /* 0x00000084c0007210 */ /* 0x080fe40007ffe0ff */
[----:B------:R-:W-:Y:S01]  /*9340*/  IADD3 R132, R189, R132, R192 ;  /* 0x00000084bd847210 */ /* 0x000fe20007ffe0c0 */
[C---:B------:R-:W-:Y:S01]  /*9350*/  HMMA.16816.F32.BF16 R8, R32.reuse, R10, RZ ;  /* 0x0000000a2008723c */ /* 0x040fe200000418ff */
[----:B------:R-:W5:Y:S03]  /*9360*/  LDSM.16.M88.4 R148, [R191+0xc900] ;  /* 0x00c90000bf94783b */ /* 0x000f660000000200 */
[----:B------:R-:W-:Y:S01]  /*9370*/  @!P0 IADD3.X R2, R212, UR22, RZ, P5, !PT ;  /* 0x00000016d4028c10 */ /* 0x000fe2000affe4ff */
[----:B------:R-:W-:Y:S03]  /*9380*/  UIADD3 UR22, UR21, -0x2, URZ ;  /* 0xfffffffe15167890 */ /* 0x000fe6000fffe03f */
[C---:B--2---:R-:W-:Y:S01]  /*9390*/  HMMA.16816.F32.BF16 R12, R32.reuse, R16, RZ ;  /* 0x00000010200c723c */ /* 0x044fe200000418ff */
[----:B------:R-:W2:Y:S01]  /*93a0*/  LDSM.16.M88.4 R152, [R191+0xd100] ;  /* 0x00d10000bf98783b */ /* 0x000ea20000000200 */
[----:B------:R-:W-:Y:S02]  /*93b0*/  UISETP.GE.AND UP1, UPT, UR22, UR10, UPT ;  /* 0x0000000a1600728c */ /* 0x000fe4000bf26270 */
[----:B------:R-:W-:Y:S02]  /*93c0*/  @!P0 LEA.HI.X R175, R159, c[0x0][0x1fc], R2, 0x1, P4 ;  /* 0x00007f009faf8a11 */ /* 0x000fe400020f0c02 */
[----:B------:R-:W-:Y:S02]  /*93d0*/  IADD3 R2, R192, R191, RZ ;  /* 0x000000bfc0027210 */ /* 0x000fe40007ffe0ff */
[C---:B------:R-:W-:Y:S01]  /*93e0*/  HMMA.16816.F32.BF16 R16, R32.reuse, R18, RZ ;  /* 0x000000122010723c */ /* 0x040fe200000418ff */
[----:B------:R-:W2:Y:S04]  /*93f0*/  LDSM.16.M88.4 R156, [R191+0xd900] ;  /* 0x00d90000bf9c783b */ /* 0x000ea80000000200 */
[----:B------:R-:W-:Y:S02]  /*9400*/  @UP1 USHF.R.S32.HI UR23, URZ, 0x1f, UR22 ;  /* 0x0000001f3f171899 */ /* 0x000fe40008011416 */
[----:B------:R-:W-:Y:S01]  /*9410*/  @UP1 UIMAD.WIDE.U32 UR24, UR22, UR6, URZ ;  /* 0x00000006161812a5 */ /* 0x000fe2000f8e003f */
[C---:B---3--:R-:W-:Y:S01]  /*9420*/  HMMA.16816.F32.BF16 R20, R32.reuse, R24, RZ ;  /* 0x000000182014723c */ /* 0x048fe200000418ff */
[----:B------:R-:W-:Y:S01]  /*9430*/  @!PT LDS RZ, [RZ] ;  /* 0x00000000fffff984 */ /* 0x000fe20000000800 */
[----:B------:R-:W-:Y:S01]  /*9440*/  @!PT LDS RZ, [RZ] ;  /* 0x00000000fffff984 */ /* 0x000fe20000000800 */
[----:B------:R-:W-:Y:S01]  /*9450*/  @!PT LDS RZ, [RZ] ;  /* 0x00000000fffff984 */ /* 0x000fe20000000800 */
[----:B------:R3:W-:Y:S01]  /*9460*/  @!P0 LDGSTS.E.BYPASS.LTC128B.128 [R167], [R172.64], !P3 ;  /* 0x00000000aca78fae */ /* 0x0007e2000d901d52 */
[----:B------:R-:W-:Y:S04]  /*9470*/  @UP1 UIMAD UR23, UR23, UR6, URZ ;  /* 0x00000006171712a4 */ /* 0x000fe8000f8e023f */
[----:B------:R-:W-:Y:S02]  /*9480*/  @UP1 UIMAD UR23, UR22, UR7, UR23 ;  /* 0x00000007161712a4 */ /* 0x000fe4000f8e0217 */
[C---:B------:R-:W-:Y:S01]  /*9490*/  HMMA.16816.F32.BF16 R24, R32.reuse, R26, RZ ;  /* 0x0000001a2018723c */ /* 0x040fe200000418ff */
[----:B------:R3:W-:Y:S01]  /*94a0*/  @!P0 LDGSTS.E.BYPASS.LTC128B.128 [R167+0x2000], [R164.64], !P2 ;  /* 0x02000000a4a78fae */ /* 0x0007e2000d101d52 */
[----:B------:R-:W-:Y:S02]  /*94b0*/  @UP1 USHF.L.U32 UR22, UR24, 0x6, URZ ;  /* 0x0000000618161899 */ /* 0x000fe4000800063f */
[----:B------:R-:W-:Y:S02]  /*94c0*/  @UP1 UIADD3 UR23, UR25, UR23, URZ ;  /* 0x0000001719171290 */ /* 0x000fe4000fffe03f */
[----:B------:R-:W-:Y:S02]  /*94d0*/  UIADD3 UR25, UR15, 0x1, URZ ;  /* 0x000000010f197890 */ /* 0x000fe4000fffe03f */
[C---:B----4-:R-:W-:Y:S01]  /*94e0*/  HMMA.16816.F32.BF16 R28, R32.reuse, R136, RZ ;  /* 0x00000088201c723c */ /* 0x050fe200000418ff */
[----:B------:R3:W-:Y:S01]  /*94f0*/  @!P0 LDGSTS.E.BYPASS.LTC128B.128 [R167+0x4000], [R168.64], !P1 ;  /* 0x04000000a8a78fae */ /* 0x0007e2000c901d52 */
[----:B------:R-:W-:Y:S02]  /*9500*/  @UP1 USHF.L.U64.HI UR23, UR24, 0x6, UR23 ;  /* 0x0000000618171899 */ /* 0x000fe40008010217 */
[----:B------:R-:W-:Y:S04]  /*9510*/  @UP1 UIADD3 UR24, UP0, UR14, UR22, URZ ;  /* 0x000000160e181290 */ /* 0x000fe8000ff1e03f */
[----:B------:R-:W-:Y:S01]  /*9520*/  HMMA.16816.F32.BF16 R32, R32, R138, RZ ;  /* 0x0000008a2020723c */ /* 0x000fe200000418ff */
[----:B------:R3:W-:Y:S07]  /*9530*/  @!P0 LDGSTS.E.BYPASS.LTC128B.128 [R167+0x1000], [R170.64], !P3 ;  /* 0x01000000aaa78fae */ /* 0x0007ee000d901d52 */
[C---:B-1----:R-:W-:Y:S01]  /*9540*/  HMMA.16816.F32.BF16 R4, R140.reuse, R144, R4 ;  /* 0x000000908c04723c */ /* 0x042fe20000041804 */
[----:B------:R3:W-:Y:S07]  /*9550*/  @!P0 LDGSTS.E.BYPASS.LTC128B.128 [R167+0x3000], [R176.64], !P2 ;  /* 0x03000000b0a78fae */ /* 0x0007ee000d101d52 */
[C---:B------:R-:W-:Y:S01]  /*9560*/  HMMA.16816.F32.BF16 R8, R140.reuse, R146, R8 ;  /* 0x000000928c08723c */ /* 0x040fe20000041808 */
[----:B------:R3:W-:Y:S01]  /*9570*/  @!P0 LDGSTS.E.BYPASS.LTC128B.128 [R167+0x5000], [R174.64], !P1 ;  /* 0x05000000aea78fae */ /* 0x0007e2000c901d52 */
[----:B------:R-:W-:Y:S06]  /*9580*/  PLOP3.LUT P0, PT, PT, PT, UP1, 0x80, 0x0 ;  /* 0x000000000000781c */ /* 0x000fec0003f0f018 */
[C---:B-----5:R-:W-:Y:S01]  /*9590*/  HMMA.16816.F32.BF16 R12, R140.reuse, R148, R12 ;  /* 0x000000948c0c723c */ /* 0x060fe2000004180c */
[----:B------:R-:W-:Y:S07]  /*95a0*/  LDSM.16.M88.4 R136, [R185] ;  /* 0x00000000b988783b */ /* 0x000fee0000000200 */
[C---:B------:R-:W-:Y:S01]  /*95b0*/  HMMA.16816.F32.BF16 R16, R140.reuse, R150, R16 ;  /* 0x000000968c10723c */ /* 0x040fe20000041810 */
[----:B------:R-:W1:Y:S07]  /*95c0*/  LDSM.16.M88.4 R160, [R0+0xc100] ;  /* 0x00c1000000a0783b */ /* 0x000e6e0000000200 */
[C---:B--2---:R-:W-:Y:S01]  /*95d0*/  HMMA.16816.F32.BF16 R20, R140.reuse, R152, R20 ;  /* 0x000000988c14723c */ /* 0x044fe20000041814 */
[----:B------:R-:W0:Y:S07]  /*95e0*/  LDGDEPBAR ;  /* 0x00000000000079af */ /* 0x000e2e0000000000 */
[C---:B------:R-:W-:Y:S01]  /*95f0*/  HMMA.16816.F32.BF16 R24, R140.reuse, R154, R24 ;  /* 0x0000009a8c18723c */ /* 0x040fe20000041818 */
[----:B------:R-:W2:Y:S07]  /*9600*/  LDSM.16.M88.4 R144, [R0+0xc900] ;  /* 0x00c900000090783b */ /* 0x000eae0000000200 */
[C---:B------:R-:W-:Y:S01]  /*9610*/  HMMA.16816.F32.BF16 R28, R140.reuse, R156, R28 ;  /* 0x0000009c8c1c723c */ /* 0x040fe2000004181c */
[----:B------:R-:W4:Y:S07]  /*9620*/  LDSM.16.M88.4 R148, [R0+0xd100] ;  /* 0x00d100000094783b */ /* 0x000f2e0000000200 */
[----:B------:R-:W-:Y:S01]  /*9630*/  HMMA.16816.F32.BF16 R32, R140, R158, R32 ;  /* 0x0000009e8c20723c */ /* 0x000fe20000041820 */
[----:B------:R-:W5:Y:S07]  /*9640*/  LDSM.16.M88.4 R152, [R0+0xd900] ;  /* 0x00d900000098783b */ /* 0x000f6e0000000200 */
[C---:B-1----:R-:W-:Y:S01]  /*9650*/  HMMA.16816.F32.BF16 R4, R136.reuse, R160, R4 ;  /* 0x000000a08804723c */ /* 0x042fe20000041804 */
[----:B---3--:R-:W-:Y:S07]  /*9660*/  LDSM.16.M88.4 R164, [R184] ;  /* 0x00000000b8a4783b */ /* 0x008fee0000000200 */
[C---:B------:R-:W-:Y:S01]  /*9670*/  HMMA.16816.F32.BF16 R8, R136.reuse, R162, R8 ;  /* 0x000000a28808723c */ /* 0x040fe20000041808 */
[----:B------:R-:W1:Y:S07]  /*9680*/  LDSM.16.M88.4 R168, [R2+0xc100] ;  /* 0x00c1000002a8783b */ /* 0x000e6e0000000200 */
[C---:B--2---:R-:W-:Y:S01]  /*9690*/  HMMA.16816.F32.BF16 R12, R136.reuse, R144, R12 ;  /* 0x00000090880c723c */ /* 0x044fe2000004180c */
[----:B------:R-:W2:Y:S07]  /*96a0*/  LDSM.16.M88.4 R140, [R2+0xc900] ;  /* 0x00c90000028c783b */ /* 0x000eae0000000200 */
[C---:B------:R-:W-:Y:S01]  /*96b0*/  HMMA.16816.F32.BF16 R16, R136.reuse, R146, R16 ;  /* 0x000000928810723c */ /* 0x040fe20000041810 */
[----:B------:R-:W3:Y:S07]  /*96c0*/  LDSM.16.M88.4 R156, [R2+0xd100] ;  /* 0x00d10000029c783b */ /* 0x000eee0000000200 */
[C---:B----4-:R-:W-:Y:S01]  /*96d0*/  HMMA.16816.F32.BF16 R20, R136.reuse, R148, R20 ;  /* 0x000000948814723c */ /* 0x050fe20000041814 */
[----:B------:R-:W4:Y:S07]  /*96e0*/  LDSM.16.M88.4 R144, [R2+0xd900] ;  /* 0x00d900000290783b */ /* 0x000f2e0000000200 */
[C---:B------:R-:W-:Y:S01]  /*96f0*/  HMMA.16816.F32.BF16 R24, R136.reuse, R150, R24 ;  /* 0x000000968818723c */ /* 0x040fe20000041818 */
[----:B------:R-:W-:Y:S07]  /*9700*/  LDSM.16.M88.4 R148, [R188+UR4+0xe100] ;  /* 0x00e10004bc94783b */ /* 0x000fee0008000200 */
[C---:B-----5:R-:W-:Y:S01]  /*9710*/  HMMA.16816.F32.BF16 R28, R136.reuse, R152, R28 ;  /* 0x00000098881c723c */ /* 0x060fe2000004181c */
[----:B------:R-:W-:Y:S07]  /*9720*/  LDSM.16.M88.4 R160, [R188+UR4+0xf900] ;  /* 0x00f90004bca0783b */ /* 0x000fee0008000200 */
[----:B------:R-:W-:Y:S01]  /*9730*/  HMMA.16816.F32.BF16 R32, R136, R154, R32 ;  /* 0x0000009a8820723c */ /* 0x000fe20000041820 */
[----:B------:R-:W5:Y:S07]  /*9740*/  LDSM.16.M88.4 R136, [R190+0x4000] ;  /* 0x00400000be88783b */ /* 0x000f6e0000000200 */
[C---:B-1----:R-:W-:Y:S01]  /*9750*/  HMMA.16816.F32.BF16 R4, R164.reuse, R168, R4 ;  /* 0x000000a8a404723c */ /* 0x042fe20000041804 */
[----:B------:R-:W1:Y:S07]  /*9760*/  LDSM.16.M88.4 R152, [R188+UR4+0xe900] ;  /* 0x00e90004bc98783b */ /* 0x000e6e0008000200 */
[C---:B------:R-:W-:Y:S01]  /*9770*/  HMMA.16816.F32.BF16 R8, R164.reuse, R170, R8 ;  /* 0x000000aaa408723c */ /* 0x040fe20000041808 */
[----:B------:R-:W-:Y:S07]  /*9780*/  LDSM.16.M88.4 R168, [R191+0xe100] ;  /* 0x00e10000bfa8783b */ /* 0x000fee0000000200 */
[C---:B--2---:R-:W-:Y:S01]  /*9790*/  HMMA.16816.F32.BF16 R12, R164.reuse, R140, R12 ;  /* 0x0000008ca40c723c */ /* 0x044fe2000004180c */
[----:B------:R-:W-:Y:S07]  /*97a0*/  LDSM.16.M88.4 R172, [R191+0xe900] ;  /* 0x00e90000bfac783b */ /* 0x000fee0000000200 */
[C---:B------:R-:W-:Y:S01]  /*97b0*/  HMMA.16816.F32.BF16 R16, R164.reuse, R142, R16 ;  /* 0x0000008ea410723c */ /* 0x040fe20000041810 */
[----:B------:R-:W2:Y:S07]  /*97c0*/  LDSM.16.M88.4 R140, [R188+UR4+0xf100] ;  /* 0x00f10004bc8c783b */ /* 0x000eae0008000200 */
[C---:B---3--:R-:W-:Y:S01]  /*97d0*/  HMMA.16816.F32.BF16 R20, R164.reuse, R156, R20 ;  /* 0x0000009ca414723c */ /* 0x048fe20000041814 */
[----:B------:R-:W-:Y:S07]  /*97e0*/  LDSM.16.M88.4 R176, [R0+0xe100] ;  /* 0x00e1000000b0783b */ /* 0x000fee0000000200 */
[C---:B------:R-:W-:Y:S01]  /*97f0*/  HMMA.16816.F32.BF16 R24, R164.reuse, R158, R24 ;  /* 0x0000009ea418723c */ /* 0x040fe20000041818 */
[----:B------:R-:W3:Y:S07]  /*9800*/  LDSM.16.M88.4 R156, [R186+0x4000] ;  /* 0x00400000ba9c783b */ /* 0x000eee0000000200 */
[C---:B----4-:R-:W-:Y:S01]  /*9810*/  HMMA.16816.F32.BF16 R28, R164.reuse, R144, R28 ;  /* 0x00000090a41c723c */ /* 0x050fe2000004181c */
[----:B------:R-:W-:Y:S07]  /*9820*/  LDSM.16.M88.4 R180, [R188+UR4+0x10100] ;  /* 0x01010004bcb4783b */ /* 0x000fee0008000200 */
[----:B------:R-:W-:Y:S01]  /*9830*/  HMMA.16816.F32.BF16 R32, R164, R146, R32 ;  /* 0x00000092a420723c */ /* 0x000fe20000041820 */
[----:B------:R-:W4:Y:S07]  /*9840*/  LDSM.16.M88.4 R144, [R191+0xf100] ;  /* 0x00f10000bf90783b */ /* 0x000f2e0000000200 */
[C---:B-----5:R-:W-:Y:S01]  /*9850*/  HMMA.16816.F32.BF16 R4, R136.reuse, R148, R4 ;  /* 0x000000948804723c */ /* 0x060fe20000041804 */
[----:B------:R-:W-:Y:S07]  /*9860*/  LDSM.16.M88.4 R164, [R185+0x4000] ;  /* 0x00400000b9a4783b */ /* 0x000fee0000000200 */
[C---:B------:R-:W-:Y:S01]  /*9870*/  HMMA.16816.F32.BF16 R8, R136.reuse, R150, R8 ;  /* 0x000000968808723c */ /* 0x040fe20000041808 */
[----:B------:R-:W5:Y:S07]  /*9880*/  LDSM.16.M88.4 R148, [R191+0xf900] ;  /* 0x00f90000bf94783b */ /* 0x000f6e0000000200 */
[C---:B-1----:R-:W-:Y:S08]  /*9890*/  HMMA.16816.F32.BF16 R12, R136.reuse, R152, R12 ;  /* 0x00000098880c723c */ /* 0x042ff0000004180c */
[C---:B------:R-:W-:Y:S01]  /*98a0*/  HMMA.16816.F32.BF16 R16, R136.reuse, R154, R16 ;  /* 0x0000009a8810723c */ /* 0x040fe20000041810 */
[----:B------:R-:W-:Y:S07]  /*98b0*/  LDSM.16.M88.4 R152, [R0+0xf900] ;  /* 0x00f900000098783b */ /* 0x000fee0000000200 */
[C---:B--2---:R-:W-:Y:S08]  /*98c0*/  HMMA.16816.F32.BF16 R20, R136.reuse, R140, R20 ;  /* 0x0000008c8814723c */ /* 0x044ff00000041814 */
[C---:B------:R-:W-:Y:S01]  /*98d0*/  HMMA.16816.F32.BF16 R24, R136.reuse, R142, R24 ;  /* 0x0000008e8818723c */ /* 0x040fe20000041818 */
[----:B------:R-:W-:Y:S07]  /*98e0*/  LDSM.16.M88.4 R140, [R0+0xf100] ;  /* 0x00f10000008c783b */ /* 0x000fee0000000200 */
[C---:B------:R-:W-:Y:S08]  /*98f0*/  HMMA.16816.F32.BF16 R28, R136.reuse, R160, R28 ;  /* 0x000000a0881c723c */ /* 0x040ff0000004181c */
[----:B------:R-:W-:Y:S01]  /*9900*/  HMMA.16816.F32.BF16 R32, R136, R162, R32 ;  /* 0x000000a28820723c */ /* 0x000fe20000041820 */
[----:B------:R-:W1:Y:S07]  /*9910*/  LDSM.16.M88.4 R136, [R0+0xe900] ;  /* 0x00e900000088783b */ /* 0x000e6e0000000200 */
[C---:B---3--:R-:W-:Y:S01]  /*9920*/  HMMA.16816.F32.BF16 R4, R156.reuse, R168, R4 ;  /* 0x000000a89c04723c */ /* 0x048fe20000041804 */
[----:B------:R-:W-:Y:S07]  /*9930*/  LDSM.16.M88.4 R160, [R184+0x4000] ;  /* 0x00400000b8a0783b */ /* 0x000fee0000000200 */
[C---:B------:R-:W-:Y:S01]  /*9940*/  HMMA.16816.F32.BF16 R8, R156.reuse, R170, R8 ;  /* 0x000000aa9c08723c */ /* 0x040fe20000041808 */
[----:B------:R-:W2:Y:S07]  /*9950*/  LDSM.16.M88.4 R168, [R2+0xe100] ;  /* 0x00e1000002a8783b */ /* 0x000eae0000000200 */
[C---:B------:R-:W-:Y:S08]  /*9960*/  HMMA.16816.F32.BF16 R12, R156.reuse, R172, R12 ;  /* 0x000000ac9c0c723c */ /* 0x040ff0000004180c */
[C---:B------:R-:W-:Y:S01]  /*9970*/  HMMA.16816.F32.BF16 R16, R156.reuse, R174, R16 ;  /* 0x000000ae9c10723c */ /* 0x040fe20000041810 */
[----:B------:R-:W-:Y:S07]  /*9980*/  LDSM.16.M88.4 R172, [R190+0x8000] ;  /* 0x00800000beac783b */ /* 0x000fee0000000200 */
[C---:B----4-:R-:W-:Y:S08]  /*9990*/  HMMA.16816.F32.BF16 R20, R156.reuse, R144, R20 ;  /* 0x000000909c14723c */ /* 0x050ff00000041814 */
[C---:B------:R-:W-:Y:S01]  /*99a0*/  HMMA.16816.F32.BF16 R24, R156.reuse, R146, R24 ;  /* 0x000000929c18723c */ /* 0x040fe20000041818 */
[----:B------:R-:W3:Y:S07]  /*99b0*/  LDSM.16.M88.4 R144, [R132+0xe900] ;  /* 0x00e900008490783b */ /* 0x000eee0000000200 */
[C---:B-----5:R-:W-:Y:S08]  /*99c0*/  HMMA.16816.F32.BF16 R28, R156.reuse, R148, R28 ;  /* 0x000000949c1c723c */ /* 0x060ff0000004181c */
[----:B------:R-:W-:Y:S01]  /*99d0*/  HMMA.16816.F32.BF16 R32, R156, R150, R32 ;  /* 0x000000969c20723c */ /* 0x000fe20000041820 */
[----:B------:R-:W4:Y:S07]  /*99e0*/  LDSM.16.M88.4 R148, [R132+0xf100] ;  /* 0x00f100008494783b */ /* 0x000f2e0000000200 */
[C---:B------:R-:W-:Y:S01]  /*99f0*/  HMMA.16816.F32.BF16 R4, R164.reuse, R176, R4 ;  /* 0x000000b0a404723c */ /* 0x040fe20000041804 */
[----:B------:R-:W5:Y:S07]  /*9a00*/  LDSM.16.M88.4 R156, [R132+0xf900] ;  /* 0x00f90000849c783b */ /* 0x000f6e0000000200 */
[C---:B------:R-:W-:Y:S01]  /*9a10*/  HMMA.16816.F32.BF16 R8, R164.reuse, R178, R8 ;  /* 0x000000b2a408723c */ /* 0x040fe20000041808 */
[----:B------:R-:W-:Y:S07]  /*9a20*/  LDSM.16.M88.4 R176, [R191+0x10100] ;  /* 0x01010000bfb0783b */ /* 0x000fee0000000200 */
[C---:B-1----:R-:W-:Y:S08]  /*9a30*/  HMMA.16816.F32.BF16 R12, R164.reuse, R136, R12 ;  /* 0x00000088a40c723c */ /* 0x042ff0000004180c */
[C---:B------:R-:W-:Y:S01]  /*9a40*/  HMMA.16816.F32.BF16 R16, R164.reuse, R138, R16 ;  /* 0x0000008aa410723c */ /* 0x040fe20000041810 */
[----:B------:R-:W1:Y:S07]  /*9a50*/  LDSM.16.M88.4 R136, [R188+UR4+0x10900] ;  /* 0x01090004bc88783b */ /* 0x000e6e0008000200 */
[C---:B------:R-:W-:Y:S08]  /*9a60*/  HMMA.16816.F32.BF16 R20, R164.reuse, R140, R20 ;  /* 0x0000008ca414723c */ /* 0x040ff00000041814 */
[C---:B------:R-:W-:Y:S01]  /*9a70*/  HMMA.16816.F32.BF16 R24, R164.reuse, R142, R24 ;  /* 0x0000008ea418723c */ /* 0x040fe20000041818 */
[----:B------:R-:W1:Y:S07]  /*9a80*/  LDSM.16.M88.4 R140, [R188+UR4+0x11100] ;  /* 0x01110004bc8c783b */ /* 0x000e6e0008000200 */
[C---:B------:R-:W-:Y:S08]  /*9a90*/  HMMA.16816.F32.BF16 R28, R164.reuse, R152, R28 ;  /* 0x00000098a41c723c */ /* 0x040ff0000004181c */
[----:B------:R-:W-:Y:S01]  /*9aa0*/  HMMA.16816.F32.BF16 R32, R164, R154, R32 ;  /* 0x0000009aa420723c */ /* 0x000fe20000041820 */
[----:B------:R-:W1:Y:S07]  /*9ab0*/  LDSM.16.M88.4 R152, [R188+UR4+0x11900] ;  /* 0x01190004bc98783b */ /* 0x000e6e0008000200 */
        /* <DEDUP_REMOVED lines=10> */
[C---:B-----5:R-:W-:Y:S08]  /*9b60*/  HMMA.16816.F32.BF16 R28, R160.reuse, R156, R28 ;  /* 0x0000009ca01c723c */ /* 0x060ff0000004181c */
[----:B------:R-:W-:Y:S01]  /*9b70*/  HMMA.16816.F32.BF16 R32, R160, R158, R32 ;  /* 0x0000009ea020723c */ /* 0x000fe20000041820 */
[----:B------:R-:W5:Y:S07]  /*9b80*/  LDSM.16.M88.4 R156, [R191+0x11900] ;  /* 0x01190000bf9c783b */ /* 0x000f6e0000000200 */
        /* <DEDUP_REMOVED lines=15> */
[C---:B------:R-:W-:Y:S08]  /*9c80*/  HMMA.16816.F32.BF16 R8, R164.reuse, R178, R8 ;  /* 0x000000b2a408723c */ /* 0x040ff00000041808 */
[C---:B---3--:R-:W-:Y:S08]  /*9c90*/  HMMA.16816.F32.BF16 R12, R164.reuse, R144, R12 ;  /* 0x00000090a40c723c */ /* 0x048ff0000004180c */
[C---:B------:R-:W-:Y:S08]  /*9ca0*/  HMMA.16816.F32.BF16 R16, R164.reuse, R146, R16 ;  /* 0x00000092a410723c */ /* 0x040ff00000041810 */
[C---:B----4-:R-:W-:Y:S08]  /*9cb0*/  HMMA.16816.F32.BF16 R20, R164.reuse, R148, R20 ;  /* 0x00000094a414723c */ /* 0x050ff00000041814 */
[C---:B------:R-:W-:Y:S08]  /*9cc0*/  HMMA.16816.F32.BF16 R24, R164.reuse, R150, R24 ;  /* 0x00000096a418723c */ /* 0x040ff00000041818 */
[C---:B-----5:R-:W-:Y:S08]  /*9cd0*/  HMMA.16816.F32.BF16 R28, R164.reuse, R156, R28 ;  /* 0x0000009ca41c723c */ /* 0x060ff0000004181c */
[----:B------:R-:W-:Y:S08]  /*9ce0*/  HMMA.16816.F32.BF16 R32, R164, R158, R32 ;  /* 0x0000009ea420723c */ /* 0x000ff00000041820 */
[C---:B------:R-:W-:Y:S08]  /*9cf0*/  HMMA.16816.F32.BF16 R4, R160.reuse, R168, R4 ;  /* 0x000000a8a004723c */ /* 0x040ff00000041804 */
[C---:B------:R-:W-:Y:S08]  /*9d00*/  HMMA.16816.F32.BF16 R8, R160.reuse, R170, R8 ;  /* 0x000000aaa008723c */ /* 0x040ff00000041808 */
[C---:B-1----:R-:W-:Y:S08]  /*9d10*/  HMMA.16816.F32.BF16 R12, R160.reuse, R136, R12 ;  /* 0x00000088a00c723c */ /* 0x042ff0000004180c */
[C---:B------:R-:W-:Y:S01]  /*9d20*/  HMMA.16816.F32.BF16 R16, R160.reuse, R138, R16 ;  /* 0x0000008aa010723c */ /* 0x040fe20000041810 */
[----:B------:R-:W1:Y:S07]  /*9d30*/  LDSM.16.M88.4 R136, [R132+0x10900] ;  /* 0x010900008488783b */ /* 0x000e6e0000000200 */
[C---:B------:R-:W-:Y:S08]  /*9d40*/  HMMA.16816.F32.BF16 R20, R160.reuse, R140, R20 ;  /* 0x0000008ca014723c */ /* 0x040ff00000041814 */
[C---:B------:R-:W-:Y:S08]  /*9d50*/  HMMA.16816.F32.BF16 R24, R160.reuse, R142, R24 ;  /* 0x0000008ea018723c */ /* 0x040ff00000041818 */
[C---:B------:R-:W-:Y:S08]  /*9d60*/  HMMA.16816.F32.BF16 R28, R160.reuse, R152, R28 ;  /* 0x00000098a01c723c */ /* 0x040ff0000004181c */
        /* <DEDUP_REMOVED lines=21> */
[----:B------:R-:W-:Y:S01]  /*9ec0*/  FMUL.FTZ R16, R16, c[0x0][0x320] ;  /* 0x0000c80010107a20 */ /* 0x000fe20000410000 */
[----:B-1----:R-:W-:Y:S01]  /*9ed0*/  FMNMX.FTZ R0, R161, R133, !PT ;  /* 0x00000085a1007209 */ /* 0x002fe20007810000 */
[----:B------:R-:W-:Y:S02]  /*9ee0*/  FMUL.FTZ R17, R17, c[0x0][0x320] ;  /* 0x0000c80011117a20 */ /* 0x000fe40000410000 */
[----:B------:R-:W-:Y:S02]  /*9ef0*/  FMUL.FTZ R18, R18, c[0x0][0x320] ;  /* 0x0000c80012127a20 */ /* 0x000fe40000410000 */
[----:B------:R-:W-:Y:S01]  /*9f00*/  FMUL.FTZ R19, R19, c[0x0][0x320] ;  /* 0x0000c80013137a20 */ /* 0x000fe20000410000 */
[----:B------:R1:W-:Y:S10]  /*9f10*/  MUFU.TANH R170, R11 ;  /* 0x0000000b00aa7308 */ /* 0x0003f40000002400 */
[----:B------:R-:W-:Y:S10]  /*9f20*/  MUFU.TANH R159, R13 ;  /* 0x0000000d009f7308 */ /* 0x000ff40000002400 */
[----:B------:R-:W-:Y:S01]  /*9f30*/  MUFU.TANH R176, R14 ;  /* 0x0000000e00b07308 */ /* 0x000fe20000002400 */
[C---:B--2---:R-:W-:Y:S01]  /*9f40*/  HMMA.16816.F32.BF16 R20, R172.reuse, R4, R20 ;  /* 0x00000004ac14723c */ /* 0x044fe20000041814 */
[----:B-1----:R-:W1:Y:S01]  /*9f50*/  LDSM.16.M88.4 R8, [R132+0x11900] ;  /* 0x011900008408783b */ /* 0x002e620000000200 */
        /* <DEDUP_REMOVED lines=28> */
[----:B------:R-:W-:Y:S01]  /*a120*/  FMUL.FTZ R32, R32, c[0x0][0x320] ;  /* 0x0000c80020207a20 */ /* 0x000fe20000410000 */
[----:B------:R-:W-:Y:S01]  /*a130*/  FMNMX.FTZ R13, R170, R13, !PT ;  /* 0x0000000daa0d7209 */ /* 0x000fe20007810000 */
[----:B------:R-:W-:Y:S01]  /*a140*/  FMUL.FTZ R33, R33, c[0x0][0x320] ;  /* 0x0000c80021217a20 */ /* 0x000fe20000410000 */
[----:B---3--:R-:W-:Y:S01]  /*a150*/  FMNMX.FTZ R0, R163, R0, !PT ;  /* 0x00000000a3007209 */ /* 0x008fe20007810000 */
[----:B------:R-:W-:Y:S01]  /*a160*/  FMUL.FTZ R34, R34, c[0x0][0x320] ;  /* 0x0000c80022227a20 */ /* 0x000fe20000410000 */
[----:B------:R-:W-:Y:S01]  /*a170*/  FMNMX.FTZ R13, R176, R13, !PT ;  /* 0x0000000db00d7209 */ /* 0x000fe20007810000 */
[----:B------:R-:W-:Y:S01]  /*a180*/  FMUL.FTZ R35, R35, c[0x0][0x320] ;  /* 0x0000c80023237a20 */ /* 0x000fe20000410000 */
[----:B------:R-:W-:Y:S02]  /*a190*/  FMNMX.FTZ R0, R171, R0, !PT ;  /* 0x00000000ab007209 */ /* 0x000fe40007810000 */
[----:B------:R-:W3:Y:S02]  /*a1a0*/  MUFU.TANH R139, R16 ;  /* 0x00000010008b7308 */ /* 0x000ee40000002400 */
[----:B--2---:R-:W-:Y:S04]  /*a1b0*/  FMNMX.FTZ R0, R169, R0, !PT ;  /* 0x00000000a9007209 */ /* 0x004fe80007810000 */
[----:B------:R-:W-:Y:S04]  /*a1c0*/  FMNMX.FTZ R0, R159, R0, !PT ;  /* 0x000000009f007209 */ /* 0x000fe80007810000 */
[----:B------:R-:W2:Y:S01]  /*a1d0*/  MUFU.TANH R137, R17 ;  /* 0x0000001100897308 */ /* 0x000ea20000002400 */
[----:B-1----:R-:W-:Y:S09]  /*a1e0*/  FMNMX.FTZ R13, R138, R13, !PT ;  /* 0x0000000d8a0d7209 */ /* 0x002ff20007810000 */
        /* <DEDUP_REMOVED lines=40> */
[----:B--2---:R-:W-:Y:S03]  /*a470*/  FMNMX.FTZ R9, R140, R13, !PT ;  /* 0x0000000d8c097209 */ /* 0x004fe60007810000 */
[----:B------:R-:W-:Y:S01]  /*a480*/  LDSM.16.MT88.4 R12, [R135+UR4+0x100] ;  /* 0x00010004870c783b */ /* 0x000fe20008004200 */
[----:B-1----:R-:W-:Y:S07]  /*a490*/  FMNMX.FTZ R7, R11, R2, !PT ;  /* 0x000000020b077209 */ /* 0x002fee0007810000 */
[----:B------:R-:W1:Y:S08]  /*a4a0*/  SHFL.BFLY PT, R0, R9, 0x2, 0x1f ;  /* 0x0c401f0009007f89 */ /* 0x000e7000000e0000 */
[----:B------:R-:W2:Y:S01]  /*a4b0*/  SHFL.BFLY PT, R2, R7, 0x1, 0x1f ;  /* 0x0c201f0007027f89 */ /* 0x000ea200000e0000 */
[----:B-1----:R-:W-:Y:S07]  /*a4c0*/  FMNMX.FTZ R5, R9, R0, !PT ;  /* 0x0000000009057209 */ /* 0x002fee0007810000 */
[----:B------:R-:W1:Y:S01]  /*a4d0*/  SHFL.BFLY PT, R0, R5, 0x1, 0x1f ;  /* 0x0c201f0005007f89 */ /* 0x000e6200000e0000 */
[----:B--2---:R-:W-:Y:S05]  /*a4e0*/  FMNMX.FTZ R2, R7, R2, !PT ;  /* 0x0000000207027209 */ /* 0x004fea0007810000 */
[C---:B------:R-:W-:Y:S02]  /*a4f0*/  FADD.FTZ R4, -R2.reuse, R133 ;  /* 0x0000008502047221 */ /* 0x040fe40000010100 */
[----:B------:R-:W-:Y:S02]  /*a500*/  FMUL.FTZ R148, R2, c[0x0][0x2d0] ;  /* 0x0000b40002947a20 */ /* 0x000fe40000410000 */
[----:B------:R-:W-:Y:S02]  /*a510*/  FMUL.FTZ R132, R4, c[0x0][0x2d0] ;  /* 0x0000b40004847a20 */ /* 0x000fe40000410000 */
[--C-:B------:R-:W-:Y:S02]  /*a520*/  FFMA.FTZ R167, R141, c[0x0][0x2d0], -R148.reuse ;  /* 0x0000b4008da77a23 */ /* 0x100fe40000010894 */
[--C-:B------:R-:W-:Y:S02]  /*a530*/  FFMA.FTZ R168, R161, c[0x0][0x2d0], -R148.reuse ;  /* 0x0000b400a1a87a23 */ /* 0x100fe40000010894 */
[--C-:B------:R-:W-:Y:S01]  /*a540*/  FFMA.FTZ R165, R163, c[0x0][0x2d0], -R148.reuse ;  /* 0x0000b400a3a57a23 */ /* 0x100fe20000010894 */
[----:B------:R-:W2:Y:S01]  /*a550*/  MUFU.EX2 R132, R132 ;  /* 0x0000008400847308 */ /* 0x000ea20000000800 */
[--C-:B------:R-:W-:Y:S02]  /*a560*/  FFMA.FTZ R164, R171, c[0x0][0x2d0], -R148.reuse ;  /* 0x0000b400aba47a23 */ /* 0x100fe40000010894 */
[--C-:B------:R-:W-:Y:S01]  /*a570*/  FFMA.FTZ R171, R139, c[0x0][0x2d0], -R148.reuse ;  /* 0x0000b4008bab7a23 */ /* 0x100fe20000010894 */
[----:B-1----:R-:W-:Y:S01]  /*a580*/  FMNMX.FTZ R0, R5, R0, !PT ;  /* 0x0000000005007209 */ /* 0x002fe20007810000 */
[--C-:B------:R-:W-:Y:S02]  /*a590*/  FFMA.FTZ R172, R137, c[0x0][0x2d0], -R148.reuse ;  /* 0x0000b40089ac7a23 */ /* 0x100fe40000010894 */
[--C-:B------:R-:W-:Y:S02]  /*a5a0*/  FFMA.FTZ R177, R157, c[0x0][0x2d0], -R148.reuse ;  /* 0x0000b4009db17a23 */ /* 0x100fe40000010894 */
[C---:B------:R-:W-:Y:S01]  /*a5b0*/  FMUL.FTZ R141, R0.reuse, c[0x0][0x2d0] ;  /* 0x0000b400008d7a20 */ /* 0x040fe20000410000 */
[----:B------:R-:W-:Y:S01]  /*a5c0*/  MUFU.EX2 R168, R168 ;  /* 0x000000a800a87308 */ /* 0x000fe20000000800 */
[----:B------:R-:W-:Y:S02]  /*a5d0*/  FADD.FTZ R4, -R0, R3 ;  /* 0x0000000300047221 */ /* 0x000fe40000010100 */
[--C-:B------:R-:W-:Y:S02]  /*a5e0*/  FFMA.FTZ R166, R162, c[0x0][0x2d0], -R141.reuse ;  /* 0x0000b400a2a67a23 */ /* 0x100fe4000001088d */
[--C-:B------:R-:W-:Y:S01]  /*a5f0*/  FFMA.FTZ R163, R160, c[0x0][0x2d0], -R141.reuse ;  /* 0x0000b400a0a37a23 */ /* 0x100fe2000001088d */
[----:B------:R-:W-:Y:S01]  /*a600*/  IADD3 R160, R187, R16, RZ ;  /* 0x00000010bba07210 */ /* 0x000fe20007ffe0ff */
[--C-:B------:R-:W-:Y:S02]  /*a610*/  FFMA.FTZ R162, R178, c[0x0][0x2d0], -R141.reuse ;  /* 0x0000b400b2a27a23 */ /* 0x100fe4000001088d */
[--C-:B------:R-:W-:Y:S01]  /*a620*/  FFMA.FTZ R161, R170, c[0x0][0x2d0], -R141.reuse ;  /* 0x0000b400aaa17a23 */ /* 0x100fe2000001088d */
[----:B------:R-:W1:Y:S01]  /*a630*/  MUFU.EX2 R167, R167 ;  /* 0x000000a700a77308 */ /* 0x000e620000000800 */
[----:B------:R-:W-:Y:S01]  /*a640*/  FMUL.FTZ R3, R4, c[0x0][0x2d0] ;  /* 0x0000b40004037a20 */ /* 0x000fe20000410000 */
[----:B------:R-:W-:Y:S01]  /*a650*/  IADD3 R4, R135, UR4, RZ ;  /* 0x0000000487047c10 */ /* 0x000fe2000fffe0ff */
[C---:B--2---:R-:W-:Y:S02]  /*a660*/  FMUL.FTZ R5, R132.reuse, R129 ;  /* 0x0000008184057220 */ /* 0x044fe40000410000 */
[C---:B------:R-:W-:Y:S01]  /*a670*/  FMUL.FTZ R8, R132.reuse, R124 ;  /* 0x0000007c84087220 */ /* 0x040fe20000410000 */
[----:B------:R-:W-:Y:S01]  /*a680*/  IADD3 R133, R187, R4, RZ ;  /* 0x00000004bb857210 */ /* 0x000fe20007ffe0ff */
[C---:B------:R-:W-:Y:S02]  /*a690*/  FMUL.FTZ R4, R132.reuse, R128 ;  /* 0x0000008084047220 */ /* 0x040fe40000410000 */
[C---:B------:R-:W-:Y:S01]  /*a6a0*/  FMUL.FTZ R9, R132.reuse, R125 ;  /* 0x0000007d84097220 */ /* 0x040fe20000410000 */
[----:B------:R-:W2:Y:S01]  /*a6b0*/  MUFU.EX2 R3, R3 ;  /* 0x0000000300037308 */ /* 0x000ea20000000800 */
[----:B------:R-:W3:Y:S01]  /*a6c0*/  LDSM.16.MT88.4 R20, [R133+0x100] ;  /* 0x000100008514783b */ /* 0x000ee20000004200 */
[C---:B------:R-:W-:Y:S02]  /*a6d0*/  FMUL.FTZ R16, R132.reuse, R116 ;  /* 0x0000007484107220 */ /* 0x040fe40000410000 */
[C---:B------:R-:W-:Y:S02]  /*a6e0*/  FMUL.FTZ R17, R132.reuse, R117 ;  /* 0x0000007584117220 */ /* 0x040fe40000410000 */
[C---:B------:R-:W-:Y:S02]  /*a6f0*/  FMUL.FTZ R24, R132.reuse, R108 ;  /* 0x0000006c84187220 */ /* 0x040fe40000410000 */
[C---:B------:R-:W-:Y:S02]  /*a700*/  FMUL.FTZ R25, R132.reuse, R109 ;  /* 0x0000006d84197220 */ /* 0x040fe40000410000 */
[----:B------:R-:W-:Y:S01]  /*a710*/  MUFU.EX2 R165, R165 ;  /* 0x000000a500a57308 */ /* 0x000fe20000000800 */
[C---:B------:R-:W-:Y:S02]  /*a720*/  FMUL.FTZ R32, R132.reuse, R100 ;  /* 0x0000006484207220 */ /* 0x040fe40000410000 */
[C---:B------:R-:W-:Y:S01]  /*a730*/  FMUL.FTZ R33, R132.reuse, R101 ;  /* 0x0000006584217220 */ /* 0x040fe20000410000 */
[----:B-1----:R-:W-:Y:S01]  /*a740*/  F2FP.BF16.PACK_AB R128, R167, R168 ;  /* 0x000000a8a780723e */ /* 0x002fe200000010ff */
[C---:B------:R-:W-:Y:S02]  /*a750*/  FMUL.FTZ R36, R132.reuse, R36 ;  /* 0x0000002484247220 */ /* 0x040fe40000410000 */
[----:B------:R-:W-:Y:S02]  /*a760*/  FMUL.FTZ R37, R132, R37 ;  /* 0x0000002584257220 */ /* 0x000fe40000410000 */
[--C-:B------:R-:W-:Y:S01]  /*a770*/  FFMA.FTZ R170, R159, c[0x0][0x2d0], -R148.reuse ;  /* 0x0000b4009faa7a23 */ /* 0x100fe20000010894 */
[----:B------:R-:W1:Y:S01]  /*a780*/  MUFU.EX2 R164, R164 ;  /* 0x000000a400a47308 */ /* 0x000e620000000800 */
[--C-:B------:R-:W-:Y:S02]  /*a790*/  FFMA.FTZ R174, R138, c[0x0][0x2d0], -R141.reuse ;  /* 0x0000b4008aae7a23 */ /* 0x100fe4000001088d */
[--C-:B------:R-:W-:Y:S02]  /*a7a0*/  FFMA.FTZ R175, R158, c[0x0][0x2d0], -R141.reuse ;  /* 0x0000b4009eaf7a23 */ /* 0x100fe4000001088d */
[C---:B--2---:R-:W-:Y:S02]  /*a7b0*/  FMUL.FTZ R6, R3.reuse, R130 ;  /* 0x0000008203067220 */ /* 0x044fe40000410000 */
        /* <DEDUP_REMOVED lines=9> */
[----:B------:R-:W2:Y:S01]  /*a850*/  MUFU.EX2 R163, R163 ;  /* 0x000000a300a37308 */ /* 0x000ea20000000800 */
[C---:B------:R-:W-:Y:S01]  /*a860*/  FMUL.FTZ R34, R3.reuse, R102 ;  /* 0x0000006603227220 */ /* 0x040fe20000410000 */
[----:B------:R-:W-:Y:S01]  /*a870*/  LDSM.16.MT88.4 R108, [R160+0x2100] ;  /* 0x00210000a06c783b */ /* 0x000fe20000004200 */
[C---:B------:R-:W-:Y:S01]  /*a880*/  FMUL.FTZ R35, R3.reuse, R103 ;  /* 0x0000006703237220 */ /* 0x040fe20000410000 */
[----:B-1----:R-:W-:Y:S01]  /*a890*/  F2FP.BF16.PACK_AB R130, R164, R165 ;  /* 0x000000a5a482723e */ /* 0x002fe200000010ff */
[C---:B------:R-:W-:Y:S02]  /*a8a0*/  FMUL.FTZ R38, R3.reuse, R38 ;  /* 0x0000002603267220 */ /* 0x040fe40000410000 */
[----:B------:R-:W-:Y:S02]  /*a8b0*/  FMUL.FTZ R39, R3, R39 ;  /* 0x0000002703277220 */ /* 0x000fe40000410000 */
[--C-:B------:R-:W-:Y:S01]  /*a8c0*/  FFMA.FTZ R178, R151, c[0x0][0x2d0], -R148.reuse ;  /* 0x0000b40097b27a23 */ /* 0x100fe20000010894 */
[----:B------:R-:W-:Y:S01]  /*a8d0*/  MUFU.EX2 R162, R162 ;  /* 0x000000a200a27308 */ /* 0x000fe20000000800 */
[----:B------:R-:W-:Y:S01]  /*a8e0*/  LDSM.16.MT88.4 R100, [R134+UR4+0x2100] ;  /* 0x002100048664783b */ /* 0x000fe20008004200 */
[--C-:B------:R-:W-:Y:S02]  /*a8f0*/  FFMA.FTZ R179, R155, c[0x0][0x2d0], -R148.reuse ;  /* 0x0000b4009bb37a23 */ /* 0x100fe40000010894 */
[--C-:B------:R-:W-:Y:S02]  /*a900*/  FFMA.FTZ R180, R153, c[0x0][0x2d0], -R148.reuse ;  /* 0x0000b40099b47a23 */ /* 0x100fe40000010894 */
[--C-:B------:R-:W-:Y:S02]  /*a910*/  FFMA.FTZ R181, R156, c[0x0][0x2d0], -R141.reuse ;  /* 0x0000b4009cb57a23 */ /* 0x100fe4000001088d */
[--C-:B------:R-:W-:Y:S01]  /*a920*/  FFMA.FTZ R182, R152, c[0x0][0x2d0], -R141.reuse ;  /* 0x0000b40098b67a23 */ /* 0x100fe2000001088d */
[----:B------:R-:W-:Y:S01]  /*a930*/  LDSM.16.MT88.4 R116, [R133+0x900] ;  /* 0x000900008574783b */ /* 0x000fe20000004200 */
[----:B------:R-:W1:Y:S01]  /*a940*/  MUFU.EX2 R161, R161 ;  /* 0x000000a100a17308 */ /* 0x000e620000000800 */
[--C-:B------:R-:W-:Y:S02]  /*a950*/  FFMA.FTZ R183, R154, c[0x0][0x2d0], -R141.reuse ;  /* 0x0000b4009ab77a23 */ /* 0x100fe4000001088d */
[--C-:B------:R-:W-:Y:S01]  /*a960*/  FFMA.FTZ R216, R150, c[0x0][0x2d0], -R141.reuse ;  /* 0x0000b40096d87a23 */ /* 0x100fe2000001088d */
[----:B--2---:R-:W-:Y:S01]  /*a970*/  F2FP.BF16.PACK_AB R129, R163, R166 ;  /* 0x000000a6a381723e */ /* 0x004fe200000010ff */
[--C-:B------:R-:W-:Y:S02]  /*a980*/  FFMA.FTZ R191, R149, c[0x0][0x2d0], -R148.reuse ;  /* 0x0000b40095bf7a23 */ /* 0x100fe40000010894 */
[----:B------:R-:W-:Y:S01]  /*a990*/  LDSM.16.MT88.4 R152, [R133+0x3900] ;  /* 0x003900008598783b */ /* 0x000fe20000004200 */
[--C-:B------:R-:W-:Y:S02]  /*a9a0*/  FFMA.FTZ R218, R147, c[0x0][0x2d0], -R148.reuse ;  /* 0x0000b40093da7a23 */ /* 0x100fe40000010894 */
[--C-:B------:R-:W-:Y:S01]  /*a9b0*/  FFMA.FTZ R217, R145, c[0x0][0x2d0], -R148.reuse ;  /* 0x0000b40091d97a23 */ /* 0x100fe20000010894 */
[----:B------:R-:W-:Y:S01]  /*a9c0*/  MUFU.EX2 R170, R170 ;  /* 0x000000aa00aa7308 */ /* 0x000fe20000000800 */
[--C-:B------:R-:W-:Y:S02]  /*a9d0*/  FFMA.FTZ R219, R146, c[0x0][0x2d0], -R141.reuse ;  /* 0x0000b40092db7a23 */ /* 0x100fe4000001088d */
[--C-:B------:R-:W-:Y:S01]  /*a9e0*/  FFMA.FTZ R222, R144, c[0x0][0x2d0], -R141.reuse ;  /* 0x0000b40090de7a23 */ /* 0x100fe2000001088d */
[----:B------:R-:W-:Y:S01]  /*a9f0*/  LDSM.16.MT88.4 R156, [R134+UR4+0x3900] ;  /* 0x00390004869c783b */ /* 0x000fe20008004200 */
[--C-:B------:R-:W-:Y:S02]  /*aa00*/  FFMA.FTZ R221, R142, c[0x0][0x2d0], -R141.reuse ;  /* 0x0000b4008edd7a23 */ /* 0x100fe4000001088d */
[C---:B------:R-:W-:Y:S02]  /*aa10*/  FMUL.FTZ R40, R132.reuse, R40 ;  /* 0x0000002884287220 */ /* 0x040fe40000410000 */
[C---:B------:R-:W-:Y:S01]  /*aa20*/  FMUL.FTZ R41, R132.reuse, R41 ;  /* 0x0000002984297220 */ /* 0x040fe20000410000 */
[----:B------:R-:W-:Y:S01]  /*aa30*/  MUFU.EX2 R171, R171 ;  /* 0x000000ab00ab7308 */ /* 0x000fe20000000800 */
[----:B------:R-:W-:Y:S01]  /*aa40*/  FMUL.FTZ R42, R3, R42 ;  /* 0x0000002a032a7220 */ /* 0x000fe20000410000 */
[----:B------:R-:W-:Y:S01]  /*aa50*/  LDSM.16.MT88.4 R144, [R160+0x1900] ;  /* 0x00190000a090783b */ /* 0x000fe20000004200 */
[----:B-1----:R-:W-:Y:S01]  /*aa60*/  F2FP.BF16.PACK_AB R131, R161, R162 ;  /* 0x000000a2a183723e */ /* 0x002fe200000010ff */
[C---:B------:R-:W-:Y:S02]  /*aa70*/  FMUL.FTZ R43, R3.reuse, R43 ;  /* 0x0000002b032b7220 */ /* 0x040fe40000410000 */
[C---:B------:R-:W-:Y:S02]  /*aa80*/  FMUL.FTZ R44, R132.reuse, R44 ;  /* 0x0000002c842c7220 */ /* 0x040fe40000410000 */
[C---:B------:R-:W-:Y:S02]  /*aa90*/  FMUL.FTZ R45, R132.reuse, R45 ;  /* 0x0000002d842d7220 */ /* 0x040fe40000410000 */
[C---:B------:R-:W-:Y:S01]  /*aaa0*/  HMMA.16816.F32.BF16 R4, R128.reuse, R12, R4 ;  /* 0x0000000c8004723c */ /* 0x040fe20000041804 */
[----:B------:R-:W1:Y:S04]  /*aab0*/  MUFU.EX2 R172, R172 ;  /* 0x000000ac00ac7308 */ /* 0x000e680000000800 */
        /* <DEDUP_REMOVED lines=9> */
[----:B------:R-:W2:Y:S01]  /*ab50*/  LDSM.16.MT88.4 R120, [R160+0x100] ;  /* 0x00010000a078783b */ /* 0x000ea20000004200 */
[C---:B------:R-:W-:Y:S02]  /*ab60*/  FMUL.FTZ R48, R132.reuse, R48 ;  /* 0x0000003084307220 */ /* 0x040fe40000410000 */
[C---:B------:R-:W-:Y:S02]  /*ab70*/  FMUL.FTZ R49, R132.reuse, R49 ;  /* 0x0000003184317220 */ /* 0x040fe40000410000 */
[C---:B---3--:R-:W-:Y:S03]  /*ab80*/  HMMA.16816.F32.BF16 R12, R128.reuse, R20, R12 ;  /* 0x00000014800c723c */ /* 0x048fe6000004180c */
        /* <DEDUP_REMOVED lines=10> */
[----:B------:R-:W3:Y:S01]  /*ac30*/  LDSM.16.MT88.4 R112, [R135+UR4+0x2100] ;  /* 0x002100048770783b */ /* 0x000ee20008004200 */
        /* <DEDUP_REMOVED lines=14> */
[----:B------:R-:W4:Y:S01]  /*ad20*/  LDSM.16.MT88.4 R104, [R133+0x2100] ;  /* 0x002100008568783b */ /* 0x000f220000004200 */
[C---:B------:R-:W-:Y:S02]  /*ad30*/  FMUL.FTZ R58, R3.reuse, R58 ;  /* 0x0000003a033a7220 */ /* 0x040fe40000410000 */
[C---:B------:R-:W-:Y:S02]  /*ad40*/  FMUL.FTZ R59, R3.reuse, R59 ;  /* 0x0000003b033b7220 */ /* 0x040fe40000410000 */
[C---:B--2---:R-:W-:Y:S02]  /*ad50*/  HMMA.16816.F32.BF16 R28, R128.reuse, R120, R28 ;  /* 0x00000078801c723c */ /* 0x044fe4000004181c */
        /* <DEDUP_REMOVED lines=19> */
[C---:B----4-:R-:W-:Y:S03]  /*ae90*/  HMMA.16816.F32.BF16 R44, R128.reuse, R104, R44 ;  /* 0x00000068802c723c */ /* 0x050fe6000004182c */
[C---:B------:R-:W-:Y:S02]  /*aea0*/  FMUL.FTZ R70, R3.reuse, R70 ;  /* 0x0000004603467220 */ /* 0x040fe40000410000 */
[C---:B------:R-:W-:Y:S02]  /*aeb0*/  FMUL.FTZ R71, R3.reuse, R71 ;  /* 0x0000004703477220 */ /* 0x040fe40000410000 */
[C---:B------:R-:W-:Y:S01]  /*aec0*/  FMUL.FTZ R72, R132.reuse, R72 ;  /* 0x0000004884487220 */ /* 0x040fe20000410000 */
[C---:B------:R-:W-:Y:S01]  /*aed0*/  HMMA.16816.F32.BF16 R48, R128.reuse, R106, R48 ;  /* 0x0000006a8030723c */ /* 0x040fe20000041830 */
[----:B------:R-:W2:Y:S01]  /*aee0*/  LDSM.16.MT88.4 R104, [R135+UR4+0x4100] ;  /* 0x004100048768783b */ /* 0x000ea20008004200 */
        /* <DEDUP_REMOVED lines=8> */
[----:B------:R-:W3:Y:S03]  /*af70*/  LDSM.16.MT88.4 R100, [R133+0x4100] ;  /* 0x004100008564783b */ /* 0x000ee60000004200 */
[C---:B------:R-:W-:Y:S02]  /*af80*/  FMUL.FTZ R77, R132.reuse, R77 ;  /* 0x0000004d844d7220 */ /* 0x040fe40000410000 */
[C---:B------:R-:W-:Y:S01]  /*af90*/  FMUL.FTZ R78, R3.reuse, R78 ;  /* 0x0000004e034e7220 */ /* 0x040fe20000410000 */
[----:B------:R-:W-:Y:S01]  /*afa0*/  MUFU.EX2 R219, R219 ;  /* 0x000000db00db7308 */ /* 0x000fe20000000800 */
[C---:B------:R-:W-:Y:S04]  /*afb0*/  HMMA.16816.F32.BF16 R60, R128.reuse, R108, R60 ;  /* 0x0000006c803c723c */ /* 0x040fe8000004183c */
[C---:B------:R-:W-:Y:S02]  /*afc0*/  FMUL.FTZ R79, R3.reuse, R79 ;  /* 0x0000004f034f7220 */ /* 0x040fe40000410000 */
[C---:B------:R-:W-:Y:S02]  /*afd0*/  FMUL.FTZ R80, R132.reuse, R80 ;  /* 0x0000005084507220 */ /* 0x040fe40000410000 */
[C---:B------:R-:W-:Y:S01]  /*afe0*/  HMMA.16816.F32.BF16 R64, R128.reuse, R110, R64 ;  /* 0x0000006e8040723c */ /* 0x040fe20000041840 */
[----:B------:R-:W4:Y:S01]  /*aff0*/  LDSM.16.MT88.4 R108, [R134+UR4+0x4100] ;  /* 0x00410004866c783b */ /* 0x000f220008004200 */
[----:B------:R-:W-:Y:S02]  /*b000*/  MUFU.EX2 R222, R222 ;  /* 0x000000de00de7308 */ /* 0x000fe40000000800 */
[C---:B------:R-:W-:Y:S02]  /*b010*/  FMUL.FTZ R81, R132.reuse, R81 ;  /* 0x0000005184517220 */ /* 0x040fe40000410000 */
[C---:B------:R-:W-:Y:S02]  /*b020*/  FMUL.FTZ R82, R3.reuse, R82 ;  /* 0x0000005203527220 */ /* 0x040fe40000410000 */
[C---:B------:R-:W-:Y:S01]  /*b030*/  FMUL.FTZ R83, R3.reuse, R83 ;  /* 0x0000005303537220 */ /* 0x040fe20000410000 */
[C---:B--2---:R-:W-:Y:S03]  /*b040*/  HMMA.16816.F32.BF16 R68, R128.reuse, R104, R68 ;  /* 0x000000688044723c */ /* 0x044fe60000041844 */
[C---:B------:R-:W-:Y:S01]  /*b050*/  FMUL.FTZ R84, R132.reuse, R84 ;  /* 0x0000005484547220 */ /* 0x040fe20000410000 */
[----:B------:R-:W-:Y:S01]  /*b060*/  MUFU.EX2 R221, R221 ;  /* 0x000000dd00dd7308 */ /* 0x000fe20000000800 */
[----:B------:R-:W-:Y:S02]  /*b070*/  FMUL.FTZ R85, R132, R85 ;  /* 0x0000005584557220 */ /* 0x000fe40000410000 */
[C---:B------:R-:W-:Y:S01]  /*b080*/  FMUL.FTZ R86, R3.reuse, R86 ;  /* 0x0000005603567220 */ /* 0x040fe20000410000 */
[C---:B------:R-:W-:Y:S01]  /*b090*/  HMMA.16816.F32.BF16 R72, R128.reuse, R106, R72 ;  /* 0x0000006a8048723c */ /* 0x040fe20000041848 */
[----:B------:R-:W2:Y:S03]  /*b0a0*/  LDSM.16.MT88.4 R104, [R160+0x4100] ;  /* 0x00410000a068783b */ /* 0x000ea60000004200 */
[----:B------:R-:W-:Y:S02]  /*b0b0*/  FMUL.FTZ R87, R3, R87 ;  /* 0x0000005703577220 */ /* 0x000fe40000410000 */
[--C-:B------:R-:W-:Y:S02]  /*b0c0*/  FFMA.FTZ R169, R169, c[0x0][0x2d0], -R148.reuse ;  /* 0x0000b400a9a97a23 */ /* 0x100fe40000010894 */
[C---:B---3--:R-:W-:Y:S04]  /*b0d0*/  HMMA.16816.F32.BF16 R76, R128.reuse, R100, R76 ;  /* 0x00000064804c723c */ /* 0x048fe8000004184c */
[----:B------:R-:W-:Y:S01]  /*b0e0*/  FFMA.FTZ R148, R143, c[0x0][0x2d0], -R148 ;  /* 0x0000b4008f947a23 */ /* 0x000fe20000010894 */
[----:B------:R-:W3:Y:S01]  /*b0f0*/  MUFU.EX2 R169, R169 ;  /* 0x000000a900a97308 */ /* 0x000ee20000000800 */
[--C-:B------:R-:W-:Y:S02]  /*b100*/  FFMA.FTZ R173, R176, c[0x0][0x2d0], -R141.reuse ;  /* 0x0000b400b0ad7a23 */ /* 0x100fe4000001088d */
[C---:B------:R-:W-:Y:S04]  /*b110*/  HMMA.16816.F32.BF16 R80, R128.reuse, R102, R80 ;  /* 0x000000668050723c */ /* 0x040fe80000041850 */
[--C-:B------:R-:W-:Y:S02]  /*b120*/  FFMA.FTZ R176, R136, c[0x0][0x2d0], -R141.reuse ;  /* 0x0000b40088b07a23 */ /* 0x100fe4000001088d */
[----:B------:R-:W-:Y:S01]  /*b130*/  LDSM.16.MT88.4 R136, [R133+0x2900] ;  /* 0x002900008588783b */ /* 0x000fe20000004200 */
[----:B------:R-:W-:Y:S01]  /*b140*/  FFMA.FTZ R141, R140, c[0x0][0x2d0], -R141 ;  /* 0x0000b4008c8d7a23 */ /* 0x000fe2000001088d */
[C---:B----4-:R-:W-:Y:S01]  /*b150*/  HMMA.16816.F32.BF16 R84, R128.reuse, R108, R84 ;  /* 0x0000006c8054723c */ /* 0x050fe20000041854 */
[----:B------:R-:W4:Y:S03]  /*b160*/  MUFU.EX2 R173, R173 ;  /* 0x000000ad00ad7308 */ /* 0x000f260000000800 */
[----:B------:R-:W-:Y:S01]  /*b170*/  FMUL.FTZ R88, R132, R88 ;  /* 0x0000005884587220 */ /* 0x000fe20000410000 */
[----:B-1----:R-:W-:Y:S01]  /*b180*/  F2FP.BF16.PACK_AB R102, R172, R171 ;  /* 0x000000abac66723e */ /* 0x002fe200000010ff */
[----:B------:R-:W-:Y:S02]  /*b190*/  FMUL.FTZ R89, R132, R89 ;  /* 0x0000005984597220 */ /* 0x000fe40000410000 */
[C---:B------:R-:W-:Y:S03]  /*b1a0*/  FMUL.FTZ R90, R3.reuse, R90 ;  /* 0x0000005a035a7220 */ /* 0x040fe60000410000 */
[----:B------:R-:W1:Y:S01]  /*b1b0*/  MUFU.EX2 R176, R176 ;  /* 0x000000b000b07308 */ /* 0x000e620000000800 */
[C---:B------:R-:W-:Y:S01]  /*b1c0*/  FMUL.FTZ R91, R3.reuse, R91 ;  /* 0x0000005b035b7220 */ /* 0x040fe20000410000 */
[----:B---3--:R-:W-:Y:S01]  /*b1d0*/  F2FP.BF16.PACK_AB R100, R170, R169 ;  /* 0x000000a9aa64723e */ /* 0x008fe200000010ff */
[C---:B------:R-:W-:Y:S02]  /*b1e0*/  FMUL.FTZ R92, R132.reuse, R92 ;  /* 0x0000005c845c7220 */ /* 0x040fe40000410000 */
[C---:B------:R-:W-:Y:S02]  /*b1f0*/  FMUL.FTZ R93, R132.reuse, R93 ;  /* 0x0000005d845d7220 */ /* 0x040fe40000410000 */
[C---:B------:R-:W-:Y:S01]  /*b200*/  FMUL.FTZ R94, R3.reuse, R94 ;  /* 0x0000005e035e7220 */ /* 0x040fe20000410000 */
[C---:B------:R-:W-:Y:S01]  /*b210*/  HMMA.16816.F32.BF16 R88, R128.reuse, R110, R88 ;  /* 0x0000006e8058723c */ /* 0x040fe20000041858 */
[----:B------:R-:W3:Y:S01]  /*b220*/  LDSM.16.MT88.4 R108, [R134+UR4+0x900] ;  /* 0x00090004866c783b */ /* 0x000ee20008004200 */
[----:B------:R5:W-:Y:S01]  /*b230*/  MUFU.EX2 R224, R141 ;  /* 0x0000008d00e07308 */ /* 0x000be20000000800 */
[C---:B------:R-:W-:Y:S02]  /*b240*/  FMUL.FTZ R95, R3.reuse, R95 ;  /* 0x0000005f035f7220 */ /* 0x040fe40000410000 */
[----:B------:R-:W-:Y:S01]  /*b250*/  FMUL.FTZ R96, R132, R96 ;  /* 0x0000006084607220 */ /* 0x000fe20000410000 */
[----:B----4-:R-:W-:Y:S01]  /*b260*/  F2FP.BF16.PACK_AB R101, R174, R173 ;  /* 0x000000adae65723e */ /* 0x010fe200000010ff */
[----:B------:R-:W-:Y:S02]  /*b270*/  FMUL.FTZ R97, R132, R97 ;  /* 0x0000006184617220 */ /* 0x000fe40000410000 */
[C---:B------:R-:W-:Y:S01]  /*b280*/  FMUL.FTZ R98, R3.reuse, R98 ;  /* 0x0000006203627220 */ /* 0x040fe20000410000 */
[C---:B--2---:R-:W-:Y:S02]  /*b290*/  HMMA.16816.F32.BF16 R92, R128.reuse, R104, R92 ;  /* 0x00000068805c723c */ /* 0x044fe4000004185c */
[----:B------:R2:W4:Y:S01]  /*b2a0*/  MUFU.EX2 R220, R148 ;  /* 0x0000009400dc7308 */ /* 0x0005220000000800 */
[C---:B------:R-:W-:Y:S02]  /*b2b0*/  FMUL.FTZ R99, R3.reuse, R99 ;  /* 0x0000006303637220 */ /* 0x040fe40000410000 */
[----:B------:R-:W-:Y:S01]  /*b2c0*/  FFMA.FTZ R166, R3, R206, R166 ;  /* 0x000000ce03a67223 */ /* 0x000fe200000100a6 */
[----:B------:R-:W-:Y:S01]  /*b2d0*/  @P0 IADD3 R3, P4, R196, UR22, RZ ;  /* 0x00000016c4030c10 */ /* 0x000fe2000ff9e0ff */
[----:B------:R-:W-:Y:S01]  /*b2e0*/  FFMA.FTZ R168, R132, R205, R168 ;  /* 0x000000cd84a87223 */ /* 0x000fe200000100a8 */
[----:B-1----:R-:W-:Y:S01]  /*b2f0*/  F2FP.BF16.PACK_AB R103, R176, R175 ;  /* 0x000000afb067723e */ /* 0x002fe200000010ff */
[----:B------:R-:W-:Y:S01]  /*b300*/  FADD.FTZ R163, R163, R166 ;  /* 0x000000a6a3a37221 */ /* 0x000fe20000010000 */
[----:B------:R-:W-:Y:S01]  /*b310*/  HMMA.16816.F32.BF16 R96, R128, R106, R96 ;  /* 0x0000006a8060723c */ /* 0x000fe20000041860 */
[----:B------:R-:W1:Y:S02]  /*b320*/  LDSM.16.MT88.4 R104, [R134+UR4+0x2900] ;  /* 0x002900048668783b */ /* 0x000e640008004200 */
[----:B------:R-:W-:Y:S02]  /*b330*/  FADD.FTZ R168, R167, R168 ;  /* 0x000000a8a7a87221 */ /* 0x000fe40000010000 */
[----:B------:R-:W-:Y:S02]  /*b340*/  FADD.FTZ R162, R162, R163 ;  /* 0x000000a3a2a27221 */ /* 0x000fe40000010000 */
[----:B------:R-:W-:Y:S01]  /*b350*/  FADD.FTZ R165, R165, R168 ;  /* 0x000000a8a5a57221 */ /* 0x000fe20000010000 */
[C---:B------:R-:W-:Y:S01]  /*b360*/  HMMA.16816.F32.BF16 R4, R100.reuse, R112, R4 ;  /* 0x000000706404723c */ /* 0x040fe20000041804 */
[----:B------:R-:W-:Y:S04]  /*b370*/  LDSM.16.MT88.4 R128, [R135+UR4+0x3100] ;  /* 0x003100048780783b */ /* 0x000fe80008004200 */
[----:B------:R-:W-:Y:S02]  /*b380*/  FADD.FTZ R164, R164, R165 ;  /* 0x000000a5a4a47221 */ /* 0x000fe40000010000 */
[----:B------:R-:W-:Y:S01]  /*b390*/  FADD.FTZ R162, R161, R162 ;  /* 0x000000a2a1a27221 */ /* 0x000fe20000010000 */
[C---:B------:R-:W-:Y:S01]  /*b3a0*/  HMMA.16816.F32.BF16 R8, R100.reuse, R114, R8 ;  /* 0x000000726408723c */ /* 0x040fe20000041808 */
[----:B------:R-:W1:Y:S03]  /*b3b0*/  LDSM.16.MT88.4 R112, [R160+0x2900] ;  /* 0x00290000a070783b */ /* 0x000e660000004200 */
[----:B------:R-:W-:Y:S02]  /*b3c0*/  FADD.FTZ R169, R169, R164 ;  /* 0x000000a4a9a97221 */ /* 0x000fe40000010000 */
[----:B------:R-:W-:Y:S02]  /*b3d0*/  FADD.FTZ R173, R173, R162 ;  /* 0x000000a2adad7221 */ /* 0x000fe40000010000 */
[C---:B------:R-:W-:Y:S01]  /*b3e0*/  HMMA.16816.F32.BF16 R12, R100.reuse, R116, R12 ;  /* 0x00000074640c723c */ /* 0x040fe2000004180c */
[----:B-----5:R-:W-:Y:S03]  /*b3f0*/  LDSM.16.MT88.4 R140, [R134+UR4+0x1900] ;  /* 0x00190004868c783b */ /* 0x020fe60008004200 */
[----:B------:R-:W-:Y:S02]  /*b400*/  FADD.FTZ R170, R170, R169 ;  /* 0x000000a9aaaa7221 */ /* 0x000fe40000010000 */
[----:B------:R-:W-:Y:S02]  /*b410*/  FADD.FTZ R174, R174, R173 ;  /* 0x000000adaeae7221 */ /* 0x000fe40000010000 */
[C---:B------:R-:W-:Y:S01]  /*b420*/  HMMA.16816.F32.BF16 R16, R100.reuse, R118, R16 ;  /* 0x000000766410723c */ /* 0x040fe20000041810 */
[----:B------:R-:W-:Y:S03]  /*b430*/  LDSM.16.MT88.4 R116, [R133+0x4900] ;  /* 0x004900008574783b */ /* 0x000fe60000004200 */
[----:B------:R-:W-:Y:S02]  /*b440*/  FADD.FTZ R171, R171, R170 ;  /* 0x000000aaabab7221 */ /* 0x000fe40000010000 */
[----:B------:R-:W-:Y:S02]  /*b450*/  FADD.FTZ R175, R175, R174 ;  /* 0x000000aeafaf7221 */ /* 0x000fe40000010000 */
[C---:B---3--:R-:W-:Y:S01]  /*b460*/  HMMA.16816.F32.BF16 R20, R100.reuse, R108, R20 ;  /* 0x0000006c6414723c */ /* 0x048fe20000041814 */
[----:B--2---:R-:W-:Y:S03]  /*b470*/  LDSM.16.MT88.4 R148, [R135+UR4+0x3900] ;  /* 0x003900048794783b */ /* 0x004fe60008004200 */
[----:B------:R-:W-:Y:S02]  /*b480*/  FADD.FTZ R172, R172, R171 ;  /* 0x000000abacac7221 */ /* 0x000fe40000010000 */
[----:B------:R-:W-:Y:S02]  /*b490*/  FADD.FTZ R176, R176, R175 ;  /* 0x000000afb0b07221 */ /* 0x000fe40000010000 */
[C---:B------:R-:W-:Y:S01]  /*b4a0*/  HMMA.16816.F32.BF16 R24, R100.reuse, R110, R24 ;  /* 0x0000006e6418723c */ /* 0x040fe20000041818 */
[----:B------:R-:W2:Y:S07]  /*b4b0*/  LDSM.16.MT88.4 R108, [R135+UR4+0x4900] ;  /* 0x00490004876c783b */ /* 0x000eae0008004200 */
        /* <DEDUP_REMOVED lines=11> */
[----:B------:R-:W1:Y:S07]  /*b570*/  LDSM.16.MT88.4 R104, [R134+UR4+0x4900] ;  /* 0x004900048668783b */ /* 0x000e6e0008004200 */
[C---:B------:R-:W-:Y:S08]  /*b580*/  HMMA.16816.F32.BF16 R60, R100.reuse, R112, R60 ;  /* 0x00000070643c723c */ /* 0x040ff0000004183c */
[C---:B------:R-:W-:Y:S01]  /*b590*/  HMMA.16816.F32.BF16 R64, R100.reuse, R114, R64 ;  /* 0x000000726440723c */ /* 0x040fe20000041840 */
[----:B------:R-:W3:Y:S07]  /*b5a0*/  LDSM.16.MT88.4 R112, [R160+0x4900] ;  /* 0x00490000a070783b */ /* 0x000eee0000004200 */
[C---:B--2---:R-:W-:Y:S08]  /*b5b0*/  HMMA.16816.F32.BF16 R68, R100.reuse, R108, R68 ;  /* 0x0000006c6444723c */ /* 0x044ff00000041844 */
[C---:B------:R-:W-:Y:S01]  /*b5c0*/  HMMA.16816.F32.BF16 R72, R100.reuse, R110, R72 ;  /* 0x0000006e6448723c */ /* 0x040fe20000041848 */
[----:B------:R-:W2:Y:S07]  /*b5d0*/  LDSM.16.MT88.4 R108, [R135+UR4+0x1100] ;  /* 0x00110004876c783b */ /* 0x000eae0008004200 */
[C---:B------:R-:W-:Y:S08]  /*b5e0*/  HMMA.16816.F32.BF16 R76, R100.reuse, R116, R76 ;  /* 0x00000074644c723c */ /* 0x040ff0000004184c */
[C---:B------:R-:W-:Y:S01]  /*b5f0*/  HMMA.16816.F32.BF16 R80, R100.reuse, R118, R80 ;  /* 0x000000766450723c */ /* 0x040fe20000041850 */
[----:B------:R-:W5:Y:S07]  /*b600*/  LDSM.16.MT88.4 R116, [R134+UR4+0x1100] ;  /* 0x001100048674783b */ /* 0x000f6e0008004200 */
[C---:B-1----:R-:W-:Y:S08]  /*b610*/  HMMA.16816.F32.BF16 R84, R100.reuse, R104, R84 ;  /* 0x000000686454723c */ /* 0x042ff00000041854 */
[C---:B------:R-:W-:Y:S01]  /*b620*/  HMMA.16816.F32.BF16 R88, R100.reuse, R106, R88 ;  /* 0x0000006a6458723c */ /* 0x040fe20000041858 */
[----:B------:R-:W1:Y:S07]  /*b630*/  LDSM.16.MT88.4 R104, [R134+UR4+0x3100] ;  /* 0x003100048668783b */ /* 0x000e6e0008004200 */
[C---:B---3--:R-:W-:Y:S08]  /*b640*/  HMMA.16816.F32.BF16 R92, R100.reuse, R112, R92 ;  /* 0x00000070645c723c */ /* 0x048ff0000004185c */
[----:B------:R-:W-:Y:S01]  /*b650*/  HMMA.16816.F32.BF16 R96, R100, R114, R96 ;  /* 0x000000726460723c */ /* 0x000fe20000041860 */
[----:B------:R-:W-:Y:S06]  /*b660*/  LDSM.16.MT88.4 R112, [R135+UR4+0x5100] ;  /* 0x005100048770783b */ /* 0x000fec0008004200 */
        /* <DEDUP_REMOVED lines=9> */
[C---:B--2---:R-:W-:Y:S03]  /*b700*/  HMMA.16816.F32.BF16 R4, R100.reuse, R108, R4 ;  /* 0x0000006c6404723c */ /* 0x044fe60000041804 */
[----:B------:R-:W-:Y:S02]  /*b710*/  FADD.FTZ R183, R183, R182 ;  /* 0x000000b6b7b77221 */ /* 0x000fe40000010000 */
[----:B------:R-:W-:Y:S02]  /*b720*/  FADD.FTZ R180, R180, R179 ;  /* 0x000000b3b4b47221 */ /* 0x000fe40000010000 */
[----:B------:R-:W-:Y:S01]  /*b730*/  FADD.FTZ R216, R216, R183 ;  /* 0x000000b7d8d87221 */ /* 0x000fe20000010000 */
[C---:B------:R-:W-:Y:S01]  /*b740*/  HMMA.16816.F32.BF16 R8, R100.reuse, R110, R8 ;  /* 0x0000006e6408723c */ /* 0x040fe20000041808 */
[----:B------:R-:W2:Y:S07]  /*b750*/  LDSM.16.MT88.4 R108, [R160+0x3100] ;  /* 0x00310000a06c783b */ /* 0x000eae0000004200 */
[C---:B------:R-:W-:Y:S08]  /*b760*/  HMMA.16816.F32.BF16 R12, R100.reuse, R120, R12 ;  /* 0x00000078640c723c */ /* 0x040ff0000004180c */
[C---:B------:R-:W-:Y:S08]  /*b770*/  HMMA.16816.F32.BF16 R16, R100.reuse, R122, R16 ;  /* 0x0000007a6410723c */ /* 0x040ff00000041810 */
[C---:B-----5:R-:W-:Y:S08]  /*b780*/  HMMA.16816.F32.BF16 R20, R100.reuse, R116, R20 ;  /* 0x000000746414723c */ /* 0x060ff00000041814 */
[C---:B------:R-:W-:Y:S01]  /*b790*/  HMMA.16816.F32.BF16 R24, R100.reuse, R118, R24 ;  /* 0x000000766418723c */ /* 0x040fe20000041818 */
[----:B------:R-:W3:Y:S07]  /*b7a0*/  LDSM.16.MT88.4 R116, [R133+0x5100] ;  /* 0x005100008574783b */ /* 0x000eee0000004200 */
[C---:B------:R-:W-:Y:S08]  /*b7b0*/  HMMA.16816.F32.BF16 R28, R100.reuse, R124, R28 ;  /* 0x0000007c641c723c */ /* 0x040ff0000004181c */
[C---:B------:R-:W-:Y:S01]  /*b7c0*/  HMMA.16816.F32.BF16 R32, R100.reuse, R126, R32 ;  /* 0x0000007e6420723c */ /* 0x040fe20000041820 */
[----:B------:R-:W-:Y:S07]  /*b7d0*/  LDSM.16.MT88.4 R124, [R135+UR4+0x1900] ;  /* 0x00190004877c783b */ /* 0x000fee0008004200 */
[C---:B------:R-:W-:Y:S08]  /*b7e0*/  HMMA.16816.F32.BF16 R36, R100.reuse, R128, R36 ;  /* 0x000000806424723c */ /* 0x040ff00000041824 */
[C---:B------:R-:W-:Y:S08]  /*b7f0*/  HMMA.16816.F32.BF16 R40, R100.reuse, R130, R40 ;  /* 0x000000826428723c */ /* 0x040ff00000041828 */
[C---:B------:R-:W-:Y:S07]  /*b800*/  HMMA.16816.F32.BF16 R44, R100.reuse, R136, R44 ;  /* 0x00000088642c723c */ /* 0x040fee000004182c */
[----:B------:R-:W-:Y:S01]  /*b810*/  F2FP.BF16.PACK_AB R136, R218, R191 ;  /* 0x000000bfda88723e */ /* 0x000fe200000010ff */
[C---:B------:R-:W-:Y:S04]  /*b820*/  HMMA.16816.F32.BF16 R48, R100.reuse, R138, R48 ;  /* 0x0000008a6430723c */ /* 0x040fe80000041830 */
[----:B------:R-:W-:Y:S01]  /*b830*/  F2FP.BF16.PACK_AB R137, R222, R219 ;  /* 0x000000dbde89723e */ /* 0x000fe200000010ff */
[----:B------:R-:W-:Y:S02]  /*b840*/  FADD.FTZ R191, R191, R180 ;  /* 0x000000b4bfbf7221 */ /* 0x000fe40000010000 */
[----:B----4-:R-:W-:Y:S01]  /*b850*/  F2FP.BF16.PACK_AB R138, R220, R217 ;  /* 0x000000d9dc8a723e */ /* 0x010fe200000010ff */
[C---:B-1----:R-:W-:Y:S04]  /*b860*/  HMMA.16816.F32.BF16 R52, R100.reuse, R104, R52 ;  /* 0x000000686434723c */ /* 0x042fe80000041834 */
[----:B------:R-:W-:Y:S01]  /*b870*/  F2FP.BF16.PACK_AB R139, R224, R221 ;  /* 0x000000dde08b723e */ /* 0x000fe200000010ff */
[----:B------:R-:W-:Y:S02]  /*b880*/  FADD.FTZ R219, R219, R216 ;  /* 0x000000d8dbdb7221 */ /* 0x000fe40000010000 */
[----:B------:R-:W-:Y:S01]  /*b890*/  FADD.FTZ R218, R218, R191 ;  /* 0x000000bfdada7221 */ /* 0x000fe20000010000 */
[C---:B------:R-:W-:Y:S01]  /*b8a0*/  HMMA.16816.F32.BF16 R56, R100.reuse, R106, R56 ;  /* 0x0000006a6438723c */ /* 0x040fe20000041838 */
[----:B------:R-:W1:Y:S03]  /*b8b0*/  LDSM.16.MT88.4 R104, [R134+UR4+0x5100] ;  /* 0x005100048668783b */ /* 0x000e660008004200 */
[----:B------:R-:W-:Y:S02]  /*b8c0*/  FADD.FTZ R222, R222, R219 ;  /* 0x000000dbdede7221 */ /* 0x000fe40000010000 */
[----:B------:R-:W-:Y:S02]  /*b8d0*/  FADD.FTZ R205, R217, R218 ;  /* 0x000000dad9cd7221 */ /* 0x000fe40000010000 */
[C---:B--2---:R-:W-:Y:S04]  /*b8e0*/  HMMA.16816.F32.BF16 R60, R100.reuse, R108, R60 ;  /* 0x0000006c643c723c */ /* 0x044fe8000004183c */
[----:B------:R-:W-:Y:S02]  /*b8f0*/  FADD.FTZ R221, R221, R222 ;  /* 0x000000dedddd7221 */ /* 0x000fe40000010000 */
[----:B------:R-:W-:Y:S02]  /*b900*/  FADD.FTZ R205, R220, R205 ;  /* 0x000000cddccd7221 */ /* 0x000fe40000010000 */
[C---:B------:R-:W-:Y:S01]  /*b910*/  HMMA.16816.F32.BF16 R64, R100.reuse, R110, R64 ;  /* 0x0000006e6440723c */ /* 0x040fe20000041840 */
[----:B------:R-:W2:Y:S03]  /*b920*/  LDSM.16.MT88.4 R108, [R160+0x5100] ;  /* 0x00510000a06c783b */ /* 0x000ea60000004200 */
[----:B------:R-:W-:Y:S04]  /*b930*/  FADD.FTZ R206, R224, R221 ;  /* 0x000000dde0ce7221 */ /* 0x000fe80000010000 */
[C---:B------:R-:W-:Y:S08]  /*b940*/  HMMA.16816.F32.BF16 R68, R100.reuse, R112, R68 ;  /* 0x000000706444723c */ /* 0x040ff00000041844 */
        /* <DEDUP_REMOVED lines=13> */
[----:B------:R3:W4:Y:S07]  /*ba20*/  LDSM.16.MT88.4 R12, [R133+0x5900] ;  /* 0x00590000850c783b */ /* 0x00072e0000004200 */
[C---:B------:R-:W-:Y:S07]  /*ba30*/  HMMA.16816.F32.BF16 R116, R136.reuse, R114, R16 ;  /* 0x000000728874723c */ /* 0x040fee0000041810 */
[----:B------:R-:W-:Y:S01]  /*ba40*/  @P0 LEA R18, P6, R3, c[0x0][0x1c8], 0x1 ;  /* 0x0000720003120a11 */ /* 0x000fe200078c08ff */
[C---:B------:R-:W-:Y:S08]  /*ba50*/  HMMA.16816.F32.BF16 R112, R136.reuse, R140, R20 ;  /* 0x0000008c8870723c */ /* 0x040ff00000041814 */
[C---:B------:R-:W-:Y:S04]  /*ba60*/  HMMA.16816.F32.BF16 R108, R136.reuse, R142, R24 ;  /* 0x0000008e886c723c */ /* 0x040fe80000041818 */
[----:B---3--:R-:W-:Y:S04]  /*ba70*/  MOV R133, R2 ;  /* 0x0000000200857202 */ /* 0x008fe80000000f00 */
        /* <DEDUP_REMOVED lines=9> */
[C---:B------:R-:W-:Y:S01]  /*bb10*/  HMMA.16816.F32.BF16 R64, R136.reuse, R6, R64 ;  /* 0x000000068840723c */ /* 0x040fe20000041840 */
[----:B------:R-:W1:Y:S07]  /*bb20*/  LDSM.16.MT88.4 R4, [R134+UR4+0x5900] ;  /* 0x005900048604783b */ /* 0x000e6e0008004200 */
[C---:B--2---:R-:W-:Y:S07]  /*bb30*/  HMMA.16816.F32.BF16 R68, R136.reuse, R8, R68 ;  /* 0x000000088844723c */ /* 0x044fee0000041844 */
[----:B------:R-:W-:Y:S01]  /*bb40*/  @P0 IADD3 R8, P5, R211, UR22, RZ ;  /* 0x00000016d3080c10 */ /* 0x000fe2000ffbe0ff */
[C---:B------:R-:W-:Y:S04]  /*bb50*/  HMMA.16816.F32.BF16 R72, R136.reuse, R10, R72 ;  /* 0x0000000a8848723c */ /* 0x040fe80000041848 */
[----:B------:R-:W-:Y:S02]  /*bb60*/  @P0 IADD3.X R9, R210, UR23, RZ, P5, !PT ;  /* 0x00000017d2090c10 */ /* 0x000fe4000affe4ff */
[----:B------:R-:W-:Y:S02]  /*bb70*/  @P0 IADD3 R24, P5, R196, UR24, RZ ;  /* 0x00000018c4180c10 */ /* 0x000fe4000ffbe0ff */
[----:B------:R-:W-:Y:S01]  /*bb80*/  @P0 IADD3.X R10, R203, UR23, RZ, P4, !PT ;  /* 0x00000017cb0a0c10 */ /* 0x000fe2000a7fe4ff */
[C---:B----4-:R-:W-:Y:S03]  /*bb90*/  HMMA.16816.F32.BF16 R76, R136.reuse, R12, R76 ;  /* 0x0000000c884c723c */ /* 0x050fe6000004184c */
[C---:B------:R-:W-:Y:S02]  /*bba0*/  @P0 LEA R16, P4, R8.reuse, c[0x0][0x1c8], 0x1 ;  /* 0x0000720008100a11 */ /* 0x040fe400078808ff */
[----:B------:R-:W-:Y:S02]  /*bbb0*/  @P0 LEA.HI.X R19, R3, c[0x0][0x1cc], R10, 0x1, P6 ;  /* 0x0000730003130a11 */ /* 0x000fe400030f0c0a */
[----:B------:R-:W-:Y:S01]  /*bbc0*/  @P0 LEA.HI.X R17, R8, c[0x0][0x1cc], R9, 0x1, P4 ;  /* 0x0000730008110a11 */ /* 0x000fe200020f0c09 */
[C---:B------:R-:W-:Y:S01]  /*bbd0*/  HMMA.16816.F32.BF16 R80, R136.reuse, R14, R80 ;  /* 0x0000000e8850723c */ /* 0x040fe20000041850 */
[----:B------:R-:W2:Y:S03]  /*bbe0*/  LDSM.16.MT88.4 R8, [R160+0x5900] ;  /* 0x00590000a008783b */ /* 0x000ea60000004200 */
[----:B------:R-:W-:Y:S01]  /*bbf0*/  @P0 IADD3 R22, P4, R209, UR22, RZ ;  /* 0x00000016d1160c10 */ /* 0x000fe2000ff9e0ff */
[----:B------:R-:W-:Y:S02]  /*bc00*/  @UP1 UIADD3.X UR22, UR13, UR23, URZ, UP0, !UPT ;  /* 0x000000170d161290 */ /* 0x000fe400087fe43f */
[----:B------:R-:W-:Y:S01]  /*bc10*/  UISETP.GE.AND UP0, UPT, UR15, 0x1, UPT ;  /* 0x000000010f00788c */ /* 0x000fe2000bf06270 */
[----:B------:R-:W-:Y:S01]  /*bc20*/  @P0 LEA R20, P6, R22, c[0x0][0x1c8], 0x1 ;  /* 0x0000720016140a11 */ /* 0x000fe200078c08ff */
[C---:B-1----:R-:W-:Y:S01]  /*bc30*/  HMMA.16816.F32.BF16 R84, R136.reuse, R4, R84 ;  /* 0x000000048854723c */ /* 0x042fe20000041854 */
[----:B------:R-:W-:Y:S02]  /*bc40*/  UISETP.GE.AND UP1, UPT, UR5, 0x1, UPT ;  /* 0x000000010500788c */ /* 0x000fe4000bf26270 */
[----:B------:R-:W-:Y:S01]  /*bc50*/  USEL UR15, UR25, URZ, !UP0 ;  /* 0x0000003f190f7287 */ /* 0x000fe2000c000000 */
[----:B------:R-:W-:Y:S01]  /*bc60*/  @P0 IADD3.X R3, R208, UR23, RZ, P4, !PT ;  /* 0x00000017d0030c10 */ /* 0x000fe2000a7fe4ff */
[----:B------:R-:W-:Y:S01]  /*bc70*/  UISETP.GT.AND UP0, UPT, UR21, UR20, UPT ;  /* 0x000000141500728c */ /* 0x000fe2000bf04270 */
[----:B------:R-:W-:Y:S01]  /*bc80*/  @P0 LEA R12, P4, R24, c[0x0][0x1c8], 0x1 ;  /* 0x00007200180c0a11 */ /* 0x000fe200078808ff */
[----:B------:R-:W-:Y:S01]  /*bc90*/  UIADD3 UR21, UR5, 0x1, URZ ;  /* 0x0000000105157890 */ /* 0x000fe2000fffe03f */
[----:B------:R-:W-:Y:S01]  /*bca0*/  @P0 IADD3.X R13, R203, UR22, RZ, P5, !PT ;  /* 0x00000016cb0d0c10 */ /* 0x000fe2000affe4ff */
[C---:B------:R-:W-:Y:S02]  /*bcb0*/  HMMA.16816.F32.BF16 R88, R136.reuse, R6, R88 ;  /* 0x000000068858723c */ /* 0x040fe40000041858 */
[----:B------:R-:W-:Y:S01]  /*bcc0*/  USEL UR5, UR21, URZ, !UP1 ;  /* 0x0000003f15057287 */ /* 0x000fe2000c800000 */
[----:B------:R-:W-:Y:S02]  /*bcd0*/  @P0 LEA.HI.X R21, R22, c[0x0][0x1cc], R3, 0x1, P6 ;  /* 0x0000730016150a11 */ /* 0x000fe400030f0c03 */
[----:B------:R-:W-:Y:S01]  /*bce0*/  MOV R22, UR15 ;  /* 0x0000000f00167c02 */ /* 0x000fe20008000f00 */
[----:B------:R-:W-:Y:S01]  /*bcf0*/  UMOV UR21, UR17 ;  /* 0x0000001100157c82 */ /* 0x000fe20008000000 */
[----:B------:R-:W-:Y:S02]  /*bd00*/  @P0 LEA.HI.X R13, R24, c[0x0][0x1cc], R13, 0x1, P4 ;  /* 0x00007300180d0a11 */ /* 0x000fe400020f0c0d */
[----:B------:R-:W-:Y:S03]  /*bd10*/  @P0 IADD3 R3, P4, R211, UR24, RZ ;  /* 0x00000018d3030c10 */ /* 0x000fe6000ff9e0ff */
[----:B------:R-:W-:Y:S01]  /*bd20*/  @P0 IMAD R25, R22, 0x3000, R193 ;  /* 0x0000300016190824 */ /* 0x000fe200078e02c1 */
[----:B------:R-:W-:Y:S02]  /*bd30*/  @P0 LEA R14, P6, R3, c[0x0][0x1c8], 0x1 ;  /* 0x00007200030e0a11 */ /* 0x000fe400078c08ff */
[----:B------:R-:W-:Y:S02]  /*bd40*/  @P0 IADD3.X R24, R210, UR22, RZ, P4, !PT ;  /* 0x00000016d2180c10 */ /* 0x000fe4000a7fe4ff */
[----:B------:R-:W-:Y:S02]  /*bd50*/  @P0 IADD3 R23, P5, R209, UR24, RZ ;  /* 0x00000018d1170c10 */ /* 0x000fe4000ffbe0ff */
[----:B------:R-:W-:Y:S02]  /*bd60*/  @P0 LEA.HI.X R15, R3, c[0x0][0x1cc], R24, 0x1, P6 ;  /* 0x00007300030f0a11 */ /* 0x000fe400030f0c18 */
[----:B------:R-:W-:Y:S02]  /*bd70*/  @P0 SHF.L.U32 R3, R25, 0x1, RZ ;  /* 0x0000000119030819 */ /* 0x000fe400000006ff */
[C---:B------:R-:W-:Y:S01]  /*bd80*/  @P0 LEA R22, P4, R23.reuse, c[0x0][0x1c8], 0x1 ;  /* 0x0000720017160a11 */ /* 0x040fe200078808ff */
[C---:B--2---:R-:W-:Y:S02]  /*bd90*/  HMMA.16816.F32.BF16 R92, R136.reuse, R8, R92 ;  /* 0x00000008885c723c */ /* 0x044fe4000004185c */
[----:B------:R-:W-:Y:S01]  /*bda0*/  @!PT LDS RZ, [RZ] ;  /* 0x00000000fffff984 */ /* 0x000fe20000000800 */
[----:B------:R-:W-:Y:S01]  /*bdb0*/  @!PT LDS RZ, [RZ] ;  /* 0x00000000fffff984 */ /* 0x000fe20000000800 */
[----:B------:R-:W-:Y:S01]  /*bdc0*/  @!PT LDS RZ, [RZ] ;  /* 0x00000000fffff984 */ /* 0x000fe20000000800 */
[----:B------:R1:W-:Y:S01]  /*bdd0*/  @P0 LDGSTS.E.BYPASS.LTC128B.128 [R3+0xc100], [R18.64], !P3 ;  /* 0x0c10000012030fae */ /* 0x0003e2000d901d52 */
[----:B------:R-:W-:Y:S04]  /*bde0*/  @P0 IADD3.X R26, R208, UR22, RZ, P5, !PT ;  /* 0x00000016d01a0c10 */ /* 0x000fe8000affe4ff */
[----:B------:R-:W-:Y:S01]  /*bdf0*/  @P0 LEA.HI.X R23, R23, c[0x0][0x1cc], R26, 0x1, P4 ;  /* 0x0000730017170a11 */ /* 0x000fe200020f0c1a */
[----:B------:R-:W-:Y:S02]  /*be00*/  HMMA.16816.F32.BF16 R96, R136, R10, R96 ;  /* 0x0000000a8860723c */ /* 0x000fe40000041860 */
        /* <DEDUP_REMOVED lines=9> */
.L_x_818:
[----:B------:R-:W-:-:S06]  /*bea0*/  UISETP.GE.AND UP0, UPT, UR17, UR10, UPT ;  /* 0x0000000a1100728c */ /* 0x000fcc000bf06270 */
[----:B------:R-:W-:-:S13]  /*beb0*/  PLOP3.LUT P0, PT, PT, PT, UP0, 0x80, 0x0 ;  /* 0x000000000000781c */ /* 0x000fda0003f0f008 */
[----:B------:R-:W-:Y:S05]  /*bec0*/  @!P0 BRA `(.L_x_820) ;  /* 0x00003a9000008947 */ /* 0x000fea0003800000 */
[----:B------:R-:W-:Y:S01]  /*bed0*/  PLOP3.LUT P5, PT, PT, PT, UP3, 0x80, 0x0 ;  /* 0x000000000000781c */ /* 0x000fe20003faf038 */
[----:B------:R-:W-:Y:S01]  /*bee0*/  IMAD.MOV.U32 R133, RZ, RZ, 0x40 ;  /* 0x00000040ff857424 */ /* 0x000fe200078e00ff */
[----:B------:R-:W-:Y:S01]  /*bef0*/  PLOP3.LUT P4, PT, PT, PT, UP3, 0x80, 0x0 ;  /* 0x000000000000781c */ /* 0x000fe20003f8f038 */
[----:B------:R-:W-:Y:S01]  /*bf00*/  IMAD.MOV.U32 R3, RZ, RZ, R0 ;  /* 0x000000ffff037224 */ /* 0x000fe200078e0000 */
[----:B------:R-:W-:Y:S01]  /*bf10*/  LOP3.LUT P0, RZ, R207, 0x4, RZ, 0xc0, !PT ;  /* 0x00000004cfff7812 */ /* 0x000fe2000780c0ff */
[----:B------:R-:W-:Y:S01]  /*bf20*/  IMAD.MOV.U32 R132, RZ, RZ, R2 ;  /* 0x000000ffff847224 */ /* 0x000fe200078e0002 */
[C---:B------:R-:W-:Y:S01]  /*bf30*/  IADD3 R207, P6, R194.reuse, 0x40, RZ ;  /* 0x00000040c2cf7810 */ /* 0x040fe20007fde0ff */
[----:B------:R-:W-:Y:S01]  /*bf40*/  ULDC.64 UR8, c[0x0][0x208] ;  /* 0x0000820000087ab9 */ /* 0x000fe20000000a00 */
[----:B------:R-:W-:Y:S02]  /*bf50*/  SEL R133, R133, 0xffffffc0, !P0 ;  /* 0xffffffc085857807 */ /* 0x000fe40004000000 */
[----:B------:R-:W-:Y:S01]  /*bf60*/  IADD3 R214, P0, R194, 0x80, RZ ;  /* 0x00000080c2d67810 */ /* 0x000fe20007f1e0ff */
[----:B------:R-:W-:Y:S01]  /*bf70*/  IMAD.X R215, RZ, RZ, R199, P6 ;  /* 0x000000ffffd77224 */ /* 0x000fe200030e06c7 */
[----:B------:R-:W-:Y:S01]  /*bf80*/  IADD3 R210, P6, R196, 0x80, RZ ;  /* 0x00000080c4d27810 */ /* 0x000fe20007fde0ff */
[----:B------:R-:W-:Y:S01]  /*bf90*/  @P5 IMAD.HI.U32 R208, R200, c[0x0][0x2c8], RZ ;  /* 0x0000b200c8d05a27 */ /* 0x000fe200078e00ff */
[----:B------:R-:W-:-:S03]  /*bfa0*/  IADD3 R212, P5, R196, 0x40, RZ ;  /* 0x00000040c4d47810 */ /* 0x000fc60007fbe0ff */
[----:B------:R-:W-:Y:S01]  /*bfb0*/  IMAD.X R213, RZ, RZ, R199, P0 ;  /* 0x000000ffffd57224 */ /* 0x000fe200000e06c7 */
[----:B------:R-:W-:Y:S01]  /*bfc0*/  @P4 SHF.R.U32.HI R208, RZ, c[0x0][0x2cc], R208 ;  /* 0x0000b300ffd04a19 */ /* 0x000fe200000116d0 */
[--C-:B------:R-:W-:Y:S02]  /*bfd0*/  IMAD.X R211, RZ, RZ, R203.reuse, P5 ;  /* 0x000000ffffd37224 */ /* 0x100fe400028e06cb */
[----:B------:R-:W-:Y:S02]  /*bfe0*/  IMAD.X R209, RZ, RZ, R203, P6 ;  /* 0x000000ffffd17224 */ /* 0x000fe400030e06cb */
.L_x_829:
[----:B------:R-:W-:Y:S04]  /*bff0*/  DEPBAR.LE SB0, 0x2 ;  /* 0x000080800000791a */ /* 0x000fe80000000000 */
[----:B------:R-:W-:Y:S01]  /*c000*/  BAR.SYNC.DEFER_BLOCKING 0x0 ;  /* 0x0000000000007b1d */ /* 0x000fe20000010000 */
[----:B------:R-:W-:Y:S01]  /*c010*/  UIMAD UR4, UR5, 0x6000, URZ ;  /* 0x00006000050478a4 */ /* 0x000fe2000f8e023f */
[----:B------:R-:W-:Y:S01]  /*c020*/  IMAD.U32 R175, RZ, RZ, UR15 ;  /* 0x0000000fffaf7e24 */ /* 0x000fe2000f8e00ff */
[----:B------:R-:W-:Y:S04]  /*c030*/  UISETP.GE.AND UP1, UPT, UR10, UR17, UPT ;  /* 0x000000110a00728c */ /* 0x000fe8000bf26270 */
[----:B------:R-:W-:Y:S02]  /*c040*/  IADD3 R0, R188, UR4, RZ ;  /* 0x00000004bc007c10 */ /* 0x000fe4000fffe0ff */
[----:B------:R-:W-:Y:S03]  /*c050*/  PLOP3.LUT P0, PT, PT, PT, UP1, 0x80, 0x0 ;  /* 0x000000000000781c */ /* 0x000fe60003f0f018 */
[----:B------:R-:W-:Y:S01]  /*c060*/  IMAD.IADD R192, R189, 0x1, R0 ;  /* 0x00000001bdc07824 */ /* 0x000fe200078e0200 */
[----:B------:R-:W-:Y:S01]  /*c070*/  IADD3 R0, R133, R0, RZ ;  /* 0x0000000085007210 */ /* 0x000fe20007ffe0ff */
[----:B------:R-:W-:Y:S04]  /*c080*/  @!UP1 UIADD3 UR7, UR17, -0x1, URZ ;  /* 0xffffffff11079890 */ /* 0x000fe8000fffe03f */
[----:B------:R-:W-:Y:S02]  /*c090*/  @!UP1 USHF.R.S32.HI UR6, URZ, 0x1f, UR7 ;  /* 0x0000001f3f069899 */ /* 0x000fe40008011407 */
[----:B------:R-:W-:Y:S02]  /*c0a0*/  @!UP1 UIMAD.WIDE.U32 UR20, UR7, UR8, URZ ;  /* 0x00000008071492a5 */ /* 0x000fe4000f8e003f */
[----:B------:R-:W-:Y:S01]  /*c0b0*/  @!UP1 UIMAD UR6, UR6, UR8, URZ ;  /* 0x00000008060692a4 */ /* 0x000fe2000f8e023f */
[----:B------:R-:W-:Y:S01]  /*c0c0*/  @!P0 IMAD R175, R175, 0x6000, R204 ;  /* 0x00006000afaf8824 */ /* 0x000fe200078e02cc */
[----:B------:R-:W-:Y:S02]  /*c0d0*/  LDSM.16.M88.4 R32, [R190] ;  /* 0x00000000be20783b */ /* 0x000fe40000000200 */
[----:B------:R-:W-:Y:S02]  /*c0e0*/  @!UP1 UIMAD UR6, UR7, UR9, UR6 ;  /* 0x00000009070692a4 */ /* 0x000fe4000f8e0206 */
[----:B------:R-:W-:Y:S02]  /*c0f0*/  @!UP1 USHF.L.U32 UR7, UR20, 0x6, URZ ;  /* 0x0000000614079899 */ /* 0x000fe4000800063f */
[----:B------:R-:W-:Y:S01]  /*c100*/  @!UP1 UIADD3 UR6, UR21, UR6, URZ ;  /* 0x0000000615069290 */ /* 0x000fe2000fffe03f */
[----:B------:R-:W1:Y:S03]  /*c110*/  LDSM.16.M88.4 R8, [R188+UR4+0xc100] ;  /* 0x00c10004bc08783b */ /* 0x000e660008000200 */
[----:B------:R-:W-:Y:S01]  /*c120*/  @!P0 IADD3 R2, P5, R194, UR7, RZ ;  /* 0x00000007c2028c10 */ /* 0x000fe2000ffbe0ff */
[----:B------:R-:W-:Y:S02]  /*c130*/  @!UP1 USHF.L.U64.HI UR6, UR20, 0x6, UR6 ;  /* 0x0000000614069899 */ /* 0x000fe40008010206 */
[----:B------:R-:W-:Y:S01]  /*c140*/  @!UP1 UIADD3 UR20, UP0, UR12, UR7, URZ ;  /* 0x000000070c149290 */ /* 0x000fe2000ff1e03f */
[----:B------:R-:W2:Y:S01]  /*c150*/  LDSM.16.M88.4 R16, [R188+UR4+0xc900] ;  /* 0x00c90004bc10783b */ /* 0x000ea20008000200 */
[----:B------:R-:W-:Y:S02]  /*c160*/  @!P0 LEA R176, P4, R2, c[0x0][0x1f8], 0x1 ;  /* 0x00007e0002b08a11 */ /* 0x000fe400078808ff */
[----:B------:R-:W-:Y:S02]  /*c170*/  @!P0 IADD3.X R29, R199, UR6, RZ, P5, !PT ;  /* 0x00000006c71d8c10 */ /* 0x000fe4000affe4ff */
[----:B------:R-:W-:Y:S02]  /*c180*/  @!P0 IADD3 R30, P5, R214, UR7, RZ ;  /* 0x00000007d61e8c10 */ /* 0x000fe4000ffbe0ff */
[----:B------:R-:W3:Y:S01]  /*c190*/  LDSM.16.M88.4 R24, [R188+UR4+0xd100] ;  /* 0x00d10004bc18783b */ /* 0x000ee20008000200 */
[----:B------:R-:W-:Y:S02]  /*c1a0*/  @!P0 LEA.HI.X R177, R2, c[0x0][0x1fc], R29, 0x1, P4 ;  /* 0x00007f0002b18a11 */ /* 0x000fe400020f0c1d */
[----:B------:R-:W-:Y:S01]  /*c1b0*/  @!P0 IADD3 R29, P6, R207, UR7, RZ ;  /* 0x00000007cf1d8c10 */ /* 0x000fe2000ffde0ff */
[----:B------:R-:W-:Y:S01]  /*c1c0*/  @!UP1 UIADD3.X UR7, UR11, UR6, URZ, UP0, !UPT ;  /* 0x000000060b079290 */ /* 0x000fe200087fe43f */
[----:B------:R-:W-:Y:S01]  /*c1d0*/  @!P0 IADD3.X R31, R213, UR6, RZ, P5, !PT ;  /* 0x00000006d51f8c10 */ /* 0x000fe2000affe4ff */
[----:B------:R-:W-:Y:S01]  /*c1e0*/  UISETP.GE.AND UP0, UPT, UR15, 0x1, UPT ;  /* 0x000000010f00788c */ /* 0x000fe2000bf06270 */
[----:B------:R-:W4:Y:S01]  /*c1f0*/  LDSM.16.M88.4 R136, [R188+UR4+0xd900] ;  /* 0x00d90004bc88783b */ /* 0x000f220008000200 */
[C---:B------:R-:W-:Y:S02]  /*c200*/  @!P0 LEA R170, P5, R30.reuse, c[0x0][0x1f8], 0x1 ;  /* 0x00007e001eaa8a11 */ /* 0x040fe400078a08ff */
[----:B------:R-:W-:Y:S01]  /*c210*/  @!P0 IADD3.X R28, R215, UR6, RZ, P6, !PT ;  /* 0x00000006d71c8c10 */ /* 0x000fe2000b7fe4ff */
[----:B------:R-:W-:Y:S01]  /*c220*/  USHF.L.U32 UR6, UR17, 0x6, URZ ;  /* 0x0000000611067899 */ /* 0x000fe2000800063f */
[C---:B------:R-:W-:Y:S02]  /*c230*/  @!P0 LEA R172, P6, R29.reuse, c[0x0][0x1f8], 0x1 ;  /* 0x00007e001dac8a11 */ /* 0x040fe400078c08ff */
[----:B------:R-:W-:Y:S01]  /*c240*/  LDSM.16.M88.4 R140, [R186] ;  /* 0x00000000ba8c783b */ /* 0x000fe20000000200 */
[----:B------:R-:W-:Y:S02]  /*c250*/  @!P0 LEA.HI.X R171, R30, c[0x0][0x1fc], R31, 0x1, P5 ;  /* 0x00007f001eab8a11 */ /* 0x000fe400028f0c1f */
[----:B------:R-:W-:Y:S02]  /*c260*/  @!P0 LEA.HI.X R173, R29, c[0x0][0x1fc], R28, 0x1, P6 ;  /* 0x00007f001dad8a11 */ /* 0x000fe400030f0c1c */
[----:B------:R-:W-:Y:S02]  /*c270*/  @!P0 IADD3 R2, P4, R194, UR20, RZ ;  /* 0x00000014c2028c10 */ /* 0x000fe4000ff9e0ff */
[----:B------:R-:W5:Y:S02]  /*c280*/  LDSM.16.M88.4 R144, [R192+0xc100] ;  /* 0x00c10000c090783b */ /* 0x000f640000000200 */
[----:B------:R-:W-:Y:S02]  /*c290*/  @!P0 IADD3.X R149, R199, UR7, RZ, P4, !PT ;  /* 0x00000007c7958c10 */ /* 0x000fe4000a7fe4ff */
[C---:B------:R-:W-:Y:S01]  /*c2a0*/  @!P0 LEA R168, P4, R2.reuse, c[0x0][0x1f8], 0x1 ;  /* 0x00007e0002a88a11 */ /* 0x040fe200078808ff */
[C---:B-1----:R-:W-:Y:S03]  /*c2b0*/  HMMA.16816.F32.BF16 R4, R32.reuse, R8, RZ ;  /* 0x000000082004723c */ /* 0x042fe600000418ff */
[----:B------:R-:W-:Y:S02]  /*c2c0*/  @!P0 LEA.HI.X R169, R2, c[0x0][0x1fc], R149, 0x1, P4 ;  /* 0x00007f0002a98a11 */ /* 0x000fe400020f0c95 */
[----:B------:R-:W1:Y:S01]  /*c2d0*/  LDSM.16.M88.4 R148, [R192+0xc900] ;  /* 0x00c90000c094783b */ /* 0x000e620000000200 */
[----:B------:R-:W-:Y:S02]  /*c2e0*/  @!P0 IADD3 R2, P5, R214, UR20, RZ ;  /* 0x00000014d6028c10 */ /* 0x000fe4000ffbe0ff */
[C---:B------:R-:W-:Y:S04]  /*c2f0*/  HMMA.16816.F32.BF16 R8, R32.reuse, R10, RZ ;  /* 0x0000000a2008723c */ /* 0x040fe800000418ff */
[----:B------:R-:W-:Y:S04]  /*c300*/  @!P0 IADD3.X R153, R213, UR7, RZ, P5, !PT ;  /* 0x00000007d5998c10 */ /* 0x000fe8000affe4ff */
[C---:B--2---:R-:W-:Y:S08]  /*c310*/  HMMA.16816.F32.BF16 R12, R32.reuse, R16, RZ ;  /* 0x00000010200c723c */ /* 0x044ff000000418ff */
[C---:B------:R-:W-:Y:S08]  /*c320*/  HMMA.16816.F32.BF16 R16, R32.reuse, R18, RZ ;  /* 0x000000122010723c */ /* 0x040ff000000418ff */
[C---:B---3--:R-:W-:Y:S08]  /*c330*/  HMMA.16816.F32.BF16 R20, R32.reuse, R24, RZ ;  /* 0x000000182014723c */ /* 0x048ff000000418ff */
[C---:B------:R-:W-:Y:S08]  /*c340*/  HMMA.16816.F32.BF16 R24, R32.reuse, R26, RZ ;  /* 0x0000001a2018723c */ /* 0x040ff000000418ff */
[C---:B----4-:R-:W-:Y:S07]  /*c350*/  HMMA.16816.F32.BF16 R28, R32.reuse, R136, RZ ;  /* 0x00000088201c723c */ /* 0x050fee00000418ff */
[----:B------:R-:W-:Y:S01]  /*c360*/  @!P0 IADD3 R137, P4, R207, UR20, RZ ;  /* 0x00000014cf898c10 */ /* 0x000fe2000ff9e0ff */
[----:B------:R-:W-:Y:S04]  /*c370*/  HMMA.16816.F32.BF16 R32, R32, R138, RZ ;  /* 0x0000008a2020723c */ /* 0x000fe800000418ff */
[----:B------:R-:W-:Y:S02]  /*c380*/  @!P0 LEA R178, P6, R137, c[0x0][0x1f8], 0x1 ;  /* 0x00007e0089b28a11 */ /* 0x000fe400078c08ff */
[----:B------:R-:W-:Y:S02]  /*c390*/  @!P0 IADD3.X R136, R215, UR7, RZ, P4, !PT ;  /* 0x00000007d7888c10 */ /* 0x000fe4000a7fe4ff */
[C---:B-----5:R-:W-:Y:S05]  /*c3a0*/  HMMA.16816.F32.BF16 R4, R140.reuse, R144, R4 ;  /* 0x000000908c04723c */ /* 0x060fea0000041804 */
[C---:B------:R-:W-:Y:S02]  /*c3b0*/  @!P0 LEA R180, P4, R2.reuse, c[0x0][0x1f8], 0x1 ;  /* 0x00007e0002b48a11 */ /* 0x040fe400078808ff */
[----:B------:R-:W-:Y:S01]  /*c3c0*/  @!P0 LEA.HI.X R179, R137, c[0x0][0x1fc], R136, 0x1, P6 ;  /* 0x00007f0089b38a11 */ /* 0x000fe200030f0c88 */
[C---:B------:R-:W-:Y:S01]  /*c3d0*/  HMMA.16816.F32.BF16 R8, R140.reuse, R146, R8 ;  /* 0x000000928c08723c */ /* 0x040fe20000041808 */
[----:B------:R-:W2:Y:S03]  /*c3e0*/  LDSM.16.M88.4 R136, [R192+0xd100] ;  /* 0x00d10000c088783b */ /* 0x000ea60000000200 */
[----:B------:R-:W-:Y:S01]  /*c3f0*/  @!P0 LEA.HI.X R181, R2, c[0x0][0x1fc], R153, 0x1, P4 ;  /* 0x00007f0002b58a11 */ /* 0x000fe200020f0c99 */
[C---:B------:R-:W-:Y:S03]  /*c400*/  IMAD.IADD R2, R133.reuse, 0x1, R192 ;  /* 0x0000000185027824 */ /* 0x040fe600078e02c0 */
[C---:B-1----:R-:W-:Y:S01]  /*c410*/  HMMA.16816.F32.BF16 R12, R140.reuse, R148, R12 ;  /* 0x000000948c0c723c */ /* 0x042fe2000004180c */
[----:B------:R-:W1:Y:S07]  /*c420*/  LDSM.16.M88.4 R152, [R192+0xd900] ;  /* 0x00d90000c098783b */ /* 0x000e6e0000000200 */
[C---:B------:R-:W-:Y:S01]  /*c430*/  HMMA.16816.F32.BF16 R16, R140.reuse, R150, R16 ;  /* 0x000000968c10723c */ /* 0x040fe20000041810 */
[----:B------:R-:W-:Y:S01]  /*c440*/  @!PT LDS RZ, [RZ] ;  /* 0x00000000fffff984 */ /* 0x000fe20000000800 */
[----:B------:R-:W-:Y:S01]  /*c450*/  @!PT LDS RZ, [RZ] ;  /* 0x00000000fffff984 */ /* 0x000fe20000000800 */
[----:B------:R-:W-:Y:S01]  /*c460*/  @!PT LDS RZ, [RZ] ;  /* 0x00000000fffff984 */ /* 0x000fe20000000800 */
[----:B------:R3:W-:Y:S07]  /*c470*/  @!P0 LDGSTS.E.BYPASS.LTC128B.128 [R175], [R176.64], !P3 ;  /* 0x00000000b0af8fae */ /* 0x0007ee000d901d52 */
[----:B------:R3:W-:Y:S07]  /*c480*/  @!P0 LDGSTS.E.BYPASS.LTC128B.128 [R175+0x2000], [R172.64], !P2 ;  /* 0x02000000acaf8fae */ /* 0x0007ee000d101d52 */
[----:B------:R4:W-:Y:S07]  /*c490*/  @!P0 LDGSTS.E.BYPASS.LTC128B.128 [R175+0x4000], [R170.64], !P1 ;  /* 0x04000000aaaf8fae */ /* 0x0009ee000c901d52 */
[----:B------:R4:W-:Y:S01]  /*c4a0*/  @!P0 LDGSTS.E.BYPASS.LTC128B.128 [R175+0x1000], [R168.64], !P3 ;  /* 0x01000000a8af8fae */ /* 0x0009e2000d901d52 */
[C---:B--2---:R-:W-:Y:S06]  /*c4b0*/  HMMA.16816.F32.BF16 R20, R140.reuse, R136, R20 ;  /* 0x000000888c14723c */ /* 0x044fec0000041814 */
[----:B------:R3:W-:Y:S02]  /*c4c0*/  @!P0 LDGSTS.E.BYPASS.LTC128B.128 [R175+0x3000], [R178.64], !P2 ;  /* 0x03000000b2af8fae */ /* 0x0007e4000d101d52 */
[C---:B------:R-:W-:Y:S05]  /*c4d0*/  HMMA.16816.F32.BF16 R24, R140.reuse, R138, R24 ;  /* 0x0000008a8c18723c */ /* 0x040fea0000041818 */
[----:B------:R3:W-:Y:S01]  /*c4e0*/  @!P0 LDGSTS.E.BYPASS.LTC128B.128 [R175+0x5000], [R180.64], !P1 ;  /* 0x05000000b4af8fae */ /* 0x0007e2000c901d52 */
[----:B------:R-:W-:Y:S02]  /*c4f0*/  PLOP3.LUT P0, PT, PT, PT, UP3, 0x80, 0x0 ;  /* 0x000000000000781c */ /* 0x000fe40003f0f038 */
[C---:B-1----:R-:W-:Y:S04]  /*c500*/  HMMA.16816.F32.BF16 R28, R140.reuse, R152, R28 ;  /* 0x000000988c1c723c */ /* 0x042fe8000004181c */
[----:B------:R-:W-:Y:S04]  /*c510*/  LDSM.16.M88.4 R156, [R185] ;  /* 0x00000000b99c783b */ /* 0x000fe80000000200 */
[----:B------:R-:W-:Y:S03]  /*c520*/  HMMA.16816.F32.BF16 R32, R140, R154, R32 ;  /* 0x0000009a8c20723c */ /* 0x000fe60000041820 */
[----:B------:R-:W1:Y:S07]  /*c530*/  LDSM.16.M88.4 R160, [R0+0xc100] ;  /* 0x00c1000000a0783b */ /* 0x000e6e0000000200 */
[----:B------:R-:W2:Y:S07]  /*c540*/  LDSM.16.M88.4 R164, [R0+0xc900] ;  /* 0x00c9000000a4783b */ /* 0x000eae0000000200 */
[----:B------:R-:W5:Y:S07]  /*c550*/  LDSM.16.M88.4 R144, [R0+0xd100] ;  /* 0x00d100000090783b */ /* 0x000f6e0000000200 */
[----:B------:R-:W3:Y:S07]  /*c560*/  LDSM.16.M88.4 R148, [R0+0xd900] ;  /* 0x00d900000094783b */ /* 0x000eee0000000200 */
[----:B------:R-:W-:Y:S07]  /*c570*/  LDSM.16.M88.4 R136, [R184] ;  /* 0x00000000b888783b */ /* 0x000fee0000000200 */
[----:B----4-:R-:W4:Y:S01]  /*c580*/  LDSM.16.M88.4 R168, [R2+0xc100] ;  /* 0x00c1000002a8783b */ /* 0x010f220000000200 */
[C---:B-1----:R-:W-:Y:S06]  /*c590*/  HMMA.16816.F32.BF16 R4, R156.reuse, R160, R4 ;  /* 0x000000a09c04723c */ /* 0x042fec0000041804 */
[----:B------:R-:W1:Y:S02]  /*c5a0*/  LDSM.16.M88.4 R140, [R2+0xc900] ;  /* 0x00c90000028c783b */ /* 0x000e640000000200 */
[C---:B------:R-:W-:Y:S05]  /*c5b0*/  HMMA.16816.F32.BF16 R8, R156.reuse, R162, R8 ;  /* 0x000000a29c08723c */ /* 0x040fea0000041808 */
[----:B------:R-:W1:Y:S03]  /*c5c0*/  LDSM.16.M88.4 R152, [R2+0xd100] ;  /* 0x00d100000298783b */ /* 0x000e660000000200 */
[C---:B--2---:R-:W-:Y:S04]  /*c5d0*/  HMMA.16816.F32.BF16 R12, R156.reuse, R164, R12 ;  /* 0x000000a49c0c723c */ /* 0x044fe8000004180c */
[----:B------:R-:W2:Y:S04]  /*c5e0*/  LDSM.16.M88.4 R160, [R2+0xd900] ;  /* 0x00d9000002a0783b */ /* 0x000ea80000000200 */
[C---:B------:R-:W-:Y:S03]  /*c5f0*/  HMMA.16816.F32.BF16 R16, R156.reuse, R166, R16 ;  /* 0x000000a69c10723c */ /* 0x040fe60000041810 */
[----:B------:R-:W-:Y:S05]  /*c600*/  LDSM.16.M88.4 R164, [R188+UR4+0xe100] ;  /* 0x00e10004bca4783b */ /* 0x000fea0008000200 */
[C---:B-----5:R-:W-:Y:S02]  /*c610*/  HMMA.16816.F32.BF16 R20, R156.reuse, R144, R20 ;  /* 0x000000909c14723c */ /* 0x060fe40000041814 */
[----:B---3--:R-:W-:Y:S06]  /*c620*/  LDSM.16.M88.4 R172, [R192+0xf900] ;  /* 0x00f90000c0ac783b */ /* 0x008fec0000000200 */
[C---:B------:R-:W-:Y:S01]  /*c630*/  HMMA.16816.F32.BF16 R24, R156.reuse, R146, R24 ;  /* 0x000000929c18723c */ /* 0x040fe20000041818 */
[----:B------:R-:W3:Y:S07]  /*c640*/  LDSM.16.M88.4 R144, [R190+0x4000] ;  /* 0x00400000be90783b */ /* 0x000eee0000000200 */
[C---:B------:R-:W-:Y:S01]  /*c650*/  HMMA.16816.F32.BF16 R28, R156.reuse, R148, R28 ;  /* 0x000000949c1c723c */ /* 0x040fe2000004181c */
[----:B------:R-:W-:Y:S07]  /*c660*/  LDSM.16.M88.4 R176, [R190+0x8000] ;  /* 0x00800000beb0783b */ /* 0x000fee0000000200 */
[----:B------:R-:W-:Y:S01]  /*c670*/  HMMA.16816.F32.BF16 R32, R156, R150, R32 ;  /* 0x000000969c20723c */ /* 0x000fe20000041820 */
[----:B------:R-:W5:Y:S07]  /*c680*/  LDSM.16.M88.4 R148, [R188+UR4+0xe900] ;  /* 0x00e90004bc94783b */ /* 0x000f6e0008000200 */
[C---:B----4-:R-:W-:Y:S01]  /*c690*/  HMMA.16816.F32.BF16 R4, R136.reuse, R168, R4 ;  /* 0x000000a88804723c */ /* 0x050fe20000041804 */
[----:B------:R-:W4:Y:S07]  /*c6a0*/  LDSM.16.M88.4 R156, [R188+UR4+0xf100] ;  /* 0x00f10004bc9c783b */ /* 0x000f2e0008000200 */
[C---:B------:R-:W-:Y:S01]  /*c6b0*/  HMMA.16816.F32.BF16 R8, R136.reuse, R170, R8 ;  /* 0x000000aa8808723c */ /* 0x040fe20000041808 */
[----:B------:R-:W3:Y:S07]  /*c6c0*/  LDSM.16.M88.4 R168, [R188+UR4+0xf900] ;  /* 0x00f90004bca8783b */ /* 0x000eee0008000200 */
[C---:B-1----:R-:W-:Y:S01]  /*c6d0*/  HMMA.16816.F32.BF16 R12, R136.reuse, R140, R12 ;  /* 0x0000008c880c723c */ /* 0x042fe2000004180c */
[----:B------:R-:W-:Y:S07]  /*c6e0*/  LDSM.16.M88.4 R180, [R188+UR4+0x10100] ;  /* 0x01010004bcb4783b */ /* 0x000fee0008000200 */
[C---:B------:R-:W-:Y:S01]  /*c6f0*/  HMMA.16816.F32.BF16 R16, R136.reuse, R142, R16 ;  /* 0x0000008e8810723c */ /* 0x040fe20000041810 */
[----:B------:R-:W-:Y:S07]  /*c700*/  LDSM.16.M88.4 R140, [R192+0xe100] ;  /* 0x00e10000c08c783b */ /* 0x000fee0000000200 */
[C---:B------:R-:W-:Y:S01]  /*c710*/  HMMA.16816.F32.BF16 R20, R136.reuse, R152, R20 ;  /* 0x000000988814723c */ /* 0x040fe20000041814 */
[----:B------:R-:W0:Y:S07]  /*c720*/  LDGDEPBAR ;  /* 0x00000000000079af */ /* 0x000e2e0000000000 */
[C---:B------:R-:W-:Y:S01]  /*c730*/  HMMA.16816.F32.BF16 R24, R136.reuse, R154, R24 ;  /* 0x0000009a8818723c */ /* 0x040fe20000041818 */
[----:B------:R-:W-:Y:S07]  /*c740*/  LDSM.16.M88.4 R152, [R192+0xe900] ;  /* 0x00e90000c098783b */ /* 0x000fee0000000200 */
[C---:B--2---:R-:W-:Y:S08]  /*c750*/  HMMA.16816.F32.BF16 R28, R136.reuse, R160, R28 ;  /* 0x000000a0881c723c */ /* 0x044ff0000004181c */
[----:B------:R-:W-:Y:S01]  /*c760*/  HMMA.16816.F32.BF16 R32, R136, R162, R32 ;  /* 0x000000a28820723c */ /* 0x000fe20000041820 */
[----:B------:R-:W1:Y:S07]  /*c770*/  LDSM.16.M88.4 R136, [R186+0x4000] ;  /* 0x00400000ba88783b */ /* 0x000e6e0000000200 */
[C---:B---3--:R-:W-:Y:S01]  /*c780*/  HMMA.16816.F32.BF16 R4, R144.reuse, R164, R4 ;  /* 0x000000a49004723c */ /* 0x048fe20000041804 */
[----:B------:R-:W2:Y:S07]  /*c790*/  LDSM.16.M88.4 R160, [R192+0xf100] ;  /* 0x00f10000c0a0783b */ /* 0x000eae0000000200 */
[C---:B------:R-:W-:Y:S01]  /*c7a0*/  HMMA.16816.F32.BF16 R8, R144.reuse, R166, R8 ;  /* 0x000000a69008723c */ /* 0x040fe20000041808 */
[----:B------:R-:W-:Y:S07]  /*c7b0*/  LDSM.16.M88.4 R164, [R2+0xe100] ;  /* 0x00e1000002a4783b */ /* 0x000fee0000000200 */
[C---:B-----5:R-:W-:Y:S08]  /*c7c0*/  HMMA.16816.F32.BF16 R12, R144.reuse, R148, R12 ;  /* 0x00000094900c723c */ /* 0x060ff0000004180c */
[C---:B------:R-:W-:Y:S01]  /*c7d0*/  HMMA.16816.F32.BF16 R16, R144.reuse, R150, R16 ;  /* 0x000000969010723c */ /* 0x040fe20000041810 */
[----:B------:R-:W-:Y:S07]  /*c7e0*/  LDSM.16.M88.4 R148, [R185+0x4000] ;  /* 0x00400000b994783b */ /* 0x000fee0000000200 */
[C---:B----4-:R-:W-:Y:S08]  /*c7f0*/  HMMA.16816.F32.BF16 R20, R144.reuse, R156, R20 ;  /* 0x0000009c9014723c */ /* 0x050ff00000041814 */
[C---:B------:R-:W-:Y:S01]  /*c800*/  HMMA.16816.F32.BF16 R24, R144.reuse, R158, R24 ;  /* 0x0000009e9018723c */ /* 0x040fe20000041818 */
[----:B------:R-:W3:Y:S07]  /*c810*/  LDSM.16.M88.4 R156, [R0+0xe100] ;  /* 0x00e10000009c783b */ /* 0x000eee0000000200 */
        /* <DEDUP_REMOVED lines=9> */
[C---:B--2---:R-:W-:Y:S08]  /*c8b0*/  HMMA.16816.F32.BF16 R20, R136.reuse, R160, R20 ;  /* 0x000000a08814723c */ /* 0x044ff00000041814 */
[C---:B------:R-:W-:Y:S01]  /*c8c0*/  HMMA.16816.F32.BF16 R24, R136.reuse, R162, R24 ;  /* 0x000000a28818723c */ /* 0x040fe20000041818 */
[----:B------:R-:W2:Y:S07]  /*c8d0*/  LDSM.16.M88.4 R160, [R184+0x4000] ;  /* 0x00400000b8a0783b */ /* 0x000eae0000000200 */
[C---:B------:R-:W-:Y:S08]  /*c8e0*/  HMMA.16816.F32.BF16 R28, R136.reuse, R172, R28 ;  /* 0x000000ac881c723c */ /* 0x040ff0000004181c */
[----:B------:R-:W-:Y:S07]  /*c8f0*/  HMMA.16816.F32.BF16 R32, R136, R174, R32 ;  /* 0x000000ae8820723c */ /* 0x000fee0000041820 */
[----:B------:R-:W-:Y:S01]  /*c900*/  IADD3 R136, R133, UR4, R188 ;  /* 0x0000000485887c10 */ /* 0x000fe2000fffe0bc */
[C---:B---3--:R-:W-:Y:S05]  /*c910*/  HMMA.16816.F32.BF16 R4, R148.reuse, R156, R4 ;  /* 0x0000009c9404723c */ /* 0x048fea0000041804 */
[----:B------:R-:W-:Y:S03]  /*c920*/  IADD3 R191, R189, R136, RZ ;  /* 0x00000088bdbf7210 */ /* 0x000fe60007ffe0ff */
[C---:B------:R-:W-:Y:S01]  /*c930*/  HMMA.16816.F32.BF16 R8, R148.reuse, R158, R8 ;  /* 0x0000009e9408723c */ /* 0x040fe20000041808 */
[----:B------:R-:W-:Y:S07]  /*c940*/  LDSM.16.M88.4 R156, [R192+0x10100] ;  /* 0x01010000c09c783b */ /* 0x000fee0000000200 */
[C---:B-1----:R-:W-:Y:S01]  /*c950*/  HMMA.16816.F32.BF16 R12, R148.reuse, R140, R12 ;  /* 0x0000008c940c723c */ /* 0x042fe2000004180c */
[----:B------:R-:W1:Y:S07]  /*c960*/  LDSM.16.M88.4 R136, [R191+0xe900] ;  /* 0x00e90000bf88783b */ /* 0x000e6e0000000200 */
[C---:B------:R-:W-:Y:S01]  /*c970*/  HMMA.16816.F32.BF16 R16, R148.reuse, R142, R16 ;  /* 0x0000008e9410723c */ /* 0x040fe20000041810 */
[----:B------:R-:W3:Y:S07]  /*c980*/  LDSM.16.M88.4 R168, [R191+0xf100] ;  /* 0x00f10000bfa8783b */ /* 0x000eee0000000200 */
[C---:B------:R-:W-:Y:S01]  /*c990*/  HMMA.16816.F32.BF16 R20, R148.reuse, R144, R20 ;  /* 0x000000909414723c */ /* 0x040fe20000041814 */
[----:B------:R-:W5:Y:S07]  /*c9a0*/  LDSM.16.M88.4 R172, [R191+0xf900] ;  /* 0x00f90000bfac783b */ /* 0x000f6e0000000200 */
[C---:B------:R-:W-:Y:S01]  /*c9b0*/  HMMA.16816.F32.BF16 R24, R148.reuse, R146, R24 ;  /* 0x000000929418723c */ /* 0x040fe20000041818 */
[----:B------:R-:W3:Y:S07]  /*c9c0*/  LDSM.16.M88.4 R140, [R188+UR4+0x10900] ;  /* 0x01090004bc8c783b */ /* 0x000eee0008000200 */
[C---:B----4-:R-:W-:Y:S01]  /*c9d0*/  HMMA.16816.F32.BF16 R28, R148.reuse, R152, R28 ;  /* 0x00000098941c723c */ /* 0x050fe2000004181c */
[----:B------:R-:W4:Y:S07]  /*c9e0*/  LDSM.16.M88.4 R144, [R188+UR4+0x11100] ;  /* 0x01110004bc90783b */ /* 0x000f2e0008000200 */
[----:B------:R-:W-:Y:S01]  /*c9f0*/  HMMA.16816.F32.BF16 R32, R148, R154, R32 ;  /* 0x0000009a9420723c */ /* 0x000fe20000041820 */
[----:B------:R-:W4:Y:S07]  /*ca00*/  LDSM.16.M88.4 R148, [R188+UR4+0x11900] ;  /* 0x01190004bc94783b */ /* 0x000f2e0008000200 */
[C---:B--2---:R-:W-:Y:S01]  /*ca10*/  HMMA.16816.F32.BF16 R4, R160.reuse, R164, R4 ;  /* 0x000000a4a004723c */ /* 0x044fe20000041804 */
[----:B------:R-:W2:Y:S07]  /*ca20*/  LDSM.16.M88.4 R152, [R186+0x8000] ;  /* 0x00800000ba98783b */ /* 0x000eae0000000200 */
[C---:B------:R-:W-:Y:S01]  /*ca30*/  HMMA.16816.F32.BF16 R8, R160.reuse, R166, R8 ;  /* 0x000000a6a008723c */ /* 0x040fe20000041808 */
[----:B------:R-:W-:Y:S07]  /*ca40*/  LDSM.16.M88.4 R164, [R192+0x11900] ;  /* 0x01190000c0a4783b */ /* 0x000fee0000000200 */
[C---:B-1----:R-:W-:Y:S08]  /*ca50*/  HMMA.16816.F32.BF16 R12, R160.reuse, R136, R12 ;  /* 0x00000088a00c723c */ /* 0x042ff0000004180c */
[C---:B------:R-:W-:Y:S01]  /*ca60*/  HMMA.16816.F32.BF16 R16, R160.reuse, R138, R16 ;  /* 0x0000008aa010723c */ /* 0x040fe20000041810 */
[----:B------:R-:W1:Y:S07]  /*ca70*/  LDSM.16.M88.4 R136, [R192+0x10900] ;  /* 0x01090000c088783b */ /* 0x000e6e0000000200 */
[C---:B---3--:R-:W-:Y:S08]  /*ca80*/  HMMA.16816.F32.BF16 R20, R160.reuse, R168, R20 ;  /* 0x000000a8a014723c */ /* 0x048ff00000041814 */
[C---:B------:R-:W-:Y:S01]  /*ca90*/  HMMA.16816.F32.BF16 R24, R160.reuse, R170, R24 ;  /* 0x000000aaa018723c */ /* 0x040fe20000041818 */
[----:B------:R-:W-:Y:S07]  /*caa0*/  LDSM.16.M88.4 R168, [R185+0x8000] ;  /* 0x00800000b9a8783b */ /* 0x000fee0000000200 */
[C---:B-----5:R-:W-:Y:S08]  /*cab0*/  HMMA.16816.F32.BF16 R28, R160.reuse, R172, R28 ;  /* 0x000000aca01c723c */ /* 0x060ff0000004181c */
[----:B------:R-:W-:Y:S01]  /*cac0*/  HMMA.16816.F32.BF16 R32, R160, R174, R32 ;  /* 0x000000aea020723c */ /* 0x000fe20000041820 */
[----:B------:R-:W3:Y:S07]  /*cad0*/  LDSM.16.M88.4 R160, [R192+0x11100] ;  /* 0x01110000c0a0783b */ /* 0x000eee0000000200 */
[C---:B------:R-:W-:Y:S01]  /*cae0*/  HMMA.16816.F32.BF16 R4, R176.reuse, R180, R4 ;  /* 0x000000b4b004723c */ /* 0x040fe20000041804 */
[----:B------:R-:W5:Y:S07]  /*caf0*/  LDSM.16.M88.4 R172, [R0+0x10100] ;  /* 0x0101000000ac783b */ /* 0x000f6e0000000200 */
[C---:B------:R-:W-:Y:S01]  /*cb00*/  HMMA.16816.F32.BF16 R8, R176.reuse, R182, R8 ;  /* 0x000000b6b008723c */ /* 0x040fe20000041808 */
[----:B------:R-:W-:Y:S07]  /*cb10*/  LDSM.16.M88.4 R180, [R2+0x10100] ;  /* 0x0101000002b4783b */ /* 0x000fee0000000200 */
[C---:B------:R-:W-:Y:S08]  /*cb20*/  HMMA.16816.F32.BF16 R12, R176.reuse, R140, R12 ;  /* 0x0000008cb00c723c */ /* 0x040ff0000004180c */
[C---:B------:R-:W-:Y:S01]  /*cb30*/  HMMA.16816.F32.BF16 R16, R176.reuse, R142, R16 ;  /* 0x0000008eb010723c */ /* 0x040fe20000041810 */
[----:B------:R-:W1:Y:S07]  /*cb40*/  LDSM.16.M88.4 R140, [R0+0x10900] ;  /* 0x01090000008c783b */ /* 0x000e6e0000000200 */
[C---:B----4-:R-:W-:Y:S08]  /*cb50*/  HMMA.16816.F32.BF16 R20, R176.reuse, R144, R20 ;  /* 0x00000090b014723c */ /* 0x050ff00000041814 */
[C---:B------:R-:W-:Y:S01]  /*cb60*/  HMMA.16816.F32.BF16 R24, R176.reuse, R146, R24 ;  /* 0x00000092b018723c */ /* 0x040fe20000041818 */
[----:B------:R-:W4:Y:S07]  /*cb70*/  LDSM.16.M88.4 R144, [R0+0x11100] ;  /* 0x011100000090783b */ /* 0x000f2e0000000200 */
[C---:B------:R-:W-:Y:S08]  /*cb80*/  HMMA.16816.F32.BF16 R28, R176.reuse, R148, R28 ;  /* 0x00000094b01c723c */ /* 0x040ff0000004181c */
[----:B------:R-:W-:Y:S01]  /*cb90*/  HMMA.16816.F32.BF16 R32, R176, R150, R32 ;  /* 0x00000096b020723c */ /* 0x000fe20000041820 */
[----:B------:R-:W3:Y:S07]  /*cba0*/  LDSM.16.M88.4 R148, [R0+0x11900] ;  /* 0x011900000094783b */ /* 0x000eee0000000200 */
[----:B------:R-:W4:Y:S01]  /*cbb0*/  LDSM.16.M88.4 R176, [R184+0x8000] ;  /* 0x00800000b8b0783b */ /* 0x000f220000000200 */
[C---:B--2---:R-:W-:Y:S08]  /*cbc0*/  HMMA.16816.F32.BF16 R4, R152.reuse, R156, R4 ;  /* 0x0000009c9804723c */ /* 0x044ff00000041804 */
[C---:B------:R-:W-:Y:S08]  /*cbd0*/  HMMA.16816.F32.BF16 R8, R152.reuse, R158, R8 ;  /* 0x0000009e9808723c */ /* 0x040ff00000041808 */
[C---:B-1----:R-:W-:Y:S08]  /*cbe0*/  HMMA.16816.F32.BF16 R12, R152.reuse, R136, R12 ;  /* 0x00000088980c723c */ /* 0x042ff0000004180c */
[C---:B------:R-:W-:Y:S01]  /*cbf0*/  HMMA.16816.F32.BF16 R16, R152.reuse, R138, R16 ;  /* 0x0000008a9810723c */ /* 0x040fe20000041810 */
[----:B------:R-:W1:Y:S07]  /*cc00*/  LDSM.16.M88.4 R136, [R191+0x10900] ;  /* 0x01090000bf88783b */ /* 0x000e6e0000000200 */
[C---:B---3--:R-:W-:Y:S08]  /*cc10*/  HMMA.16816.F32.BF16 R20, R152.reuse, R160, R20 ;  /* 0x000000a09814723c */ /* 0x048ff00000041814 */
[C---:B------:R-:W-:Y:S08]  /*cc20*/  HMMA.16816.F32.BF16 R24, R152.reuse, R162, R24 ;  /* 0x000000a29818723c */ /* 0x040ff00000041818 */
[C---:B------:R-:W-:Y:S08]  /*cc30*/  HMMA.16816.F32.BF16 R28, R152.reuse, R164, R28 ;  /* 0x000000a4981c723c */ /* 0x040ff0000004181c */
[----:B------:R-:W-:Y:S08]  /*cc40*/  HMMA.16816.F32.BF16 R32, R152, R166, R32 ;  /* 0x000000a69820723c */ /* 0x000ff00000041820 */
[C---:B-----5:R-:W-:Y:S08]  /*cc50*/  HMMA.16816.F32.BF16 R4, R168.reuse, R172, R4 ;  /* 0x000000aca804723c */ /* 0x060ff00000041804 */
[C---:B------:R-:W-:Y:S08]  /*cc60*/  HMMA.16816.F32.BF16 R8, R168.reuse, R174, R8 ;  /* 0x000000aea808723c */ /* 0x040ff00000041808 */
[C---:B------:R-:W-:Y:S08]  /*cc70*/  HMMA.16816.F32.BF16 R12, R168.reuse, R140, R12 ;  /* 0x0000008ca80c723c */ /* 0x040ff0000004180c */
[C---:B------:R-:W-:Y:S08]  /*cc80*/  HMMA.16816.F32.BF16 R16, R168.reuse, R142, R16 ;  /* 0x0000008ea810723c */ /* 0x040ff00000041810 */
[C---:B----4-:R-:W-:Y:S08]  /*cc90*/  HMMA.16816.F32.BF16 R20, R168.reuse, R144, R20 ;  /* 0x00000090a814723c */ /* 0x050ff00000041814 */
[C---:B------:R-:W-:Y:S08]  /*cca0*/  HMMA.16816.F32.BF16 R24, R168.reuse, R146, R24 ;  /* 0x00000092a818723c */ /* 0x040ff00000041818 */
[C---:B------:R-:W-:Y:S08]  /*ccb0*/  HMMA.16816.F32.BF16 R28, R168.reuse, R148, R28 ;  /* 0x00000094a81c723c */ /* 0x040ff0000004181c */
[----:B------:R-:W-:Y:S08]  /*ccc0*/  HMMA.16816.F32.BF16 R32, R168, R150, R32 ;  /* 0x00000096a820723c */ /* 0x000ff00000041820 */
[C---:B------:R-:W-:Y:S08]  /*ccd0*/  HMMA.16816.F32.BF16 R4, R176.reuse, R180, R4 ;  /* 0x000000b4b004723c */ /* 0x040ff00000041804 */
[C---:B------:R-:W-:Y:S08]  /*cce0*/  HMMA.16816.F32.BF16 R8, R176.reuse, R182, R8 ;  /* 0x000000b6b008723c */ /* 0x040ff00000041808 */
[C---:B-1----:R-:W-:Y:S08]  /*ccf0*/  HMMA.16816.F32.BF16 R12, R176.reuse, R136, R12 ;  /* 0x00000088b00c723c */ /* 0x042ff0000004180c */
        /* <DEDUP_REMOVED lines=18> */
[----:B------:R-:W-:Y:S03]  /*ce20*/  FMUL.FTZ R14, R17, c[0x0][0x320] ;  /* 0x0000c800110e7a20 */ /* 0x000fe60000410000 */
[----:B------:R5:W1:Y:S10]  /*ce30*/  MUFU.TANH R137, R11 ;  /* 0x0000000b00897308 */ /* 0x000a740000002400 */
[----:B------:R-:W1:Y:S10]  /*ce40*/  MUFU.TANH R141, R141 ;  /* 0x0000008d008d7308 */ /* 0x000e740000002400 */
[----:B------:R-:W1:Y:S01]  /*ce50*/  MUFU.TANH R0, R0 ;  /* 0x0000000000007308 */ /* 0x000e620000002400 */
[C---:B---3--:R-:W-:Y:S01]  /*ce60*/  HMMA.16816.F32.BF16 R20, R176.reuse, R4, R20 ;  /* 0x00000004b014723c */ /* 0x048fe20000041814 */
[----:B-----5:R-:W3:Y:S08]  /*ce70*/  LDSM.16.M88.4 R8, [R191+0x11900] ;  /* 0x01190000bf08783b */ /* 0x020ef00000000200 */
[----:B------:R-:W1:Y:S01]  /*ce80*/  MUFU.TANH R2, R2 ;  /* 0x0000000200027308 */ /* 0x000e620000002400 */
[C---:B------:R-:W-:Y:S03]  /*ce90*/  HMMA.16816.F32.BF16 R24, R176.reuse, R6, R24 ;  /* 0x00000006b018723c */ /* 0x040fe60000041818 */
[----:B------:R-:W-:Y:S02]  /*cea0*/  FMUL.FTZ R5, R18, c[0x0][0x320] ;  /* 0x0000c80012057a20 */ /* 0x000fe40000410000 */
[----:B------:R-:W-:Y:S04]  /*ceb0*/  FMUL.FTZ R4, R19, c[0x0][0x320] ;  /* 0x0000c80013047a20 */ /* 0x000fe80000410000 */
[----:B------:R-:W1:Y:S05]  /*cec0*/  MUFU.TANH R142, R142 ;  /* 0x0000008e008e7308 */ /* 0x000e6a0000002400 */
[----:B------:R-:W-:Y:S02]  /*ced0*/  FMUL.FTZ R7, R20, c[0x0][0x320] ;  /* 0x0000c80014077a20 */ /* 0x000fe40000410000 */
[----:B------:R-:W-:Y:S03]  /*cee0*/  IMAD.MOV.U32 R20, RZ, RZ, R200 ;  /* 0x000000ffff147224 */ /* 0x000fe600078e00c8 */
[----:B------:R-:W1:Y:S01]  /*cef0*/  MUFU.TANH R173, R173 ;  /* 0x000000ad00ad7308 */ /* 0x000e620000002400 */
[----:B------:R-:W-:Y:S01]  /*cf00*/  @P0 MOV R20, R208 ;  /* 0x000000d000140202 */ /* 0x000fe20000000f00 */
[----:B------:R-:W-:Y:S01]  /*cf10*/  FMUL.FTZ R6, R22, c[0x0][0x320] ;  /* 0x0000c80016067a20 */ /* 0x000fe20000410000 */
[----:B------:R-:W-:Y:S01]  /*cf20*/  PLOP3.LUT P0, PT, PT, PT, UP2, 0x40, 0x0 ;  /* 0x000000000000781c */ /* 0x000fe20003f0e828 */
[----:B------:R-:W-:Y:S02]  /*cf30*/  FMUL.FTZ R21, R21, c[0x0][0x320] ;  /* 0x0000c80015157a20 */ /* 0x000fe40000410000 */
[----:B------:R-:W-:Y:S02]  /*cf40*/  FMUL.FTZ R157, R24, c[0x0][0x320] ;  /* 0x0000c800189d7a20 */ /* 0x000fe40000410000 */
[----:B------:R-:W-:Y:S02]  /*cf50*/  FMUL.FTZ R23, R23, c[0x0][0x320] ;  /* 0x0000c80017177a20 */ /* 0x000fe40000410000 */
[----:B------:R-:W1:Y:S01]  /*cf60*/  MUFU.TANH R171, R171 ;  /* 0x000000ab00ab7308 */ /* 0x000e620000002400 */
[----:B------:R-:W-:Y:S02]  /*cf70*/  FMUL.FTZ R25, R25, c[0x0][0x320] ;  /* 0x0000c80019197a20 */ /* 0x000fe40000410000 */
[----:B------:R-:W-:Y:S01]  /*cf80*/  FMUL.FTZ R26, R26, c[0x0][0x320] ;  /* 0x0000c8001a1a7a20 */ /* 0x000fe20000410000 */
[C---:B---3--:R-:W-:Y:S01]  /*cf90*/  HMMA.16816.F32.BF16 R28, R176.reuse, R8, R28 ;  /* 0x00000008b01c723c */ /* 0x048fe2000004181c */
[----:B------:R-:W3:Y:S02]  /*cfa0*/  SHFL.IDX PT, R9, R20, RZ, 0x1c1f ;  /* 0x001c1fff14097589 */ /* 0x000ee400000e0000 */
[----:B------:R-:W-:Y:S03]  /*cfb0*/  FMUL.FTZ R27, R27, c[0x0][0x320] ;  /* 0x0000c8001b1b7a20 */ /* 0x000fe60000410000 */
[----:B------:R-:W1:Y:S01]  /*cfc0*/  MUFU.TANH R174, R174 ;  /* 0x000000ae00ae7308 */ /* 0x000e620000002400 */
[----:B------:R-:W-:Y:S01]  /*cfd0*/  IMAD.U32 R8, RZ, RZ, UR6 ;  /* 0x00000006ff087e24 */ /* 0x000fe2000f8e00ff */
[----:B------:R-:W-:Y:S01]  /*cfe0*/  HMMA.16816.F32.BF16 R32, R176, R10, R32 ;  /* 0x0000000ab020723c */ /* 0x000fe20000041820 */
[----:B------:R-:W-:Y:S04]  /*cff0*/  UIADD3 UR6, UR15, 0x1, URZ ;  /* 0x000000010f067890 */ /* 0x000fe8000fffe03f */
[----:B------:R-:W-:Y:S02]  /*d000*/  USEL UR15, UR6, URZ, !UP0 ;  /* 0x0000003f060f7287 */ /* 0x000fe4000c000000 */
[----:B------:R-:W-:Y:S01]  /*d010*/  IADD3 R10, -R201, 0x1, -R8 ;  /* 0x00000001c90a7810 */ /* 0x000fe20007ffe908 */
[----:B------:R-:W1:Y:S04]  /*d020*/  MUFU.TANH R12, R12 ;  /* 0x0000000c000c7308 */ /* 0x000e680000002400 */
[----:B------:R-:W-:Y:S04]  /*d030*/  IADD3 R10, R10, c[0x0][0x1d0], RZ ;  /* 0x000074000a0a7a10 */ /* 0x000fe80007ffe0ff */
[----:B------:R-:W-:Y:S01]  /*d040*/  FMUL.FTZ R153, R28, c[0x0][0x320] ;  /* 0x0000c8001c997a20 */ /* 0x000fe20000410000 */
[----:B------:R-:W-:Y:S01]  /*d050*/  IADD3 R10, R10, -c[0x0][0x168], RZ ;  /* 0x80005a000a0a7a10 */ /* 0x000fe20007ffe0ff */
[----:B------:R-:W1:Y:S01]  /*d060*/  MUFU.TANH R13, R13 ;  /* 0x0000000d000d7308 */ /* 0x000e620000002400 */
[----:B------:R-:W-:Y:S02]  /*d070*/  FMUL.FTZ R29, R29, c[0x0][0x320] ;  /* 0x0000c8001d1d7a20 */ /* 0x000fe40000410000 */
[----:B------:R-:W-:Y:S01]  /*d080*/  FMUL.FTZ R30, R30, c[0x0][0x320] ;  /* 0x0000c8001e1e7a20 */ /* 0x000fe20000410000 */
[C---:B------:R-:W-:Y:S01]  /*d090*/  IADD3 R16, R10.reuse, c[0x0][0x328], RZ ;  /* 0x0000ca000a107a10 */ /* 0x040fe20007ffe0ff */
[----:B------:R-:W-:Y:S01]  /*d0a0*/  FMUL.FTZ R31, R31, c[0x0][0x320] ;  /* 0x0000c8001f1f7a20 */ /* 0x000fe20000410000 */
[----:B------:R-:W-:Y:S01]  /*d0b0*/  IADD3 R10, R10, UR16, RZ ;  /* 0x000000100a0a7c10 */ /* 0x000fe2000fffe0ff */
[----:B------:R-:W-:Y:S01]  /*d0c0*/  FMUL.FTZ R149, R32, c[0x0][0x320] ;  /* 0x0000c80020957a20 */ /* 0x000fe20000410000 */
[-C--:B---3--:R-:W-:Y:S01]  /*d0d0*/  IADD3 R19, R16, R9.reuse, RZ ;  /* 0x0000000910137210 */ /* 0x088fe20007ffe0ff */
[----:B------:R-:W-:Y:S01]  /*d0e0*/  FMUL.FTZ R33, R33, c[0x0][0x320] ;  /* 0x0000c80021217a20 */ /* 0x000fe20000410000 */
[----:B------:R-:W3:Y:S01]  /*d0f0*/  MUFU.TANH R14, R14 ;  /* 0x0000000e000e7308 */ /* 0x000ee20000002400 */
[----:B------:R-:W-:Y:S01]  /*d100*/  FMUL.FTZ R34, R34, c[0x0][0x320] ;  /* 0x0000c80022227a20 */ /* 0x000fe20000410000 */
[----:B------:R-:W-:Y:S01]  /*d110*/  IADD3 R18, R10, R9, RZ ;  /* 0x000000090a127210 */ /* 0x000fe20007ffe0ff */
[----:B------:R-:W-:Y:S07]  /*d120*/  FMUL.FTZ R35, R35, c[0x0][0x320] ;  /* 0x0000c80023237a20 */ /* 0x000fee0000410000 */
[----:B------:R-:W1:Y:S10]  /*d130*/  MUFU.TANH R5, R5 ;  /* 0x0000000500057308 */ /* 0x000e740000002400 */
[----:B------:R-:W1:Y:S10]  /*d140*/  MUFU.TANH R4, R4 ;  /* 0x0000000400047308 */ /* 0x000e740000002400 */
[----:B------:R-:W1:Y:S10]  /*d150*/  MUFU.TANH R7, R7 ;  /* 0x0000000700077308 */ /* 0x000e740000002400 */
[----:B------:R1:W1:Y:S10]  /*d160*/  MUFU.TANH R159, R21 ;  /* 0x00000015009f7308 */ /* 0x0002740000002400 */
[----:B------:R-:W1:Y:S10]  /*d170*/  MUFU.TANH R6, R6 ;  /* 0x0000000600067308 */ /* 0x000e740000002400 */
[----:B------:R1:W1:Y:S10]  /*d180*/  MUFU.TANH R158, R23 ;  /* 0x00000017009e7308 */ /* 0x0002740000002400 */
[----:B------:R-:W1:Y:S10]  /*d190*/  MUFU.TANH R157, R157 ;  /* 0x0000009d009d7308 */ /* 0x000e740000002400 */
[----:B------:R1:W1:Y:S10]  /*d1a0*/  MUFU.TANH R155, R25 ;  /* 0x00000019009b7308 */ /* 0x0002740000002400 */
[----:B------:R1:W1:Y:S10]  /*d1b0*/  MUFU.TANH R156, R26 ;  /* 0x0000001a009c7308 */ /* 0x0002740000002400 */
        /* <DEDUP_REMOVED lines=24> */
.L_x_823:
[----:B------:R-:W-:Y:S04]  /*d340*/  MOV R9, c[0x0][0x32c] ;  /* 0x0000cb0000097a02 */ /* 0x000fe80000000f00 */
[----:B------:R-:W-:Y:S11]  /*d350*/  ISETP.NE.AND P0, PT, R9, 0x1, PT ;  /* 0x000000010900780c */ /* 0x000ff60003f05270 */
[----:B------:R-:W-:Y:S02]  /*d360*/  @!UPT UIADD3 URZ, URZ, URZ, URZ ;  /* 0x0000003f3f3ff290 */ /* 0x000fe4000fffe03f */
[----:B------:R-:W-:Y:S05]  /*d370*/  @P0 IMAD.HI.U32 R9, R11, c[0x0][0x330], RZ ;  /* 0x0000cc000b090a27 */ /* 0x000fea00078e00ff */
[----:B------:R-:W-:Y:S02]  /*d380*/  @P0 SHF.R.U32.HI R11, RZ, c[0x0][0x334], R9 ;  /* 0x0000cd00ff0b0a19 */ /* 0x000fe40000011609 */
.L_x_824:
[----:B------:R-:W-:Y:S05]  /*d390*/  BSYNC B0 ;  /* 0x0000000000007941 */ /* 0x000fea0003800000 */
.L_x_822:
[----:B------:R-:W-:Y:S04]  /*d3a0*/  IMAD R22, R11, c[0x0][0x32c], -R8 ;  /* 0x0000cb000b167a24 */ /* 0x000fe800078e0a08 */
[----:B------:R-:W-:Y:S05]  /*d3b0*/  IMAD.IADD R9, R22, 0x1, -R201 ;  /* 0x0000000116097824 */ /* 0x000fea00078e0ac9 */
[----:B------:R-:W-:Y:S02]  /*d3c0*/  IADD3 R22, R9, c[0x0][0x32c], RZ ;  /* 0x0000cb0009167a10 */ /* 0x000fe40007ffe0ff */
[----:B------:R-:W-:Y:S02]  /*d3d0*/  IMNMX R18, R18, R9, !PT ;  /* 0x0000000912127217 */ /* 0x000fe40007800200 */
[----:B------:R-:W-:Y:S02]  /*d3e0*/  IMNMX R19, R19, R22, PT ;  /* 0x0000001613137217 */ /* 0x000fe40003800200 */
.L_x_821:
[----:B--234-:R-:W-:Y:S01]  /*d3f0*/  UISETP.GT.AND UP0, UPT, UR17, -0x1, UPT ;  /* 0xffffffff1100788c */ /* 0x01cfe2000bf04270 */
[----:B-1----:R-:W1:Y:S05]  /*d400*/  SHFL.IDX PT, R21, R20, 0x1, 0x1c1f ;  /* 0x003c1f0014157f89 */ /* 0x002e6a00000e0000 */
        /* <DEDUP_REMOVED lines=27> */
[----:B------:R-:W-:Y:S01]  /*d5c0*/  FSEL R143, R13, -INF , !P5 ;  /* 0xff8000000d8f7808 */ /* 0x000fe20006800000 */
[--C-:B-1----:R-:W-:Y:S01]  /*d5d0*/  IMAD.IADD R13, R10, 0x1, R21.reuse ;  /* 0x000000010a0d7824 */ /* 0x102fe200078e0215 */
[C---:B------:R-:W-:Y:S02]  /*d5e0*/  ISETP.GT.AND P5, PT, R18.reuse, 0x21, P0 ;  /* 0x000000211200780c */ /* 0x040fe400007a4270 */
[----:B------:R-:W-:Y:S02]  /*d5f0*/  FSEL R157, R157, -INF , !P4 ;  /* 0xff8000009d9d7808 */ /* 0x000fe40006000000 */
[----:B------:R-:W-:Y:S02]  /*d600*/  ISETP.GT.AND P4, PT, R18, 0x31, P0 ;  /* 0x000000311200780c */ /* 0x000fe40000784270 */
[C---:B------:R-:W-:Y:S02]  /*d610*/  ISETP.LT.OR P6, PT, R19.reuse, 0x21, P6 ;  /* 0x000000211300780c */ /* 0x040fe400037c1670 */
[C---:B------:R-:W-:Y:S02]  /*d620*/  ISETP.LT.OR P5, PT, R19.reuse, 0x22, P5 ;  /* 0x000000221300780c */ /* 0x040fe40002fa1670 */
[----:B------:R-:W-:Y:S02]  /*d630*/  ISETP.LT.OR P4, PT, R19, 0x32, P4 ;  /* 0x000000321300780c */ /* 0x000fe40002781670 */
[----:B------:R-:W-:Y:S01]  /*d640*/  FSEL R179, R7, -INF , !P6 ;  /* 0xff80000007b37808 */ /* 0x000fe20007000000 */
[----:B------:R-:W-:Y:S01]  /*d650*/  IMAD.IADD R7, R16, 0x1, R21 ;  /* 0x0000000110077824 */ /* 0x000fe200078e0215 */
        /* <DEDUP_REMOVED lines=30> */
.L_x_827:
[----:B------:R-:W-:Y:S04]  /*d840*/  MOV R10, c[0x0][0x32c] ;  /* 0x0000cb00000a7a02 */ /* 0x000fe80000000f00 */
[----:B------:R-:W-:Y:S11]  /*d850*/  ISETP.NE.AND P4, PT, R10, 0x1, PT ;  /* 0x000000010a00780c */ /* 0x000ff60003f85270 */
[----:B------:R-:W-:Y:S02]  /*d860*/  @!UPT UIADD3 URZ, URZ, URZ, URZ ;  /* 0x0000003f3f3ff290 */ /* 0x000fe4000fffe03f */
[----:B------:R-:W-:Y:S05]  /*d870*/  @P4 IMAD.HI.U32 R10, R19, c[0x0][0x330], RZ ;  /* 0x0000cc00130a4a27 */ /* 0x000fea00078e00ff */
[----:B------:R-:W-:Y:S02]  /*d880*/  @P4 SHF.R.U32.HI R19, RZ, c[0x0][0x334], R10 ;  /* 0x0000cd00ff134a19 */ /* 0x000fe4000001160a */
.L_x_828:
[----:B------:R-:W-:Y:S05]  /*d890*/  BSYNC B0 ;  /* 0x0000000000007941 */ /* 0x000fea0003800000 */
.L_x_826:
[----:B------:R-:W-:Y:S04]  /*d8a0*/  IMAD R8, R19, c[0x0][0x32c], -R8 ;  /* 0x0000cb0013087a24 */ /* 0x000fe800078e0a08 */
[----:B------:R-:W-:Y:S05]  /*d8b0*/  IMAD.IADD R10, R8, 0x1, -R201 ;  /* 0x00000001080a7824 */ /* 0x000fea00078e0ac9 */
[----:B------:R-:W-:Y:S02]  /*d8c0*/  IADD3 R8, R10, c[0x0][0x32c], RZ ;  /* 0x0000cb000a087a10 */ /* 0x000fe40007ffe0ff */
[----:B------:R-:W-:Y:S02]  /*d8d0*/  IMNMX R13, R13, R10, !PT ;  /* 0x0000000a0d0d7217 */ /* 0x000fe40007800200 */
[----:B------:R-:W-:Y:S02]  /*d8e0*/  IMNMX R7, R7, R8, PT ;  /* 0x0000000807077217 */ /* 0x000fe40003800200 */
.L_x_825:
[----:B------:R-:W-:Y:S01]  /*d8f0*/  FMNMX.FTZ R8, R17, R132, !PT ;  /* 0x0000008411087209 */ /* 0x000fe20007810000 */
[----:B------:R-:W-:Y:S04]  /*d900*/  DEPBAR.LE SB0, 0x2 ;  /* 0x000080800000791a */ /* 0x000fe80000000000 */
[----:B------:R-:W-:Y:S01]  /*d910*/  FMNMX.FTZ R8, R15, R8, !PT ;  /* 0x000000080f087209 */ /* 0x000fe20007810000 */
[----:B------:R-:W-:Y:S01]  /*d920*/  BAR.SYNC.DEFER_BLOCKING 0x0 ;  /* 0x0000000000007b1d */ /* 0x000fe20000010000 */
[----:B------:R-:W-:Y:S01]  /*d930*/  ISETP.GT.AND P6, PT, R13, RZ, P0 ;  /* 0x000000ff0d00720c */ /* 0x000fe200007c4270 */
        /* <DEDUP_REMOVED lines=8> */
[----:B------:R-:W-:Y:S02]  /*d9c0*/  FMNMX.FTZ R8, R171, R8, !PT ;  /* 0x00000008ab087209 */ /* 0x000fe40007810000 */
[----:B------:R-:W-:Y:S01]  /*d9d0*/  ISETP.GT.AND P4, PT, R13, 0x8, P0 ;  /* 0x000000080d00780c */ /* 0x000fe20000784270 */
[----:B------:R-:W-:Y:S01]  /*d9e0*/  @UP1 USHF.R.S32.HI UR21, URZ, 0x1f, UR20 ;  /* 0x0000001f3f151899 */ /* 0x000fe20008011414 */
[----:B------:R-:W-:Y:S02]  /*d9f0*/  ISETP.LT.OR P5, PT, R7, 0x2, P5 ;  /* 0x000000020700780c */ /* 0x000fe40002fa1670 */
[----:B------:R-:W-:Y:S02]  /*da00*/  FMNMX.FTZ R8, R143, R8, !PT ;  /* 0x000000088f087209 */ /* 0x000fe40007810000 */
[----:B------:R-:W-:Y:S01]  /*da10*/  FMNMX.FTZ R19, R14, R3, !PT ;  /* 0x000000030e137209 */ /* 0x000fe20007810000 */
[----:B------:R-:W-:Y:S01]  /*da20*/  LDSM.16.MT88.4 R28, [R134+UR4+0x100] ;  /* 0x00010004861c783b */ /* 0x000fe20008004200 */
[----:B------:R-:W-:Y:S01]  /*da30*/  ISETP.GT.AND P6, PT, R13, 0x9, P0 ;  /* 0x000000090d00780c */ /* 0x000fe200007c4270 */
[----:B------:R-:W-:Y:S01]  /*da40*/  ULDC.64 UR6, c[0x0][0x1e0] ;  /* 0x0000780000067ab9 */ /* 0x000fe20000000a00 */
[----:B------:R-:W-:Y:S02]  /*da50*/  ISETP.LT.OR P4, PT, R7, 0x9, P4 ;  /* 0x000000090700780c */ /* 0x000fe40002781670 */
[----:B------:R-:W-:Y:S02]  /*da60*/  FSEL R10, R2, -INF , !P5 ;  /* 0xff800000020a7808 */ /* 0x000fe40006800000 */
[----:B------:R-:W-:Y:S01]  /*da70*/  FMNMX.FTZ R0, R141, R8, !PT ;  /* 0x000000088d007209 */ /* 0x000fe20007810000 */
[----:B------:R-:W-:Y:S01]  /*da80*/  @UP1 UIMAD UR21, UR21, UR6, URZ ;  /* 0x00000006151512a4 */ /* 0x000fe2000f8e023f */
[----:B------:R-:W-:Y:S01]  /*da90*/  ISETP.GT.AND P5, PT, R13, 0x10, P0 ;  /* 0x000000100d00780c */ /* 0x000fe200007a4270 */
[----:B------:R-:W-:Y:S01]  /*daa0*/  @UP1 UIMAD.WIDE.U32 UR22, UR20, UR6, URZ ;  /* 0x00000006141612a5 */ /* 0x000fe2000f8e003f */
[----:B------:R-:W-:Y:S01]  /*dab0*/  ISETP.LT.OR P6, PT, R7, 0xa, P6 ;  /* 0x0000000a0700780c */ /* 0x000fe200037c1670 */
[----:B------:R-:W-:Y:S01]  /*dac0*/  @UP1 UIMAD UR21, UR20, UR7, UR21 ;  /* 0x00000007141512a4 */ /* 0x000fe2000f8e0215 */
[----:B------:R-:W-:Y:S01]  /*dad0*/  FMNMX.FTZ R19, R10, R19, !PT ;  /* 0x000000130a137209 */ /* 0x000fe20007810000 */
[----:B------:R-:W-:Y:S01]  /*dae0*/  @UP1 USHF.L.U32 UR6, UR22, 0x6, URZ ;  /* 0x0000000616061899 */ /* 0x000fe2000800063f */
[----:B------:R-:W-:Y:S01]  /*daf0*/  FSEL R136, R136, -INF , !P4 ;  /* 0xff80000088887808 */ /* 0x000fe20006000000 */
[----:B------:R-:W-:Y:S01]  /*db00*/  @UP1 UIADD3 UR21, UR23, UR21, URZ ;  /* 0x0000001517151290 */ /* 0x000fe2000fffe03f */
[----:B------:R-:W-:Y:S01]  /*db10*/  FMNMX.FTZ R0, R179, R0, !PT ;  /* 0x00000000b3007209 */ /* 0x000fe20007810000 */
[----:B------:R-:W-:Y:S01]  /*db20*/  @UP1 UIADD3 UR7, UP0, UR14, UR6, URZ ;  /* 0x000000060e071290 */ /* 0x000fe2000ff1e03f */
[----:B------:R-:W-:Y:S01]  /*db30*/  ISETP.GT.AND P4, PT, R13, 0x11, P0 ;  /* 0x000000110d00780c */ /* 0x000fe20000784270 */
[----:B------:R-:W-:Y:S01]  /*db40*/  @UP1 USHF.L.U64.HI UR21, UR22, 0x6, UR21 ;  /* 0x0000000616151899 */ /* 0x000fe20008010215 */
[----:B------:R-:W-:Y:S02]  /*db50*/  FSEL R8, R137, -INF , !P6 ;  /* 0xff80000089087808 */ /* 0x000fe40007000000 */
[----:B------:R-:W-:Y:S02]  /*db60*/  ISETP.LT.OR P5, PT, R7, 0x11, P5 ;  /* 0x000000110700780c */ /* 0x000fe40002fa1670 */
[----:B------:R-:W-:Y:S02]  /*db70*/  FMNMX.FTZ R19, R136, R19, !PT ;  /* 0x0000001388137209 */ /* 0x000fe40007810000 */
[----:B------:R-:W-:Y:S02]  /*db80*/  FMNMX.FTZ R0, R159, R0, !PT ;  /* 0x000000009f007209 */ /* 0x000fe40007810000 */
[----:B------:R-:W-:Y:S02]  /*db90*/  ISETP.GT.AND P6, PT, R13, 0x18, P0 ;  /* 0x000000180d00780c */ /* 0x000fe400007c4270 */
[----:B------:R-:W-:Y:S02]  /*dba0*/  ISETP.LT.OR P4, PT, R7, 0x12, P4 ;  /* 0x000000120700780c */ /* 0x000fe40002781670 */
[----:B------:R-:W-:Y:S02]  /*dbb0*/  FMNMX.FTZ R19, R8, R19, !PT ;  /* 0x0000001308137209 */ /* 0x000fe40007810000 */
[----:B------:R-:W-:Y:S02]  /*dbc0*/  FSEL R174, R174, -INF , !P5 ;  /* 0xff800000aeae7808 */ /* 0x000fe40006800000 */
[----:B------:R-:W-:Y:S02]  /*dbd0*/  FMNMX.FTZ R0, R157, R0, !PT ;  /* 0x000000009d007209 */ /* 0x000fe40007810000 */
[----:B------:R-:W-:Y:S02]  /*dbe0*/  FSEL R176, R12, -INF , !P4 ;  /* 0xff8000000cb07808 */ /* 0x000fe40006000000 */
[----:B------:R-:W-:Y:S02]  /*dbf0*/  ISETP.GT.AND P5, PT, R13, 0x19, P0 ;  /* 0x000000190d00780c */ /* 0x000fe400007a4270 */
[----:B------:R-:W-:Y:S02]  /*dc00*/  ISETP.LT.OR P6, PT, R7, 0x19, P6 ;  /* 0x000000190700780c */ /* 0x000fe400037c1670 */
[----:B------:R-:W-:Y:S02]  /*dc10*/  FMNMX.FTZ R19, R174, R19, !PT ;  /* 0x00000013ae137209 */ /* 0x000fe40007810000 */
[----:B------:R-:W-:Y:S02]  /*dc20*/  FMNMX.FTZ R0, R155, R0, !PT ;  /* 0x000000009b007209 */ /* 0x000fe40007810000 */
[----:B------:R-:W-:Y:S02]  /*dc30*/  FSEL R142, R5, -INF , !P6 ;  /* 0xff800000058e7808 */ /* 0x000fe40007000000 */
[----:B------:R-:W-:Y:S02]  /*dc40*/  ISETP.GT.AND P4, PT, R13, 0x20, P0 ;  /* 0x000000200d00780c */ /* 0x000fe40000784270 */
[----:B------:R-:W-:Y:S02]  /*dc50*/  ISETP.LT.OR P5, PT, R7, 0x1a, P5 ;  /* 0x0000001a0700780c */ /* 0x000fe40002fa1670 */
[----:B------:R-:W-:Y:S02]  /*dc60*/  FMNMX.FTZ R19, R176, R19, !PT ;  /* 0x00000013b0137209 */ /* 0x000fe40007810000 */
[----:B------:R-:W-:Y:S02]  /*dc70*/  FMNMX.FTZ R0, R153, R0, !PT ;  /* 0x0000000099007209 */ /* 0x000fe40007810000 */
[----:B------:R-:W-:Y:S02]  /*dc80*/  FSEL R140, R4, -INF , !P5 ;  /* 0xff800000048c7808 */ /* 0x000fe40006800000 */
[----:B------:R-:W-:Y:S02]  /*dc90*/  FMNMX.FTZ R19, R142, R19, !PT ;  /* 0x000000138e137209 */ /* 0x000fe40007810000 */
[----:B------:R-:W-:Y:S02]  /*dca0*/  ISETP.GT.AND P6, PT, R13, 0x21, P0 ;  /* 0x000000210d00780c */ /* 0x000fe400007c4270 */
[----:B------:R-:W-:Y:S02]  /*dcb0*/  ISETP.LT.OR P4, PT, R7, 0x21, P4 ;  /* 0x000000210700780c */ /* 0x000fe40002781670 */
[----:B------:R-:W-:Y:S02]  /*dcc0*/  FMNMX.FTZ R0, R151, R0, !PT ;  /* 0x0000000097007209 */ /* 0x000fe40007810000 */
[----:B------:R-:W-:Y:S02]  /*dcd0*/  FMNMX.FTZ R19, R140, R19, !PT ;  /* 0x000000138c137209 */ /* 0x000fe40007810000 */
[----:B------:R-:W-:Y:S02]  /*dce0*/  ISETP.GT.AND P5, PT, R13, 0x28, P0 ;  /* 0x000000280d00780c */ /* 0x000fe400007a4270 */
[----:B------:R-:W-:Y:S02]  /*dcf0*/  ISETP.LT.OR P6, PT, R7, 0x22, P6 ;  /* 0x000000220700780c */ /* 0x000fe400037c1670 */
        /* <DEDUP_REMOVED lines=8> */
[----:B------:R-:W-:Y:S01]  /*dd80*/  FMNMX.FTZ R19, R158, R19, !PT ;  /* 0x000000139e137209 */ /* 0x000fe20007810000 */
[----:B------:R-:W1:Y:S01]  /*dd90*/  SHFL.BFLY PT, R0, R5, 0x2, 0x1f ;  /* 0x0c401f0005007f89 */ /* 0x000e6200000e0000 */
[----:B------:R-:W-:Y:S02]  /*dda0*/  ISETP.GT.AND P6, PT, R13, 0x30, P0 ;  /* 0x000000300d00780c */ /* 0x000fe400007c4270 */
[C---:B------:R-:W-:Y:S02]  /*ddb0*/  ISETP.LT.OR P4, PT, R7.reuse, 0x2a, P4 ;  /* 0x0000002a0700780c */ /* 0x040fe40002781670 */
[----:B------:R-:W-:Y:S02]  /*ddc0*/  FMNMX.FTZ R19, R156, R19, !PT ;  /* 0x000000139c137209 */ /* 0x000fe40007810000 */
[----:B------:R-:W-:Y:S02]  /*ddd0*/  FSEL R154, R154, -INF , !P4 ;  /* 0xff8000009a9a7808 */ /* 0x000fe40006000000 */
[----:B------:R-:W-:Y:S02]  /*dde0*/  ISETP.LT.OR P6, PT, R7, 0x31, P6 ;  /* 0x000000310700780c */ /* 0x000fe400037c1670 */
[C---:B------:R-:W-:Y:S02]  /*ddf0*/  ISETP.GT.AND P5, PT, R13.reuse, 0x31, P0 ;  /* 0x000000310d00780c */ /* 0x040fe400007a4270 */
[----:B------:R-:W-:Y:S02]  /*de00*/  FSEL R150, R150, -INF , !P6 ;  /* 0xff80000096967808 */ /* 0x000fe40007000000 */
[----:B------:R-:W-:Y:S02]  /*de10*/  FMNMX.FTZ R19, R154, R19, !PT ;  /* 0x000000139a137209 */ /* 0x000fe40007810000 */
[----:B------:R-:W-:Y:S02]  /*de20*/  ISETP.GT.AND P4, PT, R13, 0x38, P0 ;  /* 0x000000380d00780c */ /* 0x000fe40000784270 */
[C---:B------:R-:W-:Y:S02]  /*de30*/  ISETP.LT.OR P5, PT, R7.reuse, 0x32, P5 ;  /* 0x000000320700780c */ /* 0x040fe40002fa1670 */
[----:B------:R-:W-:Y:S02]  /*de40*/  FMNMX.FTZ R19, R150, R19, !PT ;  /* 0x0000001396137209 */ /* 0x000fe40007810000 */
[----:B------:R-:W-:Y:S02]  /*de50*/  FSEL R148, R148, -INF , !P5 ;  /* 0xff80000094947808 */ /* 0x000fe40006800000 */
[----:B------:R-:W-:Y:S02]  /*de60*/  ISETP.LT.OR P4, PT, R7, 0x39, P4 ;  /* 0x000000390700780c */ /* 0x000fe40002781670 */
[----:B------:R-:W-:Y:S02]  /*de70*/  ISETP.GT.AND P0, PT, R13, 0x39, P0 ;  /* 0x000000390d00780c */ /* 0x000fe40000704270 */
[----:B------:R-:W-:Y:S02]  /*de80*/  FSEL R146, R146, -INF , !P4 ;  /* 0xff80000092927808 */ /* 0x000fe40006000000 */
[----:B------:R-:W-:Y:S02]  /*de90*/  FMNMX.FTZ R19, R148, R19, !PT ;  /* 0x0000001394137209 */ /* 0x000fe40007810000 */
[----:B------:R-:W-:Y:S02]  /*dea0*/  ISETP.LT.OR P0, PT, R7, 0x3a, P0 ;  /* 0x0000003a0700780c */ /* 0x000fe40000701670 */
[----:B------:R-:W-:Y:S02]  /*deb0*/  FMNMX.FTZ R19, R146, R19, !PT ;  /* 0x0000001392137209 */ /* 0x000fe40007810000 */
[----:B------:R-:W-:Y:S02]  /*dec0*/  FSEL R144, R144, -INF , !P0 ;  /* 0xff80000090907808 */ /* 0x000fe40004000000 */
[----:B-1----:R-:W-:Y:S02]  /*ded0*/  FMNMX.FTZ R5, R5, R0, !PT ;  /* 0x0000000005057209 */ /* 0x002fe40007810000 */
[----:B------:R-:W-:Y:S02]  /*dee0*/  FMNMX.FTZ R13, R144, R19, !PT ;  /* 0x00000013900d7209 */ /* 0x000fe40007810000 */
[----:B------:R-:W-:Y:S01]  /*def0*/  IADD3 R16, R134, UR4, RZ ;  /* 0x0000000486107c10 */ /* 0x000fe2000fffe0ff */
[----:B------:R-:W1:Y:S03]  /*df00*/  SHFL.BFLY PT, R2, R5, 0x1, 0x1f ;  /* 0x0c201f0005027f89 */ /* 0x000e6600000e0000 */
[----:B------:R-:W-:Y:S05]  /*df10*/  IADD3 R161, R187, R16, RZ ;  /* 0x00000010bba17210 */ /* 0x000fea0007ffe0ff */
[----:B------:R-:W2:Y:S01]  /*df20*/  SHFL.BFLY PT, R0, R13, 0x2, 0x1f ;  /* 0x0c401f000d007f89 */ /* 0x000ea200000e0000 */
[----:B-1----:R-:W-:Y:S04]  /*df30*/  FMNMX.FTZ R2, R5, R2, !PT ;  /* 0x0000000205027209 */ /* 0x002fe80007810000 */
[C---:B------:R-:W-:Y:S01]  /*df40*/  FSETP.NEU.FTZ.AND P0, PT, R2.reuse, -INF , PT ;  /* 0xff8000000200780b */ /* 0x040fe20003f1d000 */
[C---:B------:R-:W-:Y:S01]  /*df50*/  FMUL.FTZ R152, R2.reuse, c[0x0][0x2d0] ;  /* 0x0000b40002987a20 */ /* 0x040fe20000410000 */
[----:B--2---:R-:W-:Y:S02]  /*df60*/  FMNMX.FTZ R7, R13, R0, !PT ;  /* 0x000000000d077209 */ /* 0x004fe40007810000 */
[----:B------:R-:W-:Y:S02]  /*df70*/  FSEL R5, R2, RZ, P0 ;  /* 0x000000ff02057208 */ /* 0x000fe40000000000 */
[----:B------:R-:W-:Y:S01]  /*df80*/  FSEL R152, R152, RZ, P0 ;  /* 0x000000ff98987208 */ /* 0x000fe20000000000 */
[----:B------:R-:W1:Y:S02]  /*df90*/  SHFL.BFLY PT, R0, R7, 0x1, 0x1f ;  /* 0x0c201f0007007f89 */ /* 0x000e6400000e0000 */
[----:B------:R-:W-:Y:S02]  /*dfa0*/  FADD.FTZ R4, -R5, R132 ;  /* 0x0000008405047221 */ /* 0x000fe40000010100 */
[--C-:B------:R-:W-:Y:S02]  /*dfb0*/  FFMA.FTZ R168, R15, c[0x0][0x2d0], -R152.reuse ;  /* 0x0000b4000fa87a23 */ /* 0x100fe40000010898 */
[----:B------:R-:W-:Y:S02]  /*dfc0*/  FMUL.FTZ R132, R4, c[0x0][0x2d0] ;  /* 0x0000b40004847a20 */ /* 0x000fe40000410000 */
[--C-:B------:R-:W-:Y:S02]  /*dfd0*/  FFMA.FTZ R169, R17, c[0x0][0x2d0], -R152.reuse ;  /* 0x0000b40011a97a23 */ /* 0x100fe40000010898 */
[--C-:B------:R-:W-:Y:S01]  /*dfe0*/  FFMA.FTZ R163, R11, c[0x0][0x2d0], -R152.reuse ;  /* 0x0000b4000ba37a23 */ /* 0x100fe20000010898 */
[----:B------:R-:W-:Y:S01]  /*dff0*/  MUFU.EX2 R168, R168 ;  /* 0x000000a800a87308 */ /* 0x000fe20000000800 */
[--C-:B------:R-:W-:Y:S02]  /*e000*/  FFMA.FTZ R164, R9, c[0x0][0x2d0], -R152.reuse ;  /* 0x0000b40009a47a23 */ /* 0x100fe40000010898 */
[--C-:B------:R-:W-:Y:S02]  /*e010*/  FFMA.FTZ R172, R143, c[0x0][0x2d0], -R152.reuse ;  /* 0x0000b4008fac7a23 */ /* 0x100fe40000010898 */
[--C-:B------:R-:W-:Y:S02]  /*e020*/  FFMA.FTZ R180, R159, c[0x0][0x2d0], -R152.reuse ;  /* 0x0000b4009fb47a23 */ /* 0x100fe40000010898 */
        /* <DEDUP_REMOVED lines=8> */
[C---:B------:R-:W-:Y:S03]  /*e0b0*/  FMUL.FTZ R145, R0.reuse, c[0x0][0x2d0] ;  /* 0x0000b40000917a20 */ /* 0x040fe60000410000 */
[----:B------:R-:W1:Y:S01]  /*e0c0*/  MUFU.EX2 R169, R169 ;  /* 0x000000a900a97308 */ /* 0x000e620000000800 */
[----:B------:R-:W-:Y:S01]  /*e0d0*/  FSEL R4, R0, RZ, P0 ;  /* 0x000000ff00047208 */ /* 0x000fe20000000000 */
[--C-:B------:R-:W-:Y:S01]  /*e0e0*/  FFMA.FTZ R170, R173, c[0x0][0x2d0], -R152.reuse ;  /* 0x0000b400adaa7a23 */ /* 0x100fe20000010898 */
[----:B------:R-:W-:Y:S01]  /*e0f0*/  FSEL R145, R145, RZ, P0 ;  /* 0x000000ff91917208 */ /* 0x000fe20000000000 */
[--C-:B------:R-:W-:Y:S01]  /*e100*/  FFMA.FTZ R173, R141, c[0x0][0x2d0], -R152.reuse ;  /* 0x0000b4008dad7a23 */ /* 0x100fe20000010898 */
[----:B------:R-:W-:Y:S01]  /*e110*/  PLOP3.LUT P0, PT, PT, PT, UP1, 0x80, 0x0 ;  /* 0x000000000000781c */ /* 0x000fe20003f0f018 */
[----:B------:R-:W-:Y:S02]  /*e120*/  FADD.FTZ R4, -R4, R3 ;  /* 0x0000000304047221 */ /* 0x000fe40000010100 */
[--C-:B------:R-:W-:Y:S02]  /*e130*/  FFMA.FTZ R167, R14, c[0x0][0x2d0], -R145.reuse ;  /* 0x0000b4000ea77a23 */ /* 0x100fe40000010891 */
[----:B------:R-:W3:Y:S01]  /*e140*/  LDSM.16.MT88.4 R12, [R135+UR4+0x100] ;  /* 0x00010004870c783b */ /* 0x000ee20008004200 */
[--C-:B------:R-:W-:Y:S01]  /*e150*/  FFMA.FTZ R166, R10, c[0x0][0x2d0], -R145.reuse ;  /* 0x0000b4000aa67a23 */ /* 0x100fe20000010891 */
[----:B------:R-:W-:Y:S01]  /*e160*/  MUFU.EX2 R163, R163 ;  /* 0x000000a300a37308 */ /* 0x000fe20000000800 */
[--C-:B------:R-:W-:Y:S02]  /*e170*/  FFMA.FTZ R162, R136, c[0x0][0x2d0], -R145.reuse ;  /* 0x0000b40088a27a23 */ /* 0x100fe40000010891 */
[--C-:B------:R-:W-:Y:S02]  /*e180*/  FFMA.FTZ R165, R8, c[0x0][0x2d0], -R145.reuse ;  /* 0x0000b40008a57a23 */ /* 0x100fe40000010891 */
[----:B------:R-:W-:Y:S01]  /*e190*/  FMUL.FTZ R3, R4, c[0x0][0x2d0] ;  /* 0x0000b40004037a20 */ /* 0x000fe20000410000 */
[----:B------:R-:W-:Y:S01]  /*e1a0*/  IADD3 R4, R135, UR4, RZ ;  /* 0x0000000487047c10 */ /* 0x000fe2000fffe0ff */
[C---:B--2---:R-:W-:Y:S02]  /*e1b0*/  FMUL.FTZ R5, R132.reuse, R129 ;  /* 0x0000008184057220 */ /* 0x044fe40000410000 */
[C---:B------:R-:W-:Y:S01]  /*e1c0*/  FMUL.FTZ R8, R132.reuse, R124 ;  /* 0x0000007c84087220 */ /* 0x040fe20000410000 */
[----:B------:R-:W2:Y:S01]  /*e1d0*/  MUFU.EX2 R164, R164 ;  /* 0x000000a400a47308 */ /* 0x000ea20000000800 */
[----:B------:R-:W-:Y:S01]  /*e1e0*/  IADD3 R160, R187, R4, RZ ;  /* 0x00000004bba07210 */ /* 0x000fe20007ffe0ff */
[----:B------:R-:W-:Y:S01]  /*e1f0*/  FMUL.FTZ R4, R132, R128 ;  /* 0x0000008084047220 */ /* 0x000fe20000410000 */
[----:B-1----:R-:W-:Y:S01]  /*e200*/  F2FP.BF16.PACK_AB R136, R168, R169 ;  /* 0x000000a9a888723e */ /* 0x002fe200000010ff */
[C---:B------:R-:W-:Y:S02]  /*e210*/  FMUL.FTZ R9, R132.reuse, R125 ;  /* 0x0000007d84097220 */ /* 0x040fe40000410000 */
[----:B------:R-:W1:Y:S01]  /*e220*/  LDSM.16.MT88.4 R20, [R160+0x100] ;  /* 0x00010000a014783b */ /* 0x000e620000004200 */
[C---:B------:R-:W-:Y:S02]  /*e230*/  FMUL.FTZ R16, R132.reuse, R116 ;  /* 0x0000007484107220 */ /* 0x040fe40000410000 */
[C---:B------:R-:W-:Y:S01]  /*e240*/  FMUL.FTZ R17, R132.reuse, R117 ;  /* 0x0000007584117220 */ /* 0x040fe20000410000 */
[----:B------:R-:W4:Y:S01]  /*e250*/  MUFU.EX2 R3, R3 ;  /* 0x0000000300037308 */ /* 0x000f220000000800 */
[C---:B------:R-:W-:Y:S02]  /*e260*/  FMUL.FTZ R24, R132.reuse, R108 ;  /* 0x0000006c84187220 */ /* 0x040fe40000410000 */
[C---:B------:R-:W-:Y:S02]  /*e270*/  FMUL.FTZ R25, R132.reuse, R109 ;  /* 0x0000006d84197220 */ /* 0x040fe40000410000 */
[C---:B------:R-:W-:Y:S02]  /*e280*/  FMUL.FTZ R32, R132.reuse, R100 ;  /* 0x0000006484207220 */ /* 0x040fe40000410000 */
[----:B------:R-:W-:Y:S02]  /*e290*/  FMUL.FTZ R33, R132, R101 ;  /* 0x0000006584217220 */ /* 0x000fe40000410000 */
[--C-:B------:R-:W-:Y:S01]  /*e2a0*/  FFMA.FTZ R177, R140, c[0x0][0x2d0], -R145.reuse ;  /* 0x0000b4008cb17a23 */ /* 0x100fe20000010891 */
[----:B------:R-:W-:Y:S01]  /*e2b0*/  MUFU.EX2 R167, R167 ;  /* 0x000000a700a77308 */ /* 0x000fe20000000800 */
[--C-:B------:R-:W-:Y:S02]  /*e2c0*/  FFMA.FTZ R183, R158, c[0x0][0x2d0], -R145.reuse ;  /* 0x0000b4009eb77a23 */ /* 0x100fe40000010891 */
[--C-:B------:R-:W-:Y:S01]  /*e2d0*/  FFMA.FTZ R191, R156, c[0x0][0x2d0], -R145.reuse ;  /* 0x0000b4009cbf7a23 */ /* 0x100fe20000010891 */
[----:B--2---:R-:W-:Y:S01]  /*e2e0*/  F2FP.BF16.PACK_AB R138, R164, R163 ;  /* 0x000000a3a48a723e */ /* 0x004fe200000010ff */
[----:B------:R-:W-:Y:S01]  /*e2f0*/  LDSM.16.MT88.4 R156, [R134+UR4+0x3900] ;  /* 0x00390004869c783b */ /* 0x000fe20008004200 */
[--C-:B------:R-:W-:Y:S02]  /*e300*/  FFMA.FTZ R192, R154, c[0x0][0x2d0], -R145.reuse ;  /* 0x0000b4009ac07a23 */ /* 0x100fe40000010891 */
[--C-:B------:R-:W-:Y:S02]  /*e310*/  FFMA.FTZ R220, R150, c[0x0][0x2d0], -R145.reuse ;  /* 0x0000b40096dc7a23 */ /* 0x100fe40000010891 */
[----:B------:R-:W2:Y:S01]  /*e320*/  MUFU.EX2 R166, R166 ;  /* 0x000000a600a67308 */ /* 0x000ea20000000800 */
[--C-:B------:R-:W-:Y:S02]  /*e330*/  FFMA.FTZ R221, R148, c[0x0][0x2d0], -R145.reuse ;  /* 0x0000b40094dd7a23 */ /* 0x100fe40000010891 */
[----:B------:R-:W-:Y:S01]  /*e340*/  LDSM.16.MT88.4 R148, [R135+UR4+0x3900] ;  /* 0x003900048794783b */ /* 0x000fe20008004200 */
[C---:B----4-:R-:W-:Y:S02]  /*e350*/  FMUL.FTZ R6, R3.reuse, R130 ;  /* 0x0000008203067220 */ /* 0x050fe40000410000 */
[C---:B------:R-:W-:Y:S02]  /*e360*/  FMUL.FTZ R7, R3.reuse, R131 ;  /* 0x0000008303077220 */ /* 0x040fe40000410000 */
[C---:B------:R-:W-:Y:S02]  /*e370*/  FMUL.FTZ R10, R3.reuse, R126 ;  /* 0x0000007e030a7220 */ /* 0x040fe40000410000 */
[----:B------:R-:W-:Y:S01]  /*e380*/  MUFU.EX2 R162, R162 ;  /* 0x000000a200a27308 */ /* 0x000fe20000000800 */
[C---:B------:R-:W-:Y:S01]  /*e390*/  FMUL.FTZ R11, R3.reuse, R127 ;  /* 0x0000007f030b7220 */ /* 0x040fe20000410000 */
[----:B------:R-:W-:Y:S01]  /*e3a0*/  LDSM.16.MT88.4 R128, [R160+0x2900] ;  /* 0x00290000a080783b */ /* 0x000fe20000004200 */
[C---:B------:R-:W-:Y:S02]  /*e3b0*/  FMUL.FTZ R18, R3.reuse, R118 ;  /* 0x0000007603127220 */ /* 0x040fe40000410000 */
[C---:B------:R-:W-:Y:S02]  /*e3c0*/  FMUL.FTZ R19, R3.reuse, R119 ;  /* 0x0000007703137220 */ /* 0x040fe40000410000 */
[C---:B------:R-:W-:Y:S02]  /*e3d0*/  FMUL.FTZ R26, R3.reuse, R110 ;  /* 0x0000006e031a7220 */ /* 0x040fe40000410000 */
[C---:B------:R-:W-:Y:S01]  /*e3e0*/  FMUL.FTZ R27, R3.reuse, R111 ;  /* 0x0000006f031b7220 */ /* 0x040fe20000410000 */
[----:B------:R-:W4:Y:S01]  /*e3f0*/  MUFU.EX2 R165, R165 ;  /* 0x000000a500a57308 */ /* 0x000f220000000800 */
[C---:B------:R-:W-:Y:S01]  /*e400*/  FMUL.FTZ R34, R3.reuse, R102 ;  /* 0x0000006603227220 */ /* 0x040fe20000410000 */
[----:B------:R-:W-:Y:S01]  /*e410*/  LDSM.16.MT88.4 R108, [R161+0x2100] ;  /* 0x00210000a16c783b */ /* 0x000fe20000004200 */
[C---:B------:R-:W-:Y:S01]  /*e420*/  FMUL.FTZ R35, R3.reuse, R103 ;  /* 0x0000006703237220 */ /* 0x040fe20000410000 */
[----:B--2---:R-:W-:Y:S01]  /*e430*/  F2FP.BF16.PACK_AB R137, R166, R167 ;  /* 0x000000a7a689723e */ /* 0x004fe200000010ff */
[--C-:B------:R-:W-:Y:S02]  /*e440*/  FFMA.FTZ R222, R146, c[0x0][0x2d0], -R145.reuse ;  /* 0x0000b40092de7a23 */ /* 0x100fe40000010891 */
[C---:B------:R-:W-:Y:S02]  /*e450*/  FMUL.FTZ R36, R132.reuse, R36 ;  /* 0x0000002484247220 */ /* 0x040fe40000410000 */
[C---:B------:R-:W-:Y:S01]  /*e460*/  FMUL.FTZ R37, R132.reuse, R37 ;  /* 0x0000002584257220 */ /* 0x040fe20000410000 */
[----:B------:R-:W-:Y:S01]  /*e470*/  LDSM.16.MT88.4 R100, [R134+UR4+0x2100] ;  /* 0x002100048664783b */ /* 0x000fe20008004200 */
[C---:B------:R-:W-:Y:S01]  /*e480*/  FMUL.FTZ R38, R3.reuse, R38 ;  /* 0x0000002603267220 */ /* 0x040fe20000410000 */
[----:B------:R-:W-:Y:S01]  /*e490*/  MUFU.EX2 R170, R170 ;  /* 0x000000aa00aa7308 */ /* 0x000fe20000000800 */
[C---:B------:R-:W-:Y:S02]  /*e4a0*/  FMUL.FTZ R39, R3.reuse, R39 ;  /* 0x0000002703277220 */ /* 0x040fe40000410000 */
[C---:B------:R-:W-:Y:S02]  /*e4b0*/  FMUL.FTZ R40, R132.reuse, R40 ;  /* 0x0000002884287220 */ /* 0x040fe40000410000 */
[C---:B------:R-:W-:Y:S01]  /*e4c0*/  FMUL.FTZ R41, R132.reuse, R41 ;  /* 0x0000002984297220 */ /* 0x040fe20000410000 */
[----:B------:R-:W-:Y:S01]  /*e4d0*/  LDSM.16.MT88.4 R116, [R160+0x900] ;  /* 0x00090000a074783b */ /* 0x000fe20000004200 */
[C---:B------:R-:W-:Y:S02]  /*e4e0*/  FMUL.FTZ R42, R3.reuse, R42 ;  /* 0x0000002a032a7220 */ /* 0x040fe40000410000 */
[----:B------:R-:W-:Y:S01]  /*e4f0*/  FMUL.FTZ R43, R3, R43 ;  /* 0x0000002b032b7220 */ /* 0x000fe20000410000 */
[----:B------:R-:W-:Y:S01]  /*e500*/  MUFU.EX2 R172, R172 ;  /* 0x000000ac00ac7308 */ /* 0x000fe20000000800 */
[C---:B------:R-:W-:Y:S01]  /*e510*/  FMUL.FTZ R44, R132.reuse, R44 ;  /* 0x0000002c842c7220 */ /* 0x040fe20000410000 */
[----:B----4-:R-:W-:Y:S01]  /*e520*/  F2FP.BF16.PACK_AB R139, R165, R162 ;  /* 0x000000a2a58b723e */ /* 0x010fe200000010ff */
[C---:B------:R-:W-:Y:S01]  /*e530*/  FMUL.FTZ R45, R132.reuse, R45 ;  /* 0x0000002d842d7220 */ /* 0x040fe20000410000 */
[----:B------:R-:W-:Y:S01]  /*e540*/  LDSM.16.MT88.4 R124, [R135+UR4+0x2900] ;  /* 0x00290004877c783b */ /* 0x000fe20008004200 */
[C---:B------:R-:W-:Y:S02]  /*e550*/  FMUL.FTZ R46, R3.reuse, R46 ;  /* 0x0000002e032e7220 */ /* 0x040fe40000410000 */
[C---:B------:R-:W-:Y:S02]  /*e560*/  FMUL.FTZ R47, R3.reuse, R47 ;  /* 0x0000002f032f7220 */ /* 0x040fe40000410000 */
[C---:B---3--:R-:W-:Y:S01]  /*e570*/  HMMA.16816.F32.BF16 R4, R136.reuse, R12, R4 ;  /* 0x0000000c8804723c */ /* 0x048fe20000041804 */
        /* <DEDUP_REMOVED lines=13> */
[C---:B-1----:R-:W-:Y:S03]  /*e650*/  HMMA.16816.F32.BF16 R12, R136.reuse, R20, R12 ;  /* 0x00000014880c723c */ /* 0x042fe6000004180c */
        /* <DEDUP_REMOVED lines=10> */
[----:B------:R-:W1:Y:S01]  /*e700*/  LDSM.16.MT88.4 R112, [R135+UR4+0x2100] ;  /* 0x002100048770783b */ /* 0x000e620008004200 */
        /* <DEDUP_REMOVED lines=27> */
[C---:B-1----:R-:W-:Y:S04]  /*e8c0*/  HMMA.16816.F32.BF16 R36, R136.reuse, R112, R36 ;  /* 0x000000708824723c */ /* 0x042fe80000041824 */
        /* <DEDUP_REMOVED lines=11> */
[C---:B------:R-:W-:Y:S02]  /*e980*/  FMUL.FTZ R73, R132.reuse, R73 ;  /* 0x0000004984497220 */ /* 0x040fe40000410000 */
[C---:B------:R-:W-:Y:S01]  /*e990*/  FMUL.FTZ R74, R3.reuse, R74 ;  /* 0x0000004a034a7220 */ /* 0x040fe20000410000 */
[C---:B------:R-:W-:Y:S01]  /*e9a0*/  HMMA.16816.F32.BF16 R48, R136.reuse, R106, R48 ;  /* 0x0000006a8830723c */ /* 0x040fe20000041830 */
[----:B------:R-:W1:Y:S01]  /*e9b0*/  LDSM.16.MT88.4 R104, [R135+UR4+0x4100] ;  /* 0x004100048768783b */ /* 0x000e620008004200 */
[----:B------:R-:W-:Y:S02]  /*e9c0*/  MUFU.EX2 R221, R221 ;  /* 0x000000dd00dd7308 */ /* 0x000fe40000000800 */
[C---:B------:R-:W-:Y:S02]  /*e9d0*/  FMUL.FTZ R75, R3.reuse, R75 ;  /* 0x0000004b034b7220 */ /* 0x040fe40000410000 */
[C---:B------:R-:W-:Y:S02]  /*e9e0*/  FMUL.FTZ R84, R132.reuse, R84 ;  /* 0x0000005484547220 */ /* 0x040fe40000410000 */
[C---:B------:R-:W-:Y:S04]  /*e9f0*/  HMMA.16816.F32.BF16 R52, R136.reuse, R100, R52 ;  /* 0x000000648834723c */ /* 0x040fe80000041834 */
[----:B------:R-:W-:Y:S01]  /*ea00*/  FMUL.FTZ R85, R132, R85 ;  /* 0x0000005584557220 */ /* 0x000fe20000410000 */
[----:B------:R-:W-:Y:S01]  /*ea10*/  MUFU.EX2 R222, R222 ;  /* 0x000000de00de7308 */ /* 0x000fe20000000800 */
[C---:B------:R-:W-:Y:S02]  /*ea20*/  FMUL.FTZ R86, R3.reuse, R86 ;  /* 0x0000005603567220 */ /* 0x040fe40000410000 */
[C---:B------:R-:W-:Y:S01]  /*ea30*/  HMMA.16816.F32.BF16 R56, R136.reuse, R102, R56 ;  /* 0x000000668838723c */ /* 0x040fe20000041838 */
[----:B------:R-:W2:Y:S03]  /*ea40*/  LDSM.16.MT88.4 R100, [R160+0x4100] ;  /* 0x00410000a064783b */ /* 0x000ea60000004200 */
[----:B------:R-:W-:Y:S02]  /*ea50*/  FMUL.FTZ R87, R3, R87 ;  /* 0x0000005703577220 */ /* 0x000fe40000410000 */
[--C-:B------:R-:W-:Y:S02]  /*ea60*/  FFMA.FTZ R171, R171, c[0x0][0x2d0], -R152.reuse ;  /* 0x0000b400abab7a23 */ /* 0x100fe40000010898 */
[C---:B------:R-:W-:Y:S04]  /*ea70*/  HMMA.16816.F32.BF16 R60, R136.reuse, R108, R60 ;  /* 0x0000006c883c723c */ /* 0x040fe8000004183c */
[--C-:B------:R-:W-:Y:S01]  /*ea80*/  FFMA.FTZ R174, R174, c[0x0][0x2d0], -R145.reuse ;  /* 0x0000b400aeae7a23 */ /* 0x100fe20000010891 */
[----:B------:R-:W3:Y:S01]  /*ea90*/  MUFU.EX2 R171, R171 ;  /* 0x000000ab00ab7308 */ /* 0x000ee20000000800 */
[--C-:B------:R-:W-:Y:S02]  /*eaa0*/  FFMA.FTZ R175, R176, c[0x0][0x2d0], -R145.reuse ;  /* 0x0000b400b0af7a23 */ /* 0x100fe40000010891 */
[C---:B------:R-:W-:Y:S01]  /*eab0*/  HMMA.16816.F32.BF16 R64, R136.reuse, R110, R64 ;  /* 0x0000006e8840723c */ /* 0x040fe20000041840 */
[----:B------:R-:W4:Y:S03]  /*eac0*/  LDSM.16.MT88.4 R108, [R134+UR4+0x4100] ;  /* 0x00410004866c783b */ /* 0x000f260008004200 */
[--C-:B------:R-:W-:Y:S02]  /*ead0*/  FFMA.FTZ R176, R142, c[0x0][0x2d0], -R145.reuse ;  /* 0x0000b4008eb07a23 */ /* 0x100fe40000010891 */
[C---:B------:R-:W-:Y:S01]  /*eae0*/  FMUL.FTZ R88, R132.reuse, R88 ;  /* 0x0000005884587220 */ /* 0x040fe20000410000 */
[----:B------:R-:W-:Y:S01]  /*eaf0*/  MUFU.EX2 R174, R174 ;  /* 0x000000ae00ae7308 */ /* 0x000fe20000000800 */
[C---:B------:R-:W-:Y:S01]  /*eb00*/  FMUL.FTZ R89, R132.reuse, R89 ;  /* 0x0000005984597220 */ /* 0x040fe20000410000 */
[C---:B-1----:R-:W-:Y:S01]  /*eb10*/  HMMA.16816.F32.BF16 R68, R136.reuse, R104, R68 ;  /* 0x000000688844723c */ /* 0x042fe20000041844 */
[----:B------:R-:W-:Y:S02]  /*eb20*/  LDSM.16.MT88.4 R140, [R134+UR4+0x2900] ;  /* 0x00290004868c783b */ /* 0x000fe40008004200 */
[C---:B------:R-:W-:Y:S02]  /*eb30*/  FMUL.FTZ R90, R3.reuse, R90 ;  /* 0x0000005a035a7220 */ /* 0x040fe40000410000 */
[C---:B------:R-:W-:Y:S02]  /*eb40*/  FMUL.FTZ R91, R3.reuse, R91 ;  /* 0x0000005b035b7220 */ /* 0x040fe40000410000 */
[C---:B------:R-:W-:Y:S01]  /*eb50*/  FMUL.FTZ R92, R132.reuse, R92 ;  /* 0x0000005c845c7220 */ /* 0x040fe20000410000 */
[C---:B------:R-:W-:Y:S01]  /*eb60*/  HMMA.16816.F32.BF16 R72, R136.reuse, R106, R72 ;  /* 0x0000006a8848723c */ /* 0x040fe20000041848 */
[----:B------:R-:W1:Y:S01]  /*eb70*/  LDSM.16.MT88.4 R104, [R161+0x4100] ;  /* 0x00410000a168783b */ /* 0x000e620000004200 */
[----:B------:R-:W5:Y:S02]  /*eb80*/  MUFU.EX2 R175, R175 ;  /* 0x000000af00af7308 */ /* 0x000f640000000800 */
[C---:B------:R-:W-:Y:S02]  /*eb90*/  FMUL.FTZ R76, R132.reuse, R76 ;  /* 0x0000004c844c7220 */ /* 0x040fe40000410000 */
[C---:B------:R-:W-:Y:S02]  /*eba0*/  FMUL.FTZ R77, R132.reuse, R77 ;  /* 0x0000004d844d7220 */ /* 0x040fe40000410000 */
[C---:B------:R-:W-:Y:S04]  /*ebb0*/  FMUL.FTZ R78, R3.reuse, R78 ;  /* 0x0000004e034e7220 */ /* 0x040fe80000410000 */
[C---:B------:R-:W-:Y:S01]  /*ebc0*/  FMUL.FTZ R79, R3.reuse, R79 ;  /* 0x0000004f034f7220 */ /* 0x040fe20000410000 */
[----:B------:R-:W1:Y:S01]  /*ebd0*/  MUFU.EX2 R176, R176 ;  /* 0x000000b000b07308 */ /* 0x000e620000000800 */
[C---:B------:R-:W-:Y:S02]  /*ebe0*/  FMUL.FTZ R93, R132.reuse, R93 ;  /* 0x0000005d845d7220 */ /* 0x040fe40000410000 */
[C---:B------:R-:W-:Y:S02]  /*ebf0*/  FMUL.FTZ R94, R3.reuse, R94 ;  /* 0x0000005e035e7220 */ /* 0x040fe40000410000 */
[C---:B------:R-:W-:Y:S01]  /*ec00*/  FMUL.FTZ R95, R3.reuse, R95 ;  /* 0x0000005f035f7220 */ /* 0x040fe20000410000 */
[C---:B--2---:R-:W-:Y:S03]  /*ec10*/  HMMA.16816.F32.BF16 R76, R136.reuse, R100, R76 ;  /* 0x00000064884c723c */ /* 0x044fe6000004184c */
[C---:B------:R-:W-:Y:S02]  /*ec20*/  FMUL.FTZ R80, R132.reuse, R80 ;  /* 0x0000005084507220 */ /* 0x040fe40000410000 */
[C---:B------:R-:W-:Y:S02]  /*ec30*/  FMUL.FTZ R81, R132.reuse, R81 ;  /* 0x0000005184517220 */ /* 0x040fe40000410000 */
[----:B------:R-:W-:Y:S01]  /*ec40*/  FMUL.FTZ R82, R3, R82 ;  /* 0x0000005203527220 */ /* 0x000fe20000410000 */
[----:B---3--:R-:W-:Y:S01]  /*ec50*/  F2FP.BF16.PACK_AB R100, R171, R170 ;  /* 0x000000aaab64723e */ /* 0x008fe200000010ff */
[----:B------:R-:W-:Y:S03]  /*ec60*/  FMUL.FTZ R83, R3, R83 ;  /* 0x0000005303537220 */ /* 0x000fe60000410000 */
[C---:B------:R-:W-:Y:S01]  /*ec70*/  FMUL.FTZ R96, R132.reuse, R96 ;  /* 0x0000006084607220 */ /* 0x040fe20000410000 */
[----:B-----5:R-:W-:Y:S01]  /*ec80*/  F2FP.BF16.PACK_AB R101, R175, R174 ;  /* 0x000000aeaf65723e */ /* 0x020fe200000010ff */
[----:B------:R-:W-:Y:S02]  /*ec90*/  FMUL.FTZ R97, R132, R97 ;  /* 0x0000006184617220 */ /* 0x000fe40000410000 */
[C---:B------:R-:W-:Y:S03]  /*eca0*/  HMMA.16816.F32.BF16 R80, R136.reuse, R102, R80 ;  /* 0x000000668850723c */ /* 0x040fe60000041850 */
[C---:B------:R-:W-:Y:S02]  /*ecb0*/  FMUL.FTZ R98, R3.reuse, R98 ;  /* 0x0000006203627220 */ /* 0x040fe40000410000 */
[----:B------:R-:W-:Y:S02]  /*ecc0*/  FMUL.FTZ R99, R3, R99 ;  /* 0x0000006303637220 */ /* 0x000fe40000410000 */
[----:B------:R-:W-:Y:S01]  /*ecd0*/  F2FP.BF16.PACK_AB R102, R173, R172 ;  /* 0x000000acad66723e */ /* 0x000fe200000010ff */
[C---:B----4-:R-:W-:Y:S04]  /*ece0*/  HMMA.16816.F32.BF16 R84, R136.reuse, R108, R84 ;  /* 0x0000006c8854723c */ /* 0x050fe80000041854 */
[----:B-1----:R-:W-:Y:S01]  /*ecf0*/  F2FP.BF16.PACK_AB R103, R177, R176 ;  /* 0x000000b0b167723e */ /* 0x002fe200000010ff */
[--C-:B------:R-:W-:Y:S02]  /*ed00*/  FFMA.FTZ R179, R179, c[0x0][0x2d0], -R152.reuse ;  /* 0x0000b400b3b37a23 */ /* 0x100fe40000010898 */
[----:B------:R-:W-:Y:S01]  /*ed10*/  FFMA.FTZ R152, R147, c[0x0][0x2d0], -R152 ;  /* 0x0000b40093987a23 */ /* 0x000fe20000010898 */
[C---:B------:R-:W-:Y:S01]  /*ed20*/  HMMA.16816.F32.BF16 R88, R136.reuse, R110, R88 ;  /* 0x0000006e8858723c */ /* 0x040fe20000041858 */
[----:B------:R-:W1:Y:S02]  /*ed30*/  LDSM.16.MT88.4 R108, [R134+UR4+0x900] ;  /* 0x00090004866c783b */ /* 0x000e640008004200 */
[----:B------:R2:W3:Y:S01]  /*ed40*/  MUFU.EX2 R219, R152 ;  /* 0x0000009800db7308 */ /* 0x0004e20000000800 */
[--C-:B------:R-:W-:Y:S02]  /*ed50*/  FFMA.FTZ R178, R178, c[0x0][0x2d0], -R145.reuse ;  /* 0x0000b400b2b27a23 */ /* 0x100fe40000010891 */
[----:B------:R-:W-:Y:S02]  /*ed60*/  FFMA.FTZ R145, R144, c[0x0][0x2d0], -R145 ;  /* 0x0000b40090917a23 */ /* 0x000fe40000010891 */
[C---:B------:R-:W-:Y:S04]  /*ed70*/  HMMA.16816.F32.BF16 R92, R136.reuse, R104, R92 ;  /* 0x00000068885c723c */ /* 0x040fe8000004185c */
[----:B------:R-:W-:Y:S01]  /*ed80*/  FFMA.FTZ R167, R3, R206, R167 ;  /* 0x000000ce03a77223 */ /* 0x000fe200000100a7 */
[----:B------:R-:W4:Y:S01]  /*ed90*/  MUFU.EX2 R223, R145 ;  /* 0x0000009100df7308 */ /* 0x000f220000000800 */
[----:B------:R-:W-:Y:S01]  /*eda0*/  FFMA.FTZ R169, R132, R205, R169 ;  /* 0x000000cd84a97223 */ /* 0x000fe200000100a9 */
[----:B------:R-:W-:Y:S01]  /*edb0*/  MOV R132, R2 ;  /* 0x0000000200847202 */ /* 0x000fe20000000f00 */
[----:B------:R-:W-:Y:S01]  /*edc0*/  HMMA.16816.F32.BF16 R96, R136, R106, R96 ;  /* 0x0000006a8860723c */ /* 0x000fe20000041860 */
[----:B------:R-:W5:Y:S03]  /*edd0*/  LDSM.16.MT88.4 R104, [R161+0x2900] ;  /* 0x00290000a168783b */ /* 0x000f660000004200 */
[----:B------:R-:W-:Y:S02]  /*ede0*/  FADD.FTZ R168, R168, R169 ;  /* 0x000000a9a8a87221 */ /* 0x000fe40000010000 */
[----:B------:R-:W-:Y:S01]  /*edf0*/  FADD.FTZ R167, R166, R167 ;  /* 0x000000a7a6a77221 */ /* 0x000fe20000010000 */
[----:B------:R-:W-:Y:S01]  /*ee00*/  F2FP.BF16.PACK_AB R136, R217, R216 ;  /* 0x000000d8d988723e */ /* 0x000fe200000010ff */
[C---:B------:R-:W-:Y:S01]  /*ee10*/  HMMA.16816.F32.BF16 R4, R100.reuse, R112, R4 ;  /* 0x000000706404723c */ /* 0x040fe20000041804 */
[----:B------:R-:W1:Y:S01]  /*ee20*/  MUFU.EX2 R179, R179 ;  /* 0x000000b300b37308 */ /* 0x000e620000000800 */
[----:B--2---:R-:W-:Y:S03]  /*ee30*/  LDSM.16.MT88.4 R152, [R160+0x3900] ;  /* 0x00390000a098783b */ /* 0x004fe60000004200 */
[----:B---3--:R-:W-:Y:S01]  /*ee40*/  F2FP.BF16.PACK_AB R138, R219, R218 ;  /* 0x000000dadb8a723e */ /* 0x008fe200000010ff */
[----:B------:R-:W-:Y:S01]  /*ee50*/  FADD.FTZ R163, R163, R168 ;  /* 0x000000a8a3a37221 */ /* 0x000fe20000010000 */
[----:B------:R-:W-:Y:S01]  /*ee60*/  F2FP.BF16.PACK_AB R137, R221, R220 ;  /* 0x000000dcdd89723e */ /* 0x000fe200000010ff */
[C---:B------:R-:W-:Y:S02]  /*ee70*/  HMMA.16816.F32.BF16 R8, R100.reuse, R114, R8 ;  /* 0x000000726408723c */ /* 0x040fe40000041808 */
[----:B------:R-:W-:Y:S01]  /*ee80*/  LDSM.16.MT88.4 R112, [R160+0x4900] ;  /* 0x00490000a070783b */ /* 0x000fe20000004200 */
[----:B------:R-:W2:Y:S01]  /*ee90*/  MUFU.EX2 R178, R178 ;  /* 0x000000b200b27308 */ /* 0x000ea20000000800 */
[----:B----4-:R-:W-:Y:S01]  /*eea0*/  F2FP.BF16.PACK_AB R139, R223, R222 ;  /* 0x000000dedf8b723e */ /* 0x010fe200000010ff */
[----:B------:R-:W-:Y:S03]  /*eeb0*/  FADD.FTZ R3, R164, R163 ;  /* 0x000000a3a4037221 */ /* 0x000fe60000010000 */
[C---:B------:R-:W-:Y:S02]  /*eec0*/  HMMA.16816.F32.BF16 R12, R100.reuse, R116, R12 ;  /* 0x00000074640c723c */ /* 0x040fe4000004180c */
[----:B------:R-:W-:Y:S02]  /*eed0*/  LDSM.16.MT88.4 R144, [R161+0x1900] ;  /* 0x00190000a190783b */ /* 0x000fe40000004200 */
[----:B------:R-:W-:Y:S02]  /*eee0*/  FADD.FTZ R170, R170, R3 ;  /* 0x00000003aaaa7221 */ /* 0x000fe40000010000 */
[----:B------:R-:W-:Y:S02]  /*eef0*/  FADD.FTZ R162, R162, R167 ;  /* 0x000000a7a2a27221 */ /* 0x000fe40000010000 */
[C---:B------:R-:W-:Y:S02]  /*ef00*/  HMMA.16816.F32.BF16 R16, R100.reuse, R118, R16 ;  /* 0x000000766410723c */ /* 0x040fe40000041810 */
[----:B------:R-:W-:Y:S02]  /*ef10*/  LDSM.16.MT88.4 R116, [R134+UR4+0x4900] ;  /* 0x004900048674783b */ /* 0x000fe40008004200 */
[----:B------:R-:W-:Y:S02]  /*ef20*/  FADD.FTZ R165, R165, R162 ;  /* 0x000000a2a5a57221 */ /* 0x000fe40000010000 */
[----:B------:R-:W-:Y:S02]  /*ef30*/  FADD.FTZ R171, R171, R170 ;  /* 0x000000aaabab7221 */ /* 0x000fe40000010000 */
[C---:B-1----:R-:W-:Y:S04]  /*ef40*/  HMMA.16816.F32.BF16 R20, R100.reuse, R108, R20 ;  /* 0x0000006c6414723c */ /* 0x042fe80000041814 */
[----:B------:R-:W-:Y:S02]  /*ef50*/  FADD.FTZ R174, R174, R165 ;  /* 0x000000a5aeae7221 */ /* 0x000fe40000010000 */
[----:B------:R-:W-:Y:S02]  /*ef60*/  FADD.FTZ R172, R172, R171 ;  /* 0x000000abacac7221 */ /* 0x000fe40000010000 */
[C---:B------:R-:W-:Y:S01]  /*ef70*/  HMMA.16816.F32.BF16 R24, R100.reuse, R110, R24 ;  /* 0x0000006e6418723c */ /* 0x040fe20000041818 */
[----:B------:R-:W1:Y:S03]  /*ef80*/  LDSM.16.MT88.4 R108, [R135+UR4+0x4900] ;  /* 0x00490004876c783b */ /* 0x000e660008004200 */
[----:B------:R-:W-:Y:S02]  /*ef90*/  FADD.FTZ R175, R175, R174 ;  /* 0x000000aeafaf7221 */ /* 0x000fe40000010000 */
[----:B------:R-:W-:Y:S02]  /*efa0*/  FADD.FTZ R172, R173, R172 ;  /* 0x000000acadac7221 */ /* 0x000fe40000010000 */
[C---:B------:R-:W-:Y:S04]  /*efb0*/  HMMA.16816.F32.BF16 R28, R100.reuse, R120, R28 ;  /* 0x00000078641c723c */ /* 0x040fe8000004181c */
[----:B------:R-:W-:Y:S04]  /*efc0*/  FADD.FTZ R176, R176, R175 ;  /* 0x000000afb0b07221 */ /* 0x000fe80000010000 */
[C---:B------:R-:W-:Y:S01]  /*efd0*/  HMMA.16816.F32.BF16 R32, R100.reuse, R122, R32 ;  /* 0x0000007a6420723c */ /* 0x040fe20000041820 */
[----:B------:R-:W-:Y:S03]  /*efe0*/  LDSM.16.MT88.4 R120, [R160+0x1100] ;  /* 0x00110000a078783b */ /* 0x000fe60000004200 */
[----:B------:R-:W-:Y:S04]  /*eff0*/  FADD.FTZ R177, R177, R176 ;  /* 0x000000b0b1b17221 */ /* 0x000fe80000010000 */
        /* <DEDUP_REMOVED lines=23> */
[----:B------:R-:W-:Y:S01]  /*f170*/  F2FP.BF16.PACK_AB R100, R180, R179 ;  /* 0x000000b3b464723e */ /* 0x000fe200000010ff */
[----:B------:R-:W-:Y:S01]  /*f180*/  FADD.FTZ R179, R179, R172 ;  /* 0x000000acb3b37221 */ /* 0x000fe20000010000 */
[----:B------:R-:W-:Y:S03]  /*f190*/  F2FP.BF16.PACK_AB R102, R182, R181 ;  /* 0x000000b5b666723e */ /* 0x000fe600000010ff */
[C---:B--2---:R-:W-:Y:S01]  /*f1a0*/  F2FP.BF16.PACK_AB R101, R183.reuse, R178 ;  /* 0x000000b2b765723e */ /* 0x044fe200000010ff */
        /* <DEDUP_REMOVED lines=10> */
[----:B------:R-:W1:Y:S03]  /*f250*/  LDSM.16.MT88.4 R108, [R134+UR4+0x3100] ;  /* 0x00310004866c783b */ /* 0x000e660008004200 */
        /* <DEDUP_REMOVED lines=55> */
[----:B------:R-:W-:Y:S01]  /*f5d0*/  @P0 IADD3 R4, P5, R196, UR6, RZ ;  /* 0x00000006c4040c10 */ /* 0x000fe2000ffbe0ff */
[C---:B------:R-:W-:Y:S04]  /*f5e0*/  HMMA.16816.F32.BF16 R64, R136.reuse, R6, R64 ;  /* 0x000000068840723c */ /* 0x040fe80000041840 */
[C---:B------:R-:W-:Y:S02]  /*f5f0*/  @P0 LEA R16, P4, R4.reuse, c[0x0][0x1c8], 0x1 ;  /* 0x0000720004100a11 */ /* 0x040fe400078808ff */
[----:B------:R-:W-:Y:S02]  /*f600*/  @P0 IADD3.X R5, R203, UR21, RZ, P5, !PT ;  /* 0x00000015cb050c10 */ /* 0x000fe4000affe4ff */
[C---:B--2---:R-:W-:Y:S04]  /*f610*/  HMMA.16816.F32.BF16 R68, R136.reuse, R8, R68 ;  /* 0x000000088844723c */ /* 0x044fe80000041844 */
[----:B------:R-:W-:Y:S02]  /*f620*/  @P0 LEA.HI.X R17, R4, c[0x0][0x1cc], R5, 0x1, P4 ;  /* 0x0000730004110a11 */ /* 0x000fe400020f0c05 */
[----:B------:R-:W1:Y:S01]  /*f630*/  LDSM.16.MT88.4 R4, [R134+UR4+0x5900] ;  /* 0x005900048604783b */ /* 0x000e620008004200 */
[----:B------:R-:W-:Y:S01]  /*f640*/  @P0 IADD3 R8, P5, R212, UR6, RZ ;  /* 0x00000006d4080c10 */ /* 0x000fe2000ffbe0ff */
[C---:B------:R-:W-:Y:S04]  /*f650*/  HMMA.16816.F32.BF16 R72, R136.reuse, R10, R72 ;  /* 0x0000000a8848723c */ /* 0x040fe80000041848 */
[C---:B------:R-:W-:Y:S02]  /*f660*/  @P0 LEA R18, P4, R8.reuse, c[0x0][0x1c8], 0x1 ;  /* 0x0000720008120a11 */ /* 0x040fe400078808ff */
        /* <DEDUP_REMOVED lines=8> */
[----:B------:R-:W-:Y:S02]  /*f6f0*/  UISETP.GE.AND UP0, UPT, UR10, UR17, UPT ;  /* 0x000000110a00728c */ /* 0x000fe4000bf06270 */
[C---:B------:R-:W-:Y:S01]  /*f700*/  @P0 LEA R22, P6, R20.reuse, c[0x0][0x1c8], 0x1 ;  /* 0x0000720014160a11 */ /* 0x040fe200078c08ff */
[----:B------:R-:W-:Y:S01]  /*f710*/  UISETP.GE.AND UP1, UPT, UR5, 0x1, UPT ;  /* 0x000000010500788c */ /* 0x000fe2000bf26270 */
[----:B------:R-:W-:Y:S01]  /*f720*/  @P0 IADD3.X R13, R209, UR21, RZ, P4, !PT ;  /* 0x00000015d10d0c10 */ /* 0x000fe2000a7fe4ff */
[----:B------:R-:W-:Y:S01]  /*f730*/  UIADD3 UR17, UR17, -0x1, URZ ;  /* 0xffffffff11117890 */ /* 0x000fe2000fffe03f */
[----:B------:R-:W-:Y:S02]  /*f740*/  @P0 LEA R12, P4, R21, c[0x0][0x1c8], 0x1 ;  /* 0x00007200150c0a11 */ /* 0x000fe400078808ff */
[----:B------:R-:W-:Y:S03]  /*f750*/  @P0 IADD3.X R24, R203, UR6, RZ, P5, !PT ;  /* 0x00000006cb180c10 */ /* 0x000fe6000affe4ff */
[----:B------:R-:W-:Y:S02]  /*f760*/  @P0 LEA.HI.X R23, R20, c[0x0][0x1cc], R13, 0x1, P6 ;  /* 0x0000730014170a11 */ /* 0x000fe400030f0c0d */
[----:B------:R-:W-:Y:S02]  /*f770*/  MOV R20, UR15 ;  /* 0x0000000f00147c02 */ /* 0x000fe40008000f00 */
[----:B------:R-:W-:Y:S02]  /*f780*/  @P0 LEA.HI.X R13, R21, c[0x0][0x1cc], R24, 0x1, P4 ;  /* 0x00007300150d0a11 */ /* 0x000fe400020f0c18 */
[----:B------:R-:W-:Y:S01]  /*f790*/  @P0 IADD3 R3, P4, R212, UR7, RZ ;  /* 0x00000007d4030c10 */ /* 0x000fe2000ff9e0ff */
[----:B------:R-:W-:Y:S01]  /*f7a0*/  @P0 IMAD R25, R20, 0x3000, R193 ;  /* 0x0000300014190824 */ /* 0x000fe200078e02c1 */
[----:B------:R-:W-:Y:S01]  /*f7b0*/  @P0 IADD3 R21, P5, R210, UR7, RZ ;  /* 0x00000007d2150c10 */ /* 0x000fe2000ffbe0ff */
[C---:B-1----:R-:W-:Y:S03]  /*f7c0*/  HMMA.16816.F32.BF16 R84, R136.reuse, R4, R84 ;  /* 0x000000048854723c */ /* 0x042fe60000041854 */
[----:B------:R-:W-:Y:S02]  /*f7d0*/  @P0 LEA R14, P6, R3, c[0x0][0x1c8], 0x1 ;  /* 0x00007200030e0a11 */ /* 0x000fe400078c08ff */
[----:B------:R-:W-:Y:S02]  /*f7e0*/  @P0 IADD3.X R24, R211, UR6, RZ, P4, !PT ;  /* 0x00000006d3180c10 */ /* 0x000fe4000a7fe4ff */
[----:B------:R-:W-:Y:S01]  /*f7f0*/  @P0 LEA R20, P4, R21, c[0x0][0x1c8], 0x1 ;  /* 0x0000720015140a11 */ /* 0x000fe200078808ff */
[C---:B------:R-:W-:Y:S04]  /*f800*/  HMMA.16816.F32.BF16 R88, R136.reuse, R6, R88 ;  /* 0x000000068858723c */ /* 0x040fe80000041858 */
[----:B------:R-:W-:Y:S02]  /*f810*/  @P0 LEA.HI.X R15, R3, c[0x0][0x1cc], R24, 0x1, P6 ;  /* 0x00007300030f0a11 */ /* 0x000fe400030f0c18 */
[----:B------:R-:W-:Y:S02]  /*f820*/  @P0 SHF.L.U32 R3, R25, 0x1, RZ ;  /* 0x0000000119030819 */ /* 0x000fe400000006ff */
[----:B------:R-:W-:Y:S01]  /*f830*/  @P0 IADD3.X R26, R209, UR6, RZ, P5, !PT ;  /* 0x00000006d11a0c10 */ /* 0x000fe2000affe4ff */
[C---:B--2---:R-:W-:Y:S01]  /*f840*/  HMMA.16816.F32.BF16 R92, R136.reuse, R8, R92 ;  /* 0x00000008885c723c */ /* 0x044fe2000004185c */
[----:B------:R-:W-:Y:S01]  /*f850*/  UIADD3 UR6, UR5, 0x1, URZ ;  /* 0x0000000105067890 */ /* 0x000fe2000fffe03f */
[----:B------:R-:W-:Y:S01]  /*f860*/  @!PT LDS RZ, [RZ] ;  /* 0x00000000fffff984 */ /* 0x000fe20000000800 */
[----:B------:R-:W-:Y:S01]  /*f870*/  @!PT LDS RZ, [RZ] ;  /* 0x00000000fffff984 */ /* 0x000fe20000000800 */
[----:B------:R-:W-:Y:S01]  /*f880*/  @!PT LDS RZ, [RZ] ;  /* 0x00000000fffff984 */ /* 0x000fe20000000800 */
[----:B------:R1:W-:Y:S01]  /*f890*/  @P0 LDGSTS.E.BYPASS.LTC128B.128 [R3+0xc100], [R16.64], !P3 ;  /* 0x0c10000010030fae */ /* 0x0003e2000d901d52 */
[----:B------:R-:W-:Y:S02]  /*f8a0*/  @P0 LEA.HI.X R21, R21, c[0x0][0x1cc], R26, 0x1, P4 ;  /* 0x0000730015150a11 */ /* 0x000fe400020f0c1a */
[----:B------:R-:W-:Y:S03]  /*f8b0*/  USEL UR5, UR6, URZ, !UP1 ;  /* 0x0000003f06057287 */ /* 0x000fe6000c800000 */
        /* <DEDUP_REMOVED lines=9> */
[----:B------:R-:W-:-:S05]  /*f950*/  @!P0 BRA `(.L_x_829) ;  /* 0xffffc69000008947 */ /* 0x000fca000383ffff */
.L_x_820:
[----:B------:R-:W1:Y:S01]  /*f960*/  SHFL.BFLY PT, R4, R205, 0x2, 0x1f ;  /* 0x0c401f00cd047f89 */ /* 0x000e6200000e0000 */
[----:B------:R-:W-:-:S02]  /*f970*/  MOV R6, RZ ;  /* 0x000000ff00067202 */ /* 0x000fc40000000f00 */
[----:B------:R-:W-:Y:S01]  /*f980*/  MOV R5, RZ ;  /* 0x000000ff00057202 */ /* 0x000fe20000000f00 */
[----:B------:R-:W2:Y:S01]  /*f990*/  SHFL.BFLY PT, R3, R206, 0x2, 0x1f ;  /* 0x0c401f00ce037f89 */ /* 0x000ea200000e0000 */
[----:B------:R-:W-:Y:S01]  /*f9a0*/  PLOP3.LUT P2, PT, PT, PT, PT, 0x8, 0x0 ;  /* 0x000000000000781c */ /* 0x000fe20003f4e170 */
[----:B-1----:R-:W-:Y:S02]  /*f9b0*/  FADD.FTZ R7, R4, R205 ;  /* 0x000000cd04077221 */ /* 0x002fe40000010000 */
[----:B--2---:R-:W-:-:S03]  /*f9c0*/  FADD.FTZ R8, R3, R206 ;  /* 0x000000ce03087221 */ /* 0x004fc60000010000 */
[----:B------:R-:W1:Y:S04]  /*f9d0*/  SHFL.BFLY PT, R4, R7, 0x1, 0x1f ;  /* 0x0c201f0007047f89 */ /* 0x000e6800000e0000 */
[----:B------:R-:W2:Y:S01]  /*f9e0*/  SHFL.BFLY PT, R3, R8, 0x1, 0x1f ;  /* 0x0c201f0008037f89 */ /* 0x000ea200000e0000 */
[----:B-1----:R-:W-:Y:S01]  /*f9f0*/  FADD.FTZ R4, R7, R4 ;  /* 0x0000000407047221 */ /* 0x002fe20000010000 */
[----:B------:R-:W-:Y:S01]  /*fa00*/  MOV R7, 0xff800000 ;  /* 0xff80000000077802 */ /* 0x000fe20000000f00 */
        /* <DEDUP_REMOVED lines=112> */
.L_x_793:
        /* <DEDUP_REMOVED lines=223> */
[----:B-1----:R-:W-:-:S03]  /*10f00*/  IMAD.IADD R5, R17, 0x1, R2 ;  /* 0x0000000111057824 */ /* 0x002fc600078e0202 */
[----:B------:R-:W-:Y:S02]  /*10f10*/  STS [R29+0x8000], R96 ;  /* 0x008000601d007388 */ /* 0x000fe40000000800 */
[----:B------:R-:W-:Y:S02]  /*10f20*/  LEA.HI.X R2, R16, c[0x0][0x384], R5, 0x1, P0 ;  /* 0x0000e10010027a11 */ /* 0x000fe400000f0c05 */
[----:B------:R-:W-:Y:S04]  /*10f30*/  STS [R29+0x8400], R98 ;  /* 0x008400621d007388 */ /* 0x000fe80000000800 */
[----:B------:R-:W-:Y:S01]  /*10f40*/  BAR.SYNC.DEFER_BLOCKING 0x1, 0x100 ;  /* 0x0044000000007b1d */ /* 0x000fe20000010000 */
[----:B------:R-:W-:-:S05]  /*10f50*/  ISETP.GE.AND P0, PT, R57, R10, PT ;  /* 0x0000000a3900720c */ /* 0x000fca0003f06270 */
[----:B------:R-:W-:Y:S04]  /*10f60*/  SHFL.IDX PT, R30, R12, RZ, 0x1c1f ;  /* 0x001c1fff0c1e7589 */ /* 0x000fe800000e0000 */
[----:B------:R-:W1:Y:S04]  /*10f70*/  SHFL.IDX PT, R31, R23, RZ, 0x1c1f ;  /* 0x001c1fff171f7589 */ /* 0x000e6800000e0000 */
[----:B------:R-:W-:Y:S04]  /*10f80*/  SHFL.IDX PT, R100, R12, 0x1, 0x1c1f ;  /* 0x003c1f000c647f89 */ /* 0x000fe800000e0000 */
[----:B------:R-:W2:Y:S04]  /*10f90*/  SHFL.IDX PT, R101, R23, 0x1, 0x1c1f ;  /* 0x003c1f0017657f89 */ /* 0x000ea800000e0000 */
[----:B------:R3:W4:Y:S04]  /*10fa0*/  SHFL.IDX PT, R60, R0, RZ, 0x181f ;  /* 0x00181fff003c7589 */ /* 0x00072800000e0000 */
[----:B------:R3:W3:Y:S04]  /*10fb0*/  SHFL.IDX PT, R61, R2, RZ, 0x181f ;  /* 0x00181fff023d7589 */ /* 0x0006e800000e0000 */
[----:B-1----:R1:W-:Y:S04]  /*10fc0*/  @!P5 ST.E [R30.64], R6 ;  /* 0x000000061e00d985 */ /* 0x0023e8000c101912 */
[----:B--2---:R1:W-:Y:S04]  /*10fd0*/  @!P4 ST.E [R100.64], R7 ;  /* 0x000000076400c985 */ /* 0x0043e8000c101912 */
[----:B------:R1:W2:Y:S04]  /*10fe0*/  LDS.128 R52, [R58+0x1080] ;  /* 0x001080003a347984 */ /* 0x0002a80000000c00 */
        /* <DEDUP_REMOVED lines=9> */
[----:B-1-34-:R-:W1:Y:S01]  /*11080*/  LDS.128 R28, [R58+0x80] ;  /* 0x000080003a1c7984 */ /* 0x01ae620000000c00 */
[----:B------:R-:W-:-:S02]  /*11090*/  IADD3 R56, R3, 0x40, RZ ;  /* 0x0000004003387810 */ /* 0x000fc40007ffe0ff */
[----:B------:R-:W-:Y:S01]  /*110a0*/  IADD3 R9, R3, 0x80, RZ ;  /* 0x0000008003097810 */ /* 0x000fe20007ffe0ff */
[----:B------:R-:W3:Y:S01]  /*110b0*/  LDS.128 R16, [R58+0x4080] ;  /* 0x004080003a107984 */ /* 0x000ee20000000c00 */
        /* <DEDUP_REMOVED lines=13> */
[----:B-1----:R1:W-:Y:S04]  /*11190*/  @!P2 ST.E.128 [R58.64], R28 ;  /* 0x0000001c3a00a985 */ /* 0x0023e8000c101d12 */
[----:B---3--:R1:W-:Y:S04]  /*111a0*/  @!P1 ST.E.128 [R62.64], R16 ;  /* 0x000000103e009985 */ /* 0x0083e8000c101d12 */
[----:B-----5:R1:W-:Y:S02]  /*111b0*/  @!P0 ST.E.128 [R8.64], R4 ;  /* 0x0000000408008985 */ /* 0x0203e4000c101d12 */
.L_x_832:
[----:B---34-:R-:W-:Y:S05]  /*111c0*/  BSYNC B0 ;  /* 0x0000000000007941 */ /* 0x018fea0003800000 */
.L_x_831:
[----:B-1----:R-:W-:Y:S01]  /*111d0*/  IADD3 R5, R57, 0x20, RZ ;  /* 0x0000002039057810 */ /* 0x002fe20007ffe0ff */
[----:B------:R1:W3:Y:S01]  /*111e0*/  SHFL.IDX PT, R9, R2, 0x1, 0x181f ;  /* 0x00381f0002097f89 */ /* 0x0002e200000e0000 */
        /* <DEDUP_REMOVED lines=16> */
[----:B--2---:R2:W-:Y:S02]  /*112f0*/  @!P2 ST.E.128 [R16.64], R52 ;  /* 0x000000341000a985 */ /* 0x0045e4000c101d12 */
[----:B------:R-:W-:-:S04]  /*11300*/  @!P1 IMAD.WIDE R6, R6, 0x2, R8 ;  /* 0x0000000206069825 */ /* 0x000fc800078e0208 */
[----:B------:R-:W-:Y:S01]  /*11310*/  @!P0 IMAD.WIDE R4, R4, 0x2, R8 ;  /* 0x0000000204048825 */ /* 0x000fe200078e0208 */
[----:B------:R2:W-:Y:S04]  /*11320*/  @!P1 ST.E.128 [R6.64], R40 ;  /* 0x0000002806009985 */ /* 0x0005e8000c101d12 */
[----:B------:R2:W-:Y:S02]  /*11330*/  @!P0 ST.E.128 [R4.64], R24 ;  /* 0x0000001804008985 */ /* 0x0005e4000c101d12 */
.L_x_834:
[----:B------:R-:W-:Y:S05]  /*11340*/  BSYNC B0 ;  /* 0x0000000000007941 */ /* 0x000fea0003800000 */
.L_x_833:
[----:B--2---:R-:W-:Y:S01]  /*11350*/  IADD3 R5, R57, 0x40, RZ ;  /* 0x0000004039057810 */ /* 0x004fe20007ffe0ff */
[----:B---3--:R2:W3:Y:S01]  /*11360*/  SHFL.IDX PT, R9, R2, 0x2, 0x181f ;  /* 0x00581f0002097f89 */ /* 0x0084e200000e0000 */
        /* <DEDUP_REMOVED lines=21> */
.L_x_836:
[----:B------:R-:W-:Y:S05]  /*114c0*/  BSYNC B0 ;  /* 0x0000000000007941 */ /* 0x000fea0003800000 */
.L_x_835:
[----:B------:R-:W-:Y:S01]  /*114d0*/  IADD3 R57, R57, 0x60, RZ ;  /* 0x0000006039397810 */ /* 0x000fe20007ffe0ff */
[----:B---3--:R3:W1:Y:S03]  /*114e0*/  SHFL.IDX PT, R7, R2, 0x3, 0x181f ;  /* 0x00781f0002077f89 */ /* 0x00866600000e0000 */
[----:B------:R-:W-:Y:S01]  /*114f0*/  ISETP.GE.AND P0, PT, R57, R10, PT ;  /* 0x0000000a3900720c */ /* 0x000fe20003f06270 */
[----:B------:R3:W2:-:S12]  /*11500*/  SHFL.IDX PT, R6, R0, 0x3, 0x181f ;  /* 0x00781f0000067f89 */ /* 0x00069800000e0000 */
        /* <DEDUP_REMOVED lines=20> */
.L_x_830:
        /* <DEDUP_REMOVED lines=40> */
.L_x_838:
[----:B------:R-:W-:Y:S05]  /*118d0*/  BSYNC B0 ;  /* 0x0000000000007941 */ /* 0x000fea0003800000 */
.L_x_837:
        /* <DEDUP_REMOVED lines=62> */
.L_x_840:
[----:B------:R-:W-:Y:S05]  /*11cc0*/  BSYNC B0 ;  /* 0x0000000000007941 */ /* 0x000fea0003800000 */
.L_x_839:
        /* <DEDUP_REMOVED lines=21> */
.L_x_842:
[----:B------:R-:W-:Y:S05]  /*11e20*/  BSYNC B0 ;  /* 0x0000000000007941 */ /* 0x000fea0003800000 */
.L_x_841:
        /* <DEDUP_REMOVED lines=21> */
.L_x_844:
[----:B------:R-:W-:Y:S05]  /*11f80*/  BSYNC B0 ;  /* 0x0000000000007941 */ /* 0x000fea0003800000 */
.L_x_843:
        /* <DEDUP_REMOVED lines=22> */
.L_x_845:
        /* <DEDUP_REMOVED lines=9> */
.L_x_1345:


//--------------------- .text._ZN7cutlass13device_kernelIN5flash19enable_sm80_to_sm89INS1_16FlashAttnFwdSm80INS1_25CollectiveMainloopFwdSm80ILi8ELi2ELb0EN4cute5tupleIJNS5_1CILi128EEENS7_ILi64EEENS7_ILi192EEEEEELi192ENS_10bfloat16_tEfNS_4arch4Sm80ELb0ELb1ELb1ELb1ELb0ELb0ELb1ELb0EEENS1_21CollectiveEpilogueFwdINS6_IJS8_SA_S9_EEENS6_IJNS7_ILi1EEESI_SI_EEESC_SE_Li256ELb1ELb1ELb0ELb0EEENS1_19SingleTileSchedulerILb1ELb0ELb1ELi128EEEEEEEEEvNT_6ParamsE --------------------------
	.section	.text._ZN7cutlass13device_kernelIN5flash19enable_sm80_to_sm89INS1_16FlashAttnFwdSm80INS1_25CollectiveMainloopFwdSm80ILi8ELi2ELb0EN4cute5tupleIJNS5_1CILi128EEENS7_ILi64EEENS7_ILi192EEEEEELi192ENS_10bfloat16_tEfNS_4arch4Sm80ELb0ELb1ELb1ELb1ELb0ELb0ELb1ELb0EEENS1_21CollectiveEpilogueFwdINS6_IJS8_SA_S9_EEENS6_IJNS7_ILi1EEESI_SI_EEESC_SE_Li256ELb1ELb1ELb0ELb0EEENS1_19SingleTileSchedulerILb1ELb0ELb1ELi128EEEEEEEEEvNT_6ParamsE,"ax",@progbits
	.sectioninfo	@"SHI_REGISTERS=252"
	.align	128
.text._ZN7cutlass13device_kernelIN5flash19enable_sm80_to_sm89INS1_16FlashAttnFwdSm80INS1_25CollectiveMainloopFwdSm80ILi8ELi2ELb0EN4cute5tupleIJNS5_1CILi128EEENS7_ILi64EEENS7_ILi192EEEEEELi192ENS_10bfloat16_tEfNS_4arch4Sm80ELb0ELb1ELb1ELb1ELb0ELb0ELb1ELb0EEENS1_21CollectiveEpilogueFwdINS6_IJS8_SA_S9_EEENS6_IJNS7_ILi1EEESI_SI_EEESC_SE_Li256ELb1ELb1ELb0ELb0EEENS1_19SingleTileSchedulerILb1ELb0ELb1ELi128EEEEEEEEEvNT_6ParamsE:
        .type           _ZN7cutlass13device_kernelIN5flash19enable_sm80_to_sm89INS1_16FlashAttnFwdSm80INS1_25CollectiveMainloopFwdSm80ILi8ELi2ELb0EN4cute5tupleIJNS5_1CILi128EEENS7_ILi64EEENS7_ILi192EEEEEELi192ENS_10bfloat16_tEfNS_4arch4Sm80ELb0ELb1ELb1ELb1ELb0ELb0ELb1ELb0EEENS1_21CollectiveEpilogueFwdINS6_IJS8_SA_S9_EEENS6_IJNS7_ILi1EEESI_SI_EEESC_SE_Li256ELb1ELb1ELb0ELb0EEENS1_19SingleTileSchedulerILb1ELb0ELb1ELi128EEEEEEEEEvNT_6ParamsE,@function
        .size           _ZN7cutlass13device_kernelIN5flash19enable_sm80_to_sm89INS1_16FlashAttnFwdSm80INS1_25CollectiveMainloopFwdSm80ILi8ELi2ELb0EN4cute5tupleIJNS5_1CILi128EEENS7_ILi64EEENS7_ILi192EEEEEELi192ENS_10bfloat16_tEfNS_4arch4Sm80ELb0ELb1ELb1ELb1ELb0ELb0ELb1ELb0EEENS1_21CollectiveEpilogueFwdINS6_IJS8_SA_S9_EEENS6_IJNS7_ILi1EEESI_SI_EEESC_SE_Li256ELb1ELb1ELb0ELb0EEENS1_19SingleTileSchedulerILb1ELb0ELb1ELi128EEEEEEEEEvNT_6ParamsE,(.L_x_1346 - _ZN7cutlass13device_kernelIN5flash19enable_sm80_to_sm89INS1_16FlashAttnFwdSm80INS1_25CollectiveMainloopFwdSm80ILi8ELi2ELb0EN4cute5tupleIJNS5_1CILi128EEENS7_ILi64EEENS7_ILi192EEEEEELi192ENS_10bfloat16_tEfNS_4arch4Sm80ELb0ELb1ELb1ELb1ELb0ELb0ELb1ELb0EEENS1_21CollectiveEpilogueFwdINS6_IJS8_SA_S9_EEENS6_IJNS7_ILi1EEESI_SI_EEESC_SE_Li256ELb1ELb1ELb0ELb0EEENS1_19SingleTileSchedulerILb1ELb0ELb1ELi128EEEEEEEEEvNT_6ParamsE)
        .other          _ZN7cutlass13device_kernelIN5flash19enable_sm80_to_sm89INS1_16FlashAttnFwdSm80INS1_25CollectiveMainloopFwdSm80ILi8ELi2ELb0EN4cute5tupleIJNS5_1CILi128EEENS7_ILi64EEENS7_ILi192EEEEEELi192ENS_10bfloat16_tEfNS_4arch4Sm80ELb0ELb1ELb1ELb1ELb0ELb0ELb1ELb0EEENS1_21CollectiveEpilogueFwdINS6_IJS8_SA_S9_EEENS6_IJNS7_ILi1EEESI_SI_EEESC_SE_Li256ELb1ELb1ELb0ELb0EEENS1_19SingleTileSchedulerILb1ELb0ELb1ELi128EEEEEEEEEvNT_6ParamsE,@"STO_CUDA_ENTRY STV_DEFAULT"
_ZN7cutlass13device_kernelIN5flash19enable_sm80_to_sm89INS1_16FlashAttnFwdSm80INS1_25CollectiveMainloopFwdSm80ILi8ELi2ELb0EN4cute5tupleIJNS5_1CILi128EEENS7_ILi64EEENS7_ILi192EEEEEELi192ENS_10bfloat16_tEfNS_4arch4Sm80ELb0ELb1ELb1ELb1ELb0ELb0ELb1ELb0EEENS1_21CollectiveEpilogueFwdINS6_IJS8_SA_S9_EEENS6_IJNS7_ILi1EEESI_SI_EEESC_SE_Li256ELb1ELb1ELb0ELb0EEENS1_19SingleTileSchedulerILb1ELb0ELb1ELi128EEEEEEEEEvNT_6ParamsE:
        /* <DEDUP_REMOVED lines=16> */
.L_x_847:
        /* <DEDUP_REMOVED lines=8> */
.L_x_849:
[----:B------:R-:W-:-:S05]  /*0180*/  MOV R3, c[0x0][0x54c] ;  /* 0x0001530000037a02 */ /* 0x000fca0000000f00 */
.L_x_848:
[----:B-----5:R-:W-:Y:S01]  /*0190*/  IMAD R3, R3, c[0x0][0x548], RZ ;  /* 0x0001520003037a24 */ /* 0x020fe200078e02ff */
[----:B------:R-:W-:-:S04]  /*01a0*/  SHF.L.U32 R144, R219, 0x7, RZ ;  /* 0x00000007db907819 */ /* 0x000fc800000006ff */
[----:B------:R-:W-:-:S04]  /*01b0*/  ISETP.GE.AND P0, PT, R144, R3, PT ;  /* 0x000000039000720c */ /* 0x000fc80003f06270 */
[----:B------:R-:W-:Y:S01]  /*01c0*/  SEL R202, R202, 0xffffffff, !P0 ;  /* 0xffffffffcaca7807 */ /* 0x000fe20004000000 */
[----:B------:R-:W-:Y:S05]  /*01d0*/  BRA `(.L_x_850) ;  /* 0x0000012000007947 */ /* 0x000fea0003800000 */
.L_x_846:
[----:B---3--:R-:W-:-:S04]  /*01e0*/  ISETP.NE.U32.AND P0, PT, RZ, c[0x0][0x568], PT ;  /* 0x00015a00ff007a0c */ /* 0x008fc80003f05070 */
[----:B------:R-:W-:-:S13]  /*01f0*/  ISETP.NE.AND.EX P0, PT, RZ, c[0x0][0x56c], PT, P0 ;  /* 0x00015b00ff007a0c */ /* 0x000fda0003f05300 */
[----:B------:R-:W-:Y:S05]  /*0200*/  @!P0 BRA `(.L_x_851) ;  /* 0x0000002000008947 */ /* 0x000fea0003800000 */
[----:B------:R1:W5:Y:S01]  /*0210*/  LDG.E R3, [R2.64] ;  /* 0x0000000802037981 */ /* 0x000362000c1e1900 */
[----:B------:R-:W-:Y:S05]  /*0220*/  BRA `(.L_x_852) ;  /* 0x0000009000007947 */ /* 0x000fea0003800000 */
.L_x_851:
        /* <DEDUP_REMOVED lines=8> */
.L_x_853:
[----:B------:R-:W-:-:S05]  /*02b0*/  MOV R3, c[0x0][0x54c] ;  /* 0x0001530000037a02 */ /* 0x000fca0000000f00 */
.L_x_852:
[----:B-----5:R-:W-:Y:S01]  /*02c0*/  IMAD R3, R3, c[0x0][0x548], RZ ;  /* 0x0001520003037a24 */ /* 0x020fe200078e02ff */
[----:B------:R-:W-:-:S04]  /*02d0*/  SHF.L.U32 R144, R219, 0x7, RZ ;  /* 0x00000007db907819 */ /* 0x000fc800000006ff */
[----:B------:R-:W-:-:S04]  /*02e0*/  ISETP.GE.AND P0, PT, R144, R3, PT ;  /* 0x000000039000720c */ /* 0x000fc80003f06270 */
[----:B------:R-:W-:-:S04]  /*02f0*/  SEL R202, R202, 0xffffffff, !P0 ;  /* 0xffffffffcaca7807 */ /* 0x000fc80004000000 */
.L_x_850:
        /* <DEDUP_REMOVED lines=12> */
[----:B-1----:R-:W-:Y:S01]  /*03c0*/  IMAD.WIDE R2, R202, R11, c[0x0][0x350] ;  /* 0x0000d400ca027625 */ /* 0x002fe200078e020b */
        /* <DEDUP_REMOVED lines=8> */
[----:B------:R-:W-:Y:S01]  /*0450*/  IMAD.MOV.U32 R194, RZ, RZ, c[0x0][0x1d0] ;  /* 0x00007400ffc27624 */ /* 0x000fe200078e00ff */
[----:B------:R-:W-:Y:S05]  /*0460*/  @P0 BRA `(.L_x_854) ;  /* 0x0000004000000947 */ /* 0x000fea0003800000 */
[----:B------:R-:W-:Y:S05]  /*0470*/  @!P3 BRA `(.L_x_854) ;  /* 0x000000300000b947 */ /* 0x000fea0003800000 */
[----:B-----5:R-:W2:Y:S04]  /*0480*/  LDG.E R203, [R8.64] ;  /* 0x0000000808cb7981 */ /* 0x020ea8000c1e1900 */
[----:B------:R-:W2:Y:S02]  /*0490*/  LDG.E R0, [R8.64+0x4] ;  /* 0x0000040808007981 */ /* 0x000ea4000c1e1900 */
[----:B--2---:R-:W-:-:S02]  /*04a0*/  IADD3 R203, -R203, R0, RZ ;  /* 0x00000000cbcb7210 */ /* 0x004fc40007ffe1ff */
.L_x_854:
[----:B------:R-:W-:-:S04]  /*04b0*/  ISETP.NE.U32.AND P0, PT, RZ, c[0x0][0x368], PT ;  /* 0x0000da00ff007a0c */ /* 0x000fc80003f05070 */
[----:B------:R-:W-:-:S13]  /*04c0*/  ISETP.NE.AND.EX P0, PT, RZ, c[0x0][0x36c], PT, P0 ;  /* 0x0000db00ff007a0c */ /* 0x000fda0003f05300 */
[----:B------:R-:W-:Y:S05]  /*04d0*/  @!P0 BRA `(.L_x_855) ;  /* 0x0000003000008947 */ /* 0x000fea0003800000 */
[----:B------:R-:W-:-:S06]  /*04e0*/  IMAD.WIDE R194, R202, R11, c[0x0][0x368] ;  /* 0x0000da00cac27625 */ /* 0x000fcc00078e020b */
[----:B------:R2:W5:Y:S01]  /*04f0*/  LDG.E R194, [R194.64] ;  /* 0x00000008c2c27981 */ /* 0x000562000c1e1900 */
[----:B------:R-:W-:Y:S05]  /*0500*/  BRA `(.L_x_856) ;  /* 0x0000004000007947 */ /* 0x000fea0003800000 */
.L_x_855:
[----:B------:R-:W-:Y:S05]  /*0510*/  @!P4 BRA `(.L_x_856) ;  /* 0x000000300000c947 */ /* 0x000fea0003800000 */
[----:B------:R-:W2:Y:S04]  /*0520*/  LDG.E R194, [R2.64] ;  /* 0x0000000802c27981 */ /* 0x000ea8000c1e1900 */
[----:B------:R-:W2:Y:S02]  /*0530*/  LDG.E R5, [R2.64+0x4] ;  /* 0x0000040802057981 */ /* 0x000ea4000c1e1900 */
[----:B--2---:R-:W-:Y:S02]  /*0540*/  IADD3 R194, -R194, R5, RZ ;  /* 0x00000005c2c27210 */ /* 0x004fe40007ffe1ff */
.L_x_856:
[----:B------:R-:W-:Y:S01]  /*0550*/  IMAD.MOV.U32 R196, RZ, RZ, c[0x0][0x2c4] ;  /* 0x0000b100ffc47624 */ /* 0x000fe200078e00ff */
[----:B------:R-:W-:Y:S01]  /*0560*/  LOP3.LUT R0, R0, 0xfffffff7, RZ, 0xc0, !PT ;  /* 0xfffffff700007812 */ /* 0x000fe200078ec0ff */
[----:B--2---:R-:W-:Y:S01]  /*0570*/  IMAD.MOV.U32 R195, RZ, RZ, c[0x0][0x32c] ;  /* 0x0000cb00ffc37624 */ /* 0x004fe200078e00ff */
[----:B------:R-:W-:Y:S01]  /*0580*/  IADD3 R5, R144, 0x7f, RZ ;  /* 0x0000007f90057810 */ /* 0x000fe20007ffe0ff */
[----:B-----5:R-:W-:Y:S01]  /*0590*/  IMAD.IADD R194, R194, 0x1, -R7 ;  /* 0x00000001c2c27824 */ /* 0x020fe200078e0a07 */
[----:B------:R-:W-:-:S02]  /*05a0*/  ISETP.NE.AND P2, PT, R196, 0x1, PT ;  /* 0x00000001c400780c */ /* 0x000fc40003f45270 */
[----:B------:R-:W-:Y:S02]  /*05b0*/  ISETP.GE.AND P1, PT, R195, 0x1, PT ;  /* 0x00000001c300780c */ /* 0x000fe40003f26270 */
[----:B-1----:R-:W-:-:S09]  /*05c0*/  IADD3 R2, R194, 0x1, -R203 ;  /* 0x00000001c2027810 */ /* 0x002fd20007ffe8cb */
[----:B------:R-:W-:Y:S02]  /*05d0*/  @P2 IADD3 R3, R144, 0x7f, RZ ;  /* 0x0000007f90032810 */ /* 0x000fe40007ffe0ff */
[----:B------:R-:W-:-:S03]  /*05e0*/  @P2 LOP3.LUT R0, R0, 0x8, RZ, 0xfc, !PT ;  /* 0x0000000800002812 */ /* 0x000fc600078efcff */
[----:B------:R-:W-:Y:S01]  /*05f0*/  @P2 IMAD.HI.U32 R3, R3, c[0x0][0x2c8], RZ ;  /* 0x0000b20003032a27 */ /* 0x000fe200078e00ff */
[----:B------:R-:W-:-:S04]  /*0600*/  LOP3.LUT R0, R0, 0xfffffffb, RZ, 0xc0, !PT ;  /* 0xfffffffb00007812 */ /* 0x000fc800078ec0ff */
[----:B------:R-:W-:Y:S02]  /*0610*/  @P2 SHF.R.U32.HI R5, RZ, c[0x0][0x2cc], R3 ;  /* 0x0000b300ff052a19 */ /* 0x000fe40000011603 */
[----:B------:R-:W-:-:S03]  /*0620*/  @P1 LOP3.LUT R0, R0, 0x4, RZ, 0xfc, !PT ;  /* 0x0000000400001812 */ /* 0x000fc600078efcff */
[----:B------:R-:W-:Y:S02]  /*0630*/  IMAD.IADD R5, R2, 0x1, R5 ;  /* 0x0000000102057824 */ /* 0x000fe400078e0205 */
[----:B------:R-:W-:-:S03]  /*0640*/  IMAD.IADD R2, R6, 0x1, R7 ;  /* 0x0000000106027824 */ /* 0x000fc600078e0207 */
[----:B------:R-:W-:Y:S01]  /*0650*/  IADD3 R8, R5, c[0x0][0x328], RZ ;  /* 0x0000ca0005087a10 */ /* 0x000fe20007ffe0ff */
[----:B------:R-:W-:Y:S05]  /*0660*/  @!P1 BRA `(.L_x_857) ;  /* 0x000000e000009947 */ /* 0x000fea0003800000 */
[C---:B------:R-:W-:Y:S02]  /*0670*/  ISETP.GT.AND P0, PT, R5.reuse, RZ, PT ;  /* 0x000000ff0500720c */ /* 0x040fe40003f04270 */
[----:B------:R-:W-:-:S11]  /*0680*/  IADD3 R6, R5, -0x1, RZ ;  /* 0xffffffff05067810 */ /* 0x000fd60007ffe0ff */
[----:B------:R-:W-:Y:S05]  /*0690*/  @P0 BRA `(.L_x_858) ;  /* 0x0000006000000947 */ /* 0x000fea0003800000 */
[----:B------:R-:W-:Y:S01]  /*06a0*/  ISETP.NE.AND P0, PT, R195, 0x1, PT ;  /* 0x00000001c300780c */ /* 0x000fe20003f05270 */
[----:B------:R-:W-:-:S12]  /*06b0*/  IMAD.MOV R5, RZ, RZ, -R5 ;  /* 0x000000ffff057224 */ /* 0x000fd800078e0a05 */
[----:B------:R-:W-:-:S05]  /*06c0*/  @P0 IMAD.HI.U32 R3, R5, c[0x0][0x330], RZ ;  /* 0x0000cc0005030a27 */ /* 0x000fca00078e00ff */
[----:B------:R-:W-:-:S04]  /*06d0*/  @P0 SHF.R.U32.HI R5, RZ, c[0x0][0x334], R3 ;  /* 0x0000cd00ff050a19 */ /* 0x000fc80000011603 */
[----:B------:R-:W-:Y:S01]  /*06e0*/  LOP3.LUT R6, RZ, R5, RZ, 0x33, !PT ;  /* 0x00000005ff067212 */ /* 0x000fe200078e33ff */
[----:B------:R-:W-:Y:S05]  /*06f0*/  BRA `(.L_x_859) ;  /* 0x0000003000007947 */ /* 0x000fea0003800000 */
.L_x_858:
[----:B------:R-:W-:-:S13]  /*0700*/  ISETP.NE.AND P0, PT, R195, 0x1, PT ;  /* 0x00000001c300780c */ /* 0x000fda0003f05270 */
[----:B------:R-:W-:-:S05]  /*0710*/  @P0 IMAD.HI.U32 R3, R6, c[0x0][0x330], RZ ;  /* 0x0000cc0006030a27 */ /* 0x000fca00078e00ff */
[----:B------:R-:W-:-:S05]  /*0720*/  @P0 SHF.R.U32.HI R6, RZ, c[0x0][0x334], R3 ;  /* 0x0000cd00ff060a19 */ /* 0x000fca0000011603 */
.L_x_859:
[----:B------:R-:W-:-:S05]  /*0730*/  IMAD R3, R6, R195, c[0x0][0x32c] ;  /* 0x0000cb0006037624 */ /* 0x000fca00078e02c3 */
[----:B------:R-:W-:-:S04]  /*0740*/  IMNMX R8, R8, R3, PT ;  /* 0x0000000308087217 */ /* 0x000fc80003800200 */
.L_x_857:
[----:B------:R-:W-:Y:S01]  /*0750*/  IADD3 R8, R8, 0x3f, RZ ;  /* 0x0000003f08087810 */ /* 0x000fe20007ffe0ff */
[----:B------:R-:W-:Y:S01]  /*0760*/  @P2 IMAD.HI.U32 R7, R144, c[0x0][0x2c8], RZ ;  /* 0x0000b20090072a27 */ /* 0x000fe200078e00ff */
[C---:B------:R-:W-:Y:S02]  /*0770*/  IADD3 R10, R194.reuse, 0x3f, RZ ;  /* 0x0000003fc20a7810 */ /* 0x040fe40007ffe0ff */
[----:B------:R-:W-:Y:S01]  /*0780*/  SHF.R.S32.HI R3, RZ, 0x1f, R8 ;  /* 0x0000001fff037819 */ /* 0x000fe20000011408 */
[----:B------:R-:W-:Y:S01]  /*0790*/  IMAD.MOV.U32 R6, RZ, RZ, R144 ;  /* 0x000000ffff067224 */ /* 0x000fe200078e0090 */
[----:B------:R-:W-:Y:S01]  /*07a0*/  SHF.R.S32.HI R5, RZ, 0x1f, R10 ;  /* 0x0000001fff057819 */ /* 0x000fe2000001140a */
[----:B------:R-:W-:Y:S01]  /*07b0*/  IMAD.IADD R133, R194, 0x1, -R203 ;  /* 0x00000001c2857824 */ /* 0x000fe200078e0acb */
[----:B------:R-:W-:Y:S02]  /*07c0*/  @P2 SHF.R.U32.HI R6, RZ, c[0x0][0x2cc], R7 ;  /* 0x0000b300ff062a19 */ /* 0x000fe40000011607 */
[----:B------:R-:W-:-:S02]  /*07d0*/  LEA.HI R3, R3, R8, RZ, 0x6 ;  /* 0x0000000803037211 */ /* 0x000fc400078f30ff */
[----:B------:R-:W-:Y:S01]  /*07e0*/  LEA.HI R10, R5, R10, RZ, 0x6 ;  /* 0x0000000a050a7211 */ /* 0x000fe200078f30ff */
[----:B------:R-:W-:Y:S01]  /*07f0*/  IMAD.IADD R5, R133, 0x1, R6 ;  /* 0x0000000185057824 */ /* 0x000fe200078e0206 */
[----:B------:R-:W-:Y:S02]  /*0800*/  SHF.R.S32.HI R3, RZ, 0x6, R3 ;  /* 0x00000006ff037819 */ /* 0x000fe40000011403 */
[----:B------:R-:W-:Y:S02]  /*0810*/  SHF.R.S32.HI R10, RZ, 0x6, R10 ;  /* 0x00000006ff0a7819 */ /* 0x000fe4000001140a */
[----:B------:R-:W-:Y:S02]  /*0820*/  IADD3 R6, R5, -c[0x0][0x324], RZ ;  /* 0x8000c90005067a10 */ /* 0x000fe40007ffe0ff */
[----:B------:R-:W-:Y:S01]  /*0830*/  IMNMX R132, R10, R3, PT ;  /* 0x000000030a847217 */ /* 0x000fe20003800200 */
[----:B------:R-:W-:Y:S05]  /*0840*/  @!P1 BRA `(.L_x_860) ;  /* 0x000000d000009947 */ /* 0x000fea0003800000 */
[----:B------:R-:W-:-:S13]  /*0850*/  ISETP.GT.AND P0, PT, R5, -0x1, PT ;  /* 0xffffffff0500780c */ /* 0x000fda0003f04270 */
[----:B------:R-:W-:Y:S05]  /*0860*/  @P0 BRA `(.L_x_861) ;  /* 0x0000006000000947 */ /* 0x000fea0003800000 */
[----:B------:R-:W-:Y:S02]  /*0870*/  ISETP.NE.AND P0, PT, R195, 0x1, PT ;  /* 0x00000001c300780c */ /* 0x000fe40003f05270 */
[----:B------:R-:W-:-:S11]  /*0880*/  LOP3.LUT R5, RZ, R5, RZ, 0x33, !PT ;  /* 0x00000005ff057212 */ /* 0x000fd600078e33ff */
[----:B------:R-:W-:-:S05]  /*0890*/  @P0 IMAD.HI.U32 R3, R5, c[0x0][0x330], RZ ;  /* 0x0000cc0005030a27 */ /* 0x000fca00078e00ff */
[----:B------:R-:W-:-:S04]  /*08a0*/  @P0 SHF.R.U32.HI R5, RZ, c[0x0][0x334], R3 ;  /* 0x0000cd00ff050a19 */ /* 0x000fc80000011603 */
[----:B------:R-:W-:Y:S01]  /*08b0*/  LOP3.LUT R5, RZ, R5, RZ, 0x33, !PT ;  /* 0x00000005ff057212 */ /* 0x000fe200078e33ff */
[----:B------:R-:W-:Y:S05]  /*08c0*/  BRA `(.L_x_862) ;  /* 0x0000003000007947 */ /* 0x000fea0003800000 */
.L_x_861:
[----:B------:R-:W-:-:S13]  /*08d0*/  ISETP.NE.AND P0, PT, R195, 0x1, PT ;  /* 0x00000001c300780c */ /* 0x000fda0003f05270 */
[----:B------:R-:W-:-:S05]  /*08e0*/  @P0 IMAD.HI.U32 R3, R5, c[0x0][0x330], RZ ;  /* 0x0000cc0005030a27 */ /* 0x000fca00078e00ff */
[----:B------:R-:W-:-:S05]  /*08f0*/  @P0 SHF.R.U32.HI R5, RZ, c[0x0][0x334], R3 ;  /* 0x0000cd00ff050a19 */ /* 0x000fca0000011603 */
.L_x_862:
[----:B------:R-:W-:-:S05]  /*0900*/  IMAD R5, R5, c[0x0][0x32c], RZ ;  /* 0x0000cb0005057a24 */ /* 0x000fca00078e02ff */
[----:B------:R-:W-:-:S04]  /*0910*/  IMNMX R6, R6, R5, !PT ;  /* 0x0000000506067217 */ /* 0x000fc80007800200 */
.L_x_860:
[----:B------:R-:W-:Y:S01]  /*0920*/  SHF.R.S32.HI R193, RZ, 0x1f, R6 ;  /* 0x0000001fffc17819 */ /* 0x000fe20000011406 */
[----:B------:R-:W-:Y:S01]  /*0930*/  CS2R R98, SRZ ;  /* 0x0000000000627805 */ /* 0x000fe2000001ff00 */
[----:B------:R-:W-:Y:S01]  /*0940*/  PLOP3.LUT P2, PT, PT, PT, PT, 0x80, 0x0 ;  /* 0x000000000000781c */ /* 0x000fe20003f4f070 */
[----:B------:R-:W-:Y:S01]  /*0950*/  IMAD.MOV.U32 R5, RZ, RZ, RZ ;  /* 0x000000ffff057224 */ /* 0x000fe200078e00ff */
[----:B------:R-:W-:Y:S01]  /*0960*/  LEA.HI R193, R193, R6, RZ, 0x6 ;  /* 0x00000006c1c17211 */ /* 0x000fe200078f30ff */
[----:B------:R-:W-:Y:S01]  /*0970*/  IMAD.MOV.U32 R96, RZ, RZ, RZ ;  /* 0x000000ffff607224 */ /* 0x000fe200078e00ff */
[----:B------:R-:W-:Y:S01]  /*0980*/  CS2R R94, SRZ ;  /* 0x00000000005e7805 */ /* 0x000fe2000001ff00 */
[----:B------:R-:W-:Y:S01]  /*0990*/  CS2R R92, SRZ ;  /* 0x00000000005c7805 */ /* 0x000fe2000001ff00 */
[----:B------:R-:W-:Y:S01]  /*09a0*/  SHF.R.S32.HI R193, RZ, 0x6, R193 ;  /* 0x00000006ffc17819 */ /* 0x000fe200000114c1 */
[----:B------:R-:W-:Y:S01]  /*09b0*/  CS2R R90, SRZ ;  /* 0x00000000005a7805 */ /* 0x000fe2000001ff00 */
[----:B------:R-:W-:Y:S01]  /*09c0*/  CS2R R88, SRZ ;  /* 0x0000000000587805 */ /* 0x000fe2000001ff00 */
[----:B------:R-:W-:Y:S01]  /*09d0*/  CS2R R86, SRZ ;  /* 0x0000000000567805 */ /* 0x000fe2000001ff00 */
[----:B------:R-:W-:Y:S01]  /*09e0*/  IMNMX R193, RZ, R193, !PT ;  /* 0x000000c1ffc17217 */ /* 0x000fe20007800200 */
[----:B------:R-:W-:Y:S01]  /*09f0*/  CS2R R8, SRZ ;  /* 0x0000000000087805 */ /* 0x000fe2000001ff00 */
[----:B------:R-:W-:Y:S01]  /*0a00*/  IMAD.MOV.U32 R7, RZ, RZ, RZ ;  /* 0x000000ffff077224 */ /* 0x000fe200078e00ff */
[----:B------:R-:W-:Y:S01]  /*0a10*/  CS2R R82, SRZ ;  /* 0x0000000000527805 */ /* 0x000fe2000001ff00 */
[----:B------:R-:W-:Y:S01]  /*0a20*/  ISETP.GT.AND P0, PT, R132, R193, PT ;  /* 0x000000c18400720c */ /* 0x000fe20003f04270 */
        /* <DEDUP_REMOVED lines=43> */
[----:B------:R-:W-:-:S05]  /*0ce0*/  @P0 IMAD.WIDE R14, R202, R11, c[0x0][0x340] ;  /* 0x0000d000ca0e0625 */ /* 0x000fca00078e020b */
[----:B------:R1:W2:Y:S01]  /*0cf0*/  @P0 LDG.E R6, [R14.64] ;  /* 0x000000080e060981 */ /* 0x0002a2000c1e1900 */
[----:B------:R-:W-:Y:S01]  /*0d00*/  SHF.R.S32.HI R87, RZ, 0x1f, R84 ;  /* 0x0000001fff577819 */ /* 0x000fe20000011454 */
[C---:B------:R-:W-:Y:S01]  /*0d10*/  IMAD.WIDE.U32 R24, R4.reuse, c[0x0][0x178], RZ ;  /* 0x00005e0004187a25 */ /* 0x040fe200078e00ff */
[----:B------:R-:W-:Y:S01]  /*0d20*/  SHF.R.S32.HI R9, RZ, 0x1f, R4 ;  /* 0x0000001fff097819 */ /* 0x000fe20000011404 */
[----:B------:R-:W3:Y:S01]  /*0d30*/  S2R R3, SR_CTAID.Y ;  /* 0x0000000000037919 */ /* 0x000ee20000002600 */
[CC--:B------:R-:W-:Y:S01]  /*0d40*/  LEA.HI R7, R87.reuse, R84.reuse, RZ, 0x3 ;  /* 0x0000005457077211 */ /* 0x0c0fe200078f18ff */
[----:B------:R-:W-:Y:S01]  /*0d50*/  BSSY B0, `(.L_x_864) ;  /* 0x000009b000007945 */ /* 0x000fe20003800000 */
[----:B------:R-:W-:Y:S01]  /*0d60*/  LEA.HI R11, R87, R84, RZ, 0x4 ;  /* 0x00000054570b7211 */ /* 0x000fe200078f20ff */
[----:B------:R-:W-:Y:S01]  /*0d70*/  IMAD R9, R9, c[0x0][0x178], RZ ;  /* 0x00005e0009097a24 */ /* 0x000fe200078e02ff */
[----:B------:R-:W-:Y:S02]  /*0d80*/  SHF.R.S32.HI R13, RZ, 0x3, R7 ;  /* 0x00000003ff0d7819 */ /* 0x000fe40000011407 */
[----:B------:R-:W-:Y:S01]  /*0d90*/  LOP3.LUT R5, R7, 0xfffffff8, RZ, 0xc0, !PT ;  /* 0xfffffff807057812 */ /* 0x000fe200078ec0ff */
[----:B------:R-:W-:Y:S01]  /*0da0*/  IMAD R9, R4, c[0x0][0x17c], R9 ;  /* 0x00005f0004097a24 */ /* 0x000fe200078e0209 */
[----:B------:R-:W-:Y:S01]  /*0db0*/  SHF.R.S32.HI R8, RZ, 0x4, R11 ;  /* 0x00000004ff087819 */ /* 0x000fe2000001140b */
[----:B------:R-:W-:Y:S01]  /*0dc0*/  IMAD.SHL.U32 R201, R13, 0x40, RZ ;  /* 0x000000400dc97824 */ /* 0x000fe200078e00ff */
[----:B------:R-:W-:Y:S01]  /*0dd0*/  ISETP.NE.AND P5, PT, R196, 0x1, PT ;  /* 0x00000001c400780c */ /* 0x000fe20003fa5270 */
[----:B------:R-:W-:Y:S01]  /*0de0*/  IMAD.IADD R218, R84, 0x1, -R5 ;  /* 0x0000000154da7824 */ /* 0x000fe200078e0a05 */
[----:B------:R-:W-:Y:S01]  /*0df0*/  LEA.HI R5, R11, R8, RZ, 0x1 ;  /* 0x000000080b057211 */ /* 0x000fe200078f08ff */
[----:B------:R-:W-:Y:S01]  /*0e00*/  IMAD.IADD R25, R25, 0x1, R9 ;  /* 0x0000000119197824 */ /* 0x000fe200078e0209 */
[----:B------:R-:W-:Y:S01]  /*0e10*/  LOP3.LUT R201, R201, 0x1c0, RZ, 0xc0, !PT ;  /* 0x000001c0c9c97812 */ /* 0x000fe200078ec0ff */
[C---:B------:R-:W-:Y:S01]  /*0e20*/  IMAD.SHL.U32 R18, R218.reuse, 0x8, RZ ;  /* 0x00000008da127824 */ /* 0x040fe200078e00ff */
[----:B------:R-:W-:Y:S01]  /*0e30*/  LOP3.LUT R5, R5, 0xfffffffe, RZ, 0xc0, !PT ;  /* 0xfffffffe05057812 */ /* 0x000fe200078ec0ff */
[----:B------:R-:W-:Y:S01]  /*0e40*/  IMAD.SHL.U32 R20, R218, 0x40, RZ ;  /* 0x00000040da147824 */ /* 0x000fe200078e00ff */
[----:B------:R-:W-:-:S02]  /*0e50*/  IADD3 R27, P1, R2, R13, RZ ;  /* 0x0000000d021b7210 */ /* 0x000fc40007f3e0ff */
[----:B------:R-:W-:Y:S01]  /*0e60*/  LOP3.LUT R10, R201, 0x38, R18, 0xf8, !PT ;  /* 0x00000038c90a7812 */ /* 0x000fe200078ef812 */
[----:B------:R-:W-:Y:S01]  /*0e70*/  IMAD.IADD R4, R8, 0x1, -R5 ;  /* 0x0000000108047824 */ /* 0x000fe200078e0a05 */
[----:B------:R-:W-:Y:S01]  /*0e80*/  SHF.R.U32.HI R201, RZ, 0x3, R201 ;  /* 0x00000003ffc97819 */ /* 0x000fe200000116c9 */
[----:B-1----:R-:W-:Y:S01]  /*0e90*/  IMAD R15, R218, 0x20, R13 ;  /* 0x00000020da0f7824 */ /* 0x002fe200078e020d */
[----:B---3--:R-:W-:Y:S01]  /*0ea0*/  SHF.R.S32.HI R5, RZ, 0x1f, R3 ;  /* 0x0000001fff057819 */ /* 0x008fe20000011403 */
[----:B------:R-:W-:Y:S01]  /*0eb0*/  IMAD.WIDE.U32 R24, R3, c[0x0][0x1b8], R24 ;  /* 0x00006e0003187a25 */ /* 0x000fe200078e0018 */
[----:B------:R-:W-:Y:S02]  /*0ec0*/  LOP3.LUT R201, R10, R201, RZ, 0x3c, !PT ;  /* 0x000000c90ac97212 */ /* 0x000fe400078e3cff */
[----:B------:R-:W-:Y:S01]  /*0ed0*/  SHF.R.S32.HI R10, RZ, 0x1f, R2 ;  /* 0x0000001fff0a7819 */ /* 0x000fe20000011402 */
[----:B------:R-:W-:Y:S01]  /*0ee0*/  IMAD R2, R5, c[0x0][0x1b8], RZ ;  /* 0x00006e0005027a24 */ /* 0x000fe200078e02ff */
[----:B------:R-:W-:-:S02]  /*0ef0*/  IADD3 R8, R18, 0x80, RZ ;  /* 0x0000008012087810 */ /* 0x000fc40007ffe0ff */
[----:B------:R-:W-:Y:S01]  /*0f00*/  LOP3.LUT R11, R11, 0xfffffff0, RZ, 0xc0, !PT ;  /* 0xfffffff00b0b7812 */ /* 0x000fe200078ec0ff */
[----:B------:R-:W-:Y:S01]  /*0f10*/  IMAD R9, R3, c[0x0][0x1bc], R2 ;  /* 0x00006f0003097a24 */ /* 0x000fe200078e0202 */
[----:B------:R-:W-:Y:S02]  /*0f20*/  LEA.HI.X.SX32 R10, R13, R10, 0x1, P1 ;  /* 0x0000000a0d0a7211 */ /* 0x000fe400008f0eff */
[----:B------:R-:W-:Y:S01]  /*0f30*/  ISETP.GE.AND P6, PT, R8, c[0x0][0x1d4], PT ;  /* 0x0000750008007a0c */ /* 0x000fe20003fc6270 */
[----:B------:R-:W-:Y:S01]  /*0f40*/  IMAD.IADD R22, R84, 0x1, -R11 ;  /* 0x0000000154167824 */ /* 0x000fe200078e0a0b */
[----:B------:R-:W-:Y:S01]  /*0f50*/  ISETP.GE.AND P1, PT, R8, c[0x0][0x198], PT ;  /* 0x0000660008007a0c */ /* 0x000fe20003f26270 */
[----:B------:R-:W-:Y:S01]  /*0f60*/  IMAD.IADD R8, R144, 0x1, R15 ;  /* 0x0000000190087824 */ /* 0x000fe200078e020f */
[----:B------:R-:W-:Y:S01]  /*0f70*/  SHF.R.S32.HI R15, RZ, 0x1f, R202 ;  /* 0x0000001fff0f7819 */ /* 0x000fe200000114ca */
[----:B------:R-:W-:Y:S01]  /*0f80*/  IMAD.IADD R25, R25, 0x1, R9 ;  /* 0x0000000119197824 */ /* 0x000fe200078e0209 */
[----:B------:R-:W-:Y:S01]  /*0f90*/  SHF.R.S32.HI R17, RZ, 0x1f, R22 ;  /* 0x0000001fff117819 */ /* 0x000fe20000011416 */
[----:B------:R-:W-:Y:S01]  /*0fa0*/  @P5 IMAD.HI.U32 R2, R8, c[0x0][0x2c8], RZ ;  /* 0x0000b20008025a27 */ /* 0x000fe200078e00ff */
[----:B------:R-:W-:-:S02]  /*0fb0*/  SEL R16, R15, RZ, !P3 ;  /* 0x000000ff0f107207 */ /* 0x000fc40005800000 */
[----:B------:R-:W-:Y:S01]  /*0fc0*/  SEL R9, R202, RZ, !P3 ;  /* 0x000000ffca097207 */ /* 0x000fe20005800000 */
[----:B------:R-:W-:Y:S01]  /*0fd0*/  IMAD.MOV.U32 R14, RZ, RZ, R8 ;  /* 0x000000ffff0e7224 */ /* 0x000fe200078e0008 */
[----:B------:R-:W-:Y:S01]  /*0fe0*/  @P5 SHF.R.U32.HI R14, RZ, c[0x0][0x2cc], R2 ;  /* 0x0000b300ff0e5a19 */ /* 0x000fe20000011602 */
[----:B------:R-:W-:Y:S01]  /*0ff0*/  IMAD R16, R16, c[0x0][0x1c0], RZ ;  /* 0x0000700010107a24 */ /* 0x000fe200078e02ff */
[----:B------:R-:W-:Y:S01]  /*1000*/  LEA.HI R2, R17, R22, RZ, 0x3 ;  /* 0x0000001611027211 */ /* 0x000fe200078f18ff */
[----:B------:R-:W-:Y:S01]  /*1010*/  IMAD R12, R10, c[0x0][0x1e0], RZ ;  /* 0x000078000a0c7a24 */ /* 0x000fe200078e02ff */
[----:B------:R-:W-:Y:S01]  /*1020*/  LEA.HI R21, R87, R84, RZ, 0x6 ;  /* 0x0000005457157211 */ /* 0x000fe200078f30ff */
[C---:B------:R-:W-:Y:S01]  /*1030*/  IMAD R16, R9.reuse, c[0x0][0x1c4], R16 ;  /* 0x0000710009107a24 */ /* 0x040fe200078e0210 */
[----:B------:R-:W-:Y:S01]  /*1040*/  SHF.R.S32.HI R19, RZ, 0x1f, R18 ;  /* 0x0000001fff137819 */ /* 0x000fe20000011412 */
[----:B------:R-:W-:Y:S01]  /*1050*/  IMAD.WIDE.U32 R24, R9, c[0x0][0x1c0], R24 ;  /* 0x0000700009187a25 */ /* 0x000fe200078e0018 */
[----:B------:R-:W-:-:S02]  /*1060*/  LOP3.LUT R17, R2, 0xfffffff8, RZ, 0xc0, !PT ;  /* 0xfffffff802117812 */ /* 0x000fc400078ec0ff */
[----:B------:R-:W-:Y:S01]  /*1070*/  SHF.L.U32 R30, R21, 0x3, RZ ;  /* 0x00000003151e7819 */ /* 0x000fe200000006ff */
[--C-:B------:R-:W-:Y:S01]  /*1080*/  IMAD.MOV R21, RZ, RZ, -R14.reuse ;  /* 0x000000ffff157224 */ /* 0x100fe200078e0a0e */
[----:B------:R-:W-:Y:S01]  /*1090*/  SHF.R.S32.HI R9, RZ, 0x1f, R14 ;  /* 0x0000001fff097819 */ /* 0x000fe2000001140e */
[C---:B------:R-:W-:Y:S01]  /*10a0*/  IMAD R12, R27.reuse, c[0x0][0x1e4], R12 ;  /* 0x000079001b0c7a24 */ /* 0x040fe200078e020c */
[----:B------:R-:W-:Y:S01]  /*10b0*/  LOP3.LUT R20, R20, 0x1c0, RZ, 0xc0, !PT ;  /* 0x000001c014147812 */ /* 0x000fe200078ec0ff */
[----:B------:R-:W-:Y:S01]  /*10c0*/  IMAD.WIDE.U32 R28, R27, c[0x0][0x1e0], R18 ;  /* 0x000078001b1c7a25 */ /* 0x000fe200078e0012 */
[----:B------:R-:W-:Y:S02]  /*10d0*/  LOP3.LUT R0, R0, 0xffffffef, RZ, 0xc0, !PT ;  /* 0xffffffef00007812 */ /* 0x000fe400078ec0ff */
[----:B------:R-:W-:Y:S01]  /*10e0*/  LOP3.LUT R7, R20, 0x8, R7, 0xf8, !PT ;  /* 0x0000000814077812 */ /* 0x000fe200078ef807 */
[----:B------:R-:W-:Y:S01]  /*10f0*/  IMAD.IADD R17, R22, 0x1, -R17 ;  /* 0x0000000116117824 */ /* 0x000fe200078e0a11 */
[----:B------:R-:W-:Y:S01]  /*1100*/  SHF.R.U32.HI R20, RZ, 0x3, R20 ;  /* 0x00000003ff147819 */ /* 0x000fe20000011614 */
[----:B------:R-:W-:Y:S01]  /*1110*/  IMAD R21, R21, c[0x0][0x2c4], R8 ;  /* 0x0000b10015157a24 */ /* 0x000fe200078e0208 */
[----:B------:R-:W-:Y:S01]  /*1120*/  LEA.HI R86, R87, R84, RZ, 0x5 ;  /* 0x0000005457567211 */ /* 0x000fe200078f28ff */
[----:B------:R-:W-:Y:S01]  /*1130*/  IMAD.IADD R29, R29, 0x1, R12 ;  /* 0x000000011d1d7824 */ /* 0x000fe200078e020c */
[----:B------:R-:W-:Y:S01]  /*1140*/  LOP3.LUT R7, R7, R20, RZ, 0x3c, !PT ;  /* 0x0000001407077212 */ /* 0x000fe200078e3cff */
[----:B------:R-:W-:Y:S01]  /*1150*/  IMAD.IADD R25, R25, 0x1, R16 ;  /* 0x0000000119197824 */ /* 0x000fe200078e0210 */
[----:B------:R-:W-:Y:S01]  /*1160*/  LOP3.LUT P3, RZ, R17, 0x4, RZ, 0xc0, !PT ;  /* 0x0000000411ff7812 */ /* 0x000fe2000786c0ff */
[----:B------:R-:W-:Y:S01]  /*1170*/  IMAD R9, R9, c[0x0][0x1b0], RZ ;  /* 0x00006c0009097a24 */ /* 0x000fe200078e02ff */
[----:B------:R-:W-:Y:S01]  /*1180*/  LOP3.LUT P2, RZ, R17, 0x2, RZ, 0xc0, !PT ;  /* 0x0000000211ff7812 */ /* 0x000fe2000784c0ff */
[----:B------:R-:W-:Y:S01]  /*1190*/  IMAD R8, R5, c[0x0][0x210], RZ ;  /* 0x0000840005087a24 */ /* 0x000fe200078e02ff */
[----:B------:R-:W-:Y:S01]  /*11a0*/  SHF.L.U32 R17, R17, 0x6, RZ ;  /* 0x0000000611117819 */ /* 0x000fe200000006ff */
[----:B------:R-:W-:Y:S01]  /*11b0*/  IMAD.WIDE.U32 R206, R3, c[0x0][0x1e8], R28 ;  /* 0x00007a0003ce7a25 */ /* 0x000fe200078e001c */
[----:B------:R-:W-:-:S02]  /*11c0*/  P2R R11, PR, RZ, 0x2 ;  /* 0x00000002ff0b7803 */ /* 0x000fc40000000000 */
[----:B------:R-:W-:Y:S01]  /*11d0*/  LOP3.LUT R17, R17, 0x1c0, RZ, 0xc0, !PT ;  /* 0x000001c011117812 */ /* 0x000fe200078ec0ff */
[C---:B------:R-:W-:Y:S01]  /*11e0*/  IMAD R9, R14.reuse, c[0x0][0x1b4], R9 ;  /* 0x00006d000e097a24 */ /* 0x040fe200078e0209 */
[----:B------:R-:W-:Y:S01]  /*11f0*/  LOP3.LUT R201, R201, 0xfffffe00, R30, 0xf8, !PT ;  /* 0xfffffe00c9c97812 */ /* 0x000fe200078ef81e */
[----:B------:R-:W-:Y:S01]  /*1200*/  IMAD.WIDE.U32 R24, R14, c[0x0][0x1b0], R24 ;  /* 0x00006c000e187a25 */ /* 0x000fe200078e0018 */
[----:B------:R-:W-:Y:S02]  /*1210*/  SHF.R.S32.HI R85, RZ, 0x5, R86 ;  /* 0x00000005ff557819 */ /* 0x000fe40000011456 */
[----:B------:R-:W-:Y:S01]  /*1220*/  LOP3.LUT P1, RZ, R218, 0x4, RZ, 0xc0, !PT ;  /* 0x00000004daff7812 */ /* 0x000fe2000782c0ff */
[----:B------:R-:W-:Y:S01]  /*1230*/  IMAD R10, R10, c[0x0][0x208], RZ ;  /* 0x000082000a0a7a24 */ /* 0x000fe200078e02ff */
[----:B------:R-:W-:Y:S01]  /*1240*/  ISETP.GE.AND P5, PT, R18, c[0x0][0x1d4], PT ;  /* 0x0000750012007a0c */ /* 0x000fe20003fa6270 */
[----:B------:R-:W-:Y:S02]  /*1250*/  IMAD.IADD R25, R25, 0x1, R9 ;  /* 0x0000000119197824 */ /* 0x000fe400078e0209 */
[----:B------:R-:W-:-:S02]  /*1260*/  IMAD R10, R27, c[0x0][0x20c], R10 ;  /* 0x000083001b0a7a24 */ /* 0x000fc400078e020a */
[----:B------:R-:W-:-:S04]  /*1270*/  IMAD.WIDE.U32 R26, R27, c[0x0][0x208], R18 ;  /* 0x000082001b1a7a25 */ /* 0x000fc800078e0012 */
[----:B------:R-:W-:-:S04]  /*1280*/  IMAD.WIDE.U32 R24, R21, c[0x0][0x1a8], R24 ;  /* 0x00006a0015187a25 */ /* 0x000fc800078e0018 */
[----:B------:R-:W-:Y:S02]  /*1290*/  IMAD.IADD R27, R27, 0x1, R10 ;  /* 0x000000011b1b7824 */ /* 0x000fe400078e020a */
[C---:B------:R-:W-:Y:S02]  /*12a0*/  IMAD R188, R4.reuse, 0x200, R7 ;  /* 0x0000020004bc7824 */ /* 0x040fe400078e0207 */
[----:B------:R-:W-:Y:S02]  /*12b0*/  IMAD R8, R3, c[0x0][0x214], R8 ;  /* 0x0000850003087a24 */ /* 0x000fe400078e0208 */
[----:B------:R-:W-:-:S05]  /*12c0*/  IMAD.SHL.U32 R4, R4, 0x8, RZ ;  /* 0x0000000804047824 */ /* 0x000fca00078e00ff */
[----:B------:R-:W-:Y:S02]  /*12d0*/  LOP3.LUT R4, R17, 0x8, R4, 0xf8, !PT ;  /* 0x0000000811047812 */ /* 0x000fe400078ef804 */
[----:B------:R-:W-:-:S04]  /*12e0*/  SHF.R.U32.HI R17, RZ, 0x3, R17 ;  /* 0x00000003ff117819 */ /* 0x000fc80000011611 */
[----:B------:R-:W-:Y:S02]  /*12f0*/  LOP3.LUT R4, R4, R17, RZ, 0x3c, !PT ;  /* 0x0000001104047212 */ /* 0x000fe400078e3cff */
[--C-:B--2---:R-:W-:Y:S01]  /*1300*/  @P0 SHF.R.S32.HI R23, RZ, 0x1f, R6.reuse ;  /* 0x0000001fff170819 */ /* 0x104fe20000011406 */
[----:B------:R-:W-:Y:S02]  /*1310*/  @P0 IMAD.MOV.U32 R22, RZ, RZ, R6 ;  /* 0x000000ffff160224 */ /* 0x000fe400078e0006 */
[----:B------:R-:W-:Y:S01]  /*1320*/  IMAD R6, R5, c[0x0][0x1e8], RZ ;  /* 0x00007a0005067a24 */ /* 0x000fe200078e02ff */
[----:B------:R-:W-:Y:S01]  /*1330*/  SHF.R.S32.HI R5, RZ, 0x1f, R21 ;  /* 0x0000001fff057819 */ /* 0x000fe20000011415 */
[----:B------:R-:W-:Y:S02]  /*1340*/  @!P0 IMAD.MOV.U32 R22, RZ, RZ, R202 ;  /* 0x000000ffff168224 */ /* 0x000fe400078e00ca */
[----:B------:R-:W-:Y:S02]  /*1350*/  IMAD R6, R3, c[0x0][0x1ec], R6 ;  /* 0x00007b0003067a24 */ /* 0x000fe400078e0206 */
[----:B------:R-:W-:Y:S01]  /*1360*/  @!P0 IMAD.MOV.U32 R23, RZ, RZ, R15 ;  /* 0x000000ffff178224 */ /* 0x000fe200078e000f */
[----:B------:R-:W-:Y:S01]  /*1370*/  LEA R9, P0, R24, c[0x0][0x160], 0x1 ;  /* 0x0000580018097a11 */ /* 0x000fe200078008ff */
[----:B------:R-:W-:Y:S01]  /*1380*/  IMAD.IADD R207, R207, 0x1, R6 ;  /* 0x00000001cfcf7824 */ /* 0x000fe200078e0206 */
[----:B------:R-:W-:Y:S01]  /*1390*/  SEL R205, R22, RZ, !P4 ;  /* 0x000000ff16cd7207 */ /* 0x000fe20006000000 */
[----:B------:R-:W-:Y:S01]  /*13a0*/  IMAD R6, R5, c[0x0][0x1a8], RZ ;  /* 0x00006a0005067a24 */ /* 0x000fe200078e02ff */
[----:B------:R-:W-:Y:S01]  /*13b0*/  SEL R22, R23, RZ, !P4 ;  /* 0x000000ff17167207 */ /* 0x000fe20006000000 */
[----:B------:R-:W-:Y:S01]  /*13c0*/  IMAD.WIDE.U32 R14, R3, c[0x0][0x210], R26 ;  /* 0x00008400030e7a25 */ /* 0x000fe200078e001a */
[----:B------:R1:W2:Y:S03]  /*13d0*/  SHFL.IDX PT, R20, R9, RZ, 0x181f ;  /* 0x00181fff09147589 */ /* 0x0002a600000e0000 */
[----:B------:R-:W-:-:S02]  /*13e0*/  IMAD R6, R21, c[0x0][0x1ac], R6 ;  /* 0x00006b0015067a24 */ /* 0x000fc400078e0206 */
[----:B------:R-:W-:Y:S01]  /*13f0*/  IMAD.SHL.U32 R3, R2, 0x40, RZ ;  /* 0x0000004002037824 */ /* 0x000fe200078e00ff */
[----:B------:R-:W-:Y:S01]  /*1400*/  LEA.HI R2, R87, R84, RZ, 0x3 ;  /* 0x0000005457027211 */ /* 0x000fe200078f18ff */
[----:B------:R-:W-:Y:S02]  /*1410*/  IMAD.IADD R7, R25, 0x1, R6 ;  /* 0x0000000119077824 */ /* 0x000fe400078e0206 */
[----:B------:R-:W-:Y:S01]  /*1420*/  IMAD R6, R22, c[0x0][0x1f0], RZ ;  /* 0x00007c0016067a24 */ /* 0x000fe200078e02ff */
[----:B------:R-:W-:Y:S01]  /*1430*/  LOP3.LUT R5, R2, 0xfffffff8, RZ, 0xc0, !PT ;  /* 0xfffffff802057812 */ /* 0x000fe200078ec0ff */
[----:B------:R-:W-:Y:S01]  /*1440*/  IMAD R22, R22, c[0x0][0x218], RZ ;  /* 0x0000860016167a24 */ /* 0x000fe200078e02ff */
[----:B------:R-:W-:Y:S01]  /*1450*/  LEA.HI.X R7, R24, c[0x0][0x164], R7, 0x1, P0 ;  /* 0x0000590018077a11 */ /* 0x000fe200000f0c07 */
[----:B------:R-:W-:Y:S01]  /*1460*/  IMAD R213, R205, c[0x0][0x1f4], R6 ;  /* 0x00007d00cdd57a24 */ /* 0x000fe200078e0206 */
[----:B------:R-:W-:Y:S01]  /*1470*/  LOP3.LUT P0, RZ, R218, 0x2, RZ, 0xc0, !PT ;  /* 0x00000002daff7812 */ /* 0x000fe2000780c0ff */
[----:B------:R-:W-:Y:S01]  /*1480*/  IMAD.IADD R10, R84, 0x1, -R5 ;  /* 0x00000001540a7824 */ /* 0x000fe200078e0a05 */
[----:B------:R-:W-:Y:S01]  /*1490*/  LOP3.LUT R4, R4, 0xfffffe00, R3, 0xf8, !PT ;  /* 0xfffffe0004047812 */ /* 0x000fe200078ef803 */
[----:B------:R-:W-:Y:S01]  /*14a0*/  IMAD R6, R203, c[0x0][0x2c4], RZ ;  /* 0x0000b100cb067a24 */ /* 0x000fe200078e02ff */
[----:B------:R-:W-:Y:S01]  /*14b0*/  MOV R2, 0x10 ;  /* 0x0000001000027802 */ /* 0x000fe20000000f00 */
[----:B------:R-:W-:Y:S01]  /*14c0*/  IMAD.IADD R5, R144, 0x1, R13 ;  /* 0x0000000190057824 */ /* 0x000fe200078e020d */
[----:B------:R1:W3:Y:S01]  /*14d0*/  SHFL.IDX PT, R21, R7, RZ, 0x181f ;  /* 0x00181fff07157589 */ /* 0x0002e200000e0000 */
[----:B------:R-:W-:Y:S01]  /*14e0*/  IMAD.IADD R15, R15, 0x1, R8 ;  /* 0x000000010f0f7824 */ /* 0x000fe200078e0208 */
[----:B------:R-:W-:Y:S01]  /*14f0*/  SEL R2, R2, 0xfffffff0, !P2 ;  /* 0xfffffff002027807 */ /* 0x000fe20005000000 */
[----:B------:R-:W-:-:S02]  /*1500*/  IMAD R209, R205, c[0x0][0x21c], R22 ;  /* 0x00008700cdd17a24 */ /* 0x000fc400078e0216 */
[----:B------:R-:W-:Y:S02]  /*1510*/  IMAD.WIDE.U32 R206, R205, c[0x0][0x1f0], R206 ;  /* 0x00007c00cdce7a25 */ /* 0x000fe400078e00ce */
[----:B------:R-:W-:Y:S02]  /*1520*/  @P0 LOP3.LUT R0, R0, 0x10, RZ, 0xfc, !PT ;  /* 0x0000001000000812 */ /* 0x000fe400078efcff */
[----:B------:R-:W-:Y:S01]  /*1530*/  ISETP.GE.AND P0, PT, R5, R6, PT ;  /* 0x000000060500720c */ /* 0x000fe20003f06270 */
[----:B------:R-:W-:Y:S02]  /*1540*/  IMAD.MOV.U32 R3, RZ, RZ, 0x20 ;  /* 0x00000020ff037424 */ /* 0x000fe400078e00ff */
[----:B------:R-:W-:Y:S01]  /*1550*/  IMAD.WIDE.U32 R204, R205, c[0x0][0x218], R14 ;  /* 0x00008600cdcc7a25 */ /* 0x000fe200078e000e */
[----:B------:R-:W-:Y:S02]  /*1560*/  IADD3 R15, R18, 0x40, RZ ;  /* 0x00000040120f7810 */ /* 0x000fe40007ffe0ff */
[----:B------:R-:W-:Y:S01]  /*1570*/  SEL R3, R3, 0xffffffe0, !P3 ;  /* 0xffffffe003037807 */ /* 0x000fe20005800000 */
[----:B------:R-:W-:Y:S01]  /*1580*/  IMAD.SHL.U32 R10, R10, 0x8, RZ ;  /* 0x000000080a0a7824 */ /* 0x000fe200078e00ff */
[----:B------:R-:W-:Y:S01]  /*1590*/  ISETP.GE.AND P4, PT, R15, c[0x0][0x1d4], PT ;  /* 0x000075000f007a0c */ /* 0x000fe20003f86270 */
[----:B------:R-:W-:Y:S01]  /*15a0*/  IMAD.IADD R213, R207, 0x1, R213 ;  /* 0x00000001cfd57824 */ /* 0x000fe200078e02d5 */
[----:B------:R-:W-:Y:S01]  /*15b0*/  ISETP.GE.AND P3, PT, R15, c[0x0][0x198], PT ;  /* 0x000066000f007a0c */ /* 0x000fe20003f66270 */
[----:B------:R-:W-:Y:S01]  /*15c0*/  IMAD.IADD R209, R205, 0x1, R209 ;  /* 0x00000001cdd17824 */ /* 0x000fe200078e02d1 */
[----:B------:R-:W-:Y:S01]  /*15d0*/  ISETP.GE.AND P2, PT, R10, c[0x0][0x198], PT ;  /* 0x000066000a007a0c */ /* 0x000fe20003f46270 */
[----:B------:R-:W-:Y:S07]  /*15e0*/  @P0 BRA `(.L_x_865) ;  /* 0x0000011000000947 */ /* 0x000fee0003800000 */
[----:B--2---:R-:W-:Y:S02]  /*15f0*/  IADD3 R0, R10, 0x80, RZ ;  /* 0x000000800a007810 */ /* 0x004fe40007ffe0ff */
[----:B------:R-:W-:-:S02]  /*1600*/  SHF.R.S32.HI R8, RZ, 0x1f, R15 ;  /* 0x0000001fff087819 */ /* 0x000fc4000001140f */
[----:B------:R-:W-:Y:S02]  /*1610*/  LEA R22, P0, R10, R20, 0x1 ;  /* 0x000000140a167211 */ /* 0x000fe400078008ff */
[----:B------:R-:W-:Y:S02]  /*1620*/  SHF.R.S32.HI R17, RZ, 0x1f, R0 ;  /* 0x0000001fff117819 */ /* 0x000fe40000011400 */
[----:B------:R-:W-:Y:S02]  /*1630*/  LEA.HI R8, R8, R15, RZ, 0x3 ;  /* 0x0000000f08087211 */ /* 0x000fe400078f18ff */
[----:B---3--:R-:W-:Y:S02]  /*1640*/  LEA.HI.X R23, R10, R21, R19, 0x1, P0 ;  /* 0x000000150a177211 */ /* 0x008fe400000f0c13 */
[----:B------:R-:W-:Y:S01]  /*1650*/  LEA.HI R17, R17, R0, RZ, 0x3 ;  /* 0x0000000011117211 */ /* 0x000fe200078f18ff */
[----:B------:R-:W-:Y:S01]  /*1660*/  IMAD.SHL.U32 R0, R201, 0x2, RZ ;  /* 0x00000002c9007824 */ /* 0x000fe200078e00ff */
[----:B------:R-:W-:-:S02]  /*1670*/  ISETP.NE.AND P0, PT, R11, RZ, PT ;  /* 0x000000ff0b00720c */ /* 0x000fc40003f05270 */
        /* <DEDUP_REMOVED lines=8> */
.L_x_865:
[----:B--2---:R-:W-:Y:S05]  /*1700*/  BSYNC B0 ;  /* 0x0000000000007941 */ /* 0x004fea0003800000 */
.L_x_864:
[----:B------:R-:W-:Y:S01]  /*1710*/  IADD3 R17, R5, 0x20, RZ ;  /* 0x0000002005117810 */ /* 0x000fe20007ffe0ff */
[----:B---3--:R2:W3:Y:S01]  /*1720*/  SHFL.IDX PT, R21, R7, 0x1, 0x181f ;  /* 0x00381f0007157f89 */ /* 0x0084e200000e0000 */
[----:B------:R-:W-:Y:S02]  /*1730*/  BSSY B0, `(.L_x_866) ;  /* 0x0000015000007945 */ /* 0x000fe40003800000 */
[----:B------:R-:W-:Y:S01]  /*1740*/  ISETP.GE.AND P0, PT, R17, R6, PT ;  /* 0x000000061100720c */ /* 0x000fe20003f06270 */
[----:B------:R2:W4:-:S12]  /*1750*/  SHFL.IDX PT, R20, R9, 0x1, 0x181f ;  /* 0x00381f0009147f89 */ /* 0x00051800000e0000 */
[----:B------:R-:W-:Y:S05]  /*1760*/  @P0 BRA `(.L_x_867) ;  /* 0x0000011000000947 */ /* 0x000fea0003800000 */
[C---:B------:R-:W-:Y:S01]  /*1770*/  IADD3 R17, R10.reuse, 0x80, RZ ;  /* 0x000000800a117810 */ /* 0x040fe20007ffe0ff */
[----:B------:R-:W-:Y:S01]  /*1780*/  IMAD.SHL.U32 R12, R201, 0x2, RZ ;  /* 0x00000002c90c7824 */ /* 0x000fe200078e00ff */
[----:B------:R-:W-:Y:S02]  /*1790*/  SHF.R.S32.HI R8, RZ, 0x1f, R15 ;  /* 0x0000001fff087819 */ /* 0x000fe4000001140f */
[----:B----4-:R-:W-:Y:S02]  /*17a0*/  LEA R22, P0, R10, R20, 0x1 ;  /* 0x000000140a167211 */ /* 0x010fe400078008ff */
[----:B------:R-:W-:Y:S02]  /*17b0*/  SHF.R.S32.HI R0, RZ, 0x1f, R17 ;  /* 0x0000001fff007819 */ /* 0x000fe40000011411 */
[----:B------:R-:W-:Y:S02]  /*17c0*/  LEA.HI R8, R8, R15, RZ, 0x3 ;  /* 0x0000000f08087211 */ /* 0x000fe400078f18ff */
[----:B---3--:R-:W-:-:S02]  /*17d0*/  LEA.HI.X R23, R10, R21, R19, 0x1, P0 ;  /* 0x000000150a177211 */ /* 0x008fc400000f0c13 */
[----:B------:R-:W-:Y:S02]  /*17e0*/  LEA.HI R0, R0, R17, RZ, 0x3 ;  /* 0x0000001100007211 */ /* 0x000fe400078f18ff */
[----:B------:R-:W-:Y:S01]  /*17f0*/  ISETP.NE.AND P0, PT, R11, RZ, PT ;  /* 0x000000ff0b00720c */ /* 0x000fe20003f05270 */
[----:B------:R-:W-:Y:S01]  /*1800*/  @!PT LDS RZ, [RZ] ;  /* 0x00000000fffff984 */ /* 0x000fe20000000800 */
[----:B------:R3:W-:Y:S01]  /*1810*/  LDGSTS.E.BYPASS.LTC128B.128 [R12+0x19100], [R22.64], !P2 ;  /* 0x19100000160c7fae */ /* 0x0007e2000d101d48 */
[----:B------:R-:W-:Y:S02]  /*1820*/  LOP3.LUT R8, R8, 0xfffffff8, RZ, 0xc0, !PT ;  /* 0xfffffff808087812 */ /* 0x000fe400078ec0ff */
[----:B------:R-:W-:-:S03]  /*1830*/  LOP3.LUT R0, R0, 0xfffffff8, RZ, 0xc0, !PT ;  /* 0xfffffff800007812 */ /* 0x000fc600078ec0ff */
[----:B------:R-:W-:-:S04]  /*1840*/  IMAD.WIDE R16, R8, 0x2, R20 ;  /* 0x0000000208107825 */ /* 0x000fc800078e0214 */
[----:B------:R-:W-:Y:S01]  /*1850*/  IMAD.WIDE R20, R0, 0x2, R20 ;  /* 0x0000000200147825 */ /* 0x000fe200078e0214 */
[----:B------:R3:W-:Y:S04]  /*1860*/  LDGSTS.E.BYPASS.LTC128B.128 [R12+0x1d100], [R16.64], !P3 ;  /* 0x1d100000100c7fae */ /* 0x0007e8000d901d48 */
[----:B------:R3:W-:Y:S02]  /*1870*/  LDGSTS.E.BYPASS.LTC128B.128 [R12+0x21100], [R20.64], !P0 ;  /* 0x21100000140c7fae */ /* 0x0007e4000c101d48 */
.L_x_867:
[----:B------:R-:W-:Y:S05]  /*1880*/  BSYNC B0 ;  /* 0x0000000000007941 */ /* 0x000fea0003800000 */
.L_x_866:
[----:B---3--:R-:W-:Y:S01]  /*1890*/  IADD3 R17, R5, 0x40, RZ ;  /* 0x0000004005117810 */ /* 0x008fe20007ffe0ff */
[----:B------:R3:W1:Y:S01]  /*18a0*/  SHFL.IDX PT, R21, R7, 0x2, 0x181f ;  /* 0x00581f0007157f89 */ /* 0x00066200000e0000 */
[----:B------:R-:W-:Y:S02]  /*18b0*/  BSSY B0, `(.L_x_868) ;  /* 0x0000015000007945 */ /* 0x000fe40003800000 */
[----:B------:R-:W-:Y:S01]  /*18c0*/  ISETP.GE.AND P0, PT, R17, R6, PT ;  /* 0x000000061100720c */ /* 0x000fe20003f06270 */
[----:B----4-:R3:W4:-:S12]  /*18d0*/  SHFL.IDX PT, R20, R9, 0x2, 0x181f ;  /* 0x00581f0009147f89 */ /* 0x01071800000e0000 */
[----:B------:R-:W-:Y:S05]  /*18e0*/  @P0 BRA `(.L_x_869) ;  /* 0x0000011000000947 */ /* 0x000fea0003800000 */
[C---:B------:R-:W-:Y:S01]  /*18f0*/  IADD3 R17, R10.reuse, 0x80, RZ ;  /* 0x000000800a117810 */ /* 0x040fe20007ffe0ff */
[----:B------:R-:W-:Y:S01]  /*1900*/  IMAD.SHL.U32 R12, R201, 0x2, RZ ;  /* 0x00000002c90c7824 */ /* 0x000fe200078e00ff */
[----:B------:R-:W-:Y:S02]  /*1910*/  SHF.R.S32.HI R8, RZ, 0x1f, R15 ;  /* 0x0000001fff087819 */ /* 0x000fe4000001140f */
[----:B----4-:R-:W-:Y:S02]  /*1920*/  LEA R22, P0, R10, R20, 0x1 ;  /* 0x000000140a167211 */ /* 0x010fe400078008ff */
[----:B------:R-:W-:Y:S02]  /*1930*/  SHF.R.S32.HI R0, RZ, 0x1f, R17 ;  /* 0x0000001fff007819 */ /* 0x000fe40000011411 */
[----:B------:R-:W-:Y:S02]  /*1940*/  LEA.HI R8, R8, R15, RZ, 0x3 ;  /* 0x0000000f08087211 */ /* 0x000fe400078f18ff */
[----:B-1----:R-:W-:-:S02]  /*1950*/  LEA.HI.X R23, R10, R21, R19, 0x1, P0 ;  /* 0x000000150a177211 */ /* 0x002fc400000f0c13 */
        /* <DEDUP_REMOVED lines=10> */
.L_x_869:
[----:B------:R-:W-:Y:S05]  /*1a00*/  BSYNC B0 ;  /* 0x0000000000007941 */ /* 0x000fea0003800000 */
.L_x_868:
[----:B-1----:R-:W1:Y:S01]  /*1a10*/  SHFL.IDX PT, R16, R9, 0x3, 0x181f ;  /* 0x00781f0009107f89 */ /* 0x002e6200000e0000 */
[----:B------:R-:W-:Y:S01]  /*1a20*/  IADD3 R5, R5, 0x60, RZ ;  /* 0x0000006005057810 */ /* 0x000fe20007ffe0ff */
[----:B------:R-:W-:Y:S01]  /*1a30*/  IMAD.MOV.U32 R12, RZ, RZ, c[0x0][0x208] ;  /* 0x00008200ff0c7624 */ /* 0x000fe200078e00ff */
[----:B------:R-:W-:Y:S01]  /*1a40*/  P2R R0, PR, RZ, 0x40 ;  /* 0x00000040ff007803 */ /* 0x000fe20000000000 */
[----:B------:R-:W5:Y:S01]  /*1a50*/  SHFL.IDX PT, R17, R7, 0x3, 0x181f ;  /* 0x00781f0007117f89 */ /* 0x000f6200000e0000 */
[----:B------:R-:W-:Y:S01]  /*1a60*/  ISETP.GE.AND P0, PT, R5, R6, PT ;  /* 0x000000060500720c */ /* 0x000fe20003f06270 */
[----:B------:R-:W-:Y:S01]  /*1a70*/  IMAD.SHL.U32 R145, R201, 0x2, RZ ;  /* 0x00000002c9917824 */ /* 0x000fe200078e00ff */
[----:B------:R-:W-:Y:S01]  /*1a80*/  P2R R8, PR, RZ, 0x2 ;  /* 0x00000002ff087803 */ /* 0x000fe20000000000 */
[----:B------:R-:W-:Y:S01]  /*1a90*/  IMAD.MOV.U32 R208, RZ, RZ, R204 ;  /* 0x000000ffffd07224 */ /* 0x000fe200078e00cc */
[----:B------:R-:W-:Y:S01]  /*1aa0*/  ISETP.NE.AND P1, PT, R11, RZ, PT ;  /* 0x000000ff0b00720c */ /* 0x000fe20003f25270 */
[----:B------:R-:W-:Y:S01]  /*1ab0*/  IMAD.MOV.U32 R200, RZ, RZ, c[0x0][0x1e0] ;  /* 0x00007800ffc87624 */ /* 0x000fe200078e00ff */
[----:B------:R-:W-:Y:S01]  /*1ac0*/  IADD3 R11, R10, 0x80, RZ ;  /* 0x000000800a0b7810 */ /* 0x000fe20007ffe0ff */
[----:B------:R-:W-:Y:S01]  /*1ad0*/  IMAD.MOV.U32 R212, RZ, RZ, R206 ;  /* 0x000000ffffd47224 */ /* 0x000fe200078e00ce */
[----:B------:R-:W-:Y:S01]  /*1ae0*/  IADD3 R21, R132, -0x1, RZ ;  /* 0xffffffff84157810 */ /* 0x000fe20007ffe0ff */
[----:B------:R-:W-:Y:S01]  /*1af0*/  IMAD.MOV.U32 R197, RZ, RZ, 0x5 ;  /* 0x00000005ffc57424 */ /* 0x000fe200078e00ff */
[----:B------:R-:W-:Y:S01]  /*1b00*/  LEA.HI R87, R87, R84, RZ, 0x2 ;  /* 0x0000005457577211 */ /* 0x000fe200078f10ff */
[----:B------:R-:W-:Y:S01]  /*1b10*/  IMAD.SHL.U32 R198, R12, 0x20, RZ ;  /* 0x000000200cc67824 */ /* 0x000fe200078e00ff */
[----:B------:R-:W-:Y:S01]  /*1b20*/  SHF.R.S32.HI R14, RZ, 0x1f, R21 ;  /* 0x0000001fff0e7819 */ /* 0x000fe20000011415 */
[----:B------:R-:W-:Y:S01]  /*1b30*/  IMAD.MOV.U32 R192, RZ, RZ, 0x40 ;  /* 0x00000040ffc07424 */ /* 0x000fe200078e00ff */
[-C--:B------:R-:W-:Y:S01]  /*1b40*/  SHF.L.U64.HI R199, R200, R197.reuse, c[0x0][0x1e4] ;  /* 0x00007900c8c77619 */ /* 0x080fe200000102c5 */
[----:B------:R-:W-:Y:S01]  /*1b50*/  IMAD.SHL.U32 R77, R198, 0x2, RZ ;  /* 0x00000002c64d7824 */ /* 0x000fe200078e00ff */
[----:B------:R-:W-:Y:S01]  /*1b60*/  SHF.L.U64.HI R197, R12, R197, c[0x0][0x20c] ;  /* 0x000083000cc57619 */ /* 0x000fe200000102c5 */
[----:B------:R-:W-:Y:S01]  /*1b70*/  IMAD.SHL.U32 R188, R188, 0x2, RZ ;  /* 0x00000002bcbc7824 */ /* 0x000fe200078e00ff */
[----:B------:R-:W-:Y:S01]  /*1b80*/  LOP3.LUT R87, R87, 0xfffffffc, RZ, 0xc0, !PT ;  /* 0xfffffffc57577812 */ /* 0x000fe200078ec0ff */
[----:B------:R-:W-:Y:S01]  /*1b90*/  IMAD.MOV.U32 R189, RZ, RZ, 0x20 ;  /* 0x00000020ffbd7424 */ /* 0x000fe200078e00ff */
[----:B-1----:R-:W-:Y:S01]  /*1ba0*/  @!P0 LEA R18, P6, R10, R16, 0x1 ;  /* 0x000000100a128211 */ /* 0x002fe200078c08ff */
[----:B------:R-:W-:Y:S01]  /*1bb0*/  IMAD.SHL.U32 R187, R2, 0x2, RZ ;  /* 0x0000000202bb7824 */ /* 0x000fe200078e00ff */
[----:B------:R-:W-:Y:S01]  /*1bc0*/  ULDC UR6, c[0x0][0x324] ;  /* 0x0000c90000067ab9 */ /* 0x000fe20000000800 */
[----:B------:R-:W-:Y:S01]  /*1bd0*/  IADD3 R214, R145, 0x100, RZ ;  /* 0x0000010091d67810 */ /* 0x000fe20007ffe0ff */
[----:B------:R-:W-:Y:S01]  /*1be0*/  ULOP3.LUT UR6, URZ, UR6, URZ, 0x33, !UPT ;  /* 0x000000063f067292 */ /* 0x000fe2000f8e333f */
[----:B-----5:R-:W-:-:S02]  /*1bf0*/  @!P0 LEA.HI.X R19, R10, R17, R19, 0x1, P6 ;  /* 0x000000110a138211 */ /* 0x020fc400030f0c13 */
[----:B------:R-:W-:Y:S02]  /*1c00*/  ISETP.NE.AND P6, PT, R0, RZ, PT ;  /* 0x000000ff0000720c */ /* 0x000fe40003fc5270 */
[----:B------:R-:W-:Y:S01]  /*1c10*/  @!P0 SHF.R.S32.HI R0, RZ, 0x1f, R15 ;  /* 0x0000001fff008819 */ /* 0x000fe2000001140f */
[----:B------:R-:W-:Y:S01]  /*1c20*/  @!PT LDS RZ, [RZ] ;  /* 0x00000000fffff984 */ /* 0x000fe20000000800 */
[----:B------:R1:W-:Y:S03]  /*1c30*/  @!P0 LDGSTS.E.BYPASS.LTC128B.128 [R145+0x1b100], [R18.64], !P2 ;  /* 0x1b10000012918fae */ /* 0x0003e6000d101d48 */
[----:B------:R-:W-:Y:S02]  /*1c40*/  @!P0 LEA.HI R5, R0, R15, RZ, 0x3 ;  /* 0x0000000f00058211 */ /* 0x000fe400078f18ff */
[----:B------:R-:W-:Y:S02]  /*1c50*/  @!P0 SHF.R.S32.HI R0, RZ, 0x1f, R11 ;  /* 0x0000001fff008819 */ /* 0x000fe4000001140b */
[----:B------:R-:W-:-:S05]  /*1c60*/  @!P0 LOP3.LUT R5, R5, 0xfffffff8, RZ, 0xc0, !PT ;  /* 0xfffffff805058812 */ /* 0x000fca00078ec0ff */
[----:B------:R-:W-:Y:S01]  /*1c70*/  @!P0 IMAD.WIDE R22, R5, 0x2, R16 ;  /* 0x0000000205168825 */ /* 0x000fe200078e0210 */
[----:B------:R-:W-:-:S04]  /*1c80*/  @!P0 LEA.HI R5, R0, R11, RZ, 0x3 ;  /* 0x0000000b00058211 */ /* 0x000fc800078f18ff */
[----:B------:R-:W-:Y:S01]  /*1c90*/  @!P0 LOP3.LUT R5, R5, 0xfffffff8, RZ, 0xc0, !PT ;  /* 0xfffffff805058812 */ /* 0x000fe200078ec0ff */
[----:B------:R5:W-:Y:S04]  /*1ca0*/  @!P0 LDGSTS.E.BYPASS.LTC128B.128 [R145+0x1f100], [R22.64], !P3 ;  /* 0x1f10000016918fae */ /* 0x000be8000d901d48 */
[----:B------:R-:W-:-:S04]  /*1cb0*/  @!P0 IMAD.WIDE R24, R5, 0x2, R16 ;  /* 0x0000000205188825 */ /* 0x000fc800078e0210 */
[----:B------:R-:W-:Y:S01]  /*1cc0*/  IMAD.MOV.U32 R5, RZ, RZ, 0x6 ;  /* 0x00000006ff057424 */ /* 0x000fe200078e00ff */
[----:B------:R2:W-:Y:S01]  /*1cd0*/  @!P0 LDGSTS.E.BYPASS.LTC128B.128 [R145+0x23100], [R24.64], !P1 ;  /* 0x2310000018918fae */ /* 0x0005e2000c901d48 */
[----:B------:R-:W-:-:S03]  /*1ce0*/  IMAD.SHL.U32 R17, R12, 0x40, RZ ;  /* 0x000000400c117824 */ /* 0x000fc600078e00ff */
[----:B------:R-:W-:Y:S01]  /*1cf0*/  SHF.L.U64.HI R6, R12, R5, c[0x0][0x20c] ;  /* 0x000083000c067619 */ /* 0x000fe20000010205 */
[----:B------:R-:W0:Y:S04]  /*1d00*/  LDGDEPBAR ;  /* 0x00000000000079af */ /* 0x000e280000000000 */
[----:B------:R-:W-:-:S04]  /*1d10*/  IMAD R0, R6, R21, RZ ;  /* 0x0000001506007224 */ /* 0x000fc800078e02ff */
[-C--:B------:R-:W-:Y:S02]  /*1d20*/  IMAD R0, R14, R17.reuse, R0 ;  /* 0x000000110e007224 */ /* 0x080fe400078e0200 */
[----:B-----5:R-:W-:-:S04]  /*1d30*/  IMAD.WIDE.U32 R22, R21, R17, R208 ;  /* 0x0000001115167225 */ /* 0x020fc800078e00d0 */
[----:B------:R-:W-:Y:S01]  /*1d40*/  IMAD.IADD R0, R23, 0x1, R0 ;  /* 0x0000000117007824 */ /* 0x000fe200078e0200 */
[----:B------:R-:W-:Y:S01]  /*1d50*/  BAR.SYNC.DEFER_BLOCKING 0x0 ;  /* 0x0000000000007b1d */ /* 0x000fe20000010000 */
[----:B-1----:R-:W-:-:S04]  /*1d60*/  LEA R18, P0, R22, c[0x0][0x1f8], 0x1 ;  /* 0x00007e0016127a11 */ /* 0x002fc800078008ff */
[----:B------:R-:W-:Y:S02]  /*1d70*/  LEA.HI.X R19, R22, c[0x0][0x1fc], R0, 0x1, P0 ;  /* 0x00007f0016137a11 */ /* 0x000fe400000f0c00 */
[----:B------:R-:W-:-:S13]  /*1d80*/  ISETP.GT.AND P0, PT, R21, R193, PT ;  /* 0x000000c11500720c */ /* 0x000fda0003f04270 */
[----:B--23--:R-:W-:-:S04]  /*1d90*/  @P0 IADD3 R7, R132, -0x2, RZ ;  /* 0xfffffffe84070810 */ /* 0x00cfc80007ffe0ff */
[----:B------:R-:W-:Y:S01]  /*1da0*/  @P0 SHF.R.S32.HI R0, RZ, 0x1f, R7 ;  /* 0x0000001fff000819 */ /* 0x000fe20000011407 */
[----:B------:R-:W-:Y:S02]  /*1db0*/  @P0 IMAD R9, R6, R7, RZ ;  /* 0x0000000706090224 */ /* 0x000fe400078e02ff */
[----:B------:R-:W-:-:S04]  /*1dc0*/  @P0 IMAD.WIDE.U32 R6, R7, R17, R208 ;  /* 0x0000001107060225 */ /* 0x000fc800078e00d0 */
[----:B------:R-:W-:Y:S01]  /*1dd0*/  @P0 IMAD R0, R0, R17, R9 ;  /* 0x0000001100000224 */ /* 0x000fe200078e0209 */
[----:B------:R-:W-:Y:S02]  /*1de0*/  @P0 LEA R52, P2, R6, c[0x0][0x1f8], 0x1 ;  /* 0x00007e0006340a11 */ /* 0x000fe400078408ff */
[----:B------:R-:W-:Y:S01]  /*1df0*/  @P0 IADD3 R9, R132, -0x2, RZ ;  /* 0xfffffffe84090810 */ /* 0x000fe20007ffe0ff */
[----:B------:R-:W-:Y:S02]  /*1e00*/  @P0 IMAD.IADD R0, R7, 0x1, R0 ;  /* 0x0000000107000824 */ /* 0x000fe400078e0200 */
[----:B------:R-:W-:-:S03]  /*1e10*/  IMAD.SHL.U32 R7, R200, 0x40, RZ ;  /* 0x00000040c8077824 */ /* 0x000fc600078e00ff */
[----:B------:R-:W-:Y:S01]  /*1e20*/  @P0 LEA.HI.X R53, R6, c[0x0][0x1fc], R0, 0x1, P2 ;  /* 0x00007f0006350a11 */ /* 0x000fe200010f0c00 */
[----:B------:R-:W-:Y:S01]  /*1e30*/  @P0 IMAD.WIDE.U32 R22, R9, R7, R212 ;  /* 0x0000000709160225 */ /* 0x000fe200078e00d4 */
[C---:B------:R-:W-:Y:S02]  /*1e40*/  SHF.L.U64.HI R6, R200.reuse, R5, c[0x0][0x1e4] ;  /* 0x00007900c8067619 */ /* 0x040fe40000010205 */
[----:B------:R-:W-:Y:S01]  /*1e50*/  @P0 SHF.R.S32.HI R5, RZ, 0x1f, R9 ;  /* 0x0000001fff050819 */ /* 0x000fe20000011409 */
[----:B------:R-:W-:Y:S01]  /*1e60*/  IMAD.SHL.U32 R200, R200, 0x20, RZ ;  /* 0x00000020c8c87824 */ /* 0x000fe200078e00ff */
[----:B------:R-:W-:Y:S01]  /*1e70*/  @P0 LEA R16, P2, R22, c[0x0][0x1c8], 0x1 ;  /* 0x0000720016100a11 */ /* 0x000fe200078408ff */
[----:B------:R-:W-:Y:S01]  /*1e80*/  @P0 IMAD R0, R6, R9, RZ ;  /* 0x0000000906000224 */ /* 0x000fe200078e02ff */
[----:B------:R-:W-:-:S03]  /*1e90*/  P2R R9, PR, RZ, 0x1 ;  /* 0x00000001ff097803 */ /* 0x000fc60000000000 */
[----:B------:R-:W-:Y:S02]  /*1ea0*/  @P0 IMAD R0, R5, R7, R0 ;  /* 0x0000000705000224 */ /* 0x000fe400078e0200 */
[----:B------:R-:W-:Y:S02]  /*1eb0*/  IMAD.SHL.U32 R5, R21, 0x40, RZ ;  /* 0x0000004015057824 */ /* 0x000fe400078e00ff */
[----:B------:R-:W-:-:S05]  /*1ec0*/  @P0 IMAD.IADD R0, R23, 0x1, R0 ;  /* 0x0000000117000824 */ /* 0x000fca00078e0200 */
[----:B------:R-:W-:Y:S01]  /*1ed0*/  @P0 LEA.HI.X R17, R22, c[0x0][0x1cc], R0, 0x1, P2 ;  /* 0x0000730016110a11 */ /* 0x000fe200010f0c00 */
[----:B------:R-:W-:Y:S02]  /*1ee0*/  IMAD R0, R6, R21, RZ ;  /* 0x0000001506007224 */ /* 0x000fe400078e02ff */
[----:B----4-:R-:W-:-:S04]  /*1ef0*/  IMAD.WIDE.U32 R20, R21, R7, R212 ;  /* 0x0000000715147225 */ /* 0x010fc800078e00d4 */
[----:B------:R-:W-:Y:S01]  /*1f00*/  IMAD R14, R14, R7, R0 ;  /* 0x000000070e0e7224 */ /* 0x000fe200078e0200 */
[----:B------:R-:W-:-:S03]  /*1f10*/  IADD3 R0, -R5, R194, -R13 ;  /* 0x000000c205007210 */ /* 0x000fc60007ffe90d */
[----:B------:R-:W-:Y:S01]  /*1f20*/  IMAD.IADD R14, R21, 0x1, R14 ;  /* 0x00000001150e7824 */ /* 0x000fe200078e020e */
[----:B------:R-:W-:-:S13]  /*1f30*/  ISETP.GE.AND P3, PT, R0, 0x1, PT ;  /* 0x000000010000780c */ /* 0x000fda0003f66270 */
[----:B------:R-:W-:-:S04]  /*1f40*/  @P3 LEA R22, P2, R20, c[0x0][0x1c8], 0x1 ;  /* 0x0000720014163a11 */ /* 0x000fc800078408ff */
[----:B------:R-:W-:Y:S02]  /*1f50*/  @P3 LEA.HI.X R23, R20, c[0x0][0x1cc], R14, 0x1, P2 ;  /* 0x0000730014173a11 */ /* 0x000fe400010f0c0e */
[----:B------:R-:W-:-:S03]  /*1f60*/  ISETP.GT.AND P2, PT, R0, 0x20, PT ;  /* 0x000000200000780c */ /* 0x000fc60003f44270 */
[----:B------:R-:W-:Y:S01]  /*1f70*/  @!PT LDS RZ, [RZ] ;  /* 0x00000000fffff984 */ /* 0x000fe20000000800 */
[----:B------:R-:W-:Y:S01]  /*1f80*/  @!PT LDS RZ, [RZ] ;  /* 0x00000000fffff984 */ /* 0x000fe20000000800 */
[----:B------:R-:W-:Y:S01]  /*1f90*/  @!PT LDS RZ, [RZ] ;  /* 0x00000000fffff984 */ /* 0x000fe20000000800 */
[----:B------:R1:W-:Y:S04]  /*1fa0*/  @P3 LDGSTS.E.BYPASS.LTC128B.128 [R145+0xc100], [R22.64], !P5 ;  /* 0x0c10000016913fae */ /* 0x0003e8000e901d48 */
[----:B------:R1:W-:Y:S04]  /*1fb0*/  @P3 LDGSTS.E.BYPASS.LTC128B.128 [R145+0xe100], [R22.64+0x80], !P4 ;  /* 0x0e10008016913fae */ /* 0x0003e8000e101d48 */
[----:B------:R1:W-:Y:S01]  /*1fc0*/  @P3 LDGSTS.E.BYPASS.LTC128B.128 [R145+0x10100], [R22.64+0x100], !P6 ;  /* 0x1010010016913fae */ /* 0x0003e2000f101d48 */
[----:B------:R-:W-:Y:S02]  /*1fd0*/  ISETP.GE.AND P3, PT, R15, c[0x0][0x1d4], PT ;  /* 0x000075000f007a0c */ /* 0x000fe40003f66270 */
[----:B------:R-:W-:-:S04]  /*1fe0*/  @P2 IADD3 R13, P1, R200, R20, RZ ;  /* 0x00000014c80d2210 */ /* 0x000fc80007f3e0ff */
[----:B------:R-:W-:Y:S01]  /*1ff0*/  @P2 LEA R20, P0, R13, c[0x0][0x1c8], 0x1 ;  /* 0x000072000d142a11 */ /* 0x000fe200078008ff */
[----:B------:R-:W-:Y:S01]  /*2000*/  @P2 IMAD.X R14, R199, 0x1, R14, P1 ;  /* 0x00000001c70e2824 */ /* 0x000fe200008e060e */
[----:B------:R-:W-:-:S04]  /*2010*/  ISETP.GE.AND P1, PT, R10, c[0x0][0x1d4], PT ;  /* 0x000075000a007a0c */ /* 0x000fc80003f26270 */
[----:B------:R-:W-:-:S05]  /*2020*/  @P2 LEA.HI.X R21, R13, c[0x0][0x1cc], R14, 0x1, P0 ;  /* 0x000073000d152a11 */ /* 0x000fca00000f0c0e */
[----:B------:R1:W-:Y:S04]  /*2030*/  @P2 LDGSTS.E.BYPASS.LTC128B.128 [R145+0xd100], [R20.64], !P5 ;  /* 0x0d10000014912fae */ /* 0x0003e8000e901d48 */
[----:B------:R1:W-:Y:S04]  /*2040*/  @P2 LDGSTS.E.BYPASS.LTC128B.128 [R145+0xf100], [R20.64+0x80], !P4 ;  /* 0x0f10008014912fae */ /* 0x0003e8000e101d48 */
[----:B------:R1:W-:Y:S01]  /*2050*/  @P2 LDGSTS.E.BYPASS.LTC128B.128 [R145+0x11100], [R20.64+0x100], !P6 ;  /* 0x1110010014912fae */ /* 0x0003e2000f101d48 */
[C---:B------:R-:W-:Y:S02]  /*2060*/  ISETP.LT.OR P2, PT, R0.reuse, 0x1, P1 ;  /* 0x000000010000780c */ /* 0x040fe40000f41670 */
[C---:B------:R-:W-:Y:S01]  /*2070*/  ISETP.LT.OR P1, PT, R0.reuse, 0x21, P1 ;  /* 0x000000210000780c */ /* 0x040fe20000f21670 */
[----:B------:R-:W0:Y:S10]  /*2080*/  LDGDEPBAR ;  /* 0x00000000000079af */ /* 0x000e340000000000 */
[----:B------:R2:W-:Y:S01]  /*2090*/  LDGSTS.E.BYPASS.LTC128B.128 [R145+0x100], [R18.64], !P2 ;  /* 0x0010000012917fae */ /* 0x0005e2000d101d48 */
[----:B------:R-:W-:-:S02]  /*20a0*/  ISETP.LT.OR P2, PT, R0, 0x1, P3 ;  /* 0x000000010000780c */ /* 0x000fc40001f41670 */
[----:B------:R-:W-:-:S11]  /*20b0*/  ISETP.LT.OR P3, PT, R0, 0x21, P3 ;  /* 0x000000210000780c */ /* 0x000fd60001f61670 */
[----:B------:R2:W-:Y:S01]  /*20c0*/  LDGSTS.E.BYPASS.LTC128B.128 [R145+0x2100], [R18.64+0x80], !P2 ;  /* 0x0210008012917fae */ /* 0x0005e2000d101d48 */
[----:B------:R-:W-:Y:S02]  /*20d0*/  ISETP.GE.AND P2, PT, R11, c[0x0][0x1d4], PT ;  /* 0x000075000b007a0c */ /* 0x000fe40003f46270 */
[----:B------:R-:W-:Y:S02]  /*20e0*/  SHF.L.U64.HI R11, R198, 0x1, R197 ;  /* 0x00000001c60b7819 */ /* 0x000fe400000102c5 */
[C---:B------:R-:W-:Y:S02]  /*20f0*/  ISETP.LT.OR P0, PT, R0.reuse, 0x1, P2 ;  /* 0x000000010000780c */ /* 0x040fe40001701670 */
[----:B------:R-:W-:Y:S01]  /*2100*/  ISETP.LT.OR P2, PT, R0, 0x21, P2 ;  /* 0x000000210000780c */ /* 0x000fe20001741670 */
[----:B------:R-:W-:-:S04]  /*2110*/  IMAD R0, R85, 0x400, R4 ;  /* 0x0000040055007824 */ /* 0x000fc800078e0204 */
[C---:B------:R-:W-:Y:S01]  /*2120*/  IMAD.SHL.U32 R72, R0.reuse, 0x2, RZ ;  /* 0x0000000200487824 */ /* 0x040fe200078e00ff */
[----:B------:R-:W-:-:S05]  /*2130*/  LEA R190, R0, 0x18100, 0x1 ;  /* 0x0001810000be7811 */ /* 0x000fca00078e08ff */
[----:B------:R2:W-:Y:S01]  /*2140*/  LDGSTS.E.BYPASS.LTC128B.128 [R145+0x4100], [R18.64+0x100], !P0 ;  /* 0x0410010012917fae */ /* 0x0005e2000c101d48 */
[----:B------:R-:W-:Y:S01]  /*2150*/  IADD3 R12, P0, R77, R18, RZ ;  /* 0x000000124d0c7210 */ /* 0x000fe20007f1e0ff */
[----:B------:R-:W-:Y:S02]  /*2160*/  IMAD.IADD R186, R190, 0x1, R187 ;  /* 0x00000001beba7824 */ /* 0x000fe400078e02bb */
[----:B------:R-:W-:Y:S02]  /*2170*/  IMAD R185, R3, 0x2, R190 ;  /* 0x0000000203b97824 */ /* 0x000fe400078e02be */
[----:B------:R-:W-:Y:S01]  /*2180*/  IMAD.X R13, R11, 0x1, R19, P0 ;  /* 0x000000010b0d7824 */ /* 0x000fe200000e0613 */
[----:B------:R-:W-:Y:S01]  /*2190*/  ISETP.NE.AND P0, PT, R9, RZ, PT ;  /* 0x000000ff0900720c */ /* 0x000fe20003f05270 */
[----:B------:R-:W-:-:S03]  /*21a0*/  IMAD R184, R3, 0x2, R186 ;  /* 0x0000000203b87824 */ /* 0x000fc600078e02ba */
[----:B------:R3:W-:Y:S01]  /*21b0*/  LDGSTS.E.BYPASS.LTC128B.128 [R145+0x1100], [R12.64], !P1 ;  /* 0x011000000c917fae */ /* 0x0007e2000c901d48 */
[----:B------:R-:W-:-:S03]  /*21c0*/  ISETP.NE.AND P1, PT, R8, RZ, PT ;  /* 0x000000ff0800720c */ /* 0x000fc60003f25270 */
[----:B------:R3:W-:Y:S01]  /*21d0*/  LDGSTS.E.BYPASS.LTC128B.128 [R145+0x3100], [R12.64+0x80], !P3 ;  /* 0x031000800c917fae */ /* 0x0007e2000d901d48 */
[----:B------:R-:W-:Y:S02]  /*21e0*/  SEL R192, R192, 0xffffffc0, !P1 ;  /* 0xffffffc0c0c07807 */ /* 0x000fe40004800000 */
[----:B------:R-:W-:Y:S01]  /*21f0*/  LOP3.LUT P3, RZ, R218, 0x2, RZ, 0xc0, !PT ;  /* 0x00000002daff7812 */ /* 0x000fe2000786c0ff */
[----:B------:R3:W-:Y:S01]  /*2200*/  LDGSTS.E.BYPASS.LTC128B.128 [R145+0x5100], [R12.64+0x100], !P2 ;  /* 0x051001000c917fae */ /* 0x0007e2000d101d48 */
[----:B------:R-:W-:Y:S01]  /*2210*/  @P0 IADD3 R76, P1, R77, R52, RZ ;  /* 0x000000344d4c0210 */ /* 0x000fe20007f3e0ff */
[----:B------:R-:W-:Y:S01]  /*2220*/  IMAD.IADD R2, R188, 0x1, R192 ;  /* 0x00000001bc027824 */ /* 0x000fe200078e02c0 */
[----:B------:R-:W-:Y:S01]  /*2230*/  SEL R189, R189, 0xffffffe0, !P3 ;  /* 0xffffffe0bdbd7807 */ /* 0x000fe20005800000 */
[----:B------:R-:W0:Y:S01]  /*2240*/  LDGDEPBAR ;  /* 0x00000000000079af */ /* 0x000e220000000000 */
[----:B------:R-:W-:Y:S01]  /*2250*/  ISETP.NE.AND P3, PT, R196, 0x1, PT ;  /* 0x00000001c400780c */ /* 0x000fe20003f65270 */
[----:B------:R-:W-:Y:S01]  /*2260*/  @P0 IMAD.X R77, R11, 0x1, R53, P1 ;  /* 0x000000010b4d0824 */ /* 0x000fe200008e0635 */
[----:B------:R-:W-:Y:S01]  /*2270*/  @P0 LEA R8, P1, R200, R16, 0x1 ;  /* 0x00000010c8080211 */ /* 0x000fe200078208ff */
[----:B------:R2:W-:Y:S01]  /*2280*/  @P0 LDGSTS.E.BYPASS.LTC128B.128 [R145+0x12100], [R16.64], !P5 ;  /* 0x1210000010910fae */ /* 0x0005e2000e901d48 */
[----:B------:R-:W-:-:S02]  /*2290*/  IMAD.IADD R89, R188, 0x1, R189 ;  /* 0x00000001bc597824 */ /* 0x000fc400078e02bd */
[----:B------:R-:W-:Y:S01]  /*22a0*/  @P0 LEA.HI.X R9, R200, R17, R199, 0x1, P1 ;  /* 0x00000011c8090211 */ /* 0x000fe200008f0cc7 */
[----:B------:R2:W-:Y:S01]  /*22b0*/  @P0 LDGSTS.E.BYPASS.LTC128B.128 [R145+0x14100], [R16.64+0x80], !P4 ;  /* 0x1410008010910fae */ /* 0x0005e2000e101d48 */
[----:B------:R-:W-:-:S03]  /*22c0*/  IMAD.IADD R0, R192, 0x1, R89 ;  /* 0x00000001c0007824 */ /* 0x000fc600078e0259 */
[----:B------:R2:W-:Y:S04]  /*22d0*/  @P0 LDGSTS.E.BYPASS.LTC128B.128 [R145+0x16100], [R16.64+0x100], !P6 ;  /* 0x1610010010910fae */ /* 0x0005e8000f101d48 */
[----:B------:R4:W-:Y:S04]  /*22e0*/  @P0 LDGSTS.E.BYPASS.LTC128B.128 [R145+0x13100], [R8.64], !P5 ;  /* 0x1310000008910fae */ /* 0x0009e8000e901d48 */
[----:B------:R4:W-:Y:S04]  /*22f0*/  @P0 LDGSTS.E.BYPASS.LTC128B.128 [R145+0x15100], [R8.64+0x80], !P4 ;  /* 0x1510008008910fae */ /* 0x0009e8000e101d48 */
[----:B------:R4:W-:Y:S04]  /*2300*/  @P0 LDGSTS.E.BYPASS.LTC128B.128 [R145+0x17100], [R8.64+0x100], !P6 ;  /* 0x1710010008910fae */ /* 0x0009e8000f101d48 */
[----:B------:R-:W0:Y:S01]  /*2310*/  LDGDEPBAR ;  /* 0x00000000000079af */ /* 0x000e220000000000 */
[----:B------:R-:W-:-:S04]  /*2320*/  DEPBAR.LE SB0, 0x3 ;  /* 0x000080c00000791a */ /* 0x000fc80000000000 */
[----:B------:R-:W-:-:S04]  /*2330*/  DEPBAR.LE SB0, 0x2 ;  /* 0x000080800000791a */ /* 0x000fc80000000000 */
[----:B------:R-:W-:Y:S06]  /*2340*/  BAR.SYNC.DEFER_BLOCKING 0x0 ;  /* 0x0000000000007b1d */ /* 0x000fec0000010000 */
[----:B------:R-:W-:Y:S04]  /*2350*/  LDSM.16.M88.4 R72, [R72+0x18100] ;  /* 0x018100004848783b */ /* 0x000fe80000000200 */
[----:B------:R-:W5:Y:S04]  /*2360*/  LDSM.16.M88.4 R36, [R188+0xc900] ;  /* 0x00c90000bc24783b */ /* 0x000f680000000200 */
[----:B------:R-:W5:Y:S04]  /*2370*/  LDSM.16.M88.4 R28, [R188+0xd100] ;  /* 0x00d10000bc1c783b */ /* 0x000f680000000200 */
[----:B------:R-:W5:Y:S04]  /*2380*/  LDSM.16.M88.4 R44, [R188+0xc100] ;  /* 0x00c10000bc2c783b */ /* 0x000f680000000200 */
[----:B-1----:R-:W1:Y:S04]  /*2390*/  LDSM.16.M88.4 R20, [R188+0xd900] ;  /* 0x00d90000bc14783b */ /* 0x002e680000000200 */
[----:B------:R-:W-:Y:S04]  /*23a0*/  LDSM.16.M88.4 R64, [R186] ;  /* 0x00000000ba40783b */ /* 0x000fe80000000200 */
[----:B----4-:R-:W4:Y:S04]  /*23b0*/  LDSM.16.M88.4 R8, [R89+0xc900] ;  /* 0x00c900005908783b */ /* 0x010f280000000200 */
[----:B---3--:R-:W3:Y:S04]  /*23c0*/  LDSM.16.M88.4 R12, [R89+0xd100] ;  /* 0x00d10000590c783b */ /* 0x008ee80000000200 */
[----:B--2---:R-:W2:Y:S04]  /*23d0*/  LDSM.16.M88.4 R16, [R89+0xc100] ;  /* 0x00c100005910783b */ /* 0x004ea80000000200 */
[----:B------:R-:W1:Y:S04]  /*23e0*/  LDSM.16.M88.4 R68, [R89+0xd900] ;  /* 0x00d900005944783b */ /* 0x000e680000000200 */
[----:B------:R-:W-:Y:S01]  /*23f0*/  @!PT LDS RZ, [RZ] ;  /* 0x00000000fffff984 */ /* 0x000fe20000000800 */
[----:B------:R-:W-:Y:S01]  /*2400*/  @!PT LDS RZ, [RZ] ;  /* 0x00000000fffff984 */ /* 0x000fe20000000800 */
[----:B------:R-:W-:Y:S01]  /*2410*/  @!PT LDS RZ, [RZ] ;  /* 0x00000000fffff984 */ /* 0x000fe20000000800 */
[----:B------:R1:W-:Y:S01]  /*2420*/  @P0 LDGSTS.E.BYPASS.LTC128B.128 [R145+0x6100], [R52.64], !P5 ;  /* 0x0610000034910fae */ /* 0x0003e2000e901d48 */
[C---:B-----5:R-:W-:Y:S03]  /*2430*/  HMMA.16816.F32.BF16 R40, R72.reuse, R36, RZ ;  /* 0x000000244828723c */ /* 0x060fe600000418ff */
[----:B------:R1:W-:Y:S04]  /*2440*/  @P0 LDGSTS.E.BYPASS.LTC128B.128 [R145+0x8100], [R52.64+0x80], !P4 ;  /* 0x0810008034910fae */ /* 0x0003e8000e101d48 */
[----:B------:R1:W-:Y:S01]  /*2450*/  @P0 LDGSTS.E.BYPASS.LTC128B.128 [R145+0xa100], [R52.64+0x100], !P6 ;  /* 0x0a10010034910fae */ /* 0x0003e2000f101d48 */
[C---:B------:R-:W-:Y:S03]  /*2460*/  HMMA.16816.F32.BF16 R36, R72.reuse, R38, RZ ;  /* 0x000000264824723c */ /* 0x040fe600000418ff */
[----:B------:R5:W-:Y:S04]  /*2470*/  @P0 LDGSTS.E.BYPASS.LTC128B.128 [R145+0x7100], [R76.64], !P5 ;  /* 0x071000004c910fae */ /* 0x000be8000e901d48 */
[----:B------:R5:W-:Y:S01]  /*2480*/  @P0 LDGSTS.E.BYPASS.LTC128B.128 [R145+0x9100], [R76.64+0x80], !P4 ;  /* 0x091000804c910fae */ /* 0x000be2000e101d48 */
[C---:B------:R-:W-:Y:S03]  /*2490*/  HMMA.16816.F32.BF16 R32, R72.reuse, R28, RZ ;  /* 0x0000001c4820723c */ /* 0x040fe600000418ff */
[----:B------:R5:W-:Y:S04]  /*24a0*/  @P0 LDGSTS.E.BYPASS.LTC128B.128 [R145+0xb100], [R76.64+0x100], !P6 ;  /* 0x0b1001004c910fae */ /* 0x000be8000f101d48 */
[----:B------:R-:W-:Y:S01]  /*24b0*/  LDSM.16.M88.4 R56, [R2+0xc900] ;  /* 0x00c900000238783b */ /* 0x000fe20000000200 */
[C---:B------:R-:W-:Y:S03]  /*24c0*/  HMMA.16816.F32.BF16 R28, R72.reuse, R30, RZ ;  /* 0x0000001e481c723c */ /* 0x040fe600000418ff */
[----:B------:R-:W-:Y:S04]  /*24d0*/  LDSM.16.M88.4 R60, [R2+0xc100] ;  /* 0x00c10000023c783b */ /* 0x000fe80000000200 */
[----:B------:R-:W-:Y:S01]  /*24e0*/  LDSM.16.M88.4 R80, [R0+0xd900] ;  /* 0x00d900000050783b */ /* 0x000fe20000000200 */
[C---:B------:R-:W-:Y:S03]  /*24f0*/  HMMA.16816.F32.BF16 R48, R72.reuse, R44, RZ ;  /* 0x0000002c4830723c */ /* 0x040fe600000418ff */
[----:B-1----:R-:W-:Y:S04]  /*2500*/  LDSM.16.M88.4 R52, [R2+0xd900] ;  /* 0x00d900000234783b */ /* 0x002fe80000000200 */
[----:B------:R-:W0:Y:S01]  /*2510*/  LDGDEPBAR ;  /* 0x00000000000079af */ /* 0x000e220000000000 */
[C---:B------:R-:W-:Y:S03]  /*2520*/  HMMA.16816.F32.BF16 R44, R72.reuse, R46, RZ ;  /* 0x0000002e482c723c */ /* 0x040fe600000418ff */
[----:B-----5:R-:W-:Y:S05]  /*2530*/  LDSM.16.M88.4 R76, [R184] ;  /* 0x00000000b84c783b */ /* 0x020fea0000000200 */
[C---:B------:R-:W-:Y:S08]  /*2540*/  HMMA.16816.F32.BF16 R24, R72.reuse, R20, RZ ;  /* 0x000000144818723c */ /* 0x040ff000000418ff */
[----:B------:R-:W-:Y:S01]  /*2550*/  HMMA.16816.F32.BF16 R72, R72, R22, RZ ;  /* 0x000000164848723c */ /* 0x000fe200000418ff */
[----:B------:R-:W-:Y:S07]  /*2560*/  LDSM.16.M88.4 R20, [R185] ;  /* 0x00000000b914783b */ /* 0x000fee0000000200 */
[C---:B----4-:R-:W-:Y:S08]  /*2570*/  HMMA.16816.F32.BF16 R40, R64.reuse, R8, R40 ;  /* 0x000000084028723c */ /* 0x050ff00000041828 */
[C---:B------:R-:W-:Y:S01]  /*2580*/  HMMA.16816.F32.BF16 R36, R64.reuse, R10, R36 ;  /* 0x0000000a4024723c */ /* 0x040fe20000041824 */
[----:B------:R-:W1:Y:S07]  /*2590*/  LDSM.16.M88.4 R8, [R2+0xd100] ;  /* 0x00d100000208783b */ /* 0x000e6e0000000200 */
[C---:B---3--:R-:W-:Y:S08]  /*25a0*/  HMMA.16816.F32.BF16 R32, R64.reuse, R12, R32 ;  /* 0x0000000c4020723c */ /* 0x048ff00000041820 */
[C---:B------:R-:W-:Y:S01]  /*25b0*/  HMMA.16816.F32.BF16 R28, R64.reuse, R14, R28 ;  /* 0x0000000e401c723c */ /* 0x040fe2000004181c */
[----:B------:R-:W3:Y:S07]  /*25c0*/  LDSM.16.M88.4 R12, [R0+0xc900] ;  /* 0x00c90000000c783b */ /* 0x000eee0000000200 */
[C---:B--2---:R-:W-:Y:S08]  /*25d0*/  HMMA.16816.F32.BF16 R48, R64.reuse, R16, R48 ;  /* 0x000000104030723c */ /* 0x044ff00000041830 */
[C---:B------:R-:W-:Y:S01]  /*25e0*/  HMMA.16816.F32.BF16 R44, R64.reuse, R18, R44 ;  /* 0x00000012402c723c */ /* 0x040fe2000004182c */
[----:B------:R-:W2:Y:S07]  /*25f0*/  LDSM.16.M88.4 R16, [R0+0xc100] ;  /* 0x00c100000010783b */ /* 0x000eae0000000200 */
[----:B------:R-:W-:Y:S08]  /*2600*/  HMMA.16816.F32.BF16 R24, R64, R68, R24 ;  /* 0x000000444018723c */ /* 0x000ff00000041818 */
[C---:B-1----:R-:W-:Y:S08]  /*2610*/  HMMA.16816.F32.BF16 R32, R20.reuse, R8, R32 ;  /* 0x000000081420723c */ /* 0x042ff00000041820 */
[----:B------:R-:W-:Y:S01]  /*2620*/  HMMA.16816.F32.BF16 R28, R20, R10, R28 ;  /* 0x0000000a141c723c */ /* 0x000fe2000004181c */
[----:B------:R-:W1:Y:S07]  /*2630*/  LDSM.16.M88.4 R8, [R0+0xd100] ;  /* 0x00d100000008783b */ /* 0x000e6e0000000200 */
[----:B------:R-:W-:Y:S01]  /*2640*/  HMMA.16816.F32.BF16 R72, R64, R70, R72 ;  /* 0x000000464048723c */ /* 0x000fe20000041848 */
[----:B------:R-:W-:Y:S04]  /*2650*/  LDSM.16.M88.4 R68, [R190+0x4000] ;  /* 0x00400000be44783b */ /* 0x000fe80000000200 */
[----:B------:R-:W-:Y:S03]  /*2660*/  LDSM.16.M88.4 R64, [R188+0xe100] ;  /* 0x00e10000bc40783b */ /* 0x000fe60000000200 */
[C---:B------:R-:W-:Y:S08]  /*2670*/  HMMA.16816.F32.BF16 R40, R20.reuse, R56, R40 ;  /* 0x000000381428723c */ /* 0x040ff00000041828 */
[C---:B------:R-:W-:Y:S01]  /*2680*/  HMMA.16816.F32.BF16 R36, R20.reuse, R58, R36 ;  /* 0x0000003a1424723c */ /* 0x040fe20000041824 */
[----:B------:R-:W-:Y:S07]  /*2690*/  LDSM.16.M88.4 R56, [R188+0xf100] ;  /* 0x00f10000bc38783b */ /* 0x000fee0000000200 */
[C---:B------:R-:W-:Y:S08]  /*26a0*/  HMMA.16816.F32.BF16 R48, R20.reuse, R60, R48 ;  /* 0x0000003c1430723c */ /* 0x040ff00000041830 */
[C---:B------:R-:W-:Y:S01]  /*26b0*/  HMMA.16816.F32.BF16 R44, R20.reuse, R62, R44 ;  /* 0x0000003e142c723c */ /* 0x040fe2000004182c */
[----:B------:R-:W4:Y:S07]  /*26c0*/  LDSM.16.M88.4 R60, [R188+0xe900] ;  /* 0x00e90000bc3c783b */ /* 0x000f2e0000000200 */
[C---:B------:R-:W-:Y:S08]  /*26d0*/  HMMA.16816.F32.BF16 R24, R20.reuse, R52, R24 ;  /* 0x000000341418723c */ /* 0x040ff00000041818 */
[----:B------:R-:W-:Y:S01]  /*26e0*/  HMMA.16816.F32.BF16 R72, R20, R54, R72 ;  /* 0x000000361448723c */ /* 0x000fe20000041848 */
[----:B------:R-:W5:Y:S04]  /*26f0*/  LDSM.16.M88.4 R52, [R188+0xf900] ;  /* 0x00f90000bc34783b */ /* 0x000f680000000200 */
[----:B------:R-:W-:Y:S03]  /*2700*/  LDSM.16.M88.4 R20, [R186+0x4000] ;  /* 0x00400000ba14783b */ /* 0x000fe60000000200 */
[C---:B---3--:R-:W-:Y:S08]  /*2710*/  HMMA.16816.F32.BF16 R40, R76.reuse, R12, R40 ;  /* 0x0000000c4c28723c */ /* 0x048ff00000041828 */
[C---:B------:R-:W-:Y:S01]  /*2720*/  HMMA.16816.F32.BF16 R36, R76.reuse, R14, R36 ;  /* 0x0000000e4c24723c */ /* 0x040fe20000041824 */
[----:B------:R-:W3:Y:S07]  /*2730*/  LDSM.16.M88.4 R12, [R89+0xe900] ;  /* 0x00e90000590c783b */ /* 0x000eee0000000200 */
[C---:B--2---:R-:W-:Y:S08]  /*2740*/  HMMA.16816.F32.BF16 R48, R76.reuse, R16, R48 ;  /* 0x000000104c30723c */ /* 0x044ff00000041830 */
[C---:B------:R-:W-:Y:S01]  /*2750*/  HMMA.16816.F32.BF16 R44, R76.reuse, R18, R44 ;  /* 0x000000124c2c723c */ /* 0x040fe2000004182c */
[----:B------:R-:W2:Y:S07]  /*2760*/  LDSM.16.M88.4 R16, [R89+0xe100] ;  /* 0x00e100005910783b */ /* 0x000eae0000000200 */
[C---:B-1----:R-:W-:Y:S08]  /*2770*/  HMMA.16816.F32.BF16 R32, R76.reuse, R8, R32 ;  /* 0x000000084c20723c */ /* 0x042ff00000041820 */
[C---:B------:R-:W-:Y:S01]  /*2780*/  HMMA.16816.F32.BF16 R28, R76.reuse, R10, R28 ;  /* 0x0000000a4c1c723c */ /* 0x040fe2000004181c */
[----:B------:R-:W1:Y:S07]  /*2790*/  LDSM.16.M88.4 R8, [R89+0xf100] ;  /* 0x00f100005908783b */ /* 0x000e6e0000000200 */
[----:B------:R-:W-:Y:S08]  /*27a0*/  HMMA.16816.F32.BF16 R24, R76, R80, R24 ;  /* 0x000000504c18723c */ /* 0x000ff00000041818 */
[C---:B----4-:R-:W-:Y:S08]  /*27b0*/  HMMA.16816.F32.BF16 R40, R68.reuse, R60, R40 ;  /* 0x0000003c4428723c */ /* 0x050ff00000041828 */
        /* <DEDUP_REMOVED lines=8> */
[----:B------:R-:W4:Y:S07]  /*2840*/  LDSM.16.M88.4 R56, [R89+0xf900] ;  /* 0x00f900005938783b */ /* 0x000f2e0000000200 */
[----:B-----5:R-:W-:Y:S01]  /*2850*/  HMMA.16816.F32.BF16 R64, R68, R52, R24 ;  /* 0x000000344440723c */ /* 0x020fe20000041818 */
[----:B------:R-:W5:Y:S07]  /*2860*/  LDSM.16.M88.4 R24, [R2+0xe100] ;  /* 0x00e100000218783b */ /* 0x000f6e0000000200 */
[C---:B---3--:R-:W-:Y:S08]  /*2870*/  HMMA.16816.F32.BF16 R40, R20.reuse, R12, R40 ;  /* 0x0000000c1428723c */ /* 0x048ff00000041828 */
[----:B------:R-:W-:Y:S01]  /*2880*/  HMMA.16816.F32.BF16 R36, R20, R14, R36 ;  /* 0x0000000e1424723c */ /* 0x000fe20000041824 */
[----:B------:R-:W3:Y:S07]  /*2890*/  LDSM.16.M88.4 R12, [R2+0xe900] ;  /* 0x00e90000020c783b */ /* 0x000eee0000000200 */
[----:B------:R-:W-:Y:S01]  /*28a0*/  HMMA.16816.F32.BF16 R72, R68, R54, R72 ;  /* 0x000000364448723c */ /* 0x000fe20000041848 */
[----:B------:R-:W3:Y:S07]  /*28b0*/  LDSM.16.M88.4 R52, [R2+0xf100] ;  /* 0x00f100000234783b */ /* 0x000eee0000000200 */
[C---:B--2---:R-:W-:Y:S08]  /*28c0*/  HMMA.16816.F32.BF16 R48, R20.reuse, R16, R48 ;  /* 0x000000101430723c */ /* 0x044ff00000041830 */
[C---:B------:R-:W-:Y:S01]  /*28d0*/  HMMA.16816.F32.BF16 R44, R20.reuse, R18, R44 ;  /* 0x00000012142c723c */ /* 0x040fe2000004182c */
[----:B------:R-:W2:Y:S07]  /*28e0*/  LDSM.16.M88.4 R16, [R2+0xf900] ;  /* 0x00f900000210783b */ /* 0x000eae0000000200 */
[C---:B-1----:R-:W-:Y:S08]  /*28f0*/  HMMA.16816.F32.BF16 R32, R20.reuse, R8, R32 ;  /* 0x000000081420723c */ /* 0x042ff00000041820 */
[C---:B------:R-:W-:Y:S01]  /*2900*/  HMMA.16816.F32.BF16 R68, R20.reuse, R10, R28 ;  /* 0x0000000a1444723c */ /* 0x040fe2000004181c */
[----:B------:R-:W-:Y:S04]  /*2910*/  LDSM.16.M88.4 R28, [R184+0x4000] ;  /* 0x00400000b81c783b */ /* 0x000fe80000000200 */
[----:B------:R-:W1:Y:S03]  /*2920*/  LDSM.16.M88.4 R8, [R0+0xe100] ;  /* 0x00e100000008783b */ /* 0x000e660000000200 */
[C---:B----4-:R-:W-:Y:S08]  /*2930*/  HMMA.16816.F32.BF16 R64, R20.reuse, R56, R64 ;  /* 0x000000381440723c */ /* 0x050ff00000041840 */
[----:B------:R-:W-:Y:S01]  /*2940*/  HMMA.16816.F32.BF16 R72, R20, R58, R72 ;  /* 0x0000003a1448723c */ /* 0x000fe20000041848 */
[----:B------:R-:W4:Y:S04]  /*2950*/  LDSM.16.M88.4 R56, [R0+0xe900] ;  /* 0x00e900000038783b */ /* 0x000f280000000200 */
[----:B------:R-:W1:Y:S03]  /*2960*/  LDSM.16.M88.4 R20, [R0+0xf100] ;  /* 0x00f100000014783b */ /* 0x000e660000000200 */
[C---:B-----5:R-:W-:Y:S08]  /*2970*/  HMMA.16816.F32.BF16 R48, R60.reuse, R24, R48 ;  /* 0x000000183c30723c */ /* 0x060ff00000041830 */
        /* <DEDUP_REMOVED lines=8> */
[C---:B--2---:R-:W-:Y:S08]  /*2a00*/  HMMA.16816.F32.BF16 R64, R60.reuse, R16, R64 ;  /* 0x000000103c40723c */ /* 0x044ff00000041840 */
[----:B------:R-:W-:Y:S01]  /*2a10*/  HMMA.16816.F32.BF16 R72, R60, R18, R72 ;  /* 0x000000123c48723c */ /* 0x000fe20000041848 */
[----:B------:R-:W2:Y:S04]  /*2a20*/  LDSM.16.M88.4 R16, [R188+0x10100] ;  /* 0x01010000bc10783b */ /* 0x000ea80000000200 */
[----:B------:R-:W-:Y:S03]  /*2a30*/  LDSM.16.M88.4 R60, [R89+0x10900] ;  /* 0x01090000593c783b */ /* 0x000fe60000000200 */
[C---:B-1----:R-:W-:Y:S08]  /*2a40*/  HMMA.16816.F32.BF16 R48, R28.reuse, R8, R48 ;  /* 0x000000081c30723c */ /* 0x042ff00000041830 */
[C---:B------:R-:W-:Y:S01]  /*2a50*/  HMMA.16816.F32.BF16 R44, R28.reuse, R10, R44 ;  /* 0x0000000a1c2c723c */ /* 0x040fe2000004182c */
[----:B------:R-:W1:Y:S07]  /*2a60*/  LDSM.16.M88.4 R8, [R188+0x10900] ;  /* 0x01090000bc08783b */ /* 0x000e6e0000000200 */
[C---:B----4-:R-:W-:Y:S08]  /*2a70*/  HMMA.16816.F32.BF16 R40, R28.reuse, R56, R40 ;  /* 0x000000381c28723c */ /* 0x050ff00000041828 */
[C---:B------:R-:W-:Y:S01]  /*2a80*/  HMMA.16816.F32.BF16 R36, R28.reuse, R58, R36 ;  /* 0x0000003a1c24723c */ /* 0x040fe20000041824 */
[----:B------:R-:W-:Y:S07]  /*2a90*/  LDSM.16.M88.4 R56, [R186+0x8000] ;  /* 0x00800000ba38783b */ /* 0x000fee0000000200 */
[C---:B------:R-:W-:Y:S08]  /*2aa0*/  HMMA.16816.F32.BF16 R32, R28.reuse, R20, R32 ;  /* 0x000000141c20723c */ /* 0x040ff00000041820 */
[C---:B------:R-:W-:Y:S01]  /*2ab0*/  HMMA.16816.F32.BF16 R68, R28.reuse, R22, R68 ;  /* 0x000000161c44723c */ /* 0x040fe20000041844 */
[----:B------:R-:W4:Y:S07]  /*2ac0*/  LDSM.16.M88.4 R20, [R89+0x10100] ;  /* 0x010100005914783b */ /* 0x000f2e0000000200 */
[C---:B---3--:R-:W-:Y:S08]  /*2ad0*/  HMMA.16816.F32.BF16 R64, R28.reuse, R12, R64 ;  /* 0x0000000c1c40723c */ /* 0x048ff00000041840 */
[----:B------:R-:W-:Y:S01]  /*2ae0*/  HMMA.16816.F32.BF16 R72, R28, R14, R72 ;  /* 0x0000000e1c48723c */ /* 0x000fe20000041848 */
[----:B------:R-:W3:Y:S04]  /*2af0*/  LDSM.16.M88.4 R12, [R188+0x11900] ;  /* 0x01190000bc0c783b */ /* 0x000ee80000000200 */
[----:B------:R-:W-:Y:S03]  /*2b00*/  LDSM.16.M88.4 R28, [R89+0x11100] ;  /* 0x01110000591c783b */ /* 0x000fe60000000200 */
[C---:B--2---:R-:W-:Y:S08]  /*2b10*/  HMMA.16816.F32.BF16 R48, R24.reuse, R16, R48 ;  /* 0x000000101830723c */ /* 0x044ff00000041830 */
[C---:B------:R-:W-:Y:S01]  /*2b20*/  HMMA.16816.F32.BF16 R44, R24.reuse, R18, R44 ;  /* 0x00000012182c723c */ /* 0x040fe2000004182c */
[----:B------:R-:W-:Y:S07]  /*2b30*/  LDSM.16.M88.4 R16, [R185+0x8000] ;  /* 0x00800000b910783b */ /* 0x000fee0000000200 */
[C---:B-1----:R-:W-:Y:S08]  /*2b40*/  HMMA.16816.F32.BF16 R40, R24.reuse, R8, R40 ;  /* 0x000000081828723c */ /* 0x042ff00000041828 */
[----:B------:R-:W-:Y:S01]  /*2b50*/  HMMA.16816.F32.BF16 R36, R24, R10, R36 ;  /* 0x0000000a1824723c */ /* 0x000fe20000041824 */
[----:B------:R-:W1:Y:S07]  /*2b60*/  LDSM.16.M88.4 R8, [R2+0x10100] ;  /* 0x010100000208783b */ /* 0x000e6e0000000200 */
[C---:B----4-:R-:W-:Y:S08]  /*2b70*/  HMMA.16816.F32.BF16 R48, R56.reuse, R20, R48 ;  /* 0x000000143830723c */ /* 0x050ff00000041830 */
[----:B------:R-:W-:Y:S01]  /*2b80*/  HMMA.16816.F32.BF16 R44, R56, R22, R44 ;  /* 0x00000016382c723c */ /* 0x000fe2000004182c */
[----:B------:R-:W-:Y:S07]  /*2b90*/  LDSM.16.M88.4 R20, [R2+0x10900] ;  /* 0x010900000214783b */ /* 0x000fee0000000200 */
[C---:B------:R-:W-:Y:S08]  /*2ba0*/  HMMA.16816.F32.BF16 R32, R24.reuse, R52, R32 ;  /* 0x000000341820723c */ /* 0x040ff00000041820 */
[C---:B------:R-:W-:Y:S01]  /*2bb0*/  HMMA.16816.F32.BF16 R68, R24.reuse, R54, R68 ;  /* 0x000000361844723c */ /* 0x040fe20000041844 */
[----:B------:R-:W-:Y:S07]  /*2bc0*/  LDSM.16.M88.4 R52, [R2+0x11100] ;  /* 0x011100000234783b */ /* 0x000fee0000000200 */
[C---:B---3--:R-:W-:Y:S08]  /*2bd0*/  HMMA.16816.F32.BF16 R64, R24.reuse, R12, R64 ;  /* 0x0000000c1840723c */ /* 0x048ff00000041840 */
[----:B------:R-:W-:Y:S01]  /*2be0*/  HMMA.16816.F32.BF16 R72, R24, R14, R72 ;  /* 0x0000000e1848723c */ /* 0x000fe20000041848 */
[----:B------:R-:W-:Y:S04]  /*2bf0*/  LDSM.16.M88.4 R24, [R184+0x8000] ;  /* 0x00800000b818783b */ /* 0x000fe80000000200 */
[----:B------:R-:W2:Y:S03]  /*2c00*/  LDSM.16.M88.4 R12, [R0+0x10100] ;  /* 0x01010000000c783b */ /* 0x000ea60000000200 */
[C---:B-1----:R-:W-:Y:S08]  /*2c10*/  HMMA.16816.F32.BF16 R48, R16.reuse, R8, R48 ;  /* 0x000000081030723c */ /* 0x042ff00000041830 */
[----:B------:R-:W-:Y:S01]  /*2c20*/  HMMA.16816.F32.BF16 R44, R16, R10, R44 ;  /* 0x0000000a102c723c */ /* 0x000fe2000004182c */
[----:B------:R-:W1:Y:S07]  /*2c30*/  LDSM.16.M88.4 R8, [R0+0x11100] ;  /* 0x011100000008783b */ /* 0x000e6e0000000200 */
[C---:B------:R-:W-:Y:S08]  /*2c40*/  HMMA.16816.F32.BF16 R32, R56.reuse, R28, R32 ;  /* 0x0000001c3820723c */ /* 0x040ff00000041820 */
[C---:B------:R-:W-:Y:S01]  /*2c50*/  HMMA.16816.F32.BF16 R68, R56.reuse, R30, R68 ;  /* 0x0000001e3844723c */ /* 0x040fe20000041844 */
[----:B------:R-:W-:Y:S07]  /*2c60*/  LDSM.16.M88.4 R28, [R0+0x10900] ;  /* 0x01090000001c783b */ /* 0x000fee0000000200 */
[----:B------:R-:W-:Y:S08]  /*2c70*/  HMMA.16816.F32.BF16 R40, R56, R60, R40 ;  /* 0x0000003c3828723c */ /* 0x000ff00000041828 */
[C---:B--2---:R-:W-:Y:S08]  /*2c80*/  HMMA.16816.F32.BF16 R48, R24.reuse, R12, R48 ;  /* 0x0000000c1830723c */ /* 0x044ff00000041830 */
[----:B------:R-:W-:Y:S01]  /*2c90*/  HMMA.16816.F32.BF16 R44, R24, R14, R44 ;  /* 0x0000000e182c723c */ /* 0x000fe2000004182c */
[----:B------:R2:W3:Y:S07]  /*2ca0*/  LDSM.16.M88.4 R12, [R2+0x11900] ;  /* 0x01190000020c783b */ /* 0x0004ee0000000200 */
[----:B------:R-:W-:Y:S08]  /*2cb0*/  HMMA.16816.F32.BF16 R36, R56, R62, R36 ;  /* 0x0000003e3824723c */ /* 0x000ff00000041824 */
[----:B------:R-:W-:Y:S01]  /*2cc0*/  HMMA.16816.F32.BF16 R32, R16, R52, R32 ;  /* 0x000000341020723c */ /* 0x000fe20000041820 */
[----:B------:R-:W-:-:S06]  /*2cd0*/  FMUL.FTZ R48, R48, c[0x0][0x320] ;  /* 0x0000c80030307a20 */ /* 0x000fcc0000410000 */
[----:B------:R-:W4:Y:S01]  /*2ce0*/  MUFU.TANH R48, R48 ;  /* 0x0000003000307308 */ /* 0x000f220000002400 */
[----:B------:R-:W-:Y:S01]  /*2cf0*/  HMMA.16816.F32.BF16 R72, R56, R78, R72 ;  /* 0x0000004e3848723c */ /* 0x000fe20000041848 */
[----:B------:R-:W-:-:S06]  /*2d00*/  FMUL.FTZ R44, R44, c[0x0][0x320] ;  /* 0x0000c8002c2c7a20 */ /* 0x000fcc0000410000 */
[----:B--2---:R2:W1:Y:S01]  /*2d10*/  MUFU.TANH R2, R44 ;  /* 0x0000002c00027308 */ /* 0x0044620000002400 */
[----:B------:R-:W-:Y:S08]  /*2d20*/  HMMA.16816.F32.BF16 R64, R56, R76, R64 ;  /* 0x0000004c3840723c */ /* 0x000ff00000041840 */
[C---:B------:R-:W-:Y:S08]  /*2d30*/  HMMA.16816.F32.BF16 R68, R16.reuse, R54, R68 ;  /* 0x000000361044723c */ /* 0x040ff00000041844 */
[C---:B------:R-:W-:Y:S08]  /*2d40*/  HMMA.16816.F32.BF16 R40, R16.reuse, R20, R40 ;  /* 0x000000141028723c */ /* 0x040ff00000041828 */
[----:B------:R-:W-:Y:S01]  /*2d50*/  HMMA.16816.F32.BF16 R36, R16, R22, R36 ;  /* 0x000000161024723c */ /* 0x000fe20000041824 */
[----:B------:R-:W5:Y:S07]  /*2d60*/  LDSM.16.M88.4 R20, [R0+0x11900] ;  /* 0x011900000014783b */ /* 0x000f6e0000000200 */
[----:B-1----:R-:W-:Y:S07]  /*2d70*/  HMMA.16816.F32.BF16 R32, R24, R8, R32 ;  /* 0x000000081820723c */ /* 0x002fee0000041820 */
[----:B------:R-:W-:Y:S01]  /*2d80*/  LOP3.LUT R9, R86, 0xffffffe0, RZ, 0xc0, !PT ;  /* 0xffffffe056097812 */ /* 0x000fe200078ec0ff */
[----:B---3--:R-:W-:Y:S04]  /*2d90*/  HMMA.16816.F32.BF16 R72, R16, R14, R72 ;  /* 0x0000000e1048723c */ /* 0x008fe80000041848 */
[----:B------:R-:W-:-:S02]  /*2da0*/  IMAD.IADD R9, R84, 0x1, -R9 ;  /* 0x0000000154097824 */ /* 0x000fc400078e0a09 */
[----:B------:R-:W-:Y:S01]  /*2db0*/  IMAD.IADD R84, R84, 0x1, -R87 ;  /* 0x0000000154547824 */ /* 0x000fe200078e0a57 */
[----:B------:R-:W-:Y:S01]  /*2dc0*/  SHF.R.S32.HI R14, RZ, 0x1f, R85 ;  /* 0x0000001fff0e7819 */ /* 0x000fe20000011455 */
[----:B------:R-:W-:Y:S08]  /*2dd0*/  HMMA.16816.F32.BF16 R64, R16, R12, R64 ;  /* 0x0000000c1040723c */ /* 0x000ff00000041840 */
[----:B------:R-:W-:Y:S01]  /*2de0*/  HMMA.16816.F32.BF16 R68, R24, R10, R68 ;  /* 0x0000000a1844723c */ /* 0x000fe20000041844 */
[----:B------:R-:W-:-:S02]  /*2df0*/  FMUL.FTZ R32, R32, c[0x0][0x320] ;  /* 0x0000c80020207a20 */ /* 0x000fc40000410000 */
[----:B------:R-:W-:Y:S02]  /*2e00*/  FMUL.FTZ R33, R33, c[0x0][0x320] ;  /* 0x0000c80021217a20 */ /* 0x000fe40000410000 */
[----:B------:R2:W1:Y:S02]  /*2e10*/  MUFU.TANH R166, R32 ;  /* 0x0000002000a67308 */ /* 0x0004640000002400 */
[----:B------:R-:W-:Y:S01]  /*2e20*/  LEA.HI R11, R14, R85, RZ, 0x3 ;  /* 0x000000550e0b7211 */ /* 0x000fe200078f18ff */
[C---:B------:R-:W-:Y:S01]  /*2e30*/  HMMA.16816.F32.BF16 R40, R24.reuse, R28, R40 ;  /* 0x0000001c1828723c */ /* 0x040fe20000041828 */
[----:B------:R-:W-:Y:S02]  /*2e40*/  SHF.R.S32.HI R14, RZ, 0x1f, R9 ;  /* 0x0000001fff0e7819 */ /* 0x000fe40000011409 */
[----:B------:R-:W-:Y:S02]  /*2e50*/  LOP3.LUT R16, R11, 0xffffff8, RZ, 0xc0, !PT ;  /* 0x0ffffff80b107812 */ /* 0x000fe400078ec0ff */
[----:B------:R-:W-:Y:S01]  /*2e60*/  LEA.HI R13, R14, R9, RZ, 0x2 ;  /* 0x000000090e0d7211 */ /* 0x000fe200078f10ff */
[----:B------:R2:W3:Y:S01]  /*2e70*/  MUFU.TANH R176, R33 ;  /* 0x0000002100b07308 */ /* 0x0004e20000002400 */
[----:B------:R-:W-:Y:S01]  /*2e80*/  LEA.HI R11, R84, R84, RZ, 0x1 ;  /* 0x00000054540b7211 */ /* 0x000fe200078f08ff */
[----:B------:R-:W-:Y:S01]  /*2e90*/  IMAD.IADD R85, R85, 0x1, -R16 ;  /* 0x0000000155557824 */ /* 0x000fe200078e0a10 */
[----:B------:R-:W-:Y:S01]  /*2ea0*/  LEA.HI.SX32 R210, R13, R144, 0x1e ;  /* 0x000000900dd27211 */ /* 0x000fe200078ff2ff */
[----:B------:R-:W-:Y:S01]  /*2eb0*/  HMMA.16816.F32.BF16 R36, R24, R30, R36 ;  /* 0x0000001e1824723c */ /* 0x000fe20000041824 */
[----:B------:R-:W-:Y:S01]  /*2ec0*/  LOP3.LUT R11, R11, 0x1ffffffe, RZ, 0xc0, !PT ;  /* 0x1ffffffe0b0b7812 */ /* 0x000fe200078ec0ff */
[----:B------:R-:W-:Y:S01]  /*2ed0*/  FMUL.FTZ R29, R49, c[0x0][0x320] ;  /* 0x0000c800311d7a20 */ /* 0x000fe20000410000 */
[----:B------:R-:W-:Y:S01]  /*2ee0*/  LOP3.LUT R16, R13, 0x7ffffffc, RZ, 0xc0, !PT ;  /* 0x7ffffffc0d107812 */ /* 0x000fe200078ec0ff */
[----:B------:R-:W-:-:S02]  /*2ef0*/  IMAD R210, R85, 0x10, R210 ;  /* 0x0000001055d27824 */ /* 0x000fc400078e02d2 */
[----:B------:R-:W-:Y:S02]  /*2f00*/  IMAD.IADD R11, R84, 0x1, -R11 ;  /* 0x00000001540b7824 */ /* 0x000fe400078e0a0b */
[C---:B-----5:R-:W-:Y:S01]  /*2f10*/  HMMA.16816.F32.BF16 R64, R24.reuse, R20, R64 ;  /* 0x000000141840723c */ /* 0x060fe20000041840 */
[----:B------:R-:W-:Y:S01]  /*2f20*/  IMAD.IADD R211, R9, 0x1, -R16 ;  /* 0x0000000109d37824 */ /* 0x000fe200078e0a10 */
[----:B------:R-:W-:Y:S01]  /*2f30*/  IADD3 R16, R194, 0x1, -R5 ;  /* 0x00000001c2107810 */ /* 0x000fe20007ffe805 */
[----:B------:R-:W-:Y:S01]  /*2f40*/  IMAD R210, R11, 0x8, R210 ;  /* 0x000000080bd27824 */ /* 0x000fe200078e02d2 */
[----:B------:R-:W1:Y:S01]  /*2f50*/  MUFU.TANH R29, R29 ;  /* 0x0000001d001d7308 */ /* 0x000e620000002400 */
[----:B------:R-:W-:Y:S02]  /*2f60*/  IMAD.SHL.U32 R211, R211, 0x2, RZ ;  /* 0x00000002d3d37824 */ /* 0x000fe400078e00ff */
[----:B------:R-:W-:Y:S01]  /*2f70*/  @P3 IMAD.HI.U32 R14, R210, c[0x0][0x2c8], RZ ;  /* 0x0000b200d20e3a27 */ /* 0x000fe200078e00ff */
[----:B------:R-:W-:Y:S02]  /*2f80*/  HMMA.16816.F32.BF16 R72, R24, R22, R72 ;  /* 0x000000161848723c */ /* 0x000fe40000041848 */
[----:B------:R-:W-:Y:S01]  /*2f90*/  IADD3 R13, -R203, R16, -R211 ;  /* 0x00000010cb0d7210 */ /* 0x000fe20007ffe9d3 */
[----:B------:R-:W-:Y:S01]  /*2fa0*/  IMAD.MOV.U32 R11, RZ, RZ, R210 ;  /* 0x000000ffff0b7224 */ /* 0x000fe200078e00d2 */
[----:B------:R-:W-:Y:S01]  /*2fb0*/  @P3 SHF.R.U32.HI R11, RZ, c[0x0][0x2cc], R14 ;  /* 0x0000b300ff0b3a19 */ /* 0x000fe2000001160e */
[----:B------:R-:W-:Y:S01]  /*2fc0*/  FMUL.FTZ R28, R50, c[0x0][0x320] ;  /* 0x0000c800321c7a20 */ /* 0x000fe20000410000 */
[----:B------:R-:W-:Y:S01]  /*2fd0*/  ISETP.GE.AND P3, PT, R195, 0x1, PT ;  /* 0x00000001c300780c */ /* 0x000fe20003f66270 */
[----:B------:R-:W-:Y:S01]  /*2fe0*/  FMUL.FTZ R30, R45, c[0x0][0x320] ;  /* 0x0000c8002d1e7a20 */ /* 0x000fe20000410000 */
[----:B------:R-:W-:Y:S01]  /*2ff0*/  IADD3 R15, R13, c[0x0][0x328], RZ ;  /* 0x0000ca000d0f7a10 */ /* 0x000fe20007ffe0ff */
[----:B------:R-:W5:Y:S01]  /*3000*/  SHFL.IDX PT, R14, R11, RZ, 0x1c1f ;  /* 0x001c1fff0b0e7589 */ /* 0x000f6200000e0000 */
[----:B------:R-:W-:Y:S01]  /*3010*/  FMUL.FTZ R8, R40, c[0x0][0x320] ;  /* 0x0000c80028087a20 */ /* 0x000fe20000410000 */
[----:B------:R-:W1:Y:S01]  /*3020*/  MUFU.TANH R28, R28 ;  /* 0x0000001c001c7308 */ /* 0x000e620000002400 */
[----:B------:R-:W-:Y:S01]  /*3030*/  FMUL.FTZ R12, R41, c[0x0][0x320] ;  /* 0x0000c800290c7a20 */ /* 0x000fe20000410000 */
[----:B------:R-:W-:Y:S01]  /*3040*/  IADD3 R13, R13, UR6, RZ ;  /* 0x000000060d0d7c10 */ /* 0x000fe2000fffe0ff */
[----:B------:R-:W-:Y:S01]  /*3050*/  FMUL.FTZ R10, R36, c[0x0][0x320] ;  /* 0x0000c800240a7a20 */ /* 0x000fe20000410000 */
[----:B------:R-:W-:Y:S01]  /*3060*/  IADD3 R9, -R211, R194, -R5 ;  /* 0x000000c2d3097210 */ /* 0x000fe20007ffe905 */
[----:B------:R-:W-:-:S02]  /*3070*/  FMUL.FTZ R0, R37, c[0x0][0x320] ;  /* 0x0000c80025007a20 */ /* 0x000fc40000410000 */
[----:B------:R-:W-:Y:S01]  /*3080*/  FMUL.FTZ R68, R68, c[0x0][0x320] ;  /* 0x0000c80044447a20 */ /* 0x000fe20000410000 */
[----:B------:R-:W1:Y:S01]  /*3090*/  MUFU.TANH R30, R30 ;  /* 0x0000001e001e7308 */ /* 0x000e620000002400 */
[----:B------:R-:W-:Y:S02]  /*30a0*/  FMUL.FTZ R69, R69, c[0x0][0x320] ;  /* 0x0000c80045457a20 */ /* 0x000fe40000410000 */
[----:B------:R-:W-:Y:S02]  /*30b0*/  FMUL.FTZ R64, R64, c[0x0][0x320] ;  /* 0x0000c80040407a20 */ /* 0x000fe40000410000 */
[----:B------:R-:W-:Y:S02]  /*30c0*/  FMUL.FTZ R65, R65, c[0x0][0x320] ;  /* 0x0000c80041417a20 */ /* 0x000fe40000410000 */
[----:B------:R-:W-:Y:S01]  /*30d0*/  FMUL.FTZ R72, R72, c[0x0][0x320] ;  /* 0x0000c80048487a20 */ /* 0x000fe20000410000 */
[----:B------:R-:W1:Y:S01]  /*30e0*/  MUFU.TANH R8, R8 ;  /* 0x0000000800087308 */ /* 0x000e620000002400 */
[----:B------:R-:W-:-:S02]  /*30f0*/  FMUL.FTZ R73, R73, c[0x0][0x320] ;  /* 0x0000c80049497a20 */ /* 0x000fc40000410000 */
[----:B-----5:R-:W-:-:S05]  /*3100*/  IMAD.IADD R16, R15, 0x1, R14 ;  /* 0x000000010f107824 */ /* 0x020fca00078e020e */
[----:B------:R-:W1:Y:S01]  /*3110*/  MUFU.TANH R12, R12 ;  /* 0x0000000c000c7308 */ /* 0x000e620000002400 */
[----:B------:R-:W-:Y:S01]  /*3120*/  IMAD.IADD R17, R13, 0x1, R14 ;  /* 0x000000010d117824 */ /* 0x000fe200078e020e */
[----:B------:R-:W-:-:S06]  /*3130*/  IMNMX R19, R16, R9, PT ;  /* 0x0000000910137217 */ /* 0x000fcc0003800200 */
[----:B------:R-:W1:Y:S08]  /*3140*/  MUFU.TANH R10, R10 ;  /* 0x0000000a000a7308 */ /* 0x000e700000002400 */
[----:B------:R-:W1:Y:S08]  /*3150*/  MUFU.TANH R0, R0 ;  /* 0x0000000000007308 */ /* 0x000e700000002400 */
[----:B------:R2:W1:Y:S08]  /*3160*/  MUFU.TANH R174, R68 ;  /* 0x0000004400ae7308 */ /* 0x0004700000002400 */
[----:B------:R2:W1:Y:S08]  /*3170*/  MUFU.TANH R168, R69 ;  /* 0x0000004500a87308 */ /* 0x0004700000002400 */
[----:B------:R2:W1:Y:S08]  /*3180*/  MUFU.TANH R180, R64 ;  /* 0x0000004000b47308 */ /* 0x0004700000002400 */
[----:B------:R2:W1:Y:S08]  /*3190*/  MUFU.TANH R178, R65 ;  /* 0x0000004100b27308 */ /* 0x0004700000002400 */
[----:B------:R2:W1:Y:S08]  /*31a0*/  MUFU.TANH R142, R72 ;  /* 0x00000048008e7308 */ /* 0x0004700000002400 */
[----:B------:R2:W1:Y:S01]  /*31b0*/  MUFU.TANH R140, R73 ;  /* 0x00000049008c7308 */ /* 0x0004620000002400 */
[----:B------:R-:W-:Y:S05]  /*31c0*/  @!P3 BRA `(.L_x_870) ;  /* 0x000001500000b947 */ /* 0x000fea0003800000 */
[----:B---34-:R-:W-:Y:S01]  /*31d0*/  IADD3 R16, -R203, R194, R14 ;  /* 0x000000c2cb107210 */ /* 0x018fe20007ffe10e */
[----:B------:R-:W-:Y:S03]  /*31e0*/  BSSY B0, `(.L_x_871) ;  /* 0x000000e000007945 */ /* 0x000fe60003800000 */
        /* <DEDUP_REMOVED lines=9> */
.L_x_872:
[----:B------:R-:W-:-:S04]  /*3280*/  MOV R14, c[0x0][0x32c] ;  /* 0x0000cb00000e7a02 */ /* 0x000fc80000000f00 */
[----:B------:R-:W-:-:S13]  /*3290*/  ISETP.NE.AND P0, PT, R14, 0x1, PT ;  /* 0x000000010e00780c */ /* 0x000fda0003f05270 */
[----:B------:R-:W-:-:S05]  /*32a0*/  @P0 IMAD.HI.U32 R14, R16, c[0x0][0x330], RZ ;  /* 0x0000cc00100e0a27 */ /* 0x000fca00078e00ff */
[----:B------:R-:W-:Y:S02]  /*32b0*/  @P0 SHF.R.U32.HI R16, RZ, c[0x0][0x334], R14 ;  /* 0x0000cd00ff100a19 */ /* 0x000fe4000001160e */
.L_x_873:
[----:B------:R-:W-:Y:S05]  /*32c0*/  BSYNC B0 ;  /* 0x0000000000007941 */ /* 0x000fea0003800000 */
.L_x_871:
[----:B------:R-:W-:-:S04]  /*32d0*/  IMAD R16, R16, c[0x0][0x32c], -R5 ;  /* 0x0000cb0010107a24 */ /* 0x000fc800078e0a05 */
[----:B------:R-:W-:-:S05]  /*32e0*/  IMAD.IADD R16, R16, 0x1, -R211 ;  /* 0x0000000110107824 */ /* 0x000fca00078e0ad3 */
[----:B------:R-:W-:Y:S02]  /*32f0*/  IADD3 R14, R16, c[0x0][0x32c], RZ ;  /* 0x0000cb00100e7a10 */ /* 0x000fe40007ffe0ff */
[----:B------:R-:W-:Y:S02]  /*3300*/  IMNMX R17, R17, R16, !PT ;  /* 0x0000001011117217 */ /* 0x000fe40007800200 */
[----:B------:R-:W-:Y:S02]  /*3310*/  IMNMX R19, R19, R14, PT ;  /* 0x0000000e13137217 */ /* 0x000fe40003800200 */
.L_x_870:
[----:B---34-:R-:W-:Y:S01]  /*3320*/  ISETP.GT.AND P1, PT, R132, RZ, PT ;  /* 0x000000ff8400720c */ /* 0x018fe20003f24270 */
[----:B------:R-:W3:Y:S01]  /*3330*/  SHFL.IDX PT, R24, R11, 0x1, 0x1c1f ;  /* 0x003c1f000b187f89 */ /* 0x000ee200000e0000 */
[----:B------:R-:W-:Y:S02]  /*3340*/  FMUL.FTZ R22, R42, c[0x0][0x320] ;  /* 0x0000c8002a167a20 */ /* 0x000fe40000410000 */
[----:B------:R-:W-:Y:S01]  /*3350*/  ISETP.GT.AND P0, PT, R17, RZ, P1 ;  /* 0x000000ff1100720c */ /* 0x000fe20000f04270 */
[----:B------:R-:W-:Y:S02]  /*3360*/  FMUL.FTZ R23, R43, c[0x0][0x320] ;  /* 0x0000c8002b177a20 */ /* 0x000fe40000410000 */
[----:B------:R-:W-:Y:S01]  /*3370*/  FMUL.FTZ R34, R34, c[0x0][0x320] ;  /* 0x0000c80022227a20 */ /* 0x000fe20000410000 */
[----:B------:R-:W-:Y:S01]  /*3380*/  ISETP.LT.OR P0, PT, R19, 0x1, P0 ;  /* 0x000000011300780c */ /* 0x000fe20000701670 */
[----:B------:R-:W-:Y:S01]  /*3390*/  FMUL.FTZ R35, R35, c[0x0][0x320] ;  /* 0x0000c80023237a20 */ /* 0x000fe20000410000 */
[----:B------:R-:W4:Y:S01]  /*33a0*/  MUFU.TANH R22, R22 ;  /* 0x0000001600167308 */ /* 0x000f220000002400 */
[----:B------:R-:W-:Y:S01]  /*33b0*/  FMUL.FTZ R47, R47, c[0x0][0x320] ;  /* 0x0000c8002f2f7a20 */ /* 0x000fe20000410000 */
[----:B------:R-:W-:Y:S01]  /*33c0*/  FSEL R48, R48, -INF , !P0 ;  /* 0xff80000030307808 */ /* 0x000fe20004000000 */
[----:B------:R-:W-:Y:S01]  /*33d0*/  FMUL.FTZ R70, R70, c[0x0][0x320] ;  /* 0x0000c80046467a20 */ /* 0x000fe20000410000 */
[----:B------:R-:W-:Y:S01]  /*33e0*/  ISETP.GT.AND P0, PT, R17, 0x1, P1 ;  /* 0x000000011100780c */ /* 0x000fe20000f04270 */
[----:B------:R-:W-:-:S02]  /*33f0*/  FMUL.FTZ R66, R66, c[0x0][0x320] ;  /* 0x0000c80042427a20 */ /* 0x000fc40000410000 */
[----:B------:R-:W-:Y:S01]  /*3400*/  FMUL.FTZ R67, R67, c[0x0][0x320] ;  /* 0x0000c80043437a20 */ /* 0x000fe20000410000 */
[----:B------:R-:W-:Y:S01]  /*3410*/  ISETP.LT.OR P0, PT, R19, 0x2, P0 ;  /* 0x000000021300780c */ /* 0x000fe20000701670 */
[----:B------:R-:W-:Y:S01]  /*3420*/  FMUL.FTZ R74, R74, c[0x0][0x320] ;  /* 0x0000c8004a4a7a20 */ /* 0x000fe20000410000 */
[----:B------:R2:W1:Y:S01]  /*3430*/  MUFU.TANH R173, R34 ;  /* 0x0000002200ad7308 */ /* 0x0004620000002400 */
[----:B------:R-:W-:Y:S01]  /*3440*/  FMUL.FTZ R75, R75, c[0x0][0x320] ;  /* 0x0000c8004b4b7a20 */ /* 0x000fe20000410000 */
[----:B-1----:R-:W-:Y:S01]  /*3450*/  FSEL R18, R29, -INF , !P0 ;  /* 0xff8000001d127808 */ /* 0x002fe20004000000 */
[----:B------:R-:W-:Y:S01]  /*3460*/  FMUL.FTZ R71, R71, c[0x0][0x320] ;  /* 0x0000c80047477a20 */ /* 0x000fe20000410000 */
[----:B------:R-:W-:Y:S01]  /*3470*/  ISETP.GT.AND P0, PT, R17, 0x8, P1 ;  /* 0x000000081100780c */ /* 0x000fe20000f04270 */
[--C-:B---3--:R-:W-:Y:S02]  /*3480*/  IMAD.IADD R20, R15, 0x1, R24.reuse ;  /* 0x000000010f147824 */ /* 0x108fe400078e0218 */
[----:B------:R-:W-:Y:S01]  /*3490*/  IMAD.IADD R21, R13, 0x1, R24 ;  /* 0x000000010d157824 */ /* 0x000fe200078e0218 */
[----:B------:R-:W-:Y:S01]  /*34a0*/  ISETP.LT.OR P0, PT, R19, 0x9, P0 ;  /* 0x000000091300780c */ /* 0x000fe20000701670 */
[----:B------:R2:W1:Y:S01]  /*34b0*/  MUFU.TANH R183, R35 ;  /* 0x0000002300b77308 */ /* 0x0004620000002400 */
[----:B------:R-:W-:-:S02]  /*34c0*/  IMNMX R20, R20, R9, PT ;  /* 0x0000000914147217 */ /* 0x000fc40003800200 */
[----:B------:R-:W-:Y:S01]  /*34d0*/  FSEL R16, R2, -INF , !P0 ;  /* 0xff80000002107808 */ /* 0x000fe20004000000 */
[----:B------:R-:W-:Y:S01]  /*34e0*/  FMUL.FTZ R2, R38, c[0x0][0x320] ;  /* 0x0000c80026027a20 */ /* 0x000fe20000410000 */
[----:B------:R-:W-:-:S03]  /*34f0*/  ISETP.GT.AND P0, PT, R17, 0x9, P1 ;  /* 0x000000091100780c */ /* 0x000fc60000f04270 */
[----:B------:R2:W3:Y:S01]  /*3500*/  MUFU.TANH R157, R47 ;  /* 0x0000002f009d7308 */ /* 0x0004e20000002400 */
[----:B------:R-:W-:-:S04]  /*3510*/  ISETP.LT.OR P0, PT, R19, 0xa, P0 ;  /* 0x0000000a1300780c */ /* 0x000fc80000701670 */
[----:B------:R-:W-:Y:S02]  /*3520*/  FSEL R30, R30, -INF , !P0 ;  /* 0xff8000001e1e7808 */ /* 0x000fe40004000000 */
[----:B------:R-:W-:Y:S01]  /*3530*/  ISETP.GT.AND P0, PT, R17, 0x10, P1 ;  /* 0x000000101100780c */ /* 0x000fe20000f04270 */
[----:B------:R-:W1:Y:S03]  /*3540*/  MUFU.TANH R2, R2 ;  /* 0x0000000200027308 */ /* 0x000e660000002400 */
[----:B------:R-:W-:-:S04]  /*3550*/  ISETP.LT.OR P0, PT, R19, 0x11, P0 ;  /* 0x000000111300780c */ /* 0x000fc80000701670 */
[----:B------:R-:W-:Y:S01]  /*3560*/  FSEL R14, R8, -INF , !P0 ;  /* 0xff800000080e7808 */ /* 0x000fe20004000000 */
[----:B------:R2:W1:Y:S01]  /*3570*/  MUFU.TANH R175, R70 ;  /* 0x0000004600af7308 */ /* 0x0004620000002400 */
[----:B------:R-:W-:-:S04]  /*3580*/  ISETP.GT.AND P0, PT, R17, 0x11, P1 ;  /* 0x000000111100780c */ /* 0x000fc80000f04270 */
[----:B------:R-:W-:-:S03]  /*3590*/  ISETP.LT.OR P0, PT, R19, 0x12, P0 ;  /* 0x000000121300780c */ /* 0x000fc60000701670 */
[----:B------:R2:W1:Y:S01]  /*35a0*/  MUFU.TANH R177, R66 ;  /* 0x0000004200b17308 */ /* 0x0004620000002400 */
[----:B------:R-:W-:Y:S02]  /*35b0*/  FSEL R12, R12, -INF , !P0 ;  /* 0xff8000000c0c7808 */ /* 0x000fe40004000000 */
[----:B------:R-:W-:-:S04]  /*35c0*/  ISETP.GT.AND P0, PT, R17, 0x18, P1 ;  /* 0x000000181100780c */ /* 0x000fc80000f04270 */
[----:B------:R-:W-:Y:S01]  /*35d0*/  ISETP.LT.OR P0, PT, R19, 0x19, P0 ;  /* 0x000000191300780c */ /* 0x000fe20000701670 */
[----:B------:R2:W1:Y:S03]  /*35e0*/  MUFU.TANH R143, R67 ;  /* 0x00000043008f7308 */ /* 0x0004660000002400 */
[----:B------:R-:W-:Y:S02]  /*35f0*/  FSEL R10, R10, -INF , !P0 ;  /* 0xff8000000a0a7808 */ /* 0x000fe40004000000 */
[----:B------:R-:W-:-:S03]  /*3600*/  ISETP.GT.AND P0, PT, R17, 0x19, P1 ;  /* 0x000000191100780c */ /* 0x000fc60000f04270 */
[----:B------:R-:W1:Y:S01]  /*3610*/  MUFU.TANH R23, R23 ;  /* 0x0000001700177308 */ /* 0x000e620000002400 */
[----:B------:R-:W-:-:S04]  /*3620*/  ISETP.LT.OR P0, PT, R19, 0x1a, P0 ;  /* 0x0000001a1300780c */ /* 0x000fc80000701670 */
[----:B------:R-:W-:Y:S01]  /*3630*/  FSEL R8, R0, -INF , !P0 ;  /* 0xff80000000087808 */ /* 0x000fe20004000000 */
[----:B------:R-:W-:Y:S01]  /*3640*/  FMUL.FTZ R0, R39, c[0x0][0x320] ;  /* 0x0000c80027007a20 */ /* 0x000fe20000410000 */
[----:B------:R-:W-:Y:S01]  /*3650*/  ISETP.GT.AND P0, PT, R17, 0x20, P1 ;  /* 0x000000201100780c */ /* 0x000fe20000f04270 */
[----:B------:R2:W1:Y:S03]  /*3660*/  MUFU.TANH R141, R74 ;  /* 0x0000004a008d7308 */ /* 0x0004660000002400 */
[----:B------:R-:W-:-:S04]  /*3670*/  ISETP.LT.OR P0, PT, R19, 0x21, P0 ;  /* 0x000000211300780c */ /* 0x000fc80000701670 */
[----:B------:R-:W-:Y:S01]  /*3680*/  FSEL R166, R166, -INF , !P0 ;  /* 0xff800000a6a67808 */ /* 0x000fe20004000000 */
[----:B------:R-:W1:Y:S01]  /*3690*/  MUFU.TANH R0, R0 ;  /* 0x0000000000007308 */ /* 0x000e620000002400 */
        /* <DEDUP_REMOVED lines=8> */
[----:B------:R-:W-:-:S04]  /*3720*/  ISETP.GT.AND P0, PT, R17, 0x29, P1 ;  /* 0x000000291100780c */ /* 0x000fc80000f04270 */
[----:B------:R-:W-:-:S04]  /*3730*/  ISETP.LT.OR P0, PT, R19, 0x2a, P0 ;  /* 0x0000002a1300780c */ /* 0x000fc80000701670 */
        /* <DEDUP_REMOVED lines=10> */
[----:B------:R-:W-:Y:S01]  /*37e0*/  ISETP.GT.AND P0, PT, R17, 0x39, P1 ;  /* 0x000000391100780c */ /* 0x000fe20000f04270 */
[----:B------:R-:W-:-:S03]  /*37f0*/  FMUL.FTZ R17, R51, c[0x0][0x320] ;  /* 0x0000c80033117a20 */ /* 0x000fc60000410000 */
[----:B------:R-:W-:Y:S01]  /*3800*/  ISETP.LT.OR P0, PT, R19, 0x3a, P0 ;  /* 0x0000003a1300780c */ /* 0x000fe20000701670 */
[----:B------:R-:W-:Y:S02]  /*3810*/  FMUL.FTZ R19, R46, c[0x0][0x320] ;  /* 0x0000c8002e137a20 */ /* 0x000fe40000410000 */
[----:B------:R-:W1:Y:S01]  /*3820*/  MUFU.TANH R17, R17 ;  /* 0x0000001100117308 */ /* 0x000e620000002400 */
[----:B------:R-:W-:-:S07]  /*3830*/  FSEL R140, R140, -INF , !P0 ;  /* 0xff8000008c8c7808 */ /* 0x000fce0004000000 */
[----:B------:R-:W1:Y:S01]  /*3840*/  MUFU.TANH R19, R19 ;  /* 0x0000001300137308 */ /* 0x000e620000002400 */
[----:B------:R-:W-:Y:S05]  /*3850*/  @!P3 BRA `(.L_x_874) ;  /* 0x000001500000b947 */ /* 0x000fea0003800000 */
[----:B--234-:R-:W-:Y:S01]  /*3860*/  IADD3 R24, -R203, R194, R24 ;  /* 0x000000c2cb187210 */ /* 0x01cfe20007ffe118 */
        /* <DEDUP_REMOVED lines=10> */
.L_x_876:
[----:B------:R-:W-:-:S04]  /*3910*/  MOV R9, c[0x0][0x32c] ;  /* 0x0000cb0000097a02 */ /* 0x000fc80000000f00 */
[----:B------:R-:W-:-:S13]  /*3920*/  ISETP.NE.AND P0, PT, R9, 0x1, PT ;  /* 0x000000010900780c */ /* 0x000fda0003f05270 */
[----:B------:R-:W-:-:S05]  /*3930*/  @P0 IMAD.HI.U32 R9, R24, c[0x0][0x330], RZ ;  /* 0x0000cc0018090a27 */ /* 0x000fca00078e00ff */
[----:B------:R-:W-:Y:S02]  /*3940*/  @P0 SHF.R.U32.HI R24, RZ, c[0x0][0x334], R9 ;  /* 0x0000cd00ff180a19 */ /* 0x000fe40000011609 */
.L_x_877:
[----:B------:R-:W-:Y:S05]  /*3950*/  BSYNC B0 ;  /* 0x0000000000007941 */ /* 0x000fea0003800000 */
.L_x_875:
[----:B------:R-:W-:-:S04]  /*3960*/  IMAD R24, R24, c[0x0][0x32c], -R5 ;  /* 0x0000cb0018187a24 */ /* 0x000fc800078e0a05 */
[----:B------:R-:W-:-:S05]  /*3970*/  IMAD.IADD R24, R24, 0x1, -R211 ;  /* 0x0000000118187824 */ /* 0x000fca00078e0ad3 */
[----:B------:R-:W-:Y:S02]  /*3980*/  IADD3 R5, R24, c[0x0][0x32c], RZ ;  /* 0x0000cb0018057a10 */ /* 0x000fe40007ffe0ff */
[----:B------:R-:W-:Y:S02]  /*3990*/  IMNMX R21, R21, R24, !PT ;  /* 0x0000001815157217 */ /* 0x000fe40007800200 */
[----:B------:R-:W-:Y:S02]  /*39a0*/  IMNMX R20, R20, R5, PT ;  /* 0x0000000514147217 */ /* 0x000fe40003800200 */
.L_x_874:
[----:B--234-:R-:W-:Y:S01]  /*39b0*/  ISETP.GT.AND P0, PT, R21, 0x1, P1 ;  /* 0x000000011500780c */ /* 0x01cfe20000f04270 */
[----:B------:R-:W-:-:S04]  /*39c0*/  DEPBAR.LE SB0, 0x2 ;  /* 0x000080800000791a */ /* 0x000fc80000000000 */
[----:B------:R-:W-:Y:S01]  /*39d0*/  BAR.SYNC.DEFER_BLOCKING 0x0 ;  /* 0x0000000000007b1d */ /* 0x000fe20000010000 */
[----:B------:R-:W-:Y:S01]  /*39e0*/  ISETP.LT.OR P0, PT, R20, 0x2, P0 ;  /* 0x000000021400780c */ /* 0x000fe20000701670 */
[----:B------:R-:W-:Y:S01]  /*39f0*/  IMAD.SHL.U32 R135, R4, 0x2, RZ ;  /* 0x0000000204877824 */ /* 0x000fe200078e00ff */
[C---:B------:R-:W-:Y:S02]  /*3a00*/  IADD3 R9, R132.reuse, -0x3, RZ ;  /* 0xfffffffd84097810 */ /* 0x040fe40007ffe0ff */
[----:B-1----:R-:W-:Y:S01]  /*3a10*/  FSEL R17, R17, -INF , !P0 ;  /* 0xff80000011117808 */ /* 0x002fe20004000000 */
[--C-:B------:R-:W-:Y:S01]  /*3a20*/  IMAD R134, R3, 0x2, R135.reuse ;  /* 0x0000000203867824 */ /* 0x100fe200078e0287 */
[----:B------:R-:W-:Y:S01]  /*3a30*/  ISETP.GT.AND P0, PT, R21, 0x8, P1 ;  /* 0x000000081500780c */ /* 0x000fe20000f04270 */
[C---:B------:R-:W-:Y:S01]  /*3a40*/  IMAD.IADD R172, R187.reuse, 0x1, R135 ;  /* 0x00000001bbac7824 */ /* 0x040fe200078e0287 */
[----:B------:R-:W-:Y:S01]  /*3a50*/  IADD3 R220, R132, -0x2, RZ ;  /* 0xfffffffe84dc7810 */ /* 0x000fe20007ffe0ff */
[----:B------:R-:W-:Y:S01]  /*3a60*/  IMAD.IADD R165, R187, 0x1, R134 ;  /* 0x00000001bba57824 */ /* 0x000fe200078e0286 */
[----:B------:R-:W-:Y:S01]  /*3a70*/  ISETP.LT.OR P0, PT, R20, 0x9, P0 ;  /* 0x000000091400780c */ /* 0x000fe20000701670 */
[----:B------:R-:W-:-:S03]  /*3a80*/  IMAD R3, R3, 0x2, R172 ;  /* 0x0000000203037824 */ /* 0x000fc600078e02ac */
[----:B------:R-:W-:Y:S02]  /*3a90*/  FSEL R5, R19, -INF , !P0 ;  /* 0xff80000013057808 */ /* 0x000fe40004000000 */
[C---:B------:R-:W-:Y:S01]  /*3aa0*/  ISETP.GE.AND P0, PT, R9.reuse, R193, PT ;  /* 0x000000c10900720c */ /* 0x040fe20003f06270 */
[----:B------:R-:W-:Y:S04]  /*3ab0*/  LDSM.16.MT88.4 R40, [R135+0x2100] ;  /* 0x002100008728783b */ /* 0x000fe80000004200 */
[----:B------:R-:W-:Y:S08]  /*3ac0*/  LDSM.16.MT88.4 R56, [R134+0x2100] ;  /* 0x002100008638783b */ /* 0x000ff00000004200 */
[----:B------:R-:W-:Y:S01]  /*3ad0*/  @P0 SHF.R.S32.HI R24, RZ, 0x1f, R9 ;  /* 0x0000001fff180819 */ /* 0x000fe20000011409 */
[----:B------:R-:W-:Y:S01]  /*3ae0*/  @P0 IMAD R6, R6, R9, RZ ;  /* 0x0000000906060224 */ /* 0x000fe200078e02ff */
[----:B------:R-:W-:Y:S01]  /*3af0*/  LDSM.16.MT88.4 R124, [R135+0x100] ;  /* 0x00010000877c783b */ /* 0x000fe20000004200 */
[----:B------:R-:W-:-:S03]  /*3b00*/  @P0 IMAD.WIDE.U32 R26, R9, R7, R212 ;  /* 0x00000007091a0225 */ /* 0x000fc600078e00d4 */
[----:B------:R-:W-:Y:S01]  /*3b10*/  LDSM.16.MT88.4 R116, [R172+0x100] ;  /* 0x00010000ac74783b */ /* 0x000fe20000004200 */
[----:B------:R-:W-:Y:S01]  /*3b20*/  @P0 IMAD R6, R24, R7, R6 ;  /* 0x0000000718060224 */ /* 0x000fe200078e0206 */
[----:B------:R-:W-:Y:S02]  /*3b30*/  @P0 LEA R148, P2, R26, c[0x0][0x1c8], 0x1 ;  /* 0x000072001a940a11 */ /* 0x000fe400078408ff */
[----:B------:R-:W-:Y:S01]  /*3b40*/  FMNMX.FTZ R7, R48, R18, !PT ;  /* 0x0000001230077209 */ /* 0x000fe20007810000 */
[----:B------:R-:W-:Y:S01]  /*3b50*/  @P0 IMAD.IADD R6, R27, 0x1, R6 ;  /* 0x000000011b060824 */ /* 0x000fe200078e0206 */
[----:B------:R-:W-:Y:S02]  /*3b60*/  LDSM.16.MT88.4 R108, [R134+0x100] ;  /* 0x00010000866c783b */ /* 0x000fe40000004200 */
[----:B------:R-:W-:Y:S02]  /*3b70*/  FMNMX.FTZ R7, R16, R7, !PT ;  /* 0x0000000710077209 */ /* 0x000fe40007810000 */
[----:B------:R-:W-:Y:S01]  /*3b80*/  @P0 LEA.HI.X R149, R26, c[0x0][0x1cc], R6, 0x1, P2 ;  /* 0x000073001a950a11 */ /* 0x000fe200010f0c06 */
[----:B------:R-:W-:Y:S01]  /*3b90*/  LDSM.16.MT88.4 R100, [R3+0x100] ;  /* 0x000100000364783b */ /* 0x000fe20000004200 */
[----:B------:R-:W-:-:S02]  /*3ba0*/  ISETP.GT.AND P2, PT, R21, 0x9, P1 ;  /* 0x000000091500780c */ /* 0x000fc40000f44270 */
[----:B------:R-:W-:Y:S01]  /*3bb0*/  FMNMX.FTZ R7, R30, R7, !PT ;  /* 0x000000071e077209 */ /* 0x000fe20007810000 */
[----:B------:R-:W-:Y:S01]  /*3bc0*/  LDSM.16.MT88.4 R64, [R165+0x2100] ;  /* 0x00210000a540783b */ /* 0x000fe20000004200 */
[----:B------:R-:W-:Y:S02]  /*3bd0*/  ISETP.LT.OR P2, PT, R20, 0xa, P2 ;  /* 0x0000000a1400780c */ /* 0x000fe40001741670 */
[----:B------:R-:W-:Y:S01]  /*3be0*/  FMNMX.FTZ R7, R14, R7, !PT ;  /* 0x000000070e077209 */ /* 0x000fe20007810000 */
[----:B------:R-:W-:Y:S01]  /*3bf0*/  LDSM.16.MT88.4 R72, [R135+0x4100] ;  /* 0x004100008748783b */ /* 0x000fe20000004200 */
[----:B------:R-:W-:Y:S02]  /*3c00*/  FSEL R157, R157, -INF , !P2 ;  /* 0xff8000009d9d7808 */ /* 0x000fe40005000000 */
[----:B------:R-:W-:Y:S01]  /*3c10*/  ISETP.GT.AND P2, PT, R21, 0x10, P1 ;  /* 0x000000101500780c */ /* 0x000fe20000f44270 */
[----:B------:R-:W-:Y:S01]  /*3c20*/  LDSM.16.MT88.4 R80, [R172+0x4100] ;  /* 0x00410000ac50783b */ /* 0x000fe20000004200 */
[----:B------:R-:W-:-:S02]  /*3c30*/  FMNMX.FTZ R7, R12, R7, !PT ;  /* 0x000000070c077209 */ /* 0x000fc40007810000 */
[----:B------:R-:W-:Y:S01]  /*3c40*/  ISETP.LT.OR P2, PT, R20, 0x11, P2 ;  /* 0x000000111400780c */ /* 0x000fe20001741670 */
[----:B------:R-:W-:Y:S01]  /*3c50*/  LDSM.16.MT88.4 R88, [R134+0x4100] ;  /* 0x004100008658783b */ /* 0x000fe20000004200 */
[----:B------:R-:W-:Y:S02]  /*3c60*/  FMNMX.FTZ R7, R10, R7, !PT ;  /* 0x000000070a077209 */ /* 0x000fe40007810000 */
[----:B------:R-:W-:Y:S01]  /*3c70*/  FSEL R15, R22, -INF , !P2 ;  /* 0xff800000160f7808 */ /* 0x000fe20005000000 */
[----:B------:R-:W-:Y:S01]  /*3c80*/  LDSM.16.MT88.4 R136, [R172+0x900] ;  /* 0x00090000ac88783b */ /* 0x000fe20000004200 */
[----:B------:R-:W-:Y:S02]  /*3c90*/  ISETP.GT.AND P2, PT, R21, 0x11, P1 ;  /* 0x000000111500780c */ /* 0x000fe40000f44270 */
[----:B------:R-:W-:Y:S01]  /*3ca0*/  FMNMX.FTZ R7, R8, R7, !PT ;  /* 0x0000000708077209 */ /* 0x000fe20007810000 */
[----:B------:R-:W-:Y:S01]  /*3cb0*/  LDSM.16.MT88.4 R32, [R134+0x900] ;  /* 0x000900008620783b */ /* 0x000fe20000004200 */
[----:B------:R-:W-:-:S02]  /*3cc0*/  ISETP.LT.OR P2, PT, R20, 0x12, P2 ;  /* 0x000000121400780c */ /* 0x000fc40001741670 */
[----:B------:R-:W-:Y:S01]  /*3cd0*/  FMNMX.FTZ R7, R166, R7, !PT ;  /* 0x00000007a6077209 */ /* 0x000fe20007810000 */
[----:B------:R-:W-:Y:S01]  /*3ce0*/  LDSM.16.MT88.4 R24, [R172+0x2900] ;  /* 0x00290000ac18783b */ /* 0x000fe20000004200 */
[----:B------:R-:W-:Y:S02]  /*3cf0*/  FSEL R13, R23, -INF , !P2 ;  /* 0xff800000170d7808 */ /* 0x000fe40005000000 */
[----:B------:R-:W-:Y:S02]  /*3d00*/  ISETP.GT.AND P2, PT, R21, 0x18, P1 ;  /* 0x000000181500780c */ /* 0x000fe40000f44270 */
[----:B------:R-:W-:Y:S02]  /*3d10*/  FMNMX.FTZ R7, R176, R7, !PT ;  /* 0x00000007b0077209 */ /* 0x000fe40007810000 */
[----:B------:R-:W-:Y:S02]  /*3d20*/  ISETP.LT.OR P2, PT, R20, 0x19, P2 ;  /* 0x000000191400780c */ /* 0x000fe40001741670 */
[----:B------:R-:W-:-:S02]  /*3d30*/  FMNMX.FTZ R7, R174, R7, !PT ;  /* 0x00000007ae077209 */ /* 0x000fc40007810000 */
[----:B------:R-:W-:Y:S02]  /*3d40*/  FSEL R11, R2, -INF , !P2 ;  /* 0xff800000020b7808 */ /* 0x000fe40005000000 */
[----:B------:R-:W-:Y:S02]  /*3d50*/  ISETP.GT.AND P2, PT, R21, 0x19, P1 ;  /* 0x000000191500780c */ /* 0x000fe40000f44270 */
[----:B------:R-:W-:Y:S02]  /*3d60*/  FMNMX.FTZ R7, R168, R7, !PT ;  /* 0x00000007a8077209 */ /* 0x000fe40007810000 */
[----:B------:R-:W-:Y:S02]  /*3d70*/  ISETP.LT.OR P2, PT, R20, 0x1a, P2 ;  /* 0x0000001a1400780c */ /* 0x000fe40001741670 */
[----:B------:R-:W-:Y:S02]  /*3d80*/  FMNMX.FTZ R7, R180, R7, !PT ;  /* 0x00000007b4077209 */ /* 0x000fe40007810000 */
[----:B------:R-:W-:-:S02]  /*3d90*/  FSEL R9, R0, -INF , !P2 ;  /* 0xff80000000097808 */ /* 0x000fc40005000000 */
[----:B------:R-:W-:Y:S02]  /*3da0*/  ISETP.GT.AND P2, PT, R21, 0x20, P1 ;  /* 0x000000201500780c */ /* 0x000fe40000f44270 */
[----:B------:R-:W-:Y:S02]  /*3db0*/  FMNMX.FTZ R7, R178, R7, !PT ;  /* 0x00000007b2077209 */ /* 0x000fe40007810000 */
[----:B------:R-:W-:Y:S02]  /*3dc0*/  ISETP.LT.OR P2, PT, R20, 0x21, P2 ;  /* 0x000000211400780c */ /* 0x000fe40001741670 */
[----:B------:R-:W-:Y:S02]  /*3dd0*/  FMNMX.FTZ R7, R142, R7, !PT ;  /* 0x000000078e077209 */ /* 0x000fe40007810000 */
[----:B------:R-:W-:Y:S02]  /*3de0*/  FSEL R173, R173, -INF , !P2 ;  /* 0xff800000adad7808 */ /* 0x000fe40005000000 */
[----:B------:R-:W-:-:S02]  /*3df0*/  ISETP.GT.AND P2, PT, R21, 0x21, P1 ;  /* 0x000000211500780c */ /* 0x000fc40000f44270 */
[----:B------:R-:W-:Y:S02]  /*3e00*/  FMNMX.FTZ R0, R140, R7, !PT ;  /* 0x000000078c007209 */ /* 0x000fe40007810000 */
[----:B------:R-:W-:-:S03]  /*3e10*/  ISETP.LT.OR P2, PT, R20, 0x22, P2 ;  /* 0x000000221400780c */ /* 0x000fc60001741670 */
[----:B------:R-:W1:Y:S01]  /*3e20*/  SHFL.BFLY PT, R7, R0, 0x2, 0x1f ;  /* 0x0c401f0000077f89 */ /* 0x000e6200000e0000 */
[----:B------:R-:W-:Y:S02]  /*3e30*/  FSEL R183, R183, -INF , !P2 ;  /* 0xff800000b7b77808 */ /* 0x000fe40005000000 */
[----:B------:R-:W-:-:S04]  /*3e40*/  ISETP.GT.AND P2, PT, R21, 0x28, P1 ;  /* 0x000000281500780c */ /* 0x000fc80000f44270 */
[----:B------:R-:W-:-:S04]  /*3e50*/  ISETP.LT.OR P2, PT, R20, 0x29, P2 ;  /* 0x000000291400780c */ /* 0x000fc80001741670 */
[----:B------:R-:W-:Y:S02]  /*3e60*/  FSEL R175, R175, -INF , !P2 ;  /* 0xff800000afaf7808 */ /* 0x000fe40005000000 */
[----:B------:R-:W-:-:S04]  /*3e70*/  ISETP.GT.AND P2, PT, R21, 0x29, P1 ;  /* 0x000000291500780c */ /* 0x000fc80000f44270 */
[----:B------:R-:W-:-:S04]  /*3e80*/  ISETP.LT.OR P2, PT, R20, 0x2a, P2 ;  /* 0x0000002a1400780c */ /* 0x000fc80001741670 */
[----:B------:R-:W-:Y:S02]  /*3e90*/  FSEL R181, R181, -INF , !P2 ;  /* 0xff800000b5b57808 */ /* 0x000fe40005000000 */
[----:B------:R-:W-:Y:S02]  /*3ea0*/  ISETP.GT.AND P2, PT, R21, 0x30, P1 ;  /* 0x000000301500780c */ /* 0x000fe40000f44270 */
[----:B-1----:R-:W-:Y:S02]  /*3eb0*/  FMNMX.FTZ R7, R0, R7, !PT ;  /* 0x0000000700077209 */ /* 0x002fe40007810000 */
        /* <DEDUP_REMOVED lines=9> */
[C---:B------:R-:W-:Y:S02]  /*3f50*/  ISETP.GT.AND P2, PT, R21.reuse, RZ, P1 ;  /* 0x000000ff1500720c */ /* 0x040fe40000f44270 */
[----:B------:R-:W-:Y:S02]  /*3f60*/  ISETP.GT.AND P1, PT, R21, 0x39, P1 ;  /* 0x000000391500780c */ /* 0x000fe40000f24270 */
[C---:B------:R-:W-:Y:S02]  /*3f70*/  ISETP.LT.OR P2, PT, R20.reuse, 0x1, P2 ;  /* 0x000000011400780c */ /* 0x040fe40001741670 */
[----:B------:R-:W-:Y:S02]  /*3f80*/  ISETP.LT.OR P1, PT, R20, 0x3a, P1 ;  /* 0x0000003a1400780c */ /* 0x000fe40000f21670 */
[----:B------:R-:W-:Y:S01]  /*3f90*/  FSEL R28, R28, -INF , !P2 ;  /* 0xff8000001c1c7808 */ /* 0x000fe20005000000 */
[----:B------:R-:W-:Y:S01]  /*3fa0*/  LDSM.16.MT88.4 R20, [R135+0x900] ;  /* 0x000900008714783b */ /* 0x000fe20000004200 */
[----:B------:R-:W-:-:S02]  /*3fb0*/  FSEL R171, R171, -INF , !P1 ;  /* 0xff800000abab7808 */ /* 0x000fc40004800000 */
[----:B------:R-:W-:Y:S02]  /*3fc0*/  FMNMX.FTZ R6, R28, R17, !PT ;  /* 0x000000111c067209 */ /* 0x000fe40007810000 */
[----:B-1----:R-:W-:Y:S02]  /*3fd0*/  FMNMX.FTZ R2, R7, R2, !PT ;  /* 0x0000000207027209 */ /* 0x002fe40007810000 */
[----:B------:R-:W-:Y:S02]  /*3fe0*/  FMNMX.FTZ R6, R5, R6, !PT ;  /* 0x0000000605067209 */ /* 0x000fe40007810000 */
[----:B------:R-:W-:Y:S01]  /*3ff0*/  @P0 LEA R146, P1, R200, R148, 0x1 ;  /* 0x00000094c8920211 */ /* 0x000fe200078208ff */
[----:B------:R-:W-:Y:S01]  /*4000*/  FMUL.FTZ R179, R2, c[0x0][0x2d0] ;  /* 0x0000b40002b37a20 */ /* 0x000fe20000410000 */
[----:B------:R-:W-:Y:S02]  /*4010*/  FMNMX.FTZ R6, R157, R6, !PT ;  /* 0x000000069d067209 */ /* 0x000fe40007810000 */
[----:B------:R-:W-:-:S02]  /*4020*/  @P0 LEA.HI.X R147, R200, R149, R199, 0x1, P1 ;  /* 0x00000095c8930211 */ /* 0x000fc400008f0cc7 */
[----:B------:R-:W-:Y:S02]  /*4030*/  FMNMX.FTZ R6, R15, R6, !PT ;  /* 0x000000060f067209 */ /* 0x000fe40007810000 */
[----:B------:R-:W-:Y:S02]  /*4040*/  FSETP.NEU.FTZ.AND P1, PT, R2, -INF , PT ;  /* 0xff8000000200780b */ /* 0x000fe40003f3d000 */
[----:B------:R-:W-:Y:S02]  /*4050*/  FMNMX.FTZ R6, R13, R6, !PT ;  /* 0x000000060d067209 */ /* 0x000fe40007810000 */
[----:B------:R-:W-:Y:S02]  /*4060*/  FSEL R179, R179, RZ, P1 ;  /* 0x000000ffb3b37208 */ /* 0x000fe40000800000 */
[----:B------:R-:W-:Y:S02]  /*4070*/  FMNMX.FTZ R6, R11, R6, !PT ;  /* 0x000000060b067209 */ /* 0x000fe40007810000 */
[----:B------:R-:W-:Y:S01]  /*4080*/  ISETP.NE.AND P2, PT, R196, 0x1, PT ;  /* 0x00000001c400780c */ /* 0x000fe20003f45270 */
[--C-:B------:R-:W-:Y:S01]  /*4090*/  FFMA.FTZ R161, R48, c[0x0][0x2d0], -R179.reuse ;  /* 0x0000b40030a17a23 */ /* 0x100fe200000108b3 */
[----:B------:R-:W-:Y:S01]  /*40a0*/  FMNMX.FTZ R6, R9, R6, !PT ;  /* 0x0000000609067209 */ /* 0x000fe20007810000 */
[--C-:B------:R-:W-:Y:S01]  /*40b0*/  FFMA.FTZ R160, R18, c[0x0][0x2d0], -R179.reuse ;  /* 0x0000b40012a07a23 */ /* 0x100fe200000108b3 */
[----:B------:R-:W-:Y:S01]  /*40c0*/  LDSM.16.MT88.4 R48, [R172+0x2100] ;  /* 0x00210000ac30783b */ /* 0x000fe20000004200 */
[--C-:B------:R-:W-:Y:S01]  /*40d0*/  FFMA.FTZ R158, R16, c[0x0][0x2d0], -R179.reuse ;  /* 0x0000b400109e7a23 */ /* 0x100fe200000108b3 */
[----:B------:R-:W-:Y:S01]  /*40e0*/  FMNMX.FTZ R6, R173, R6, !PT ;  /* 0x00000006ad067209 */ /* 0x000fe20007810000 */
[--C-:B------:R-:W-:Y:S01]  /*40f0*/  FFMA.FTZ R155, R30, c[0x0][0x2d0], -R179.reuse ;  /* 0x0000b4001e9b7a23 */ /* 0x100fe200000108b3 */
[----:B------:R-:W-:Y:S01]  /*4100*/  MUFU.EX2 R161, R161 ;  /* 0x000000a100a17308 */ /* 0x000fe20000000800 */
[--C-:B------:R-:W-:Y:S01]  /*4110*/  FFMA.FTZ R153, R10, c[0x0][0x2d0], -R179.reuse ;  /* 0x0000b4000a997a23 */ /* 0x100fe200000108b3 */
[----:B------:R-:W-:Y:S01]  /*4120*/  FMNMX.FTZ R6, R183, R6, !PT ;  /* 0x00000006b7067209 */ /* 0x000fe20007810000 */
[----:B------:R-:W-:-:S02]  /*4130*/  FFMA.FTZ R150, R8, c[0x0][0x2d0], -R179 ;  /* 0x0000b40008967a23 */ /* 0x000fc400000108b3 */
[--C-:B------:R-:W-:Y:S01]  /*4140*/  FFMA.FTZ R159, R14, c[0x0][0x2d0], -R179.reuse ;  /* 0x0000b4000e9f7a23 */ /* 0x100fe200000108b3 */
[----:B------:R-:W-:Y:S01]  /*4150*/  FMNMX.FTZ R6, R175, R6, !PT ;  /* 0x00000006af067209 */ /* 0x000fe20007810000 */
[--C-:B------:R-:W-:Y:S01]  /*4160*/  FFMA.FTZ R154, R12, c[0x0][0x2d0], -R179.reuse ;  /* 0x0000b4000c9a7a23 */ /* 0x100fe200000108b3 */
[----:B------:R-:W1:Y:S01]  /*4170*/  MUFU.EX2 R160, R160 ;  /* 0x000000a000a07308 */ /* 0x000e620000000800 */
[--C-:B------:R-:W-:Y:S01]  /*4180*/  FFMA.FTZ R169, R176, c[0x0][0x2d0], -R179.reuse ;  /* 0x0000b400b0a97a23 */ /* 0x100fe200000108b3 */
[----:B------:R-:W-:Y:S01]  /*4190*/  FMNMX.FTZ R6, R181, R6, !PT ;  /* 0x00000006b5067209 */ /* 0x000fe20007810000 */
[--C-:B------:R-:W-:Y:S02]  /*41a0*/  FFMA.FTZ R167, R174, c[0x0][0x2d0], -R179.reuse ;  /* 0x0000b400aea77a23 */ /* 0x100fe400000108b3 */
[--C-:B------:R-:W-:Y:S01]  /*41b0*/  FFMA.FTZ R166, R166, c[0x0][0x2d0], -R179.reuse ;  /* 0x0000b400a6a67a23 */ /* 0x100fe200000108b3 */
[----:B------:R-:W-:Y:S01]  /*41c0*/  FMNMX.FTZ R6, R177, R6, !PT ;  /* 0x00000006b1067209 */ /* 0x000fe20007810000 */
[--C-:B------:R-:W-:Y:S01]  /*41d0*/  FFMA.FTZ R168, R168, c[0x0][0x2d0], -R179.reuse ;  /* 0x0000b400a8a87a23 */ /* 0x100fe200000108b3 */
[----:B------:R-:W-:Y:S01]  /*41e0*/  MUFU.EX2 R158, R158 ;  /* 0x0000009e009e7308 */ /* 0x000fe20000000800 */
[--C-:B------:R-:W-:Y:S01]  /*41f0*/  FFMA.FTZ R180, R180, c[0x0][0x2d0], -R179.reuse ;  /* 0x0000b400b4b47a23 */ /* 0x100fe200000108b3 */
[----:B------:R-:W-:Y:S01]  /*4200*/  FMNMX.FTZ R6, R143, R6, !PT ;  /* 0x000000068f067209 */ /* 0x000fe20007810000 */
[----:B------:R-:W-:-:S03]  /*4210*/  FFMA.FTZ R217, R140, c[0x0][0x2d0], -R179 ;  /* 0x0000b4008cd97a23 */ /* 0x000fc600000108b3 */
[----:B------:R-:W-:Y:S02]  /*4220*/  FMNMX.FTZ R6, R141, R6, !PT ;  /* 0x000000068d067209 */ /* 0x000fe40007810000 */
[----:B------:R-:W2:Y:S01]  /*4230*/  MUFU.EX2 R155, R155 ;  /* 0x0000009b009b7308 */ /* 0x000ea20000000800 */
[----:B-1----:R-:W-:Y:S01]  /*4240*/  F2FP.BF16.PACK_AB R96, R160, R161 ;  /* 0x000000a1a060723e */ /* 0x002fe200000010ff */
[----:B------:R-:W-:Y:S01]  /*4250*/  FADD.FTZ R161, R161, R160 ;  /* 0x000000a0a1a17221 */ /* 0x000fe20000010000 */
[----:B------:R-:W-:-:S05]  /*4260*/  FMNMX.FTZ R6, R171, R6, !PT ;  /* 0x00000006ab067209 */ /* 0x000fca0007810000 */
[----:B------:R-:W1:Y:S01]  /*4270*/  SHFL.BFLY PT, R7, R6, 0x2, 0x1f ;  /* 0x0c401f0006077f89 */ /* 0x000e6200000e0000 */
[----:B------:R-:W-:Y:S01]  /*4280*/  MUFU.EX2 R159, R159 ;  /* 0x0000009f009f7308 */ /* 0x000fe20000000800 */
[----:B--2---:R-:W-:-:S07]  /*4290*/  F2FP.BF16.PACK_AB R98, R155, R158 ;  /* 0x0000009e9b62723e */ /* 0x004fce00000010ff */
[----:B------:R-:W-:Y:S01]  /*42a0*/  MUFU.EX2 R154, R154 ;  /* 0x0000009a009a7308 */ /* 0x000fe20000000800 */
[----:B------:R-:W-:-:S04]  /*42b0*/  FADD.FTZ R158, R158, R161 ;  /* 0x000000a19e9e7221 */ /* 0x000fc80000010000 */
[----:B------:R-:W-:-:S03]  /*42c0*/  FADD.FTZ R158, R155, R158 ;  /* 0x0000009e9b9e7221 */ /* 0x000fc60000010000 */
[----:B------:R-:W-:Y:S01]  /*42d0*/  MUFU.EX2 R153, R153 ;  /* 0x0000009900997308 */ /* 0x000fe20000000800 */
[----:B-1----:R-:W-:-:S07]  /*42e0*/  FMNMX.FTZ R7, R6, R7, !PT ;  /* 0x0000000706077209 */ /* 0x002fce0007810000 */
[----:B------:R-:W-:Y:S01]  /*42f0*/  MUFU.EX2 R150, R150 ;  /* 0x0000009600967308 */ /* 0x000fe20000000800 */
[----:B------:R-:W1:Y:S07]  /*4300*/  SHFL.BFLY PT, R0, R7, 0x1, 0x1f ;  /* 0x0c201f0007007f89 */ /* 0x000e6e00000e0000 */
[----:B------:R-:W-:Y:S08]  /*4310*/  MUFU.EX2 R166, R166 ;  /* 0x000000a600a67308 */ /* 0x000ff00000000800 */
[----:B------:R-:W-:Y:S08]  /*4320*/  MUFU.EX2 R169, R169 ;  /* 0x000000a900a97308 */ /* 0x000ff00000000800 */
[----:B------:R-:W-:Y:S01]  /*4330*/  MUFU.EX2 R167, R167 ;  /* 0x000000a700a77308 */ /* 0x000fe20000000800 */
[----:B-1----:R-:W-:-:S04]  /*4340*/  FMNMX.FTZ R0, R7, R0, !PT ;  /* 0x0000000007007209 */ /* 0x002fc80007810000 */
[C---:B------:R-:W-:Y:S01]  /*4350*/  FSETP.NEU.FTZ.AND P1, PT, R0.reuse, -INF , PT ;  /* 0xff8000000000780b */ /* 0x040fe20003f3d000 */
[----:B------:R-:W-:Y:S02]  /*4360*/  FMUL.FTZ R170, R0, c[0x0][0x2d0] ;  /* 0x0000b40000aa7a20 */ /* 0x000fe40000410000 */
[----:B------:R-:W-:Y:S03]  /*4370*/  MUFU.EX2 R168, R168 ;  /* 0x000000a800a87308 */ /* 0x000fe60000000800 */
[----:B------:R-:W-:-:S05]  /*4380*/  FSEL R170, R170, RZ, P1 ;  /* 0x000000ffaaaa7208 */ /* 0x000fca0000800000 */
[----:B------:R-:W-:Y:S01]  /*4390*/  MUFU.EX2 R180, R180 ;  /* 0x000000b400b47308 */ /* 0x000fe20000000800 */
[--C-:B------:R-:W-:Y:S02]  /*43a0*/  FFMA.FTZ R163, R28, c[0x0][0x2d0], -R170.reuse ;  /* 0x0000b4001ca37a23 */ /* 0x100fe400000108aa */
[--C-:B------:R-:W-:Y:S01]  /*43b0*/  FFMA.FTZ R162, R17, c[0x0][0x2d0], -R170.reuse ;  /* 0x0000b40011a27a23 */ /* 0x100fe200000108aa */
[----:B------:R-:W-:Y:S01]  /*43c0*/  LDSM.16.MT88.4 R28, [R165+0x900] ;  /* 0x00090000a51c783b */ /* 0x000fe20000004200 */
[--C-:B------:R-:W-:Y:S02]  /*43d0*/  FFMA.FTZ R164, R5, c[0x0][0x2d0], -R170.reuse ;  /* 0x0000b40005a47a23 */ /* 0x100fe400000108aa */
[--C-:B------:R-:W-:Y:S01]  /*43e0*/  FFMA.FTZ R157, R157, c[0x0][0x2d0], -R170.reuse ;  /* 0x0000b4009d9d7a23 */ /* 0x100fe200000108aa */
[----:B------:R1:W2:Y:S01]  /*43f0*/  LDSM.16.MT88.4 R4, [R3+0x4100] ;  /* 0x004100000304783b */ /* 0x0002a20000004200 */
[----:B------:R-:W-:Y:S01]  /*4400*/  MUFU.EX2 R163, R163 ;  /* 0x000000a300a37308 */ /* 0x000fe20000000800 */
[----:B------:R-:W-:-:S02]  /*4410*/  FFMA.FTZ R152, R11, c[0x0][0x2d0], -R170 ;  /* 0x0000b4000b987a23 */ /* 0x000fc400000108aa */
[----:B------:R-:W-:Y:S01]  /*4420*/  LDSM.16.MT88.4 R16, [R134+0x2900] ;  /* 0x002900008610783b */ /* 0x000fe20000004200 */
[--C-:B------:R-:W-:Y:S02]  /*4430*/  FFMA.FTZ R156, R15, c[0x0][0x2d0], -R170.reuse ;  /* 0x0000b4000f9c7a23 */ /* 0x100fe400000108aa */
[--C-:B------:R-:W-:Y:S02]  /*4440*/  FFMA.FTZ R151, R13, c[0x0][0x2d0], -R170.reuse ;  /* 0x0000b4000d977a23 */ /* 0x100fe400000108aa */
[----:B------:R-:W3:Y:S01]  /*4450*/  MUFU.EX2 R162, R162 ;  /* 0x000000a200a27308 */ /* 0x000ee20000000800 */
[----:B------:R-:W-:Y:S01]  /*4460*/  LDSM.16.MT88.4 R12, [R165+0x2900] ;  /* 0x00290000a50c783b */ /* 0x000fe20000004200 */
[--C-:B------:R-:W-:Y:S02]  /*4470*/  FFMA.FTZ R173, R173, c[0x0][0x2d0], -R170.reuse ;  /* 0x0000b400adad7a23 */ /* 0x100fe400000108aa */
[--C-:B------:R-:W-:Y:S02]  /*4480*/  FFMA.FTZ R174, R183, c[0x0][0x2d0], -R170.reuse ;  /* 0x0000b400b7ae7a23 */ /* 0x100fe400000108aa */
[----:B------:R-:W-:-:S02]  /*4490*/  FFMA.FTZ R175, R175, c[0x0][0x2d0], -R170 ;  /* 0x0000b400afaf7a23 */ /* 0x000fc400000108aa */
[----:B------:R-:W-:Y:S01]  /*44a0*/  MUFU.EX2 R164, R164 ;  /* 0x000000a400a47308 */ /* 0x000fe20000000800 */
[--C-:B------:R-:W-:Y:S02]  /*44b0*/  FFMA.FTZ R176, R181, c[0x0][0x2d0], -R170.reuse ;  /* 0x0000b400b5b07a23 */ /* 0x100fe400000108aa */
[--C-:B------:R-:W-:Y:S02]  /*44c0*/  FFMA.FTZ R181, R178, c[0x0][0x2d0], -R179.reuse ;  /* 0x0000b400b2b57a23 */ /* 0x100fe400000108b3 */
[----:B------:R-:W-:Y:S02]  /*44d0*/  FFMA.FTZ R178, R142, c[0x0][0x2d0], -R179 ;  /* 0x0000b4008eb27a23 */ /* 0x000fe400000108b3 */
[--C-:B-1----:R-:W-:Y:S01]  /*44e0*/  FFMA.FTZ R3, R9, c[0x0][0x2d0], -R170.reuse ;  /* 0x0000b40009037a23 */ /* 0x102fe200000108aa */
[----:B------:R-:W1:Y:S01]  /*44f0*/  MUFU.EX2 R157, R157 ;  /* 0x0000009d009d7308 */ /* 0x000e620000000800 */
[----:B------:R-:W4:Y:S01]  /*4500*/  LDSM.16.MT88.4 R8, [R135+0x2900] ;  /* 0x002900008708783b */ /* 0x000f220000004200 */
[----:B---3--:R-:W-:Y:S01]  /*4510*/  F2FP.BF16.PACK_AB R97, R162, R163 ;  /* 0x000000a3a261723e */ /* 0x008fe200000010ff */
[----:B------:R-:W-:-:S02]  /*4520*/  FFMA.FTZ R177, R177, c[0x0][0x2d0], -R170 ;  /* 0x0000b400b1b17a23 */ /* 0x000fc400000108aa */
[--C-:B------:R-:W-:Y:S02]  /*4530*/  FFMA.FTZ R182, R143, c[0x0][0x2d0], -R170.reuse ;  /* 0x0000b4008fb67a23 */ /* 0x100fe400000108aa */
[--C-:B------:R-:W-:Y:S01]  /*4540*/  FFMA.FTZ R179, R141, c[0x0][0x2d0], -R170.reuse ;  /* 0x0000b4008db37a23 */ /* 0x100fe200000108aa */
[----:B------:R-:W-:Y:S01]  /*4550*/  MUFU.EX2 R156, R156 ;  /* 0x0000009c009c7308 */ /* 0x000fe20000000800 */
[----:B------:R-:W-:Y:S01]  /*4560*/  FFMA.FTZ R216, R171, c[0x0][0x2d0], -R170 ;  /* 0x0000b400abd87a23 */ /* 0x000fe200000108aa */
[----:B------:R-:W-:Y:S01]  /*4570*/  LDSM.16.MT88.4 R140, [R172+0x3900] ;  /* 0x00390000ac8c783b */ /* 0x000fe20000004200 */
[----:B------:R-:W-:Y:S01]  /*4580*/  FADD.FTZ R163, R163, R162 ;  /* 0x000000a2a3a37221 */ /* 0x000fe20000010000 */
[----:B-1----:R-:W-:-:S04]  /*4590*/  F2FP.BF16.PACK_AB R99, R157, R164 ;  /* 0x000000a49d63723e */ /* 0x002fc800000010ff */
[----:B------:R-:W1:Y:S01]  /*45a0*/  MUFU.EX2 R151, R151 ;  /* 0x0000009700977308 */ /* 0x000e620000000800 */
[----:B------:R-:W-:-:S04]  /*45b0*/  FADD.FTZ R164, R164, R163 ;  /* 0x000000a3a4a47221 */ /* 0x000fc80000010000 */
[----:B------:R-:W-:Y:S01]  /*45c0*/  FADD.FTZ R157, R157, R164 ;  /* 0x000000a49d9d7221 */ /* 0x000fe20000010000 */
[C---:B------:R-:W-:Y:S02]  /*45d0*/  HMMA.16816.F32.BF16 R36, R96.reuse, R40, RZ ;  /* 0x000000286024723c */ /* 0x040fe400000418ff */
[----:B------:R-:W-:Y:S06]  /*45e0*/  MUFU.EX2 R152, R152 ;  /* 0x0000009800987308 */ /* 0x000fec0000000800 */
[C---:B------:R-:W-:Y:S02]  /*45f0*/  HMMA.16816.F32.BF16 R52, R96.reuse, R56, RZ ;  /* 0x000000386034723c */ /* 0x040fe400000418ff */
[----:B------:R-:W3:Y:S06]  /*4600*/  MUFU.EX2 R3, R3 ;  /* 0x0000000300037308 */ /* 0x000eec0000000800 */
        /* <DEDUP_REMOVED lines=31> */
[C---:B--2---:R-:W-:Y:S07]  /*4800*/  HMMA.16816.F32.BF16 R92, R96.reuse, R4, RZ ;  /* 0x00000004605c723c */ /* 0x044fee00000418ff */
[----:B------:R-:W-:Y:S01]  /*4810*/  F2FP.BF16.PACK_AB R4, R154, R159 ;  /* 0x0000009f9a04723e */ /* 0x000fe200000010ff */
[----:B------:R-:W-:Y:S01]  /*4820*/  HMMA.16816.F32.BF16 R96, R96, R6, RZ ;  /* 0x000000066060723c */ /* 0x000fe200000418ff */
[----:B-1----:R-:W-:Y:S01]  /*4830*/  F2FP.BF16.PACK_AB R5, R151, R156 ;  /* 0x0000009c9705723e */ /* 0x002fe200000010ff */
[----:B------:R-:W-:-:S02]  /*4840*/  FADD.FTZ R159, R159, R158 ;  /* 0x0000009e9f9f7221 */ /* 0x000fc40000010000 */
[----:B------:R-:W-:Y:S02]  /*4850*/  FADD.FTZ R156, R156, R157 ;  /* 0x0000009d9c9c7221 */ /* 0x000fe40000010000 */
[----:B------:R-:W-:Y:S01]  /*4860*/  FADD.FTZ R154, R154, R159 ;  /* 0x0000009f9a9a7221 */ /* 0x000fe20000010000 */
[----:B------:R-:W-:Y:S01]  /*4870*/  F2FP.BF16.PACK_AB R6, R150, R153 ;  /* 0x000000999606723e */ /* 0x000fe200000010ff */
[----:B------:R-:W-:Y:S01]  /*4880*/  FADD.FTZ R151, R151, R156 ;  /* 0x0000009c97977221 */ /* 0x000fe20000010000 */
[----:B---3--:R-:W-:Y:S01]  /*4890*/  F2FP.BF16.PACK_AB R7, R3, R152 ;  /* 0x000000980307723e */ /* 0x008fe200000010ff */
[----:B------:R-:W-:Y:S02]  /*48a0*/  FADD.FTZ R153, R153, R154 ;  /* 0x0000009a99997221 */ /* 0x000fe40000010000 */
[----:B------:R-:W-:Y:S02]  /*48b0*/  FADD.FTZ R152, R152, R151 ;  /* 0x0000009798987221 */ /* 0x000fe40000010000 */
[----:B------:R-:W-:-:S02]  /*48c0*/  FADD.FTZ R153, R150, R153 ;  /* 0x0000009996997221 */ /* 0x000fc40000010000 */
[----:B----4-:R-:W-:Y:S01]  /*48d0*/  HMMA.16816.F32.BF16 R36, R4, R8, R36 ;  /* 0x000000080424723c */ /* 0x010fe20000041824 */
[----:B------:R-:W-:Y:S02]  /*48e0*/  FADD.FTZ R152, R3, R152 ;  /* 0x0000009803987221 */ /* 0x000fe40000010000 */
[----:B------:R-:W-:-:S05]  /*48f0*/  @P2 IMAD.HI.U32 R3, R144, c[0x0][0x2c8], RZ ;  /* 0x0000b20090032a27 */ /* 0x000fca00078e00ff */
[----:B------:R-:W-:Y:S01]  /*4900*/  HMMA.16816.F32.BF16 R40, R4, R10, R40 ;  /* 0x0000000a0428723c */ /* 0x000fe20000041828 */
[----:B------:R-:W1:Y:S01]  /*4910*/  LDSM.16.MT88.4 R8, [R172+0x4900] ;  /* 0x00490000ac08783b */ /* 0x000e620000004200 */
[----:B------:R-:W-:-:S05]  /*4920*/  @P2 SHF.R.U32.HI R144, RZ, c[0x0][0x2cc], R3 ;  /* 0x0000b300ff902a19 */ /* 0x000fca0000011603 */
[----:B------:R-:W-:Y:S01]  /*4930*/  IMAD.IADD R133, R133, 0x1, R144 ;  /* 0x0000000185857824 */ /* 0x000fe200078e0290 */
        /* <DEDUP_REMOVED lines=36> */
[----:B-----5:R-:W-:Y:S01]  /*4b80*/  F2FP.BF16.PACK_AB R5, R174, R173 ;  /* 0x000000adae05723e */ /* 0x020fe200000010ff */
        /* <DEDUP_REMOVED lines=64> */
[----:B------:R-:W2:Y:S04]  /*4f90*/  LDSM.16.MT88.4 R16, [R165+0x5900] ;  /* 0x00590000a510783b */ /* 0x000ea80000004200 */
[----:B------:R-:W-:Y:S01]  /*4fa0*/  @!PT LDS RZ, [RZ] ;  /* 0x00000000fffff984 */ /* 0x000fe20000000800 */
[----:B------:R-:W-:Y:S01]  /*4fb0*/  @!PT LDS RZ, [RZ] ;  /* 0x00000000fffff984 */ /* 0x000fe20000000800 */
[----:B------:R-:W-:Y:S01]  /*4fc0*/  @!PT LDS RZ, [RZ] ;  /* 0x00000000fffff984 */ /* 0x000fe20000000800 */
[----:B------:R1:W-:Y:S03]  /*4fd0*/  @P0 LDGSTS.E.BYPASS.LTC128B.128 [R145+0xc100], [R148.64], !P5 ;  /* 0x0c10000094910fae */ /* 0x0003e6000e901d48 */
[C---:B------:R-:W-:Y:S01]  /*4fe0*/  HMMA.16816.F32.BF16 R44, R4.reuse, R140, R44 ;  /* 0x0000008c042c723c */ /* 0x040fe2000004182c */
[----:B------:R1:W-:Y:S04]  /*4ff0*/  @P0 LDGSTS.E.BYPASS.LTC128B.128 [R145+0xe100], [R148.64+0x80], !P4 ;  /* 0x0e10008094910fae */ /* 0x0003e8000e101d48 */
[----:B------:R1:W-:Y:S03]  /*5000*/  @P0 LDGSTS.E.BYPASS.LTC128B.128 [R145+0x10100], [R148.64+0x100], !P6 ;  /* 0x1010010094910fae */ /* 0x0003e6000f101d48 */
[C---:B------:R-:W-:Y:S01]  /*5010*/  HMMA.16816.F32.BF16 R48, R4.reuse, R142, R48 ;  /* 0x0000008e0430723c */ /* 0x040fe20000041830 */
[----:B------:R1:W-:Y:S04]  /*5020*/  @P0 LDGSTS.E.BYPASS.LTC128B.128 [R145+0xd100], [R146.64], !P5 ;  /* 0x0d10000092910fae */ /* 0x0003e8000e901d48 */
[----:B------:R1:W-:Y:S03]  /*5030*/  @P0 LDGSTS.E.BYPASS.LTC128B.128 [R145+0xf100], [R146.64+0x80], !P4 ;  /* 0x0f10008092910fae */ /* 0x0003e6000e101d48 */
[C---:B------:R-:W-:Y:S01]  /*5040*/  HMMA.16816.F32.BF16 R76, R4.reuse, R136, R76 ;  /* 0x00000088044c723c */ /* 0x040fe2000004184c */
[----:B------:R1:W-:Y:S04]  /*5050*/  @P0 LDGSTS.E.BYPASS.LTC128B.128 [R145+0x11100], [R146.64+0x100], !P6 ;  /* 0x1110010092910fae */ /* 0x0003e8000f101d48 */
[----:B------:R-:W0:Y:S03]  /*5060*/  LDGDEPBAR ;  /* 0x00000000000079af */ /* 0x000e260000000000 */
        /* <DEDUP_REMOVED lines=14> */
[----:B------:R-:W-:Y:S07]  /*5150*/  HMMA.16816.F32.BF16 R96, R4, R18, R96 ;  /* 0x000000120460723c */ /* 0x000fee0000041860 */
[----:B------:R-:W-:Y:S01]  /*5160*/  IADD3 R4, R133, c[0x0][0x328], RZ ;  /* 0x0000ca0085047a10 */ /* 0x000fe20007ffe0ff */
[----:B------:R-:W-:Y:S05]  /*5170*/  @!P3 BRA `(.L_x_878) ;  /* 0x000000f00000b947 */ /* 0x000fea0003800000 */
[C---:B------:R-:W-:Y:S01]  /*5180*/  ISETP.GT.AND P0, PT, R133.reuse, RZ, PT ;  /* 0x000000ff8500720c */ /* 0x040fe20003f04270 */
[----:B------:R-:W-:Y:S01]  /*5190*/  IMAD.MOV.U32 R3, RZ, RZ, c[0x0][0x32c] ;  /* 0x0000cb00ff037624 */ /* 0x000fe200078e00ff */
        /* <DEDUP_REMOVED lines=8> */
.L_x_879:
[----:B------:R-:W-:-:S13]  /*5220*/  ISETP.NE.AND P0, PT, R3, 0x1, PT ;  /* 0x000000010300780c */ /* 0x000fda0003f05270 */
[----:B------:R-:W-:-:S05]  /*5230*/  @P0 IMAD.HI.U32 R5, R6, c[0x0][0x330], RZ ;  /* 0x0000cc0006050a27 */ /* 0x000fca00078e00ff */
[----:B------:R-:W-:-:S05]  /*5240*/  @P0 SHF.R.U32.HI R6, RZ, c[0x0][0x334], R5 ;  /* 0x0000cd00ff060a19 */ /* 0x000fca0000011605 */
.L_x_880:
[----:B------:R-:W-:-:S05]  /*5250*/  IMAD R3, R6, R3, c[0x0][0x32c] ;  /* 0x0000cb0006037624 */ /* 0x000fca00078e0203 */
[----:B------:R-:W-:-:S04]  /*5260*/  IMNMX R4, R4, R3, PT ;  /* 0x0000000304047217 */ /* 0x000fc80003800200 */
.L_x_878:
[----:B------:R-:W-:Y:S01]  /*5270*/  SHF.R.S32.HI R3, RZ, 0x1f, R4 ;  /* 0x0000001fff037819 */ /* 0x000fe20000011404 */
[----:B------:R-:W-:Y:S01]  /*5280*/  UMOV UR5, 0x1 ;  /* 0x0000000100057882 */ /* 0x000fe20000000000 */
[----:B------:R-:W-:Y:S02]  /*5290*/  IMAD.MOV.U32 R215, RZ, RZ, RZ ;  /* 0x000000ffffd77224 */ /* 0x000fe400078e00ff */
[----:B------:R-:W-:-:S04]  /*52a0*/  LEA.HI R4, R3, R4, RZ, 0x6 ;  /* 0x0000000403047211 */ /* 0x000fc800078f30ff */
[----:B------:R-:W-:-:S04]  /*52b0*/  SHF.R.S32.HI R4, RZ, 0x6, R4 ;  /* 0x00000006ff047819 */ /* 0x000fc80000011404 */
[----:B------:R-:W-:-:S04]  /*52c0*/  IMNMX R231, R193, R4, !PT ;  /* 0x00000004c1e77217 */ /* 0x000fc80007800200 */
[----:B------:R-:W-:-:S13]  /*52d0*/  ISETP.GE.AND P0, PT, R220, R231, PT ;  /* 0x000000e7dc00720c */ /* 0x000fda0003f06270 */
[----:B------:R-:W-:Y:S05]  /*52e0*/  @!P0 BRA `(.L_x_881) ;  /* 0x000039c000008947 */ /* 0x000fea0003800000 */
[----:B------:R-:W-:Y:S01]  /*52f0*/  ISETP.NE.AND P3, PT, R196, 0x1, PT ;  /* 0x00000001c400780c */ /* 0x000fe20003f65270 */
[----:B------:R-:W-:Y:S01]  /*5300*/  IMAD.MOV.U32 R189, RZ, RZ, 0x20 ;  /* 0x00000020ffbd7424 */ /* 0x000fe200078e00ff */
[----:B------:R-:W-:Y:S01]  /*5310*/  LOP3.LUT P1, RZ, R218, 0x2, RZ, 0xc0, !PT ;  /* 0x00000002daff7812 */ /* 0x000fe2000782c0ff */
[----:B------:R-:W-:Y:S01]  /*5320*/  IMAD.MOV.U32 R3, RZ, RZ, R0 ;  /* 0x000000ffff037224 */ /* 0x000fe200078e0000 */
[C---:B------:R-:W-:Y:S01]  /*5330*/  IADD3 R229, P0, R204.reuse, 0x40, RZ ;  /* 0x00000040cce57810 */ /* 0x040fe20007f1e0ff */
[----:B------:R-:W-:Y:S01]  /*5340*/  IMAD.MOV.U32 R215, RZ, RZ, RZ ;  /* 0x000000ffffd77224 */ /* 0x000fe200078e00ff */
[----:B------:R-:W-:Y:S01]  /*5350*/  SEL R189, R189, 0xffffffe0, !P1 ;  /* 0xffffffe0bdbd7807 */ /* 0x000fe20004800000 */
[----:B------:R-:W-:Y:S01]  /*5360*/  UMOV UR5, 0x1 ;  /* 0x0000000100057882 */ /* 0x000fe20000000000 */
[----:B------:R-:W-:Y:S01]  /*5370*/  IADD3 R227, P2, R204, 0x80, RZ ;  /* 0x00000080cce37810 */ /* 0x000fe20007f5e0ff */
[----:B------:R-:W-:Y:S01]  /*5380*/  IMAD.X R228, RZ, RZ, R209, P0 ;  /* 0x000000ffffe47224 */ /* 0x000fe200000e06d1 */
[----:B------:R-:W-:-:S02]  /*5390*/  IADD3 R225, P1, R206, 0x40, RZ ;  /* 0x00000040cee17810 */ /* 0x000fc40007f3e0ff */
[----:B------:R-:W-:Y:S01]  /*53a0*/  IADD3 R223, P0, R206, 0x80, RZ ;  /* 0x00000080cedf7810 */ /* 0x000fe20007f1e0ff */
[----:B------:R-:W-:Y:S01]  /*53b0*/  @P3 IMAD.HI.U32 R221, R210, c[0x0][0x2c8], RZ ;  /* 0x0000b200d2dd3a27 */ /* 0x000fe200078e00ff */
[----:B------:R-:W-:Y:S02]  /*53c0*/  MOV R132, R2 ;  /* 0x0000000200847202 */ /* 0x000fe40000000f00 */
[----:B------:R-:W-:Y:S01]  /*53d0*/  IADD3.X R222, RZ, R213, RZ, P0, !PT ;  /* 0x000000d5ffde7210 */ /* 0x000fe200007fe4ff */
[----:B------:R-:W-:Y:S01]  /*53e0*/  IMAD.X R226, RZ, RZ, R209, P2 ;  /* 0x000000ffffe27224 */ /* 0x000fe200010e06d1 */
[----:B------:R-:W-:Y:S01]  /*53f0*/  @P3 SHF.R.U32.HI R221, RZ, c[0x0][0x2cc], R221 ;  /* 0x0000b300ffdd3a19 */ /* 0x000fe200000116dd */
[----:B------:R-:W-:Y:S02]  /*5400*/  IMAD.X R224, RZ, RZ, R213, P1 ;  /* 0x000000ffffe07224 */ /* 0x000fe400008e06d5 */
.L_x_890:
[----:B------:R-:W-:Y:S04]  /*5410*/  DEPBAR.LE SB0, 0x2 ;  /* 0x000080800000791a */ /* 0x000fe80000000000 */
[----:B------:R-:W-:Y:S01]  /*5420*/  BAR.SYNC.DEFER_BLOCKING 0x0 ;  /* 0x0000000000007b1d */ /* 0x000fe20000010000 */
[----:B------:R-:W-:Y:S01]  /*5430*/  UIMAD UR4, UR5, 0x6000, URZ ;  /* 0x00006000050478a4 */ /* 0x000fe2000f8e023f */
[----:B------:R-:W-:Y:S01]  /*5440*/  ISETP.GE.AND P0, PT, R193, R220, PT ;  /* 0x000000dcc100720c */ /* 0x000fe20003f06270 */
[----:B------:R-:W-:Y:S01]  /*5450*/  IMAD.SHL.U32 R244, R220, 0x40, RZ ;  /* 0x00000040dcf47824 */ /* 0x000fe200078e00ff */
[----:B------:R-:W-:Y:S02]  /*5460*/  ISETP.NE.AND P2, PT, R196, 0x1, PT ;  /* 0x00000001c400780c */ /* 0x000fe40003f45270 */
[----:B------:R-:W-:Y:S02]  /*5470*/  MOV R249, R210 ;  /* 0x000000d200f97202 */ /* 0x000fe40000000f00 */
[----:B------:R-:W-:Y:S02]  /*5480*/  IADD3 R180, R188, UR4, RZ ;  /* 0x00000004bcb47c10 */ /* 0x000fe4000fffe0ff */
[----:B------:R-:W-:Y:S02]  /*5490*/  ISETP.GE.AND P3, PT, R195, 0x1, PT ;  /* 0x00000001c300780c */ /* 0x000fe40003f66270 */
[-C--:B------:R-:W-:Y:S01]  /*54a0*/  IADD3 R0, R192, R180.reuse, RZ ;  /* 0x000000b4c0007210 */ /* 0x080fe20007ffe0ff */
[C---:B------:R-:W-:Y:S01]  /*54b0*/  IMAD.IADD R133, R189.reuse, 0x1, R180 ;  /* 0x00000001bd857824 */ /* 0x040fe200078e02b4 */
[----:B------:R-:W-:Y:S02]  /*54c0*/  IADD3 R191, R189, R180, R192 ;  /* 0x000000b4bdbf7210 */ /* 0x000fe40007ffe0c0 */
[----:B------:R-:W-:Y:S02]  /*54d0*/  @!P0 IADD3 R165, R220, -0x1, RZ ;  /* 0xffffffffdca58810 */ /* 0x000fe40007ffe0ff */
[----:B------:R-:W-:Y:S02]  /*54e0*/  @P2 MOV R249, R221 ;  /* 0x000000dd00f92202 */ /* 0x000fe40000000f00 */
[----:B------:R-:W-:Y:S02]  /*54f0*/  @!P0 SHF.R.S32.HI R2, RZ, 0x1f, R165 ;  /* 0x0000001fff028819 */ /* 0x000fe400000114a5 */
[----:B------:R-:W-:Y:S01]  /*5500*/  IADD3 R245, -R211, 0x1, -R244 ;  /* 0x00000001d3f57810 */ /* 0x000fe20007ffe9f4 */
[----:B------:R-:W-:Y:S02]  /*5510*/  LDSM.16.M88.4 R136, [R190] ;  /* 0x00000000be88783b */ /* 0x000fe40000000200 */
[----:B------:R-:W-:Y:S01]  /*5520*/  @!P0 IMAD R2, R2, c[0x0][0x208], RZ ;  /* 0x0000820002028a24 */ /* 0x000fe200078e02ff */
[----:B------:R-:W-:Y:S03]  /*5530*/  IADD3 R245, -R203, R245, R194 ;  /* 0x000000f5cbf57210 */ /* 0x000fe60007ffe1c2 */
[----:B------:R-:W-:Y:S01]  /*5540*/  @!P0 IMAD R2, R165, c[0x0][0x20c], R2 ;  /* 0x00008300a5028a24 */ /* 0x000fe200078e0202 */
[----:B------:R-:W-:Y:S01]  /*5550*/  IADD3 R246, R245, c[0x0][0x328], RZ ;  /* 0x0000ca00f5f67a10 */ /* 0x000fe20007ffe0ff */
[----:B------:R-:W1:Y:S01]  /*5560*/  LDSM.16.M88.4 R140, [R188+UR4+0xc100] ;  /* 0x00c10004bc8c783b */ /* 0x000e620008000200 */
[----:B------:R-:W-:Y:S01]  /*5570*/  @!P0 IMAD.WIDE.U32 R164, R165, c[0x0][0x208], RZ ;  /* 0x00008200a5a48a25 */ /* 0x000fe200078e00ff */
[----:B------:R-:W-:Y:S04]  /*5580*/  IADD3 R245, R245, UR6, RZ ;  /* 0x00000006f5f57c10 */ /* 0x000fe8000fffe0ff */
[----:B------:R-:W-:Y:S01]  /*5590*/  @!P0 IADD3 R171, R165, R2, RZ ;  /* 0x00000002a5ab8210 */ /* 0x000fe20007ffe0ff */
[----:B------:R-:W2:Y:S01]  /*55a0*/  LDSM.16.M88.4 R144, [R188+UR4+0xc900] ;  /* 0x00c90004bc90783b */ /* 0x000ea20008000200 */
[C---:B------:R-:W-:Y:S02]  /*55b0*/  @!P0 IMAD.SHL.U32 R2, R164.reuse, 0x40, RZ ;  /* 0x00000040a4028824 */ /* 0x040fe400078e00ff */
[----:B------:R-:W-:Y:S03]  /*55c0*/  @!P0 SHF.L.U64.HI R171, R164, 0x6, R171 ;  /* 0x00000006a4ab8819 */ /* 0x000fe600000102ab */
[C---:B------:R-:W-:Y:S01]  /*55d0*/  @!P0 IADD3 R165, P1, R2.reuse, R204, RZ ;  /* 0x000000cc02a58210 */ /* 0x040fe20007f3e0ff */
[----:B------:R-:W3:Y:S03]  /*55e0*/  LDSM.16.M88.4 R148, [R188+UR4+0xd100] ;  /* 0x00d10004bc94783b */ /* 0x000ee60008000200 */
[----:B------:R-:W-:Y:S02]  /*55f0*/  @!P0 IADD3.X R164, R171, R209, RZ, P1, !PT ;  /* 0x000000d1aba48210 */ /* 0x000fe40000ffe4ff */
[C---:B------:R-:W-:Y:S02]  /*5600*/  @!P0 LEA R166, P1, R165.reuse, c[0x0][0x1f8], 0x1 ;  /* 0x00007e00a5a68a11 */ /* 0x040fe400078208ff */
[----:B------:R-:W4:Y:S02]  /*5610*/  LDSM.16.M88.4 R152, [R188+UR4+0xd900] ;  /* 0x00d90004bc98783b */ /* 0x000f240008000200 */
[----:B------:R-:W-:Y:S02]  /*5620*/  @!P0 LEA.HI.X R167, R165, c[0x0][0x1fc], R164, 0x1, P1 ;  /* 0x00007f00a5a78a11 */ /* 0x000fe400008f0ca4 */
[----:B------:R-:W-:Y:S03]  /*5630*/  @!P0 IADD3 R168, P1, R2, R229, RZ ;  /* 0x000000e502a88210 */ /* 0x000fe60007f3e0ff */
[----:B------:R-:W-:Y:S02]  /*5640*/  LDSM.16.M88.4 R156, [R133+0xd100] ;  /* 0x00d10000859c783b */ /* 0x000fe40000000200 */
[C---:B------:R-:W-:Y:S01]  /*5650*/  @!P0 IMAD.X R165, R171.reuse, 0x1, R228, P1 ;  /* 0x00000001aba58824 */ /* 0x040fe200008e06e4 */
[C---:B------:R-:W-:Y:S04]  /*5660*/  @!P0 LEA R164, P1, R168.reuse, c[0x0][0x1f8], 0x1 ;  /* 0x00007e00a8a48a11 */ /* 0x040fe800078208ff */
[----:B------:R-:W-:Y:S02]  /*5670*/  @!P0 LEA.HI.X R165, R168, c[0x0][0x1fc], R165, 0x1, P1 ;  /* 0x00007f00a8a58a11 */ /* 0x000fe400008f0ca5 */
[----:B------:R-:W-:Y:S01]  /*5680*/  @!P0 IADD3 R169, P1, R2, R227, RZ ;  /* 0x000000e302a98210 */ /* 0x000fe20007f3e0ff */
[C---:B-1----:R-:W-:Y:S03]  /*5690*/  HMMA.16816.F32.BF16 R4, R136.reuse, R140, RZ ;  /* 0x0000008c8804723c */ /* 0x042fe600000418ff */
[----:B------:R-:W-:Y:S02]  /*56a0*/  @!P0 IADD3.X R170, R171, R226, RZ, P1, !PT ;  /* 0x000000e2abaa8210 */ /* 0x000fe40000ffe4ff */
[C---:B------:R-:W-:Y:S03]  /*56b0*/  @!P0 LEA R168, P1, R169.reuse, c[0x0][0x1f8], 0x1 ;  /* 0x00007e00a9a88a11 */ /* 0x040fe600078208ff */
[C---:B------:R-:W-:Y:S01]  /*56c0*/  HMMA.16816.F32.BF16 R8, R136.reuse, R142, RZ ;  /* 0x0000008e8808723c */ /* 0x040fe200000418ff */
[----:B------:R-:W-:Y:S03]  /*56d0*/  LDSM.16.M88.4 R140, [R186] ;  /* 0x00000000ba8c783b */ /* 0x000fe60000000200 */
[----:B------:R-:W-:Y:S02]  /*56e0*/  @!P0 LEA.HI.X R169, R169, c[0x0][0x1fc], R170, 0x1, P1 ;  /* 0x00007f00a9a98a11 */ /* 0x000fe400008f0caa */
[----:B------:R-:W-:Y:S02]  /*56f0*/  @!P0 IADD3 R2, P1, R198, R2, RZ ;  /* 0x00000002c6028210 */ /* 0x000fe40007f3e0ff */
[C---:B--2---:R-:W-:Y:S04]  /*5700*/  HMMA.16816.F32.BF16 R12, R136.reuse, R144, RZ ;  /* 0x00000090880c723c */ /* 0x044fe800000418ff */
[----:B------:R-:W-:Y:S01]  /*5710*/  @!P0 IMAD.X R171, R197, 0x1, R171, P1 ;  /* 0x00000001c5ab8824 */ /* 0x000fe200008e06ab */
[----:B------:R-:W-:Y:S03]  /*5720*/  @!P0 IADD3 R170, P1, R2, R204, RZ ;  /* 0x000000cc02aa8210 */ /* 0x000fe60007f3e0ff */
[C---:B------:R-:W-:Y:S01]  /*5730*/  HMMA.16816.F32.BF16 R16, R136.reuse, R146, RZ ;  /* 0x000000928810723c */ /* 0x040fe200000418ff */
[----:B------:R-:W1:Y:S03]  /*5740*/  LDSM.16.M88.4 R144, [R133+0xc100] ;  /* 0x00c100008590783b */ /* 0x000e660000000200 */
[C---:B------:R-:W-:Y:S02]  /*5750*/  @!P0 IADD3.X R173, R171.reuse, R209, RZ, P1, !PT ;  /* 0x000000d1abad8210 */ /* 0x040fe40000ffe4ff */
[C---:B------:R-:W-:Y:S02]  /*5760*/  @!P0 LEA R172, P1, R170.reuse, c[0x0][0x1f8], 0x1 ;  /* 0x00007e00aaac8a11 */ /* 0x040fe400078208ff */
[C---:B---3--:R-:W-:Y:S04]  /*5770*/  HMMA.16816.F32.BF16 R20, R136.reuse, R148, RZ ;  /* 0x000000948814723c */ /* 0x048fe800000418ff */
[----:B------:R-:W-:Y:S02]  /*5780*/  @!P0 LEA.HI.X R173, R170, c[0x0][0x1fc], R173, 0x1, P1 ;  /* 0x00007f00aaad8a11 */ /* 0x000fe400008f0cad */
[C---:B------:R-:W-:Y:S02]  /*5790*/  @!P0 IADD3 R175, P1, R2.reuse, R229, RZ ;  /* 0x000000e502af8210 */ /* 0x040fe40007f3e0ff */
[C---:B------:R-:W-:Y:S01]  /*57a0*/  HMMA.16816.F32.BF16 R24, R136.reuse, R150, RZ ;  /* 0x000000968818723c */ /* 0x040fe200000418ff */
[----:B------:R-:W2:Y:S03]  /*57b0*/  LDSM.16.M88.4 R148, [R133+0xc900] ;  /* 0x00c900008594783b */ /* 0x000ea60000000200 */
[----:B------:R-:W-:Y:S02]  /*57c0*/  @!P0 IADD3.X R170, R171, R228, RZ, P1, !PT ;  /* 0x000000e4abaa8210 */ /* 0x000fe40000ffe4ff */
[C---:B------:R-:W-:Y:S02]  /*57d0*/  @!P0 LEA R174, P1, R175.reuse, c[0x0][0x1f8], 0x1 ;  /* 0x00007e00afae8a11 */ /* 0x040fe400078208ff */
[C---:B----4-:R-:W-:Y:S04]  /*57e0*/  HMMA.16816.F32.BF16 R28, R136.reuse, R152, RZ ;  /* 0x00000098881c723c */ /* 0x050fe800000418ff */
[----:B------:R-:W-:Y:S02]  /*57f0*/  @!P0 LEA.HI.X R175, R175, c[0x0][0x1fc], R170, 0x1, P1 ;  /* 0x00007f00afaf8a11 */ /* 0x000fe400008f0caa */
[----:B------:R-:W-:Y:S02]  /*5800*/  @!P0 IADD3 R2, P1, R2, R227, RZ ;  /* 0x000000e302028210 */ /* 0x000fe40007f3e0ff */
[----:B------:R-:W-:Y:S01]  /*5810*/  HMMA.16816.F32.BF16 R32, R136, R154, RZ ;  /* 0x0000009a8820723c */ /* 0x000fe200000418ff */
[----:B------:R-:W3:Y:S03]  /*5820*/  LDSM.16.M88.4 R136, [R133+0xd900] ;  /* 0x00d900008588783b */ /* 0x000ee60000000200 */
[----:B------:R-:W-:Y:S01]  /*5830*/  @!P0 IMAD.X R177, R171, 0x1, R226, P1 ;  /* 0x00000001abb18824 */ /* 0x000fe200008e06e2 */
[C---:B------:R-:W-:Y:S01]  /*5840*/  @!P0 LEA R176, P1, R2.reuse, c[0x0][0x1f8], 0x1 ;  /* 0x00007e0002b08a11 */ /* 0x040fe200078208ff */
[C---:B------:R-:W-:Y:S02]  /*5850*/  @!P0 IMAD R171, R215.reuse, 0x6000, R214 ;  /* 0x00006000d7ab8824 */ /* 0x040fe400078e02d6 */
[C---:B-1----:R-:W-:Y:S03]  /*5860*/  HMMA.16816.F32.BF16 R4, R140.reuse, R144, R4 ;  /* 0x000000908c04723c */ /* 0x042fe60000041804 */
[----:B------:R-:W-:Y:S01]  /*5870*/  @!PT LDS RZ, [RZ] ;  /* 0x00000000fffff984 */ /* 0x000fe20000000800 */
[----:B------:R-:W-:Y:S01]  /*5880*/  @!PT LDS RZ, [RZ] ;  /* 0x00000000fffff984 */ /* 0x000fe20000000800 */
[----:B------:R-:W-:Y:S01]  /*5890*/  @!PT LDS RZ, [RZ] ;  /* 0x00000000fffff984 */ /* 0x000fe20000000800 */
[----:B------:R1:W-:Y:S02]  /*58a0*/  @!P0 LDGSTS.E.BYPASS.LTC128B.128 [R171], [R166.64], !P5 ;  /* 0x00000000a6ab8fae */ /* 0x0003e4000e901d48 */
[----:B------:R-:W-:Y:S01]  /*58b0*/  @!P0 LEA.HI.X R177, R2, c[0x0][0x1fc], R177, 0x1, P1 ;  /* 0x00007f0002b18a11 */ /* 0x000fe200008f0cb1 */
[----:B------:R-:W-:Y:S02]  /*58c0*/  IMAD.IADD R2, R192, 0x1, R133 ;  /* 0x00000001c0027824 */ /* 0x000fe400078e0285 */
[C---:B------:R-:W-:Y:S02]  /*58d0*/  HMMA.16816.F32.BF16 R8, R140.reuse, R146, R8 ;  /* 0x000000928c08723c */ /* 0x040fe40000041808 */
[----:B------:R1:W-:Y:S06]  /*58e0*/  @!P0 LDGSTS.E.BYPASS.LTC128B.128 [R171+0x2000], [R164.64], !P4 ;  /* 0x02000000a4ab8fae */ /* 0x0003ec000e101d48 */
[C---:B--2---:R-:W-:Y:S01]  /*58f0*/  HMMA.16816.F32.BF16 R12, R140.reuse, R148, R12 ;  /* 0x000000948c0c723c */ /* 0x044fe2000004180c */
[----:B------:R2:W-:Y:S07]  /*5900*/  @!P0 LDGSTS.E.BYPASS.LTC128B.128 [R171+0x4000], [R168.64], !P6 ;  /* 0x04000000a8ab8fae */ /* 0x0005ee000f101d48 */
[C---:B------:R-:W-:Y:S01]  /*5910*/  HMMA.16816.F32.BF16 R16, R140.reuse, R150, R16 ;  /* 0x000000968c10723c */ /* 0x040fe20000041810 */
[----:B------:R2:W-:Y:S07]  /*5920*/  @!P0 LDGSTS.E.BYPASS.LTC128B.128 [R171+0x1000], [R172.64], !P5 ;  /* 0x01000000acab8fae */ /* 0x0005ee000e901d48 */
[C---:B------:R-:W-:Y:S01]  /*5930*/  HMMA.16816.F32.BF16 R20, R140.reuse, R156, R20 ;  /* 0x0000009c8c14723c */ /* 0x040fe20000041814 */
[----:B------:R2:W-:Y:S07]  /*5940*/  @!P0 LDGSTS.E.BYPASS.LTC128B.128 [R171+0x3000], [R174.64], !P4 ;  /* 0x03000000aeab8fae */ /* 0x0005ee000e101d48 */
[C---:B------:R-:W-:Y:S01]  /*5950*/  HMMA.16816.F32.BF16 R24, R140.reuse, R158, R24 ;  /* 0x0000009e8c18723c */ /* 0x040fe20000041818 */
[----:B------:R2:W-:Y:S02]  /*5960*/  @!P0 LDGSTS.E.BYPASS.LTC128B.128 [R171+0x5000], [R176.64], !P6 ;  /* 0x05000000b0ab8fae */ /* 0x0005e4000f101d48 */
[C---:B------:R-:W-:Y:S02]  /*5970*/  ISETP.GE.AND P0, PT, R215.reuse, 0x1, PT ;  /* 0x00000001d700780c */ /* 0x040fe40003f06270 */
[----:B------:R-:W-:Y:S03]  /*5980*/  IADD3 R215, R215, 0x1, RZ ;  /* 0x00000001d7d77810 */ /* 0x000fe60007ffe0ff */
[C---:B---3--:R-:W-:Y:S01]  /*5990*/  HMMA.16816.F32.BF16 R28, R140.reuse, R136, R28 ;  /* 0x000000888c1c723c */ /* 0x048fe2000004181c */
[----:B------:R-:W-:Y:S03]  /*59a0*/  LDSM.16.M88.4 R152, [R185] ;  /* 0x00000000b998783b */ /* 0x000fe60000000200 */
[----:B------:R-:W-:Y:S04]  /*59b0*/  SEL R215, R215, RZ, !P0 ;  /* 0x000000ffd7d77207 */ /* 0x000fe80004000000 */
[----:B------:R-:W-:Y:S01]  /*59c0*/  HMMA.16816.F32.BF16 R32, R140, R138, R32 ;  /* 0x0000008a8c20723c */ /* 0x000fe20000041820 */
[----:B------:R-:W3:Y:S07]  /*59d0*/  LDSM.16.M88.4 R160, [R0+0xc100] ;  /* 0x00c1000000a0783b */ /* 0x000eee0000000200 */
[----:B------:R-:W4:Y:S07]  /*59e0*/  LDSM.16.M88.4 R144, [R0+0xc900] ;  /* 0x00c900000090783b */ /* 0x000f2e0000000200 */
[----:B------:R-:W5:Y:S07]  /*59f0*/  LDSM.16.M88.4 R148, [R0+0xd100] ;  /* 0x00d100000094783b */ /* 0x000f6e0000000200 */
[----:B------:R-:W5:Y:S07]  /*5a00*/  LDSM.16.M88.4 R156, [R0+0xd900] ;  /* 0x00d90000009c783b */ /* 0x000f6e0000000200 */
[----:B-1----:R-:W-:Y:S07]  /*5a10*/  LDSM.16.M88.4 R164, [R184] ;  /* 0x00000000b8a4783b */ /* 0x002fee0000000200 */
[----:B--2---:R-:W1:Y:S01]  /*5a20*/  LDSM.16.M88.4 R168, [R2+0xc100] ;  /* 0x00c1000002a8783b */ /* 0x004e620000000200 */
[C---:B---3--:R-:W-:Y:S06]  /*5a30*/  HMMA.16816.F32.BF16 R4, R152.reuse, R160, R4 ;  /* 0x000000a09804723c */ /* 0x048fec0000041804 */
[----:B------:R-:W2:Y:S02]  /*5a40*/  LDSM.16.M88.4 R136, [R2+0xc900] ;  /* 0x00c900000288783b */ /* 0x000ea40000000200 */
[C---:B------:R-:W-:Y:S05]  /*5a50*/  HMMA.16816.F32.BF16 R8, R152.reuse, R162, R8 ;  /* 0x000000a29808723c */ /* 0x040fea0000041808 */
[----:B------:R-:W3:Y:S03]  /*5a60*/  LDSM.16.M88.4 R140, [R2+0xd100] ;  /* 0x00d10000028c783b */ /* 0x000ee60000000200 */
[C---:B----4-:R-:W-:Y:S04]  /*5a70*/  HMMA.16816.F32.BF16 R12, R152.reuse, R144, R12 ;  /* 0x00000090980c723c */ /* 0x050fe8000004180c */
[----:B------:R-:W-:Y:S04]  /*5a80*/  LDSM.16.M88.4 R160, [R188+UR4+0xf900] ;  /* 0x00f90004bca0783b */ /* 0x000fe80008000200 */
[C---:B------:R-:W-:Y:S03]  /*5a90*/  HMMA.16816.F32.BF16 R16, R152.reuse, R146, R16 ;  /* 0x000000929810723c */ /* 0x040fe60000041810 */
[----:B------:R-:W4:Y:S05]  /*5aa0*/  LDSM.16.M88.4 R144, [R2+0xd900] ;  /* 0x00d900000290783b */ /* 0x000f2a0000000200 */
        /* <DEDUP_REMOVED lines=9> */
[----:B------:R-:W1:Y:S07]  /*5b40*/  LDSM.16.M88.4 R156, [R188+UR4+0xe900] ;  /* 0x00e90004bc9c783b */ /* 0x000e6e0008000200 */
[C---:B------:R-:W-:Y:S01]  /*5b50*/  HMMA.16816.F32.BF16 R8, R164.reuse, R170, R8 ;  /* 0x000000aaa408723c */ /* 0x040fe20000041808 */
[----:B------:R-:W-:Y:S07]  /*5b60*/  LDSM.16.M88.4 R168, [R133+0xe100] ;  /* 0x00e1000085a8783b */ /* 0x000fee0000000200 */
[C---:B--2---:R-:W-:Y:S01]  /*5b70*/  HMMA.16816.F32.BF16 R12, R164.reuse, R136, R12 ;  /* 0x00000088a40c723c */ /* 0x044fe2000004180c */
[----:B------:R-:W-:Y:S07]  /*5b80*/  LDSM.16.M88.4 R180, [R188+UR4+0x10100] ;  /* 0x01010004bcb4783b */ /* 0x000fee0008000200 */
[C---:B------:R-:W-:Y:S01]  /*5b90*/  HMMA.16816.F32.BF16 R16, R164.reuse, R138, R16 ;  /* 0x0000008aa410723c */ /* 0x040fe20000041810 */
[----:B------:R-:W2:Y:S07]  /*5ba0*/  LDSM.16.M88.4 R136, [R188+UR4+0xf100] ;  /* 0x00f10004bc88783b */ /* 0x000eae0008000200 */
[C---:B---3--:R-:W-:Y:S01]  /*5bb0*/  HMMA.16816.F32.BF16 R20, R164.reuse, R140, R20 ;  /* 0x0000008ca414723c */ /* 0x048fe20000041814 */
[----:B------:R-:W0:Y:S07]  /*5bc0*/  LDGDEPBAR ;  /* 0x00000000000079af */ /* 0x000e2e0000000000 */
[C---:B------:R-:W-:Y:S01]  /*5bd0*/  HMMA.16816.F32.BF16 R24, R164.reuse, R142, R24 ;  /* 0x0000008ea418723c */ /* 0x040fe20000041818 */
[----:B------:R-:W3:Y:S07]  /*5be0*/  LDSM.16.M88.4 R140, [R186+0x4000] ;  /* 0x00400000ba8c783b */ /* 0x000eee0000000200 */
[C---:B----4-:R-:W-:Y:S08]  /*5bf0*/  HMMA.16816.F32.BF16 R28, R164.reuse, R144, R28 ;  /* 0x00000090a41c723c */ /* 0x050ff0000004181c */
        /* <DEDUP_REMOVED lines=11> */
[----:B------:R-:W1:Y:S07]  /*5cb0*/  LDSM.16.M88.4 R136, [R0+0xe900] ;  /* 0x00e900000088783b */ /* 0x000e6e0000000200 */
[C---:B------:R-:W-:Y:S08]  /*5cc0*/  HMMA.16816.F32.BF16 R28, R148.reuse, R160, R28 ;  /* 0x000000a0941c723c */ /* 0x040ff0000004181c */
[----:B------:R-:W-:Y:S01]  /*5cd0*/  HMMA.16816.F32.BF16 R32, R148, R162, R32 ;  /* 0x000000a29420723c */ /* 0x000fe20000041820 */
[----:B------:R-:W2:Y:S07]  /*5ce0*/  LDSM.16.M88.4 R148, [R0+0xf100] ;  /* 0x00f100000094783b */ /* 0x000eae0000000200 */
[C---:B---3--:R-:W-:Y:S01]  /*5cf0*/  HMMA.16816.F32.BF16 R4, R140.reuse, R168, R4 ;  /* 0x000000a88c04723c */ /* 0x048fe20000041804 */
[----:B------:R-:W-:Y:S07]  /*5d00*/  LDSM.16.M88.4 R160, [R184+0x4000] ;  /* 0x00400000b8a0783b */ /* 0x000fee0000000200 */
[C---:B------:R-:W-:Y:S01]  /*5d10*/  HMMA.16816.F32.BF16 R8, R140.reuse, R170, R8 ;  /* 0x000000aa8c08723c */ /* 0x040fe20000041808 */
[----:B------:R-:W3:Y:S07]  /*5d20*/  LDSM.16.M88.4 R168, [R2+0xe100] ;  /* 0x00e1000002a8783b */ /* 0x000eee0000000200 */
[C---:B------:R-:W-:Y:S08]  /*5d30*/  HMMA.16816.F32.BF16 R12, R140.reuse, R172, R12 ;  /* 0x000000ac8c0c723c */ /* 0x040ff0000004180c */
[C---:B------:R-:W-:Y:S01]  /*5d40*/  HMMA.16816.F32.BF16 R16, R140.reuse, R174, R16 ;  /* 0x000000ae8c10723c */ /* 0x040fe20000041810 */
[----:B------:R-:W-:Y:S07]  /*5d50*/  LDSM.16.M88.4 R172, [R190+0x8000] ;  /* 0x00800000beac783b */ /* 0x000fee0000000200 */
[C---:B----4-:R-:W-:Y:S08]  /*5d60*/  HMMA.16816.F32.BF16 R20, R140.reuse, R144, R20 ;  /* 0x000000908c14723c */ /* 0x050ff00000041814 */
[C---:B------:R-:W-:Y:S01]  /*5d70*/  HMMA.16816.F32.BF16 R24, R140.reuse, R146, R24 ;  /* 0x000000928c18723c */ /* 0x040fe20000041818 */
[----:B------:R-:W-:Y:S07]  /*5d80*/  LDSM.16.M88.4 R144, [R191+0xf100] ;  /* 0x00f10000bf90783b */ /* 0x000fee0000000200 */
        /* <DEDUP_REMOVED lines=10> */
[C---:B--2---:R-:W-:Y:S08]  /*5e30*/  HMMA.16816.F32.BF16 R20, R164.reuse, R148, R20 ;  /* 0x00000094a414723c */ /* 0x044ff00000041814 */
[C---:B------:R-:W-:Y:S01]  /*5e40*/  HMMA.16816.F32.BF16 R24, R164.reuse, R150, R24 ;  /* 0x00000096a418723c */ /* 0x040fe20000041818 */
[----:B------:R-:W2:Y:S07]  /*5e50*/  LDSM.16.M88.4 R148, [R188+UR4+0x11100] ;  /* 0x01110004bc94783b */ /* 0x000eae0008000200 */
[C---:B------:R-:W-:Y:S08]  /*5e60*/  HMMA.16816.F32.BF16 R28, R164.reuse, R156, R28 ;  /* 0x0000009ca41c723c */ /* 0x040ff0000004181c */
[----:B------:R-:W-:Y:S01]  /*5e70*/  HMMA.16816.F32.BF16 R32, R164, R158, R32 ;  /* 0x0000009ea420723c */ /* 0x000fe20000041820 */
[----:B------:R-:W1:Y:S07]  /*5e80*/  LDSM.16.M88.4 R156, [R188+UR4+0x11900] ;  /* 0x01190004bc9c783b */ /* 0x000e6e0008000200 */
[C---:B---3--:R-:W-:Y:S01]  /*5e90*/  HMMA.16816.F32.BF16 R4, R160.reuse, R168, R4 ;  /* 0x000000a8a004723c */ /* 0x048fe20000041804 */
[----:B------:R-:W3:Y:S07]  /*5ea0*/  LDSM.16.M88.4 R164, [R186+0x8000] ;  /* 0x00800000baa4783b */ /* 0x000eee0000000200 */
        /* <DEDUP_REMOVED lines=11> */
[----:B------:R-:W3:Y:S01]  /*5f60*/  LDSM.16.M88.4 R160, [R185+0x8000] ;  /* 0x00800000b9a0783b */ /* 0x000ee20000000200 */
        /* <DEDUP_REMOVED lines=9> */
[C---:B------:R-:W-:Y:S08]  /*6000*/  HMMA.16816.F32.BF16 R28, R172.reuse, R156, R28 ;  /* 0x0000009cac1c723c */ /* 0x040ff0000004181c */
[----:B------:R-:W-:Y:S01]  /*6010*/  HMMA.16816.F32.BF16 R32, R172, R158, R32 ;  /* 0x0000009eac20723c */ /* 0x000fe20000041820 */
[----:B------:R-:W1:Y:S07]  /*6020*/  LDSM.16.M88.4 R156, [R0+0x11900] ;  /* 0x01190000009c783b */ /* 0x000e6e0000000200 */
[----:B------:R-:W1:Y:S01]  /*6030*/  LDSM.16.M88.4 R172, [R184+0x8000] ;  /* 0x00800000b8ac783b */ /* 0x000e620000000200 */
[C---:B---3--:R-:W-:Y:S08]  /*6040*/  HMMA.16816.F32.BF16 R4, R164.reuse, R176, R4 ;  /* 0x000000b0a404723c */ /* 0x048ff00000041804 */
[C---:B------:R-:W-:Y:S08]  /*6050*/  HMMA.16816.F32.BF16 R8, R164.reuse, R178, R8 ;  /* 0x000000b2a408723c */ /* 0x040ff00000041808 */
[C---:B----4-:R-:W-:Y:S08]  /*6060*/  HMMA.16816.F32.BF16 R12, R164.reuse, R140, R12 ;  /* 0x0000008ca40c723c */ /* 0x050ff0000004180c */
[C---:B------:R-:W-:Y:S01]  /*6070*/  HMMA.16816.F32.BF16 R16, R164.reuse, R142, R16 ;  /* 0x0000008ea410723c */ /* 0x040fe20000041810 */
[----:B------:R-:W-:Y:S07]  /*6080*/  LDSM.16.M88.4 R140, [R191+0x11100] ;  /* 0x01110000bf8c783b */ /* 0x000fee0000000200 */
[C---:B------:R-:W-:Y:S08]  /*6090*/  HMMA.16816.F32.BF16 R20, R164.reuse, R144, R20 ;  /* 0x00000090a414723c */ /* 0x040ff00000041814 */
        /* <DEDUP_REMOVED lines=8> */
[C---:B--2---:R-:W-:Y:S08]  /*6120*/  HMMA.16816.F32.BF16 R20, R160.reuse, R148, R20 ;  /* 0x00000094a014723c */ /* 0x044ff00000041814 */
        /* <DEDUP_REMOVED lines=32> */
[----:B------:R2:W1:Y:S01]  /*6330*/  MUFU.TANH R232, R240 ;  /* 0x000000f000e87308 */ /* 0x0004620000002400 */
[----:B------:R-:W5:Y:S02]  /*6340*/  SHFL.IDX PT, R173, R249, RZ, 0x1c1f ;  /* 0x001c1ffff9ad7589 */ /* 0x000f6400000e0000 */
        /* <DEDUP_REMOVED lines=12> */
[----:B------:R-:W-:Y:S01]  /*6410*/  FMUL.FTZ R239, R30, c[0x0][0x320] ;  /* 0x0000c8001eef7a20 */ /* 0x000fe20000410000 */
[-C--:B-----5:R-:W-:Y:S01]  /*6420*/  IADD3 R248, R246, R173.reuse, RZ ;  /* 0x000000adf6f87210 */ /* 0x0a0fe20007ffe0ff */
[----:B------:R-:W-:Y:S01]  /*6430*/  FMUL.FTZ R238, R31, c[0x0][0x320] ;  /* 0x0000c8001fee7a20 */ /* 0x000fe20000410000 */
[----:B------:R-:W-:Y:S01]  /*6440*/  IADD3 R247, R245, R173, RZ ;  /* 0x000000adf5f77210 */ /* 0x000fe20007ffe0ff */
[----:B------:R-:W-:Y:S01]  /*6450*/  FMUL.FTZ R243, R32, c[0x0][0x320] ;  /* 0x0000c80020f37a20 */ /* 0x000fe20000410000 */
[----:B------:R-:W1:Y:S01]  /*6460*/  MUFU.TANH R176, R176 ;  /* 0x000000b000b07308 */ /* 0x000e620000002400 */
[----:B------:R-:W-:Y:S02]  /*6470*/  FMUL.FTZ R242, R33, c[0x0][0x320] ;  /* 0x0000c80021f27a20 */ /* 0x000fe40000410000 */
[----:B------:R-:W-:Y:S02]  /*6480*/  FMUL.FTZ R241, R34, c[0x0][0x320] ;  /* 0x0000c80022f17a20 */ /* 0x000fe40000410000 */
[----:B--2---:R-:W-:Y:S05]  /*6490*/  FMUL.FTZ R240, R35, c[0x0][0x320] ;  /* 0x0000c80023f07a20 */ /* 0x004fea0000410000 */
        /* <DEDUP_REMOVED lines=24> */
[----:B------:R-:W-:-:S05]  /*6620*/  @!P3 BRA `(.L_x_882) ;  /* 0x000001800000b947 */ /* 0x000fca0003800000 */
[----:B--234-:R-:W-:Y:S01]  /*6630*/  IADD3 R5, -R203, R194, R173 ;  /* 0x000000c2cb057210 */ /* 0x01cfe20007ffe1ad */
[----:B------:R-:W-:Y:S03]  /*6640*/  BSSY B0, `(.L_x_883) ;  /* 0x0000011000007945 */ /* 0x000fe60003800000 */
        /* <DEDUP_REMOVED lines=11> */
.L_x_884:
[----:B------:R-:W-:Y:S04]  /*6700*/  MOV R0, c[0x0][0x32c] ;  /* 0x0000cb0000007a02 */ /* 0x000fe80000000f00 */
[----:B------:R-:W-:Y:S11]  /*6710*/  ISETP.NE.AND P0, PT, R0, 0x1, PT ;  /* 0x000000010000780c */ /* 0x000ff60003f05270 */
[----:B------:R-:W-:Y:S02]  /*6720*/  @!UPT UIADD3 URZ, URZ, URZ, URZ ;  /* 0x0000003f3f3ff290 */ /* 0x000fe4000fffe03f */
[----:B------:R-:W-:Y:S05]  /*6730*/  @P0 IMAD.HI.U32 R0, R5, c[0x0][0x330], RZ ;  /* 0x0000cc0005000a27 */ /* 0x000fea00078e00ff */
[----:B------:R-:W-:Y:S02]  /*6740*/  @P0 SHF.R.U32.HI R5, RZ, c[0x0][0x334], R0 ;  /* 0x0000cd00ff050a19 */ /* 0x000fe40000011600 */
.L_x_885:
[----:B------:R-:W-:Y:S05]  /*6750*/  BSYNC B0 ;  /* 0x0000000000007941 */ /* 0x000fea0003800000 */
.L_x_883:
[----:B------:R-:W-:Y:S04]  /*6760*/  IMAD R0, R5, c[0x0][0x32c], -R244 ;  /* 0x0000cb0005007a24 */ /* 0x000fe800078e0af4 */
[----:B------:R-:W-:Y:S05]  /*6770*/  IMAD.IADD R0, R0, 0x1, -R211 ;  /* 0x0000000100007824 */ /* 0x000fea00078e0ad3 */
[----:B------:R-:W-:Y:S02]  /*6780*/  IADD3 R5, R0, c[0x0][0x32c], RZ ;  /* 0x0000cb0000057a10 */ /* 0x000fe40007ffe0ff */
[----:B------:R-:W-:Y:S02]  /*6790*/  IMNMX R247, R247, R0, !PT ;  /* 0x00000000f7f77217 */ /* 0x000fe40007800200 */
[----:B------:R-:W-:Y:S02]  /*67a0*/  IMNMX R248, R248, R5, PT ;  /* 0x00000005f8f87217 */ /* 0x000fe40003800200 */
.L_x_882:
[----:B--234-:R-:W-:Y:S01]  /*67b0*/  ISETP.GT.AND P2, PT, R220, -0x1, PT ;  /* 0xffffffffdc00780c */ /* 0x01cfe20003f44270 */
[----:B------:R-:W2:Y:S03]  /*67c0*/  SHFL.IDX PT, R0, R249, 0x1, 0x1c1f ;  /* 0x003c1f00f9007f89 */ /* 0x000ea600000e0000 */
[----:B------:R-:W-:Y:S04]  /*67d0*/  ISETP.GT.AND P0, PT, R247, RZ, P2 ;  /* 0x000000fff700720c */ /* 0x000fe80001704270 */
[C---:B------:R-:W-:Y:S04]  /*67e0*/  ISETP.LT.OR P0, PT, R248.reuse, 0x1, P0 ;  /* 0x00000001f800780c */ /* 0x040fe80000701670 */
[----:B------:R-:W-:Y:S02]  /*67f0*/  FSEL R9, R165, -INF , !P0 ;  /* 0xff800000a5097808 */ /* 0x000fe40004000000 */
[----:B------:R-:W-:Y:S04]  /*6800*/  ISETP.GT.AND P0, PT, R247, 0x1, P2 ;  /* 0x00000001f700780c */ /* 0x000fe80001704270 */
[----:B------:R-:W-:Y:S04]  /*6810*/  ISETP.LT.OR P0, PT, R248, 0x2, P0 ;  /* 0x00000002f800780c */ /* 0x000fe80000701670 */
[----:B------:R-:W-:Y:S02]  /*6820*/  FSEL R5, R167, -INF , !P0 ;  /* 0xff800000a7057808 */ /* 0x000fe40004000000 */
[----:B------:R-:W-:Y:S01]  /*6830*/  ISETP.GT.AND P0, PT, R247, 0x8, P2 ;  /* 0x00000008f700780c */ /* 0x000fe20001704270 */
[--C-:B--2---:R-:W-:Y:S02]  /*6840*/  IMAD.IADD R246, R246, 0x1, R0.reuse ;  /* 0x00000001f6f67824 */ /* 0x104fe400078e0200 */
[----:B------:R-:W-:Y:S01]  /*6850*/  IMAD.IADD R245, R245, 0x1, R0 ;  /* 0x00000001f5f57824 */ /* 0x000fe200078e0200 */
[C---:B------:R-:W-:Y:S04]  /*6860*/  ISETP.LT.OR P0, PT, R248.reuse, 0x9, P0 ;  /* 0x00000009f800780c */ /* 0x040fe80000701670 */
[----:B-1----:R-:W-:Y:S02]  /*6870*/  FSEL R169, R169, -INF , !P0 ;  /* 0xff800000a9a97808 */ /* 0x002fe40004000000 */
[C---:B------:R-:W-:Y:S04]  /*6880*/  ISETP.GT.AND P0, PT, R247.reuse, 0x9, P2 ;  /* 0x00000009f700780c */ /* 0x040fe80001704270 */
[----:B------:R-:W-:Y:S04]  /*6890*/  ISETP.LT.OR P0, PT, R248, 0xa, P0 ;  /* 0x0000000af800780c */ /* 0x000fe80000701670 */
[----:B------:R-:W-:Y:S02]  /*68a0*/  FSEL R7, R176, -INF , !P0 ;  /* 0xff800000b0077808 */ /* 0x000fe40004000000 */
[----:B------:R-:W-:Y:S04]  /*68b0*/  ISETP.GT.AND P0, PT, R247, 0x10, P2 ;  /* 0x00000010f700780c */ /* 0x000fe80001704270 */
[C---:B------:R-:W-:Y:S04]  /*68c0*/  ISETP.LT.OR P0, PT, R248.reuse, 0x11, P0 ;  /* 0x00000011f800780c */ /* 0x040fe80000701670 */
[----:B------:R-:W-:Y:S02]  /*68d0*/  FSEL R165, R181, -INF , !P0 ;  /* 0xff800000b5a57808 */ /* 0x000fe40004000000 */
[----:B------:R-:W-:Y:S04]  /*68e0*/  ISETP.GT.AND P0, PT, R247, 0x11, P2 ;  /* 0x00000011f700780c */ /* 0x000fe80001704270 */
[C---:B------:R-:W-:Y:S04]  /*68f0*/  ISETP.LT.OR P0, PT, R248.reuse, 0x12, P0 ;  /* 0x00000012f800780c */ /* 0x040fe80000701670 */
[----:B------:R-:W-:Y:S02]  /*6900*/  FSEL R167, R177, -INF , !P0 ;  /* 0xff800000b1a77808 */ /* 0x000fe40004000000 */
[C---:B------:R-:W-:Y:S04]  /*6910*/  ISETP.GT.AND P0, PT, R247.reuse, 0x18, P2 ;  /* 0x00000018f700780c */ /* 0x040fe80001704270 */
[----:B------:R-:W-:Y:S04]  /*6920*/  ISETP.LT.OR P0, PT, R248, 0x19, P0 ;  /* 0x00000019f800780c */ /* 0x000fe80000701670 */
[----:B------:R-:W-:Y:S02]  /*6930*/  FSEL R143, R182, -INF , !P0 ;  /* 0xff800000b68f7808 */ /* 0x000fe40004000000 */
[C---:B------:R-:W-:Y:S04]  /*6940*/  ISETP.GT.AND P0, PT, R247.reuse, 0x19, P2 ;  /* 0x00000019f700780c */ /* 0x040fe80001704270 */
[----:B------:R-:W-:Y:S04]  /*6950*/  ISETP.LT.OR P0, PT, R248, 0x1a, P0 ;  /* 0x0000001af800780c */ /* 0x000fe80000701670 */
        /* <DEDUP_REMOVED lines=22> */
[----:B------:R-:W-:Y:S04]  /*6ac0*/  ISETP.GT.AND P0, PT, R247, 0x39, P2 ;  /* 0x00000039f700780c */ /* 0x000fe80001704270 */
[----:B------:R-:W-:Y:S04]  /*6ad0*/  ISETP.LT.OR P0, PT, R248, 0x3a, P0 ;  /* 0x0000003af800780c */ /* 0x000fe80000701670 */
[----:B------:R-:W-:Y:S01]  /*6ae0*/  FSEL R147, R242, -INF , !P0 ;  /* 0xff800000f2937808 */ /* 0x000fe20004000000 */
[----:B------:R-:W-:-:S05]  /*6af0*/  @!P3 BRA `(.L_x_886) ;  /* 0x000001800000b947 */ /* 0x000fca0003800000 */
[----:B------:R-:W-:Y:S01]  /*6b00*/  IADD3 R11, -R203, R194, R0 ;  /* 0x000000c2cb0b7210 */ /* 0x000fe20007ffe100 */
        /* <DEDUP_REMOVED lines=12> */
.L_x_888:
[----:B------:R-:W-:Y:S04]  /*6bd0*/  MOV R0, c[0x0][0x32c] ;  /* 0x0000cb0000007a02 */ /* 0x000fe80000000f00 */
[----:B------:R-:W-:Y:S11]  /*6be0*/  ISETP.NE.AND P0, PT, R0, 0x1, PT ;  /* 0x000000010000780c */ /* 0x000ff60003f05270 */
[----:B------:R-:W-:Y:S02]  /*6bf0*/  @!UPT UIADD3 URZ, URZ, URZ, URZ ;  /* 0x0000003f3f3ff290 */ /* 0x000fe4000fffe03f */
[----:B------:R-:W-:Y:S05]  /*6c00*/  @P0 IMAD.HI.U32 R0, R11, c[0x0][0x330], RZ ;  /* 0x0000cc000b000a27 */ /* 0x000fea00078e00ff */
[----:B------:R-:W-:Y:S02]  /*6c10*/  @P0 SHF.R.U32.HI R11, RZ, c[0x0][0x334], R0 ;  /* 0x0000cd00ff0b0a19 */ /* 0x000fe40000011600 */
.L_x_889:
[----:B------:R-:W-:Y:S05]  /*6c20*/  BSYNC B0 ;  /* 0x0000000000007941 */ /* 0x000fea0003800000 */
.L_x_887:
[----:B------:R-:W-:Y:S04]  /*6c30*/  IMAD R244, R11, c[0x0][0x32c], -R244 ;  /* 0x0000cb000bf47a24 */ /* 0x000fe800078e0af4 */
[----:B------:R-:W-:Y:S05]  /*6c40*/  IMAD.IADD R244, R244, 0x1, -R211 ;  /* 0x00000001f4f47824 */ /* 0x000fea00078e0ad3 */
[----:B------:R-:W-:Y:S02]  /*6c50*/  IADD3 R11, R244, c[0x0][0x32c], RZ ;  /* 0x0000cb00f40b7a10 */ /* 0x000fe40007ffe0ff */
[----:B------:R-:W-:Y:S02]  /*6c60*/  IMNMX R245, R245, R244, !PT ;  /* 0x000000f4f5f57217 */ /* 0x000fe40007800200 */
[----:B------:R-:W-:Y:S02]  /*6c70*/  IMNMX R246, R246, R11, PT ;  /* 0x0000000bf6f67217 */ /* 0x000fe40003800200 */
.L_x_886:
[----:B------:R-:W-:Y:S01]  /*6c80*/  ISETP.GT.AND P0, PT, R245, RZ, P2 ;  /* 0x000000fff500720c */ /* 0x000fe20001704270 */
[----:B------:R-:W-:Y:S04]  /*6c90*/  DEPBAR.LE SB0, 0x2 ;  /* 0x000080800000791a */ /* 0x000fe80000000000 */
[----:B------:R-:W-:Y:S01]  /*6ca0*/  BAR.SYNC.DEFER_BLOCKING 0x0 ;  /* 0x0000000000007b1d */ /* 0x000fe20000010000 */
[----:B------:R-:W-:Y:S01]  /*6cb0*/  ISETP.LT.OR P0, PT, R246, 0x1, P0 ;  /* 0x00000001f600780c */ /* 0x000fe20000701670 */
[----:B------:R-:W-:Y:S01]  /*6cc0*/  UIADD3 UR7, UR5, 0x1, URZ ;  /* 0x0000000105077890 */ /* 0x000fe2000fffe03f */
[----:B------:R-:W-:Y:S01]  /*6cd0*/  FMNMX.FTZ R0, R9, R132, !PT ;  /* 0x0000008409007209 */ /* 0x000fe20007810000 */
[----:B------:R-:W-:Y:S01]  /*6ce0*/  UISETP.GE.AND UP0, UPT, UR5, 0x1, UPT ;  /* 0x000000010500788c */ /* 0x000fe2000bf06270 */
[----:B------:R-:W-:Y:S02]  /*6cf0*/  FSEL R8, R2, -INF , !P0 ;  /* 0xff80000002087808 */ /* 0x000fe40004000000 */
[----:B------:R-:W-:Y:S01]  /*6d00*/  ISETP.GT.AND P0, PT, R245, 0x1, P2 ;  /* 0x00000001f500780c */ /* 0x000fe20001704270 */
[----:B------:R-:W-:Y:S01]  /*6d10*/  USEL UR5, UR7, URZ, !UP0 ;  /* 0x0000003f07057287 */ /* 0x000fe2000c000000 */
[----:B------:R-:W-:Y:S02]  /*6d20*/  FMNMX.FTZ R0, R5, R0, !PT ;  /* 0x0000000005007209 */ /* 0x000fe40007810000 */
[----:B------:R-:W-:Y:S02]  /*6d30*/  ISETP.LT.OR P0, PT, R246, 0x2, P0 ;  /* 0x00000002f600780c */ /* 0x000fe40000701670 */
[----:B------:R-:W-:Y:S02]  /*6d40*/  FMNMX.FTZ R0, R169, R0, !PT ;  /* 0x00000000a9007209 */ /* 0x000fe40007810000 */
[----:B------:R-:W-:Y:S02]  /*6d50*/  FSEL R6, R164, -INF , !P0 ;  /* 0xff800000a4067808 */ /* 0x000fe40004000000 */
[----:B------:R-:W-:Y:S02]  /*6d60*/  ISETP.GT.AND P0, PT, R245, 0x8, P2 ;  /* 0x00000008f500780c */ /* 0x000fe40001704270 */
[----:B------:R-:W-:Y:S02]  /*6d70*/  FMNMX.FTZ R0, R7, R0, !PT ;  /* 0x0000000007007209 */ /* 0x000fe40007810000 */
[----:B------:R-:W-:Y:S02]  /*6d80*/  ISETP.LT.OR P0, PT, R246, 0x9, P0 ;  /* 0x00000009f600780c */ /* 0x000fe40000701670 */
[----:B------:R-:W-:Y:S01]  /*6d90*/  FMNMX.FTZ R0, R165, R0, !PT ;  /* 0x00000000a5007209 */ /* 0x000fe20007810000 */
[----:B------:R-:W-:Y:S01]  /*6da0*/  LDSM.16.MT88.4 R28, [R134+UR4+0x100] ;  /* 0x00010004861c783b */ /* 0x000fe20008004200 */
[----:B------:R-:W-:Y:S02]  /*6db0*/  FSEL R166, R166, -INF , !P0 ;  /* 0xff800000a6a67808 */ /* 0x000fe40004000000 */
[----:B------:R-:W-:Y:S02]  /*6dc0*/  ISETP.GT.AND P0, PT, R245, 0x9, P2 ;  /* 0x00000009f500780c */ /* 0x000fe40001704270 */
[----:B------:R-:W-:Y:S02]  /*6dd0*/  FMNMX.FTZ R0, R167, R0, !PT ;  /* 0x00000000a7007209 */ /* 0x000fe40007810000 */
[----:B------:R-:W-:Y:S02]  /*6de0*/  ISETP.LT.OR P0, PT, R246, 0xa, P0 ;  /* 0x0000000af600780c */ /* 0x000fe40000701670 */
[----:B------:R-:W-:Y:S02]  /*6df0*/  FMNMX.FTZ R0, R143, R0, !PT ;  /* 0x000000008f007209 */ /* 0x000fe40007810000 */
        /* <DEDUP_REMOVED lines=45> */
[----:B------:R-:W-:Y:S01]  /*70d0*/  FMNMX.FTZ R13, R176, R13, !PT ;  /* 0x0000000db00d7209 */ /* 0x000fe20007810000 */
[----:B------:R-:W1:Y:S01]  /*70e0*/  SHFL.BFLY PT, R11, R0, 0x2, 0x1f ;  /* 0x0c401f00000b7f89 */ /* 0x000e6200000e0000 */
[----:B------:R-:W-:Y:S02]  /*70f0*/  FSEL R150, R239, -INF , !P0 ;  /* 0xff800000ef967808 */ /* 0x000fe40004000000 */
[----:B------:R-:W-:Y:S02]  /*7100*/  FMNMX.FTZ R13, R174, R13, !PT ;  /* 0x0000000dae0d7209 */ /* 0x000fe40007810000 */
[C---:B------:R-:W-:Y:S02]  /*7110*/  ISETP.GT.AND P0, PT, R245.reuse, 0x31, P2 ;  /* 0x00000031f500780c */ /* 0x040fe40001704270 */
[----:B------:R-:W-:Y:S02]  /*7120*/  FMNMX.FTZ R13, R154, R13, !PT ;  /* 0x0000000d9a0d7209 */ /* 0x000fe40007810000 */
[----:B------:R-:W-:Y:S02]  /*7130*/  ISETP.LT.OR P0, PT, R246, 0x32, P0 ;  /* 0x00000032f600780c */ /* 0x000fe40000701670 */
[C---:B------:R-:W-:Y:S02]  /*7140*/  ISETP.GT.AND P1, PT, R245.reuse, 0x38, P2 ;  /* 0x00000038f500780c */ /* 0x040fe40001724270 */
        /* <DEDUP_REMOVED lines=17> */
[----:B------:R-:W-:Y:S01]  /*7260*/  FMUL.FTZ R152, R2, c[0x0][0x2d0] ;  /* 0x0000b40002987a20 */ /* 0x000fe20000410000 */
[----:B--2---:R-:W-:Y:S04]  /*7270*/  FMNMX.FTZ R11, R15, R0, !PT ;  /* 0x000000000f0b7209 */ /* 0x004fe80007810000 */
[----:B------:R-:W-:Y:S01]  /*7280*/  FSEL R152, R152, RZ, P0 ;  /* 0x000000ff98987208 */ /* 0x000fe20000000000 */
[----:B------:R-:W-:Y:S04]  /*7290*/  LDSM.16.MT88.4 R12, [R135+UR4+0x100] ;  /* 0x00010004870c783b */ /* 0x000fe80008004200 */
[--C-:B------:R-:W-:Y:S01]  /*72a0*/  FFMA.FTZ R159, R5, c[0x0][0x2d0], -R152.reuse ;  /* 0x0000b400059f7a23 */ /* 0x100fe20000010898 */
[----:B------:R-:W-:Y:S01]  /*72b0*/  FSEL R5, R2, RZ, P0 ;  /* 0x000000ff02057208 */ /* 0x000fe20000000000 */
[--C-:B------:R-:W-:Y:S02]  /*72c0*/  FFMA.FTZ R162, R9, c[0x0][0x2d0], -R152.reuse ;  /* 0x0000b40009a27a23 */ /* 0x100fe40000010898 */
[----:B------:R-:W1:Y:S01]  /*72d0*/  SHFL.BFLY PT, R0, R11, 0x1, 0x1f ;  /* 0x0c201f000b007f89 */ /* 0x000e6200000e0000 */
[----:B------:R-:W-:Y:S01]  /*72e0*/  FFMA.FTZ R160, R169, c[0x0][0x2d0], -R152 ;  /* 0x0000b400a9a07a23 */ /* 0x000fe20000010898 */
[----:B------:R-:W-:Y:S01]  /*72f0*/  MUFU.EX2 R159, R159 ;  /* 0x0000009f009f7308 */ /* 0x000fe20000000800 */
[----:B------:R-:W-:Y:S02]  /*7300*/  FADD.FTZ R4, -R5, R132 ;  /* 0x0000008405047221 */ /* 0x000fe40000010100 */
[--C-:B------:R-:W-:Y:S02]  /*7310*/  FFMA.FTZ R157, R7, c[0x0][0x2d0], -R152.reuse ;  /* 0x0000b400079d7a23 */ /* 0x100fe40000010898 */
[----:B------:R-:W-:Y:S02]  /*7320*/  FMUL.FTZ R132, R4, c[0x0][0x2d0] ;  /* 0x0000b40004847a20 */ /* 0x000fe40000410000 */
[--C-:B------:R-:W-:Y:S02]  /*7330*/  FFMA.FTZ R182, R155, c[0x0][0x2d0], -R152.reuse ;  /* 0x0000b4009bb67a23 */ /* 0x100fe40000010898 */
[--C-:B------:R-:W-:Y:S01]  /*7340*/  FFMA.FTZ R181, R151, c[0x0][0x2d0], -R152.reuse ;  /* 0x0000b40097b57a23 */ /* 0x100fe20000010898 */
[----:B------:R-:W2:Y:S01]  /*7350*/  MUFU.EX2 R162, R162 ;  /* 0x000000a200a27308 */ /* 0x000ea20000000800 */
[--C-:B------:R-:W-:Y:S02]  /*7360*/  FFMA.FTZ R183, R149, c[0x0][0x2d0], -R152.reuse ;  /* 0x0000b40095b77a23 */ /* 0x100fe40000010898 */
[--C-:B------:R-:W-:Y:S02]  /*7370*/  FFMA.FTZ R165, R165, c[0x0][0x2d0], -R152.reuse ;  /* 0x0000b400a5a57a23 */ /* 0x100fe40000010898 */
[--C-:B------:R-:W-:Y:S02]  /*7380*/  FFMA.FTZ R173, R173, c[0x0][0x2d0], -R152.reuse ;  /* 0x0000b400adad7a23 */ /* 0x100fe40000010898 */
[--C-:B------:R-:W-:Y:S02]  /*7390*/  FFMA.FTZ R180, R177, c[0x0][0x2d0], -R152.reuse ;  /* 0x0000b400b1b47a23 */ /* 0x100fe40000010898 */
[--C-:B------:R-:W-:Y:S01]  /*73a0*/  FFMA.FTZ R175, R175, c[0x0][0x2d0], -R152.reuse ;  /* 0x0000b400afaf7a23 */ /* 0x100fe20000010898 */
[----:B------:R-:W-:Y:S01]  /*73b0*/  MUFU.EX2 R160, R160 ;  /* 0x000000a000a07308 */ /* 0x000fe20000000800 */
[----:B-1----:R-:W-:Y:S04]  /*73c0*/  FMNMX.FTZ R0, R11, R0, !PT ;  /* 0x000000000b007209 */ /* 0x002fe80007810000 */
[C---:B------:R-:W-:Y:S01]  /*73d0*/  FSETP.NEU.FTZ.AND P0, PT, R0.reuse, -INF , PT ;  /* 0xff8000000000780b */ /* 0x040fe20003f1d000 */
[C---:B------:R-:W-:Y:S03]  /*73e0*/  FMUL.FTZ R145, R0.reuse, c[0x0][0x2d0] ;  /* 0x0000b40000917a20 */ /* 0x040fe60000410000 */
[----:B------:R-:W-:Y:S01]  /*73f0*/  FSEL R4, R0, RZ, P0 ;  /* 0x000000ff00047208 */ /* 0x000fe20000000000 */
[----:B------:R-:W1:Y:S01]  /*7400*/  MUFU.EX2 R157, R157 ;  /* 0x0000009d009d7308 */ /* 0x000e620000000800 */
[----:B------:R-:W-:Y:S02]  /*7410*/  FSEL R145, R145, RZ, P0 ;  /* 0x000000ff91917208 */ /* 0x000fe40000000000 */
[----:B--2---:R-:W-:Y:S01]  /*7420*/  F2FP.BF16.PACK_AB R136, R159, R162 ;  /* 0x000000a29f88723e */ /* 0x004fe200000010ff */
[----:B------:R-:W-:Y:S02]  /*7430*/  FADD.FTZ R4, -R4, R3 ;  /* 0x0000000304047221 */ /* 0x000fe40000010100 */
[--C-:B------:R-:W-:Y:S02]  /*7440*/  FFMA.FTZ R164, R8, c[0x0][0x2d0], -R145.reuse ;  /* 0x0000b40008a47a23 */ /* 0x100fe40000010891 */
[--C-:B------:R-:W-:Y:S02]  /*7450*/  FFMA.FTZ R163, R6, c[0x0][0x2d0], -R145.reuse ;  /* 0x0000b40006a37a23 */ /* 0x100fe40000010891 */
[--C-:B------:R-:W-:Y:S01]  /*7460*/  FFMA.FTZ R158, R166, c[0x0][0x2d0], -R145.reuse ;  /* 0x0000b400a69e7a23 */ /* 0x100fe20000010891 */
[----:B------:R-:W2:Y:S01]  /*7470*/  MUFU.EX2 R132, R132 ;  /* 0x0000008400847308 */ /* 0x000ea20000000800 */
[--C-:B------:R-:W-:Y:S02]  /*7480*/  FFMA.FTZ R161, R168, c[0x0][0x2d0], -R145.reuse ;  /* 0x0000b400a8a17a23 */ /* 0x100fe40000010891 */
[----:B------:R-:W-:Y:S01]  /*7490*/  FMUL.FTZ R3, R4, c[0x0][0x2d0] ;  /* 0x0000b40004037a20 */ /* 0x000fe20000410000 */
[----:B------:R-:W-:Y:S01]  /*74a0*/  IADD3 R4, R135, UR4, RZ ;  /* 0x0000000487047c10 */ /* 0x000fe2000fffe0ff */
[--C-:B------:R-:W-:Y:S02]  /*74b0*/  FFMA.FTZ R168, R141, c[0x0][0x2d0], -R152.reuse ;  /* 0x0000b4008da87a23 */ /* 0x100fe40000010898 */
[--C-:B------:R-:W-:Y:S01]  /*74c0*/  FFMA.FTZ R171, R142, c[0x0][0x2d0], -R145.reuse ;  /* 0x0000b4008eab7a23 */ /* 0x100fe20000010891 */
[----:B------:R-:W-:Y:S01]  /*74d0*/  IADD3 R133, R187, R4, RZ ;  /* 0x00000004bb857210 */ /* 0x000fe20007ffe0ff */
[--C-:B------:R-:W-:Y:S01]  /*74e0*/  FFMA.FTZ R179, R154, c[0x0][0x2d0], -R145.reuse ;  /* 0x0000b4009ab37a23 */ /* 0x100fe20000010891 */
[----:B------:R-:W-:Y:S01]  /*74f0*/  MUFU.EX2 R164, R164 ;  /* 0x000000a400a47308 */ /* 0x000fe20000000800 */
[--C-:B------:R-:W-:Y:S02]  /*7500*/  FFMA.FTZ R191, R150, c[0x0][0x2d0], -R145.reuse ;  /* 0x0000b40096bf7a23 */ /* 0x100fe40000010891 */
[----:B------:R-:W3:Y:S01]  /*7510*/  LDSM.16.MT88.4 R20, [R133+0x100] ;  /* 0x000100008514783b */ /* 0x000ee20000004200 */
[----:B-1----:R-:W-:Y:S01]  /*7520*/  F2FP.BF16.PACK_AB R138, R157, R160 ;  /* 0x000000a09d8a723e */ /* 0x002fe200000010ff */
[--C-:B------:R-:W-:Y:S02]  /*7530*/  FFMA.FTZ R232, R148, c[0x0][0x2d0], -R145.reuse ;  /* 0x0000b40094e87a23 */ /* 0x100fe40000010891 */
[--C-:B------:R-:W-:Y:S02]  /*7540*/  FFMA.FTZ R233, R146, c[0x0][0x2d0], -R145.reuse ;  /* 0x0000b40092e97a23 */ /* 0x100fe40000010891 */
[--C-:B------:R-:W-:Y:S01]  /*7550*/  FFMA.FTZ R166, R167, c[0x0][0x2d0], -R152.reuse ;  /* 0x0000b400a7a67a23 */ /* 0x100fe20000010898 */
[----:B------:R-:W1:Y:S01]  /*7560*/  MUFU.EX2 R163, R163 ;  /* 0x000000a300a37308 */ /* 0x000e620000000800 */
[----:B------:R-:W-:Y:S01]  /*7570*/  LDSM.16.MT88.4 R148, [R135+UR4+0x3900] ;  /* 0x003900048794783b */ /* 0x000fe20008004200 */
[--C-:B------:R-:W-:Y:S02]  /*7580*/  FFMA.FTZ R167, R143, c[0x0][0x2d0], -R152.reuse ;  /* 0x0000b4008fa77a23 */ /* 0x100fe40000010898 */
[C---:B--2---:R-:W-:Y:S02]  /*7590*/  FMUL.FTZ R4, R132.reuse, R128 ;  /* 0x0000008084047220 */ /* 0x044fe40000410000 */
[C---:B------:R-:W-:Y:S02]  /*75a0*/  FMUL.FTZ R5, R132.reuse, R129 ;  /* 0x0000008184057220 */ /* 0x040fe40000410000 */
[C---:B------:R-:W-:Y:S02]  /*75b0*/  FMUL.FTZ R8, R132.reuse, R124 ;  /* 0x0000007c84087220 */ /* 0x040fe40000410000 */
        /* <DEDUP_REMOVED lines=8> */
[C---:B------:R-:W-:Y:S01]  /*7640*/  FMUL.FTZ R33, R132.reuse, R101 ;  /* 0x0000006584217220 */ /* 0x040fe20000410000 */
[----:B-1----:R-:W-:Y:S01]  /*7650*/  F2FP.BF16.PACK_AB R137, R163, R164 ;  /* 0x000000a4a389723e */ /* 0x002fe200000010ff */
[C---:B------:R-:W-:Y:S02]  /*7660*/  FMUL.FTZ R36, R132.reuse, R36 ;  /* 0x0000002484247220 */ /* 0x040fe40000410000 */
[C---:B------:R-:W-:Y:S02]  /*7670*/  FMUL.FTZ R37, R132.reuse, R37 ;  /* 0x0000002584257220 */ /* 0x040fe40000410000 */
[C---:B------:R-:W-:Y:S01]  /*7680*/  FMUL.FTZ R40, R132.reuse, R40 ;  /* 0x0000002884287220 */ /* 0x040fe20000410000 */
[----:B------:R-:W1:Y:S01]  /*7690*/  MUFU.EX2 R3, R3 ;  /* 0x0000000300037308 */ /* 0x000e620000000800 */
[C---:B------:R-:W-:Y:S02]  /*76a0*/  FMUL.FTZ R41, R132.reuse, R41 ;  /* 0x0000002984297220 */ /* 0x040fe40000410000 */
[C---:B------:R-:W-:Y:S02]  /*76b0*/  FMUL.FTZ R44, R132.reuse, R44 ;  /* 0x0000002c842c7220 */ /* 0x040fe40000410000 */
        /* <DEDUP_REMOVED lines=20> */
[----:B------:R-:W-:Y:S02]  /*7800*/  LDSM.16.MT88.4 R124, [R135+UR4+0x2900] ;  /* 0x00290004877c783b */ /* 0x000fe40008004200 */
[C---:B------:R-:W-:Y:S02]  /*7810*/  FMUL.FTZ R18, R3.reuse, R118 ;  /* 0x0000007603127220 */ /* 0x040fe40000410000 */
[C---:B------:R-:W-:Y:S01]  /*7820*/  FMUL.FTZ R12, R132.reuse, R120 ;  /* 0x00000078840c7220 */ /* 0x040fe20000410000 */
[C---:B------:R-:W-:Y:S01]  /*7830*/  HMMA.16816.F32.BF16 R8, R136.reuse, R14, R8 ;  /* 0x0000000e8808723c */ /* 0x040fe20000041808 */
[----:B------:R-:W1:Y:S03]  /*7840*/  MUFU.EX2 R168, R168 ;  /* 0x000000a800a87308 */ /* 0x000e660000000800 */
[C---:B------:R-:W-:Y:S02]  /*7850*/  FMUL.FTZ R13, R132.reuse, R121 ;  /* 0x00000079840d7220 */ /* 0x040fe40000410000 */
[C---:B------:R-:W-:Y:S02]  /*7860*/  FMUL.FTZ R19, R3.reuse, R119 ;  /* 0x0000007703137220 */ /* 0x040fe40000410000 */
[C---:B------:R-:W-:Y:S01]  /*7870*/  FMUL.FTZ R14, R3.reuse, R122 ;  /* 0x0000007a030e7220 */ /* 0x040fe20000410000 */
[----:B------:R-:W-:Y:S02]  /*7880*/  LDSM.16.MT88.4 R116, [R133+0x900] ;  /* 0x000900008574783b */ /* 0x000fe40000004200 */
[----:B------:R-:W-:Y:S01]  /*7890*/  MUFU.EX2 R171, R171 ;  /* 0x000000ab00ab7308 */ /* 0x000fe20000000800 */
[C---:B------:R-:W-:Y:S02]  /*78a0*/  FMUL.FTZ R15, R3.reuse, R123 ;  /* 0x0000007b030f7220 */ /* 0x040fe40000410000 */
[C---:B------:R-:W-:Y:S02]  /*78b0*/  FMUL.FTZ R26, R3.reuse, R110 ;  /* 0x0000006e031a7220 */ /* 0x040fe40000410000 */
[C---:B------:R-:W-:Y:S01]  /*78c0*/  FMUL.FTZ R27, R3.reuse, R111 ;  /* 0x0000006f031b7220 */ /* 0x040fe20000410000 */
[----:B------:R-:W4:Y:S01]  /*78d0*/  LDSM.16.MT88.4 R120, [R156+0x100] ;  /* 0x000100009c78783b */ /* 0x000f220000004200 */
[C---:B------:R-:W-:Y:S01]  /*78e0*/  FMUL.FTZ R34, R3.reuse, R102 ;  /* 0x0000006603227220 */ /* 0x040fe20000410000 */
[C---:B---3--:R-:W-:Y:S02]  /*78f0*/  HMMA.16816.F32.BF16 R12, R136.reuse, R20, R12 ;  /* 0x00000014880c723c */ /* 0x048fe4000004180c */
[----:B------:R-:W-:Y:S01]  /*7900*/  MUFU.EX2 R173, R173 ;  /* 0x000000ad00ad7308 */ /* 0x000fe20000000800 */
[C---:B------:R-:W-:Y:S02]  /*7910*/  FMUL.FTZ R35, R3.reuse, R103 ;  /* 0x0000006703237220 */ /* 0x040fe40000410000 */
[C---:B------:R-:W-:Y:S01]  /*7920*/  FMUL.FTZ R38, R3.reuse, R38 ;  /* 0x0000002603267220 */ /* 0x040fe20000410000 */
[----:B------:R-:W-:Y:S01]  /*7930*/  LDSM.16.MT88.4 R100, [R134+UR4+0x2100] ;  /* 0x002100048664783b */ /* 0x000fe20008004200 */
[C---:B------:R-:W-:Y:S01]  /*7940*/  FMUL.FTZ R20, R132.reuse, R112 ;  /* 0x0000007084147220 */ /* 0x040fe20000410000 */
[C---:B------:R-:W-:Y:S04]  /*7950*/  HMMA.16816.F32.BF16 R16, R136.reuse, R22, R16 ;  /* 0x000000168810723c */ /* 0x040fe80000041810 */
[C---:B------:R-:W-:Y:S01]  /*7960*/  FMUL.FTZ R21, R132.reuse, R113 ;  /* 0x0000007184157220 */ /* 0x040fe20000410000 */
[----:B------:R-:W-:Y:S01]  /*7970*/  MUFU.EX2 R180, R180 ;  /* 0x000000b400b47308 */ /* 0x000fe20000000800 */
[C---:B------:R-:W-:Y:S01]  /*7980*/  FMUL.FTZ R39, R3.reuse, R39 ;  /* 0x0000002703277220 */ /* 0x040fe20000410000 */
[----:B------:R-:W-:Y:S01]  /*7990*/  LDSM.16.MT88.4 R108, [R156+0x2100] ;  /* 0x002100009c6c783b */ /* 0x000fe20000004200 */
[C---:B------:R-:W-:Y:S04]  /*79a0*/  FMUL.FTZ R22, R3.reuse, R114 ;  /* 0x0000007203167220 */ /* 0x040fe80000410000 */
[C---:B------:R-:W-:Y:S02]  /*79b0*/  FMUL.FTZ R23, R3.reuse, R115 ;  /* 0x0000007303177220 */ /* 0x040fe40000410000 */
[C---:B------:R-:W-:Y:S01]  /*79c0*/  FMUL.FTZ R42, R3.reuse, R42 ;  /* 0x0000002a032a7220 */ /* 0x040fe20000410000 */
[----:B------:R-:W3:Y:S01]  /*79d0*/  LDSM.16.MT88.4 R112, [R135+UR4+0x2100] ;  /* 0x002100048770783b */ /* 0x000ee20008004200 */
[C---:B------:R-:W-:Y:S01]  /*79e0*/  FMUL.FTZ R43, R3.reuse, R43 ;  /* 0x0000002b032b7220 */ /* 0x040fe20000410000 */
[----:B------:R-:W-:Y:S01]  /*79f0*/  MUFU.EX2 R175, R175 ;  /* 0x000000af00af7308 */ /* 0x000fe20000000800 */
[C---:B------:R-:W-:Y:S01]  /*7a00*/  FMUL.FTZ R46, R3.reuse, R46 ;  /* 0x0000002e032e7220 */ /* 0x040fe20000410000 */
        /* <DEDUP_REMOVED lines=11> */
[----:B------:R-:W5:Y:S01]  /*7ac0*/  LDSM.16.MT88.4 R104, [R133+0x2100] ;  /* 0x002100008568783b */ /* 0x000f620000004200 */
[C---:B------:R-:W-:Y:S02]  /*7ad0*/  FMUL.FTZ R54, R3.reuse, R54 ;  /* 0x0000003603367220 */ /* 0x040fe40000410000 */
[C---:B------:R-:W-:Y:S02]  /*7ae0*/  FMUL.FTZ R55, R3.reuse, R55 ;  /* 0x0000003703377220 */ /* 0x040fe40000410000 */
[C---:B----4-:R-:W-:Y:S02]  /*7af0*/  HMMA.16816.F32.BF16 R28, R136.reuse, R120, R28 ;  /* 0x00000078881c723c */ /* 0x050fe4000004181c */
[----:B------:R-:W-:Y:S01]  /*7b00*/  MUFU.EX2 R181, R181 ;  /* 0x000000b500b57308 */ /* 0x000fe20000000800 */
[C---:B------:R-:W-:Y:S02]  /*7b10*/  FMUL.FTZ R58, R3.reuse, R58 ;  /* 0x0000003a033a7220 */ /* 0x040fe40000410000 */
[C---:B------:R-:W-:Y:S02]  /*7b20*/  FMUL.FTZ R59, R3.reuse, R59 ;  /* 0x0000003b033b7220 */ /* 0x040fe40000410000 */
[C---:B------:R-:W-:Y:S01]  /*7b30*/  FMUL.FTZ R62, R3.reuse, R62 ;  /* 0x0000003e033e7220 */ /* 0x040fe20000410000 */
[C---:B------:R-:W-:Y:S01]  /*7b40*/  HMMA.16816.F32.BF16 R32, R136.reuse, R122, R32 ;  /* 0x0000007a8820723c */ /* 0x040fe20000041820 */
[----:B------:R-:W-:Y:S03]  /*7b50*/  LDSM.16.MT88.4 R120, [R134+UR4+0x900] ;  /* 0x000900048678783b */ /* 0x000fe60008004200 */
        /* <DEDUP_REMOVED lines=13> */
[C---:B-----5:R-:W-:Y:S03]  /*7c30*/  HMMA.16816.F32.BF16 R44, R136.reuse, R104, R44 ;  /* 0x00000068882c723c */ /* 0x060fe6000004182c */
[C---:B------:R-:W-:Y:S02]  /*7c40*/  FMUL.FTZ R71, R3.reuse, R71 ;  /* 0x0000004703477220 */ /* 0x040fe40000410000 */
[C---:B------:R-:W-:Y:S02]  /*7c50*/  FMUL.FTZ R72, R132.reuse, R72 ;  /* 0x0000004884487220 */ /* 0x040fe40000410000 */
[C---:B------:R-:W-:Y:S01]  /*7c60*/  FMUL.FTZ R73, R132.reuse, R73 ;  /* 0x0000004984497220 */ /* 0x040fe20000410000 */
[C---:B------:R-:W-:Y:S01]  /*7c70*/  HMMA.16816.F32.BF16 R48, R136.reuse, R106, R48 ;  /* 0x0000006a8830723c */ /* 0x040fe20000041830 */
[----:B------:R-:W3:Y:S01]  /*7c80*/  LDSM.16.MT88.4 R104, [R135+UR4+0x4100] ;  /* 0x004100048768783b */ /* 0x000ee20008004200 */
[----:B------:R-:W-:Y:S02]  /*7c90*/  MUFU.EX2 R233, R233 ;  /* 0x000000e900e97308 */ /* 0x000fe40000000800 */
[C---:B------:R-:W-:Y:S02]  /*7ca0*/  FMUL.FTZ R74, R3.reuse, R74 ;  /* 0x0000004a034a7220 */ /* 0x040fe40000410000 */
[C---:B------:R-:W-:Y:S02]  /*7cb0*/  FMUL.FTZ R75, R3.reuse, R75 ;  /* 0x0000004b034b7220 */ /* 0x040fe40000410000 */
[C---:B------:R-:W-:Y:S04]  /*7cc0*/  HMMA.16816.F32.BF16 R52, R136.reuse, R100, R52 ;  /* 0x000000648834723c */ /* 0x040fe80000041834 */
[C---:B------:R-:W-:Y:S02]  /*7cd0*/  FMUL.FTZ R76, R132.reuse, R76 ;  /* 0x0000004c844c7220 */ /* 0x040fe40000410000 */
[C---:B------:R-:W-:Y:S02]  /*7ce0*/  FMUL.FTZ R77, R132.reuse, R77 ;  /* 0x0000004d844d7220 */ /* 0x040fe40000410000 */
[C---:B------:R-:W-:Y:S01]  /*7cf0*/  HMMA.16816.F32.BF16 R56, R136.reuse, R102, R56 ;  /* 0x000000668838723c */ /* 0x040fe20000041838 */
[----:B------:R-:W4:Y:S03]  /*7d00*/  LDSM.16.MT88.4 R100, [R133+0x4100] ;  /* 0x004100008564783b */ /* 0x000f260000004200 */
[C---:B------:R-:W-:Y:S02]  /*7d10*/  FMUL.FTZ R78, R3.reuse, R78 ;  /* 0x0000004e034e7220 */ /* 0x040fe40000410000 */
[C---:B------:R-:W-:Y:S02]  /*7d20*/  FMUL.FTZ R79, R3.reuse, R79 ;  /* 0x0000004f034f7220 */ /* 0x040fe40000410000 */
[C---:B------:R-:W-:Y:S04]  /*7d30*/  HMMA.16816.F32.BF16 R60, R136.reuse, R108, R60 ;  /* 0x0000006c883c723c */ /* 0x040fe8000004183c */
[C---:B------:R-:W-:Y:S02]  /*7d40*/  FMUL.FTZ R80, R132.reuse, R80 ;  /* 0x0000005084507220 */ /* 0x040fe40000410000 */
[C---:B------:R-:W-:Y:S02]  /*7d50*/  FMUL.FTZ R81, R132.reuse, R81 ;  /* 0x0000005184517220 */ /* 0x040fe40000410000 */
[C---:B------:R-:W-:Y:S01]  /*7d60*/  HMMA.16816.F32.BF16 R64, R136.reuse, R110, R64 ;  /* 0x0000006e8840723c */ /* 0x040fe20000041840 */
[----:B------:R-:W5:Y:S03]  /*7d70*/  LDSM.16.MT88.4 R108, [R134+UR4+0x4100] ;  /* 0x00410004866c783b */ /* 0x000f660008004200 */
[C---:B------:R-:W-:Y:S02]  /*7d80*/  FMUL.FTZ R82, R3.reuse, R82 ;  /* 0x0000005203527220 */ /* 0x040fe40000410000 */
[C---:B------:R-:W-:Y:S02]  /*7d90*/  FMUL.FTZ R83, R3.reuse, R83 ;  /* 0x0000005303537220 */ /* 0x040fe40000410000 */
[C---:B------:R-:W-:Y:S01]  /*7da0*/  FMUL.FTZ R84, R132.reuse, R84 ;  /* 0x0000005484547220 */ /* 0x040fe20000410000 */
[C---:B---3--:R-:W-:Y:S03]  /*7db0*/  HMMA.16816.F32.BF16 R68, R136.reuse, R104, R68 ;  /* 0x000000688844723c */ /* 0x048fe60000041844 */
[----:B------:R-:W-:Y:S02]  /*7dc0*/  FMUL.FTZ R85, R132, R85 ;  /* 0x0000005584557220 */ /* 0x000fe40000410000 */
[C---:B------:R-:W-:Y:S02]  /*7dd0*/  FMUL.FTZ R86, R3.reuse, R86 ;  /* 0x0000005603567220 */ /* 0x040fe40000410000 */
[C---:B------:R-:W-:Y:S01]  /*7de0*/  FMUL.FTZ R87, R3.reuse, R87 ;  /* 0x0000005703577220 */ /* 0x040fe20000410000 */
[C---:B------:R-:W-:Y:S01]  /*7df0*/  HMMA.16816.F32.BF16 R72, R136.reuse, R106, R72 ;  /* 0x0000006a8848723c */ /* 0x040fe20000041848 */
[----:B------:R-:W3:Y:S03]  /*7e00*/  LDSM.16.MT88.4 R104, [R156+0x4100] ;  /* 0x004100009c68783b */ /* 0x000ee60000004200 */
[--C-:B------:R-:W-:Y:S02]  /*7e10*/  FFMA.FTZ R169, R172, c[0x0][0x2d0], -R145.reuse ;  /* 0x0000b400aca97a23 */ /* 0x100fe40000010891 */
[--C-:B------:R-:W-:Y:S02]  /*7e20*/  FFMA.FTZ R172, R140, c[0x0][0x2d0], -R145.reuse ;  /* 0x0000b4008cac7a23 */ /* 0x100fe40000010891 */
[C---:B----4-:R-:W-:Y:S01]  /*7e30*/  HMMA.16816.F32.BF16 R76, R136.reuse, R100, R76 ;  /* 0x00000064884c723c */ /* 0x050fe2000004184c */
[----:B------:R-:W-:Y:S01]  /*7e40*/  LDSM.16.MT88.4 R140, [R134+UR4+0x2900] ;  /* 0x00290004868c783b */ /* 0x000fe20008004200 */
[----:B------:R-:W-:Y:S02]  /*7e50*/  MUFU.EX2 R169, R169 ;  /* 0x000000a900a97308 */ /* 0x000fe40000000800 */
[--C-:B------:R-:W-:Y:S02]  /*7e60*/  FFMA.FTZ R170, R170, c[0x0][0x2d0], -R145.reuse ;  /* 0x0000b400aaaa7a23 */ /* 0x100fe40000010891 */
[----:B------:R-:W-:Y:S01]  /*7e70*/  FMUL.FTZ R88, R132, R88 ;  /* 0x0000005884587220 */ /* 0x000fe20000410000 */
[----:B--2---:R-:W-:Y:S01]  /*7e80*/  F2FP.BF16.PACK_AB R100, R166, R165 ;  /* 0x000000a5a664723e */ /* 0x004fe200000010ff */
[C---:B------:R-:W-:Y:S04]  /*7e90*/  HMMA.16816.F32.BF16 R80, R136.reuse, R102, R80 ;  /* 0x000000668850723c */ /* 0x040fe80000041850 */
[----:B------:R-:W-:Y:S01]  /*7ea0*/  FMUL.FTZ R89, R132, R89 ;  /* 0x0000005984597220 */ /* 0x000fe20000410000 */
[----:B------:R-:W2:Y:S01]  /*7eb0*/  MUFU.EX2 R170, R170 ;  /* 0x000000aa00aa7308 */ /* 0x000ea20000000800 */
[C---:B------:R-:W-:Y:S01]  /*7ec0*/  FMUL.FTZ R90, R3.reuse, R90 ;  /* 0x0000005a035a7220 */ /* 0x040fe20000410000 */
[----:B-1----:R-:W-:Y:S01]  /*7ed0*/  F2FP.BF16.PACK_AB R102, R168, R167 ;  /* 0x000000a7a866723e */ /* 0x002fe200000010ff */
[C---:B-----5:R-:W-:Y:S04]  /*7ee0*/  HMMA.16816.F32.BF16 R84, R136.reuse, R108, R84 ;  /* 0x0000006c8854723c */ /* 0x060fe80000041854 */
[C---:B------:R-:W-:Y:S02]  /*7ef0*/  FMUL.FTZ R91, R3.reuse, R91 ;  /* 0x0000005b035b7220 */ /* 0x040fe40000410000 */
[C---:B------:R-:W-:Y:S01]  /*7f00*/  FMUL.FTZ R92, R132.reuse, R92 ;  /* 0x0000005c845c7220 */ /* 0x040fe20000410000 */
[----:B------:R-:W1:Y:S01]  /*7f10*/  MUFU.EX2 R172, R172 ;  /* 0x000000ac00ac7308 */ /* 0x000e620000000800 */
[C---:B------:R-:W-:Y:S03]  /*7f20*/  FMUL.FTZ R93, R132.reuse, R93 ;  /* 0x0000005d845d7220 */ /* 0x040fe60000410000 */
[C---:B------:R-:W-:Y:S01]  /*7f30*/  HMMA.16816.F32.BF16 R88, R136.reuse, R110, R88 ;  /* 0x0000006e8858723c */ /* 0x040fe20000041858 */
[----:B------:R-:W4:Y:S02]  /*7f40*/  LDSM.16.MT88.4 R108, [R156+0x900] ;  /* 0x000900009c6c783b */ /* 0x000f240000004200 */
[C---:B------:R-:W-:Y:S02]  /*7f50*/  FMUL.FTZ R94, R3.reuse, R94 ;  /* 0x0000005e035e7220 */ /* 0x040fe40000410000 */
[C---:B------:R-:W-:Y:S02]  /*7f60*/  FMUL.FTZ R95, R3.reuse, R95 ;  /* 0x0000005f035f7220 */ /* 0x040fe40000410000 */
[C---:B------:R-:W-:Y:S02]  /*7f70*/  FMUL.FTZ R96, R132.reuse, R96 ;  /* 0x0000006084607220 */ /* 0x040fe40000410000 */
[----:B------:R-:W-:Y:S03]  /*7f80*/  FMUL.FTZ R97, R132, R97 ;  /* 0x0000006184617220 */ /* 0x000fe60000410000 */
[C---:B---3--:R-:W-:Y:S03]  /*7f90*/  HMMA.16816.F32.BF16 R92, R136.reuse, R104, R92 ;  /* 0x00000068885c723c */ /* 0x048fe6000004185c */
[C---:B------:R-:W-:Y:S01]  /*7fa0*/  FMUL.FTZ R98, R3.reuse, R98 ;  /* 0x0000006203627220 */ /* 0x040fe20000410000 */
[----:B--2---:R-:W-:Y:S01]  /*7fb0*/  F2FP.BF16.PACK_AB R101, R170, R169 ;  /* 0x000000a9aa65723e */ /* 0x004fe200000010ff */
[----:B------:R-:W-:Y:S02]  /*7fc0*/  FMUL.FTZ R99, R3, R99 ;  /* 0x0000006303637220 */ /* 0x000fe40000410000 */
[--C-:B------:R-:W-:Y:S01]  /*7fd0*/  FFMA.FTZ R177, R178, c[0x0][0x2d0], -R145.reuse ;  /* 0x0000b400b2b17a23 */ /* 0x100fe20000010891 */
[----:B-1----:R-:W-:Y:S01]  /*7fe0*/  F2FP.BF16.PACK_AB R103, R172, R171 ;  /* 0x000000abac67723e */ /* 0x002fe200000010ff */
[--C-:B------:R-:W-:Y:S03]  /*7ff0*/  FFMA.FTZ R178, R153, c[0x0][0x2d0], -R152.reuse ;  /* 0x0000b40099b27a23 */ /* 0x100fe60000010898 */
[----:B------:R-:W-:Y:S01]  /*8000*/  HMMA.16816.F32.BF16 R96, R136, R106, R96 ;  /* 0x0000006a8860723c */ /* 0x000fe20000041860 */
[----:B------:R-:W1:Y:S01]  /*8010*/  LDSM.16.MT88.4 R104, [R156+0x2900] ;  /* 0x002900009c68783b */ /* 0x000e620000004200 */
[----:B------:R-:W-:Y:S01]  /*8020*/  MUFU.EX2 R177, R177 ;  /* 0x000000b100b17308 */ /* 0x000fe20000000800 */
[----:B------:R-:W-:Y:S02]  /*8030*/  FFMA.FTZ R152, R147, c[0x0][0x2d0], -R152 ;  /* 0x0000b40093987a23 */ /* 0x000fe40000010898 */
[--C-:B------:R-:W-:Y:S02]  /*8040*/  FFMA.FTZ R176, R176, c[0x0][0x2d0], -R145.reuse ;  /* 0x0000b400b0b07a23 */ /* 0x100fe40000010891 */
[--C-:B------:R-:W-:Y:S01]  /*8050*/  FFMA.FTZ R174, R174, c[0x0][0x2d0], -R145.reuse ;  /* 0x0000b400aeae7a23 */ /* 0x100fe20000010891 */
[C---:B------:R-:W-:Y:S01]  /*8060*/  HMMA.16816.F32.BF16 R4, R100.reuse, R112, R4 ;  /* 0x000000706404723c */ /* 0x040fe20000041804 */
[----:B------:R-:W-:Y:S03]  /*8070*/  LDSM.16.MT88.4 R136, [R134+UR4+0x3100] ;  /* 0x003100048688783b */ /* 0x000fe60008004200 */
[----:B------:R2:W-:Y:S01]  /*8080*/  MUFU.EX2 R230, R152 ;  /* 0x0000009800e67308 */ /* 0x0005e20000000800 */
[----:B------:R-:W-:Y:S02]  /*8090*/  FFMA.FTZ R145, R144, c[0x0][0x2d0], -R145 ;  /* 0x0000b40090917a23 */ /* 0x000fe40000010891 */
[----:B------:R-:W-:Y:S01]  /*80a0*/  FFMA.FTZ R164, R3, R216, R164 ;  /* 0x000000d803a47223 */ /* 0x000fe200000100a4 */
[C---:B------:R-:W-:Y:S01]  /*80b0*/  HMMA.16816.F32.BF16 R8, R100.reuse, R114, R8 ;  /* 0x000000726408723c */ /* 0x040fe20000041808 */
[----:B------:R-:W-:Y:S03]  /*80c0*/  LDSM.16.MT88.4 R112, [R133+0x4900] ;  /* 0x004900008570783b */ /* 0x000fe60000004200 */
[----:B------:R-:W-:Y:S01]  /*80d0*/  FFMA.FTZ R162, R132, R217, R162 ;  /* 0x000000d984a27223 */ /* 0x000fe200000100a2 */
[----:B------:R-:W-:Y:S01]  /*80e0*/  MOV R132, R2 ;  /* 0x0000000200847202 */ /* 0x000fe20000000f00 */
[----:B------:R3:W-:Y:S01]  /*80f0*/  MUFU.EX2 R234, R145 ;  /* 0x0000009100ea7308 */ /* 0x0007e20000000800 */
[----:B------:R-:W-:Y:S01]  /*8100*/  FADD.FTZ R163, R163, R164 ;  /* 0x000000a4a3a37221 */ /* 0x000fe20000010000 */
[C---:B------:R-:W-:Y:S04]  /*8110*/  HMMA.16816.F32.BF16 R12, R100.reuse, R116, R12 ;  /* 0x00000074640c723c */ /* 0x040fe8000004180c */
[----:B------:R-:W-:Y:S02]  /*8120*/  FADD.FTZ R159, R159, R162 ;  /* 0x000000a29f9f7221 */ /* 0x000fe40000010000 */
[----:B------:R-:W-:Y:S02]  /*8130*/  FADD.FTZ R158, R158, R163 ;  /* 0x000000a39e9e7221 */ /* 0x000fe40000010000 */
[C---:B------:R-:W-:Y:S01]  /*8140*/  HMMA.16816.F32.BF16 R16, R100.reuse, R118, R16 ;  /* 0x000000766410723c */ /* 0x040fe20000041810 */
[----:B------:R-:W-:Y:S01]  /*8150*/  LDSM.16.MT88.4 R116, [R134+UR4+0x4900] ;  /* 0x004900048674783b */ /* 0x000fe20008004200 */
[----:B------:R-:W5:Y:S02]  /*8160*/  MUFU.EX2 R176, R176 ;  /* 0x000000b000b07308 */ /* 0x000f640000000800 */
[----:B------:R-:W-:Y:S02]  /*8170*/  FADD.FTZ R160, R160, R159 ;  /* 0x0000009fa0a07221 */ /* 0x000fe40000010000 */
[----:B------:R-:W-:Y:S02]  /*8180*/  FADD.FTZ R158, R161, R158 ;  /* 0x0000009ea19e7221 */ /* 0x000fe40000010000 */
[C---:B------:R-:W-:Y:S01]  /*8190*/  HMMA.16816.F32.BF16 R20, R100.reuse, R120, R20 ;  /* 0x000000786414723c */ /* 0x040fe20000041814 */
[----:B--2---:R-:W-:Y:S03]  /*81a0*/  LDSM.16.MT88.4 R152, [R133+0x3900] ;  /* 0x003900008598783b */ /* 0x004fe60000004200 */
[----:B------:R-:W2:Y:S01]  /*81b0*/  MUFU.EX2 R174, R174 ;  /* 0x000000ae00ae7308 */ /* 0x000ea20000000800 */
[----:B------:R-:W-:Y:S02]  /*81c0*/  FADD.FTZ R160, R157, R160 ;  /* 0x000000a09da07221 */ /* 0x000fe40000010000 */
[----:B------:R-:W-:Y:S01]  /*81d0*/  FADD.FTZ R169, R169, R158 ;  /* 0x0000009ea9a97221 */ /* 0x000fe20000010000 */
[C---:B------:R-:W-:Y:S01]  /*81e0*/  HMMA.16816.F32.BF16 R24, R100.reuse, R122, R24 ;  /* 0x0000007a6418723c */ /* 0x040fe20000041818 */
[----:B------:R-:W-:Y:S03]  /*81f0*/  LDSM.16.MT88.4 R120, [R134+UR4+0x1100] ;  /* 0x001100048678783b */ /* 0x000fe60008004200 */
[----:B------:R-:W-:Y:S02]  /*8200*/  FADD.FTZ R165, R165, R160 ;  /* 0x000000a0a5a57221 */ /* 0x000fe40000010000 */
[----:B------:R-:W1:Y:S01]  /*8210*/  MUFU.EX2 R178, R178 ;  /* 0x000000b200b27308 */ /* 0x000e620000000800 */
[----:B------:R-:W-:Y:S01]  /*8220*/  FADD.FTZ R170, R170, R169 ;  /* 0x000000a9aaaa7221 */ /* 0x000fe20000010000 */
[C---:B----4-:R-:W-:Y:S01]  /*8230*/  HMMA.16816.F32.BF16 R28, R100.reuse, R108, R28 ;  /* 0x0000006c641c723c */ /* 0x050fe2000004181c */
[----:B---3--:R-:W-:Y:S03]  /*8240*/  LDSM.16.MT88.4 R144, [R156+0x1900] ;  /* 0x001900009c90783b */ /* 0x008fe60000004200 */
[----:B------:R-:W-:Y:S02]  /*8250*/  FADD.FTZ R166, R166, R165 ;  /* 0x000000a5a6a67221 */ /* 0x000fe40000010000 */
[----:B------:R-:W-:Y:S02]  /*8260*/  FADD.FTZ R171, R171, R170 ;  /* 0x000000aaabab7221 */ /* 0x000fe40000010000 */
[C---:B------:R-:W-:Y:S01]  /*8270*/  HMMA.16816.F32.BF16 R32, R100.reuse, R110, R32 ;  /* 0x0000006e6420723c */ /* 0x040fe20000041820 */
[----:B------:R-:W3:Y:S03]  /*8280*/  LDSM.16.MT88.4 R108, [R135+UR4+0x4900] ;  /* 0x00490004876c783b */ /* 0x000ee60008004200 */
[----:B------:R-:W-:Y:S02]  /*8290*/  FADD.FTZ R167, R167, R166 ;  /* 0x000000a6a7a77221 */ /* 0x000fe40000010000 */
[----:B------:R-:W-:Y:S02]  /*82a0*/  FADD.FTZ R172, R172, R171 ;  /* 0x000000abacac7221 */ /* 0x000fe40000010000 */
[C---:B------:R-:W-:Y:S04]  /*82b0*/  HMMA.16816.F32.BF16 R36, R100.reuse, R124, R36 ;  /* 0x0000007c6424723c */ /* 0x040fe80000041824 */
[----:B------:R-:W-:Y:S04]  /*82c0*/  FADD.FTZ R168, R168, R167 ;  /* 0x000000a7a8a87221 */ /* 0x000fe80000010000 */
[C---:B------:R-:W-:Y:S01]  /*82d0*/  HMMA.16816.F32.BF16 R40, R100.reuse, R126, R40 ;  /* 0x0000007e6428723c */ /* 0x040fe20000041828 */
[----:B------:R-:W-:Y:S07]  /*82e0*/  LDSM.16.MT88.4 R124, [R135+UR4+0x3100] ;  /* 0x00310004877c783b */ /* 0x000fee0008004200 */
        /* <DEDUP_REMOVED lines=9> */
[C---:B---3--:R-:W-:Y:S08]  /*8380*/  HMMA.16816.F32.BF16 R68, R100.reuse, R108, R68 ;  /* 0x0000006c6444723c */ /* 0x048ff00000041844 */
[C---:B------:R-:W-:Y:S01]  /*8390*/  HMMA.16816.F32.BF16 R72, R100.reuse, R110, R72 ;  /* 0x0000006e6448723c */ /* 0x040fe20000041848 */
[----:B------:R-:W3:Y:S07]  /*83a0*/  LDSM.16.MT88.4 R108, [R135+UR4+0x1100] ;  /* 0x00110004876c783b */ /* 0x000eee0008004200 */
[C---:B------:R-:W-:Y:S08]  /*83b0*/  HMMA.16816.F32.BF16 R76, R100.reuse, R112, R76 ;  /* 0x00000070644c723c */ /* 0x040ff0000004184c */
[C---:B------:R-:W-:Y:S01]  /*83c0*/  HMMA.16816.F32.BF16 R80, R100.reuse, R114, R80 ;  /* 0x000000726450723c */ /* 0x040fe20000041850 */
[----:B------:R-:W4:Y:S07]  /*83d0*/  LDSM.16.MT88.4 R112, [R133+0x1100] ;  /* 0x001100008570783b */ /* 0x000f2e0000004200 */
[C---:B------:R-:W-:Y:S08]  /*83e0*/  HMMA.16816.F32.BF16 R84, R100.reuse, R116, R84 ;  /* 0x000000746454723c */ /* 0x040ff00000041854 */
[C---:B------:R-:W-:Y:S01]  /*83f0*/  HMMA.16816.F32.BF16 R88, R100.reuse, R118, R88 ;  /* 0x000000766458723c */ /* 0x040fe20000041858 */
[----:B------:R-:W4:Y:S07]  /*8400*/  LDSM.16.MT88.4 R116, [R156+0x1100] ;  /* 0x001100009c74783b */ /* 0x000f2e0000004200 */
[C---:B-1----:R-:W-:Y:S08]  /*8410*/  HMMA.16816.F32.BF16 R92, R100.reuse, R104, R92 ;  /* 0x00000068645c723c */ /* 0x042ff0000004185c */
[----:B------:R-:W-:Y:S01]  /*8420*/  HMMA.16816.F32.BF16 R96, R100, R106, R96 ;  /* 0x0000006a6460723c */ /* 0x000fe20000041860 */
[----:B------:R-:W1:Y:S06]  /*8430*/  LDSM.16.MT88.4 R104, [R156+0x3100] ;  /* 0x003100009c68783b */ /* 0x000e6c0000004200 */
[----:B------:R-:W-:Y:S01]  /*8440*/  F2FP.BF16.PACK_AB R100, R180, R173 ;  /* 0x000000adb464723e */ /* 0x000fe200000010ff */
[----:B------:R-:W-:Y:S01]  /*8450*/  FADD.FTZ R173, R173, R168 ;  /* 0x000000a8adad7221 */ /* 0x000fe20000010000 */
[----:B------:R-:W-:Y:S03]  /*8460*/  F2FP.BF16.PACK_AB R102, R182, R175 ;  /* 0x000000afb666723e */ /* 0x000fe600000010ff */
[----:B-----5:R-:W-:Y:S01]  /*8470*/  F2FP.BF16.PACK_AB R101, R176, R177 ;  /* 0x000000b1b065723e */ /* 0x020fe200000010ff */
[----:B------:R-:W-:Y:S01]  /*8480*/  FADD.FTZ R177, R177, R172 ;  /* 0x000000acb1b17221 */ /* 0x000fe20000010000 */
[----:B--2---:R-:W-:Y:S01]  /*8490*/  F2FP.BF16.PACK_AB R103, R179, R174 ;  /* 0x000000aeb367723e */ /* 0x004fe200000010ff */
[----:B------:R-:W-:Y:S02]  /*84a0*/  FADD.FTZ R180, R180, R173 ;  /* 0x000000adb4b47221 */ /* 0x000fe40000010000 */
[----:B------:R-:W-:Y:S02]  /*84b0*/  FADD.FTZ R177, R176, R177 ;  /* 0x000000b1b0b17221 */ /* 0x000fe40000010000 */
[----:B------:R-:W-:Y:S02]  /*84c0*/  FADD.FTZ R175, R175, R180 ;  /* 0x000000b4afaf7221 */ /* 0x000fe40000010000 */
[C---:B---3--:R-:W-:Y:S03]  /*84d0*/  HMMA.16816.F32.BF16 R4, R100.reuse, R108, R4 ;  /* 0x0000006c6404723c */ /* 0x048fe60000041804 */
[----:B------:R-:W-:Y:S02]  /*84e0*/  FADD.FTZ R174, R174, R177 ;  /* 0x000000b1aeae7221 */ /* 0x000fe40000010000 */
[----:B------:R-:W-:Y:S02]  /*84f0*/  FADD.FTZ R175, R182, R175 ;  /* 0x000000afb6af7221 */ /* 0x000fe40000010000 */
[----:B------:R-:W-:Y:S01]  /*8500*/  FADD.FTZ R174, R179, R174 ;  /* 0x000000aeb3ae7221 */ /* 0x000fe20000010000 */
[C---:B------:R-:W-:Y:S01]  /*8510*/  HMMA.16816.F32.BF16 R8, R100.reuse, R110, R8 ;  /* 0x0000006e6408723c */ /* 0x040fe20000041808 */
[----:B------:R-:W2:Y:S07]  /*8520*/  LDSM.16.MT88.4 R108, [R135+UR4+0x5100] ;  /* 0x00510004876c783b */ /* 0x000eae0008004200 */
[C---:B----4-:R-:W-:Y:S08]  /*8530*/  HMMA.16816.F32.BF16 R12, R100.reuse, R112, R12 ;  /* 0x00000070640c723c */ /* 0x050ff0000004180c */
[C---:B------:R-:W-:Y:S01]  /*8540*/  HMMA.16816.F32.BF16 R16, R100.reuse, R114, R16 ;  /* 0x000000726410723c */ /* 0x040fe20000041810 */
[----:B------:R-:W3:Y:S07]  /*8550*/  LDSM.16.MT88.4 R112, [R133+0x5100] ;  /* 0x005100008570783b */ /* 0x000eee0000004200 */
[C---:B------:R-:W-:Y:S08]  /*8560*/  HMMA.16816.F32.BF16 R20, R100.reuse, R120, R20 ;  /* 0x000000786414723c */ /* 0x040ff00000041814 */
[C---:B------:R-:W-:Y:S08]  /*8570*/  HMMA.16816.F32.BF16 R24, R100.reuse, R122, R24 ;  /* 0x0000007a6418723c */ /* 0x040ff00000041818 */
        /* <DEDUP_REMOVED lines=14> */
[C---:B-1----:R-:W-:Y:S04]  /*8660*/  HMMA.16816.F32.BF16 R60, R100.reuse, R104, R60 ;  /* 0x00000068643c723c */ /* 0x042fe8000004183c */
[----:B------:R-:W-:Y:S01]  /*8670*/  F2FP.BF16.PACK_AB R139, R234, R233 ;  /* 0x000000e9ea8b723e */ /* 0x000fe200000010ff */
[----:B------:R-:W-:Y:S02]  /*8680*/  FADD.FTZ R191, R191, R174 ;  /* 0x000000aebfbf7221 */ /* 0x000fe40000010000 */
[----:B------:R-:W-:Y:S01]  /*8690*/  FADD.FTZ R178, R181, R178 ;  /* 0x000000b2b5b27221 */ /* 0x000fe20000010000 */
[C---:B------:R-:W-:Y:S01]  /*86a0*/  HMMA.16816.F32.BF16 R64, R100.reuse, R106, R64 ;  /* 0x0000006a6440723c */ /* 0x040fe20000041840 */
[----:B------:R-:W1:Y:S03]  /*86b0*/  LDSM.16.MT88.4 R104, [R156+0x5100] ;  /* 0x005100009c68783b */ /* 0x000e660000004200 */
        /* <DEDUP_REMOVED lines=8> */
[C---:B---3--:R-:W-:Y:S08]  /*8740*/  HMMA.16816.F32.BF16 R76, R100.reuse, R112, R76 ;  /* 0x00000070644c723c */ /* 0x048ff0000004184c */
[C---:B------:R-:W-:Y:S08]  /*8750*/  HMMA.16816.F32.BF16 R80, R100.reuse, R114, R80 ;  /* 0x000000726450723c */ /* 0x040ff00000041850 */
[C---:B----4-:R-:W-:Y:S08]  /*8760*/  HMMA.16816.F32.BF16 R84, R100.reuse, R116, R84 ;  /* 0x000000746454723c */ /* 0x050ff00000041854 */
[C---:B------:R-:W-:Y:S08]  /*8770*/  HMMA.16816.F32.BF16 R88, R100.reuse, R118, R88 ;  /* 0x000000766458723c */ /* 0x040ff00000041858 */
[C---:B-1----:R-:W-:Y:S08]  /*8780*/  HMMA.16816.F32.BF16 R92, R100.reuse, R104, R92 ;  /* 0x00000068645c723c */ /* 0x042ff0000004185c */
[----:B------:R-:W-:Y:S08]  /*8790*/  HMMA.16816.F32.BF16 R96, R100, R106, R96 ;  /* 0x0000006a6460723c */ /* 0x000ff00000041860 */
[C---:B------:R-:W-:Y:S01]  /*87a0*/  HMMA.16816.F32.BF16 R128, R136.reuse, R124, R4 ;  /* 0x0000007c8880723c */ /* 0x040fe20000041804 */
[----:B------:R-:W1:Y:S07]  /*87b0*/  LDSM.16.MT88.4 R4, [R134+UR4+0x3900] ;  /* 0x003900048604783b */ /* 0x000e6e0008004200 */
[C---:B------:R-:W-:Y:S01]  /*87c0*/  HMMA.16816.F32.BF16 R124, R136.reuse, R126, R8 ;  /* 0x0000007e887c723c */ /* 0x040fe20000041808 */
[----:B------:R-:W3:Y:S07]  /*87d0*/  LDSM.16.MT88.4 R8, [R156+0x3900] ;  /* 0x003900009c08783b */ /* 0x000eee0000004200 */
[C---:B--2---:R-:W-:Y:S07]  /*87e0*/  HMMA.16816.F32.BF16 R120, R136.reuse, R108, R12 ;  /* 0x0000006c8878723c */ /* 0x044fee000004180c */
[----:B------:R-:W-:Y:S01]  /*87f0*/  IADD3 R12, R220, -0x2, RZ ;  /* 0xfffffffedc0c7810 */ /* 0x000fe20007ffe0ff */
[C---:B------:R-:W-:Y:S03]  /*8800*/  HMMA.16816.F32.BF16 R116, R136.reuse, R110, R16 ;  /* 0x0000006e8874723c */ /* 0x040fe60000041810 */
[C---:B------:R-:W-:Y:S05]  /*8810*/  ISETP.GE.AND P0, PT, R12.reuse, R193, PT ;  /* 0x000000c10c00720c */ /* 0x040fea0003f06270 */
[C---:B------:R-:W-:Y:S08]  /*8820*/  HMMA.16816.F32.BF16 R112, R136.reuse, R140, R20 ;  /* 0x0000008c8870723c */ /* 0x040ff00000041814 */
[C---:B------:R-:W-:Y:S04]  /*8830*/  HMMA.16816.F32.BF16 R108, R136.reuse, R142, R24 ;  /* 0x0000008e886c723c */ /* 0x040fe80000041818 */
[----:B------:R-:W-:Y:S01]  /*8840*/  @P0 SHF.R.S32.HI R16, RZ, 0x1f, R12 ;  /* 0x0000001fff100819 */ /* 0x000fe2000001140c */
[----:B------:R-:W-:Y:S03]  /*8850*/  @P0 IMAD.WIDE.U32 R18, R12, c[0x0][0x1e0], RZ ;  /* 0x000078000c120a25 */ /* 0x000fe600078e00ff */
[C---:B------:R-:W-:Y:S04]  /*8860*/  HMMA.16816.F32.BF16 R104, R136.reuse, R144, R28 ;  /* 0x000000908868723c */ /* 0x040fe8000004181c */
[----:B------:R-:W-:Y:S01]  /*8870*/  @P0 SHF.L.U32 R24, R18, 0x6, RZ ;  /* 0x0000000612180819 */ /* 0x000fe200000006ff */
[----:B------:R-:W-:Y:S03]  /*8880*/  @P0 IMAD R16, R16, c[0x0][0x1e0], RZ ;  /* 0x0000780010100a24 */ /* 0x000fe600078e02ff */
[C---:B------:R-:W-:Y:S04]  /*8890*/  HMMA.16816.F32.BF16 R100, R136.reuse, R146, R32 ;  /* 0x000000928864723c */ /* 0x040fe80000041820 */
[----:B------:R-:W-:Y:S02]  /*88a0*/  @P0 IMAD R16, R12, c[0x0][0x1e4], R16 ;  /* 0x000079000c100a24 */ /* 0x000fe400078e0210 */
[----:B------:R-:W2:Y:S02]  /*88b0*/  LDSM.16.MT88.4 R12, [R135+UR4+0x5900] ;  /* 0x00590004870c783b */ /* 0x000ea40008004200 */
[C---:B------:R-:W-:Y:S04]  /*88c0*/  HMMA.16816.F32.BF16 R36, R136.reuse, R148, R36 ;  /* 0x000000948824723c */ /* 0x040fe80000041824 */
[----:B------:R-:W-:Y:S02]  /*88d0*/  @P0 IADD3 R25, R19, R16, RZ ;  /* 0x0000001013190210 */ /* 0x000fe40007ffe0ff */
[----:B------:R-:W-:Y:S02]  /*88e0*/  @P0 IADD3 R16, P1, R24, R206, RZ ;  /* 0x000000ce18100210 */ /* 0x000fe40007f3e0ff */
[C---:B------:R-:W-:Y:S04]  /*88f0*/  HMMA.16816.F32.BF16 R40, R136.reuse, R150, R40 ;  /* 0x000000968828723c */ /* 0x040fe80000041828 */
[----:B------:R-:W-:Y:S04]  /*8900*/  @P0 SHF.L.U64.HI R25, R18, 0x6, R25 ;  /* 0x0000000612190819 */ /* 0x000fe80000010219 */
[C---:B------:R-:W-:Y:S08]  /*8910*/  HMMA.16816.F32.BF16 R44, R136.reuse, R152, R44 ;  /* 0x00000098882c723c */ /* 0x040ff0000004182c */
[C---:B------:R-:W-:Y:S08]  /*8920*/  HMMA.16816.F32.BF16 R48, R136.reuse, R154, R48 ;  /* 0x0000009a8830723c */ /* 0x040ff00000041830 */
[C---:B-1----:R-:W-:Y:S07]  /*8930*/  HMMA.16816.F32.BF16 R52, R136.reuse, R4, R52 ;  /* 0x000000048834723c */ /* 0x042fee0000041834 */
[C---:B------:R-:W-:Y:S01]  /*8940*/  @P0 IADD3.X R5, R25.reuse, R213, RZ, P1, !PT ;  /* 0x000000d519050210 */ /* 0x040fe20000ffe4ff */
[C---:B------:R-:W-:Y:S04]  /*8950*/  HMMA.16816.F32.BF16 R56, R136.reuse, R6, R56 ;  /* 0x000000068838723c */ /* 0x040fe80000041838 */
[C---:B------:R-:W-:Y:S04]  /*8960*/  @P0 LEA R20, P1, R16.reuse, c[0x0][0x1c8], 0x1 ;  /* 0x0000720010140a11 */ /* 0x040fe800078208ff */
[C---:B---3--:R-:W-:Y:S04]  /*8970*/  HMMA.16816.F32.BF16 R60, R136.reuse, R8, R60 ;  /* 0x00000008883c723c */ /* 0x048fe8000004183c */
[----:B------:R-:W-:Y:S02]  /*8980*/  @P0 LEA.HI.X R21, R16, c[0x0][0x1cc], R5, 0x1, P1 ;  /* 0x0000730010150a11 */ /* 0x000fe400008f0c05 */
[----:B------:R-:W1:Y:S01]  /*8990*/  LDSM.16.MT88.4 R16, [R133+0x5900] ;  /* 0x005900008510783b */ /* 0x000e620000004200 */
[----:B------:R-:W-:Y:S01]  /*89a0*/  @P0 IADD3 R4, P1, R24, R225, RZ ;  /* 0x000000e118040210 */ /* 0x000fe20007f3e0ff */
[C---:B------:R-:W-:Y:S04]  /*89b0*/  HMMA.16816.F32.BF16 R64, R136.reuse, R10, R64 ;  /* 0x0000000a8840723c */ /* 0x040fe80000041840 */
[C---:B------:R-:W-:Y:S02]  /*89c0*/  @P0 IADD3.X R5, R25.reuse, R224, RZ, P1, !PT ;  /* 0x000000e019050210 */ /* 0x040fe40000ffe4ff */
[C---:B------:R-:W-:Y:S02]  /*89d0*/  @P0 LEA R22, P1, R4.reuse, c[0x0][0x1c8], 0x1 ;  /* 0x0000720004160a11 */ /* 0x040fe400078208ff */
[C---:B--2---:R-:W-:Y:S04]  /*89e0*/  HMMA.16816.F32.BF16 R68, R136.reuse, R12, R68 ;  /* 0x0000000c8844723c */ /* 0x044fe80000041844 */
[----:B------:R-:W-:Y:S02]  /*89f0*/  @P0 LEA.HI.X R23, R4, c[0x0][0x1cc], R5, 0x1, P1 ;  /* 0x0000730004170a11 */ /* 0x000fe400008f0c05 */
[----:B------:R-:W-:Y:S02]  /*8a00*/  @P0 IADD3 R5, P1, R24, R223, RZ ;  /* 0x000000df18050210 */ /* 0x000fe40007f3e0ff */
[C---:B------:R-:W-:Y:S04]  /*8a10*/  HMMA.16816.F32.BF16 R72, R136.reuse, R14, R72 ;  /* 0x0000000e8848723c */ /* 0x040fe80000041848 */
[----:B------:R-:W-:Y:S02]  /*8a20*/  @P0 IADD3.X R4, R25, R222, RZ, P1, !PT ;  /* 0x000000de19040210 */ /* 0x000fe40000ffe4ff */
[C---:B------:R-:W-:Y:S06]  /*8a30*/  @P0 LEA R26, P1, R5.reuse, c[0x0][0x1c8], 0x1 ;  /* 0x00007200051a0a11 */ /* 0x040fec00078208ff */
[----:B------:R-:W-:Y:S02]  /*8a40*/  @P0 LEA.HI.X R27, R5, c[0x0][0x1cc], R4, 0x1, P1 ;  /* 0x00007300051b0a11 */ /* 0x000fe400008f0c04 */
[----:B------:R-:W2:Y:S01]  /*8a50*/  LDSM.16.MT88.4 R4, [R134+UR4+0x5900] ;  /* 0x005900048604783b */ /* 0x000ea20008004200 */
[----:B------:R-:W-:Y:S04]  /*8a60*/  @P0 IADD3 R24, P1, R200, R24, RZ ;  /* 0x00000018c8180210 */ /* 0x000fe80007f3e0ff */
[----:B------:R-:W-:Y:S02]  /*8a70*/  @P0 IADD3.X R25, R199, R25, RZ, P1, !PT ;  /* 0x00000019c7190210 */ /* 0x000fe40000ffe4ff */
[----:B------:R-:W-:Y:S01]  /*8a80*/  @P0 IADD3 R8, P1, R24, R206, RZ ;  /* 0x000000ce18080210 */ /* 0x000fe20007f3e0ff */
[C---:B-1----:R-:W-:Y:S03]  /*8a90*/  HMMA.16816.F32.BF16 R76, R136.reuse, R16, R76 ;  /* 0x00000010884c723c */ /* 0x042fe6000004184c */
[----:B------:R-:W-:Y:S02]  /*8aa0*/  @P0 IADD3.X R9, R25, R213, RZ, P1, !PT ;  /* 0x000000d519090210 */ /* 0x000fe40000ffe4ff */
[C---:B------:R-:W-:Y:S03]  /*8ab0*/  @P0 LEA R12, P1, R8.reuse, c[0x0][0x1c8], 0x1 ;  /* 0x00007200080c0a11 */ /* 0x040fe600078208ff */
[C---:B------:R-:W-:Y:S04]  /*8ac0*/  HMMA.16816.F32.BF16 R80, R136.reuse, R18, R80 ;  /* 0x000000128850723c */ /* 0x040fe80000041850 */
[----:B------:R-:W-:Y:S02]  /*8ad0*/  @P0 LEA.HI.X R13, R8, c[0x0][0x1cc], R9, 0x1, P1 ;  /* 0x00007300080d0a11 */ /* 0x000fe400008f0c09 */
[----:B------:R-:W1:Y:S01]  /*8ae0*/  LDSM.16.MT88.4 R8, [R156+0x5900] ;  /* 0x005900009c08783b */ /* 0x000e620000004200 */
[----:B------:R-:W-:Y:S01]  /*8af0*/  @P0 IADD3 R3, P1, R24, R225, RZ ;  /* 0x000000e118030210 */ /* 0x000fe20007f3e0ff */
[----:B------:R-:W-:Y:S04]  /*8b00*/  @P0 IMAD R18, R215, 0x3000, R201 ;  /* 0x00003000d7120824 */ /* 0x000fe800078e02c9 */
[----:B------:R-:W-:Y:S02]  /*8b10*/  @P0 IADD3.X R16, R25, R224, RZ, P1, !PT ;  /* 0x000000e019100210 */ /* 0x000fe40000ffe4ff */
[C---:B------:R-:W-:Y:S04]  /*8b20*/  @P0 LEA R14, P1, R3.reuse, c[0x0][0x1c8], 0x1 ;  /* 0x00007200030e0a11 */ /* 0x040fe800078208ff */
[----:B------:R-:W-:Y:S02]  /*8b30*/  @P0 LEA.HI.X R15, R3, c[0x0][0x1cc], R16, 0x1, P1 ;  /* 0x00007300030f0a11 */ /* 0x000fe400008f0c10 */
[----:B------:R-:W-:Y:S02]  /*8b40*/  @P0 SHF.L.U32 R3, R18, 0x1, RZ ;  /* 0x0000000112030819 */ /* 0x000fe400000006ff */
[----:B------:R-:W-:Y:S01]  /*8b50*/  @P0 IADD3 R24, P1, R24, R223, RZ ;  /* 0x000000df18180210 */ /* 0x000fe20007f3e0ff */
[C---:B--2---:R-:W-:Y:S02]  /*8b60*/  HMMA.16816.F32.BF16 R84, R136.reuse, R4, R84 ;  /* 0x000000048854723c */ /* 0x044fe40000041854 */
[----:B------:R-:W-:Y:S01]  /*8b70*/  @!PT LDS RZ, [RZ] ;  /* 0x00000000fffff984 */ /* 0x000fe20000000800 */
[----:B------:R-:W-:Y:S01]  /*8b80*/  @!PT LDS RZ, [RZ] ;  /* 0x00000000fffff984 */ /* 0x000fe20000000800 */
[----:B------:R-:W-:Y:S01]  /*8b90*/  @!PT LDS RZ, [RZ] ;  /* 0x00000000fffff984 */ /* 0x000fe20000000800 */
[----:B------:R2:W-:Y:S01]  /*8ba0*/  @P0 LDGSTS.E.BYPASS.LTC128B.128 [R3+0xc100], [R20.64], !P5 ;  /* 0x0c10000014030fae */ /* 0x0005e2000e901d48 */
[----:B------:R-:W-:Y:S02]  /*8bb0*/  @P0 IADD3.X R25, R25, R222, RZ, P1, !PT ;  /* 0x000000de19190210 */ /* 0x000fe40000ffe4ff */
[C---:B------:R-:W-:Y:S03]  /*8bc0*/  @P0 LEA R16, P1, R24.reuse, c[0x0][0x1c8], 0x1 ;  /* 0x0000720018100a11 */ /* 0x040fe600078208ff */
[C---:B------:R-:W-:Y:S02]  /*8bd0*/  HMMA.16816.F32.BF16 R88, R136.reuse, R6, R88 ;  /* 0x000000068858723c */ /* 0x040fe40000041858 */
[----:B------:R2:W-:Y:S02]  /*8be0*/  @P0 LDGSTS.E.BYPASS.LTC128B.128 [R3+0xe100], [R22.64], !P4 ;  /* 0x0e10000016030fae */ /* 0x0005e4000e101d48 */
[----:B------:R-:W-:Y:S06]  /*8bf0*/  @P0 LEA.HI.X R17, R24, c[0x0][0x1cc], R25, 0x1, P1 ;  /* 0x0000730018110a11 */ /* 0x000fec00008f0c19 */
[----:B------:R2:W-:Y:S01]  /*8c00*/  @P0 LDGSTS.E.BYPASS.LTC128B.128 [R3+0x10100], [R26.64], !P6 ;  /* 0x101000001a030fae */ /* 0x0005e2000f101d48 */
[C---:B-1----:R-:W-:Y:S07]  /*8c10*/  HMMA.16816.F32.BF16 R92, R136.reuse, R8, R92 ;  /* 0x00000008885c723c */ /* 0x042fee000004185c */
[----:B------:R2:W-:Y:S01]  /*8c20*/  @P0 LDGSTS.E.BYPASS.LTC128B.128 [R3+0xd100], [R12.64], !P5 ;  /* 0x0d1000000c030fae */ /* 0x0005e2000e901d48 */
[----:B------:R-:W-:Y:S07]  /*8c30*/  HMMA.16816.F32.BF16 R96, R136, R10, R96 ;  /* 0x0000000a8860723c */ /* 0x000fee0000041860 */
[----:B------:R2:W-:Y:S08]  /*8c40*/  @P0 LDGSTS.E.BYPASS.LTC128B.128 [R3+0xf100], [R14.64], !P4 ;  /* 0x0f1000000e030fae */ /* 0x0005f0000e101d48 */
[----:B------:R2:W-:Y:S01]  /*8c50*/  @P0 LDGSTS.E.BYPASS.LTC128B.128 [R3+0x11100], [R16.64], !P6 ;  /* 0x1110000010030fae */ /* 0x0005e2000f101d48 */
[C---:B------:R-:W-:Y:S02]  /*8c60*/  ISETP.GT.AND P0, PT, R220.reuse, R231, PT ;  /* 0x000000e7dc00720c */ /* 0x040fe40003f04270 */
[----:B------:R-:W-:Y:S05]  /*8c70*/  IADD3 R220, R220, -0x1, RZ ;  /* 0xffffffffdcdc7810 */ /* 0x000fea0007ffe0ff */
[----:B------:R-:W0:Y:S01]  /*8c80*/  LDGDEPBAR ;  /* 0x00000000000079af */ /* 0x000e220000000000 */
[----:B--2---:R-:W-:Y:S05]  /*8c90*/  MOV R3, R0 ;  /* 0x0000000000037202 */ /* 0x004fea0000000f00 */
[----:B------:R-:W-:-:S05]  /*8ca0*/  @P0 BRA `(.L_x_890) ;  /* 0xffffc76000000947 */ /* 0x000fca000383ffff */
.L_x_881:
[----:B------:R-:W-:Y:S02]  /*8cb0*/  ISETP.NE.AND P1, PT, R196, 0x1, PT ;  /* 0x00000001c400780c */ /* 0x000fe40003f25270 */
[----:B------:R-:W-:-:S02]  /*8cc0*/  LEA R6, R219, 0x7f, 0x7 ;  /* 0x0000007fdb067811 */ /* 0x000fc400078e38ff */
[----:B------:R-:W-:Y:S02]  /*8cd0*/  ISETP.GE.AND P0, PT, R195, 0x1, PT ;  /* 0x00000001c300780c */ /* 0x000fe40003f06270 */
[----:B------:R-:W-:-:S07]  /*8ce0*/  IADD3 R3, R194, 0x1, -R203 ;  /* 0x00000001c2037810 */ /* 0x000fce0007ffe8cb */
[----:B------:R-:W-:-:S05]  /*8cf0*/  @P1 IMAD.HI.U32 R4, R6, c[0x0][0x2c8], RZ ;  /* 0x0000b20006041a27 */ /* 0x000fca00078e00ff */
[----:B------:R-:W-:-:S05]  /*8d00*/  @P1 SHF.R.U32.HI R6, RZ, c[0x0][0x2cc], R4 ;  /* 0x0000b300ff061a19 */ /* 0x000fca0000011604 */
[----:B------:R-:W-:-:S05]  /*8d10*/  IMAD.IADD R5, R3, 0x1, R6 ;  /* 0x0000000103057824 */ /* 0x000fca00078e0206 */
[----:B------:R-:W-:Y:S01]  /*8d20*/  IADD3 R4, R5, -c[0x0][0x324], RZ ;  /* 0x8000c90005047a10 */ /* 0x000fe20007ffe0ff */
[----:B------:R-:W-:Y:S05]  /*8d30*/  @!P0 BRA `(.L_x_891) ;  /* 0x000000f000008947 */ /* 0x000fea0003800000 */
        /* <DEDUP_REMOVED lines=9> */
.L_x_892:
[----:B------:R-:W-:-:S04]  /*8dd0*/  MOV R3, c[0x0][0x32c] ;  /* 0x0000cb0000037a02 */ /* 0x000fc80000000f00 */
[----:B------:R-:W-:-:S13]  /*8de0*/  ISETP.NE.AND P0, PT, R3, 0x1, PT ;  /* 0x000000010300780c */ /* 0x000fda0003f05270 */
[----:B------:R-:W-:-:S05]  /*8df0*/  @P0 IMAD.HI.U32 R3, R5, c[0x0][0x330], RZ ;  /* 0x0000cc0005030a27 */ /* 0x000fca00078e00ff */
[----:B------:R-:W-:-:S05]  /*8e00*/  @P0 SHF.R.U32.HI R5, RZ, c[0x0][0x334], R3 ;  /* 0x0000cd00ff050a19 */ /* 0x000fca0000011603 */
.L_x_893:
[----:B------:R-:W-:-:S05]  /*8e10*/  IMAD R5, R5, c[0x0][0x32c], RZ ;  /* 0x0000cb0005057a24 */ /* 0x000fca00078e02ff */
[----:B------:R-:W-:-:S04]  /*8e20*/  IMNMX R4, R4, R5, !PT ;  /* 0x0000000504047217 */ /* 0x000fc80007800200 */
.L_x_891:
[----:B------:R-:W-:-:S04]  /*8e30*/  IADD3 R4, R4, 0x3f, RZ ;  /* 0x0000003f04047810 */ /* 0x000fc80007ffe0ff */
[----:B------:R-:W-:-:S04]  /*8e40*/  SHF.R.S32.HI R3, RZ, 0x1f, R4 ;  /* 0x0000001fff037819 */ /* 0x000fc80000011404 */
[----:B------:R-:W-:-:S04]  /*8e50*/  LEA.HI R4, R3, R4, RZ, 0x6 ;  /* 0x0000000403047211 */ /* 0x000fc800078f30ff */
[----:B------:R-:W-:-:S04]  /*8e60*/  SHF.R.S32.HI R4, RZ, 0x6, R4 ;  /* 0x00000006ff047819 */ /* 0x000fc80000011404 */
[----:B------:R-:W-:-:S04]  /*8e70*/  IMNMX R229, R193, R4, !PT ;  /* 0x00000004c1e57217 */ /* 0x000fc80007800200 */
[----:B------:R-:W-:-:S13]  /*8e80*/  ISETP.GE.AND P0, PT, R220, R229, PT ;  /* 0x000000e5dc00720c */ /* 0x000fda0003f06270 */
[----:B------:R-:W-:Y:S05]  /*8e90*/  @!P0 BRA `(.L_x_894) ;  /* 0x00002f1000008947 */ /* 0x000fea0003800000 */
[----:B------:R-:W-:Y:S01]  /*8ea0*/  IMAD.MOV.U32 R189, RZ, RZ, 0x20 ;  /* 0x00000020ffbd7424 */ /* 0x000fe200078e00ff */
[----:B------:R-:W-:Y:S01]  /*8eb0*/  LOP3.LUT P0, RZ, R218, 0x2, RZ, 0xc0, !PT ;  /* 0x00000002daff7812 */ /* 0x000fe2000780c0ff */
[----:B------:R-:W-:Y:S01]  /*8ec0*/  IMAD.MOV.U32 R3, RZ, RZ, R0 ;  /* 0x000000ffff037224 */ /* 0x000fe200078e0000 */
[C---:B------:R-:W-:Y:S01]  /*8ed0*/  IADD3 R227, P1, R204.reuse, 0x40, RZ ;  /* 0x00000040cce37810 */ /* 0x040fe20007f3e0ff */
[----:B------:R-:W-:Y:S01]  /*8ee0*/  IMAD.MOV.U32 R228, RZ, RZ, R220 ;  /* 0x000000ffffe47224 */ /* 0x000fe200078e00dc */
[----:B------:R-:W-:Y:S02]  /*8ef0*/  SEL R189, R189, 0xffffffe0, !P0 ;  /* 0xffffffe0bdbd7807 */ /* 0x000fe40004000000 */
[----:B------:R-:W-:Y:S01]  /*8f00*/  IADD3 R225, P0, R204, 0x80, RZ ;  /* 0x00000080cce17810 */ /* 0x000fe20007f1e0ff */
[--C-:B------:R-:W-:Y:S01]  /*8f10*/  IMAD.X R226, RZ, RZ, R209.reuse, P1 ;  /* 0x000000ffffe27224 */ /* 0x100fe200008e06d1 */
[C---:B------:R-:W-:Y:S02]  /*8f20*/  IADD3 R223, P1, R206.reuse, 0x40, RZ ;  /* 0x00000040cedf7810 */ /* 0x040fe40007f3e0ff */
[----:B------:R-:W-:Y:S01]  /*8f30*/  MOV R133, R2 ;  /* 0x0000000200857202 */ /* 0x000fe20000000f00 */
[----:B------:R-:W-:Y:S01]  /*8f40*/  IMAD.X R224, RZ, RZ, R209, P0 ;  /* 0x000000ffffe07224 */ /* 0x000fe200000e06d1 */
[----:B------:R-:W-:Y:S01]  /*8f50*/  IADD3 R221, P0, R206, 0x80, RZ ;  /* 0x00000080cedd7810 */ /* 0x000fe20007f1e0ff */
[----:B------:R-:W-:-:S03]  /*8f60*/  IMAD.X R222, RZ, RZ, R213, P1 ;  /* 0x000000ffffde7224 */ /* 0x000fc600008e06d5 */
[----:B------:R-:W-:Y:S02]  /*8f70*/  IADD3.X R219, RZ, R213, RZ, P0, !PT ;  /* 0x000000d5ffdb7210 */ /* 0x000fe400007fe4ff */
.L_x_895:
[----:B------:R-:W-:Y:S04]  /*8f80*/  DEPBAR.LE SB0, 0x2 ;  /* 0x000080800000791a */ /* 0x000fe80000000000 */
[----:B------:R-:W-:Y:S01]  /*8f90*/  BAR.SYNC.DEFER_BLOCKING 0x0 ;  /* 0x0000000000007b1d */ /* 0x000fe20000010000 */
[----:B------:R-:W-:Y:S01]  /*8fa0*/  ISETP.GE.AND P0, PT, R193, R228, PT ;  /* 0x000000e4c100720c */ /* 0x000fe20003f06270 */
[----:B------:R-:W-:Y:S01]  /*8fb0*/  UIMAD UR4, UR5, 0x6000, URZ ;  /* 0x00006000050478a4 */ /* 0x000fe2000f8e023f */
[----:B------:R-:W-:Y:S01]  /*8fc0*/  IADD3 R220, R228, -0x1, RZ ;  /* 0xffffffffe4dc7810 */ /* 0x000fe20007ffe0ff */
[----:B------:R-:W-:Y:S02]  /*8fd0*/  UIADD3 UR7, UR5, 0x1, URZ ;  /* 0x0000000105077890 */ /* 0x000fe4000fffe03f */
[----:B------:R-:W-:Y:S02]  /*8fe0*/  UISETP.GE.AND UP0, UPT, UR5, 0x1, UPT ;  /* 0x000000010500788c */ /* 0x000fe4000bf06270 */
[----:B------:R-:W-:Y:S02]  /*8ff0*/  IADD3 R132, R188, UR4, RZ ;  /* 0x00000004bc847c10 */ /* 0x000fe4000fffe0ff */
[----:B------:R-:W-:Y:S02]  /*9000*/  USEL UR5, UR7, URZ, !UP0 ;  /* 0x0000003f07057287 */ /* 0x000fe4000c000000 */
[----:B------:R-:W-:Y:S02]  /*9010*/  IADD3 R191, R189, R132, RZ ;  /* 0x00000084bdbf7210 */ /* 0x000fe40007ffe0ff */
[----:B------:R-:W-:Y:S01]  /*9020*/  @!P0 SHF.R.S32.HI R29, RZ, 0x1f, R220 ;  /* 0x0000001fff1d8819 */ /* 0x000fe200000114dc */
[----:B------:R-:W-:Y:S04]  /*9030*/  @!P0 IMAD.WIDE.U32 R4, R220, c[0x0][0x208], RZ ;  /* 0x00008200dc048a25 */ /* 0x000fe800078e00ff */
[----:B------:R-:W-:Y:S01]  /*9040*/  @!P0 IMAD R29, R29, c[0x0][0x208], RZ ;  /* 0x000082001d1d8a24 */ /* 0x000fe200078e02ff */
[----:B------:R-:W-:Y:S01]  /*9050*/  @!P0 SHF.L.U32 R0, R4, 0x6, RZ ;  /* 0x0000000604008819 */ /* 0x000fe200000006ff */
[----:B------:R-:W-:Y:S02]  /*9060*/  @!P0 IMAD R171, R215, 0x6000, R214 ;  /* 0x00006000d7ab8824 */ /* 0x000fe400078e02d6 */
[----:B------:R-:W-:Y:S01]  /*9070*/  @!P0 IMAD R29, R220, c[0x0][0x20c], R29 ;  /* 0x00008300dc1d8a24 */ /* 0x000fe200078e021d */
[----:B------:R-:W-:Y:S04]  /*9080*/  LDSM.16.M88.4 R32, [R190] ;  /* 0x00000000be20783b */ /* 0x000fe80000000200 */
[----:B------:R-:W-:Y:S02]  /*9090*/  @!P0 IADD3 R29, R5, R29, RZ ;  /* 0x0000001d051d8210 */ /* 0x000fe40007ffe0ff */
[----:B------:R-:W-:Y:S02]  /*90a0*/  @!P0 IADD3 R5, P1, R0, R204, RZ ;  /* 0x000000cc00058210 */ /* 0x000fe40007f3e0ff */
[----:B------:R-:W1:Y:S01]  /*90b0*/  LDSM.16.M88.4 R8, [R188+UR4+0xc100] ;  /* 0x00c10004bc08783b */ /* 0x000e620008000200 */
[----:B------:R-:W-:Y:S04]  /*90c0*/  @!P0 SHF.L.U64.HI R29, R4, 0x6, R29 ;  /* 0x00000006041d8819 */ /* 0x000fe8000001021d */
[----:B------:R-:W-:Y:S02]  /*90d0*/  @!P0 IADD3.X R2, R29, R209, RZ, P1, !PT ;  /* 0x000000d11d028210 */ /* 0x000fe40000ffe4ff */
[C---:B------:R-:W-:Y:S01]  /*90e0*/  @!P0 LEA R168, P1, R5.reuse, c[0x0][0x1f8], 0x1 ;  /* 0x00007e0005a88a11 */ /* 0x040fe200078208ff */
[----:B------:R-:W2:Y:S03]  /*90f0*/  LDSM.16.M88.4 R16, [R188+UR4+0xc900] ;  /* 0x00c90004bc10783b */ /* 0x000ea60008000200 */
[----:B------:R-:W-:Y:S02]  /*9100*/  @!P0 LEA.HI.X R169, R5, c[0x0][0x1fc], R2, 0x1, P1 ;  /* 0x00007f0005a98a11 */ /* 0x000fe400008f0c02 */
[C---:B------:R-:W-:Y:S03]  /*9110*/  @!P0 IADD3 R5, P1, R0.reuse, R227, RZ ;  /* 0x000000e300058210 */ /* 0x040fe60007f3e0ff */
[----:B------:R-:W3:Y:S01]  /*9120*/  LDSM.16.M88.4 R24, [R188+UR4+0xd100] ;  /* 0x00d10004bc18783b */ /* 0x000ee20008000200 */
[----:B------:R-:W-:Y:S02]  /*9130*/  @!P0 IADD3.X R2, R29, R226, RZ, P1, !PT ;  /* 0x000000e21d028210 */ /* 0x000fe40000ffe4ff */
[C---:B------:R-:W-:Y:S04]  /*9140*/  @!P0 LEA R164, P1, R5.reuse, c[0x0][0x1f8], 0x1 ;  /* 0x00007e0005a48a11 */ /* 0x040fe800078208ff */
[----:B------:R-:W-:Y:S01]  /*9150*/  @!P0 LEA.HI.X R165, R5, c[0x0][0x1fc], R2, 0x1, P1 ;  /* 0x00007f0005a58a11 */ /* 0x000fe200008f0c02 */
[----:B------:R-:W4:Y:S01]  /*9160*/  LDSM.16.M88.4 R136, [R188+UR4+0xd900] ;  /* 0x00d90004bc88783b */ /* 0x000f220008000200 */
[----:B------:R-:W-:Y:S04]  /*9170*/  @!P0 IADD3 R2, P1, R0, R225, RZ ;  /* 0x000000e100028210 */ /* 0x000fe80007f3e0ff */
[----:B------:R-:W-:Y:S02]  /*9180*/  @!P0 IADD3.X R13, R29, R224, RZ, P1, !PT ;  /* 0x000000e01d0d8210 */ /* 0x000fe40000ffe4ff */
[C---:B------:R-:W-:Y:S01]  /*9190*/  @!P0 LEA R166, P1, R2.reuse, c[0x0][0x1f8], 0x1 ;  /* 0x00007e0002a68a11 */ /* 0x040fe200078208ff */
[----:B------:R-:W-:Y:S03]  /*91a0*/  LDSM.16.M88.4 R140, [R186] ;  /* 0x00000000ba8c783b */ /* 0x000fe60000000200 */
[----:B------:R-:W-:Y:S02]  /*91b0*/  @!P0 LEA.HI.X R167, R2, c[0x0][0x1fc], R13, 0x1, P1 ;  /* 0x00007f0002a78a11 */ /* 0x000fe400008f0c0d */
[----:B------:R-:W-:Y:S01]  /*91c0*/  @!P0 IADD3 R0, P1, R198, R0, RZ ;  /* 0x00000000c6008210 */ /* 0x000fe20007f3e0ff */
[C---:B-1----:R-:W-:Y:S02]  /*91d0*/  HMMA.16816.F32.BF16 R4, R32.reuse, R8, RZ ;  /* 0x000000082004723c */ /* 0x042fe400000418ff */
[----:B------:R-:W1:Y:S01]  /*91e0*/  LDSM.16.M88.4 R144, [R191+0xc100] ;  /* 0x00c10000bf90783b */ /* 0x000e620000000200 */
[----:B------:R-:W-:Y:S02]  /*91f0*/  @!P0 IADD3.X R29, R197, R29, RZ, P1, !PT ;  /* 0x0000001dc51d8210 */ /* 0x000fe40000ffe4ff */
[----:B------:R-:W-:Y:S03]  /*9200*/  @!P0 IADD3 R2, P1, R0, R204, RZ ;  /* 0x000000cc00028210 */ /* 0x000fe60007f3e0ff */
[C---:B------:R-:W-:Y:S01]  /*9210*/  HMMA.16816.F32.BF16 R8, R32.reuse, R10, RZ ;  /* 0x0000000a2008723c */ /* 0x040fe200000418ff */
[C---:B------:R-:W-:Y:S01]  /*9220*/  @!P0 IADD3.X R21, R29.reuse, R209, RZ, P1, !PT ;  /* 0x000000d11d158210 */ /* 0x040fe20000ffe4ff */
[----:B------:R-:W5:Y:S02]  /*9230*/  LDSM.16.M88.4 R148, [R191+0xc900] ;  /* 0x00c90000bf94783b */ /* 0x000f640000000200 */
[C---:B------:R-:W-:Y:S04]  /*9240*/  @!P0 LEA R172, P1, R2.reuse, c[0x0][0x1f8], 0x1 ;  /* 0x00007e0002ac8a11 */ /* 0x040fe800078208ff */
[C---:B--2---:R-:W-:Y:S01]  /*9250*/  HMMA.16816.F32.BF16 R12, R32.reuse, R16, RZ ;  /* 0x00000010200c723c */ /* 0x044fe200000418ff */
[----:B------:R-:W-:Y:S01]  /*9260*/  @!P0 LEA.HI.X R173, R2, c[0x0][0x1fc], R21, 0x1, P1 ;  /* 0x00007f0002ad8a11 */ /* 0x000fe200008f0c15 */
[----:B------:R-:W2:Y:S02]  /*9270*/  LDSM.16.M88.4 R152, [R191+0xd100] ;  /* 0x00d10000bf98783b */ /* 0x000ea40000000200 */
[----:B------:R-:W-:Y:S04]  /*9280*/  @!P0 IADD3 R2, P1, R0, R227, RZ ;  /* 0x000000e300028210 */ /* 0x000fe80007f3e0ff */
[C---:B------:R-:W-:Y:S01]  /*9290*/  HMMA.16816.F32.BF16 R16, R32.reuse, R18, RZ ;  /* 0x000000122010723c */ /* 0x040fe200000418ff */
[C---:B------:R-:W-:Y:S03]  /*92a0*/  @!P0 IADD3.X R31, R29.reuse, R226, RZ, P1, !PT ;  /* 0x000000e21d1f8210 */ /* 0x040fe60000ffe4ff */
[C---:B------:R-:W-:Y:S04]  /*92b0*/  @!P0 LEA R174, P1, R2.reuse, c[0x0][0x1f8], 0x1 ;  /* 0x00007e0002ae8a11 */ /* 0x040fe800078208ff */
[C---:B---3--:R-:W-:Y:S01]  /*92c0*/  HMMA.16816.F32.BF16 R20, R32.reuse, R24, RZ ;  /* 0x000000182014723c */ /* 0x048fe200000418ff */
[----:B------:R-:W-:Y:S03]  /*92d0*/  @!P0 LEA.HI.X R175, R2, c[0x0][0x1fc], R31, 0x1, P1 ;  /* 0x00007f0002af8a11 */ /* 0x000fe600008f0c1f */
[----:B------:R-:W-:Y:S02]  /*92e0*/  @!P0 IADD3 R157, P1, R0, R225, RZ ;  /* 0x000000e1009d8210 */ /* 0x000fe40007f3e0ff */
[C---:B------:R-:W-:Y:S02]  /*92f0*/  IADD3 R2, R192.reuse, R191, RZ ;  /* 0x000000bfc0027210 */ /* 0x040fe40007ffe0ff */
[C---:B------:R-:W-:Y:S01]  /*9300*/  HMMA.16816.F32.BF16 R24, R32.reuse, R26, RZ ;  /* 0x0000001a2018723c */ /* 0x040fe200000418ff */
[----:B------:R-:W-:Y:S03]  /*9310*/  @!P0 IADD3.X R0, R29, R224, RZ, P1, !PT ;  /* 0x000000e01d008210 */ /* 0x000fe60000ffe4ff */
[C---:B------:R-:W-:Y:S04]  /*9320*/  @!P0 LEA R176, P1, R157.reuse, c[0x0][0x1f8], 0x1 ;  /* 0x00007e009db08a11 */ /* 0x040fe800078208ff */
[C---:B----4-:R-:W-:Y:S01]  /*9330*/  HMMA.16816.F32.BF16 R28, R32.reuse, R136, RZ ;  /* 0x00000088201c723c */ /* 0x050fe200000418ff */
[----:B------:R-:W-:Y:S02]  /*9340*/  @!P0 LEA.HI.X R177, R157, c[0x0][0x1fc], R0, 0x1, P1 ;  /* 0x00007f009db18a11 */ /* 0x000fe400008f0c00 */
[----:B------:R-:W3:Y:S01]  /*9350*/  LDSM.16.M88.4 R156, [R191+0xd900] ;  /* 0x00d90000bf9c783b */ /* 0x000ee20000000200 */
[-C--:B------:R-:W-:Y:S02]  /*9360*/  IADD3 R0, R192, R132.reuse, RZ ;  /* 0x00000084c0007210 */ /* 0x080fe40007ffe0ff */
[----:B------:R-:W-:Y:S02]  /*9370*/  IADD3 R132, R189, R132, R192 ;  /* 0x00000084bd847210 */ /* 0x000fe40007ffe0c0 */
[----:B------:R-:W-:Y:S03]  /*9380*/  HMMA.16816.F32.BF16 R32, R32, R138, RZ ;  /* 0x0000008a2020723c */ /* 0x000fe600000418ff */
[----:B------:R-:W-:Y:S01]  /*9390*/  @!PT LDS RZ, [RZ] ;  /* 0x00000000fffff984 */ /* 0x000fe20000000800 */
[----:B------:R-:W-:Y:S01]  /*93a0*/  @!PT LDS RZ, [RZ] ;  /* 0x00000000fffff984 */ /* 0x000fe20000000800 */
[----:B------:R-:W-:Y:S01]  /*93b0*/  @!PT LDS RZ, [RZ] ;  /* 0x00000000fffff984 */ /* 0x000fe20000000800 */
[----:B------:R4:W-:Y:S05]  /*93c0*/  @!P0 LDGSTS.E.BYPASS.LTC128B.128 [R171], [R168.64], !P5 ;  /* 0x00000000a8ab8fae */ /* 0x0009ea000e901d48 */
[C---:B-1----:R-:W-:Y:S03]  /*93d0*/  HMMA.16816.F32.BF16 R4, R140.reuse, R144, R4 ;  /* 0x000000908c04723c */ /* 0x042fe60000041804 */
[----:B------:R1:W-:Y:S05]  /*93e0*/  @!P0 LDGSTS.E.BYPASS.LTC128B.128 [R171+0x2000], [R164.64], !P4 ;  /* 0x02000000a4ab8fae */ /* 0x0003ea000e101d48 */
[C---:B------:R-:W-:Y:S03]  /*93f0*/  HMMA.16816.F32.BF16 R8, R140.reuse, R146, R8 ;  /* 0x000000928c08723c */ /* 0x040fe60000041808 */
[----:B------:R1:W-:Y:S05]  /*9400*/  @!P0 LDGSTS.E.BYPASS.LTC128B.128 [R171+0x4000], [R166.64], !P6 ;  /* 0x04000000a6ab8fae */ /* 0x0003ea000f101d48 */
[C---:B-----5:R-:W-:Y:S03]  /*9410*/  HMMA.16816.F32.BF16 R12, R140.reuse, R148, R12 ;  /* 0x000000948c0c723c */ /* 0x060fe6000004180c */
[----:B------:R4:W-:Y:S05]  /*9420*/  @!P0 LDGSTS.E.BYPASS.LTC128B.128 [R171+0x1000], [R172.64], !P5 ;  /* 0x01000000acab8fae */ /* 0x0009ea000e901d48 */
[C---:B------:R-:W-:Y:S03]  /*9430*/  HMMA.16816.F32.BF16 R16, R140.reuse, R150, R16 ;  /* 0x000000968c10723c */ /* 0x040fe60000041810 */
[----:B------:R4:W-:Y:S05]  /*9440*/  @!P0 LDGSTS.E.BYPASS.LTC128B.128 [R171+0x3000], [R174.64], !P4 ;  /* 0x03000000aeab8fae */ /* 0x0009ea000e101d48 */
[C---:B--2---:R-:W-:Y:S03]  /*9450*/  HMMA.16816.F32.BF16 R20, R140.reuse, R152, R20 ;  /* 0x000000988c14723c */ /* 0x044fe60000041814 */
[----:B------:R4:W-:Y:S05]  /*9460*/  @!P0 LDGSTS.E.BYPASS.LTC128B.128 [R171+0x5000], [R176.64], !P6 ;  /* 0x05000000b0ab8fae */ /* 0x0009ea000f101d48 */
[C---:B------:R-:W-:Y:S03]  /*9470*/  HMMA.16816.F32.BF16 R24, R140.reuse, R154, R24 ;  /* 0x0000009a8c18723c */ /* 0x040fe60000041818 */
[----:B------:R-:W-:Y:S05]  /*9480*/  LDSM.16.M88.4 R136, [R185] ;  /* 0x00000000b988783b */ /* 0x000fea0000000200 */
[C---:B---3--:R-:W-:Y:S03]  /*9490*/  HMMA.16816.F32.BF16 R28, R140.reuse, R156, R28 ;  /* 0x0000009c8c1c723c */ /* 0x048fe6000004181c */
[----:B------:R-:W2:Y:S05]  /*94a0*/  LDSM.16.M88.4 R160, [R0+0xc100] ;  /* 0x00c1000000a0783b */ /* 0x000eaa0000000200 */
[----:B------:R-:W-:Y:S03]  /*94b0*/  HMMA.16816.F32.BF16 R32, R140, R158, R32 ;  /* 0x0000009e8c20723c */ /* 0x000fe60000041820 */
[----:B------:R-:W3:Y:S08]  /*94c0*/  LDSM.16.M88.4 R144, [R0+0xc900] ;  /* 0x00c900000090783b */ /* 0x000ef00000000200 */
[----:B------:R-:W5:Y:S08]  /*94d0*/  LDSM.16.M88.4 R148, [R0+0xd100] ;  /* 0x00d100000094783b */ /* 0x000f700000000200 */
[----:B------:R-:W0:Y:S08]  /*94e0*/  LDGDEPBAR ;  /* 0x00000000000079af */ /* 0x000e300000000000 */
[----:B------:R-:W5:Y:S01]  /*94f0*/  LDSM.16.M88.4 R152, [R0+0xd900] ;  /* 0x00d900000098783b */ /* 0x000f620000000200 */
[C---:B--2---:R-:W-:Y:S07]  /*9500*/  HMMA.16816.F32.BF16 R4, R136.reuse, R160, R4 ;  /* 0x000000a08804723c */ /* 0x044fee0000041804 */
[----:B-1----:R-:W-:Y:S01]  /*9510*/  LDSM.16.M88.4 R164, [R184] ;  /* 0x00000000b8a4783b */ /* 0x002fe20000000200 */
[C---:B------:R-:W-:Y:S07]  /*9520*/  HMMA.16816.F32.BF16 R8, R136.reuse, R162, R8 ;  /* 0x000000a28808723c */ /* 0x040fee0000041808 */
[----:B----4-:R-:W1:Y:S01]  /*9530*/  LDSM.16.M88.4 R168, [R2+0xc100] ;  /* 0x00c1000002a8783b */ /* 0x010e620000000200 */
[C---:B---3--:R-:W-:Y:S07]  /*9540*/  HMMA.16816.F32.BF16 R12, R136.reuse, R144, R12 ;  /* 0x00000090880c723c */ /* 0x048fee000004180c */
[----:B------:R-:W2:Y:S01]  /*9550*/  LDSM.16.M88.4 R140, [R2+0xc900] ;  /* 0x00c90000028c783b */ /* 0x000ea20000000200 */
[C---:B------:R-:W-:Y:S07]  /*9560*/  HMMA.16816.F32.BF16 R16, R136.reuse, R146, R16 ;  /* 0x000000928810723c */ /* 0x040fee0000041810 */
[----:B------:R-:W3:Y:S01]  /*9570*/  LDSM.16.M88.4 R156, [R2+0xd100] ;  /* 0x00d10000029c783b */ /* 0x000ee20000000200 */
[C---:B-----5:R-:W-:Y:S07]  /*9580*/  HMMA.16816.F32.BF16 R20, R136.reuse, R148, R20 ;  /* 0x000000948814723c */ /* 0x060fee0000041814 */
[----:B------:R-:W4:Y:S01]  /*9590*/  LDSM.16.M88.4 R144, [R2+0xd900] ;  /* 0x00d900000290783b */ /* 0x000f220000000200 */
[C---:B------:R-:W-:Y:S07]  /*95a0*/  HMMA.16816.F32.BF16 R24, R136.reuse, R150, R24 ;  /* 0x000000968818723c */ /* 0x040fee0000041818 */
[----:B------:R-:W-:Y:S01]  /*95b0*/  LDSM.16.M88.4 R148, [R188+UR4+0xe100] ;  /* 0x00e10004bc94783b */ /* 0x000fe20008000200 */
[C---:B------:R-:W-:Y:S07]  /*95c0*/  HMMA.16816.F32.BF16 R28, R136.reuse, R152, R28 ;  /* 0x00000098881c723c */ /* 0x040fee000004181c */
[----:B------:R-:W-:Y:S01]  /*95d0*/  LDSM.16.M88.4 R160, [R188+UR4+0xf900] ;  /* 0x00f90004bca0783b */ /* 0x000fe20008000200 */
[----:B------:R-:W-:Y:S07]  /*95e0*/  HMMA.16816.F32.BF16 R32, R136, R154, R32 ;  /* 0x0000009a8820723c */ /* 0x000fee0000041820 */
[----:B------:R-:W5:Y:S01]  /*95f0*/  LDSM.16.M88.4 R136, [R190+0x4000] ;  /* 0x00400000be88783b */ /* 0x000f620000000200 */
        /* <DEDUP_REMOVED lines=8> */
[C---:B---3--:R-:W-:Y:S07]  /*9680*/  HMMA.16816.F32.BF16 R20, R164.reuse, R156, R20 ;  /* 0x0000009ca414723c */ /* 0x048fee0000041814 */
[----:B------:R-:W-:Y:S01]  /*9690*/  LDSM.16.M88.4 R176, [R0+0xe100] ;  /* 0x00e1000000b0783b */ /* 0x000fe20000000200 */
[C---:B------:R-:W-:Y:S07]  /*96a0*/  HMMA.16816.F32.BF16 R24, R164.reuse, R158, R24 ;  /* 0x0000009ea418723c */ /* 0x040fee0000041818 */
[----:B------:R-:W3:Y:S01]  /*96b0*/  LDSM.16.M88.4 R156, [R186+0x4000] ;  /* 0x00400000ba9c783b */ /* 0x000ee20000000200 */
[C---:B----4-:R-:W-:Y:S07]  /*96c0*/  HMMA.16816.F32.BF16 R28, R164.reuse, R144, R28 ;  /* 0x00000090a41c723c */ /* 0x050fee000004181c */
[----:B------:R-:W-:Y:S01]  /*96d0*/  LDSM.16.M88.4 R180, [R188+UR4+0x10100] ;  /* 0x01010004bcb4783b */ /* 0x000fe20008000200 */
[----:B------:R-:W-:Y:S07]  /*96e0*/  HMMA.16816.F32.BF16 R32, R164, R146, R32 ;  /* 0x00000092a420723c */ /* 0x000fee0000041820 */
[----:B------:R-:W4:Y:S01]  /*96f0*/  LDSM.16.M88.4 R144, [R191+0xf100] ;  /* 0x00f10000bf90783b */ /* 0x000f220000000200 */
[C---:B-----5:R-:W-:Y:S07]  /*9700*/  HMMA.16816.F32.BF16 R4, R136.reuse, R148, R4 ;  /* 0x000000948804723c */ /* 0x060fee0000041804 */
[----:B------:R-:W-:Y:S01]  /*9710*/  LDSM.16.M88.4 R164, [R185+0x4000] ;  /* 0x00400000b9a4783b */ /* 0x000fe20000000200 */
[C---:B------:R-:W-:Y:S07]  /*9720*/  HMMA.16816.F32.BF16 R8, R136.reuse, R150, R8 ;  /* 0x000000968808723c */ /* 0x040fee0000041808 */
[----:B------:R-:W5:Y:S01]  /*9730*/  LDSM.16.M88.4 R148, [R191+0xf900] ;  /* 0x00f90000bf94783b */ /* 0x000f620000000200 */
        /* <DEDUP_REMOVED lines=121> */
[----:B------:R-:W-:Y:S01]  /*9ed0*/  MUFU.TANH R163, R13 ;  /* 0x0000000d00a37308 */ /* 0x000fe20000002400 */
[----:B------:R-:W-:Y:S02]  /*9ee0*/  FMUL.FTZ R26, R26, c[0x0][0x320] ;  /* 0x0000c8001a1a7a20 */ /* 0x000fe40000410000 */
[----:B------:R-:W-:Y:S01]  /*9ef0*/  FMUL.FTZ R27, R27, c[0x0][0x320] ;  /* 0x0000c8001b1b7a20 */ /* 0x000fe20000410000 */
[C---:B-1----:R-:W-:Y:S06]  /*9f00*/  HMMA.16816.F32.BF16 R28, R172.reuse, R8, R28 ;  /* 0x00000008ac1c723c */ /* 0x042fec000004181c */
[----:B------:R-:W1:Y:S02]  /*9f10*/  MUFU.TANH R150, R150 ;  /* 0x0000009600967308 */ /* 0x000e640000002400 */
[----:B------:R-:W-:Y:S08]  /*9f20*/  HMMA.16816.F32.BF16 R32, R172, R10, R32 ;  /* 0x0000000aac20723c */ /* 0x000ff00000041820 */
[----:B------:R-:W2:Y:S10]  /*9f30*/  MUFU.TANH R148, R148 ;  /* 0x0000009400947308 */ /* 0x000eb40000002400 */
[----:B------:R-:W3:Y:S01]  /*9f40*/  MUFU.TANH R153, R153 ;  /* 0x0000009900997308 */ /* 0x000ee20000002400 */
        /* <DEDUP_REMOVED lines=8> */
[----:B--2---:R-:W-:Y:S01]  /*9fd0*/  FMNMX.FTZ R13, R148, R13, !PT ;  /* 0x0000000d940d7209 */ /* 0x004fe20007810000 */
[----:B------:R-:W-:Y:S02]  /*9fe0*/  FMUL.FTZ R34, R34, c[0x0][0x320] ;  /* 0x0000c80022227a20 */ /* 0x000fe40000410000 */
[----:B------:R-:W-:Y:S01]  /*9ff0*/  FMUL.FTZ R35, R35, c[0x0][0x320] ;  /* 0x0000c80023237a20 */ /* 0x000fe20000410000 */
[----:B------:R-:W-:Y:S02]  /*a000*/  FMNMX.FTZ R13, R160, R13, !PT ;  /* 0x0000000da00d7209 */ /* 0x000fe40007810000 */
[----:B------:R-:W2:Y:S02]  /*a010*/  MUFU.TANH R159, R16 ;  /* 0x00000010009f7308 */ /* 0x000ea40000002400 */
[----:B------:R-:W-:Y:S02]  /*a020*/  FMNMX.FTZ R13, R158, R13, !PT ;  /* 0x0000000d9e0d7209 */ /* 0x000fe40007810000 */
[----:B---3--:R-:W-:Y:S02]  /*a030*/  FMNMX.FTZ R0, R153, R0, !PT ;  /* 0x0000000099007209 */ /* 0x008fe40007810000 */
[----:B------:R-:W-:Y:S02]  /*a040*/  FMNMX.FTZ R13, R178, R13, !PT ;  /* 0x0000000db20d7209 */ /* 0x000fe40007810000 */
[----:B------:R-:W-:Y:S02]  /*a050*/  FMNMX.FTZ R0, R137, R0, !PT ;  /* 0x0000000089007209 */ /* 0x000fe40007810000 */
[----:B------:R-:W3:Y:S01]  /*a060*/  MUFU.TANH R161, R17 ;  /* 0x0000001100a17308 */ /* 0x000ee20000002400 */
[----:B------:R-:W-:Y:S02]  /*a070*/  FMNMX.FTZ R13, R162, R13, !PT ;  /* 0x0000000da20d7209 */ /* 0x000fe40007810000 */
[----:B-1----:R-:W-:Y:S04]  /*a080*/  FMNMX.FTZ R0, R157, R0, !PT ;  /* 0x000000009d007209 */ /* 0x002fe80007810000 */
[----:B------:R-:W-:Y:S03]  /*a090*/  FMNMX.FTZ R0, R163, R0, !PT ;  /* 0x00000000a3007209 */ /* 0x000fe60007810000 */
[----:B------:R-:W1:Y:S01]  /*a0a0*/  MUFU.TANH R176, R18 ;  /* 0x0000001200b07308 */ /* 0x000e620000002400 */
[----:B--2---:R-:W-:Y:S02]  /*a0b0*/  FMNMX.FTZ R0, R159, R0, !PT ;  /* 0x000000009f007209 */ /* 0x004fe40007810000 */
[----:B------:R-:W-:Y:S07]  /*a0c0*/  IADD3 R16, R134, UR4, RZ ;  /* 0x0000000486107c10 */ /* 0x000fee000fffe0ff */
        /* <DEDUP_REMOVED lines=29> */
[----:B--2---:R-:W-:Y:S01]  /*a2a0*/  FMNMX.FTZ R13, R140, R13, !PT ;  /* 0x0000000d8c0d7209 */ /* 0x004fe20007810000 */
[----:B------:R-:W-:Y:S08]  /*a2b0*/  LDSM.16.MT88.4 R28, [R134+UR4+0x100] ;  /* 0x00010004861c783b */ /* 0x000ff00008004200 */
[----:B------:R-:W2:Y:S01]  /*a2c0*/  MUFU.TANH R138, R34 ;  /* 0x00000022008a7308 */ /* 0x000ea20000002400 */
[----:B---3--:R-:W-:Y:S09]  /*a2d0*/  FMNMX.FTZ R0, R141, R0, !PT ;  /* 0x000000008d007209 */ /* 0x008ff20007810000 */
[----:B------:R-:W3:Y:S01]  /*a2e0*/  MUFU.TANH R136, R35 ;  /* 0x0000002300887308 */ /* 0x000ee20000002400 */
[----:B-1----:R-:W-:Y:S05]  /*a2f0*/  FMNMX.FTZ R11, R139, R0, !PT ;  /* 0x000000008b0b7209 */ /* 0x002fea0007810000 */
[----:B------:R-:W1:Y:S01]  /*a300*/  SHFL.BFLY PT, R2, R11, 0x2, 0x1f ;  /* 0x0c401f000b027f89 */ /* 0x000e6200000e0000 */
[----:B--2---:R-:W-:Y:S04]  /*a310*/  FMNMX.FTZ R13, R138, R13, !PT ;  /* 0x0000000d8a0d7209 */ /* 0x004fe80007810000 */
[----:B---3--:R-:W-:Y:S03]  /*a320*/  FMNMX.FTZ R9, R136, R13, !PT ;  /* 0x0000000d88097209 */ /* 0x008fe60007810000 */
        /* <DEDUP_REMOVED lines=22> */
[--C-:B------:R-:W-:Y:S01]  /*a490*/  FFMA.FTZ R152, R148, c[0x0][0x2d0], -R137.reuse ;  /* 0x0000b40094987a23 */ /* 0x100fe20000010889 */
[----:B------:R-:W-:Y:S01]  /*a4a0*/  IADD3 R148, R187, R16, RZ ;  /* 0x00000010bb947210 */ /* 0x000fe20007ffe0ff */
[----:B------:R-:W-:Y:S01]  /*a4b0*/  FMUL.FTZ R3, R4, c[0x0][0x2d0] ;  /* 0x0000b40004037a20 */ /* 0x000fe20000410000 */
[----:B------:R-:W-:Y:S01]  /*a4c0*/  IADD3 R4, R135, UR4, RZ ;  /* 0x0000000487047c10 */ /* 0x000fe2000fffe0ff */
[--C-:B------:R-:W-:Y:S02]  /*a4d0*/  FFMA.FTZ R153, R150, c[0x0][0x2d0], -R137.reuse ;  /* 0x0000b40096997a23 */ /* 0x100fe40000010889 */
[--C-:B------:R-:W-:Y:S01]  /*a4e0*/  FFMA.FTZ R150, R160, c[0x0][0x2d0], -R137.reuse ;  /* 0x0000b400a0967a23 */ /* 0x100fe20000010889 */
[----:B------:R-:W1:Y:S01]  /*a4f0*/  MUFU.EX2 R155, R155 ;  /* 0x0000009b009b7308 */ /* 0x000e620000000800 */
[--C-:B------:R-:W-:Y:S01]  /*a500*/  FFMA.FTZ R149, R158, c[0x0][0x2d0], -R137.reuse ;  /* 0x0000b4009e957a23 */ /* 0x100fe20000010889 */
[----:B------:R-:W-:Y:S01]  /*a510*/  IADD3 R133, R187, R4, RZ ;  /* 0x00000004bb857210 */ /* 0x000fe20007ffe0ff */
[C---:B--2---:R-:W-:Y:S02]  /*a520*/  FMUL.FTZ R4, R132.reuse, R128 ;  /* 0x0000008084047220 */ /* 0x044fe40000410000 */
[C---:B------:R-:W-:Y:S02]  /*a530*/  FMUL.FTZ R5, R132.reuse, R129 ;  /* 0x0000008184057220 */ /* 0x040fe40000410000 */
[----:B------:R-:W2:Y:S01]  /*a540*/  LDSM.16.MT88.4 R20, [R133+0x100] ;  /* 0x000100008514783b */ /* 0x000ea20000004200 */
[C---:B------:R-:W-:Y:S02]  /*a550*/  FMUL.FTZ R8, R132.reuse, R124 ;  /* 0x0000007c84087220 */ /* 0x040fe40000410000 */
[----:B------:R-:W3:Y:S01]  /*a560*/  MUFU.EX2 R3, R3 ;  /* 0x0000000300037308 */ /* 0x000ee20000000800 */
[C---:B------:R-:W-:Y:S02]  /*a570*/  FMUL.FTZ R9, R132.reuse, R125 ;  /* 0x0000007d84097220 */ /* 0x040fe40000410000 */
[C---:B------:R-:W-:Y:S02]  /*a580*/  FMUL.FTZ R16, R132.reuse, R116 ;  /* 0x0000007484107220 */ /* 0x040fe40000410000 */
[C---:B------:R-:W-:Y:S02]  /*a590*/  FMUL.FTZ R17, R132.reuse, R117 ;  /* 0x0000007584117220 */ /* 0x040fe40000410000 */
[C---:B------:R-:W-:Y:S02]  /*a5a0*/  FMUL.FTZ R24, R132.reuse, R108 ;  /* 0x0000006c84187220 */ /* 0x040fe40000410000 */
[C---:B------:R-:W-:Y:S01]  /*a5b0*/  FMUL.FTZ R25, R132.reuse, R109 ;  /* 0x0000006d84197220 */ /* 0x040fe20000410000 */
[----:B------:R-:W-:Y:S01]  /*a5c0*/  MUFU.EX2 R154, R154 ;  /* 0x0000009a009a7308 */ /* 0x000fe20000000800 */
[C---:B------:R-:W-:Y:S02]  /*a5d0*/  FMUL.FTZ R32, R132.reuse, R100 ;  /* 0x0000006484207220 */ /* 0x040fe40000410000 */
[----:B------:R-:W-:Y:S01]  /*a5e0*/  FMUL.FTZ R33, R132, R101 ;  /* 0x0000006584217220 */ /* 0x000fe20000410000 */
[----:B-1----:R-:W-:Y:S01]  /*a5f0*/  F2FP.BF16.PACK_AB R128, R155, R156 ;  /* 0x0000009c9b80723e */ /* 0x002fe200000010ff */
[--C-:B------:R-:W-:Y:S02]  /*a600*/  FFMA.FTZ R171, R146, c[0x0][0x2d0], -R137.reuse ;  /* 0x0000b40092ab7a23 */ /* 0x100fe40000010889 */
[--C-:B------:R-:W-:Y:S02]  /*a610*/  FFMA.FTZ R177, R142, c[0x0][0x2d0], -R137.reuse ;  /* 0x0000b4008eb17a23 */ /* 0x100fe40000010889 */
[C---:B------:R-:W-:Y:S01]  /*a620*/  FMUL.FTZ R36, R132.reuse, R36 ;  /* 0x0000002484247220 */ /* 0x040fe20000410000 */
[----:B------:R-:W1:Y:S01]  /*a630*/  MUFU.EX2 R151, R151 ;  /* 0x0000009700977308 */ /* 0x000e620000000800 */
[C---:B------:R-:W-:Y:S02]  /*a640*/  FMUL.FTZ R37, R132.reuse, R37 ;  /* 0x0000002584257220 */ /* 0x040fe40000410000 */
[C---:B------:R-:W-:Y:S02]  /*a650*/  FMUL.FTZ R40, R132.reuse, R40 ;  /* 0x0000002884287220 */ /* 0x040fe40000410000 */
[C---:B---3--:R-:W-:Y:S02]  /*a660*/  FMUL.FTZ R6, R3.reuse, R130 ;  /* 0x0000008203067220 */ /* 0x048fe40000410000 */
        /* <DEDUP_REMOVED lines=9> */
[----:B------:R-:W3:Y:S01]  /*a700*/  MUFU.EX2 R152, R152 ;  /* 0x0000009800987308 */ /* 0x000ee20000000800 */
[C---:B------:R-:W-:Y:S01]  /*a710*/  FMUL.FTZ R34, R3.reuse, R102 ;  /* 0x0000006603227220 */ /* 0x040fe20000410000 */
[----:B------:R-:W-:Y:S01]  /*a720*/  LDSM.16.MT88.4 R108, [R148+0x2100] ;  /* 0x00210000946c783b */ /* 0x000fe20000004200 */
[----:B------:R-:W-:Y:S01]  /*a730*/  FMUL.FTZ R35, R3, R103 ;  /* 0x0000006703237220 */ /* 0x000fe20000410000 */
[----:B-1----:R-:W-:Y:S01]  /*a740*/  F2FP.BF16.PACK_AB R130, R151, R154 ;  /* 0x0000009a9782723e */ /* 0x002fe200000010ff */
[C---:B------:R-:W-:Y:S02]  /*a750*/  FMUL.FTZ R38, R3.reuse, R38 ;  /* 0x0000002603267220 */ /* 0x040fe40000410000 */
[C---:B------:R-:W-:Y:S02]  /*a760*/  FMUL.FTZ R41, R132.reuse, R41 ;  /* 0x0000002984297220 */ /* 0x040fe40000410000 */
[C---:B------:R-:W-:Y:S01]  /*a770*/  FMUL.FTZ R39, R3.reuse, R39 ;  /* 0x0000002703277220 */ /* 0x040fe20000410000 */
[----:B------:R-:W-:Y:S01]  /*a780*/  MUFU.EX2 R150, R150 ;  /* 0x0000009600967308 */ /* 0x000fe20000000800 */
[----:B------:R-:W-:Y:S01]  /*a790*/  LDSM.16.MT88.4 R100, [R134+UR4+0x2100] ;  /* 0x002100048664783b */ /* 0x000fe20008004200 */
[C---:B------:R-:W-:Y:S02]  /*a7a0*/  FMUL.FTZ R44, R132.reuse, R44 ;  /* 0x0000002c842c7220 */ /* 0x040fe40000410000 */
[C---:B------:R-:W-:Y:S02]  /*a7b0*/  FMUL.FTZ R42, R3.reuse, R42 ;  /* 0x0000002a032a7220 */ /* 0x040fe40000410000 */
[C---:B------:R-:W-:Y:S02]  /*a7c0*/  FMUL.FTZ R45, R132.reuse, R45 ;  /* 0x0000002d842d7220 */ /* 0x040fe40000410000 */
[C---:B------:R-:W-:Y:S01]  /*a7d0*/  FMUL.FTZ R43, R3.reuse, R43 ;  /* 0x0000002b032b7220 */ /* 0x040fe20000410000 */
[----:B------:R-:W-:Y:S01]  /*a7e0*/  LDSM.16.MT88.4 R116, [R134+UR4+0x900] ;  /* 0x000900048674783b */ /* 0x000fe20008004200 */
[----:B------:R-:W1:Y:S01]  /*a7f0*/  MUFU.EX2 R149, R149 ;  /* 0x0000009500957308 */ /* 0x000e620000000800 */
[----:B------:R-:W-:Y:S02]  /*a800*/  FMUL.FTZ R48, R132, R48 ;  /* 0x0000003084307220 */ /* 0x000fe40000410000 */
[C---:B------:R-:W-:Y:S01]  /*a810*/  FMUL.FTZ R46, R3.reuse, R46 ;  /* 0x0000002e032e7220 */ /* 0x040fe20000410000 */
[----:B---3--:R-:W-:Y:S01]  /*a820*/  F2FP.BF16.PACK_AB R129, R152, R153 ;  /* 0x000000999881723e */ /* 0x008fe200000010ff */
[C---:B------:R-:W-:Y:S02]  /*a830*/  FMUL.FTZ R49, R132.reuse, R49 ;  /* 0x0000003184317220 */ /* 0x040fe40000410000 */
        /* <DEDUP_REMOVED lines=12> */
[C---:B------:R-:W-:Y:S02]  /*a900*/  FMUL.FTZ R60, R132.reuse, R60 ;  /* 0x0000003c843c7220 */ /* 0x040fe40000410000 */
[C---:B------:R-:W-:Y:S02]  /*a910*/  FMUL.FTZ R58, R3.reuse, R58 ;  /* 0x0000003a033a7220 */ /* 0x040fe40000410000 */
[C---:B------:R-:W-:Y:S01]  /*a920*/  FMUL.FTZ R61, R132.reuse, R61 ;  /* 0x0000003d843d7220 */ /* 0x040fe20000410000 */
[----:B------:R-:W-:Y:S01]  /*a930*/  MUFU.EX2 R173, R173 ;  /* 0x000000ad00ad7308 */ /* 0x000fe20000000800 */
[C---:B------:R-:W-:Y:S05]  /*a940*/  HMMA.16816.F32.BF16 R4, R128.reuse, R12, R4 ;  /* 0x0000000c8004723c */ /* 0x040fea0000041804 */
        /* <DEDUP_REMOVED lines=9> */
[----:B------:R-:W1:Y:S01]  /*a9e0*/  LDSM.16.MT88.4 R120, [R148+0x100] ;  /* 0x000100009478783b */ /* 0x000e620000004200 */
[C---:B------:R-:W-:Y:S02]  /*a9f0*/  FMUL.FTZ R63, R3.reuse, R63 ;  /* 0x0000003f033f7220 */ /* 0x040fe40000410000 */
[C---:B------:R-:W-:Y:S02]  /*aa00*/  FMUL.FTZ R64, R132.reuse, R64 ;  /* 0x0000004084407220 */ /* 0x040fe40000410000 */
[C---:B--2---:R-:W-:Y:S03]  /*aa10*/  HMMA.16816.F32.BF16 R12, R128.reuse, R20, R12 ;  /* 0x00000014800c723c */ /* 0x044fe6000004180c */
[C---:B------:R-:W-:Y:S02]  /*aa20*/  FMUL.FTZ R66, R3.reuse, R66 ;  /* 0x0000004203427220 */ /* 0x040fe40000410000 */
[C---:B------:R-:W-:Y:S02]  /*aa30*/  FMUL.FTZ R65, R132.reuse, R65 ;  /* 0x0000004184417220 */ /* 0x040fe40000410000 */
[C---:B------:R-:W-:Y:S01]  /*aa40*/  FMUL.FTZ R20, R132.reuse, R112 ;  /* 0x0000007084147220 */ /* 0x040fe20000410000 */
[C---:B------:R-:W-:Y:S04]  /*aa50*/  HMMA.16816.F32.BF16 R16, R128.reuse, R22, R16 ;  /* 0x000000168010723c */ /* 0x040fe80000041810 */
[C---:B------:R-:W-:Y:S02]  /*aa60*/  FMUL.FTZ R21, R132.reuse, R113 ;  /* 0x0000007184157220 */ /* 0x040fe40000410000 */
[C---:B------:R-:W-:Y:S02]  /*aa70*/  FMUL.FTZ R67, R3.reuse, R67 ;  /* 0x0000004303437220 */ /* 0x040fe40000410000 */
[C---:B------:R-:W-:Y:S04]  /*aa80*/  FMUL.FTZ R22, R3.reuse, R114 ;  /* 0x0000007203167220 */ /* 0x040fe80000410000 */
[C---:B------:R-:W-:Y:S02]  /*aa90*/  FMUL.FTZ R23, R3.reuse, R115 ;  /* 0x0000007303177220 */ /* 0x040fe40000410000 */
[----:B------:R-:W2:Y:S01]  /*aaa0*/  LDSM.16.MT88.4 R112, [R135+UR4+0x2100] ;  /* 0x002100048770783b */ /* 0x000ea20008004200 */
[C---:B------:R-:W-:Y:S02]  /*aab0*/  FMUL.FTZ R70, R3.reuse, R70 ;  /* 0x0000004603467220 */ /* 0x040fe40000410000 */
[C---:B------:R-:W-:Y:S02]  /*aac0*/  FMUL.FTZ R68, R132.reuse, R68 ;  /* 0x0000004484447220 */ /* 0x040fe40000410000 */
[C---:B------:R-:W-:Y:S03]  /*aad0*/  HMMA.16816.F32.BF16 R20, R128.reuse, R28, R20 ;  /* 0x0000001c8014723c */ /* 0x040fe60000041814 */
        /* <DEDUP_REMOVED lines=8> */
[----:B------:R-:W3:Y:S01]  /*ab60*/  LDSM.16.MT88.4 R104, [R133+0x2100] ;  /* 0x002100008568783b */ /* 0x000ee20000004200 */
[C---:B------:R-:W-:Y:S02]  /*ab70*/  FMUL.FTZ R75, R3.reuse, R75 ;  /* 0x0000004b034b7220 */ /* 0x040fe40000410000 */
[C---:B------:R-:W-:Y:S02]  /*ab80*/  FMUL.FTZ R72, R132.reuse, R72 ;  /* 0x0000004884487220 */ /* 0x040fe40000410000 */
[C---:B-1----:R-:W-:Y:S03]  /*ab90*/  HMMA.16816.F32.BF16 R28, R128.reuse, R120, R28 ;  /* 0x00000078801c723c */ /* 0x042fe6000004181c */
[C---:B------:R-:W-:Y:S02]  /*aba0*/  FMUL.FTZ R78, R3.reuse, R78 ;  /* 0x0000004e034e7220 */ /* 0x040fe40000410000 */
[C---:B------:R-:W-:Y:S02]  /*abb0*/  FMUL.FTZ R73, R132.reuse, R73 ;  /* 0x0000004984497220 */ /* 0x040fe40000410000 */
[C---:B------:R-:W-:Y:S01]  /*abc0*/  FMUL.FTZ R79, R3.reuse, R79 ;  /* 0x0000004f034f7220 */ /* 0x040fe20000410000 */
[C---:B------:R-:W-:Y:S01]  /*abd0*/  HMMA.16816.F32.BF16 R32, R128.reuse, R122, R32 ;  /* 0x0000007a8020723c */ /* 0x040fe20000041820 */
[----:B------:R-:W-:Y:S03]  /*abe0*/  LDSM.16.MT88.4 R120, [R148+0x900] ;  /* 0x000900009478783b */ /* 0x000fe60000004200 */
[C---:B------:R-:W-:Y:S02]  /*abf0*/  FMUL.FTZ R76, R132.reuse, R76 ;  /* 0x0000004c844c7220 */ /* 0x040fe40000410000 */
[C---:B------:R-:W-:Y:S02]  /*ac00*/  FMUL.FTZ R82, R3.reuse, R82 ;  /* 0x0000005203527220 */ /* 0x040fe40000410000 */
[C---:B--2---:R-:W-:Y:S04]  /*ac10*/  HMMA.16816.F32.BF16 R36, R128.reuse, R112, R36 ;  /* 0x000000708024723c */ /* 0x044fe80000041824 */
[C---:B------:R-:W-:Y:S02]  /*ac20*/  FMUL.FTZ R77, R132.reuse, R77 ;  /* 0x0000004d844d7220 */ /* 0x040fe40000410000 */
[C---:B------:R-:W-:Y:S02]  /*ac30*/  FMUL.FTZ R83, R3.reuse, R83 ;  /* 0x0000005303537220 */ /* 0x040fe40000410000 */
[C---:B------:R-:W-:Y:S01]  /*ac40*/  HMMA.16816.F32.BF16 R40, R128.reuse, R114, R40 ;  /* 0x000000728028723c */ /* 0x040fe20000041828 */
[----:B------:R-:W-:Y:S03]  /*ac50*/  LDSM.16.MT88.4 R112, [R135+UR4+0x900] ;  /* 0x000900048770783b */ /* 0x000fe60008004200 */
[C---:B------:R-:W-:Y:S02]  /*ac60*/  FMUL.FTZ R80, R132.reuse, R80 ;  /* 0x0000005084507220 */ /* 0x040fe40000410000 */
[C---:B------:R-:W-:Y:S02]  /*ac70*/  FMUL.FTZ R86, R3.reuse, R86 ;  /* 0x0000005603567220 */ /* 0x040fe40000410000 */
[C---:B------:R-:W-:Y:S01]  /*ac80*/  FMUL.FTZ R81, R132.reuse, R81 ;  /* 0x0000005184517220 */ /* 0x040fe20000410000 */
[C---:B---3--:R-:W-:Y:S03]  /*ac90*/  HMMA.16816.F32.BF16 R44, R128.reuse, R104, R44 ;  /* 0x00000068802c723c */ /* 0x048fe6000004182c */
[C---:B------:R-:W-:Y:S02]  /*aca0*/  FMUL.FTZ R87, R3.reuse, R87 ;  /* 0x0000005703577220 */ /* 0x040fe40000410000 */
[C---:B------:R-:W-:Y:S02]  /*acb0*/  FMUL.FTZ R84, R132.reuse, R84 ;  /* 0x0000005484547220 */ /* 0x040fe40000410000 */
[C---:B------:R-:W-:Y:S01]  /*acc0*/  FMUL.FTZ R90, R3.reuse, R90 ;  /* 0x0000005a035a7220 */ /* 0x040fe20000410000 */
[C---:B------:R-:W-:Y:S01]  /*acd0*/  HMMA.16816.F32.BF16 R48, R128.reuse, R106, R48 ;  /* 0x0000006a8030723c */ /* 0x040fe20000041830 */
[----:B------:R-:W1:Y:S03]  /*ace0*/  LDSM.16.MT88.4 R104, [R135+UR4+0x4100] ;  /* 0x004100048768783b */ /* 0x000e660008004200 */
[----:B------:R-:W-:Y:S02]  /*acf0*/  FMUL.FTZ R85, R132, R85 ;  /* 0x0000005584557220 */ /* 0x000fe40000410000 */
[----:B------:R-:W-:Y:S02]  /*ad00*/  FMUL.FTZ R91, R3, R91 ;  /* 0x0000005b035b7220 */ /* 0x000fe40000410000 */
[C---:B------:R-:W-:Y:S04]  /*ad10*/  HMMA.16816.F32.BF16 R52, R128.reuse, R100, R52 ;  /* 0x000000648034723c */ /* 0x040fe80000041834 */
[--C-:B------:R-:W-:Y:S02]  /*ad20*/  FFMA.FTZ R157, R157, c[0x0][0x2d0], -R144.reuse ;  /* 0x0000b4009d9d7a23 */ /* 0x100fe40000010890 */
[----:B------:R-:W-:Y:S02]  /*ad30*/  FMUL.FTZ R94, R3, R94 ;  /* 0x0000005e035e7220 */ /* 0x000fe40000410000 */
[C---:B------:R-:W-:Y:S01]  /*ad40*/  HMMA.16816.F32.BF16 R56, R128.reuse, R102, R56 ;  /* 0x000000668038723c */ /* 0x040fe20000041838 */
[----:B------:R-:W2:Y:S01]  /*ad50*/  LDSM.16.MT88.4 R100, [R133+0x4100] ;  /* 0x004100008564783b */ /* 0x000ea20000004200 */
[----:B------:R-:W-:Y:S02]  /*ad60*/  MUFU.EX2 R157, R157 ;  /* 0x0000009d009d7308 */ /* 0x000fe40000000800 */
[--C-:B------:R-:W-:Y:S02]  /*ad70*/  FFMA.FTZ R158, R163, c[0x0][0x2d0], -R144.reuse ;  /* 0x0000b400a39e7a23 */ /* 0x100fe40000010890 */
[----:B------:R-:W-:Y:S02]  /*ad80*/  FMUL.FTZ R95, R3, R95 ;  /* 0x0000005f035f7220 */ /* 0x000fe40000410000 */
[C---:B------:R-:W-:Y:S04]  /*ad90*/  HMMA.16816.F32.BF16 R60, R128.reuse, R108, R60 ;  /* 0x0000006c803c723c */ /* 0x040fe8000004183c */
[--C-:B------:R-:W-:Y:S01]  /*ada0*/  FFMA.FTZ R159, R159, c[0x0][0x2d0], -R144.reuse ;  /* 0x0000b4009f9f7a23 */ /* 0x100fe20000010890 */
[----:B------:R-:W3:Y:S01]  /*adb0*/  MUFU.EX2 R158, R158 ;  /* 0x0000009e009e7308 */ /* 0x000ee20000000800 */
[----:B------:R-:W-:Y:S02]  /*adc0*/  FMUL.FTZ R98, R3, R98 ;  /* 0x0000006203627220 */ /* 0x000fe40000410000 */
[C---:B------:R-:W-:Y:S01]  /*add0*/  HMMA.16816.F32.BF16 R64, R128.reuse, R110, R64 ;  /* 0x0000006e8040723c */ /* 0x040fe20000041840 */
[----:B------:R-:W4:Y:S03]  /*ade0*/  LDSM.16.MT88.4 R108, [R134+UR4+0x4100] ;  /* 0x00410004866c783b */ /* 0x000f260008004200 */
[--C-:B------:R-:W-:Y:S02]  /*adf0*/  FFMA.FTZ R160, R161, c[0x0][0x2d0], -R144.reuse ;  /* 0x0000b400a1a07a23 */ /* 0x100fe40000010890 */
[----:B------:R-:W-:Y:S01]  /*ae00*/  FMUL.FTZ R99, R3, R99 ;  /* 0x0000006303637220 */ /* 0x000fe20000410000 */
[----:B------:R-:W-:Y:S01]  /*ae10*/  MUFU.EX2 R159, R159 ;  /* 0x0000009f009f7308 */ /* 0x000fe20000000800 */
[--C-:B------:R-:W-:Y:S01]  /*ae20*/  FFMA.FTZ R161, R178, c[0x0][0x2d0], -R137.reuse ;  /* 0x0000b400b2a17a23 */ /* 0x100fe20000010889 */
[C---:B-1----:R-:W-:Y:S03]  /*ae30*/  HMMA.16816.F32.BF16 R68, R128.reuse, R104, R68 ;  /* 0x000000688044723c */ /* 0x042fe60000041844 */
[--C-:B------:R-:W-:Y:S02]  /*ae40*/  FFMA.FTZ R178, R140, c[0x0][0x2d0], -R137.reuse ;  /* 0x0000b4008cb27a23 */ /* 0x100fe40000010889 */
[----:B------:R-:W-:Y:S01]  /*ae50*/  LDSM.16.MT88.4 R140, [R134+UR4+0x1900] ;  /* 0x00190004868c783b */ /* 0x000fe20008004200 */
[--C-:B------:R-:W-:Y:S02]  /*ae60*/  FFMA.FTZ R163, R176, c[0x0][0x2d0], -R137.reuse ;  /* 0x0000b400b0a37a23 */ /* 0x100fe40000010889 */
[C---:B------:R-:W-:Y:S01]  /*ae70*/  HMMA.16816.F32.BF16 R72, R128.reuse, R106, R72 ;  /* 0x0000006a8048723c */ /* 0x040fe20000041848 */
[----:B------:R-:W1:Y:S03]  /*ae80*/  MUFU.EX2 R160, R160 ;  /* 0x000000a000a07308 */ /* 0x000e660000000800 */
[C---:B------:R-:W-:Y:S01]  /*ae90*/  FMUL.FTZ R88, R132.reuse, R88 ;  /* 0x0000005884587220 */ /* 0x040fe20000410000 */
[----:B------:R-:W5:Y:S01]  /*aea0*/  LDSM.16.MT88.4 R104, [R148+0x4100] ;  /* 0x004100009468783b */ /* 0x000f620000004200 */
[C---:B------:R-:W-:Y:S02]  /*aeb0*/  FMUL.FTZ R89, R132.reuse, R89 ;  /* 0x0000005984597220 */ /* 0x040fe40000410000 */
[C---:B--2---:R-:W-:Y:S03]  /*aec0*/  HMMA.16816.F32.BF16 R76, R128.reuse, R100, R76 ;  /* 0x00000064804c723c */ /* 0x044fe6000004184c */
[----:B------:R-:W-:Y:S01]  /*aed0*/  MUFU.EX2 R161, R161 ;  /* 0x000000a100a17308 */ /* 0x000fe20000000800 */
[C---:B------:R-:W-:Y:S02]  /*aee0*/  FMUL.FTZ R92, R132.reuse, R92 ;  /* 0x0000005c845c7220 */ /* 0x040fe40000410000 */
[----:B------:R-:W-:Y:S01]  /*aef0*/  FMUL.FTZ R93, R132, R93 ;  /* 0x0000005d845d7220 */ /* 0x000fe20000410000 */
[----:B---3--:R-:W-:Y:S01]  /*af00*/  F2FP.BF16.PACK_AB R100, R158, R157 ;  /* 0x0000009d9e64723e */ /* 0x008fe200000010ff */
[C---:B------:R-:W-:Y:S04]  /*af10*/  HMMA.16816.F32.BF16 R80, R128.reuse, R102, R80 ;  /* 0x000000668050723c */ /* 0x040fe80000041850 */
[--C-:B------:R-:W-:Y:S01]  /*af20*/  FFMA.FTZ R162, R162, c[0x0][0x2d0], -R137.reuse ;  /* 0x0000b400a2a27a23 */ /* 0x100fe20000010889 */
[----:B------:R-:W-:Y:S01]  /*af30*/  MUFU.EX2 R163, R163 ;  /* 0x000000a300a37308 */ /* 0x000fe20000000800 */
[--C-:B------:R-:W-:Y:S02]  /*af40*/  FFMA.FTZ R164, R164, c[0x0][0x2d0], -R137.reuse ;  /* 0x0000b400a4a47a23 */ /* 0x100fe40000010889 */
[C---:B----4-:R-:W-:Y:S04]  /*af50*/  HMMA.16816.F32.BF16 R84, R128.reuse, R108, R84 ;  /* 0x0000006c8054723c */ /* 0x050fe80000041854 */
[----:B------:R-:W-:Y:S01]  /*af60*/  FMUL.FTZ R96, R132, R96 ;  /* 0x0000006084607220 */ /* 0x000fe20000410000 */
[----:B-1----:R-:W-:Y:S01]  /*af70*/  F2FP.BF16.PACK_AB R102, R160, R159 ;  /* 0x0000009fa066723e */ /* 0x002fe200000010ff */
[----:B------:R-:W-:Y:S01]  /*af80*/  FMUL.FTZ R97, R132, R97 ;  /* 0x0000006184617220 */ /* 0x000fe20000410000 */
[----:B------:R-:W1:Y:S01]  /*af90*/  MUFU.EX2 R162, R162 ;  /* 0x000000a200a27308 */ /* 0x000e620000000800 */
[C---:B------:R-:W-:Y:S01]  /*afa0*/  HMMA.16816.F32.BF16 R88, R128.reuse, R110, R88 ;  /* 0x0000006e8058723c */ /* 0x040fe20000041858 */
[----:B------:R-:W2:Y:S03]  /*afb0*/  LDSM.16.MT88.4 R108, [R133+0x900] ;  /* 0x00090000856c783b */ /* 0x000ea60000004200 */
[--C-:B------:R-:W-:Y:S02]  /*afc0*/  FFMA.FTZ R165, R165, c[0x0][0x2d0], -R144.reuse ;  /* 0x0000b400a5a57a23 */ /* 0x100fe40000010890 */
[--C-:B------:R-:W-:Y:S02]  /*afd0*/  FFMA.FTZ R172, R167, c[0x0][0x2d0], -R144.reuse ;  /* 0x0000b400a7ac7a23 */ /* 0x100fe40000010890 */
[--C-:B------:R-:W-:Y:S01]  /*afe0*/  FFMA.FTZ R167, R169, c[0x0][0x2d0], -R144.reuse ;  /* 0x0000b400a9a77a23 */ /* 0x100fe20000010890 */
[----:B------:R-:W3:Y:S03]  /*aff0*/  MUFU.EX2 R164, R164 ;  /* 0x000000a400a47308 */ /* 0x000ee60000000800 */
[----:B------:R-:W-:Y:S01]  /*b000*/  FFMA.FTZ R169, R170, c[0x0][0x2d0], -R137 ;  /* 0x0000b400aaa97a23 */ /* 0x000fe20000010889 */
[C---:B-----5:R-:W-:Y:S03]  /*b010*/  HMMA.16816.F32.BF16 R92, R128.reuse, R104, R92 ;  /* 0x00000068805c723c */ /* 0x060fe6000004185c */
[--C-:B------:R-:W-:Y:S02]  /*b020*/  FFMA.FTZ R170, R145, c[0x0][0x2d0], -R144.reuse ;  /* 0x0000b40091aa7a23 */ /* 0x100fe40000010890 */
[----:B------:R-:W-:Y:S01]  /*b030*/  FFMA.FTZ R144, R139, c[0x0][0x2d0], -R144 ;  /* 0x0000b4008b907a23 */ /* 0x000fe20000010890 */
[----:B------:R-:W-:Y:S01]  /*b040*/  MUFU.EX2 R165, R165 ;  /* 0x000000a500a57308 */ /* 0x000fe20000000800 */
[----:B------:R-:W-:Y:S01]  /*b050*/  FFMA.FTZ R153, R3, R216, R153 ;  /* 0x000000d803997223 */ /* 0x000fe20000010099 */
[----:B------:R-:W-:Y:S01]  /*b060*/  HMMA.16816.F32.BF16 R96, R128, R106, R96 ;  /* 0x0000006a8060723c */ /* 0x000fe20000041860 */
[----:B------:R-:W4:Y:S03]  /*b070*/  LDSM.16.MT88.4 R104, [R133+0x2900] ;  /* 0x002900008568783b */ /* 0x000f260000004200 */
[----:B-1----:R-:W-:Y:S01]  /*b080*/  F2FP.BF16.PACK_AB R101, R162, R161 ;  /* 0x000000a1a265723e */ /* 0x002fe200000010ff */
[--C-:B------:R-:W-:Y:S02]  /*b090*/  FFMA.FTZ R179, R138, c[0x0][0x2d0], -R137.reuse ;  /* 0x0000b4008ab37a23 */ /* 0x100fe40000010889 */
[--C-:B------:R-:W-:Y:S01]  /*b0a0*/  FFMA.FTZ R166, R166, c[0x0][0x2d0], -R137.reuse ;  /* 0x0000b400a6a67a23 */ /* 0x100fe20000010889 */
[----:B------:R-:W1:Y:S01]  /*b0b0*/  MUFU.EX2 R176, R144 ;  /* 0x0000009000b07308 */ /* 0x000e620000000800 */
[----:B------:R-:W-:Y:S03]  /*b0c0*/  LDSM.16.MT88.4 R128, [R134+UR4+0x1100] ;  /* 0x001100048680783b */ /* 0x000fe60008004200 */
[----:B---3--:R-:W-:Y:S01]  /*b0d0*/  F2FP.BF16.PACK_AB R103, R164, R163 ;  /* 0x000000a3a467723e */ /* 0x008fe200000010ff */
[--C-:B------:R-:W-:Y:S02]  /*b0e0*/  FFMA.FTZ R168, R168, c[0x0][0x2d0], -R137.reuse ;  /* 0x0000b400a8a87a23 */ /* 0x100fe40000010889 */
[----:B------:R-:W-:Y:S02]  /*b0f0*/  FFMA.FTZ R137, R136, c[0x0][0x2d0], -R137 ;  /* 0x0000b40088897a23 */ /* 0x000fe40000010889 */
[----:B------:R-:W-:Y:S01]  /*b100*/  FFMA.FTZ R156, R132, R217, R156 ;  /* 0x000000d9849c7223 */ /* 0x000fe2000001009c */
[----:B------:R-:W-:Y:S01]  /*b110*/  MUFU.EX2 R172, R172 ;  /* 0x000000ac00ac7308 */ /* 0x000fe20000000800 */
[C---:B------:R-:W-:Y:S05]  /*b120*/  HMMA.16816.F32.BF16 R4, R100.reuse, R112, R4 ;  /* 0x000000706404723c */ /* 0x040fea0000041804 */
[----:B------:R-:W-:Y:S02]  /*b130*/  FADD.FTZ R155, R155, R156 ;  /* 0x0000009c9b9b7221 */ /* 0x000fe40000010000 */
[----:B------:R-:W-:Y:S01]  /*b140*/  FADD.FTZ R153, R152, R153 ;  /* 0x0000009998997221 */ /* 0x000fe20000010000 */
[C---:B------:R-:W-:Y:S01]  /*b150*/  HMMA.16816.F32.BF16 R8, R100.reuse, R114, R8 ;  /* 0x000000726408723c */ /* 0x040fe20000041808 */
[----:B------:R-:W3:Y:S01]  /*b160*/  LDSM.16.MT88.4 R112, [R134+UR4+0x2900] ;  /* 0x002900048670783b */ /* 0x000ee20008004200 */
[----:B------:R-:W-:Y:S02]  /*b170*/  MUFU.EX2 R167, R167 ;  /* 0x000000a700a77308 */ /* 0x000fe40000000800 */
[----:B------:R-:W-:Y:S01]  /*b180*/  FADD.FTZ R154, R154, R155 ;  /* 0x0000009b9a9a7221 */ /* 0x000fe20000010000 */
[----:B-1----:R-:W-:Y:S03]  /*b190*/  F2FP.BF16.PACK_AB R138, R176, R175 ;  /* 0x000000afb08a723e */ /* 0x002fe600000010ff */
[C---:B--2---:R-:W-:Y:S01]  /*b1a0*/  HMMA.16816.F32.BF16 R12, R100.reuse, R108, R12 ;  /* 0x0000006c640c723c */ /* 0x044fe2000004180c */
[----:B------:R-:W-:Y:S03]  /*b1b0*/  LDSM.16.MT88.4 R144, [R148+0x1900] ;  /* 0x001900009490783b */ /* 0x000fe60000004200 */
[----:B------:R-:W-:Y:S01]  /*b1c0*/  MUFU.EX2 R169, R169 ;  /* 0x000000a900a97308 */ /* 0x000fe20000000800 */
[----:B------:R-:W-:Y:S03]  /*b1d0*/  FADD.FTZ R154, R151, R154 ;  /* 0x0000009a979a7221 */ /* 0x000fe60000010000 */
[C---:B------:R-:W-:Y:S01]  /*b1e0*/  HMMA.16816.F32.BF16 R16, R100.reuse, R110, R16 ;  /* 0x0000006e6410723c */ /* 0x040fe20000041810 */
[----:B------:R-:W1:Y:S03]  /*b1f0*/  LDSM.16.MT88.4 R108, [R148+0x2900] ;  /* 0x00290000946c783b */ /* 0x000e660000004200 */
[----:B------:R-:W-:Y:S02]  /*b200*/  FADD.FTZ R157, R157, R154 ;  /* 0x0000009a9d9d7221 */ /* 0x000fe40000010000 */
[----:B------:R-:W-:Y:S02]  /*b210*/  MUFU.EX2 R166, R166 ;  /* 0x000000a600a67308 */ /* 0x000fe40000000800 */
[C---:B------:R-:W-:Y:S04]  /*b220*/  HMMA.16816.F32.BF16 R20, R100.reuse, R116, R20 ;  /* 0x000000746414723c */ /* 0x040fe80000041814 */
[----:B------:R-:W-:Y:S04]  /*b230*/  FADD.FTZ R158, R158, R157 ;  /* 0x0000009d9e9e7221 */ /* 0x000fe80000010000 */
[C---:B------:R-:W-:Y:S01]  /*b240*/  HMMA.16816.F32.BF16 R24, R100.reuse, R118, R24 ;  /* 0x000000766418723c */ /* 0x040fe20000041818 */
[----:B------:R-:W2:Y:S01]  /*b250*/  LDSM.16.MT88.4 R116, [R135+UR4+0x4900] ;  /* 0x004900048774783b */ /* 0x000ea20008004200 */
[----:B------:R-:W-:Y:S02]  /*b260*/  MUFU.EX2 R168, R168 ;  /* 0x000000a800a87308 */ /* 0x000fe40000000800 */
[----:B------:R-:W-:Y:S04]  /*b270*/  FADD.FTZ R159, R159, R158 ;  /* 0x0000009e9f9f7221 */ /* 0x000fe80000010000 */
[C---:B------:R-:W-:Y:S04]  /*b280*/  HMMA.16816.F32.BF16 R28, R100.reuse, R120, R28 ;  /* 0x00000078641c723c */ /* 0x040fe8000004181c */
[----:B------:R-:W5:Y:S01]  /*b290*/  MUFU.EX2 R170, R170 ;  /* 0x000000aa00aa7308 */ /* 0x000f620000000800 */
[----:B------:R-:W-:Y:S03]  /*b2a0*/  FADD.FTZ R160, R160, R159 ;  /* 0x0000009fa0a07221 */ /* 0x000fe60000010000 */
[C---:B------:R-:W-:Y:S01]  /*b2b0*/  HMMA.16816.F32.BF16 R32, R100.reuse, R122, R32 ;  /* 0x0000007a6420723c */ /* 0x040fe20000041820 */
[----:B------:R-:W-:Y:S05]  /*b2c0*/  LDSM.16.MT88.4 R120, [R148+0x4900] ;  /* 0x004900009478783b */ /* 0x000fea0000004200 */
[----:B------:R-:W1:Y:S02]  /*b2d0*/  MUFU.EX2 R178, R178 ;  /* 0x000000b200b27308 */ /* 0x000e640000000800 */
[C---:B------:R-:W-:Y:S08]  /*b2e0*/  HMMA.16816.F32.BF16 R36, R100.reuse, R124, R36 ;  /* 0x0000007c6424723c */ /* 0x040ff00000041824 */
[C---:B------:R-:W-:Y:S01]  /*b2f0*/  HMMA.16816.F32.BF16 R40, R100.reuse, R126, R40 ;  /* 0x0000007e6428723c */ /* 0x040fe20000041828 */
[----:B------:R-:W-:Y:S01]  /*b300*/  LDSM.16.MT88.4 R124, [R133+0x1100] ;  /* 0x00110000857c783b */ /* 0x000fe20000004200 */
[----:B------:R-:W-:Y:S02]  /*b310*/  MUFU.EX2 R179, R179 ;  /* 0x000000b300b37308 */ /* 0x000fe40000000800 */
[----:B-----5:R-:W-:Y:S04]  /*b320*/  F2FP.BF16.PACK_AB R136, R173, R170 ;  /* 0x000000aaad88723e */ /* 0x020fe800000010ff */
[C---:B----4-:R-:W-:Y:S04]  /*b330*/  HMMA.16816.F32.BF16 R44, R100.reuse, R104, R44 ;  /* 0x00000068642c723c */ /* 0x050fe8000004182c */
[----:B------:R1:W4:Y:S04]  /*b340*/  MUFU.EX2 R180, R137 ;  /* 0x0000008900b47308 */ /* 0x0003280000000800 */
[C---:B------:R-:W-:Y:S01]  /*b350*/  HMMA.16816.F32.BF16 R48, R100.reuse, R106, R48 ;  /* 0x0000006a6430723c */ /* 0x040fe20000041830 */
[----:B------:R-:W5:Y:S07]  /*b360*/  LDSM.16.MT88.4 R104, [R133+0x4900] ;  /* 0x004900008568783b */ /* 0x000f6e0000004200 */
[C---:B---3--:R-:W-:Y:S08]  /*b370*/  HMMA.16816.F32.BF16 R52, R100.reuse, R112, R52 ;  /* 0x000000706434723c */ /* 0x048ff00000041834 */
[C---:B------:R-:W-:Y:S01]  /*b380*/  HMMA.16816.F32.BF16 R56, R100.reuse, R114, R56 ;  /* 0x000000726438723c */ /* 0x040fe20000041838 */
[----:B------:R-:W3:Y:S03]  /*b390*/  LDSM.16.MT88.4 R112, [R134+UR4+0x4900] ;  /* 0x004900048670783b */ /* 0x000ee60008004200 */
[----:B-1----:R-:W-:Y:S02]  /*b3a0*/  F2FP.BF16.PACK_AB R137, R178, R177 ;  /* 0x000000b1b289723e */ /* 0x002fe400000010ff */
[----:B----4-:R-:W-:Y:S02]  /*b3b0*/  F2FP.BF16.PACK_AB R139, R180, R179 ;  /* 0x000000b3b48b723e */ /* 0x010fe400000010ff */
[C---:B------:R-:W-:Y:S08]  /*b3c0*/  HMMA.16816.F32.BF16 R60, R100.reuse, R108, R60 ;  /* 0x0000006c643c723c */ /* 0x040ff0000004183c */
[C---:B------:R-:W-:Y:S01]  /*b3d0*/  HMMA.16816.F32.BF16 R64, R100.reuse, R110, R64 ;  /* 0x0000006e6440723c */ /* 0x040fe20000041840 */
[----:B------:R-:W1:Y:S07]  /*b3e0*/  LDSM.16.MT88.4 R108, [R135+UR4+0x1100] ;  /* 0x00110004876c783b */ /* 0x000e6e0008004200 */
[C---:B--2---:R-:W-:Y:S08]  /*b3f0*/  HMMA.16816.F32.BF16 R68, R100.reuse, R116, R68 ;  /* 0x000000746444723c */ /* 0x044ff00000041844 */
[C---:B------:R-:W-:Y:S01]  /*b400*/  HMMA.16816.F32.BF16 R72, R100.reuse, R118, R72 ;  /* 0x000000766448723c */ /* 0x040fe20000041848 */
[----:B------:R-:W2:Y:S07]  /*b410*/  LDSM.16.MT88.4 R116, [R148+0x1100] ;  /* 0x001100009474783b */ /* 0x000eae0000004200 */
[C---:B-----5:R-:W-:Y:S08]  /*b420*/  HMMA.16816.F32.BF16 R76, R100.reuse, R104, R76 ;  /* 0x00000068644c723c */ /* 0x060ff0000004184c */
[C---:B------:R-:W-:Y:S01]  /*b430*/  HMMA.16816.F32.BF16 R80, R100.reuse, R106, R80 ;  /* 0x0000006a6450723c */ /* 0x040fe20000041850 */
[----:B------:R-:W4:Y:S07]  /*b440*/  LDSM.16.MT88.4 R104, [R135+UR4+0x3100] ;  /* 0x003100048768783b */ /* 0x000f2e0008004200 */
[C---:B---3--:R-:W-:Y:S08]  /*b450*/  HMMA.16816.F32.BF16 R84, R100.reuse, R112, R84 ;  /* 0x000000706454723c */ /* 0x048ff00000041854 */
[C---:B------:R-:W-:Y:S01]  /*b460*/  HMMA.16816.F32.BF16 R88, R100.reuse, R114, R88 ;  /* 0x000000726458723c */ /* 0x040fe20000041858 */
[----:B------:R-:W-:Y:S07]  /*b470*/  LDSM.16.MT88.4 R112, [R134+UR4+0x3100] ;  /* 0x003100048670783b */ /* 0x000fee0008004200 */
[C---:B------:R-:W-:Y:S08]  /*b480*/  HMMA.16816.F32.BF16 R92, R100.reuse, R120, R92 ;  /* 0x00000078645c723c */ /* 0x040ff0000004185c */
[----:B------:R-:W-:Y:S01]  /*b490*/  HMMA.16816.F32.BF16 R96, R100, R122, R96 ;  /* 0x0000007a6460723c */ /* 0x000fe20000041860 */
[----:B------:R-:W-:Y:S06]  /*b4a0*/  LDSM.16.MT88.4 R120, [R133+0x5100] ;  /* 0x005100008578783b */ /* 0x000fec0000004200 */
[----:B------:R-:W-:Y:S01]  /*b4b0*/  F2FP.BF16.PACK_AB R100, R172, R165 ;  /* 0x000000a5ac64723e */ /* 0x000fe200000010ff */
[----:B------:R-:W-:Y:S01]  /*b4c0*/  FADD.FTZ R165, R165, R160 ;  /* 0x000000a0a5a57221 */ /* 0x000fe20000010000 */
[----:B------:R-:W-:Y:S03]  /*b4d0*/  F2FP.BF16.PACK_AB R102, R174, R167 ;  /* 0x000000a7ae66723e */ /* 0x000fe600000010ff */
[----:B------:R-:W-:Y:S01]  /*b4e0*/  F2FP.BF16.PACK_AB R101, R166, R169 ;  /* 0x000000a9a665723e */ /* 0x000fe200000010ff */
[----:B------:R-:W-:Y:S01]  /*b4f0*/  FADD.FTZ R172, R172, R165 ;  /* 0x000000a5acac7221 */ /* 0x000fe20000010000 */
[----:B------:R-:W-:Y:S03]  /*b500*/  F2FP.BF16.PACK_AB R103, R171, R168 ;  /* 0x000000a8ab67723e */ /* 0x000fe600000010ff */
[----:B------:R-:W-:Y:S04]  /*b510*/  FADD.FTZ R167, R167, R172 ;  /* 0x000000aca7a77221 */ /* 0x000fe80000010000 */
[C---:B-1----:R-:W-:Y:S03]  /*b520*/  HMMA.16816.F32.BF16 R4, R100.reuse, R108, R4 ;  /* 0x0000006c6404723c */ /* 0x042fe60000041804 */
[----:B------:R-:W-:Y:S04]  /*b530*/  FADD.FTZ R167, R174, R167 ;  /* 0x000000a7aea77221 */ /* 0x000fe80000010000 */
[----:B------:R-:W-:Y:S01]  /*b540*/  FADD.FTZ R170, R170, R167 ;  /* 0x000000a7aaaa7221 */ /* 0x000fe20000010000 */
[C---:B------:R-:W-:Y:S01]  /*b550*/  HMMA.16816.F32.BF16 R8, R100.reuse, R110, R8 ;  /* 0x0000006e6408723c */ /* 0x040fe20000041808 */
[----:B------:R-:W1:Y:S03]  /*b560*/  LDSM.16.MT88.4 R108, [R133+0x3100] ;  /* 0x00310000856c783b */ /* 0x000e660000004200 */
[----:B------:R-:W-:Y:S04]  /*b570*/  FADD.FTZ R170, R173, R170 ;  /* 0x000000aaadaa7221 */ /* 0x000fe80000010000 */
[C---:B------:R-:W-:Y:S04]  /*b580*/  HMMA.16816.F32.BF16 R12, R100.reuse, R124, R12 ;  /* 0x0000007c640c723c */ /* 0x040fe8000004180c */
[----:B------:R-:W-:Y:S04]  /*b590*/  FADD.FTZ R175, R175, R170 ;  /* 0x000000aaafaf7221 */ /* 0x000fe80000010000 */
[C---:B------:R-:W-:Y:S01]  /*b5a0*/  HMMA.16816.F32.BF16 R16, R100.reuse, R126, R16 ;  /* 0x0000007e6410723c */ /* 0x040fe20000041810 */
[----:B------:R-:W-:Y:S03]  /*b5b0*/  LDSM.16.MT88.4 R124, [R134+UR4+0x5100] ;  /* 0x00510004867c783b */ /* 0x000fe60008004200 */
[----:B------:R-:W-:Y:S04]  /*b5c0*/  FADD.FTZ R217, R176, R175 ;  /* 0x000000afb0d97221 */ /* 0x000fe80000010000 */
[C---:B------:R-:W-:Y:S08]  /*b5d0*/  HMMA.16816.F32.BF16 R20, R100.reuse, R128, R20 ;  /* 0x000000806414723c */ /* 0x040ff00000041814 */
[C---:B------:R-:W-:Y:S01]  /*b5e0*/  HMMA.16816.F32.BF16 R24, R100.reuse, R130, R24 ;  /* 0x000000826418723c */ /* 0x040fe20000041818 */
[----:B------:R-:W-:Y:S07]  /*b5f0*/  LDSM.16.MT88.4 R128, [R148+0x5100] ;  /* 0x005100009480783b */ /* 0x000fee0000004200 */
[C---:B--2---:R-:W-:Y:S08]  /*b600*/  HMMA.16816.F32.BF16 R28, R100.reuse, R116, R28 ;  /* 0x00000074641c723c */ /* 0x044ff0000004181c */
[C---:B------:R-:W-:Y:S01]  /*b610*/  HMMA.16816.F32.BF16 R32, R100.reuse, R118, R32 ;  /* 0x000000766420723c */ /* 0x040fe20000041820 */
[----:B------:R-:W2:Y:S07]  /*b620*/  LDSM.16.MT88.4 R116, [R148+0x3100] ;  /* 0x003100009474783b */ /* 0x000eae0000004200 */
[C---:B----4-:R-:W-:Y:S08]  /*b630*/  HMMA.16816.F32.BF16 R36, R100.reuse, R104, R36 ;  /* 0x000000686424723c */ /* 0x050ff00000041824 */
[C---:B------:R-:W-:Y:S01]  /*b640*/  HMMA.16816.F32.BF16 R40, R100.reuse, R106, R40 ;  /* 0x0000006a6428723c */ /* 0x040fe20000041828 */
[----:B------:R-:W3:Y:S07]  /*b650*/  LDSM.16.MT88.4 R104, [R135+UR4+0x5100] ;  /* 0x005100048768783b */ /* 0x000eee0008004200 */
[C---:B-1----:R-:W-:Y:S08]  /*b660*/  HMMA.16816.F32.BF16 R44, R100.reuse, R108, R44 ;  /* 0x0000006c642c723c */ /* 0x042ff0000004182c */
[C---:B------:R-:W-:Y:S01]  /*b670*/  HMMA.16816.F32.BF16 R48, R100.reuse, R110, R48 ;  /* 0x0000006e6430723c */ /* 0x040fe20000041830 */
[----:B------:R-:W1:Y:S07]  /*b680*/  LDSM.16.MT88.4 R108, [R135+UR4+0x1900] ;  /* 0x00190004876c783b */ /* 0x000e6e0008004200 */
[C---:B------:R-:W-:Y:S08]  /*b690*/  HMMA.16816.F32.BF16 R52, R100.reuse, R112, R52 ;  /* 0x000000706434723c */ /* 0x040ff00000041834 */
[C---:B------:R-:W-:Y:S01]  /*b6a0*/  HMMA.16816.F32.BF16 R56, R100.reuse, R114, R56 ;  /* 0x000000726438723c */ /* 0x040fe20000041838 */
[----:B------:R-:W4:Y:S07]  /*b6b0*/  LDSM.16.MT88.4 R112, [R133+0x1900] ;  /* 0x001900008570783b */ /* 0x000f2e0000004200 */
        /* <DEDUP_REMOVED lines=10> */
[C---:B-1----:R-:W-:Y:S01]  /*b760*/  HMMA.16816.F32.BF16 R128, R136.reuse, R108, R4 ;  /* 0x0000006c8880723c */ /* 0x042fe20000041804 */
[----:B------:R-:W1:Y:S07]  /*b770*/  LDSM.16.MT88.4 R4, [R135+UR4+0x3900] ;  /* 0x003900048704783b */ /* 0x000e6e0008004200 */
[C---:B------:R-:W-:Y:S01]  /*b780*/  HMMA.16816.F32.BF16 R124, R136.reuse, R110, R8 ;  /* 0x0000006e887c723c */ /* 0x040fe20000041808 */
[----:B------:R-:W2:Y:S07]  /*b790*/  LDSM.16.MT88.4 R8, [R133+0x3900] ;  /* 0x003900008508783b */ /* 0x000eae0000004200 */
[C---:B----4-:R-:W-:Y:S01]  /*b7a0*/  HMMA.16816.F32.BF16 R120, R136.reuse, R112, R12 ;  /* 0x000000708878723c */ /* 0x050fe2000004180c */
[----:B------:R-:W3:Y:S07]  /*b7b0*/  LDSM.16.MT88.4 R12, [R134+UR4+0x3900] ;  /* 0x00390004860c783b */ /* 0x000eee0008004200 */
[C---:B------:R-:W-:Y:S08]  /*b7c0*/  HMMA.16816.F32.BF16 R116, R136.reuse, R114, R16 ;  /* 0x000000728874723c */ /* 0x040ff00000041810 */
[C---:B------:R-:W-:Y:S07]  /*b7d0*/  HMMA.16816.F32.BF16 R112, R136.reuse, R140, R20 ;  /* 0x0000008c8870723c */ /* 0x040fee0000041814 */
[----:B------:R-:W-:Y:S01]  /*b7e0*/  IADD3 R20, R228, -0x2, RZ ;  /* 0xfffffffee4147810 */ /* 0x000fe20007ffe0ff */
[C---:B------:R-:W-:Y:S03]  /*b7f0*/  HMMA.16816.F32.BF16 R108, R136.reuse, R142, R24 ;  /* 0x0000008e886c723c */ /* 0x040fe60000041818 */
[----:B------:R-:W-:Y:S05]  /*b800*/  ISETP.GE.AND P0, PT, R20, R193, PT ;  /* 0x000000c11400720c */ /* 0x000fea0003f06270 */
[C---:B------:R-:W-:Y:S08]  /*b810*/  HMMA.16816.F32.BF16 R104, R136.reuse, R144, R28 ;  /* 0x000000908868723c */ /* 0x040ff0000004181c */
[C---:B------:R-:W-:Y:S04]  /*b820*/  HMMA.16816.F32.BF16 R100, R136.reuse, R146, R32 ;  /* 0x000000928864723c */ /* 0x040fe80000041820 */
[----:B------:R-:W-:Y:S04]  /*b830*/  @P0 SHF.R.S32.HI R16, RZ, 0x1f, R20 ;  /* 0x0000001fff100819 */ /* 0x000fe80000011414 */
[C---:B-1----:R-:W-:Y:S07]  /*b840*/  HMMA.16816.F32.BF16 R36, R136.reuse, R4, R36 ;  /* 0x000000048824723c */ /* 0x042fee0000041824 */
[----:B------:R-:W-:Y:S01]  /*b850*/  @P0 IMAD R5, R16, c[0x0][0x1e0], RZ ;  /* 0x0000780010050a24 */ /* 0x000fe200078e02ff */
[C---:B------:R-:W-:Y:S01]  /*b860*/  HMMA.16816.F32.BF16 R40, R136.reuse, R6, R40 ;  /* 0x000000068828723c */ /* 0x040fe20000041828 */
[----:B------:R-:W1:Y:S03]  /*b870*/  LDSM.16.MT88.4 R16, [R148+0x3900] ;  /* 0x003900009410783b */ /* 0x000e660000004200 */
[C---:B------:R-:W-:Y:S02]  /*b880*/  @P0 IMAD R5, R20.reuse, c[0x0][0x1e4], R5 ;  /* 0x0000790014050a24 */ /* 0x040fe400078e0205 */
[----:B------:R-:W-:Y:S02]  /*b890*/  @P0 IMAD.WIDE.U32 R20, R20, c[0x0][0x1e0], RZ ;  /* 0x0000780014140a25 */ /* 0x000fe400078e00ff */
[C---:B--2---:R-:W-:Y:S04]  /*b8a0*/  HMMA.16816.F32.BF16 R44, R136.reuse, R8, R44 ;  /* 0x00000008882c723c */ /* 0x044fe8000004182c */
[----:B------:R-:W-:Y:S02]  /*b8b0*/  @P0 IADD3 R5, R21, R5, RZ ;  /* 0x0000000515050210 */ /* 0x000fe40007ffe0ff */
[C---:B------:R-:W-:Y:S02]  /*b8c0*/  @P0 SHF.L.U32 R25, R20.reuse, 0x6, RZ ;  /* 0x0000000614190819 */ /* 0x040fe400000006ff */
[C---:B------:R-:W-:Y:S04]  /*b8d0*/  HMMA.16816.F32.BF16 R48, R136.reuse, R10, R48 ;  /* 0x0000000a8830723c */ /* 0x040fe80000041830 */
[----:B------:R-:W-:Y:S02]  /*b8e0*/  @P0 SHF.L.U64.HI R24, R20, 0x6, R5 ;  /* 0x0000000614180819 */ /* 0x000fe40000010205 */
[----:B------:R-:W2:Y:S01]  /*b8f0*/  LDSM.16.MT88.4 R4, [R135+UR4+0x5900] ;  /* 0x005900048704783b */ /* 0x000ea20008004200 */
[C---:B------:R-:W-:Y:S01]  /*b900*/  @P0 IADD3 R8, P1, R25.reuse, R206, RZ ;  /* 0x000000ce19080210 */ /* 0x040fe20007f3e0ff */
[C---:B---3--:R-:W-:Y:S04]  /*b910*/  HMMA.16816.F32.BF16 R52, R136.reuse, R12, R52 ;  /* 0x0000000c8834723c */ /* 0x048fe80000041834 */
[----:B------:R-:W-:Y:S02]  /*b920*/  @P0 IADD3.X R9, R24, R213, RZ, P1, !PT ;  /* 0x000000d518090210 */ /* 0x000fe40000ffe4ff */
[C---:B------:R-:W-:Y:S02]  /*b930*/  @P0 LEA R20, P1, R8.reuse, c[0x0][0x1c8], 0x1 ;  /* 0x0000720008140a11 */ /* 0x040fe400078208ff */
[C---:B------:R-:W-:Y:S04]  /*b940*/  HMMA.16816.F32.BF16 R56, R136.reuse, R14, R56 ;  /* 0x0000000e8838723c */ /* 0x040fe80000041838 */
[----:B------:R-:W-:Y:S02]  /*b950*/  @P0 LEA.HI.X R21, R8, c[0x0][0x1cc], R9, 0x1, P1 ;  /* 0x0000730008150a11 */ /* 0x000fe400008f0c09 */
[----:B------:R-:W-:Y:S02]  /*b960*/  @P0 IADD3 R9, P1, R25, R223, RZ ;  /* 0x000000df19090210 */ /* 0x000fe40007f3e0ff */
[C---:B-1----:R-:W-:Y:S04]  /*b970*/  HMMA.16816.F32.BF16 R60, R136.reuse, R16, R60 ;  /* 0x00000010883c723c */ /* 0x042fe8000004183c */
[C---:B------:R-:W-:Y:S02]  /*b980*/  @P0 IADD3.X R8, R24.reuse, R222, RZ, P1, !PT ;  /* 0x000000de18080210 */ /* 0x040fe40000ffe4ff */
[C---:B------:R-:W-:Y:S02]  /*b990*/  @P0 LEA R22, P1, R9.reuse, c[0x0][0x1c8], 0x1 ;  /* 0x0000720009160a11 */ /* 0x040fe400078208ff */
[C---:B------:R-:W-:Y:S04]  /*b9a0*/  HMMA.16816.F32.BF16 R64, R136.reuse, R18, R64 ;  /* 0x000000128840723c */ /* 0x040fe80000041840 */
[----:B------:R-:W-:Y:S02]  /*b9b0*/  @P0 LEA.HI.X R23, R9, c[0x0][0x1cc], R8, 0x1, P1 ;  /* 0x0000730009170a11 */ /* 0x000fe400008f0c08 */
[----:B------:R1:W3:Y:S01]  /*b9c0*/  LDSM.16.MT88.4 R8, [R133+0x5900] ;  /* 0x005900008508783b */ /* 0x0002e20000004200 */
[----:B------:R-:W-:Y:S05]  /*b9d0*/  @P0 IADD3 R12, P1, R25, R221, RZ ;  /* 0x000000dd190c0210 */ /* 0x000fea0007f3e0ff */
[----:B------:R-:W-:Y:S01]  /*b9e0*/  @P0 IADD3.X R13, R24, R219, RZ, P1, !PT ;  /* 0x000000db180d0210 */ /* 0x000fe20000ffe4ff */
[C---:B--2---:R-:W-:Y:S03]  /*b9f0*/  HMMA.16816.F32.BF16 R68, R136.reuse, R4, R68 ;  /* 0x000000048844723c */ /* 0x044fe60000041844 */
[C---:B------:R-:W-:Y:S04]  /*ba00*/  @P0 LEA R16, P1, R12.reuse, c[0x0][0x1c8], 0x1 ;  /* 0x000072000c100a11 */ /* 0x040fe800078208ff */
[----:B------:R-:W-:Y:S01]  /*ba10*/  @P0 LEA.HI.X R17, R12, c[0x0][0x1cc], R13, 0x1, P1 ;  /* 0x000073000c110a11 */ /* 0x000fe200008f0c0d */
[C---:B------:R-:W-:Y:S01]  /*ba20*/  HMMA.16816.F32.BF16 R72, R136.reuse, R6, R72 ;  /* 0x000000068848723c */ /* 0x040fe20000041848 */
[----:B------:R-:W2:Y:S03]  /*ba30*/  LDSM.16.MT88.4 R12, [R134+UR4+0x5900] ;  /* 0x00590004860c783b */ /* 0x000ea60008004200 */
[----:B------:R-:W-:Y:S04]  /*ba40*/  @P0 IADD3 R18, P1, R200, R25, RZ ;  /* 0x00000019c8120210 */ /* 0x000fe80007f3e0ff */
[----:B------:R-:W-:Y:S04]  /*ba50*/  @P0 IADD3.X R19, R199, R24, RZ, P1, !PT ;  /* 0x00000018c7130210 */ /* 0x000fe80000ffe4ff */
[C---:B------:R-:W-:Y:S02]  /*ba60*/  @P0 IADD3 R25, P1, R18.reuse, R206, RZ ;  /* 0x000000ce12190210 */ /* 0x040fe40007f3e0ff */
[----:B-1----:R-:W-:Y:S02]  /*ba70*/  MOV R133, R2 ;  /* 0x0000000200857202 */ /* 0x002fe40000000f00 */
[----:B------:R-:W-:Y:S02]  /*ba80*/  @P0 IADD3.X R4, R19, R213, RZ, P1, !PT ;  /* 0x000000d513040210 */ /* 0x000fe40000ffe4ff */
[C---:B------:R-:W-:Y:S04]  /*ba90*/  @P0 LEA R24, P1, R25.reuse, c[0x0][0x1c8], 0x1 ;  /* 0x0000720019180a11 */ /* 0x040fe800078208ff */
[----:B------:R-:W-:Y:S02]  /*baa0*/  @P0 LEA.HI.X R25, R25, c[0x0][0x1cc], R4, 0x1, P1 ;  /* 0x0000730019190a11 */ /* 0x000fe400008f0c04 */
[----:B------:R-:W-:Y:S01]  /*bab0*/  @P0 IADD3 R4, P1, R18, R223, RZ ;  /* 0x000000df12040210 */ /* 0x000fe20007f3e0ff */
[C---:B---3--:R-:W-:Y:S03]  /*bac0*/  HMMA.16816.F32.BF16 R76, R136.reuse, R8, R76 ;  /* 0x00000008884c723c */ /* 0x048fe6000004184c */
[----:B------:R-:W-:Y:S02]  /*bad0*/  @P0 IADD3.X R5, R19, R222, RZ, P1, !PT ;  /* 0x000000de13050210 */ /* 0x000fe40000ffe4ff */
[----:B------:R-:W-:Y:S02]  /*bae0*/  @P0 LEA R26, P1, R4, c[0x0][0x1c8], 0x1 ;  /* 0x00007200041a0a11 */ /* 0x000fe400078208ff */
[----:B------:R-:W-:Y:S01]  /*baf0*/  FADD.FTZ R8, R150, R153 ;  /* 0x0000009996087221 */ /* 0x000fe20000010000 */
[C---:B------:R-:W-:Y:S04]  /*bb00*/  HMMA.16816.F32.BF16 R80, R136.reuse, R10, R80 ;  /* 0x0000000a8850723c */ /* 0x040fe80000041850 */
[----:B------:R-:W-:Y:S01]  /*bb10*/  @P0 LEA.HI.X R27, R4, c[0x0][0x1cc], R5, 0x1, P1 ;  /* 0x00007300041b0a11 */ /* 0x000fe200008f0c05 */
[----:B------:R-:W-:Y:S01]  /*bb20*/  FADD.FTZ R8, R149, R8 ;  /* 0x0000000895087221 */ /* 0x000fe20000010000 */
[----:B------:R-:W1:Y:S01]  /*bb30*/  LDSM.16.MT88.4 R4, [R148+0x5900] ;  /* 0x005900009404783b */ /* 0x000e620000004200 */
[C---:B------:R-:W-:Y:S01]  /*bb40*/  ISETP.GE.AND P1, PT, R215.reuse, 0x1, PT ;  /* 0x00000001d700780c */ /* 0x040fe20003f26270 */
[C---:B--2---:R-:W-:Y:S04]  /*bb50*/  HMMA.16816.F32.BF16 R84, R136.reuse, R12, R84 ;  /* 0x0000000c8854723c */ /* 0x044fe80000041854 */
[----:B------:R-:W-:Y:S01]  /*bb60*/  IADD3 R215, R215, 0x1, RZ ;  /* 0x00000001d7d77810 */ /* 0x000fe20007ffe0ff */
[----:B------:R-:W-:Y:S03]  /*bb70*/  FADD.FTZ R161, R161, R8 ;  /* 0x00000008a1a17221 */ /* 0x000fe60000010000 */
[----:B------:R-:W-:Y:S01]  /*bb80*/  SEL R215, R215, RZ, !P1 ;  /* 0x000000ffd7d77207 */ /* 0x000fe20004800000 */
[----:B------:R-:W-:Y:S01]  /*bb90*/  FADD.FTZ R162, R162, R161 ;  /* 0x000000a1a2a27221 */ /* 0x000fe20000010000 */
[C---:B------:R-:W-:Y:S03]  /*bba0*/  HMMA.16816.F32.BF16 R88, R136.reuse, R14, R88 ;  /* 0x0000000e8858723c */ /* 0x040fe60000041858 */
[----:B------:R-:W-:Y:S01]  /*bbb0*/  @P0 IMAD R9, R215, 0x3000, R201 ;  /* 0x00003000d7090824 */ /* 0x000fe200078e02c9 */
[----:B------:R-:W-:Y:S01]  /*bbc0*/  @P0 IADD3 R18, P1, R18, R221, RZ ;  /* 0x000000dd12120210 */ /* 0x000fe20007f3e0ff */
[----:B------:R-:W-:Y:S03]  /*bbd0*/  FADD.FTZ R163, R163, R162 ;  /* 0x000000a2a3a37221 */ /* 0x000fe60000010000 */
[----:B------:R-:W-:Y:S01]  /*bbe0*/  @P0 SHF.L.U32 R3, R9, 0x1, RZ ;  /* 0x0000000109030819 */ /* 0x000fe200000006ff */
[----:B------:R-:W-:Y:S03]  /*bbf0*/  FADD.FTZ R164, R164, R163 ;  /* 0x000000a3a4a47221 */ /* 0x000fe60000010000 */
[----:B------:R-:W-:Y:S01]  /*bc00*/  @P0 IADD3.X R19, R19, R219, RZ, P1, !PT ;  /* 0x000000db13130210 */ /* 0x000fe20000ffe4ff */
[----:B------:R-:W-:Y:S01]  /*bc10*/  @!PT LDS RZ, [RZ] ;  /* 0x00000000fffff984 */ /* 0x000fe20000000800 */
[----:B------:R-:W-:Y:S01]  /*bc20*/  @!PT LDS RZ, [RZ] ;  /* 0x00000000fffff984 */ /* 0x000fe20000000800 */
[----:B------:R-:W-:Y:S01]  /*bc30*/  @!PT LDS RZ, [RZ] ;  /* 0x00000000fffff984 */ /* 0x000fe20000000800 */
[----:B------:R2:W-:Y:S01]  /*bc40*/  @P0 LDGSTS.E.BYPASS.LTC128B.128 [R3+0xc100], [R20.64], !P5 ;  /* 0x0c10000014030fae */ /* 0x0005e2000e901d48 */
[C---:B------:R-:W-:Y:S01]  /*bc50*/  @P0 LEA R10, P1, R18.reuse, c[0x0][0x1c8], 0x1 ;  /* 0x00007200120a0a11 */ /* 0x040fe200078208ff */
[----:B------:R-:W-:Y:S03]  /*bc60*/  FADD.FTZ R169, R169, R164 ;  /* 0x000000a4a9a97221 */ /* 0x000fe60000010000 */
[----:B------:R-:W-:Y:S01]  /*bc70*/  @P0 LEA.HI.X R11, R18, c[0x0][0x1cc], R19, 0x1, P1 ;  /* 0x00007300120b0a11 */ /* 0x000fe200008f0c13 */
[----:B------:R-:W-:Y:S02]  /*bc80*/  FADD.FTZ R169, R166, R169 ;  /* 0x000000a9a6a97221 */ /* 0x000fe40000010000 */
[----:B------:R2:W-:Y:S02]  /*bc90*/  @P0 LDGSTS.E.BYPASS.LTC128B.128 [R3+0xe100], [R22.64], !P4 ;  /* 0x0e10000016030fae */ /* 0x0005e4000e101d48 */
[----:B------:R-:W-:Y:S04]  /*bca0*/  FADD.FTZ R168, R168, R169 ;  /* 0x000000a9a8a87221 */ /* 0x000fe80000010000 */
[----:B------:R-:W-:Y:S01]  /*bcb0*/  FADD.FTZ R168, R171, R168 ;  /* 0x000000a8aba87221 */ /* 0x000fe20000010000 */
[C---:B-1----:R-:W-:Y:S01]  /*bcc0*/  HMMA.16816.F32.BF16 R92, R136.reuse, R4, R92 ;  /* 0x00000004885c723c */ /* 0x042fe2000004185c */
[----:B------:R2:W-:Y:S02]  /*bcd0*/  @P0 LDGSTS.E.BYPASS.LTC128B.128 [R3+0x10100], [R16.64], !P6 ;  /* 0x1010000010030fae */ /* 0x0005e4000f101d48 */
[----:B------:R-:W-:Y:S04]  /*bce0*/  FADD.FTZ R177, R177, R168 ;  /* 0x000000a8b1b17221 */ /* 0x000fe80000010000 */
[----:B------:R-:W-:Y:S01]  /*bcf0*/  FADD.FTZ R178, R178, R177 ;  /* 0x000000b1b2b27221 */ /* 0x000fe20000010000 */
[----:B------:R-:W-:Y:S01]  /*bd00*/  HMMA.16816.F32.BF16 R96, R136, R6, R96 ;  /* 0x000000068860723c */ /* 0x000fe20000041860 */
[----:B------:R2:W-:Y:S03]  /*bd10*/  @P0 LDGSTS.E.BYPASS.LTC128B.128 [R3+0xd100], [R24.64], !P5 ;  /* 0x0d10000018030fae */ /* 0x0005e6000e901d48 */
[----:B------:R-:W-:Y:S04]  /*bd20*/  FADD.FTZ R179, R179, R178 ;  /* 0x000000b2b3b37221 */ /* 0x000fe80000010000 */
[----:B------:R-:W-:Y:S01]  /*bd30*/  FADD.FTZ R216, R180, R179 ;  /* 0x000000b3b4d87221 */ /* 0x000fe20000010000 */
[----:B------:R2:W-:Y:S08]  /*bd40*/  @P0 LDGSTS.E.BYPASS.LTC128B.128 [R3+0xf100], [R26.64], !P4 ;  /* 0x0f1000001a030fae */ /* 0x0005f0000e101d48 */
[----:B------:R2:W-:Y:S01]  /*bd50*/  @P0 LDGSTS.E.BYPASS.LTC128B.128 [R3+0x11100], [R10.64], !P6 ;  /* 0x111000000a030fae */ /* 0x0005e2000f101d48 */
[----:B------:R-:W-:Y:S02]  /*bd60*/  ISETP.GT.AND P0, PT, R228, R229, PT ;  /* 0x000000e5e400720c */ /* 0x000fe40003f04270 */
[----:B------:R-:W-:Y:S05]  /*bd70*/  MOV R228, R220 ;  /* 0x000000dc00e47202 */ /* 0x000fea0000000f00 */
[----:B------:R-:W0:Y:S01]  /*bd80*/  LDGDEPBAR ;  /* 0x00000000000079af */ /* 0x000e220000000000 */
[----:B--2---:R-:W-:Y:S05]  /*bd90*/  MOV R3, R0 ;  /* 0x0000000000037202 */ /* 0x004fea0000000f00 */
[----:B------:R-:W-:-:S05]  /*bda0*/  @P0 BRA `(.L_x_895) ;  /* 0xffffd1d000000947 */ /* 0x000fca000383ffff */
.L_x_894:
[----:B------:R-:W-:-:S13]  /*bdb0*/  ISETP.GE.AND P0, PT, R220, R193, PT ;  /* 0x000000c1dc00720c */ /* 0x000fda0003f06270 */
[----:B------:R-:W-:Y:S05]  /*bdc0*/  @!P0 BRA `(.L_x_896) ;  /* 0x000039b000008947 */ /* 0x000fea0003800000 */
[----:B------:R-:W-:Y:S01]  /*bdd0*/  ISETP.NE.AND P2, PT, R196, 0x1, PT ;  /* 0x00000001c400780c */ /* 0x000fe20003f45270 */
[----:B------:R-:W-:Y:S01]  /*bde0*/  IMAD.MOV.U32 R133, RZ, RZ, 0x40 ;  /* 0x00000040ff857424 */ /* 0x000fe200078e00ff */
[----:B------:R-:W-:Y:S01]  /*bdf0*/  LOP3.LUT P0, RZ, R218, 0x4, RZ, 0xc0, !PT ;  /* 0x00000004daff7812 */ /* 0x000fe2000780c0ff */
[----:B------:R-:W-:Y:S01]  /*be00*/  IMAD.MOV.U32 R3, RZ, RZ, R0 ;  /* 0x000000ffff037224 */ /* 0x000fe200078e0000 */
[C---:B------:R-:W-:Y:S01]  /*be10*/  IADD3 R218, P1, R204.reuse, 0x40, RZ ;  /* 0x00000040ccda7810 */ /* 0x040fe20007f3e0ff */
[----:B------:R-:W-:Y:S01]  /*be20*/  IMAD.MOV.U32 R132, RZ, RZ, R2 ;  /* 0x000000ffff847224 */ /* 0x000fe200078e0002 */
[----:B------:R-:W-:Y:S02]  /*be30*/  SEL R133, R133, 0xffffffc0, !P0 ;  /* 0xffffffc085857807 */ /* 0x000fe40004000000 */
[----:B------:R-:W-:Y:S01]  /*be40*/  IADD3 R226, P0, R204, 0x80, RZ ;  /* 0x00000080cce27810 */ /* 0x000fe20007f1e0ff */
[----:B------:R-:W-:Y:S01]  /*be50*/  IMAD.X R227, RZ, RZ, R209, P1 ;  /* 0x000000ffffe37224 */ /* 0x000fe200008e06d1 */
[----:B------:R-:W-:-:S03]  /*be60*/  IADD3 R224, P1, R206, 0x40, RZ ;  /* 0x00000040cee07810 */ /* 0x000fc60007f3e0ff */
[----:B------:R-:W-:Y:S01]  /*be70*/  IMAD.X R225, RZ, RZ, R209, P0 ;  /* 0x000000ffffe17224 */ /* 0x000fe200000e06d1 */
[----:B------:R-:W-:Y:S01]  /*be80*/  IADD3 R222, P0, R206, 0x80, RZ ;  /* 0x00000080cede7810 */ /* 0x000fe20007f1e0ff */
[----:B------:R-:W-:-:S04]  /*be90*/  @P2 IMAD.HI.U32 R219, R210, c[0x0][0x2c8], RZ ;  /* 0x0000b200d2db2a27 */ /* 0x000fc800078e00ff */
[----:B------:R-:W-:Y:S01]  /*bea0*/  IMAD.X R223, RZ, RZ, R213, P1 ;  /* 0x000000ffffdf7224 */ /* 0x000fe200008e06d5 */
[----:B------:R-:W-:Y:S01]  /*beb0*/  @P2 SHF.R.U32.HI R219, RZ, c[0x0][0x2cc], R219 ;  /* 0x0000b300ffdb2a19 */ /* 0x000fe200000116db */
[----:B------:R-:W-:Y:S02]  /*bec0*/  IMAD.X R221, RZ, RZ, R213, P0 ;  /* 0x000000ffffdd7224 */ /* 0x000fe400000e06d5 */
.L_x_905:
[----:B------:R-:W-:Y:S04]  /*bed0*/  DEPBAR.LE SB0, 0x2 ;  /* 0x000080800000791a */ /* 0x000fe80000000000 */
[----:B------:R-:W-:Y:S01]  /*bee0*/  BAR.SYNC.DEFER_BLOCKING 0x0 ;  /* 0x0000000000007b1d */ /* 0x000fe20000010000 */
[----:B------:R-:W-:Y:S01]  /*bef0*/  UIMAD UR4, UR5, 0x6000, URZ ;  /* 0x00006000050478a4 */ /* 0x000fe2000f8e023f */
[----:B------:R-:W-:Y:S02]  /*bf00*/  ISETP.GE.AND P0, PT, R193, R220, PT ;  /* 0x000000dcc100720c */ /* 0x000fe40003f06270 */
[----:B------:R-:W-:Y:S02]  /*bf10*/  ISETP.NE.AND P2, PT, R196, 0x1, PT ;  /* 0x00000001c400780c */ /* 0x000fe40003f45270 */
[----:B------:R-:W-:Y:S09]  /*bf20*/  ISETP.GE.AND P3, PT, R195, 0x1, PT ;  /* 0x00000001c300780c */ /* 0x000ff20003f66270 */
[----:B------:R-:W-:Y:S01]  /*bf30*/  @!P0 IADD3 R5, R220, -0x1, RZ ;  /* 0xffffffffdc058810 */ /* 0x000fe20007ffe0ff */
[----:B------:R-:W-:Y:S03]  /*bf40*/  @!P0 IMAD R179, R215, 0x6000, R214 ;  /* 0x00006000d7b38824 */ /* 0x000fe600078e02d6 */
[----:B------:R-:W-:Y:S01]  /*bf50*/  @!P0 SHF.R.S32.HI R2, RZ, 0x1f, R5 ;  /* 0x0000001fff028819 */ /* 0x000fe20000011405 */
[----:B------:R-:W-:Y:S04]  /*bf60*/  LDSM.16.M88.4 R32, [R190] ;  /* 0x00000000be20783b */ /* 0x000fe80000000200 */
[----:B------:R-:W-:Y:S04]  /*bf70*/  @!P0 IMAD R2, R2, c[0x0][0x208], RZ ;  /* 0x0000820002028a24 */ /* 0x000fe800078e02ff */
[C---:B------:R-:W-:Y:S01]  /*bf80*/  @!P0 IMAD R2, R5.reuse, c[0x0][0x20c], R2 ;  /* 0x0000830005028a24 */ /* 0x040fe200078e0202 */
[----:B------:R-:W1:Y:S01]  /*bf90*/  LDSM.16.M88.4 R8, [R188+UR4+0xc100] ;  /* 0x00c10004bc08783b */ /* 0x000e620008000200 */
[----:B------:R-:W-:Y:S04]  /*bfa0*/  @!P0 IMAD.WIDE.U32 R4, R5, c[0x0][0x208], RZ ;  /* 0x0000820005048a25 */ /* 0x000fe800078e00ff */
[C---:B------:R-:W-:Y:S01]  /*bfb0*/  @!P0 IMAD.SHL.U32 R149, R4.reuse, 0x40, RZ ;  /* 0x0000004004958824 */ /* 0x040fe200078e00ff */
[----:B------:R-:W-:Y:S01]  /*bfc0*/  @!P0 IADD3 R2, R5, R2, RZ ;  /* 0x0000000205028210 */ /* 0x000fe20007ffe0ff */
[----:B------:R-:W2:Y:S03]  /*bfd0*/  LDSM.16.M88.4 R16, [R188+UR4+0xc900] ;  /* 0x00c90004bc10783b */ /* 0x000ea60008000200 */
[----:B------:R-:W-:Y:S02]  /*bfe0*/  @!P0 IADD3 R5, P1, R149, R204, RZ ;  /* 0x000000cc95058210 */ /* 0x000fe40007f3e0ff */
[----:B------:R-:W-:Y:S02]  /*bff0*/  @!P0 SHF.L.U64.HI R2, R4, 0x6, R2 ;  /* 0x0000000604028819 */ /* 0x000fe40000010202 */
[----:B------:R-:W3:Y:S02]  /*c000*/  LDSM.16.M88.4 R24, [R188+UR4+0xd100] ;  /* 0x00d10004bc18783b */ /* 0x000ee40008000200 */
[----:B------:R-:W-:Y:S02]  /*c010*/  @!P0 IADD3.X R0, R2, R209, RZ, P1, !PT ;  /* 0x000000d102008210 */ /* 0x000fe40000ffe4ff */
[C---:B------:R-:W-:Y:S03]  /*c020*/  @!P0 LEA R172, P1, R5.reuse, c[0x0][0x1f8], 0x1 ;  /* 0x00007e0005ac8a11 */ /* 0x040fe600078208ff */
[----:B------:R-:W4:Y:S01]  /*c030*/  LDSM.16.M88.4 R136, [R188+UR4+0xd900] ;  /* 0x00d90004bc88783b */ /* 0x000f220008000200 */
[----:B------:R-:W-:Y:S02]  /*c040*/  @!P0 LEA.HI.X R173, R5, c[0x0][0x1fc], R0, 0x1, P1 ;  /* 0x00007f0005ad8a11 */ /* 0x000fe400008f0c00 */
[----:B------:R-:W-:Y:S02]  /*c050*/  IADD3 R0, R188, UR4, RZ ;  /* 0x00000004bc007c10 */ /* 0x000fe4000fffe0ff */
[----:B------:R-:W-:Y:S02]  /*c060*/  @!P0 IADD3 R12, P1, R149, R218, RZ ;  /* 0x000000da950c8210 */ /* 0x000fe40007f3e0ff */
[----:B------:R-:W-:Y:S01]  /*c070*/  LDSM.16.M88.4 R140, [R186] ;  /* 0x00000000ba8c783b */ /* 0x000fe20000000200 */
[-C--:B------:R-:W-:Y:S02]  /*c080*/  IADD3 R192, R189, R0.reuse, RZ ;  /* 0x00000000bdc07210 */ /* 0x080fe40007ffe0ff */
[----:B------:R-:W-:Y:S04]  /*c090*/  IADD3 R0, R133, R0, RZ ;  /* 0x0000000085007210 */ /* 0x000fe80007ffe0ff */
[----:B------:R-:W5:Y:S01]  /*c0a0*/  LDSM.16.M88.4 R144, [R192+0xc100] ;  /* 0x00c10000c090783b */ /* 0x000f620000000200 */
[C---:B-1----:R-:W-:Y:S07]  /*c0b0*/  HMMA.16816.F32.BF16 R4, R32.reuse, R8, RZ ;  /* 0x000000082004723c */ /* 0x042fee00000418ff */
[----:B------:R-:W-:Y:S01]  /*c0c0*/  @!P0 IMAD.X R9, R2, 0x1, R227, P1 ;  /* 0x0000000102098824 */ /* 0x000fe200008e06e3 */
[C---:B------:R-:W-:Y:S04]  /*c0d0*/  @!P0 LEA R168, P1, R12.reuse, c[0x0][0x1f8], 0x1 ;  /* 0x00007e000ca88a11 */ /* 0x040fe800078208ff */
[----:B------:R-:W-:Y:S02]  /*c0e0*/  @!P0 LEA.HI.X R169, R12, c[0x0][0x1fc], R9, 0x1, P1 ;  /* 0x00007f000ca98a11 */ /* 0x000fe400008f0c09 */
[C---:B------:R-:W-:Y:S01]  /*c0f0*/  HMMA.16816.F32.BF16 R8, R32.reuse, R10, RZ ;  /* 0x0000000a2008723c */ /* 0x040fe200000418ff */
[----:B------:R-:W-:Y:S05]  /*c100*/  @!P0 IADD3 R12, P1, R149, R226, RZ ;  /* 0x000000e2950c8210 */ /* 0x000fea0007f3e0ff */
[----:B------:R-:W-:Y:S01]  /*c110*/  @!P0 IMAD.X R13, R2, 0x1, R225, P1 ;  /* 0x00000001020d8824 */ /* 0x000fe200008e06e1 */
[C---:B------:R-:W-:Y:S05]  /*c120*/  @!P0 LEA R170, P1, R12.reuse, c[0x0][0x1f8], 0x1 ;  /* 0x00007e000caa8a11 */ /* 0x040fea00078208ff */
[----:B------:R-:W-:Y:S02]  /*c130*/  @!P0 LEA.HI.X R171, R12, c[0x0][0x1fc], R13, 0x1, P1 ;  /* 0x00007f000cab8a11 */ /* 0x000fe400008f0c0d */
[C---:B--2---:R-:W-:Y:S01]  /*c140*/  HMMA.16816.F32.BF16 R12, R32.reuse, R16, RZ ;  /* 0x00000010200c723c */ /* 0x044fe200000418ff */
[----:B------:R-:W-:Y:S04]  /*c150*/  @!P0 IADD3 R149, P1, R198, R149, RZ ;  /* 0x00000095c6958210 */ /* 0x000fe80007f3e0ff */
[----:B------:R-:W-:Y:S02]  /*c160*/  @!P0 IADD3.X R2, R197, R2, RZ, P1, !PT ;  /* 0x00000002c5028210 */ /* 0x000fe40000ffe4ff */
[C---:B------:R-:W-:Y:S01]  /*c170*/  @!P0 IADD3 R28, P1, R149.reuse, R204, RZ ;  /* 0x000000cc951c8210 */ /* 0x040fe20007f3e0ff */
[C---:B------:R-:W-:Y:S04]  /*c180*/  HMMA.16816.F32.BF16 R16, R32.reuse, R18, RZ ;  /* 0x000000122010723c */ /* 0x040fe800000418ff */
[----:B------:R-:W-:Y:S01]  /*c190*/  @!P0 IMAD.X R29, R2, 0x1, R209, P1 ;  /* 0x00000001021d8824 */ /* 0x000fe200008e06d1 */
[C---:B------:R-:W-:Y:S03]  /*c1a0*/  @!P0 LEA R174, P1, R28.reuse, c[0x0][0x1f8], 0x1 ;  /* 0x00007e001cae8a11 */ /* 0x040fe600078208ff */
[C---:B---3--:R-:W-:Y:S01]  /*c1b0*/  HMMA.16816.F32.BF16 R20, R32.reuse, R24, RZ ;  /* 0x000000182014723c */ /* 0x048fe200000418ff */
[----:B------:R-:W-:Y:S03]  /*c1c0*/  @!P0 LEA.HI.X R175, R28, c[0x0][0x1fc], R29, 0x1, P1 ;  /* 0x00007f001caf8a11 */ /* 0x000fe600008f0c1d */
[C---:B------:R-:W-:Y:S04]  /*c1d0*/  @!P0 IADD3 R148, P1, R149.reuse, R218, RZ ;  /* 0x000000da95948210 */ /* 0x040fe80007f3e0ff */
[C---:B------:R-:W-:Y:S01]  /*c1e0*/  HMMA.16816.F32.BF16 R24, R32.reuse, R26, RZ ;  /* 0x0000001a2018723c */ /* 0x040fe200000418ff */
[----:B------:R-:W-:Y:S03]  /*c1f0*/  @!P0 IADD3.X R151, R2, R227, RZ, P1, !PT ;  /* 0x000000e302978210 */ /* 0x000fe60000ffe4ff */
[C---:B------:R-:W-:Y:S04]  /*c200*/  @!P0 LEA R176, P1, R148.reuse, c[0x0][0x1f8], 0x1 ;  /* 0x00007e0094b08a11 */ /* 0x040fe800078208ff */
[C---:B----4-:R-:W-:Y:S01]  /*c210*/  HMMA.16816.F32.BF16 R28, R32.reuse, R136, RZ ;  /* 0x00000088201c723c */ /* 0x050fe200000418ff */
[----:B------:R-:W-:Y:S03]  /*c220*/  @!P0 LEA.HI.X R177, R148, c[0x0][0x1fc], R151, 0x1, P1 ;  /* 0x00007f0094b18a11 */ /* 0x000fe600008f0c97 */
[----:B------:R-:W-:Y:S02]  /*c230*/  @!P0 IADD3 R152, P1, R149, R226, RZ ;  /* 0x000000e295988210 */ /* 0x000fe40007f3e0ff */
[----:B------:R-:W1:Y:S02]  /*c240*/  LDSM.16.M88.4 R148, [R192+0xc900] ;  /* 0x00c90000c094783b */ /* 0x000e640000000200 */
[----:B------:R-:W-:Y:S01]  /*c250*/  HMMA.16816.F32.BF16 R32, R32, R138, RZ ;  /* 0x0000008a2020723c */ /* 0x000fe200000418ff */
[----:B------:R-:W-:Y:S03]  /*c260*/  @!P0 IMAD.X R153, R2, 0x1, R225, P1 ;  /* 0x0000000102998824 */ /* 0x000fe600008e06e1 */
[C---:B------:R-:W-:Y:S01]  /*c270*/  @!P0 LEA R180, P1, R152.reuse, c[0x0][0x1f8], 0x1 ;  /* 0x00007e0098b48a11 */ /* 0x040fe200078208ff */
[----:B------:R-:W2:Y:S01]  /*c280*/  LDSM.16.M88.4 R136, [R192+0xd100] ;  /* 0x00d10000c088783b */ /* 0x000ea20000000200 */
[----:B------:R-:W-:Y:S02]  /*c290*/  IMAD.IADD R2, R133, 0x1, R192 ;  /* 0x0000000185027824 */ /* 0x000fe400078e02c0 */
[C---:B-----5:R-:W-:Y:S05]  /*c2a0*/  HMMA.16816.F32.BF16 R4, R140.reuse, R144, R4 ;  /* 0x000000908c04723c */ /* 0x060fea0000041804 */
[----:B------:R-:W-:Y:S02]  /*c2b0*/  @!P0 LEA.HI.X R181, R152, c[0x0][0x1fc], R153, 0x1, P1 ;  /* 0x00007f0098b58a11 */ /* 0x000fe400008f0c99 */
[----:B------:R-:W3:Y:S01]  /*c2c0*/  LDSM.16.M88.4 R152, [R192+0xd900] ;  /* 0x00d90000c098783b */ /* 0x000ee20000000200 */
[C---:B------:R-:W-:Y:S06]  /*c2d0*/  HMMA.16816.F32.BF16 R8, R140.reuse, R146, R8 ;  /* 0x000000928c08723c */ /* 0x040fec0000041808 */
[----:B------:R-:W-:Y:S01]  /*c2e0*/  @!PT LDS RZ, [RZ] ;  /* 0x00000000fffff984 */ /* 0x000fe20000000800 */
[----:B------:R-:W-:Y:S01]  /*c2f0*/  @!PT LDS RZ, [RZ] ;  /* 0x00000000fffff984 */ /* 0x000fe20000000800 */
[----:B------:R-:W-:Y:S01]  /*c300*/  @!PT LDS RZ, [RZ] ;  /* 0x00000000fffff984 */ /* 0x000fe20000000800 */
[----:B------:R4:W-:Y:S07]  /*c310*/  @!P0 LDGSTS.E.BYPASS.LTC128B.128 [R179], [R172.64], !P5 ;  /* 0x00000000acb38fae */ /* 0x0009ee000e901d48 */
[----:B------:R5:W-:Y:S07]  /*c320*/  @!P0 LDGSTS.E.BYPASS.LTC128B.128 [R179+0x2000], [R168.64], !P4 ;  /* 0x02000000a8b38fae */ /* 0x000bee000e101d48 */
[----:B------:R5:W-:Y:S01]  /*c330*/  @!P0 LDGSTS.E.BYPASS.LTC128B.128 [R179+0x4000], [R170.64], !P6 ;  /* 0x04000000aab38fae */ /* 0x000be2000f101d48 */
[C---:B-1----:R-:W-:Y:S06]  /*c340*/  HMMA.16816.F32.BF16 R12, R140.reuse, R148, R12 ;  /* 0x000000948c0c723c */ /* 0x042fec000004180c */
[----:B------:R4:W-:Y:S02]  /*c350*/  @!P0 LDGSTS.E.BYPASS.LTC128B.128 [R179+0x1000], [R174.64], !P5 ;  /* 0x01000000aeb38fae */ /* 0x0009e4000e901d48 */
[C---:B------:R-:W-:Y:S05]  /*c360*/  HMMA.16816.F32.BF16 R16, R140.reuse, R150, R16 ;  /* 0x000000968c10723c */ /* 0x040fea0000041810 */
[----:B------:R1:W-:Y:S03]  /*c370*/  @!P0 LDGSTS.E.BYPASS.LTC128B.128 [R179+0x3000], [R176.64], !P4 ;  /* 0x03000000b0b38fae */ /* 0x0003e6000e101d48 */
[C---:B--2---:R-:W-:Y:S04]  /*c380*/  HMMA.16816.F32.BF16 R20, R140.reuse, R136, R20 ;  /* 0x000000888c14723c */ /* 0x044fe80000041814 */
[----:B------:R1:W-:Y:S01]  /*c390*/  @!P0 LDGSTS.E.BYPASS.LTC128B.128 [R179+0x5000], [R180.64], !P6 ;  /* 0x05000000b4b38fae */ /* 0x0003e2000f101d48 */
[C---:B------:R-:W-:Y:S02]  /*c3a0*/  ISETP.GE.AND P0, PT, R215.reuse, 0x1, PT ;  /* 0x00000001d700780c */ /* 0x040fe40003f06270 */
[----:B------:R-:W-:Y:S01]  /*c3b0*/  IADD3 R215, R215, 0x1, RZ ;  /* 0x00000001d7d77810 */ /* 0x000fe20007ffe0ff */
[C---:B------:R-:W-:Y:S03]  /*c3c0*/  HMMA.16816.F32.BF16 R24, R140.reuse, R138, R24 ;  /* 0x0000008a8c18723c */ /* 0x040fe60000041818 */
[----:B------:R-:W-:Y:S01]  /*c3d0*/  LDSM.16.M88.4 R156, [R185] ;  /* 0x00000000b99c783b */ /* 0x000fe20000000200 */
[----:B------:R-:W-:Y:S04]  /*c3e0*/  SEL R215, R215, RZ, !P0 ;  /* 0x000000ffd7d77207 */ /* 0x000fe80004000000 */
[C---:B---3--:R-:W-:Y:S02]  /*c3f0*/  HMMA.16816.F32.BF16 R28, R140.reuse, R152, R28 ;  /* 0x000000988c1c723c */ /* 0x048fe4000004181c */
[----:B------:R-:W2:Y:S06]  /*c400*/  LDSM.16.M88.4 R160, [R0+0xc100] ;  /* 0x00c1000000a0783b */ /* 0x000eac0000000200 */
[----:B------:R-:W-:Y:S01]  /*c410*/  HMMA.16816.F32.BF16 R32, R140, R154, R32 ;  /* 0x0000009a8c20723c */ /* 0x000fe20000041820 */
[----:B------:R-:W3:Y:S07]  /*c420*/  LDSM.16.M88.4 R164, [R0+0xc900] ;  /* 0x00c9000000a4783b */ /* 0x000eee0000000200 */
[----:B------:R-:W1:Y:S07]  /*c430*/  LDSM.16.M88.4 R144, [R0+0xd100] ;  /* 0x00d100000090783b */ /* 0x000e6e0000000200 */
[----:B------:R-:W1:Y:S07]  /*c440*/  LDSM.16.M88.4 R148, [R0+0xd900] ;  /* 0x00d900000094783b */ /* 0x000e6e0000000200 */
[----:B------:R-:W-:Y:S07]  /*c450*/  LDSM.16.M88.4 R136, [R184] ;  /* 0x00000000b888783b */ /* 0x000fee0000000200 */
[----:B-----5:R-:W5:Y:S01]  /*c460*/  LDSM.16.M88.4 R168, [R2+0xc100] ;  /* 0x00c1000002a8783b */ /* 0x020f620000000200 */
[C---:B--2---:R-:W-:Y:S06]  /*c470*/  HMMA.16816.F32.BF16 R4, R156.reuse, R160, R4 ;  /* 0x000000a09c04723c */ /* 0x044fec0000041804 */
[----:B------:R-:W2:Y:S02]  /*c480*/  LDSM.16.M88.4 R140, [R2+0xc900] ;  /* 0x00c90000028c783b */ /* 0x000ea40000000200 */
[C---:B------:R-:W-:Y:S05]  /*c490*/  HMMA.16816.F32.BF16 R8, R156.reuse, R162, R8 ;  /* 0x000000a29c08723c */ /* 0x040fea0000041808 */
[----:B------:R-:W2:Y:S03]  /*c4a0*/  LDSM.16.M88.4 R152, [R2+0xd100] ;  /* 0x00d100000298783b */ /* 0x000ea60000000200 */
[C---:B---3--:R-:W-:Y:S04]  /*c4b0*/  HMMA.16816.F32.BF16 R12, R156.reuse, R164, R12 ;  /* 0x000000a49c0c723c */ /* 0x048fe8000004180c */
[----:B------:R-:W3:Y:S04]  /*c4c0*/  LDSM.16.M88.4 R160, [R2+0xd900] ;  /* 0x00d9000002a0783b */ /* 0x000ee80000000200 */
[C---:B------:R-:W-:Y:S03]  /*c4d0*/  HMMA.16816.F32.BF16 R16, R156.reuse, R166, R16 ;  /* 0x000000a69c10723c */ /* 0x040fe60000041810 */
[----:B------:R-:W-:Y:S05]  /*c4e0*/  LDSM.16.M88.4 R164, [R188+UR4+0xe100] ;  /* 0x00e10004bca4783b */ /* 0x000fea0008000200 */
[C---:B-1----:R-:W-:Y:S02]  /*c4f0*/  HMMA.16816.F32.BF16 R20, R156.reuse, R144, R20 ;  /* 0x000000909c14723c */ /* 0x042fe40000041814 */
[----:B----4-:R-:W-:Y:S06]  /*c500*/  LDSM.16.M88.4 R172, [R192+0xf900] ;  /* 0x00f90000c0ac783b */ /* 0x010fec0000000200 */
[C---:B------:R-:W-:Y:S01]  /*c510*/  HMMA.16816.F32.BF16 R24, R156.reuse, R146, R24 ;  /* 0x000000929c18723c */ /* 0x040fe20000041818 */
[----:B------:R-:W1:Y:S07]  /*c520*/  LDSM.16.M88.4 R144, [R190+0x4000] ;  /* 0x00400000be90783b */ /* 0x000e6e0000000200 */
[C---:B------:R-:W-:Y:S01]  /*c530*/  HMMA.16816.F32.BF16 R28, R156.reuse, R148, R28 ;  /* 0x000000949c1c723c */ /* 0x040fe2000004181c */
[----:B------:R-:W-:Y:S07]  /*c540*/  LDSM.16.M88.4 R176, [R190+0x8000] ;  /* 0x00800000beb0783b */ /* 0x000fee0000000200 */
[----:B------:R-:W-:Y:S01]  /*c550*/  HMMA.16816.F32.BF16 R32, R156, R150, R32 ;  /* 0x000000969c20723c */ /* 0x000fe20000041820 */
[----:B------:R-:W4:Y:S07]  /*c560*/  LDSM.16.M88.4 R148, [R188+UR4+0xe900] ;  /* 0x00e90004bc94783b */ /* 0x000f2e0008000200 */
[C---:B-----5:R-:W-:Y:S01]  /*c570*/  HMMA.16816.F32.BF16 R4, R136.reuse, R168, R4 ;  /* 0x000000a88804723c */ /* 0x060fe20000041804 */
[----:B------:R-:W5:Y:S07]  /*c580*/  LDSM.16.M88.4 R156, [R188+UR4+0xf100] ;  /* 0x00f10004bc9c783b */ /* 0x000f6e0008000200 */
[C---:B------:R-:W-:Y:S01]  /*c590*/  HMMA.16816.F32.BF16 R8, R136.reuse, R170, R8 ;  /* 0x000000aa8808723c */ /* 0x040fe20000041808 */
[----:B------:R-:W1:Y:S07]  /*c5a0*/  LDSM.16.M88.4 R168, [R188+UR4+0xf900] ;  /* 0x00f90004bca8783b */ /* 0x000e6e0008000200 */
[C---:B--2---:R-:W-:Y:S01]  /*c5b0*/  HMMA.16816.F32.BF16 R12, R136.reuse, R140, R12 ;  /* 0x0000008c880c723c */ /* 0x044fe2000004180c */
[----:B------:R-:W-:Y:S07]  /*c5c0*/  LDSM.16.M88.4 R180, [R188+UR4+0x10100] ;  /* 0x01010004bcb4783b */ /* 0x000fee0008000200 */
[C---:B------:R-:W-:Y:S01]  /*c5d0*/  HMMA.16816.F32.BF16 R16, R136.reuse, R142, R16 ;  /* 0x0000008e8810723c */ /* 0x040fe20000041810 */
[----:B------:R-:W-:Y:S07]  /*c5e0*/  LDSM.16.M88.4 R140, [R192+0xe100] ;  /* 0x00e10000c08c783b */ /* 0x000fee0000000200 */
[C---:B------:R-:W-:Y:S01]  /*c5f0*/  HMMA.16816.F32.BF16 R20, R136.reuse, R152, R20 ;  /* 0x000000988814723c */ /* 0x040fe20000041814 */
[----:B------:R-:W0:Y:S07]  /*c600*/  LDGDEPBAR ;  /* 0x00000000000079af */ /* 0x000e2e0000000000 */
[C---:B------:R-:W-:Y:S01]  /*c610*/  HMMA.16816.F32.BF16 R24, R136.reuse, R154, R24 ;  /* 0x0000009a8818723c */ /* 0x040fe20000041818 */
[----:B------:R-:W-:Y:S07]  /*c620*/  LDSM.16.M88.4 R152, [R192+0xe900] ;  /* 0x00e90000c098783b */ /* 0x000fee0000000200 */
[C---:B---3--:R-:W-:Y:S08]  /*c630*/  HMMA.16816.F32.BF16 R28, R136.reuse, R160, R28 ;  /* 0x000000a0881c723c */ /* 0x048ff0000004181c */
[----:B------:R-:W-:Y:S01]  /*c640*/  HMMA.16816.F32.BF16 R32, R136, R162, R32 ;  /* 0x000000a28820723c */ /* 0x000fe20000041820 */
[----:B------:R-:W2:Y:S07]  /*c650*/  LDSM.16.M88.4 R136, [R186+0x4000] ;  /* 0x00400000ba88783b */ /* 0x000eae0000000200 */
[C---:B-1----:R-:W-:Y:S01]  /*c660*/  HMMA.16816.F32.BF16 R4, R144.reuse, R164, R4 ;  /* 0x000000a49004723c */ /* 0x042fe20000041804 */
[----:B------:R-:W1:Y:S07]  /*c670*/  LDSM.16.M88.4 R160, [R192+0xf100] ;  /* 0x00f10000c0a0783b */ /* 0x000e6e0000000200 */
[C---:B------:R-:W-:Y:S01]  /*c680*/  HMMA.16816.F32.BF16 R8, R144.reuse, R166, R8 ;  /* 0x000000a69008723c */ /* 0x040fe20000041808 */
[----:B------:R-:W-:Y:S07]  /*c690*/  LDSM.16.M88.4 R164, [R2+0xe100] ;  /* 0x00e1000002a4783b */ /* 0x000fee0000000200 */
[C---:B----4-:R-:W-:Y:S08]  /*c6a0*/  HMMA.16816.F32.BF16 R12, R144.reuse, R148, R12 ;  /* 0x00000094900c723c */ /* 0x050ff0000004180c */
[C---:B------:R-:W-:Y:S01]  /*c6b0*/  HMMA.16816.F32.BF16 R16, R144.reuse, R150, R16 ;  /* 0x000000969010723c */ /* 0x040fe20000041810 */
[----:B------:R-:W-:Y:S07]  /*c6c0*/  LDSM.16.M88.4 R148, [R185+0x4000] ;  /* 0x00400000b994783b */ /* 0x000fee0000000200 */
[C---:B-----5:R-:W-:Y:S08]  /*c6d0*/  HMMA.16816.F32.BF16 R20, R144.reuse, R156, R20 ;  /* 0x0000009c9014723c */ /* 0x060ff00000041814 */
[C---:B------:R-:W-:Y:S01]  /*c6e0*/  HMMA.16816.F32.BF16 R24, R144.reuse, R158, R24 ;  /* 0x0000009e9018723c */ /* 0x040fe20000041818 */
[----:B------:R-:W3:Y:S07]  /*c6f0*/  LDSM.16.M88.4 R156, [R0+0xe100] ;  /* 0x00e10000009c783b */ /* 0x000eee0000000200 */
[C---:B------:R-:W-:Y:S08]  /*c700*/  HMMA.16816.F32.BF16 R28, R144.reuse, R168, R28 ;  /* 0x000000a8901c723c */ /* 0x040ff0000004181c */
[----:B------:R-:W-:Y:S01]  /*c710*/  HMMA.16816.F32.BF16 R32, R144, R170, R32 ;  /* 0x000000aa9020723c */ /* 0x000fe20000041820 */
[----:B------:R-:W-:Y:S07]  /*c720*/  LDSM.16.M88.4 R144, [R0+0xf100] ;  /* 0x00f100000090783b */ /* 0x000fee0000000200 */
[C---:B--2---:R-:W-:Y:S08]  /*c730*/  HMMA.16816.F32.BF16 R4, R136.reuse, R140, R4 ;  /* 0x0000008c8804723c */ /* 0x044ff00000041804 */
[C---:B------:R-:W-:Y:S01]  /*c740*/  HMMA.16816.F32.BF16 R8, R136.reuse, R142, R8 ;  /* 0x0000008e8808723c */ /* 0x040fe20000041808 */
[----:B------:R-:W2:Y:S07]  /*c750*/  LDSM.16.M88.4 R140, [R0+0xe900] ;  /* 0x00e90000008c783b */ /* 0x000eae0000000200 */
[C---:B------:R-:W-:Y:S08]  /*c760*/  HMMA.16816.F32.BF16 R12, R136.reuse, R152, R12 ;  /* 0x00000098880c723c */ /* 0x040ff0000004180c */
[C---:B------:R-:W-:Y:S01]  /*c770*/  HMMA.16816.F32.BF16 R16, R136.reuse, R154, R16 ;  /* 0x0000009a8810723c */ /* 0x040fe20000041810 */
[----:B------:R-:W4:Y:S07]  /*c780*/  LDSM.16.M88.4 R152, [R0+0xf900] ;  /* 0x00f900000098783b */ /* 0x000f2e0000000200 */
[C---:B-1----:R-:W-:Y:S08]  /*c790*/  HMMA.16816.F32.BF16 R20, R136.reuse, R160, R20 ;  /* 0x000000a08814723c */ /* 0x042ff00000041814 */
[C---:B------:R-:W-:Y:S01]  /*c7a0*/  HMMA.16816.F32.BF16 R24, R136.reuse, R162, R24 ;  /* 0x000000a28818723c */ /* 0x040fe20000041818 */
[----:B------:R-:W1:Y:S07]  /*c7b0*/  LDSM.16.M88.4 R160, [R184+0x4000] ;  /* 0x00400000b8a0783b */ /* 0x000e6e0000000200 */
[C---:B------:R-:W-:Y:S08]  /*c7c0*/  HMMA.16816.F32.BF16 R28, R136.reuse, R172, R28 ;  /* 0x000000ac881c723c */ /* 0x040ff0000004181c */
[----:B------:R-:W-:Y:S07]  /*c7d0*/  HMMA.16816.F32.BF16 R32, R136, R174, R32 ;  /* 0x000000ae8820723c */ /* 0x000fee0000041820 */
[----:B------:R-:W-:Y:S01]  /*c7e0*/  IADD3 R136, R133, UR4, R188 ;  /* 0x0000000485887c10 */ /* 0x000fe2000fffe0bc */
[C---:B---3--:R-:W-:Y:S05]  /*c7f0*/  HMMA.16816.F32.BF16 R4, R148.reuse, R156, R4 ;  /* 0x0000009c9404723c */ /* 0x048fea0000041804 */
[----:B------:R-:W-:Y:S03]  /*c800*/  IADD3 R191, R189, R136, RZ ;  /* 0x00000088bdbf7210 */ /* 0x000fe60007ffe0ff */
[C---:B------:R-:W-:Y:S01]  /*c810*/  HMMA.16816.F32.BF16 R8, R148.reuse, R158, R8 ;  /* 0x0000009e9408723c */ /* 0x040fe20000041808 */
[----:B------:R-:W-:Y:S07]  /*c820*/  LDSM.16.M88.4 R156, [R192+0x10100] ;  /* 0x01010000c09c783b */ /* 0x000fee0000000200 */
[C---:B--2---:R-:W-:Y:S01]  /*c830*/  HMMA.16816.F32.BF16 R12, R148.reuse, R140, R12 ;  /* 0x0000008c940c723c */ /* 0x044fe2000004180c */
[----:B------:R-:W2:Y:S07]  /*c840*/  LDSM.16.M88.4 R136, [R191+0xe900] ;  /* 0x00e90000bf88783b */ /* 0x000eae0000000200 */
        /* <DEDUP_REMOVED lines=10> */
[C---:B-1----:R-:W-:Y:S01]  /*c8f0*/  HMMA.16816.F32.BF16 R4, R160.reuse, R164, R4 ;  /* 0x000000a4a004723c */ /* 0x042fe20000041804 */
[----:B------:R-:W1:Y:S07]  /*c900*/  LDSM.16.M88.4 R152, [R186+0x8000] ;  /* 0x00800000ba98783b */ /* 0x000e6e0000000200 */
[C---:B------:R-:W-:Y:S01]  /*c910*/  HMMA.16816.F32.BF16 R8, R160.reuse, R166, R8 ;  /* 0x000000a6a008723c */ /* 0x040fe20000041808 */
[----:B------:R-:W-:Y:S07]  /*c920*/  LDSM.16.M88.4 R164, [R192+0x11900] ;  /* 0x01190000c0a4783b */ /* 0x000fee0000000200 */
[C---:B--2---:R-:W-:Y:S08]  /*c930*/  HMMA.16816.F32.BF16 R12, R160.reuse, R136, R12 ;  /* 0x00000088a00c723c */ /* 0x044ff0000004180c */
[C---:B------:R-:W-:Y:S01]  /*c940*/  HMMA.16816.F32.BF16 R16, R160.reuse, R138, R16 ;  /* 0x0000008aa010723c */ /* 0x040fe20000041810 */
[----:B------:R-:W2:Y:S07]  /*c950*/  LDSM.16.M88.4 R136, [R192+0x10900] ;  /* 0x01090000c088783b */ /* 0x000eae0000000200 */
        /* <DEDUP_REMOVED lines=20> */
[C---:B-1----:R-:W-:Y:S08]  /*caa0*/  HMMA.16816.F32.BF16 R4, R152.reuse, R156, R4 ;  /* 0x0000009c9804723c */ /* 0x042ff00000041804 */
[C---:B------:R-:W-:Y:S08]  /*cab0*/  HMMA.16816.F32.BF16 R8, R152.reuse, R158, R8 ;  /* 0x0000009e9808723c */ /* 0x040ff00000041808 */
[C---:B--2---:R-:W-:Y:S08]  /*cac0*/  HMMA.16816.F32.BF16 R12, R152.reuse, R136, R12 ;  /* 0x00000088980c723c */ /* 0x044ff0000004180c */
        /* <DEDUP_REMOVED lines=37> */
[----:B------:R1:W1:Y:S10]  /*cd20*/  MUFU.TANH R170, R14 ;  /* 0x0000000e00aa7308 */ /* 0x0002740000002400 */
[----:B------:R1:W1:Y:S01]  /*cd30*/  MUFU.TANH R172, R15 ;  /* 0x0000000f00ac7308 */ /* 0x0002620000002400 */
[C---:B---3--:R-:W-:Y:S01]  /*cd40*/  HMMA.16816.F32.BF16 R20, R176.reuse, R4, R20 ;  /* 0x00000004b014723c */ /* 0x048fe20000041814 */
[----:B-----5:R-:W3:Y:S08]  /*cd50*/  LDSM.16.M88.4 R8, [R191+0x11900] ;  /* 0x01190000bf08783b */ /* 0x020ef00000000200 */
[----:B------:R-:W2:Y:S01]  /*cd60*/  MUFU.TANH R141, R141 ;  /* 0x0000008d008d7308 */ /* 0x000ea20000002400 */
[C---:B------:R-:W-:Y:S03]  /*cd70*/  HMMA.16816.F32.BF16 R24, R176.reuse, R6, R24 ;  /* 0x00000006b018723c */ /* 0x040fe60000041818 */
[----:B------:R-:W-:Y:S02]  /*cd80*/  FMUL.FTZ R5, R18, c[0x0][0x320] ;  /* 0x0000c80012057a20 */ /* 0x000fe40000410000 */
[----:B------:R-:W-:Y:S04]  /*cd90*/  FMUL.FTZ R4, R19, c[0x0][0x320] ;  /* 0x0000c80013047a20 */ /* 0x000fe80000410000 */
[----:B------:R-:W2:Y:S05]  /*cda0*/  MUFU.TANH R0, R0 ;  /* 0x0000000000007308 */ /* 0x000eaa0000002400 */
[----:B-1----:R-:W-:Y:S02]  /*cdb0*/  FMUL.FTZ R14, R21, c[0x0][0x320] ;  /* 0x0000c800150e7a20 */ /* 0x002fe40000410000 */
[----:B------:R-:W-:Y:S03]  /*cdc0*/  IMAD.MOV.U32 R21, RZ, RZ, R210 ;  /* 0x000000ffff157224 */ /* 0x000fe600078e00d2 */
[----:B------:R-:W1:Y:S01]  /*cdd0*/  MUFU.TANH R2, R2 ;  /* 0x0000000200027308 */ /* 0x000e620000002400 */
[----:B------:R-:W-:Y:S01]  /*cde0*/  @P2 MOV R21, R219 ;  /* 0x000000db00152202 */ /* 0x000fe20000000f00 */
[----:B------:R-:W-:Y:S02]  /*cdf0*/  FMUL.FTZ R175, R20, c[0x0][0x320] ;  /* 0x0000c80014af7a20 */ /* 0x000fe40000410000 */
[----:B------:R-:W-:Y:S02]  /*ce00*/  FMUL.FTZ R7, R22, c[0x0][0x320] ;  /* 0x0000c80016077a20 */ /* 0x000fe40000410000 */
[----:B------:R-:W-:Y:S02]  /*ce10*/  FMUL.FTZ R6, R23, c[0x0][0x320] ;  /* 0x0000c80017067a20 */ /* 0x000fe40000410000 */
[----:B------:R-:W-:Y:S02]  /*ce20*/  FMUL.FTZ R15, R24, c[0x0][0x320] ;  /* 0x0000c800180f7a20 */ /* 0x000fe40000410000 */
[----:B------:R-:W1:Y:S01]  /*ce30*/  MUFU.TANH R142, R142 ;  /* 0x0000008e008e7308 */ /* 0x000e620000002400 */
[----:B------:R-:W-:Y:S02]  /*ce40*/  FMUL.FTZ R25, R25, c[0x0][0x320] ;  /* 0x0000c80019197a20 */ /* 0x000fe40000410000 */
[----:B------:R-:W-:Y:S01]  /*ce50*/  FMUL.FTZ R26, R26, c[0x0][0x320] ;  /* 0x0000c8001a1a7a20 */ /* 0x000fe20000410000 */
[C---:B---3--:R-:W-:Y:S03]  /*ce60*/  HMMA.16816.F32.BF16 R28, R176.reuse, R8, R28 ;  /* 0x00000008b01c723c */ /* 0x048fe6000004181c */
[----:B------:R-:W-:Y:S03]  /*ce70*/  FMUL.FTZ R27, R27, c[0x0][0x320] ;  /* 0x0000c8001b1b7a20 */ /* 0x000fe60000410000 */
[----:B------:R-:W3:Y:S01]  /*ce80*/  MUFU.TANH R169, R169 ;  /* 0x000000a900a97308 */ /* 0x000ee20000002400 */
[----:B------:R-:W-:Y:S01]  /*ce90*/  IMAD.SHL.U32 R8, R220, 0x40, RZ ;  /* 0x00000040dc087824 */ /* 0x000fe200078e00ff */
[----:B------:R-:W-:Y:S01]  /*cea0*/  HMMA.16816.F32.BF16 R32, R176, R10, R32 ;  /* 0x0000000ab020723c */ /* 0x000fe20000041820 */
[----:B------:R-:W5:Y:S06]  /*ceb0*/  SHFL.IDX PT, R11, R21, RZ, 0x1c1f ;  /* 0x001c1fff150b7589 */ /* 0x000f6c00000e0000 */
[----:B------:R-:W-:Y:S01]  /*cec0*/  IADD3 R10, -R211, 0x1, -R8 ;  /* 0x00000001d30a7810 */ /* 0x000fe20007ffe908 */
[----:B------:R-:W1:Y:S04]  /*ced0*/  MUFU.TANH R167, R167 ;  /* 0x000000a700a77308 */ /* 0x000e680000002400 */
[----:B------:R-:W-:Y:S04]  /*cee0*/  IADD3 R10, -R203, R10, R194 ;  /* 0x0000000acb0a7210 */ /* 0x000fe80007ffe1c2 */
[----:B------:R-:W-:Y:S01]  /*cef0*/  FMUL.FTZ R153, R28, c[0x0][0x320] ;  /* 0x0000c8001c997a20 */ /* 0x000fe20000410000 */
[C---:B------:R-:W-:Y:S01]  /*cf00*/  IADD3 R16, R10.reuse, c[0x0][0x328], RZ ;  /* 0x0000ca000a107a10 */ /* 0x040fe20007ffe0ff */
[----:B------:R-:W1:Y:S01]  /*cf10*/  MUFU.TANH R12, R12 ;  /* 0x0000000c000c7308 */ /* 0x000e620000002400 */
[----:B------:R-:W-:Y:S01]  /*cf20*/  FMUL.FTZ R29, R29, c[0x0][0x320] ;  /* 0x0000c8001d1d7a20 */ /* 0x000fe20000410000 */
[----:B------:R-:W-:Y:S01]  /*cf30*/  IADD3 R10, R10, UR6, RZ ;  /* 0x000000060a0a7c10 */ /* 0x000fe2000fffe0ff */
[----:B------:R-:W-:Y:S02]  /*cf40*/  FMUL.FTZ R30, R30, c[0x0][0x320] ;  /* 0x0000c8001e1e7a20 */ /* 0x000fe40000410000 */
[----:B------:R-:W-:Y:S02]  /*cf50*/  FMUL.FTZ R31, R31, c[0x0][0x320] ;  /* 0x0000c8001f1f7a20 */ /* 0x000fe40000410000 */
[----:B------:R-:W-:Y:S01]  /*cf60*/  FMUL.FTZ R149, R32, c[0x0][0x320] ;  /* 0x0000c80020957a20 */ /* 0x000fe20000410000 */
[-C--:B-----5:R-:W-:Y:S01]  /*cf70*/  IADD3 R20, R16, R11.reuse, RZ ;  /* 0x0000000b10147210 */ /* 0x0a0fe20007ffe0ff */
[----:B------:R-:W-:Y:S01]  /*cf80*/  FMUL.FTZ R33, R33, c[0x0][0x320] ;  /* 0x0000c80021217a20 */ /* 0x000fe20000410000 */
[----:B------:R-:W1:Y:S01]  /*cf90*/  MUFU.TANH R13, R13 ;  /* 0x0000000d000d7308 */ /* 0x000e620000002400 */
[----:B------:R-:W-:Y:S01]  /*cfa0*/  FMUL.FTZ R34, R34, c[0x0][0x320] ;  /* 0x0000c80022227a20 */ /* 0x000fe20000410000 */
[----:B------:R-:W-:Y:S01]  /*cfb0*/  IADD3 R18, R10, R11, RZ ;  /* 0x0000000b0a127210 */ /* 0x000fe20007ffe0ff */
[----:B------:R-:W-:Y:S07]  /*cfc0*/  FMUL.FTZ R35, R35, c[0x0][0x320] ;  /* 0x0000c80023237a20 */ /* 0x000fee0000410000 */
        /* <DEDUP_REMOVED lines=32> */
.L_x_899:
[----:B------:R-:W-:Y:S04]  /*d1d0*/  MOV R9, c[0x0][0x32c] ;  /* 0x0000cb0000097a02 */ /* 0x000fe80000000f00 */
[----:B------:R-:W-:Y:S11]  /*d1e0*/  ISETP.NE.AND P0, PT, R9, 0x1, PT ;  /* 0x000000010900780c */ /* 0x000ff60003f05270 */
[----:B------:R-:W-:Y:S02]  /*d1f0*/  @!UPT UIADD3 URZ, URZ, URZ, URZ ;  /* 0x0000003f3f3ff290 */ /* 0x000fe4000fffe03f */
[----:B------:R-:W-:Y:S05]  /*d200*/  @P0 IMAD.HI.U32 R9, R11, c[0x0][0x330], RZ ;  /* 0x0000cc000b090a27 */ /* 0x000fea00078e00ff */
[----:B------:R-:W-:Y:S02]  /*d210*/  @P0 SHF.R.U32.HI R11, RZ, c[0x0][0x334], R9 ;  /* 0x0000cd00ff0b0a19 */ /* 0x000fe40000011609 */
.L_x_900:
[----:B------:R-:W-:Y:S05]  /*d220*/  BSYNC B0 ;  /* 0x0000000000007941 */ /* 0x000fea0003800000 */
.L_x_898:
[----:B------:R-:W-:Y:S04]  /*d230*/  IMAD R22, R11, c[0x0][0x32c], -R8 ;  /* 0x0000cb000b167a24 */ /* 0x000fe800078e0a08 */
[----:B------:R-:W-:Y:S05]  /*d240*/  IMAD.IADD R11, R22, 0x1, -R211 ;  /* 0x00000001160b7824 */ /* 0x000fea00078e0ad3 */
[----:B------:R-:W-:Y:S02]  /*d250*/  IADD3 R9, R11, c[0x0][0x32c], RZ ;  /* 0x0000cb000b097a10 */ /* 0x000fe40007ffe0ff */
[----:B------:R-:W-:Y:S02]  /*d260*/  IMNMX R18, R18, R11, !PT ;  /* 0x0000000b12127217 */ /* 0x000fe40007800200 */
[----:B------:R-:W-:Y:S02]  /*d270*/  IMNMX R20, R20, R9, PT ;  /* 0x0000000914147217 */ /* 0x000fe40003800200 */
.L_x_897:
[----:B--234-:R-:W-:Y:S04]  /*d280*/  ISETP.GT.AND P2, PT, R220, -0x1, PT ;  /* 0xffffffffdc00780c */ /* 0x01cfe80003f44270 */
[----:B------:R-:W-:Y:S04]  /*d290*/  ISETP.GT.AND P0, PT, R18, RZ, P2 ;  /* 0x000000ff1200720c */ /* 0x000fe80001704270 */
[----:B------:R-:W-:Y:S04]  /*d2a0*/  ISETP.LT.OR P0, PT, R20, 0x1, P0 ;  /* 0x000000011400780c */ /* 0x000fe80000701670 */
[----:B------:R-:W-:Y:S02]  /*d2b0*/  FSEL R19, R140, -INF , !P0 ;  /* 0xff8000008c137808 */ /* 0x000fe40004000000 */
[----:B------:R-:W-:Y:S04]  /*d2c0*/  ISETP.GT.AND P0, PT, R18, 0x1, P2 ;  /* 0x000000011200780c */ /* 0x000fe80001704270 */
[----:B------:R-:W-:Y:S04]  /*d2d0*/  ISETP.LT.OR P0, PT, R20, 0x2, P0 ;  /* 0x000000021400780c */ /* 0x000fe80000701670 */
[----:B------:R-:W-:Y:S02]  /*d2e0*/  FSEL R17, R141, -INF , !P0 ;  /* 0xff8000008d117808 */ /* 0x000fe40004000000 */
[----:B------:R-:W-:Y:S04]  /*d2f0*/  ISETP.GT.AND P0, PT, R18, 0x8, P2 ;  /* 0x000000081200780c */ /* 0x000fe80001704270 */
[----:B------:R-:W-:Y:S04]  /*d300*/  ISETP.LT.OR P0, PT, R20, 0x9, P0 ;  /* 0x000000091400780c */ /* 0x000fe80000701670 */
[----:B-1----:R-:W-:Y:S02]  /*d310*/  FSEL R11, R142, -INF , !P0 ;  /* 0xff8000008e0b7808 */ /* 0x002fe40004000000 */
[----:B------:R-:W-:Y:S04]  /*d320*/  ISETP.GT.AND P0, PT, R18, 0x9, P2 ;  /* 0x000000091200780c */ /* 0x000fe80001704270 */
[----:B------:R-:W-:Y:S04]  /*d330*/  ISETP.LT.OR P0, PT, R20, 0xa, P0 ;  /* 0x0000000a1400780c */ /* 0x000fe80000701670 */
[----:B------:R-:W-:Y:S02]  /*d340*/  FSEL R9, R143, -INF , !P0 ;  /* 0xff8000008f097808 */ /* 0x000fe40004000000 */
        /* <DEDUP_REMOVED lines=21> */
[----:B------:R-:W-:Y:S01]  /*d4a0*/  ISETP.GT.AND P0, PT, R18, 0x29, P2 ;  /* 0x000000291200780c */ /* 0x000fe20001704270 */
[----:B------:R-:W1:Y:S03]  /*d4b0*/  SHFL.IDX PT, R15, R21, 0x1, 0x1c1f ;  /* 0x003c1f00150f7f89 */ /* 0x000e6600000e0000 */
[----:B------:R-:W-:Y:S04]  /*d4c0*/  ISETP.LT.OR P0, PT, R20, 0x2a, P0 ;  /* 0x0000002a1400780c */ /* 0x000fe80000701670 */
[----:B------:R-:W-:Y:S02]  /*d4d0*/  FSEL R155, R155, -INF , !P0 ;  /* 0xff8000009b9b7808 */ /* 0x000fe40004000000 */
[----:B------:R-:W-:Y:S04]  /*d4e0*/  ISETP.GT.AND P0, PT, R18, 0x30, P2 ;  /* 0x000000301200780c */ /* 0x000fe80001704270 */
[----:B------:R-:W-:Y:S04]  /*d4f0*/  ISETP.LT.OR P0, PT, R20, 0x31, P0 ;  /* 0x000000311400780c */ /* 0x000fe80000701670 */
[----:B------:R-:W-:Y:S02]  /*d500*/  FSEL R153, R153, -INF , !P0 ;  /* 0xff80000099997808 */ /* 0x000fe40004000000 */
[----:B------:R-:W-:Y:S04]  /*d510*/  ISETP.GT.AND P0, PT, R18, 0x31, P2 ;  /* 0x000000311200780c */ /* 0x000fe80001704270 */
[----:B------:R-:W-:Y:S01]  /*d520*/  ISETP.LT.OR P0, PT, R20, 0x32, P0 ;  /* 0x000000321400780c */ /* 0x000fe20000701670 */
[--C-:B-1----:R-:W-:Y:S02]  /*d530*/  IMAD.IADD R16, R16, 0x1, R15.reuse ;  /* 0x0000000110107824 */ /* 0x102fe400078e020f */
[----:B------:R-:W-:Y:S01]  /*d540*/  IMAD.IADD R13, R10, 0x1, R15 ;  /* 0x000000010a0d7824 */ /* 0x000fe200078e020f */
[----:B------:R-:W-:Y:S02]  /*d550*/  FSEL R151, R151, -INF , !P0 ;  /* 0xff80000097977808 */ /* 0x000fe40004000000 */
[----:B------:R-:W-:Y:S04]  /*d560*/  ISETP.GT.AND P0, PT, R18, 0x38, P2 ;  /* 0x000000381200780c */ /* 0x000fe80001704270 */
[----:B------:R-:W-:Y:S04]  /*d570*/  ISETP.LT.OR P0, PT, R20, 0x39, P0 ;  /* 0x000000391400780c */ /* 0x000fe80000701670 */
        /* <DEDUP_REMOVED lines=18> */
.L_x_903:
[----:B------:R-:W-:Y:S04]  /*d6a0*/  MOV R10, c[0x0][0x32c] ;  /* 0x0000cb00000a7a02 */ /* 0x000fe80000000f00 */
[----:B------:R-:W-:Y:S11]  /*d6b0*/  ISETP.NE.AND P0, PT, R10, 0x1, PT ;  /* 0x000000010a00780c */ /* 0x000ff60003f05270 */
[----:B------:R-:W-:Y:S02]  /*d6c0*/  @!UPT UIADD3 URZ, URZ, URZ, URZ ;  /* 0x0000003f3f3ff290 */ /* 0x000fe4000fffe03f */
[----:B------:R-:W-:Y:S05]  /*d6d0*/  @P0 IMAD.HI.U32 R10, R15, c[0x0][0x330], RZ ;  /* 0x0000cc000f0a0a27 */ /* 0x000fea00078e00ff */
[----:B------:R-:W-:Y:S02]  /*d6e0*/  @P0 SHF.R.U32.HI R15, RZ, c[0x0][0x334], R10 ;  /* 0x0000cd00ff0f0a19 */ /* 0x000fe4000001160a */
.L_x_904:
[----:B------:R-:W-:Y:S05]  /*d6f0*/  BSYNC B0 ;  /* 0x0000000000007941 */ /* 0x000fea0003800000 */
.L_x_902:
[----:B------:R-:W-:Y:S04]  /*d700*/  IMAD R8, R15, c[0x0][0x32c], -R8 ;  /* 0x0000cb000f087a24 */ /* 0x000fe800078e0a08 */
[----:B------:R-:W-:Y:S05]  /*d710*/  IMAD.IADD R8, R8, 0x1, -R211 ;  /* 0x0000000108087824 */ /* 0x000fea00078e0ad3 */
[----:B------:R-:W-:Y:S02]  /*d720*/  IADD3 R15, R8, c[0x0][0x32c], RZ ;  /* 0x0000cb00080f7a10 */ /* 0x000fe40007ffe0ff */
[----:B------:R-:W-:Y:S02]  /*d730*/  IMNMX R13, R13, R8, !PT ;  /* 0x000000080d0d7217 */ /* 0x000fe40007800200 */
[----:B------:R-:W-:Y:S02]  /*d740*/  IMNMX R16, R16, R15, PT ;  /* 0x0000000f10107217 */ /* 0x000fe40003800200 */
.L_x_901:
[C---:B------:R-:W-:Y:S01]  /*d750*/  ISETP.GT.AND P0, PT, R13.reuse, RZ, P2 ;  /* 0x000000ff0d00720c */ /* 0x040fe20001704270 */
[----:B------:R-:W-:Y:S04]  /*d760*/  DEPBAR.LE SB0, 0x2 ;  /* 0x000080800000791a */ /* 0x000fe80000000000 */
[----:B------:R-:W-:Y:S01]  /*d770*/  BAR.SYNC.DEFER_BLOCKING 0x0 ;  /* 0x0000000000007b1d */ /* 0x000fe20000010000 */
[----:B------:R-:W-:Y:S01]  /*d780*/  ISETP.LT.OR P0, PT, R16, 0x1, P0 ;  /* 0x000000011000780c */ /* 0x000fe20000701670 */
[----:B------:R-:W-:Y:S01]  /*d790*/  UIADD3 UR7, UR5, 0x1, URZ ;  /* 0x0000000105077890 */ /* 0x000fe2000fffe03f */
[C---:B------:R-:W-:Y:S01]  /*d7a0*/  ISETP.GT.AND P1, PT, R13.reuse, 0x38, P2 ;  /* 0x000000380d00780c */ /* 0x040fe20001724270 */
        /* <DEDUP_REMOVED lines=16> */
[C---:B------:R-:W-:Y:S02]  /*d8b0*/  ISETP.LT.OR P0, PT, R16.reuse, 0xa, P0 ;  /* 0x0000000a1000780c */ /* 0x040fe40000701670 */
        /* <DEDUP_REMOVED lines=27> */
[----:B------:R-:W-:Y:S01]  /*da70*/  FMNMX.FTZ R7, R12, R3, !PT ;  /* 0x000000030c077209 */ /* 0x000fe20007810000 */
[----:B------:R-:W1:Y:S01]  /*da80*/  SHFL.BFLY PT, R5, R0, 0x2, 0x1f ;  /* 0x0c401f0000057f89 */ /* 0x000e6200000e0000 */
[C---:B------:R-:W-:Y:S02]  /*da90*/  ISETP.GT.AND P0, PT, R13.reuse, 0x21, P2 ;  /* 0x000000210d00780c */ /* 0x040fe40001704270 */
[----:B------:R-:W-:Y:S02]  /*daa0*/  FMNMX.FTZ R7, R10, R7, !PT ;  /* 0x000000070a077209 */ /* 0x000fe40007810000 */
[----:B------:R-:W-:Y:S02]  /*dab0*/  ISETP.LT.OR P0, PT, R16, 0x22, P0 ;  /* 0x000000221000780c */ /* 0x000fe40000701670 */
[----:B------:R-:W-:Y:S02]  /*dac0*/  FMNMX.FTZ R7, R136, R7, !PT ;  /* 0x0000000788077209 */ /* 0x000fe40007810000 */
[----:B------:R-:W-:Y:S02]  /*dad0*/  FSEL R176, R6, -INF , !P0 ;  /* 0xff80000006b07808 */ /* 0x000fe40004000000 */
[----:B------:R-:W-:Y:S02]  /*dae0*/  FMNMX.FTZ R7, R8, R7, !PT ;  /* 0x0000000708077209 */ /* 0x000fe40007810000 */
        /* <DEDUP_REMOVED lines=59> */
[----:B------:R-:W-:Y:S01]  /*dea0*/  MUFU.EX2 R158, R158 ;  /* 0x0000009e009e7308 */ /* 0x000fe20000000800 */
[----:B------:R-:W-:Y:S01]  /*deb0*/  FSEL R4, R0, RZ, P0 ;  /* 0x000000ff00047208 */ /* 0x000fe20000000000 */
[--C-:B------:R-:W-:Y:S01]  /*dec0*/  FFMA.FTZ R175, R175, c[0x0][0x2d0], -R152.reuse ;  /* 0x0000b400afaf7a23 */ /* 0x100fe20000010898 */
[----:B------:R-:W-:Y:S01]  /*ded0*/  FSEL R145, R145, RZ, P0 ;  /* 0x000000ff91917208 */ /* 0x000fe20000000000 */
[--C-:B------:R-:W-:Y:S02]  /*dee0*/  FFMA.FTZ R180, R179, c[0x0][0x2d0], -R152.reuse ;  /* 0x0000b400b3b47a23 */ /* 0x100fe40000010898 */
[----:B------:R-:W-:Y:S02]  /*def0*/  FADD.FTZ R4, -R4, R3 ;  /* 0x0000000304047221 */ /* 0x000fe40000010100 */
[--C-:B------:R-:W-:Y:S02]  /*df00*/  FFMA.FTZ R165, R12, c[0x0][0x2d0], -R145.reuse ;  /* 0x0000b4000ca57a23 */ /* 0x100fe40000010891 */
[----:B------:R-:W1:Y:S01]  /*df10*/  LDSM.16.MT88.4 R12, [R135+UR4+0x100] ;  /* 0x00010004870c783b */ /* 0x000e620008004200 */
[--C-:B------:R-:W-:Y:S01]  /*df20*/  FFMA.FTZ R164, R10, c[0x0][0x2d0], -R145.reuse ;  /* 0x0000b4000aa47a23 */ /* 0x100fe20000010891 */
[----:B------:R-:W3:Y:S01]  /*df30*/  MUFU.EX2 R159, R159 ;  /* 0x0000009f009f7308 */ /* 0x000ee20000000800 */
[--C-:B------:R-:W-:Y:S01]  /*df40*/  FFMA.FTZ R160, R136, c[0x0][0x2d0], -R145.reuse ;  /* 0x0000b40088a07a23 */ /* 0x100fe20000010891 */
[----:B--2---:R-:W-:Y:S01]  /*df50*/  F2FP.BF16.PACK_AB R136, R161, R162 ;  /* 0x000000a2a188723e */ /* 0x004fe200000010ff */
[--C-:B------:R-:W-:Y:S02]  /*df60*/  FFMA.FTZ R163, R8, c[0x0][0x2d0], -R145.reuse ;  /* 0x0000b40008a37a23 */ /* 0x100fe40000010891 */
[----:B------:R-:W-:Y:S01]  /*df70*/  FMUL.FTZ R3, R4, c[0x0][0x2d0] ;  /* 0x0000b40004037a20 */ /* 0x000fe20000410000 */
[----:B------:R-:W-:Y:S01]  /*df80*/  IADD3 R4, R135, UR4, RZ ;  /* 0x0000000487047c10 */ /* 0x000fe2000fffe0ff */
[--C-:B------:R-:W-:Y:S02]  /*df90*/  FFMA.FTZ R173, R140, c[0x0][0x2d0], -R145.reuse ;  /* 0x0000b4008cad7a23 */ /* 0x100fe40000010891 */
[--C-:B------:R-:W-:Y:S01]  /*dfa0*/  FFMA.FTZ R181, R154, c[0x0][0x2d0], -R145.reuse ;  /* 0x0000b4009ab57a23 */ /* 0x100fe20000010891 */
[----:B------:R-:W2:Y:S01]  /*dfb0*/  MUFU.EX2 R132, R132 ;  /* 0x0000008400847308 */ /* 0x000ea20000000800 */
[----:B------:R-:W-:Y:S01]  /*dfc0*/  IADD3 R156, R187, R4, RZ ;  /* 0x00000004bb9c7210 */ /* 0x000fe20007ffe0ff */
[--C-:B------:R-:W-:Y:S02]  /*dfd0*/  FFMA.FTZ R228, R150, c[0x0][0x2d0], -R145.reuse ;  /* 0x0000b40096e47a23 */ /* 0x100fe40000010891 */
[--C-:B------:R-:W-:Y:S02]  /*dfe0*/  FFMA.FTZ R229, R148, c[0x0][0x2d0], -R145.reuse ;  /* 0x0000b40094e57a23 */ /* 0x100fe40000010891 */
[----:B------:R-:W4:Y:S01]  /*dff0*/  LDSM.16.MT88.4 R20, [R156+0x100] ;  /* 0x000100009c14783b */ /* 0x000f220000004200 */
[--C-:B------:R-:W-:Y:S02]  /*e000*/  FFMA.FTZ R230, R146, c[0x0][0x2d0], -R145.reuse ;  /* 0x0000b40092e67a23 */ /* 0x100fe40000010891 */
[--C-:B------:R-:W-:Y:S01]  /*e010*/  FFMA.FTZ R170, R170, c[0x0][0x2d0], -R145.reuse ;  /* 0x0000b400aaaa7a23 */ /* 0x100fe20000010891 */
[----:B------:R-:W-:Y:S01]  /*e020*/  MUFU.EX2 R165, R165 ;  /* 0x000000a500a57308 */ /* 0x000fe20000000800 */
[--C-:B------:R-:W-:Y:S02]  /*e030*/  FFMA.FTZ R171, R172, c[0x0][0x2d0], -R145.reuse ;  /* 0x0000b400acab7a23 */ /* 0x100fe40000010891 */
[--C-:B------:R-:W-:Y:S01]  /*e040*/  FFMA.FTZ R172, R142, c[0x0][0x2d0], -R145.reuse ;  /* 0x0000b4008eac7a23 */ /* 0x100fe20000010891 */
[----:B---3--:R-:W-:Y:S01]  /*e050*/  F2FP.BF16.PACK_AB R138, R159, R158 ;  /* 0x0000009e9f8a723e */ /* 0x008fe200000010ff */
[----:B------:R-:W-:Y:S01]  /*e060*/  LDSM.16.MT88.4 R140, [R134+UR4+0x2900] ;  /* 0x00290004868c783b */ /* 0x000fe20008004200 */
[--C-:B------:R-:W-:Y:S02]  /*e070*/  FFMA.FTZ R177, R177, c[0x0][0x2d0], -R152.reuse ;  /* 0x0000b400b1b17a23 */ /* 0x100fe40000010898 */
[--C-:B------:R-:W-:Y:S02]  /*e080*/  FFMA.FTZ R178, R178, c[0x0][0x2d0], -R145.reuse ;  /* 0x0000b400b2b27a23 */ /* 0x100fe40000010891 */
[----:B------:R-:W3:Y:S01]  /*e090*/  MUFU.EX2 R164, R164 ;  /* 0x000000a400a47308 */ /* 0x000ee20000000800 */
[--C-:B------:R-:W-:Y:S02]  /*e0a0*/  FFMA.FTZ R179, R176, c[0x0][0x2d0], -R145.reuse ;  /* 0x0000b400b0b37a23 */ /* 0x100fe40000010891 */
[----:B------:R-:W-:Y:S01]  /*e0b0*/  LDSM.16.MT88.4 R148, [R135+UR4+0x3900] ;  /* 0x003900048794783b */ /* 0x000fe20008004200 */
        /* <DEDUP_REMOVED lines=12> */
[----:B---3--:R-:W-:Y:S01]  /*e180*/  F2FP.BF16.PACK_AB R137, R164, R165 ;  /* 0x000000a5a489723e */ /* 0x008fe200000010ff */
[C---:B------:R-:W-:Y:S02]  /*e190*/  FMUL.FTZ R36, R132.reuse, R36 ;  /* 0x0000002484247220 */ /* 0x040fe40000410000 */
[C---:B------:R-:W-:Y:S02]  /*e1a0*/  FMUL.FTZ R37, R132.reuse, R37 ;  /* 0x0000002584257220 */ /* 0x040fe40000410000 */
[--C-:B------:R-:W-:Y:S01]  /*e1b0*/  FFMA.FTZ R176, R153, c[0x0][0x2d0], -R152.reuse ;  /* 0x0000b40099b07a23 */ /* 0x100fe20000010898 */
[----:B------:R-:W3:Y:S01]  /*e1c0*/  MUFU.EX2 R3, R3 ;  /* 0x0000000300037308 */ /* 0x000ee20000000800 */
[----:B------:R-:W-:Y:S02]  /*e1d0*/  FFMA.FTZ R152, R147, c[0x0][0x2d0], -R152 ;  /* 0x0000b40093987a23 */ /* 0x000fe40000010898 */
[C---:B------:R-:W-:Y:S02]  /*e1e0*/  FMUL.FTZ R40, R132.reuse, R40 ;  /* 0x0000002884287220 */ /* 0x040fe40000410000 */
[C---:B------:R-:W-:Y:S02]  /*e1f0*/  FMUL.FTZ R41, R132.reuse, R41 ;  /* 0x0000002984297220 */ /* 0x040fe40000410000 */
[C---:B------:R-:W-:Y:S02]  /*e200*/  FMUL.FTZ R44, R132.reuse, R44 ;  /* 0x0000002c842c7220 */ /* 0x040fe40000410000 */
[C---:B------:R-:W-:Y:S01]  /*e210*/  FMUL.FTZ R45, R132.reuse, R45 ;  /* 0x0000002d842d7220 */ /* 0x040fe20000410000 */
[----:B------:R5:W-:Y:S01]  /*e220*/  MUFU.EX2 R192, R152 ;  /* 0x0000009800c07308 */ /* 0x000be20000000800 */
[C---:B------:R-:W-:Y:S02]  /*e230*/  FMUL.FTZ R48, R132.reuse, R48 ;  /* 0x0000003084307220 */ /* 0x040fe40000410000 */
[C---:B------:R-:W-:Y:S01]  /*e240*/  FMUL.FTZ R49, R132.reuse, R49 ;  /* 0x0000003184317220 */ /* 0x040fe20000410000 */
[----:B--2---:R-:W-:Y:S01]  /*e250*/  F2FP.BF16.PACK_AB R139, R163, R160 ;  /* 0x000000a0a38b723e */ /* 0x004fe200000010ff */
[C---:B------:R-:W-:Y:S02]  /*e260*/  FMUL.FTZ R52, R132.reuse, R52 ;  /* 0x0000003484347220 */ /* 0x040fe40000410000 */
[C---:B------:R-:W-:Y:S02]  /*e270*/  FMUL.FTZ R53, R132.reuse, R53 ;  /* 0x0000003584357220 */ /* 0x040fe40000410000 */
[C---:B------:R-:W-:Y:S01]  /*e280*/  FMUL.FTZ R56, R132.reuse, R56 ;  /* 0x0000003884387220 */ /* 0x040fe20000410000 */
[----:B------:R-:W-:Y:S01]  /*e290*/  MUFU.EX2 R166, R166 ;  /* 0x000000a600a67308 */ /* 0x000fe20000000800 */
[C---:B------:R-:W-:Y:S02]  /*e2a0*/  FMUL.FTZ R57, R132.reuse, R57 ;  /* 0x0000003984397220 */ /* 0x040fe40000410000 */
[C---:B------:R-:W-:Y:S02]  /*e2b0*/  FMUL.FTZ R60, R132.reuse, R60 ;  /* 0x0000003c843c7220 */ /* 0x040fe40000410000 */
[C---:B---3--:R-:W-:Y:S02]  /*e2c0*/  FMUL.FTZ R6, R3.reuse, R130 ;  /* 0x0000008203067220 */ /* 0x048fe40000410000 */
[C---:B------:R-:W-:Y:S02]  /*e2d0*/  FMUL.FTZ R7, R3.reuse, R131 ;  /* 0x0000008303077220 */ /* 0x040fe40000410000 */
[----:B------:R-:W-:Y:S01]  /*e2e0*/  LDSM.16.MT88.4 R128, [R156+0x2900] ;  /* 0x002900009c80783b */ /* 0x000fe20000004200 */
[C---:B------:R-:W-:Y:S01]  /*e2f0*/  FMUL.FTZ R10, R3.reuse, R126 ;  /* 0x0000007e030a7220 */ /* 0x040fe20000410000 */
[----:B------:R-:W2:Y:S01]  /*e300*/  MUFU.EX2 R167, R167 ;  /* 0x000000a700a77308 */ /* 0x000ea20000000800 */
[C---:B------:R-:W-:Y:S02]  /*e310*/  FMUL.FTZ R11, R3.reuse, R127 ;  /* 0x0000007f030b7220 */ /* 0x040fe40000410000 */
[C---:B-1----:R-:W-:Y:S03]  /*e320*/  HMMA.16816.F32.BF16 R4, R136.reuse, R12, R4 ;  /* 0x0000000c8804723c */ /* 0x042fe60000041804 */
[----:B------:R-:W-:Y:S02]  /*e330*/  LDSM.16.MT88.4 R124, [R135+UR4+0x2900] ;  /* 0x00290004877c783b */ /* 0x000fe40008004200 */
[C---:B------:R-:W-:Y:S02]  /*e340*/  FMUL.FTZ R18, R3.reuse, R118 ;  /* 0x0000007603127220 */ /* 0x040fe40000410000 */
[C---:B------:R-:W-:Y:S01]  /*e350*/  FMUL.FTZ R12, R132.reuse, R120 ;  /* 0x00000078840c7220 */ /* 0x040fe20000410000 */
[C---:B------:R-:W-:Y:S01]  /*e360*/  HMMA.16816.F32.BF16 R8, R136.reuse, R14, R8 ;  /* 0x0000000e8808723c */ /* 0x040fe20000041808 */
[----:B------:R-:W-:Y:S02]  /*e370*/  MUFU.EX2 R168, R168 ;  /* 0x000000a800a87308 */ /* 0x000fe40000000800 */
[----:B-----5:R-:W-:Y:S01]  /*e380*/  LDSM.16.MT88.4 R152, [R156+0x3900] ;  /* 0x003900009c98783b */ /* 0x020fe20000004200 */
        /* <DEDUP_REMOVED lines=9> */
[C---:B----4-:R-:W-:Y:S01]  /*e420*/  HMMA.16816.F32.BF16 R12, R136.reuse, R20, R12 ;  /* 0x00000014880c723c */ /* 0x050fe2000004180c */
[----:B------:R-:W1:Y:S02]  /*e430*/  LDSM.16.MT88.4 R120, [R157+0x100] ;  /* 0x000100009d78783b */ /* 0x000e640000004200 */
[C---:B------:R-:W-:Y:S01]  /*e440*/  FMUL.FTZ R35, R3.reuse, R103 ;  /* 0x0000006703237220 */ /* 0x040fe20000410000 */
[----:B------:R-:W-:Y:S01]  /*e450*/  MUFU.EX2 R170, R170 ;  /* 0x000000aa00aa7308 */ /* 0x000fe20000000800 */
[C---:B------:R-:W-:Y:S02]  /*e460*/  FMUL.FTZ R38, R3.reuse, R38 ;  /* 0x0000002603267220 */ /* 0x040fe40000410000 */
[C---:B------:R-:W-:Y:S01]  /*e470*/  FMUL.FTZ R20, R132.reuse, R112 ;  /* 0x0000007084147220 */ /* 0x040fe20000410000 */
[C---:B------:R-:W-:Y:S01]  /*e480*/  HMMA.16816.F32.BF16 R16, R136.reuse, R22, R16 ;  /* 0x000000168810723c */ /* 0x040fe20000041810 */
[----:B------:R-:W-:Y:S03]  /*e490*/  LDSM.16.MT88.4 R100, [R134+UR4+0x2100] ;  /* 0x002100048664783b */ /* 0x000fe60008004200 */
[C---:B------:R-:W-:Y:S02]  /*e4a0*/  FMUL.FTZ R21, R132.reuse, R113 ;  /* 0x0000007184157220 */ /* 0x040fe40000410000 */
[C---:B------:R-:W-:Y:S01]  /*e4b0*/  FMUL.FTZ R39, R3.reuse, R39 ;  /* 0x0000002703277220 */ /* 0x040fe20000410000 */
[----:B------:R-:W3:Y:S01]  /*e4c0*/  MUFU.EX2 R171, R171 ;  /* 0x000000ab00ab7308 */ /* 0x000ee20000000800 */
[C---:B------:R-:W-:Y:S01]  /*e4d0*/  FMUL.FTZ R22, R3.reuse, R114 ;  /* 0x0000007203167220 */ /* 0x040fe20000410000 */
[----:B------:R-:W-:Y:S03]  /*e4e0*/  LDSM.16.MT88.4 R108, [R157+0x2100] ;  /* 0x002100009d6c783b */ /* 0x000fe60000004200 */
[C---:B------:R-:W-:Y:S02]  /*e4f0*/  FMUL.FTZ R23, R3.reuse, R115 ;  /* 0x0000007303177220 */ /* 0x040fe40000410000 */
[C---:B------:R-:W-:Y:S02]  /*e500*/  FMUL.FTZ R42, R3.reuse, R42 ;  /* 0x0000002a032a7220 */ /* 0x040fe40000410000 */
[C---:B------:R-:W-:Y:S01]  /*e510*/  FMUL.FTZ R43, R3.reuse, R43 ;  /* 0x0000002b032b7220 */ /* 0x040fe20000410000 */
[----:B------:R-:W4:Y:S01]  /*e520*/  LDSM.16.MT88.4 R112, [R135+UR4+0x2100] ;  /* 0x002100048770783b */ /* 0x000f220008004200 */
[C---:B------:R-:W-:Y:S01]  /*e530*/  FMUL.FTZ R46, R3.reuse, R46 ;  /* 0x0000002e032e7220 */ /* 0x040fe20000410000 */
[C---:B------:R-:W-:Y:S01]  /*e540*/  HMMA.16816.F32.BF16 R20, R136.reuse, R28, R20 ;  /* 0x0000001c8814723c */ /* 0x040fe20000041814 */
[----:B------:R-:W-:Y:S02]  /*e550*/  MUFU.EX2 R172, R172 ;  /* 0x000000ac00ac7308 */ /* 0x000fe40000000800 */
[C---:B------:R-:W-:Y:S02]  /*e560*/  FMUL.FTZ R47, R3.reuse, R47 ;  /* 0x0000002f032f7220 */ /* 0x040fe40000410000 */
[C---:B------:R-:W-:Y:S02]  /*e570*/  FMUL.FTZ R50, R3.reuse, R50 ;  /* 0x0000003203327220 */ /* 0x040fe40000410000 */
[C---:B------:R-:W-:Y:S01]  /*e580*/  FMUL.FTZ R28, R132.reuse, R104 ;  /* 0x00000068841c7220 */ /* 0x040fe20000410000 */
[C---:B------:R-:W-:Y:S03]  /*e590*/  HMMA.16816.F32.BF16 R24, R136.reuse, R30, R24 ;  /* 0x0000001e8818723c */ /* 0x040fe60000041818 */
[----:B------:R-:W5:Y:S01]  /*e5a0*/  MUFU.EX2 R173, R173 ;  /* 0x000000ad00ad7308 */ /* 0x000f620000000800 */
        /* <DEDUP_REMOVED lines=10> */
[----:B------:R-:W1:Y:S01]  /*e650*/  MUFU.EX2 R180, R180 ;  /* 0x000000b400b47308 */ /* 0x000e620000000800 */
[C---:B------:R-:W-:Y:S02]  /*e660*/  FMUL.FTZ R59, R3.reuse, R59 ;  /* 0x0000003b033b7220 */ /* 0x040fe40000410000 */
[C---:B------:R-:W-:Y:S01]  /*e670*/  FMUL.FTZ R61, R132.reuse, R61 ;  /* 0x0000003d843d7220 */ /* 0x040fe20000410000 */
[C---:B------:R-:W-:Y:S01]  /*e680*/  HMMA.16816.F32.BF16 R32, R136.reuse, R122, R32 ;  /* 0x0000007a8820723c */ /* 0x040fe20000041820 */
[----:B------:R-:W-:Y:S03]  /*e690*/  LDSM.16.MT88.4 R120, [R134+UR4+0x900] ;  /* 0x000900048678783b */ /* 0x000fe60008004200 */
[C---:B------:R-:W-:Y:S02]  /*e6a0*/  FMUL.FTZ R62, R3.reuse, R62 ;  /* 0x0000003e033e7220 */ /* 0x040fe40000410000 */
[C---:B------:R-:W-:Y:S01]  /*e6b0*/  FMUL.FTZ R63, R3.reuse, R63 ;  /* 0x0000003f033f7220 */ /* 0x040fe20000410000 */
[----:B------:R-:W-:Y:S01]  /*e6c0*/  MUFU.EX2 R177, R177 ;  /* 0x000000b100b17308 */ /* 0x000fe20000000800 */
[C---:B----4-:R-:W-:Y:S04]  /*e6d0*/  HMMA.16816.F32.BF16 R36, R136.reuse, R112, R36 ;  /* 0x000000708824723c */ /* 0x050fe80000041824 */
[C---:B------:R-:W-:Y:S02]  /*e6e0*/  FMUL.FTZ R64, R132.reuse, R64 ;  /* 0x0000004084407220 */ /* 0x040fe40000410000 */
[C---:B------:R-:W-:Y:S02]  /*e6f0*/  FMUL.FTZ R65, R132.reuse, R65 ;  /* 0x0000004184417220 */ /* 0x040fe40000410000 */
[C---:B------:R-:W-:Y:S01]  /*e700*/  HMMA.16816.F32.BF16 R40, R136.reuse, R114, R40 ;  /* 0x000000728828723c */ /* 0x040fe20000041828 */
[----:B------:R-:W-:Y:S01]  /*e710*/  LDSM.16.MT88.4 R112, [R135+UR4+0x900] ;  /* 0x000900048770783b */ /* 0x000fe20008004200 */
[----:B------:R-:W4:Y:S02]  /*e720*/  MUFU.EX2 R182, R182 ;  /* 0x000000b600b67308 */ /* 0x000f240000000800 */
[C---:B------:R-:W-:Y:S02]  /*e730*/  FMUL.FTZ R66, R3.reuse, R66 ;  /* 0x0000004203427220 */ /* 0x040fe40000410000 */
[C---:B------:R-:W-:Y:S02]  /*e740*/  FMUL.FTZ R67, R3.reuse, R67 ;  /* 0x0000004303437220 */ /* 0x040fe40000410000 */
[C---:B------:R-:W-:Y:S01]  /*e750*/  FMUL.FTZ R68, R132.reuse, R68 ;  /* 0x0000004484447220 */ /* 0x040fe20000410000 */
[C---:B--2---:R-:W-:Y:S03]  /*e760*/  HMMA.16816.F32.BF16 R44, R136.reuse, R104, R44 ;  /* 0x00000068882c723c */ /* 0x044fe6000004182c */
[----:B------:R-:W-:Y:S01]  /*e770*/  MUFU.EX2 R178, R178 ;  /* 0x000000b200b27308 */ /* 0x000fe20000000800 */
[C---:B------:R-:W-:Y:S02]  /*e780*/  FMUL.FTZ R69, R132.reuse, R69 ;  /* 0x0000004584457220 */ /* 0x040fe40000410000 */
[C---:B------:R-:W-:Y:S02]  /*e790*/  FMUL.FTZ R70, R3.reuse, R70 ;  /* 0x0000004603467220 */ /* 0x040fe40000410000 */
[C---:B------:R-:W-:Y:S01]  /*e7a0*/  FMUL.FTZ R71, R3.reuse, R71 ;  /* 0x0000004703477220 */ /* 0x040fe20000410000 */
[C---:B------:R-:W-:Y:S01]  /*e7b0*/  HMMA.16816.F32.BF16 R48, R136.reuse, R106, R48 ;  /* 0x0000006a8830723c */ /* 0x040fe20000041830 */
[----:B------:R-:W2:Y:S03]  /*e7c0*/  LDSM.16.MT88.4 R104, [R135+UR4+0x4100] ;  /* 0x004100048768783b */ /* 0x000ea60008004200 */
[----:B------:R-:W1:Y:S01]  /*e7d0*/  MUFU.EX2 R179, R179 ;  /* 0x000000b300b37308 */ /* 0x000e620000000800 */
[C---:B------:R-:W-:Y:S02]  /*e7e0*/  FMUL.FTZ R72, R132.reuse, R72 ;  /* 0x0000004884487220 */ /* 0x040fe40000410000 */
[C---:B------:R-:W-:Y:S01]  /*e7f0*/  FMUL.FTZ R73, R132.reuse, R73 ;  /* 0x0000004984497220 */ /* 0x040fe20000410000 */
[C---:B------:R-:W-:Y:S04]  /*e800*/  HMMA.16816.F32.BF16 R52, R136.reuse, R100, R52 ;  /* 0x000000648834723c */ /* 0x040fe80000041834 */
[C---:B------:R-:W-:Y:S02]  /*e810*/  FMUL.FTZ R74, R3.reuse, R74 ;  /* 0x0000004a034a7220 */ /* 0x040fe40000410000 */
[----:B------:R-:W-:Y:S01]  /*e820*/  MUFU.EX2 R181, R181 ;  /* 0x000000b500b57308 */ /* 0x000fe20000000800 */
        /* <DEDUP_REMOVED lines=18> */
[C---:B------:R-:W-:Y:S02]  /*e950*/  FMUL.FTZ R84, R132.reuse, R84 ;  /* 0x0000005484547220 */ /* 0x040fe40000410000 */
[C---:B------:R-:W-:Y:S01]  /*e960*/  FMUL.FTZ R85, R132.reuse, R85 ;  /* 0x0000005584557220 */ /* 0x040fe20000410000 */
[C---:B------:R-:W-:Y:S01]  /*e970*/  HMMA.16816.F32.BF16 R72, R136.reuse, R106, R72 ;  /* 0x0000006a8848723c */ /* 0x040fe20000041848 */
[----:B------:R-:W2:Y:S03]  /*e980*/  LDSM.16.MT88.4 R104, [R157+0x4100] ;  /* 0x004100009d68783b */ /* 0x000ea60000004200 */
[C---:B------:R-:W-:Y:S02]  /*e990*/  FMUL.FTZ R86, R3.reuse, R86 ;  /* 0x0000005603567220 */ /* 0x040fe40000410000 */
[----:B------:R-:W-:Y:S01]  /*e9a0*/  FMUL.FTZ R87, R3, R87 ;  /* 0x0000005703577220 */ /* 0x000fe20000410000 */
[----:B------:R-:W-:Y:S01]  /*e9b0*/  MUFU.EX2 R228, R228 ;  /* 0x000000e400e47308 */ /* 0x000fe20000000800 */
[C---:B-1----:R-:W-:Y:S04]  /*e9c0*/  HMMA.16816.F32.BF16 R76, R136.reuse, R100, R76 ;  /* 0x00000064884c723c */ /* 0x042fe8000004184c */
[C---:B------:R-:W-:Y:S02]  /*e9d0*/  FMUL.FTZ R88, R132.reuse, R88 ;  /* 0x0000005884587220 */ /* 0x040fe40000410000 */
[C---:B------:R-:W-:Y:S01]  /*e9e0*/  FMUL.FTZ R89, R132.reuse, R89 ;  /* 0x0000005984597220 */ /* 0x040fe20000410000 */
[----:B------:R-:W-:Y:S01]  /*e9f0*/  F2FP.BF16.PACK_AB R100, R167, R166 ;  /* 0x000000a6a764723e */ /* 0x000fe200000010ff */
[C---:B------:R-:W-:Y:S01]  /*ea00*/  HMMA.16816.F32.BF16 R80, R136.reuse, R102, R80 ;  /* 0x000000668850723c */ /* 0x040fe20000041850 */
[----:B------:R-:W-:Y:S03]  /*ea10*/  MUFU.EX2 R229, R229 ;  /* 0x000000e500e57308 */ /* 0x000fe60000000800 */
[----:B------:R-:W-:Y:S01]  /*ea20*/  FMUL.FTZ R90, R3, R90 ;  /* 0x0000005a035a7220 */ /* 0x000fe20000410000 */
[----:B---3--:R-:W-:Y:S01]  /*ea30*/  F2FP.BF16.PACK_AB R101, R171, R170 ;  /* 0x000000aaab65723e */ /* 0x008fe200000010ff */
[----:B------:R-:W-:Y:S01]  /*ea40*/  FMUL.FTZ R91, R3, R91 ;  /* 0x0000005b035b7220 */ /* 0x000fe20000410000 */
[----:B------:R-:W-:Y:S01]  /*ea50*/  F2FP.BF16.PACK_AB R102, R169, R168 ;  /* 0x000000a8a966723e */ /* 0x000fe200000010ff */
[C---:B----4-:R-:W-:Y:S03]  /*ea60*/  HMMA.16816.F32.BF16 R84, R136.reuse, R108, R84 ;  /* 0x0000006c8854723c */ /* 0x050fe60000041854 */
[----:B------:R-:W-:Y:S01]  /*ea70*/  MUFU.EX2 R230, R230 ;  /* 0x000000e600e67308 */ /* 0x000fe20000000800 */
[C---:B------:R-:W-:Y:S01]  /*ea80*/  FMUL.FTZ R92, R132.reuse, R92 ;  /* 0x0000005c845c7220 */ /* 0x040fe20000410000 */
[----:B-----5:R-:W-:Y:S01]  /*ea90*/  F2FP.BF16.PACK_AB R103, R173, R172 ;  /* 0x000000acad67723e */ /* 0x020fe200000010ff */
[C---:B------:R-:W-:Y:S02]  /*eaa0*/  FMUL.FTZ R93, R132.reuse, R93 ;  /* 0x0000005d845d7220 */ /* 0x040fe40000410000 */
[C---:B------:R-:W-:Y:S01]  /*eab0*/  HMMA.16816.F32.BF16 R88, R136.reuse, R110, R88 ;  /* 0x0000006e8858723c */ /* 0x040fe20000041858 */
[----:B------:R-:W1:Y:S03]  /*eac0*/  LDSM.16.MT88.4 R108, [R157+0x900] ;  /* 0x000900009d6c783b */ /* 0x000e660000004200 */
[C---:B------:R-:W-:Y:S02]  /*ead0*/  FMUL.FTZ R94, R3.reuse, R94 ;  /* 0x0000005e035e7220 */ /* 0x040fe40000410000 */
[C---:B------:R-:W-:Y:S02]  /*eae0*/  FMUL.FTZ R95, R3.reuse, R95 ;  /* 0x0000005f035f7220 */ /* 0x040fe40000410000 */
[C---:B------:R-:W-:Y:S04]  /*eaf0*/  FMUL.FTZ R96, R132.reuse, R96 ;  /* 0x0000006084607220 */ /* 0x040fe80000410000 */
[----:B------:R-:W-:Y:S01]  /*eb00*/  FMUL.FTZ R97, R132, R97 ;  /* 0x0000006184617220 */ /* 0x000fe20000410000 */
[C---:B--2---:R-:W-:Y:S03]  /*eb10*/  HMMA.16816.F32.BF16 R92, R136.reuse, R104, R92 ;  /* 0x00000068885c723c */ /* 0x044fe6000004185c */
[C---:B------:R-:W-:Y:S02]  /*eb20*/  FMUL.FTZ R98, R3.reuse, R98 ;  /* 0x0000006203627220 */ /* 0x040fe40000410000 */
[C---:B------:R-:W-:Y:S02]  /*eb30*/  FMUL.FTZ R99, R3.reuse, R99 ;  /* 0x0000006303637220 */ /* 0x040fe40000410000 */
[--C-:B------:R-:W-:Y:S02]  /*eb40*/  FFMA.FTZ R174, R174, c[0x0][0x2d0], -R145.reuse ;  /* 0x0000b400aeae7a23 */ /* 0x100fe40000010891 */
[----:B------:R-:W-:Y:S03]  /*eb50*/  FFMA.FTZ R145, R144, c[0x0][0x2d0], -R145 ;  /* 0x0000b40090917a23 */ /* 0x000fe60000010891 */
[----:B------:R-:W-:Y:S01]  /*eb60*/  HMMA.16816.F32.BF16 R96, R136, R106, R96 ;  /* 0x0000006a8860723c */ /* 0x000fe20000041860 */
[----:B------:R-:W2:Y:S01]  /*eb70*/  LDSM.16.MT88.4 R104, [R157+0x2900] ;  /* 0x002900009d68783b */ /* 0x000ea20000004200 */
[----:B------:R3:W-:Y:S01]  /*eb80*/  MUFU.EX2 R231, R145 ;  /* 0x0000009100e77308 */ /* 0x0007e20000000800 */
[----:B------:R-:W-:Y:S02]  /*eb90*/  FFMA.FTZ R165, R3, R216, R165 ;  /* 0x000000d803a57223 */ /* 0x000fe400000100a5 */
[----:B------:R-:W-:Y:S01]  /*eba0*/  FFMA.FTZ R162, R132, R217, R162 ;  /* 0x000000d984a27223 */ /* 0x000fe200000100a2 */
[----:B------:R-:W-:Y:S01]  /*ebb0*/  MOV R132, R2 ;  /* 0x0000000200847202 */ /* 0x000fe20000000f00 */
[----:B------:R-:W-:Y:S01]  /*ebc0*/  FADD.FTZ R165, R164, R165 ;  /* 0x000000a5a4a57221 */ /* 0x000fe20000010000 */
[C---:B------:R-:W-:Y:S01]  /*ebd0*/  HMMA.16816.F32.BF16 R4, R100.reuse, R112, R4 ;  /* 0x000000706404723c */ /* 0x040fe20000041804 */
[----:B------:R-:W-:Y:S03]  /*ebe0*/  LDSM.16.MT88.4 R136, [R134+UR4+0x3100] ;  /* 0x003100048688783b */ /* 0x000fe60008004200 */
[----:B------:R-:W4:Y:S01]  /*ebf0*/  MUFU.EX2 R174, R174 ;  /* 0x000000ae00ae7308 */ /* 0x000f220000000800 */
[----:B------:R-:W-:Y:S02]  /*ec00*/  FADD.FTZ R161, R161, R162 ;  /* 0x000000a2a1a17221 */ /* 0x000fe40000010000 */
[----:B------:R-:W-:Y:S01]  /*ec10*/  FADD.FTZ R160, R160, R165 ;  /* 0x000000a5a0a07221 */ /* 0x000fe20000010000 */
[C---:B------:R-:W-:Y:S01]  /*ec20*/  HMMA.16816.F32.BF16 R8, R100.reuse, R114, R8 ;  /* 0x000000726408723c */ /* 0x040fe20000041808 */
[----:B------:R-:W-:Y:S03]  /*ec30*/  LDSM.16.MT88.4 R112, [R156+0x4900] ;  /* 0x004900009c70783b */ /* 0x000fe60000004200 */
[----:B------:R-:W-:Y:S02]  /*ec40*/  FADD.FTZ R158, R158, R161 ;  /* 0x000000a19e9e7221 */ /* 0x000fe40000010000 */
[----:B------:R-:W-:Y:S02]  /*ec50*/  FADD.FTZ R163, R163, R160 ;  /* 0x000000a0a3a37221 */ /* 0x000fe40000010000 */
[C---:B------:R-:W-:Y:S01]  /*ec60*/  HMMA.16816.F32.BF16 R12, R100.reuse, R116, R12 ;  /* 0x00000074640c723c */ /* 0x040fe2000004180c */
[----:B---3--:R-:W-:Y:S03]  /*ec70*/  LDSM.16.MT88.4 R144, [R157+0x1900] ;  /* 0x001900009d90783b */ /* 0x008fe60000004200 */
[----:B------:R-:W-:Y:S02]  /*ec80*/  FADD.FTZ R159, R159, R158 ;  /* 0x0000009e9f9f7221 */ /* 0x000fe40000010000 */
[----:B------:R-:W-:Y:S02]  /*ec90*/  FADD.FTZ R170, R170, R163 ;  /* 0x000000a3aaaa7221 */ /* 0x000fe40000010000 */
[C---:B------:R-:W-:Y:S01]  /*eca0*/  HMMA.16816.F32.BF16 R16, R100.reuse, R118, R16 ;  /* 0x000000766410723c */ /* 0x040fe20000041810 */
[----:B------:R-:W-:Y:S03]  /*ecb0*/  LDSM.16.MT88.4 R116, [R134+UR4+0x4900] ;  /* 0x004900048674783b */ /* 0x000fe60008004200 */
[----:B------:R-:W-:Y:S02]  /*ecc0*/  FADD.FTZ R166, R166, R159 ;  /* 0x0000009fa6a67221 */ /* 0x000fe40000010000 */
[----:B------:R-:W-:Y:S02]  /*ecd0*/  FADD.FTZ R171, R171, R170 ;  /* 0x000000aaabab7221 */ /* 0x000fe40000010000 */
[C---:B------:R-:W-:Y:S04]  /*ece0*/  HMMA.16816.F32.BF16 R20, R100.reuse, R120, R20 ;  /* 0x000000786414723c */ /* 0x040fe80000041814 */
[----:B------:R-:W-:Y:S02]  /*ecf0*/  FADD.FTZ R167, R167, R166 ;  /* 0x000000a6a7a77221 */ /* 0x000fe40000010000 */
[----:B------:R-:W-:Y:S02]  /*ed00*/  FADD.FTZ R172, R172, R171 ;  /* 0x000000abacac7221 */ /* 0x000fe40000010000 */
[C---:B------:R-:W-:Y:S01]  /*ed10*/  HMMA.16816.F32.BF16 R24, R100.reuse, R122, R24 ;  /* 0x0000007a6418723c */ /* 0x040fe20000041818 */
[----:B------:R-:W-:Y:S03]  /*ed20*/  LDSM.16.MT88.4 R120, [R134+UR4+0x1100] ;  /* 0x001100048678783b */ /* 0x000fe60008004200 */
[----:B------:R-:W-:Y:S02]  /*ed30*/  FADD.FTZ R168, R168, R167 ;  /* 0x000000a7a8a87221 */ /* 0x000fe40000010000 */
[----:B------:R-:W-:Y:S02]  /*ed40*/  FADD.FTZ R173, R173, R172 ;  /* 0x000000acadad7221 */ /* 0x000fe40000010000 */
[C---:B-1----:R-:W-:Y:S04]  /*ed50*/  HMMA.16816.F32.BF16 R28, R100.reuse, R108, R28 ;  /* 0x0000006c641c723c */ /* 0x042fe8000004181c */
[----:B------:R-:W-:Y:S04]  /*ed60*/  FADD.FTZ R168, R169, R168 ;  /* 0x000000a8a9a87221 */ /* 0x000fe80000010000 */
[C---:B------:R-:W-:Y:S01]  /*ed70*/  HMMA.16816.F32.BF16 R32, R100.reuse, R110, R32 ;  /* 0x0000006e6420723c */ /* 0x040fe20000041820 */
[----:B------:R-:W1:Y:S07]  /*ed80*/  LDSM.16.MT88.4 R108, [R135+UR4+0x4900] ;  /* 0x00490004876c783b */ /* 0x000e6e0008004200 */
[C---:B------:R-:W-:Y:S08]  /*ed90*/  HMMA.16816.F32.BF16 R36, R100.reuse, R124, R36 ;  /* 0x0000007c6424723c */ /* 0x040ff00000041824 */
        /* <DEDUP_REMOVED lines=8> */
[C---:B--2---:R-:W-:Y:S08]  /*ee20*/  HMMA.16816.F32.BF16 R60, R100.reuse, R104, R60 ;  /* 0x00000068643c723c */ /* 0x044ff0000004183c */
[C---:B------:R-:W-:Y:S01]  /*ee30*/  HMMA.16816.F32.BF16 R64, R100.reuse, R106, R64 ;  /* 0x0000006a6440723c */ /* 0x040fe20000041840 */
[----:B------:R-:W2:Y:S07]  /*ee40*/  LDSM.16.MT88.4 R104, [R157+0x4900] ;  /* 0x004900009d68783b */ /* 0x000eae0000004200 */
        /* <DEDUP_REMOVED lines=8> */
[----:B------:R-:W5:Y:S07]  /*eed0*/  LDSM.16.MT88.4 R116, [R157+0x1100] ;  /* 0x001100009d74783b */ /* 0x000f6e0000004200 */
        /* <DEDUP_REMOVED lines=8> */
[----:B----4-:R-:W-:Y:S01]  /*ef60*/  F2FP.BF16.PACK_AB R103, R181, R174 ;  /* 0x000000aeb567723e */ /* 0x010fe200000010ff */
        /* <DEDUP_REMOVED lines=8> */
[----:B------:R-:W1:Y:S07]  /*eff0*/  LDSM.16.MT88.4 R108, [R135+UR4+0x5100] ;  /* 0x00510004876c783b */ /* 0x000e6e0008004200 */
[C---:B---3--:R-:W-:Y:S08]  /*f000*/  HMMA.16816.F32.BF16 R12, R100.reuse, R112, R12 ;  /* 0x00000070640c723c */ /* 0x048ff0000004180c */
[C---:B------:R-:W-:Y:S01]  /*f010*/  HMMA.16816.F32.BF16 R16, R100.reuse, R114, R16 ;  /* 0x000000726410723c */ /* 0x040fe20000041810 */
[----:B------:R-:W3:Y:S07]  /*f020*/  LDSM.16.MT88.4 R112, [R156+0x5100] ;  /* 0x005100009c70783b */ /* 0x000eee0000004200 */
[C---:B------:R-:W-:Y:S08]  /*f030*/  HMMA.16816.F32.BF16 R20, R100.reuse, R120, R20 ;  /* 0x000000786414723c */ /* 0x040ff00000041814 */
[C---:B------:R-:W-:Y:S08]  /*f040*/  HMMA.16816.F32.BF16 R24, R100.reuse, R122, R24 ;  /* 0x0000007a6418723c */ /* 0x040ff00000041818 */
[C---:B-----5:R-:W-:Y:S08]  /*f050*/  HMMA.16816.F32.BF16 R28, R100.reuse, R116, R28 ;  /* 0x00000074641c723c */ /* 0x060ff0000004181c */
        /* <DEDUP_REMOVED lines=14> */
[----:B------:R-:W-:Y:S01]  /*f140*/  F2FP.BF16.PACK_AB R139, R231, R230 ;  /* 0x000000e6e78b723e */ /* 0x000fe200000010ff */
        /* <DEDUP_REMOVED lines=19> */
[----:B------:R-:W2:Y:S07]  /*f280*/  LDSM.16.MT88.4 R4, [R134+UR4+0x3900] ;  /* 0x003900048604783b */ /* 0x000eae0008004200 */
[C---:B------:R-:W-:Y:S01]  /*f290*/  HMMA.16816.F32.BF16 R124, R136.reuse, R126, R8 ;  /* 0x0000007e887c723c */ /* 0x040fe20000041808 */
[----:B------:R-:W3:Y:S07]  /*f2a0*/  LDSM.16.MT88.4 R8, [R157+0x3900] ;  /* 0x003900009d08783b */ /* 0x000eee0000004200 */
[C---:B-1----:R-:W-:Y:S07]  /*f2b0*/  HMMA.16816.F32.BF16 R120, R136.reuse, R108, R12 ;  /* 0x0000006c8878723c */ /* 0x042fee000004180c */
[----:B------:R-:W-:Y:S01]  /*f2c0*/  IADD3 R12, R220, -0x2, RZ ;  /* 0xfffffffedc0c7810 */ /* 0x000fe20007ffe0ff */
[C---:B------:R-:W-:Y:S03]  /*f2d0*/  HMMA.16816.F32.BF16 R116, R136.reuse, R110, R16 ;  /* 0x0000006e8874723c */ /* 0x040fe60000041810 */
[C---:B------:R-:W-:Y:S05]  /*f2e0*/  ISETP.GE.AND P0, PT, R12.reuse, R193, PT ;  /* 0x000000c10c00720c */ /* 0x040fea0003f06270 */
[C---:B------:R-:W-:Y:S08]  /*f2f0*/  HMMA.16816.F32.BF16 R112, R136.reuse, R140, R20 ;  /* 0x0000008c8870723c */ /* 0x040ff00000041814 */
[C---:B------:R-:W-:Y:S04]  /*f300*/  HMMA.16816.F32.BF16 R108, R136.reuse, R142, R24 ;  /* 0x0000008e886c723c */ /* 0x040fe80000041818 */
[----:B------:R-:W-:Y:S03]  /*f310*/  @P0 SHF.R.S32.HI R16, RZ, 0x1f, R12 ;  /* 0x0000001fff100819 */ /* 0x000fe6000001140c */
[----:B------:R-:W-:Y:S01]  /*f320*/  @P0 IMAD.WIDE.U32 R24, R12, c[0x0][0x1e0], RZ ;  /* 0x000078000c180a25 */ /* 0x000fe200078e00ff */
[C---:B------:R-:W-:Y:S04]  /*f330*/  HMMA.16816.F32.BF16 R104, R136.reuse, R144, R28 ;  /* 0x000000908868723c */ /* 0x040fe8000004181c */
[----:B------:R-:W-:Y:S04]  /*f340*/  @P0 IMAD R16, R16, c[0x0][0x1e0], RZ ;  /* 0x0000780010100a24 */ /* 0x000fe800078e02ff */
[C---:B------:R-:W-:Y:S04]  /*f350*/  HMMA.16816.F32.BF16 R100, R136.reuse, R146, R32 ;  /* 0x000000928864723c */ /* 0x040fe80000041820 */
[----:B------:R-:W-:Y:S02]  /*f360*/  @P0 IMAD R16, R12, c[0x0][0x1e4], R16 ;  /* 0x000079000c100a24 */ /* 0x000fe400078e0210 */
[----:B------:R-:W1:Y:S02]  /*f370*/  LDSM.16.MT88.4 R12, [R135+UR4+0x5900] ;  /* 0x00590004870c783b */ /* 0x000e640008004200 */
[C---:B------:R-:W-:Y:S04]  /*f380*/  HMMA.16816.F32.BF16 R36, R136.reuse, R148, R36 ;  /* 0x000000948824723c */ /* 0x040fe80000041824 */
[----:B------:R-:W-:Y:S02]  /*f390*/  @P0 IADD3 R17, R25, R16, RZ ;  /* 0x0000001019110210 */ /* 0x000fe40007ffe0ff */
[C---:B------:R-:W-:Y:S02]  /*f3a0*/  @P0 SHF.L.U32 R25, R24.reuse, 0x6, RZ ;  /* 0x0000000618190819 */ /* 0x040fe400000006ff */
[C---:B------:R-:W-:Y:S04]  /*f3b0*/  HMMA.16816.F32.BF16 R40, R136.reuse, R150, R40 ;  /* 0x000000968828723c */ /* 0x040fe80000041828 */
[----:B------:R-:W-:Y:S02]  /*f3c0*/  @P0 SHF.L.U64.HI R24, R24, 0x6, R17 ;  /* 0x0000000618180819 */ /* 0x000fe40000010211 */
[C---:B------:R-:W-:Y:S02]  /*f3d0*/  @P0 IADD3 R16, P1, R25.reuse, R206, RZ ;  /* 0x000000ce19100210 */ /* 0x040fe40007f3e0ff */
[C---:B------:R-:W-:Y:S08]  /*f3e0*/  HMMA.16816.F32.BF16 R44, R136.reuse, R152, R44 ;  /* 0x00000098882c723c */ /* 0x040ff0000004182c */
[C---:B------:R-:W-:Y:S08]  /*f3f0*/  HMMA.16816.F32.BF16 R48, R136.reuse, R154, R48 ;  /* 0x0000009a8830723c */ /* 0x040ff00000041830 */
[C---:B--2---:R-:W-:Y:S07]  /*f400*/  HMMA.16816.F32.BF16 R52, R136.reuse, R4, R52 ;  /* 0x000000048834723c */ /* 0x044fee0000041834 */
[----:B------:R-:W-:Y:S01]  /*f410*/  @P0 IADD3.X R5, R24, R213, RZ, P1, !PT ;  /* 0x000000d518050210 */ /* 0x000fe20000ffe4ff */
[C---:B------:R-:W-:Y:S04]  /*f420*/  HMMA.16816.F32.BF16 R56, R136.reuse, R6, R56 ;  /* 0x000000068838723c */ /* 0x040fe80000041838 */
[C---:B------:R-:W-:Y:S04]  /*f430*/  @P0 LEA R20, P1, R16.reuse, c[0x0][0x1c8], 0x1 ;  /* 0x0000720010140a11 */ /* 0x040fe800078208ff */
[C---:B---3--:R-:W-:Y:S04]  /*f440*/  HMMA.16816.F32.BF16 R60, R136.reuse, R8, R60 ;  /* 0x00000008883c723c */ /* 0x048fe8000004183c */
[----:B------:R-:W-:Y:S02]  /*f450*/  @P0 LEA.HI.X R21, R16, c[0x0][0x1cc], R5, 0x1, P1 ;  /* 0x0000730010150a11 */ /* 0x000fe400008f0c05 */
[----:B------:R-:W2:Y:S01]  /*f460*/  LDSM.16.MT88.4 R16, [R156+0x5900] ;  /* 0x005900009c10783b */ /* 0x000ea20000004200 */
[C---:B------:R-:W-:Y:S01]  /*f470*/  @P0 IADD3 R4, P1, R25.reuse, R224, RZ ;  /* 0x000000e019040210 */ /* 0x040fe20007f3e0ff */
[C---:B------:R-:W-:Y:S04]  /*f480*/  HMMA.16816.F32.BF16 R64, R136.reuse, R10, R64 ;  /* 0x0000000a8840723c */ /* 0x040fe80000041840 */
[----:B------:R-:W-:Y:S02]  /*f490*/  @P0 IADD3.X R5, R24, R223, RZ, P1, !PT ;  /* 0x000000df18050210 */ /* 0x000fe40000ffe4ff */
[C---:B------:R-:W-:Y:S02]  /*f4a0*/  @P0 LEA R22, P1, R4.reuse, c[0x0][0x1c8], 0x1 ;  /* 0x0000720004160a11 */ /* 0x040fe400078208ff */
[C---:B-1----:R-:W-:Y:S04]  /*f4b0*/  HMMA.16816.F32.BF16 R68, R136.reuse, R12, R68 ;  /* 0x0000000c8844723c */ /* 0x042fe80000041844 */
[----:B------:R-:W-:Y:S02]  /*f4c0*/  @P0 LEA.HI.X R23, R4, c[0x0][0x1cc], R5, 0x1, P1 ;  /* 0x0000730004170a11 */ /* 0x000fe400008f0c05 */
[----:B------:R-:W-:Y:S02]  /*f4d0*/  @P0 IADD3 R5, P1, R25, R222, RZ ;  /* 0x000000de19050210 */ /* 0x000fe40007f3e0ff */
[C---:B------:R-:W-:Y:S04]  /*f4e0*/  HMMA.16816.F32.BF16 R72, R136.reuse, R14, R72 ;  /* 0x0000000e8848723c */ /* 0x040fe80000041848 */
[----:B------:R-:W-:Y:S02]  /*f4f0*/  @P0 IADD3.X R4, R24, R221, RZ, P1, !PT ;  /* 0x000000dd18040210 */ /* 0x000fe40000ffe4ff */
[C---:B------:R-:W-:Y:S06]  /*f500*/  @P0 LEA R26, P1, R5.reuse, c[0x0][0x1c8], 0x1 ;  /* 0x00007200051a0a11 */ /* 0x040fec00078208ff */
[----:B------:R-:W-:Y:S02]  /*f510*/  @P0 LEA.HI.X R27, R5, c[0x0][0x1cc], R4, 0x1, P1 ;  /* 0x00007300051b0a11 */ /* 0x000fe400008f0c04 */
[----:B------:R-:W1:Y:S01]  /*f520*/  LDSM.16.MT88.4 R4, [R134+UR4+0x5900] ;  /* 0x005900048604783b */ /* 0x000e620008004200 */
[----:B------:R-:W-:Y:S04]  /*f530*/  @P0 IADD3 R25, P1, R200, R25, RZ ;  /* 0x00000019c8190210 */ /* 0x000fe80007f3e0ff */
[----:B------:R-:W-:Y:S02]  /*f540*/  @P0 IADD3.X R24, R199, R24, RZ, P1, !PT ;  /* 0x00000018c7180210 */ /* 0x000fe40000ffe4ff */
[----:B------:R-:W-:Y:S01]  /*f550*/  @P0 IADD3 R9, P1, R25, R206, RZ ;  /* 0x000000ce19090210 */ /* 0x000fe20007f3e0ff */
[C---:B--2---:R-:W-:Y:S03]  /*f560*/  HMMA.16816.F32.BF16 R76, R136.reuse, R16, R76 ;  /* 0x00000010884c723c */ /* 0x044fe6000004184c */
[C---:B------:R-:W-:Y:S02]  /*f570*/  @P0 IADD3.X R8, R24.reuse, R213, RZ, P1, !PT ;  /* 0x000000d518080210 */ /* 0x040fe40000ffe4ff */
[C---:B------:R-:W-:Y:S03]  /*f580*/  @P0 LEA R12, P1, R9.reuse, c[0x0][0x1c8], 0x1 ;  /* 0x00007200090c0a11 */ /* 0x040fe600078208ff */
[C---:B------:R-:W-:Y:S04]  /*f590*/  HMMA.16816.F32.BF16 R80, R136.reuse, R18, R80 ;  /* 0x000000128850723c */ /* 0x040fe80000041850 */
[----:B------:R-:W-:Y:S02]  /*f5a0*/  @P0 LEA.HI.X R13, R9, c[0x0][0x1cc], R8, 0x1, P1 ;  /* 0x00007300090d0a11 */ /* 0x000fe400008f0c08 */
[----:B------:R-:W2:Y:S01]  /*f5b0*/  LDSM.16.MT88.4 R8, [R157+0x5900] ;  /* 0x005900009d08783b */ /* 0x000ea20000004200 */
[----:B------:R-:W-:Y:S01]  /*f5c0*/  @P0 IADD3 R3, P1, R25, R224, RZ ;  /* 0x000000e019030210 */ /* 0x000fe20007f3e0ff */
[----:B------:R-:W-:Y:S04]  /*f5d0*/  @P0 IMAD R18, R215, 0x3000, R201 ;  /* 0x00003000d7120824 */ /* 0x000fe800078e02c9 */
[----:B------:R-:W-:Y:S02]  /*f5e0*/  @P0 IADD3.X R16, R24, R223, RZ, P1, !PT ;  /* 0x000000df18100210 */ /* 0x000fe40000ffe4ff */
[C---:B------:R-:W-:Y:S04]  /*f5f0*/  @P0 LEA R14, P1, R3.reuse, c[0x0][0x1c8], 0x1 ;  /* 0x00007200030e0a11 */ /* 0x040fe800078208ff */
[----:B------:R-:W-:Y:S02]  /*f600*/  @P0 LEA.HI.X R15, R3, c[0x0][0x1cc], R16, 0x1, P1 ;  /* 0x00007300030f0a11 */ /* 0x000fe400008f0c10 */
[----:B------:R-:W-:Y:S02]  /*f610*/  @P0 SHF.L.U32 R3, R18, 0x1, RZ ;  /* 0x0000000112030819 */ /* 0x000fe400000006ff */
[----:B------:R-:W-:Y:S01]  /*f620*/  @P0 IADD3 R25, P1, R25, R222, RZ ;  /* 0x000000de19190210 */ /* 0x000fe20007f3e0ff */
[C---:B-1----:R-:W-:Y:S02]  /*f630*/  HMMA.16816.F32.BF16 R84, R136.reuse, R4, R84 ;  /* 0x000000048854723c */ /* 0x042fe40000041854 */
        /* <DEDUP_REMOVED lines=10> */
[C---:B--2---:R-:W-:Y:S07]  /*f6e0*/  HMMA.16816.F32.BF16 R92, R136.reuse, R8, R92 ;  /* 0x00000008885c723c */ /* 0x044fee000004185c */
[----:B------:R1:W-:Y:S01]  /*f6f0*/  @P0 LDGSTS.E.BYPASS.LTC128B.128 [R3+0xd100], [R12.64], !P5 ;  /* 0x0d1000000c030fae */ /* 0x0003e2000e901d48 */
[----:B------:R-:W-:Y:S07]  /*f700*/  HMMA.16816.F32.BF16 R96, R136, R10, R96 ;  /* 0x0000000a8860723c */ /* 0x000fee0000041860 */
[----:B------:R1:W-:Y:S08]  /*f710*/  @P0 LDGSTS.E.BYPASS.LTC128B.128 [R3+0xf100], [R14.64], !P4 ;  /* 0x0f1000000e030fae */ /* 0x0003f0000e101d48 */
[----:B------:R1:W-:Y:S01]  /*f720*/  @P0 LDGSTS.E.BYPASS.LTC128B.128 [R3+0x11100], [R16.64], !P6 ;  /* 0x1110000010030fae */ /* 0x0003e2000f101d48 */
[----:B------:R-:W-:Y:S02]  /*f730*/  ISETP.GE.AND P0, PT, R193, R220, PT ;  /* 0x000000dcc100720c */ /* 0x000fe40003f06270 */
[----:B------:R-:W-:Y:S05]  /*f740*/  IADD3 R220, R220, -0x1, RZ ;  /* 0xffffffffdcdc7810 */ /* 0x000fea0007ffe0ff */
[----:B------:R-:W0:Y:S01]  /*f750*/  LDGDEPBAR ;  /* 0x00000000000079af */ /* 0x000e220000000000 */
[----:B-1----:R-:W-:Y:S05]  /*f760*/  MOV R3, R0 ;  /* 0x0000000000037202 */ /* 0x002fea0000000f00 */
[----:B------:R-:W-:-:S05]  /*f770*/  @!P0 BRA `(.L_x_905) ;  /* 0xffffc75000008947 */ /* 0x000fca000383ffff */
.L_x_896:
[----:B------:R-:W1:Y:S01]  /*f780*/  SHFL.BFLY PT, R4, R217, 0x2, 0x1f ;  /* 0x0c401f00d9047f89 */ /* 0x000e6200000e0000 */
[----:B------:R-:W-:-:S02]  /*f790*/  MOV R9, 0xff800000 ;  /* 0xff80000000097802 */ /* 0x000fc40000000f00 */
[----:B------:R-:W-:Y:S01]  /*f7a0*/  PLOP3.LUT P2, PT, PT, PT, PT, 0x8, 0x0 ;  /* 0x000000000000781c */ /* 0x000fe20003f4e170 */
[----:B------:R-:W2:Y:S01]  /*f7b0*/  SHFL.BFLY PT, R3, R216, 0x2, 0x1f ;  /* 0x0c401f00d8037f89 */ /* 0x000ea200000e0000 */
[----:B-1----:R-:W-:Y:S02]  /*f7c0*/  FADD.FTZ R7, R4, R217 ;  /* 0x000000d904077221 */ /* 0x002fe40000010000 */
[----:B------:R-:W-:Y:S01]  /*f7d0*/  CS2R R4, SRZ ;  /* 0x0000000000047805 */ /* 0x000fe2000001ff00 */
[----:B--2---:R-:W-:Y:S02]  /*f7e0*/  FADD.FTZ R8, R3, R216 ;  /* 0x000000d803087221 */ /* 0x004fe40000010000 */
[----:B------:R-:W1:Y:S04]  /*f7f0*/  SHFL.BFLY PT, R6, R7, 0x1, 0x1f ;  /* 0x0c201f0007067f89 */ /* 0x000e6800000e0000 */
[----:B------:R-:W2:Y:S01]  /*f800*/  SHFL.BFLY PT, R3, R8, 0x1, 0x1f ;  /* 0x0c201f0008037f89 */ /* 0x000ea200000e0000 */
[----:B-1----:R-:W-:-:S02]  /*f810*/  FADD.FTZ R6, R7, R6 ;  /* 0x0000000607067221 */ /* 0x002fc40000010000 */
[----:B--2---:R-:W-:-:S03]  /*f820*/  FADD.FTZ R3, R3, R8 ;  /* 0x0000000803037221 */ /* 0x004fc60000010000 */
[----:B------:R-:W-:Y:S02]  /*f830*/  FSETP.NE.FTZ.AND P1, PT, R6, RZ, PT ;  /* 0x000000ff0600720b */ /* 0x000fe40003f35000 */
[----:B------:R-:W-:-:S11]  /*f840*/  FSETP.NE.FTZ.AND P0, PT, R3, RZ, PT ;  /* 0x000000ff0300720b */ /* 0x000fd60003f15000 */
[----:B------:R-:W1:Y:S01]  /*f850*/  @P1 MUFU.RCP R5, R6 ;  /* 0x0000000600051308 */ /* 0x000e620000001000 */
[----:B------:R-:W-:Y:S02]  /*f860*/  @P1 MOV R12, 0x3f317218 ;  /* 0x3f317218000c1802 */ /* 0x000fe40000000f00 */
[----:B------:R-:W-:-:S05]  /*f870*/  @P0 MOV R13, 0x3f317218 ;  /* 0x3f317218000d0802 */ /* 0x000fca0000000f00 */
[----:B------:R-:W2:Y:S01]  /*f880*/  @P1 MUFU.LG2 R6, R6 ;  /* 0x0000000600061308 */ /* 0x000ea20000000c00 */
[----:B------:R-:W-:-:S07]  /*f890*/  @P0 FMUL.FTZ R13, R13, c[0x0][0x2d0] ;  /* 0x0000b4000d0d0a20 */ /* 0x000fce0000410000 */
[----:B------:R-:W3:Y:S01]  /*f8a0*/  @P0 MUFU.LG2 R10, R3 ;  /* 0x00000003000a0308 */ /* 0x000ee20000000c00 */
[C---:B-1----:R-:W-:Y:S02]  /*f8b0*/  FMUL.FTZ R128, R5.reuse, R128 ;  /* 0x0000008005807220 */ /* 0x042fe40000410000 */
[C---:B------:R-:W-:Y:S02]  /*f8c0*/  FMUL.FTZ R129, R5.reuse, R129 ;  /* 0x0000008105817220 */ /* 0x040fe40000410000 */
[C---:B------:R-:W-:Y:S02]  /*f8d0*/  FMUL.FTZ R124, R5.reuse, R124 ;  /* 0x0000007c057c7220 */ /* 0x040fe40000410000 */
[----:B------:R-:W-:Y:S01]  /*f8e0*/  FMUL.FTZ R125, R5, R125 ;  /* 0x0000007d057d7220 */ /* 0x000fe20000410000 */
[----:B------:R1:W4:Y:S01]  /*f8f0*/  @P0 MUFU.RCP R4, R3 ;  /* 0x0000000300040308 */ /* 0x0003220000001000 */
[----:B--2---:R-:W-:Y:S02]  /*f900*/  @P1 FMUL.FTZ R11, R6, 0.69314718246459960938 ;  /* 0x3f317218060b1820 */ /* 0x004fe40000410000 */
[----:B------:R-:W-:-:S02]  /*f910*/  @P1 FMUL.FTZ R6, R12, c[0x0][0x2d0] ;  /* 0x0000b4000c061a20 */ /* 0x000fc40000410000 */
[C---:B------:R-:W-:Y:S02]  /*f920*/  FMUL.FTZ R120, R5.reuse, R120 ;  /* 0x0000007805787220 */ /* 0x040fe40000410000 */
        /* <DEDUP_REMOVED lines=95> */
.L_x_863:
[----:B------:R-:W-:Y:S05]  /*ff20*/  @P2 BRA `(.L_x_906) ;  /* 0x000016a000002947 */ /* 0x000fea0003800000 */
[----:B------:R-:W1:Y:S01]  /*ff30*/  S2R R0, SR_TID.X ;  /* 0x0000000000007919 */ /* 0x000e620000002100 */
[----:B------:R-:W-:Y:S01]  /*ff40*/  F2FP.BF16.PACK_AB R7, R8, R7 ;  /* 0x000000070807723e */ /* 0x000fe200000010ff */
[----:B------:R-:W-:Y:S01]  /*ff50*/  IMAD.MOV.U32 R8, RZ, RZ, 0x20 ;  /* 0x00000020ff087424 */ /* 0x000fe200078e00ff */
        /* <DEDUP_REMOVED lines=51> */
[--C-:B------:R-:W-:Y:S01]  /*10290*/  IMAD.IADD R19, R8, 0x1, R5.reuse ;  /* 0x0000000108137824 */ /* 0x100fe200078e0205 */
[----:B------:R-:W-:Y:S01]  /*102a0*/  SEL R6, R6, 0xffffffc0, !P2 ;  /* 0xffffffc006067807 */ /* 0x000fe20005000000 */
[----:B------:R-:W-:Y:S01]  /*102b0*/  STS [R5], R124 ;  /* 0x0000007c05007388 */ /* 0x000fe20000000800 */
[----:B------:R-:W-:Y:S02]  /*102c0*/  F2FP.BF16.PACK_AB R46, R47, R46 ;  /* 0x0000002e2f2e723e */ /* 0x000fe400000010ff */
[----:B------:R-:W-:Y:S01]  /*102d0*/  F2FP.BF16.PACK_AB R48, R49, R48 ;  /* 0x000000303130723e */ /* 0x000fe200000010ff */
[--C-:B------:R-:W-:Y:S01]  /*102e0*/  IMAD.IADD R21, R17, 0x1, R6.reuse ;  /* 0x0000000111157824 */ /* 0x100fe200078e0206 */
[----:B------:R-:W-:Y:S01]  /*102f0*/  STS [R5+0x400], R126 ;  /* 0x0004007e05007388 */ /* 0x000fe20000000800 */
[C---:B------:R-:W-:Y:S01]  /*10300*/  IMAD.IADD R23, R6.reuse, 0x1, R5 ;  /* 0x0000000106177824 */ /* 0x040fe200078e0205 */
[----:B------:R-:W-:Y:S01]  /*10310*/  F2FP.BF16.PACK_AB R50, R51, R50 ;  /* 0x000000323332723e */ /* 0x000fe200000010ff */
[----:B------:R-:W-:Y:S01]  /*10320*/  IMAD.IADD R25, R6, 0x1, R13 ;  /* 0x0000000106197824 */ /* 0x000fe200078e020d */
[----:B------:R-:W-:Y:S01]  /*10330*/  STS [R13+0x80], R120 ;  /* 0x000080780d007388 */ /* 0x000fe20000000800 */
[----:B------:R-:W-:Y:S01]  /*10340*/  IMAD.IADD R27, R19, 0x1, R6 ;  /* 0x00000001131b7824 */ /* 0x000fe200078e0206 */
[----:B------:R-:W-:-:S02]  /*10350*/  F2FP.BF16.PACK_AB R52, R53, R52 ;  /* 0x000000343534723e */ /* 0x000fc400000010ff */
[----:B------:R-:W-:Y:S01]  /*10360*/  STS [R13+0x480], R122 ;  /* 0x0004807a0d007388 */ /* 0x000fe20000000800 */
[----:B------:R-:W-:Y:S02]  /*10370*/  F2FP.BF16.PACK_AB R54, R55, R54 ;  /* 0x000000363736723e */ /* 0x000fe400000010ff */
        /* <DEDUP_REMOVED lines=29> */
[----:B------:R-:W-:Y:S02]  /*10550*/  F2FP.BF16.PACK_AB R98, R99, R98 ;  /* 0x000000626362723e */ /* 0x000fe400000010ff */
[----:B------:R-:W-:Y:S01]  /*10560*/  ISETP.NE.U32.AND P1, PT, RZ, c[0x0][0x508], PT ;  /* 0x00014200ff007a0c */ /* 0x000fe20003f25070 */
[----:B------:R-:W-:Y:S01]  /*10570*/  STS [R17+0x4080], R36 ;  /* 0x0040802411007388 */ /* 0x000fe20000000800 */
[----:B------:R-:W-:Y:S02]  /*10580*/  ISETP.NE.U32.AND P0, PT, RZ, c[0x0][0x500], PT ;  /* 0x00014000ff007a0c */ /* 0x000fe40003f05070 */
[----:B------:R-:W-:Y:S01]  /*10590*/  ISETP.NE.AND.EX P1, PT, RZ, c[0x0][0x50c], PT, P1 ;  /* 0x00014300ff007a0c */ /* 0x000fe20003f25310 */
[----:B------:R-:W-:Y:S01]  /*105a0*/  STS [R17+0x4480], R38 ;  /* 0x0044802611007388 */ /* 0x000fe20000000800 */
[----:B------:R-:W-:-:S03]  /*105b0*/  ISETP.NE.AND.EX P0, PT, RZ, c[0x0][0x504], PT, P0 ;  /* 0x00014100ff007a0c */ /* 0x000fc60003f05300 */
        /* <DEDUP_REMOVED lines=23> */
[----:B------:R1:W-:Y:S04]  /*10730*/  STS [R21+0x8080], R7 ;  /* 0x0080800715007388 */ /* 0x0003e80000000800 */
        /* <DEDUP_REMOVED lines=9> */
[----:B------:R-:W-:-:S02]  /*107d0*/  IMAD.MOV.U32 R5, RZ, RZ, c[0x0][0x388] ;  /* 0x0000e200ff057624 */ /* 0x000fc400078e00ff */
[----:B------:R-:W-:-:S03]  /*107e0*/  @P1 IMAD.WIDE R16, R202, R17, c[0x0][0x508] ;  /* 0x00014200ca101625 */ /* 0x000fc600078e0211 */
[----:B-1----:R-:W2:Y:S04]  /*107f0*/  @P0 LDG.E R7, [R12.64] ;  /* 0x000000080c070981 */ /* 0x002ea8000c1e1900 */
[----:B------:R4:W5:Y:S01]  /*10800*/  @P1 LDG.E R5, [R16.64] ;  /* 0x0000000810051981 */ /* 0x000962000c1e1900 */
[----:B---3--:R-:W-:Y:S02]  /*10810*/  CS2R R20, SRZ ;  /* 0x0000000000147805 */ /* 0x008fe4000001ff00 */
[--C-:B--2---:R-:W-:Y:S01]  /*10820*/  @P0 SHF.R.S32.HI R21, RZ, 0x1f, R7.reuse ;  /* 0x0000001fff150819 */ /* 0x104fe20000011407 */
[----:B------:R-:W-:Y:S01]  /*10830*/  @P0 IMAD.MOV.U32 R20, RZ, RZ, R7 ;  /* 0x000000ffff140224 */ /* 0x000fe200078e0007 */
[----:B------:R-:W-:Y:S05]  /*10840*/  @P1 BRA `(.L_x_907) ;  /* 0x0000004000001947 */ /* 0x000fea0003800000 */
[----:B----4-:R-:W-:Y:S05]  /*10850*/  @!P0 BRA `(.L_x_907) ;  /* 0x0000003000008947 */ /* 0x010fea0003800000 */
[----:B-----5:R-:W2:Y:S04]  /*10860*/  LDG.E R5, [R12.64] ;  /* 0x000000080c057981 */ /* 0x020ea8000c1e1900 */
[----:B------:R-:W2:Y:S02]  /*10870*/  LDG.E R6, [R12.64+0x4] ;  /* 0x000004080c067981 */ /* 0x000ea4000c1e1900 */
[----:B--2---:R-:W-:-:S02]  /*10880*/  IADD3 R5, -R5, R6, RZ ;  /* 0x0000000605057210 */ /* 0x004fc40007ffe1ff */
.L_x_907:
[----:B----4-:R-:W-:Y:S01]  /*10890*/  LOP3.LUT R13, R4, 0xffffffe0, RZ, 0xc0, !PT ;  /* 0xffffffe0040d7812 */ /* 0x010fe200078ec0ff */
        /* <DEDUP_REMOVED lines=14> */
[----:B------:R-:W-:Y:S02]  /*10980*/  IADD3 R2, R2, -R7, RZ ;  /* 0x8000000702027210 */ /* 0x000fe40007ffe0ff */
[----:B------:R-:W-:Y:S02]  /*10990*/  LOP3.LUT R6, R6, 0x1ffffffe, RZ, 0xc0, !PT ;  /* 0x1ffffffe06067812 */ /* 0x000fe400078ec0ff */
[-C--:B------:R-:W-:Y:S02]  /*109a0*/  LEA.HI R8, R11, R0.reuse, RZ, 0x3 ;  /* 0x000000000b087211 */ /* 0x080fe400078f18ff */
[----:B------:R-:W-:Y:S01]  /*109b0*/  SHF.R.S32.HI R17, RZ, 0x2, R17 ;  /* 0x00000002ff117819 */ /* 0x000fe20000011411 */
[----:B------:R-:W-:Y:S01]  /*109c0*/  IMAD.IADD R13, R15, 0x1, -R6 ;  /* 0x000000010f0d7824 */ /* 0x000fe200078e0a06 */
[----:B------:R-:W-:Y:S01]  /*109d0*/  LOP3.LUT R7, R8, 0xfffffff8, RZ, 0xc0, !PT ;  /* 0xfffffff808077812 */ /* 0x000fe200078ec0ff */
[----:B------:R-:W-:Y:S01]  /*109e0*/  IMAD R15, R21, c[0x0][0x3a0], RZ ;  /* 0x0000e800150f7a24 */ /* 0x000fe200078e02ff */
[-C--:B------:R-:W-:Y:S01]  /*109f0*/  LEA.HI R11, R11, R0.reuse, RZ, 0x6 ;  /* 0x000000000b0b7211 */ /* 0x080fe200078f30ff */
[----:B------:R-:W-:Y:S01]  /*10a00*/  IMAD R2, R2, 0x10, R17 ;  /* 0x0000001002027824 */ /* 0x000fe200078e0211 */
[----:B------:R-:W-:Y:S01]  /*10a10*/  IADD3 R7, -R7, R0, RZ ;  /* 0x0000000007077210 */ /* 0x000fe20007ffe1ff */
[----:B------:R-:W-:Y:S01]  /*10a20*/  IMAD R15, R20, c[0x0][0x3a4], R15 ;  /* 0x0000e900140f7a24 */ /* 0x000fe200078e020f */
[----:B--2---:R-:W-:Y:S01]  /*10a30*/  SHF.R.S32.HI R17, RZ, 0x1f, R14 ;  /* 0x0000001fff117819 */ /* 0x004fe2000001140e */
[----:B------:R-:W-:Y:S01]  /*10a40*/  IMAD R0, R13, 0x8, R2 ;  /* 0x000000080d007824 */ /* 0x000fe200078e0202 */
[----:B------:R-:W-:Y:S01]  /*10a50*/  MOV R22, R20 ;  /* 0x0000001400167202 */ /* 0x000fe20000000f00 */
[----:B------:R-:W-:Y:S01]  /*10a60*/  IMAD.IADD R19, R19, 0x1, R15 ;  /* 0x0000000113137824 */ /* 0x000fe200078e020f */
[----:B------:R-:W-:Y:S01]  /*10a70*/  LOP3.LUT P2, RZ, R4, 0x3, RZ, 0xc0, !PT ;  /* 0x0000000304ff7812 */ /* 0x000fe2000784c0ff */
[----:B-1----:R-:W-:Y:S01]  /*10a80*/  IMAD R13, R57, 0x80, R0 ;  /* 0x00000080390d7824 */ /* 0x002fe200078e0200 */
[----:B------:R-:W-:Y:S01]  /*10a90*/  SHF.R.S32.HI R4, RZ, 0x1f, R202 ;  /* 0x0000001fff047819 */ /* 0x000fe200000114ca */
[----:B------:R-:W-:Y:S01]  /*10aa0*/  IMAD R15, R17, c[0x0][0x490], RZ ;  /* 0x00012400110f7a24 */ /* 0x000fe200078e02ff */
[----:B------:R-:W-:Y:S01]  /*10ab0*/  SEL R202, R202, RZ, !P0 ;  /* 0x000000ffcaca7207 */ /* 0x000fe20004000000 */
[----:B------:R-:W-:Y:S01]  /*10ac0*/  @P1 IMAD.HI.U32 R0, R13, c[0x0][0x4ec], RZ ;  /* 0x00013b000d001a27 */ /* 0x000fe200078e00ff */
[----:B------:R-:W-:-:S02]  /*10ad0*/  MOV R20, R13 ;  /* 0x0000000d00147202 */ /* 0x000fc40000000f00 */
[----:B------:R-:W-:Y:S01]  /*10ae0*/  SEL R4, R4, RZ, !P0 ;  /* 0x000000ff04047207 */ /* 0x000fe20004000000 */
[C---:B------:R-:W-:Y:S01]  /*10af0*/  IMAD.WIDE.U32 R22, R14.reuse, c[0x0][0x490], R22 ;  /* 0x000124000e167a25 */ /* 0x040fe200078e0016 */
[----:B------:R-:W-:Y:S02]  /*10b00*/  @P1 SHF.R.U32.HI R20, RZ, c[0x0][0x4f0], R0 ;  /* 0x00013c00ff141a19 */ /* 0x000fe40000011600 */
[----:B------:R-:W-:Y:S01]  /*10b10*/  SHF.R.S32.HI R8, RZ, 0x3, R8 ;  /* 0x00000003ff087819 */ /* 0x000fe20000011408 */
[----:B------:R-:W-:Y:S01]  /*10b20*/  IMAD R15, R14, c[0x0][0x494], R15 ;  /* 0x000125000e0f7a24 */ /* 0x000fe200078e020f */
[--C-:B------:R-:W-:Y:S01]  /*10b30*/  SHF.R.S32.HI R16, RZ, 0x1f, R20.reuse ;  /* 0x0000001fff107819 */ /* 0x100fe20000011414 */
[----:B------:R-:W-:Y:S01]  /*10b40*/  IMAD R17, R17, c[0x0][0x3e8], RZ ;  /* 0x0000fa0011117a24 */ /* 0x000fe200078e02ff */
[----:B------:R-:W-:Y:S01]  /*10b50*/  LEA R10, R7, R8, 0x5 ;  /* 0x00000008070a7211 */ /* 0x000fe200078e28ff */
[----:B------:R-:W-:Y:S02]  /*10b60*/  IMAD.MOV R12, RZ, RZ, -R20 ;  /* 0x000000ffff0c7224 */ /* 0x000fe400078e0a14 */
[----:B------:R-:W-:-:S02]  /*10b70*/  IMAD.IADD R23, R23, 0x1, R15 ;  /* 0x0000000117177824 */ /* 0x000fc400078e020f */
[C---:B------:R-:W-:Y:S02]  /*10b80*/  IMAD R17, R14.reuse, c[0x0][0x3ec], R17 ;  /* 0x0000fb000e117a24 */ /* 0x040fe400078e0211 */
        /* <DEDUP_REMOVED lines=9> */
[----:B------:R-:W-:Y:S01]  /*10c20*/  IMAD.SHL.U32 R0, R8, 0x40, RZ ;  /* 0x0000004008007824 */ /* 0x000fe200078e00ff */
[----:B------:R-:W-:Y:S01]  /*10c30*/  IADD3.X R21, R16, R23, R13, P0, !PT ;  /* 0x0000001710157210 */ /* 0x000fe200007fe40d */
[----:B------:R-:W-:Y:S02]  /*10c40*/  IMAD R17, R12, c[0x0][0x48c], R17 ;  /* 0x000123000c117a24 */ /* 0x000fe400078e0211 */
[----:B------:R-:W-:Y:S01]  /*10c50*/  IMAD R10, R57, 0x80, R10 ;  /* 0x00000080390a7824 */ /* 0x000fe200078e020a */
[----:B------:R-:W-:Y:S01]  /*10c60*/  LOP3.LUT R13, R0, 0x1c0, RZ, 0xc0, !PT ;  /* 0x000001c0000d7812 */ /* 0x000fe200078ec0ff */
[----:B------:R-:W-:-:S04]  /*10c70*/  IMAD.WIDE.U32 R20, R12, c[0x0][0x488], R20 ;  /* 0x000122000c147a25 */ /* 0x000fc800078e0014 */
[----:B------:R-:W-:Y:S01]  /*10c80*/  IMAD.SHL.U32 R0, R7, 0x8, RZ ;  /* 0x0000000807007824 */ /* 0x000fe200078e00ff */
[----:B------:R-:W-:Y:S01]  /*10c90*/  LEA R12, P0, R20, c[0x0][0x450], 0x2 ;  /* 0x00011400140c7a11 */ /* 0x000fe200078010ff */
[----:B------:R-:W-:Y:S01]  /*10ca0*/  IMAD R7, R4, c[0x0][0x3f0], RZ ;  /* 0x0000fc0004077a24 */ /* 0x000fe200078e02ff */
[----:B------:R-:W-:Y:S01]  /*10cb0*/  IADD3 R17, R21, R17, RZ ;  /* 0x0000001115117210 */ /* 0x000fe20007ffe0ff */
[----:B------:R-:W-:Y:S01]  /*10cc0*/  @P1 IMAD.HI.U32 R18, R10, c[0x0][0x4ec], RZ ;  /* 0x00013b000a121a27 */ /* 0x000fe200078e00ff */
[----:B------:R-:W-:Y:S01]  /*10cd0*/  SHF.R.U32.HI R4, RZ, 0x3, R13 ;  /* 0x00000003ff047819 */ /* 0x000fe2000001160d */
[----:B------:R-:W-:Y:S01]  /*10ce0*/  SHFL.IDX PT, R34, R12, RZ, 0x1c1f ;  /* 0x001c1fff0c227589 */ /* 0x000fe200000e0000 */
[----:B------:R-:W-:Y:S01]  /*10cf0*/  LEA.HI.X R17, R20, c[0x0][0x454], R17, 0x2, P0 ;  /* 0x0001150014117a11 */ /* 0x000fe200000f1411 */
[C---:B------:R-:W-:Y:S01]  /*10d00*/  IMAD R7, R202.reuse, c[0x0][0x3f4], R7 ;  /* 0x0000fd00ca077a24 */ /* 0x040fe200078e0207 */
[----:B------:R-:W-:Y:S01]  /*10d10*/  LOP3.LUT R13, R13, 0x38, R0, 0xf8, !PT ;  /* 0x000000380d0d7812 */ /* 0x000fe200078ef800 */
[----:B------:R-:W-:Y:S01]  /*10d20*/  IMAD.WIDE.U32 R14, R202, c[0x0][0x3f0], R14 ;  /* 0x0000fc00ca0e7a25 */ /* 0x000fe200078e000e */
[----:B------:R-:W-:Y:S02]  /*10d30*/  SHFL.IDX PT, R48, R12, 0x1, 0x1c1f ;  /* 0x003c1f000c307f89 */ /* 0x000fe400000e0000 */
[----:B------:R-:W-:Y:S01]  /*10d40*/  LOP3.LUT R4, R13, R4, RZ, 0x3c, !PT ;  /* 0x000000040d047212 */ /* 0x000fe200078e3cff */
[----:B------:R-:W-:Y:S01]  /*10d50*/  IMAD.MOV.U32 R6, RZ, RZ, R10 ;  /* 0x000000ffff067224 */ /* 0x000fe200078e000a */
[----:B------:R-:W1:Y:S01]  /*10d60*/  SHFL.IDX PT, R35, R17, RZ, 0x1c1f ;  /* 0x001c1fff11237589 */ /* 0x000e6200000e0000 */
[----:B------:R-:W-:Y:S01]  /*10d70*/  @P1 SHF.R.U32.HI R6, RZ, c[0x0][0x4f0], R18 ;  /* 0x00013c00ff061a19 */ /* 0x000fe20000011612 */
[----:B------:R-:W-:Y:S01]  /*10d80*/  IMAD.IADD R15, R15, 0x1, R7 ;  /* 0x000000010f0f7824 */ /* 0x000fe200078e0207 */
[C---:B------:R-:W-:Y:S01]  /*10d90*/  LEA R7, R57.reuse, R2, 0x7 ;  /* 0x0000000239077211 */ /* 0x040fe200078e38ff */
[----:B------:R-:W2:Y:S01]  /*10da0*/  SHFL.IDX PT, R49, R17, 0x1, 0x1c1f ;  /* 0x003c1f0011317f89 */ /* 0x000ea200000e0000 */
[--C-:B------:R-:W-:Y:S01]  /*10db0*/  SHF.R.S32.HI R16, RZ, 0x1f, R6.reuse ;  /* 0x0000001fff107819 */ /* 0x100fe20000011406 */
[----:B------:R-:W-:Y:S01]  /*10dc0*/  IMAD.MOV R13, RZ, RZ, -R6 ;  /* 0x000000ffff0d7224 */ /* 0x000fe200078e0a06 */
[----:B------:R-:W-:Y:S01]  /*10dd0*/  LEA R57, R57, R8, 0x7 ;  /* 0x0000000839397211 */ /* 0x000fe200078e38ff */
[----:B-----5:R-:W-:Y:S01]  /*10de0*/  IMAD R2, R5, c[0x0][0x4e8], RZ ;  /* 0x00013a0005027a24 */ /* 0x020fe200078e02ff */
[----:B------:R-:W-:Y:S01]  /*10df0*/  IADD3 R5, R7, 0x8, RZ ;  /* 0x0000000807057810 */ /* 0x000fe20007ffe0ff */
[----:B------:R-:W-:-:S02]  /*10e00*/  IMAD R13, R13, c[0x0][0x4e8], R10 ;  /* 0x00013a000d0d7a24 */ /* 0x000fc400078e020a */
[----:B------:R-:W-:Y:S01]  /*10e10*/  IMAD R19, R16, c[0x0][0x3e0], RZ ;  /* 0x0000f80010137a24 */ /* 0x000fe200078e02ff */
[-C--:B------:R-:W-:Y:S01]  /*10e20*/  ISETP.GE.OR P1, PT, R7, R2.reuse, P2 ;  /* 0x000000020700720c */ /* 0x080fe20001726670 */
[----:B------:R-:W-:Y:S01]  /*10e30*/  IMAD.SHL.U32 R11, R11, 0x8, RZ ;  /* 0x000000080b0b7824 */ /* 0x000fe200078e00ff */
[----:B------:R-:W-:Y:S01]  /*10e40*/  ISETP.GE.OR P0, PT, R5, R2, P2 ;  /* 0x000000020500720c */ /* 0x000fe20001706670 */
[C---:B------:R-:W-:Y:S02]  /*10e50*/  IMAD R19, R6.reuse, c[0x0][0x3e4], R19 ;  /* 0x0000f90006137a24 */ /* 0x040fe400078e0213 */
[----:B------:R-:W-:Y:S01]  /*10e60*/  IMAD.WIDE.U32 R14, R6, c[0x0][0x3e0], R14 ;  /* 0x0000f800060e7a25 */ /* 0x000fe200078e000e */
[----:B------:R-:W-:Y:S02]  /*10e70*/  SHF.R.S32.HI R6, RZ, 0x1f, R13 ;  /* 0x0000001fff067819 */ /* 0x000fe4000001140d */
[----:B------:R-:W-:Y:S01]  /*10e80*/  LOP3.LUT R4, R4, 0x7ffffe00, R11, 0xf8, !PT ;  /* 0x7ffffe0004047812 */ /* 0x000fe200078ef80b */
[----:B------:R-:W-:-:S02]  /*10e90*/  IMAD.IADD R15, R15, 0x1, R19 ;  /* 0x000000010f0f7824 */ /* 0x000fc400078e0213 */
[----:B------:R-:W-:Y:S01]  /*10ea0*/  IMAD R6, R6, c[0x0][0x3d8], RZ ;  /* 0x0000f60006067a24 */ /* 0x000fe200078e02ff */
[----:B------:R-:W-:Y:S01]  /*10eb0*/  SHF.L.U32 R58, R4, 0x1, RZ ;  /* 0x00000001043a7819 */ /* 0x000fe200000006ff */
[----:B-1----:R1:W-:Y:S01]  /*10ec0*/  @!P1 ST.E [R34.64], R3 ;  /* 0x0000000322009985 */ /* 0x0023e2000c101908 */
[----:B------:R-:W-:-:S03]  /*10ed0*/  IMAD.WIDE.U32 R32, R13, c[0x0][0x3d8], R14 ;  /* 0x0000f6000d207a25 */ /* 0x000fc600078e000e */
[----:B--2---:R1:W-:Y:S01]  /*10ee0*/  @!P0 ST.E [R48.64], R9 ;  /* 0x0000000930008985 */ /* 0x0043e2000c101908 */
[----:B------:R-:W-:Y:S01]  /*10ef0*/  IMAD R10, R13, c[0x0][0x3dc], R6 ;  /* 0x0000f7000d0a7a24 */ /* 0x000fe200078e0206 */
[----:B------:R-:W-:Y:S02]  /*10f00*/  LEA R56, P0, R32, c[0x0][0x380], 0x1 ;  /* 0x0000e00020387a11 */ /* 0x000fe400078008ff */
[----:B------:R1:W2:Y:S01]  /*10f10*/  LDS.128 R44, [R58+0x1080] ;  /* 0x001080003a2c7984 */ /* 0x0002a20000000c00 */
[----:B------:R-:W-:-:S03]  /*10f20*/  IMAD.IADD R10, R33, 0x1, R10 ;  /* 0x00000001210a7824 */ /* 0x000fc600078e020a */
[----:B------:R1:W3:Y:S02]  /*10f30*/  LDS.128 R40, [R58+0x2080] ;  /* 0x002080003a287984 */ /* 0x0002e40000000c00 */
[----:B------:R-:W-:Y:S02]  /*10f40*/  LEA.HI.X R55, R32, c[0x0][0x384], R10, 0x1, P0 ;  /* 0x0000e10020377a11 */ /* 0x000fe400000f0c0a */
[----:B------:R1:W4:Y:S01]  /*10f50*/  LDS.128 R36, [R58+0x3080] ;  /* 0x003080003a247984 */ /* 0x0003220000000c00 */
[----:B------:R-:W-:-:S03]  /*10f60*/  ISETP.GE.AND P0, PT, R57, R2, PT ;  /* 0x000000023900720c */ /* 0x000fc60003f06270 */
        /* <DEDUP_REMOVED lines=29> */
.L_x_909:
[----:B--2---:R-:W-:Y:S05]  /*11140*/  BSYNC B0 ;  /* 0x0000000000007941 */ /* 0x004fea0003800000 */
.L_x_908:
[----:B-1----:R-:W-:Y:S01]  /*11150*/  IADD3 R3, R57, 0x20, RZ ;  /* 0x0000002039037810 */ /* 0x002fe20007ffe0ff */
[----:B------:R1:W2:Y:S01]  /*11160*/  SHFL.IDX PT, R33, R55, 0x1, 0x181f ;  /* 0x00381f0037217f89 */ /* 0x0002a200000e0000 */
        /* <DEDUP_REMOVED lines=21> */
.L_x_911:
[----:B------:R-:W-:Y:S05]  /*112c0*/  BSYNC B0 ;  /* 0x0000000000007941 */ /* 0x000fea0003800000 */
.L_x_910:
        /* <DEDUP_REMOVED lines=23> */
.L_x_913:
[----:B------:R-:W-:Y:S05]  /*11440*/  BSYNC B0 ;  /* 0x0000000000007941 */ /* 0x000fea0003800000 */
.L_x_912:
        /* <DEDUP_REMOVED lines=24> */
.L_x_906:
        /* <DEDUP_REMOVED lines=18> */
.L_x_914:
        /* <DEDUP_REMOVED lines=42> */
.L_x_916:
[----:B------:R-:W-:Y:S05]  /*11990*/  BSYNC B0 ;  /* 0x0000000000007941 */ /* 0x000fea0003800000 */
.L_x_915:
        /* <DEDUP_REMOVED lines=66> */
.L_x_918:
[----:B------:R-:W-:Y:S05]  /*11dc0*/  BSYNC B0 ;  /* 0x0000000000007941 */ /* 0x000fea0003800000 */
.L_x_917:
        /* <DEDUP_REMOVED lines=21> */
.L_x_920:
[----:B------:R-:W-:Y:S05]  /*11f20*/  BSYNC B0 ;  /* 0x0000000000007941 */ /* 0x000fea0003800000 */
.L_x_919:
        /* <DEDUP_REMOVED lines=21> */
.L_x_922:
[----:B------:R-:W-:Y:S05]  /*12080*/  BSYNC B0 ;  /* 0x0000000000007941 */ /* 0x000fea0003800000 */
.L_x_921:
        /* <DEDUP_REMOVED lines=22> */
.L_x_923:
        /* <DEDUP_REMOVED lines=9> */
.L_x_1346:


//--------------------- .text._ZN7cutlass13device_kernelIN5flash19enable_sm80_to_sm89INS1_16FlashAttnFwdSm80INS1_25CollectiveMainloopFwdSm80ILi8ELi2ELb0EN4cute5tupleIJNS5_1CILi128EEENS7_ILi64EEENS7_ILi192EEEEEELi192ENS_10bfloat16_tEfNS_4arch4Sm80ELb0ELb1ELb1ELb1ELb0ELb1ELb1ELb0EEENS1_21CollectiveEpilogueFwdINS6_IJS8_SA_S9_EEENS6_IJNS7_ILi1EEESI_SI_EEESC_SE_Li256ELb1ELb1ELb0ELb0EEENS1_19SingleTileSchedulerILb1ELb0ELb1ELi128EEEEEEEEEvNT_6ParamsE --------------------------
	.section	.text._ZN7cutlass13device_kernelIN5flash19enable_sm80_to_sm89INS1_16FlashAttnFwdSm80INS1_25CollectiveMainloopFwdSm80ILi8ELi2ELb0EN4cute5tupleIJNS5_1CILi128EEENS7_ILi64EEENS7_ILi192EEEEEELi192ENS_10bfloat16_tEfNS_4arch4Sm80ELb0ELb1ELb1ELb1ELb0ELb1ELb1ELb0EEENS1_21CollectiveEpilogueFwdINS6_IJS8_SA_S9_EEENS6_IJNS7_ILi1EEESI_SI_EEESC_SE_Li256ELb1ELb1ELb0ELb0EEENS1_19SingleTileSchedulerILb1ELb0ELb1ELi128EEEEEEEEEvNT_6ParamsE,"ax",@progbits
	.sectioninfo	@"SHI_REGISTERS=246"
	.align	128
.text._ZN7cutlass13device_kernelIN5flash19enable_sm80_to_sm89INS1_16FlashAttnFwdSm80INS1_25CollectiveMainloopFwdSm80ILi8ELi2ELb0EN4cute5tupleIJNS5_1CILi128EEENS7_ILi64EEENS7_ILi192EEEEEELi192ENS_10bfloat16_tEfNS_4arch4Sm80ELb0ELb1ELb1ELb1ELb0ELb1ELb1ELb0EEENS1_21CollectiveEpilogueFwdINS6_IJS8_SA_S9_EEENS6_IJNS7_ILi1EEESI_SI_EEESC_SE_Li256ELb1ELb1ELb0ELb0EEENS1_19SingleTileSchedulerILb1ELb0ELb1ELi128EEEEEEEEEvNT_6ParamsE:
        .type           _ZN7cutlass13device_kernelIN5flash19enable_sm80_to_sm89INS1_16FlashAttnFwdSm80INS1_25CollectiveMainloopFwdSm80ILi8ELi2ELb0EN4cute5tupleIJNS5_1CILi128EEENS7_ILi64EEENS7_ILi192EEEEEELi192ENS_10bfloat16_tEfNS_4arch4Sm80ELb0ELb1ELb1ELb1ELb0ELb1ELb1ELb0EEENS1_21CollectiveEpilogueFwdINS6_IJS8_SA_S9_EEENS6_IJNS7_ILi1EEESI_SI_EEESC_SE_Li256ELb1ELb1ELb0ELb0EEENS1_19SingleTileSchedulerILb1ELb0ELb1ELi128EEEEEEEEEvNT_6ParamsE,@function
        .size           _ZN7cutlass13device_kernelIN5flash19enable_sm80_to_sm89INS1_16FlashAttnFwdSm80INS1_25CollectiveMainloopFwdSm80ILi8ELi2ELb0EN4cute5tupleIJNS5_1CILi128EEENS7_ILi64EEENS7_ILi192EEEEEELi192ENS_10bfloat16_tEfNS_4arch4Sm80ELb0ELb1ELb1ELb1ELb0ELb1ELb1ELb0EEENS1_21CollectiveEpilogueFwdINS6_IJS8_SA_S9_EEENS6_IJNS7_ILi1EEESI_SI_EEESC_SE_Li256ELb1ELb1ELb0ELb0EEENS1_19SingleTileSchedulerILb1ELb0ELb1ELi128EEEEEEEEEvNT_6ParamsE,(.L_x_1347 - _ZN7cutlass13device_kernelIN5flash19enable_sm80_to_sm89INS1_16FlashAttnFwdSm80INS1_25CollectiveMainloopFwdSm80ILi8ELi2ELb0EN4cute5tupleIJNS5_1CILi128EEENS7_ILi64EEENS7_ILi192EEEEEELi192ENS_10bfloat16_tEfNS_4arch4Sm80ELb0ELb1ELb1ELb1ELb0ELb1ELb1ELb0EEENS1_21CollectiveEpilogueFwdINS6_IJS8_SA_S9_EEENS6_IJNS7_ILi1EEESI_SI_EEESC_SE_Li256ELb1ELb1ELb0ELb0EEENS1_19SingleTileSchedulerILb1ELb0ELb1ELi128EEEEEEEEEvNT_6ParamsE)
        .other          _ZN7cutlass13device_kernelIN5flash19enable_sm80_to_sm89INS1_16FlashAttnFwdSm80INS1_25CollectiveMainloopFwdSm80ILi8ELi2ELb0EN4cute5tupleIJNS5_1CILi128EEENS7_ILi64EEENS7_ILi192EEEEEELi192ENS_10bfloat16_tEfNS_4arch4Sm80ELb0ELb1ELb1ELb1ELb0ELb1ELb1ELb0EEENS1_21CollectiveEpilogueFwdINS6_IJS8_SA_S9_EEENS6_IJNS7_ILi1EEESI_SI_EEESC_SE_Li256ELb1ELb1ELb0ELb0EEENS1_19SingleTileSchedulerILb1ELb0ELb1ELi128EEEEEEEEEvNT_6ParamsE,@"STO_CUDA_ENTRY STV_DEFAULT"
_ZN7cutlass13device_kernelIN5flash19enable_sm80_to_sm89INS1_16FlashAttnFwdSm80INS1_25CollectiveMainloopFwdSm80ILi8ELi2ELb0EN4cute5tupleIJNS5_1CILi128EEENS7_ILi64EEENS7_ILi192EEEEEELi192ENS_10bfloat16_tEfNS_4arch4Sm80ELb0ELb1ELb1ELb1ELb0ELb1ELb1ELb0EEENS1_21CollectiveEpilogueFwdINS6_IJS8_SA_S9_EEENS6_IJNS7_ILi1EEESI_SI_EEESC_SE_Li256ELb1ELb1ELb0ELb0EEENS1_19SingleTileSchedulerILb1ELb0ELb1ELi128EEEEEEEEEvNT_6ParamsE:
        /* <DEDUP_REMOVED lines=17> */
.L_x_925:
        /* <DEDUP_REMOVED lines=8> */
.L_x_927:
[----:B------:R-:W-:-:S05]  /*0190*/  MOV R0, c[0x0][0x54c] ;  /* 0x0001530000007a02 */ /* 0x000fca0000000f00 */
.L_x_926:
[----:B-----5:R-:W-:Y:S01]  /*01a0*/  IMAD R0, R0, c[0x0][0x548], RZ ;  /* 0x0001520000007a24 */ /* 0x020fe200078e02ff */
[----:B------:R-:W-:-:S04]  /*01b0*/  SHF.L.U32 R89, R91, 0x7, RZ ;  /* 0x000000075b597819 */ /* 0x000fc800000006ff */
[----:B------:R-:W-:-:S04]  /*01c0*/  ISETP.GE.AND P0, PT, R89, R0, PT ;  /* 0x000000005900720c */ /* 0x000fc80003f06270 */
[----:B------:R-:W-:Y:S01]  /*01d0*/  SEL R200, R200, 0xffffffff, !P0 ;  /* 0xffffffffc8c87807 */ /* 0x000fe20004000000 */
[----:B------:R-:W-:Y:S05]  /*01e0*/  BRA `(.L_x_928) ;  /* 0x0000012000007947 */ /* 0x000fea0003800000 */
.L_x_924:
[----:B---3--:R-:W-:-:S04]  /*01f0*/  ISETP.NE.U32.AND P0, PT, RZ, c[0x0][0x568], PT ;  /* 0x00015a00ff007a0c */ /* 0x008fc80003f05070 */
[----:B------:R-:W-:-:S13]  /*0200*/  ISETP.NE.AND.EX P0, PT, RZ, c[0x0][0x56c], PT, P0 ;  /* 0x00015b00ff007a0c */ /* 0x000fda0003f05300 */
[----:B------:R-:W-:Y:S05]  /*0210*/  @!P0 BRA `(.L_x_929) ;  /* 0x0000002000008947 */ /* 0x000fea0003800000 */
[----:B------:R1:W5:Y:S01]  /*0220*/  LDG.E R0, [R2.64] ;  /* 0x0000000602007981 */ /* 0x000362000c1e1900 */
[----:B------:R-:W-:Y:S05]  /*0230*/  BRA `(.L_x_930) ;  /* 0x0000009000007947 */ /* 0x000fea0003800000 */
.L_x_929:
        /* <DEDUP_REMOVED lines=8> */
.L_x_931:
[----:B------:R-:W-:-:S05]  /*02c0*/  MOV R0, c[0x0][0x54c] ;  /* 0x0001530000007a02 */ /* 0x000fca0000000f00 */
.L_x_930:
[----:B-----5:R-:W-:Y:S01]  /*02d0*/  IMAD R0, R0, c[0x0][0x548], RZ ;  /* 0x0001520000007a24 */ /* 0x020fe200078e02ff */
[----:B------:R-:W-:-:S04]  /*02e0*/  SHF.L.U32 R89, R91, 0x7, RZ ;  /* 0x000000075b597819 */ /* 0x000fc800000006ff */
[----:B------:R-:W-:-:S04]  /*02f0*/  ISETP.GE.AND P0, PT, R89, R0, PT ;  /* 0x000000005900720c */ /* 0x000fc80003f06270 */
[----:B------:R-:W-:-:S04]  /*0300*/  SEL R200, R200, 0xffffffff, !P0 ;  /* 0xffffffffc8c87807 */ /* 0x000fc80004000000 */
.L_x_928:
[----:B------:R-:W-:-:S13]  /*0310*/  ISETP.GE.AND P0, PT, R200, RZ, PT ;  /* 0x000000ffc800720c */ /* 0x000fda0003f06270 */
[----:B------:R-:W-:Y:S05]  /*0320*/  @!P0 EXIT ;  /* 0x000000000000894d */ /* 0x000fea0003800000 */
[----:B------:R-:W-:Y:S01]  /*0330*/  ISETP.NE.U32.AND P0, PT, RZ, c[0x0][0x370], PT ;  /* 0x0000dc00ff007a0c */ /* 0x000fe20003f05070 */
[----:B------:R-:W-:Y:S01]  /*0340*/  IMAD.MOV.U32 R0, RZ, RZ, RZ ;  /* 0x000000ffff007224 */ /* 0x000fe200078e00ff */
[----:B------:R-:W-:Y:S01]  /*0350*/  ISETP.NE.U32.AND P1, PT, RZ, c[0x0][0x350], PT ;  /* 0x0000d400ff007a0c */ /* 0x000fe20003f25070 */
[----:B------:R-:W-:Y:S01]  /*0360*/  IMAD.MOV.U32 R158, RZ, RZ, RZ ;  /* 0x000000ffff9e7224 */ /* 0x000fe200078e00ff */
[----:B------:R-:W-:Y:S01]  /*0370*/  ISETP.NE.AND.EX P0, PT, RZ, c[0x0][0x374], PT, P0 ;  /* 0x0000dd00ff007a0c */ /* 0x000fe20003f05300 */
[----:B------:R-:W-:Y:S01]  /*0380*/  IMAD.WIDE R10, R200, R5, c[0x0][0x350] ;  /* 0x0000d400c80a7625 */ /* 0x000fe200078e0205 */
[----:B------:R-:W-:Y:S02]  /*0390*/  ISETP.NE.AND.EX P6, PT, RZ, c[0x0][0x354], PT, P1 ;  /* 0x0000d500ff007a0c */ /* 0x000fe40003fc5310 */
[----:B------:R-:W-:Y:S02]  /*03a0*/  ISETP.NE.U32.AND P2, PT, RZ, c[0x0][0x348], PT ;  /* 0x0000d200ff007a0c */ /* 0x000fe40003f45070 */
[----:B------:R-:W-:-:S02]  /*03b0*/  ISETP.NE.U32.AND P5, PT, RZ, c[0x0][0x358], PT ;  /* 0x0000d600ff007a0c */ /* 0x000fc40003fa5070 */
[----:B------:R-:W-:Y:S02]  /*03c0*/  ISETP.NE.AND.EX P1, PT, RZ, c[0x0][0x34c], PT, P2 ;  /* 0x0000d300ff007a0c */ /* 0x000fe40003f25320 */
[----:B------:R-:W-:-:S03]  /*03d0*/  ISETP.NE.AND.EX P5, PT, RZ, c[0x0][0x35c], PT, P5 ;  /* 0x0000d700ff007a0c */ /* 0x000fc60003fa5350 */
[CC--:B-1----:R-:W-:Y:S02]  /*03e0*/  @P0 IMAD.WIDE R2, R200.reuse, R5.reuse, c[0x0][0x370] ;  /* 0x0000dc00c8020625 */ /* 0x0c2fe400078e0205 */
[----:B------:R-:W2:Y:S02]  /*03f0*/  @P6 LDG.E R158, [R10.64] ;  /* 0x000000060a9e6981 */ /* 0x000ea4000c1e1900 */
[----:B------:R-:W-:Y:S02]  /*0400*/  IMAD.MOV.U32 R4, RZ, RZ, RZ ;  /* 0x000000ffff047224 */ /* 0x000fe400078e00ff */
[----:B------:R-:W-:Y:S01]  /*0410*/  IMAD.MOV.U32 R152, RZ, RZ, RZ ;  /* 0x000000ffff987224 */ /* 0x000fe200078e00ff */
[----:B------:R1:W2:Y:S01]  /*0420*/  @P0 LDG.E R0, [R2.64] ;  /* 0x0000000602000981 */ /* 0x0002a2000c1e1900 */
[----:B------:R-:W-:-:S04]  /*0430*/  IMAD.WIDE R12, R200, R5, c[0x0][0x348] ;  /* 0x0000d200c80c7625 */ /* 0x000fc800078e0205 */
[----:B------:R-:W-:Y:S01]  /*0440*/  IMAD.WIDE R6, R200, R5, c[0x0][0x358] ;  /* 0x0000d600c8067625 */ /* 0x000fe200078e0205 */
[----:B------:R-:W3:Y:S01]  /*0450*/  @P1 LDG.E R4, [R12.64] ;  /* 0x000000060c041981 */ /* 0x000ee2000c1e1900 */
[----:B------:R-:W-:-:S03]  /*0460*/  ISETP.NE.U32.AND P0, PT, RZ, c[0x0][0x360], PT ;  /* 0x0000d800ff007a0c */ /* 0x000fc60003f05070 */
[----:B------:R-:W4:Y:S01]  /*0470*/  @P5 LDG.E R152, [R6.64] ;  /* 0x0000000606985981 */ /* 0x000f22000c1e1900 */
[----:B------:R-:W-:Y:S02]  /*0480*/  ISETP.NE.AND.EX P0, PT, RZ, c[0x0][0x364], PT, P0 ;  /* 0x0000d900ff007a0c */ /* 0x000fe40003f05300 */
[----:B------:R-:W-:-:S11]  /*0490*/  MOV R8, c[0x0][0x168] ;  /* 0x00005a0000087a02 */ /* 0x000fd60000000f00 */
[----:B------:R-:W-:-:S05]  /*04a0*/  @P0 IMAD.WIDE R14, R200, R5, c[0x0][0x360] ;  /* 0x0000d800c80e0625 */ /* 0x000fca00078e0205 */
[----:B------:R2:W5:Y:S04]  /*04b0*/  @P0 LDG.E R8, [R14.64] ;  /* 0x000000060e080981 */ /* 0x000568000c1e1900 */
[----:B------:R-:W1:Y:S02]  /*04c0*/  S2R R197, SR_CTAID.Y ;  /* 0x0000000000c57919 */ /* 0x000e640000002600 */
[----:B-1----:R-:W-:Y:S01]  /*04d0*/  IMAD.MOV.U32 R3, RZ, RZ, c[0x0][0x1d0] ;  /* 0x00007400ff037624 */ /* 0x002fe200078e00ff */
[----:B------:R-:W-:Y:S02]  /*04e0*/  MOV R198, c[0x0][0x228] ;  /* 0x00008a0000c67a02 */ /* 0x000fe40000000f00 */
[----:B------:R-:W-:Y:S01]  /*04f0*/  SHF.R.S32.HI R92, RZ, 0x1f, R197 ;  /* 0x0000001fff5c7819 */ /* 0x000fe200000114c5 */
[----:B--2---:R-:W-:Y:S01]  /*0500*/  IMAD.IADD R2, R158, 0x1, R0 ;  /* 0x000000019e027824 */ /* 0x004fe200078e0200 */
[----:B------:R1:W-:Y:S04]  /*0510*/  STL [R1+0x48], R0 ;  /* 0x0000480001007387 */ /* 0x0003e80000100800 */
[----:B------:R1:W-:Y:S04]  /*0520*/  STL [R1+0x50], R2 ;  /* 0x0000500201007387 */ /* 0x0003e80000100800 */
[----:B---3--:R1:W-:Y:S04]  /*0530*/  STL [R1+0x4c], R4 ;  /* 0x00004c0401007387 */ /* 0x0083e80000100800 */
[----:B----4-:R1:W-:Y:S01]  /*0540*/  STL [R1+0x54], R152 ;  /* 0x0000549801007387 */ /* 0x0103e20000100800 */
[----:B------:R-:W-:Y:S05]  /*0550*/  @P0 BRA `(.L_x_932) ;  /* 0x0000004000000947 */ /* 0x000fea0003800000 */
[----:B------:R-:W-:Y:S05]  /*0560*/  @!P1 BRA `(.L_x_932) ;  /* 0x0000003000009947 */ /* 0x000fea0003800000 */
[----:B-----5:R-:W2:Y:S04]  /*0570*/  LDG.E R8, [R12.64] ;  /* 0x000000060c087981 */ /* 0x020ea8000c1e1900 */
[----:B------:R-:W2:Y:S02]  /*0580*/  LDG.E R9, [R12.64+0x4] ;  /* 0x000004060c097981 */ /* 0x000ea4000c1e1900 */
[----:B--2---:R-:W-:-:S05]  /*0590*/  IADD3 R8, -R8, R9, RZ ;  /* 0x0000000908087210 */ /* 0x004fca0007ffe1ff */
.L_x_932:
[----:B-----5:R2:W-:Y:S01]  /*05a0*/  STL [R1+0x58], R8 ;  /* 0x0000580801007387 */ /* 0x0205e20000100800 */
[----:B------:R-:W-:-:S04]  /*05b0*/  ISETP.NE.U32.AND P0, PT, RZ, c[0x0][0x368], PT ;  /* 0x0000da00ff007a0c */ /* 0x000fc80003f05070 */
[----:B------:R-:W-:-:S13]  /*05c0*/  ISETP.NE.AND.EX P0, PT, RZ, c[0x0][0x36c], PT, P0 ;  /* 0x0000db00ff007a0c */ /* 0x000fda0003f05300 */
[----:B------:R-:W-:Y:S05]  /*05d0*/  @!P0 BRA `(.L_x_933) ;  /* 0x0000003000008947 */ /* 0x000fea0003800000 */
[----:B-1----:R-:W-:-:S06]  /*05e0*/  IMAD.WIDE R2, R200, R5, c[0x0][0x368] ;  /* 0x0000da00c8027625 */ /* 0x002fcc00078e0205 */
[----:B------:R1:W5:Y:S01]  /*05f0*/  LDG.E R3, [R2.64] ;  /* 0x0000000602037981 */ /* 0x000362000c1e1900 */
[----:B------:R-:W-:Y:S05]  /*0600*/  BRA `(.L_x_934) ;  /* 0x0000004000007947 */ /* 0x000fea0003800000 */
.L_x_933:
[----:B------:R-:W-:Y:S05]  /*0610*/  @!P6 BRA `(.L_x_934) ;  /* 0x000000300000e947 */ /* 0x000fea0003800000 */
[----:B------:R-:W3:Y:S04]  /*0620*/  LDG.E R3, [R10.64] ;  /* 0x000000060a037981 */ /* 0x000ee8000c1e1900 */
[----:B-1----:R-:W3:Y:S02]  /*0630*/  LDG.E R2, [R10.64+0x4] ;  /* 0x000004060a027981 */ /* 0x002ee4000c1e1900 */
[----:B---3--:R-:W-:Y:S02]  /*0640*/  IADD3 R3, -R3, R2, RZ ;  /* 0x0000000203037210 */ /* 0x008fe40007ffe1ff */
.L_x_934:
[----:B------:R-:W-:Y:S01]  /*0650*/  ISETP.NE.U32.AND P0, PT, RZ, c[0x0][0x378], PT ;  /* 0x0000de00ff007a0c */ /* 0x000fe20003f05070 */
[----:B-1----:R1:W3:Y:S03]  /*0660*/  @P5 LDG.E R2, [R6.64] ;  /* 0x0000000606025981 */ /* 0x0022e6000c1e1900 */
[----:B------:R-:W-:Y:S01]  /*0670*/  ISETP.NE.AND.EX P0, PT, RZ, c[0x0][0x37c], PT, P0 ;  /* 0x0000df00ff007a0c */ /* 0x000fe20003f05300 */
[----:B------:R1:W3:Y:S01]  /*0680*/  @P5 LDG.E R9, [R6.64+0x4] ;  /* 0x0000040606095981 */ /* 0x0002e2000c1e1900 */
[----:B-----5:R-:W-:-:S11]  /*0690*/  IMAD.MOV.U32 R142, RZ, RZ, R3 ;  /* 0x000000ffff8e7224 */ /* 0x020fd600078e0003 */
[----:B------:R-:W-:-:S05]  /*06a0*/  @P0 IMAD.WIDE R10, R200, R5, c[0x0][0x378] ;  /* 0x0000de00c80a0625 */ /* 0x000fca00078e0205 */
[----:B------:R-:W4:Y:S01]  /*06b0*/  @P0 LDG.E R142, [R10.64] ;  /* 0x000000060a8e0981 */ /* 0x000f22000c1e1900 */
[----:B------:R-:W-:-:S05]  /*06c0*/  IMAD.MOV.U32 R4, RZ, RZ, c[0x0][0x2c4] ;  /* 0x0000b100ff047624 */ /* 0x000fca00078e00ff */
[----:B------:R-:W-:Y:S02]  /*06d0*/  ISETP.NE.AND P1, PT, R4, 0x1, PT ;  /* 0x000000010400780c */ /* 0x000fe40003f25270 */
[----:B------:R-:W-:Y:S01]  /*06e0*/  IADD3 R4, R89, 0x7f, RZ ;  /* 0x0000007f59047810 */ /* 0x000fe20007ffe0ff */
[----:B------:R-:W-:-:S04]  /*06f0*/  IMAD.IADD R0, R3, 0x1, -R0 ;  /* 0x0000000103007824 */ /* 0x000fc800078e0a00 */
[----:B-1----:R-:W-:Y:S01]  /*0700*/  IMAD.MOV.U32 R6, RZ, RZ, R4 ;  /* 0x000000ffff067224 */ /* 0x002fe200078e0004 */
[----:B------:R1:W-:Y:S01]  /*0710*/  STL [R1+0x5c], R0 ;  /* 0x00005c0001007387 */ /* 0x0003e20000100800 */
[----:B---3--:R-:W-:-:S04]  /*0720*/  @P5 IMAD.IADD R198, R9, 0x1, -R2 ;  /* 0x0000000109c65824 */ /* 0x008fc800078e0a02 */
[----:B------:R-:W-:-:S04]  /*0730*/  @P1 IMAD.HI.U32 R2, R4, c[0x0][0x2c8], RZ ;  /* 0x0000b20004021a27 */ /* 0x000fc800078e00ff */
[----:B------:R-:W-:Y:S01]  /*0740*/  IMAD.IADD R199, R0, 0x1, R198 ;  /* 0x0000000100c77824 */ /* 0x000fe200078e02c6 */
[----:B------:R-:W-:Y:S01]  /*0750*/  @P1 SHF.R.U32.HI R6, RZ, c[0x0][0x2cc], R2 ;  /* 0x0000b300ff061a19 */ /* 0x000fe20000011602 */
[----:B------:R-:W-:-:S03]  /*0760*/  IMAD.MOV.U32 R2, RZ, RZ, c[0x0][0x32c] ;  /* 0x0000cb00ff027624 */ /* 0x000fc600078e00ff */
[----:B------:R1:W-:Y:S04]  /*0770*/  STL.64 [R1+0x60], R198 ;  /* 0x000060c601007387 */ /* 0x0003e80000100a00 */
[----:B----4-:R1:W-:Y:S01]  /*0780*/  STL [R1+0x68], R142 ;  /* 0x0000688e01007387 */ /* 0x0103e20000100800 */
[----:B------:R-:W-:Y:S02]  /*0790*/  ISETP.GE.AND P2, PT, R2, 0x1, PT ;  /* 0x000000010200780c */ /* 0x000fe40003f46270 */
[----:B------:R-:W-:Y:S02]  /*07a0*/  IADD3 R9, R199, 0x3f, RZ ;  /* 0x0000003fc7097810 */ /* 0x000fe40007ffe0ff */
[----:B------:R-:W-:Y:S02]  /*07b0*/  IADD3 R7, R6, 0x1, R199 ;  /* 0x0000000106077810 */ /* 0x000fe40007ffe0c7 */
[----:B------:R-:W-:-:S03]  /*07c0*/  SHF.R.S32.HI R4, RZ, 0x1f, R9 ;  /* 0x0000001fff047819 */ /* 0x000fc60000011409 */
[----:B------:R-:W-:Y:S01]  /*07d0*/  IMAD.IADD R6, R7, 0x1, -R8 ;  /* 0x0000000107067824 */ /* 0x000fe200078e0a08 */
[----:B------:R-:W-:-:S04]  /*07e0*/  LEA.HI R4, R4, R9, RZ, 0x6 ;  /* 0x0000000904047211 */ /* 0x000fc800078f30ff */
[----:B------:R-:W-:Y:S02]  /*07f0*/  SHF.R.S32.HI R141, RZ, 0x6, R4 ;  /* 0x00000006ff8d7819 */ /* 0x000fe40000011404 */
        /* <DEDUP_REMOVED lines=11> */
.L_x_936:
[----:B------:R-:W-:-:S13]  /*08b0*/  ISETP.NE.AND P0, PT, R2, 0x1, PT ;  /* 0x000000010200780c */ /* 0x000fda0003f05270 */
[----:B------:R-:W-:-:S05]  /*08c0*/  @P0 IMAD.HI.U32 R4, R9, c[0x0][0x330], RZ ;  /* 0x0000cc0009040a27 */ /* 0x000fca00078e00ff */
[----:B------:R-:W-:-:S05]  /*08d0*/  @P0 SHF.R.U32.HI R9, RZ, c[0x0][0x334], R4 ;  /* 0x0000cd00ff090a19 */ /* 0x000fca0000011604 */
.L_x_937:
[----:B------:R-:W-:-:S05]  /*08e0*/  IMAD R4, R9, R2, c[0x0][0x32c] ;  /* 0x0000cb0009047624 */ /* 0x000fca00078e0202 */
[----:B------:R-:W-:Y:S02]  /*08f0*/  IMNMX R7, R7, R4, PT ;  /* 0x0000000407077217 */ /* 0x000fe40003800200 */
.L_x_935:
[----:B------:R-:W-:-:S04]  /*0900*/  @P1 IMAD.HI.U32 R4, R89, c[0x0][0x2c8], RZ ;  /* 0x0000b20059041a27 */ /* 0x000fc800078e00ff */
[----:B------:R-:W-:Y:S01]  /*0910*/  IMAD.MOV.U32 R6, RZ, RZ, R89 ;  /* 0x000000ffff067224 */ /* 0x000fe200078e0059 */
[----:B------:R-:W-:-:S04]  /*0920*/  @P1 SHF.R.U32.HI R6, RZ, c[0x0][0x2cc], R4 ;  /* 0x0000b300ff061a19 */ /* 0x000fc80000011604 */
[----:B------:R-:W-:-:S04]  /*0930*/  IADD3 R4, R6, R199, -R8 ;  /* 0x000000c706047210 */ /* 0x000fc80007ffe808 */
[----:B------:R-:W-:Y:S01]  /*0940*/  IADD3 R9, R4, -c[0x0][0x324], RZ ;  /* 0x8000c90004097a10 */ /* 0x000fe20007ffe0ff */
        /* <DEDUP_REMOVED lines=9> */
.L_x_939:
[----:B------:R-:W-:-:S13]  /*09e0*/  ISETP.NE.AND P0, PT, R2, 0x1, PT ;  /* 0x000000010200780c */ /* 0x000fda0003f05270 */
[----:B------:R-:W-:-:S05]  /*09f0*/  @P0 IMAD.HI.U32 R2, R4, c[0x0][0x330], RZ ;  /* 0x0000cc0004020a27 */ /* 0x000fca00078e00ff */
[----:B------:R-:W-:-:S05]  /*0a00*/  @P0 SHF.R.U32.HI R4, RZ, c[0x0][0x334], R2 ;  /* 0x0000cd00ff040a19 */ /* 0x000fca0000011602 */
.L_x_940:
[----:B------:R-:W-:-:S05]  /*0a10*/  IMAD R4, R4, c[0x0][0x32c], RZ ;  /* 0x0000cb0004047a24 */ /* 0x000fca00078e02ff */
[----:B------:R-:W-:Y:S02]  /*0a20*/  IMNMX R9, R9, R4, !PT ;  /* 0x0000000409097217 */ /* 0x000fe40007800200 */
.L_x_938:
[----:B------:R-:W-:Y:S02]  /*0a30*/  IADD3 R7, R7, 0x3f, RZ ;  /* 0x0000003f07077810 */ /* 0x000fe40007ffe0ff */
[----:B------:R-:W-:Y:S02]  /*0a40*/  SHF.R.S32.HI R2, RZ, 0x1f, R9 ;  /* 0x0000001fff027819 */ /* 0x000fe40000011409 */
[----:B------:R-:W-:Y:S02]  /*0a50*/  SHF.R.S32.HI R4, RZ, 0x1f, R7 ;  /* 0x0000001fff047819 */ /* 0x000fe40000011407 */
[----:B------:R-:W-:Y:S02]  /*0a60*/  LEA.HI R2, R2, R9, RZ, 0x6 ;  /* 0x0000000902027211 */ /* 0x000fe400078f30ff */
[----:B------:R-:W-:Y:S02]  /*0a70*/  LEA.HI R4, R4, R7, RZ, 0x6 ;  /* 0x0000000704047211 */ /* 0x000fe400078f30ff */
[----:B------:R-:W-:-:S02]  /*0a80*/  SHF.R.S32.HI R2, RZ, 0x6, R2 ;  /* 0x00000006ff027819 */ /* 0x000fc40000011402 */
[----:B------:R-:W-:Y:S02]  /*0a90*/  SHF.R.S32.HI R4, RZ, 0x6, R4 ;  /* 0x00000006ff047819 */ /* 0x000fe40000011404 */
[----:B------:R-:W-:Y:S02]  /*0aa0*/  IMNMX R7, RZ, R2, !PT ;  /* 0x00000002ff077217 */ /* 0x000fe40007800200 */
[----:B------:R-:W-:-:S03]  /*0ab0*/  IMNMX R9, R141, R4, PT ;  /* 0x000000048d097217 */ /* 0x000fc60003800200 */
[--C-:B------:R-:W-:Y:S02]  /*0ac0*/  IMAD R7, R7, 0x40, -R0.reuse ;  /* 0x0000004007077824 */ /* 0x100fe400078e0a00 */
[----:B------:R-:W-:-:S03]  /*0ad0*/  IMAD R9, R9, 0x40, -R0 ;  /* 0x0000004009097824 */ /* 0x000fc600078e0a00 */
[----:B------:R-:W-:Y:S02]  /*0ae0*/  IMNMX R11, RZ, R7, !PT ;  /* 0x00000007ff0b7217 */ /* 0x000fe40007800200 */
[----:B------:R-:W-:-:S04]  /*0af0*/  IMNMX R2, R9, R198, PT ;  /* 0x000000c609027217 */ /* 0x000fc80003800200 */
[----:B------:R-:W-:Y:S02]  /*0b00*/  ISETP.GT.AND P0, PT, R2, R11, PT ;  /* 0x0000000b0200720c */ /* 0x000fe40003f04270 */
[----:B------:R-:W-:-:S05]  /*0b10*/  SHF.R.U32.HI R11, RZ, 0x6, R11 ;  /* 0x00000006ff0b7819 */ /* 0x000fca000001160b */
[----:B-1----:R-:W-:-:S06]  /*0b20*/  IMAD.MOV.U32 R0, RZ, RZ, R11 ;  /* 0x000000ffff007224 */ /* 0x002fcc00078e000b */
[----:B------:R-:W-:-:S04]  /*0b30*/  @P0 IADD3 R2, R2, 0x3f, RZ ;  /* 0x0000003f02020810 */ /* 0x000fc80007ffe0ff */
[----:B------:R-:W-:-:S04]  /*0b40*/  @P0 SHF.R.S32.HI R7, RZ, 0x1f, R2 ;  /* 0x0000001fff070819 */ /* 0x000fc80000011402 */
[----:B------:R-:W-:-:S04]  /*0b50*/  @P0 LEA.HI R7, R7, R2, RZ, 0x6 ;  /* 0x0000000207070211 */ /* 0x000fc800078f30ff */
[----:B------:R-:W-:-:S04]  /*0b60*/  @P0 SHF.R.S32.HI R0, RZ, 0x6, R7 ;  /* 0x00000006ff000819 */ /* 0x000fc80000011407 */
[----:B------:R-:W-:-:S13]  /*0b70*/  ISETP.GT.AND P0, PT, R0, R11, PT ;  /* 0x0000000b0000720c */ /* 0x000fda0003f04270 */
[----:B------:R-:W-:Y:S05]  /*0b80*/  @!P0 BRA `(.L_x_941) ;  /* 0x0000555000008947 */ /* 0x000fea0003800000 */
[----:B------:R-:W-:-:S04]  /*0b90*/  ISETP.NE.U32.AND P3, PT, RZ, c[0x0][0x340], PT ;  /* 0x0000d000ff007a0c */ /* 0x000fc80003f65070 */
[----:B------:R-:W-:-:S13]  /*0ba0*/  ISETP.NE.AND.EX P3, PT, RZ, c[0x0][0x344], PT, P3 ;  /* 0x0000d100ff007a0c */ /* 0x000fda0003f65330 */
[----:B------:R-:W-:-:S06]  /*0bb0*/  @P3 IMAD.WIDE R14, R200, R5, c[0x0][0x340] ;  /* 0x0000d000c80e3625 */ /* 0x000fcc00078e0205 */
[----:B------:R1:W3:Y:S01]  /*0bc0*/  @P3 LDG.E R14, [R14.64] ;  /* 0x000000060e0e3981 */ /* 0x0002e2000c1e1900 */
[----:B------:R-:W-:Y:S01]  /*0bd0*/  SHF.R.S32.HI R13, RZ, 0x1f, R90 ;  /* 0x0000001fff0d7819 */ /* 0x000fe2000001145a */
[----:B------:R-:W-:Y:S01]  /*0be0*/  IMAD.IADD R158, R158, 0x1, R3 ;  /* 0x000000019e9e7824 */ /* 0x000fe200078e0203 */
[----:B------:R-:W-:Y:S01]  /*0bf0*/  IADD3 R12, R0, -0x1, RZ ;  /* 0xffffffff000c7810 */ /* 0x000fe20007ffe0ff */
[----:B------:R-:W-:Y:S01]  /*0c00*/  IMAD R2, R92, c[0x0][0x1e8], RZ ;  /* 0x00007a005c027a24 */ /* 0x000fe200078e02ff */
[-C--:B------:R-:W-:Y:S01]  /*0c10*/  LEA.HI R7, R13, R90.reuse, RZ, 0x3 ;  /* 0x0000005a0d077211 */ /* 0x080fe200078f18ff */
[----:B------:R-:W-:Y:S01]  /*0c20*/  IMAD.MOV.U32 R104, RZ, RZ, c[0x0][0x238] ;  /* 0x00008e00ff687624 */ /* 0x000fe200078e00ff */
[----:B------:R-:W-:Y:S01]  /*0c30*/  ISETP.GT.AND P0, PT, R12, R11, PT ;  /* 0x0000000b0c00720c */ /* 0x000fe20003f04270 */
[----:B------:R-:W-:Y:S01]  /*0c40*/  IMAD.MOV.U32 R115, RZ, RZ, 0x6 ;  /* 0x00000006ff737424 */ /* 0x000fe200078e00ff */
[----:B------:R-:W-:Y:S01]  /*0c50*/  SHF.R.S32.HI R3, RZ, 0x3, R7 ;  /* 0x00000003ff037819 */ /* 0x000fe20000011407 */
[----:B------:R-:W-:Y:S01]  /*0c60*/  IMAD.MOV.U32 R4, RZ, RZ, c[0x0][0x258] ;  /* 0x00009600ff047624 */ /* 0x000fe200078e00ff */
[----:B------:R-:W-:Y:S01]  /*0c70*/  LOP3.LUT R7, R7, 0x1ffffff8, RZ, 0xc0, !PT ;  /* 0x1ffffff807077812 */ /* 0x000fe200078ec0ff */
[----:B------:R-:W-:Y:S01]  /*0c80*/  IMAD.WIDE.U32 R16, R197, c[0x0][0x1e8], RZ ;  /* 0x00007a00c5107a25 */ /* 0x000fe200078e00ff */
[-C--:B------:R-:W-:Y:S01]  /*0c90*/  SHF.L.U64.HI R93, R104, R115.reuse, c[0x0][0x23c] ;  /* 0x00008f00685d7619 */ /* 0x080fe20000010273 */
[----:B------:R-:W-:Y:S01]  /*0ca0*/  ULDC.U8 UR4, c[0x0][0x298] ;  /* 0x0000a60000047ab9 */ /* 0x000fe20000000000 */
[----:B------:R-:W-:Y:S01]  /*0cb0*/  IADD3 R28, -R7, R90, RZ ;  /* 0x0000005a071c7210 */ /* 0x000fe20007ffe1ff */
[----:B------:R-:W-:Y:S01]  /*0cc0*/  IMAD R5, R197, c[0x0][0x1ec], R2 ;  /* 0x00007b00c5057a24 */ /* 0x000fe200078e0202 */
[----:B------:R-:W-:Y:S01]  /*0cd0*/  SHF.L.U64.HI R94, R4, R115, c[0x0][0x25c] ;  /* 0x00009700045e7619 */ /* 0x000fe20000010273 */
[----:B------:R-:W-:Y:S01]  /*0ce0*/  IMAD.SHL.U32 R95, R104, 0x40, RZ ;  /* 0x00000040685f7824 */ /* 0x000fe200078e00ff */
[----:B------:R-:W-:Y:S01]  /*0cf0*/  SHF.R.S32.HI R6, RZ, 0x1f, R12 ;  /* 0x0000001fff067819 */ /* 0x000fe2000001140c */
[----:B------:R-:W-:Y:S01]  /*0d00*/  IMAD.IADD R17, R17, 0x1, R5 ;  /* 0x0000000111117824 */ /* 0x000fe200078e0205 */
[----:B--2---:R-:W-:Y:S01]  /*0d10*/  SHF.R.S32.HI R8, RZ, 0x1f, R152 ;  /* 0x0000001fff087819 */ /* 0x004fe20000011498 */
[----:B------:R-:W-:Y:S01]  /*0d20*/  IMAD R5, R12, -0x40, -R3 ;  /* 0xffffffc00c057824 */ /* 0x000fe200078e0a03 */
[----:B------:R-:W-:Y:S01]  /*0d30*/  IADD3 R152, P1, R3, R152, RZ ;  /* 0x0000009803987210 */ /* 0x000fe20007f3e0ff */
[----:B------:R-:W-:Y:S01]  /*0d40*/  IMAD.SHL.U32 R28, R28, 0x8, RZ ;  /* 0x000000081c1c7824 */ /* 0x000fe200078e00ff */
[----:B------:R-:W-:Y:S01]  /*0d50*/  SHF.R.S32.HI R19, RZ, 0x1f, R200 ;  /* 0x0000001fff137819 */ /* 0x000fe200000114c8 */
[-C--:B------:R-:W-:Y:S01]  /*0d60*/  IMAD R9, R93, R12.reuse, RZ ;  /* 0x0000000c5d097224 */ /* 0x080fe200078e02ff */
[----:B------:R-:W-:Y:S01]  /*0d70*/  @P0 IADD3 R2, R0, -0x2, RZ ;  /* 0xfffffffe00020810 */ /* 0x000fe20007ffe0ff */
[----:B------:R-:W-:Y:S01]  /*0d80*/  IMAD.SHL.U32 R96, R4, 0x40, RZ ;  /* 0x0000004004607824 */ /* 0x000fe200078e00ff */
[----:B------:R-:W-:Y:S01]  /*0d90*/  SHF.R.S32.HI R29, RZ, 0x1f, R28 ;  /* 0x0000001fff1d7819 */ /* 0x000fe2000001141c */
[----:B-1----:R-:W-:Y:S01]  /*0da0*/  IMAD R15, R94, R12, RZ ;  /* 0x0000000c5e0f7224 */ /* 0x002fe200078e02ff */
[----:B------:R-:W-:Y:S01]  /*0db0*/  LEA.HI.X.SX32 R8, R3, R8, 0x1, P1 ;  /* 0x0000000803087211 */ /* 0x000fe200008f0eff */
[----:B------:R-:W-:Y:S01]  /*0dc0*/  IMAD.IADD R5, R5, 0x1, R198 ;  /* 0x0000000105057824 */ /* 0x000fe200078e02c6 */
[----:B------:R-:W-:Y:S01]  /*0dd0*/  SEL R20, R19, RZ, !P5 ;  /* 0x000000ff13147207 */ /* 0x000fe20006800000 */
[-C--:B------:R-:W-:Y:S01]  /*0de0*/  IMAD R9, R6, R95.reuse, R9 ;  /* 0x0000005f06097224 */ /* 0x080fe200078e0209 */
[----:B------:R-:W-:Y:S01]  /*0df0*/  IADD3 R7, R28, 0x80, RZ ;  /* 0x000000801c077810 */ /* 0x000fe20007ffe0ff */
[----:B------:R-:W-:Y:S01]  /*0e00*/  IMAD R30, R92, c[0x0][0x240], RZ ;  /* 0x000090005c1e7a24 */ /* 0x000fe200078e02ff */
[C---:B------:R-:W-:Y:S01]  /*0e10*/  ISETP.GE.AND P2, PT, R5.reuse, 0x1, PT ;  /* 0x000000010500780c */ /* 0x040fe20003f46270 */
[----:B------:R-:W-:Y:S01]  /*0e20*/  IMAD R6, R6, R96, R15 ;  /* 0x0000006006067224 */ /* 0x000fe200078e020f */
[----:B------:R-:W-:Y:S01]  /*0e30*/  ISETP.GE.AND P1, PT, R5, 0x21, PT ;  /* 0x000000210500780c */ /* 0x000fe20003f26270 */
[----:B------:R-:W-:Y:S01]  /*0e40*/  IMAD R30, R197, c[0x0][0x244], R30 ;  /* 0x00009100c51e7a24 */ /* 0x000fe200078e021e */
[----:B------:R-:W-:Y:S01]  /*0e50*/  @P0 SHF.R.S32.HI R5, RZ, 0x1f, R2 ;  /* 0x0000001fff050819 */ /* 0x000fe20000011402 */
[----:B------:R-:W-:Y:S01]  /*0e60*/  @P0 IMAD R0, R93, R2, RZ ;  /* 0x000000025d000224 */ /* 0x000fe200078e02ff */
[-C--:B------:R-:W-:Y:S01]  /*0e70*/  LEA.HI R124, R13, R90.reuse, RZ, 0x2 ;  /* 0x0000005a0d7c7211 */ /* 0x080fe200078f10ff */
[----:B------:R-:W-:Y:S01]  /*0e80*/  IMAD.SHL.U32 R3, R3, 0x40, RZ ;  /* 0x0000004003037824 */ /* 0x000fe200078e00ff */
[----:B------:R-:W-:Y:S01]  /*0e90*/  SHF.R.S32.HI R127, RZ, 0x1f, R142 ;  /* 0x0000001fff7f7819 */ /* 0x000fe2000001148e */
[----:B------:R-:W-:Y:S01]  /*0ea0*/  @P0 IMAD R0, R5, R95, R0 ;  /* 0x0000005f05000224 */ /* 0x000fe200078e0200 */
[----:B------:R-:W-:Y:S01]  /*0eb0*/  IADD3 R5, R28, 0x40, RZ ;  /* 0x000000401c057810 */ /* 0x000fe20007ffe0ff */
[----:B------:R-:W-:Y:S01]  /*0ec0*/  IMAD R26, R92, c[0x0][0x260], RZ ;  /* 0x000098005c1a7a24 */ /* 0x000fe200078e02ff */
[----:B------:R-:W-:Y:S01]  /*0ed0*/  LOP3.LUT R3, R3, 0x1c0, RZ, 0xc0, !PT ;  /* 0x000001c003037812 */ /* 0x000fe200078ec0ff */
[----:B------:R-:W-:Y:S01]  /*0ee0*/  IMAD R163, R8, c[0x0][0x238], RZ ;  /* 0x00008e0008a37a24 */ /* 0x000fe200078e02ff */
[----:B------:R-:W-:Y:S01]  /*0ef0*/  ISETP.GE.AND P4, PT, R5, c[0x0][0x1d4], PT ;  /* 0x0000750005007a0c */ /* 0x000fe20003f86270 */
[----:B------:R-:W-:Y:S01]  /*0f00*/  IMAD R26, R197, c[0x0][0x264], R26 ;  /* 0x00009900c51a7a24 */ /* 0x000fe200078e021a */
[----:B------:R-:W-:Y:S01]  /*0f10*/  SEL R5, R200, RZ, !P5 ;  /* 0x000000ffc8057207 */ /* 0x000fe20006800000 */
[----:B------:R-:W-:Y:S01]  /*0f20*/  IMAD R163, R152, c[0x0][0x23c], R163 ;  /* 0x00008f0098a37a24 */ /* 0x000fe200078e02a3 */
[----:B------:R-:W-:Y:S01]  /*0f30*/  LOP3.LUT R10, R3, 0x38, R28, 0xf8, !PT ;  /* 0x00000038030a7812 */ /* 0x000fe200078ef81c */
[----:B------:R-:W-:Y:S01]  /*0f40*/  IMAD.SHL.U32 R111, R104, 0x20, RZ ;  /* 0x00000020686f7824 */ /* 0x000fe200078e00ff */
[----:B------:R-:W-:Y:S01]  /*0f50*/  SHF.R.U32.HI R3, RZ, 0x3, R3 ;  /* 0x00000003ff037819 */ /* 0x000fe20000011603 */
[----:B------:R-:W-:Y:S01]  /*0f60*/  IMAD R161, R8, c[0x0][0x258], RZ ;  /* 0x0000960008a17a24 */ /* 0x000fe200078e02ff */
[----:B------:R-:W-:Y:S01]  /*0f70*/  ISETP.GE.AND P5, PT, R28, c[0x0][0x1d4], PT ;  /* 0x000075001c007a0c */ /* 0x000fe20003fa6270 */
[----:B------:R-:W-:Y:S01]  /*0f80*/  IMAD.SHL.U32 R113, R4, 0x20, RZ ;  /* 0x0000002004717824 */ /* 0x000fe200078e00ff */
[----:B------:R-:W-:Y:S01]  /*0f90*/  LOP3.LUT R3, R10, R3, RZ, 0x3c, !PT ;  /* 0x000000030a037212 */ /* 0x000fe200078e3cff */
[----:B------:R-:W-:Y:S01]  /*0fa0*/  IMAD R161, R152, c[0x0][0x25c], R161 ;  /* 0x0000970098a17a24 */ /* 0x000fe200078e02a1 */
[CC--:B------:R-:W-:Y:S01]  /*0fb0*/  LEA.HI R10, R13.reuse, R90.reuse, RZ, 0x6 ;  /* 0x0000005a0d0a7211 */ /* 0x0c0fe200078f30ff */
[----:B------:R-:W-:Y:S01]  /*0fc0*/  IMAD.MOV.U32 R53, RZ, RZ, RZ ;  /* 0x000000ffff357224 */ /* 0x000fe200078e00ff */
[----:B------:R-:W-:Y:S01]  /*0fd0*/  SHF.R.S32.HI R97, RZ, 0x2, R124 ;  /* 0x00000002ff617819 */ /* 0x000fe2000001147c */
[----:B------:R-:W-:Y:S01]  /*0fe0*/  IMAD.MOV.U32 R67, RZ, RZ, 0x1 ;  /* 0x00000001ff437424 */ /* 0x000fe200078e00ff */
[----:B------:R-:W-:Y:S01]  /*0ff0*/  LEA.HI R13, R13, R90, RZ, 0x5 ;  /* 0x0000005a0d0d7211 */ /* 0x000fe200078f28ff */
[----:B------:R-:W-:Y:S01]  /*1000*/  IMAD.SHL.U32 R10, R10, 0x8, RZ ;  /* 0x000000080a0a7824 */ /* 0x000fe200078e00ff */
[----:B------:R-:W-:Y:S01]  /*1010*/  MOV R100, c[0x0][0x27c] ;  /* 0x00009f0000647a02 */ /* 0x000fe20000000f00 */
[----:B------:R-:W-:Y:S01]  /*1020*/  IMAD.WIDE.U32 R164, R97, c[0x0][0x1e0], RZ ;  /* 0x0000780061a47a25 */ /* 0x000fe200078e00ff */
[----:B------:R-:W-:-:S02]  /*1030*/  SHF.L.U32 R13, R13, 0x4, RZ ;  /* 0x000000040d0d7819 */ /* 0x000fc400000006ff */
[----:B------:R-:W-:Y:S01]  /*1040*/  LOP3.LUT R10, R3, 0xfffffe00, R10, 0xf8, !PT ;  /* 0xfffffe00030a7812 */ /* 0x000fe200078ef80a */
[----:B------:R-:W-:Y:S01]  /*1050*/  IMAD.SHL.U32 R108, R100, 0x2, RZ ;  /* 0x00000002646c7824 */ /* 0x000fe200078e00ff */
[----:B------:R-:W-:Y:S02]  /*1060*/  LOP3.LUT R13, R13, 0xfffffe00, RZ, 0xc0, !PT ;  /* 0xfffffe000d0d7812 */ /* 0x000fe400078ec0ff */
[----:B---3--:R-:W-:Y:S01]  /*1070*/  @P3 SHF.R.S32.HI R15, RZ, 0x1f, R14 ;  /* 0x0000001fff0f3819 */ /* 0x008fe2000001140e */
[----:B------:R-:W-:Y:S02]  /*1080*/  @!P3 IMAD.MOV.U32 R15, RZ, RZ, R19 ;  /* 0x000000ffff0fb224 */ /* 0x000fe400078e0013 */
[----:B------:R-:W-:-:S03]  /*1090*/  IMAD.WIDE.U32 R18, R197, c[0x0][0x240], R28 ;  /* 0x00009000c5127a25 */ /* 0x000fc600078e001c */
[----:B------:R-:W-:Y:S01]  /*10a0*/  SEL R131, R15, RZ, !P6 ;  /* 0x000000ff0f837207 */ /* 0x000fe20007000000 */
[----:B------:R-:W-:Y:S01]  /*10b0*/  @!P3 IMAD.MOV.U32 R14, RZ, RZ, R200 ;  /* 0x000000ffff0eb224 */ /* 0x000fe200078e00c8 */
[----:B------:R-:W-:Y:S01]  /*10c0*/  IADD3 R31, R19, R30, RZ ;  /* 0x0000001e131f7210 */ /* 0x000fe20007ffe0ff */
[----:B------:R-:W-:Y:S01]  /*10d0*/  IMAD.MOV.U32 R30, RZ, RZ, R18 ;  /* 0x000000ffff1e7224 */ /* 0x000fe200078e0012 */
[----:B------:R-:W-:Y:S01]  /*10e0*/  ISETP.GE.AND P3, PT, R7, c[0x0][0x1d4], PT ;  /* 0x0000750007007a0c */ /* 0x000fe20003f66270 */
[----:B------:R-:W-:Y:S01]  /*10f0*/  IMAD R18, R92, c[0x0][0x210], RZ ;  /* 0x000084005c127a24 */ /* 0x000fe200078e02ff */
[----:B------:R-:W-:Y:S01]  /*1100*/  LOP3.LUT R7, R124, 0xfffffffc, RZ, 0xc0, !PT ;  /* 0xfffffffc7c077812 */ /* 0x000fe200078ec0ff */
[----:B------:R-:W-:Y:S01]  /*1110*/  IMAD.WIDE.U32 R30, R5, c[0x0][0x248], R30 ;  /* 0x00009200051e7a25 */ /* 0x000fe200078e001e */
[----:B------:R-:W-:Y:S02]  /*1120*/  SEL R150, R14, RZ, !P6 ;  /* 0x000000ff0e967207 */ /* 0x000fe40007000000 */
[----:B------:R-:W-:Y:S01]  /*1130*/  SHF.R.S32.HI R124, RZ, 0x1f, R124 ;  /* 0x0000001fff7c7819 */ /* 0x000fe2000001147c */
[----:B------:R-:W-:-:S02]  /*1140*/  IMAD R21, R197, c[0x0][0x214], R18 ;  /* 0x00008500c5157a24 */ /* 0x000fc400078e0212 */
[----:B------:R-:W-:Y:S01]  /*1150*/  IMAD R18, R20, c[0x0][0x248], RZ ;  /* 0x0000920014127a24 */ /* 0x000fe200078e02ff */
[----:B------:R-:W-:Y:S01]  /*1160*/  LEA.HI R124, R124, R97, RZ, 0x3 ;  /* 0x000000617c7c7211 */ /* 0x000fe200078f18ff */
[----:B------:R-:W-:Y:S01]  /*1170*/  IMAD.IADD R22, R90, 0x1, -R7 ;  /* 0x000000015a167824 */ /* 0x000fe200078e0a07 */
[----:B------:R-:W-:Y:S01]  /*1180*/  SHF.R.S32.HI R7, RZ, 0x1f, R97 ;  /* 0x0000001fff077819 */ /* 0x000fe20000011461 */
[----:B------:R-:W-:Y:S01]  /*1190*/  IMAD R18, R5, c[0x0][0x24c], R18 ;  /* 0x0000930005127a24 */ /* 0x000fe200078e0212 */
[----:B------:R-:W-:Y:S01]  /*11a0*/  LOP3.LUT R124, R124, 0xfffffff8, RZ, 0xc0, !PT ;  /* 0xfffffff87c7c7812 */ /* 0x000fe200078ec0ff */
[----:B------:R-:W-:Y:S02]  /*11b0*/  IMAD.SHL.U32 R24, R22, 0x8, RZ ;  /* 0x0000000816187824 */ /* 0x000fe400078e00ff */
[----:B------:R-:W-:Y:S02]  /*11c0*/  IMAD.IADD R31, R31, 0x1, R18 ;  /* 0x000000011f1f7824 */ /* 0x000fe400078e0212 */
[----:B------:R-:W-:Y:S01]  /*11d0*/  IMAD.WIDE.U32 R28, R197, c[0x0][0x260], R28 ;  /* 0x00009800c51c7a25 */ /* 0x000fe200078e001c */
[----:B------:R-:W-:-:S02]  /*11e0*/  SHF.R.S32.HI R25, RZ, 0x1f, R24 ;  /* 0x0000001fff197819 */ /* 0x000fc40000011418 */
[----:B------:R-:W-:Y:S01]  /*11f0*/  IADD3 R121, R24, 0x60, RZ ;  /* 0x0000006018797810 */ /* 0x000fe20007ffe0ff */
[----:B------:R-:W-:Y:S01]  /*1200*/  IMAD.WIDE.U32 R154, R152, c[0x0][0x238], R30 ;  /* 0x00008e00989a7a25 */ /* 0x000fe200078e001e */
[C---:B------:R-:W-:Y:S02]  /*1210*/  IADD3 R120, R24.reuse, 0x80, RZ ;  /* 0x0000008018787810 */ /* 0x040fe40007ffe0ff */
[----:B------:R-:W-:Y:S01]  /*1220*/  IADD3 R119, R24, 0xa0, RZ ;  /* 0x000000a018777810 */ /* 0x000fe20007ffe0ff */
[----:B------:R-:W-:Y:S02]  /*1230*/  IMAD.IADD R27, R29, 0x1, R26 ;  /* 0x000000011d1b7824 */ /* 0x000fe400078e021a */
[----:B------:R-:W-:Y:S02]  /*1240*/  IMAD.MOV.U32 R26, RZ, RZ, R28 ;  /* 0x000000ffff1a7224 */ /* 0x000fe400078e001c */
[----:B------:R-:W-:Y:S02]  /*1250*/  IMAD R20, R20, c[0x0][0x268], RZ ;  /* 0x00009a0014147a24 */ /* 0x000fe400078e02ff */
[----:B------:R-:W-:-:S02]  /*1260*/  IMAD.IADD R163, R155, 0x1, R163 ;  /* 0x000000019ba37824 */ /* 0x000fc400078e02a3 */
[----:B------:R-:W-:Y:S02]  /*1270*/  IMAD.MOV.U32 R162, RZ, RZ, R154 ;  /* 0x000000ffffa27224 */ /* 0x000fe400078e009a */
[----:B------:R-:W-:-:S04]  /*1280*/  IMAD.WIDE.U32 R28, R197, c[0x0][0x210], R24 ;  /* 0x00008400c51c7a25 */ /* 0x000fc800078e0018 */
[C---:B------:R-:W-:Y:S01]  /*1290*/  IMAD R3, R5.reuse, c[0x0][0x26c], R20 ;  /* 0x00009b0005037a24 */ /* 0x040fe200078e0214 */
[----:B------:R-:W-:Y:S01]  /*12a0*/  MOV R20, R28 ;  /* 0x0000001c00147202 */ /* 0x000fe20000000f00 */
[----:B------:R-:W-:-:S04]  /*12b0*/  IMAD.WIDE.U32 R26, R5, c[0x0][0x268], R26 ;  /* 0x00009a00051a7a25 */ /* 0x000fc800078e001a */
[----:B------:R-:W-:-:S04]  /*12c0*/  IMAD.WIDE.U32 R14, R12, R95, R162 ;  /* 0x0000005f0c0e7225 */ /* 0x000fc800078e00a2 */
[----:B------:R-:W-:Y:S01]  /*12d0*/  IMAD.IADD R27, R27, 0x1, R3 ;  /* 0x000000011b1b7824 */ /* 0x000fe200078e0203 */
[C---:B------:R-:W-:Y:S01]  /*12e0*/  @P2 LEA R28, P6, R14.reuse, c[0x0][0x220], 0x1 ;  /* 0x000088000e1c2a11 */ /* 0x040fe200078c08ff */
[----:B------:R-:W-:Y:S02]  /*12f0*/  IMAD.IADD R3, R15, 0x1, R9 ;  /* 0x000000010f037824 */ /* 0x000fe400078e0209 */
[----:B------:R-:W-:Y:S02]  /*1300*/  IMAD.MOV.U32 R5, RZ, RZ, 0x5 ;  /* 0x00000005ff057424 */ /* 0x000fe400078e00ff */
[----:B------:R-:W-:Y:S01]  /*1310*/  IMAD.IADD R21, R29, 0x1, R21 ;  /* 0x000000011d157824 */ /* 0x000fe200078e0215 */
[----:B------:R-:W-:Y:S01]  /*1320*/  @P2 LEA.HI.X R29, R14, c[0x0][0x224], R3, 0x1, P6 ;  /* 0x000089000e1d2a11 */ /* 0x000fe200030f0c03 */
[----:B------:R-:W-:Y:S01]  /*1330*/  IMAD.WIDE.U32 R152, R152, c[0x0][0x258], R26 ;  /* 0x0000960098987a25 */ /* 0x000fe200078e001a */
[----:B------:R-:W-:Y:S02]  /*1340*/  @P1 IADD3 R9, P6, R111, R14, RZ ;  /* 0x0000000e6f091210 */ /* 0x000fe40007fde0ff */
[-C--:B------:R-:W-:Y:S01]  /*1350*/  SHF.L.U64.HI R104, R104, R5.reuse, c[0x0][0x23c] ;  /* 0x00008f0068687619 */ /* 0x080fe20000010205 */
[----:B------:R-:W-:Y:S01]  /*1360*/  IMAD.IADD R161, R153, 0x1, R161 ;  /* 0x0000000199a17824 */ /* 0x000fe200078e02a1 */
[----:B------:R-:W-:Y:S01]  /*1370*/  SHF.L.U64.HI R106, R4, R5, c[0x0][0x25c] ;  /* 0x00009700046a7619 */ /* 0x000fe20000010205 */
[----:B------:R-:W-:-:S02]  /*1380*/  IMAD.MOV.U32 R160, RZ, RZ, R152 ;  /* 0x000000ffffa07224 */ /* 0x000fc400078e0098 */
[----:B------:R-:W-:Y:S01]  /*1390*/  @P1 IMAD.X R14, R104, 0x1, R3, P6 ;  /* 0x00000001680e1824 */ /* 0x000fe200030e0603 */
[----:B------:R-:W-:Y:S01]  /*13a0*/  @P1 LEA R32, P6, R9, c[0x0][0x220], 0x1 ;  /* 0x0000880009201a11 */ /* 0x000fe200078c08ff */
[----:B------:R-:W-:-:S03]  /*13b0*/  IMAD.WIDE.U32 R18, R12, R96, R160 ;  /* 0x000000600c127225 */ /* 0x000fc600078e00a0 */
[----:B------:R-:W-:Y:S01]  /*13c0*/  @P1 LEA.HI.X R33, R9, c[0x0][0x224], R14, 0x1, P6 ;  /* 0x0000890009211a11 */ /* 0x000fe200030f0c0e */
[C---:B------:R-:W-:Y:S01]  /*13d0*/  @P2 IMAD.SHL.U32 R14, R10.reuse, 0x2, RZ ;  /* 0x000000020a0e2824 */ /* 0x040fe200078e00ff */
[----:B------:R-:W-:Y:S01]  /*13e0*/  @P1 SHF.L.U32 R9, R10, 0x1, RZ ;  /* 0x000000010a091819 */ /* 0x000fe200000006ff */
[----:B------:R-:W-:Y:S01]  /*13f0*/  IMAD.IADD R3, R19, 0x1, R6 ;  /* 0x0000000113037824 */ /* 0x000fe200078e0206 */
[----:B------:R-:W-:Y:S01]  /*1400*/  @P2 LEA R30, P6, R18, c[0x0][0x250], 0x1 ;  /* 0x00009400121e2a11 */ /* 0x000fe200078c08ff */
[----:B------:R-:W-:Y:S01]  /*1410*/  @P2 IMAD.SHL.U32 R6, R10, 0x2, RZ ;  /* 0x000000020a062824 */ /* 0x000fe200078e00ff */
[----:B------:R-:W-:Y:S01]  /*1420*/  @!PT LDS RZ, [RZ] ;  /* 0x00000000fffff984 */ /* 0x000fe20000000800 */
[----:B------:R-:W-:Y:S01]  /*1430*/  @!PT LDS RZ, [RZ] ;  /* 0x00000000fffff984 */ /* 0x000fe20000000800 */
[----:B------:R-:W-:Y:S01]  /*1440*/  @!PT LDS RZ, [RZ] ;  /* 0x00000000fffff984 */ /* 0x000fe20000000800 */
[----:B------:R1:W-:Y:S01]  /*1450*/  @P2 LDGSTS.E.BYPASS.LTC128B.128 [R14+0xc100], [R28.64], !P5 ;  /* 0x0c1000001c0e2fae */ /* 0x0003e2000e901d46 */
[----:B------:R-:W-:Y:S01]  /*1460*/  IMAD.SHL.U32 R22, R22, 0x4, RZ ;  /* 0x0000000416167824 */ /* 0x000fe200078e00ff */
[----:B------:R-:W-:Y:S01]  /*1470*/  @P2 LEA.HI.X R31, R18, c[0x0][0x254], R3, 0x1, P6 ;  /* 0x00009500121f2a11 */ /* 0x000fe200030f0c03 */
[----:B------:R-:W-:Y:S01]  /*1480*/  IMAD R144, R7, c[0x0][0x290], RZ ;  /* 0x0000a40007907a24 */ /* 0x000fe200078e02ff */
[----:B------:R1:W-:Y:S01]  /*1490*/  @P2 LDGSTS.E.BYPASS.LTC128B.128 [R14+0xe100], [R28.64+0x80], !P4 ;  /* 0x0e1000801c0e2fae */ /* 0x0003e2000e101d46 */
[----:B------:R-:W-:Y:S01]  /*14a0*/  ISETP.GE.AND P6, PT, R24, c[0x0][0x27c], PT ;  /* 0x00009f0018007a0c */ /* 0x000fe20003fc6270 */
[C---:B------:R-:W-:Y:S01]  /*14b0*/  IMAD.WIDE.U32 R148, R97.reuse, c[0x0][0x290], R24 ;  /* 0x0000a40061947a25 */ /* 0x040fe200078e0018 */
[----:B------:R-:W-:Y:S01]  /*14c0*/  SHF.R.S32.HI R23, RZ, 0x1f, R22 ;  /* 0x0000001fff177819 */ /* 0x000fe20000011416 */
[----:B------:R1:W-:Y:S01]  /*14d0*/  @P2 LDGSTS.E.BYPASS.LTC128B.128 [R14+0x10100], [R28.64+0x100], !P3 ;  /* 0x101001001c0e2fae */ /* 0x0003e2000d901d46 */
[----:B------:R-:W-:Y:S01]  /*14e0*/  SEL R5, RZ, c[0x0][0x27c], !P6 ;  /* 0x00009f00ff057a07 */ /* 0x000fe20007000000 */
[C---:B------:R-:W-:Y:S01]  /*14f0*/  IMAD R144, R97.reuse, c[0x0][0x294], R144 ;  /* 0x0000a50061907a24 */ /* 0x040fe200078e0290 */
[----:B------:R-:W-:Y:S01]  /*1500*/  P2R R126, PR, RZ, 0x40 ;  /* 0x00000040ff7e7803 */ /* 0x000fe20000000000 */
[----:B------:R2:W-:Y:S01]  /*1510*/  @P1 LDGSTS.E.BYPASS.LTC128B.128 [R9+0xd100], [R32.64], !P5 ;  /* 0x0d10000020091fae */ /* 0x0005e2000e901d46 */
[----:B------:R-:W-:-:S03]  /*1520*/  IMAD.WIDE.U32 R26, R97, c[0x0][0x290], R22 ;  /* 0x0000a400611a7a25 */ /* 0x000fc600078e0016 */
[----:B------:R2:W-:Y:S01]  /*1530*/  @P1 LDGSTS.E.BYPASS.LTC128B.128 [R9+0xf100], [R32.64+0x80], !P4 ;  /* 0x0f10008020091fae */ /* 0x0005e2000e101d46 */
[----:B------:R-:W-:Y:S02]  /*1540*/  IMAD R8, R7, c[0x0][0x280], RZ ;  /* 0x0000a00007087a24 */ /* 0x000fe400078e02ff */
[----:B------:R-:W-:Y:S01]  /*1550*/  IMAD.IADD R5, R24, 0x1, R5 ;  /* 0x0000000118057824 */ /* 0x000fe200078e0205 */
[----:B------:R2:W-:Y:S01]  /*1560*/  @P1 LDGSTS.E.BYPASS.LTC128B.128 [R9+0x11100], [R32.64+0x100], !P3 ;  /* 0x1110010020091fae */ /* 0x0005e2000d901d46 */
[----:B------:R-:W-:Y:S02]  /*1570*/  IMAD R15, R131, c[0x0][0x1f0], RZ ;  /* 0x00007c00830f7a24 */ /* 0x000fe400078e02ff */
[----:B------:R-:W-:Y:S01]  /*1580*/  IMAD.IADD R149, R149, 0x1, R144 ;  /* 0x0000000195957824 */ /* 0x000fe200078e0290 */
[----:B------:R-:W0:Y:S01]  /*1590*/  LDGDEPBAR ;  /* 0x00000000000079af */ /* 0x000e220000000000 */
[----:B------:R-:W-:Y:S02]  /*15a0*/  IMAD.IADD R145, R144, 0x1, R27 ;  /* 0x0000000190917824 */ /* 0x000fe400078e021b */
[C---:B------:R-:W-:Y:S01]  /*15b0*/  IMAD R8, R97.reuse, c[0x0][0x284], R8 ;  /* 0x0000a10061087a24 */ /* 0x040fe200078e0208 */
[----:B------:R-:W-:Y:S01]  /*15c0*/  BAR.SYNC.DEFER_BLOCKING 0x0 ;  /* 0x0000000000007b1d */ /* 0x000fe20000010000 */
[----:B------:R-:W-:-:S04]  /*15d0*/  IMAD.WIDE.U32 R146, R97, c[0x0][0x280], R24 ;  /* 0x0000a00061927a25 */ /* 0x000fc800078e0018 */
[----:B------:R-:W-:Y:S01]  /*15e0*/  IMAD.MOV.U32 R144, RZ, RZ, R26 ;  /* 0x000000ffff907224 */ /* 0x000fe200078e001a */
[----:B------:R-:W-:Y:S01]  /*15f0*/  IADD3 R147, R147, R8, RZ ;  /* 0x0000000893937210 */ /* 0x000fe20007ffe0ff */
[----:B-1----:R-:W-:Y:S01]  /*1600*/  @P0 IMAD.WIDE.U32 R28, R2, R95, R162 ;  /* 0x0000005f021c0225 */ /* 0x002fe200078e00a2 */
[----:B------:R-:W-:-:S03]  /*1610*/  SHF.R.S32.HI R2, RZ, 0x1f, R5 ;  /* 0x0000001fff027819 */ /* 0x000fc60000011405 */
[----:B------:R-:W-:Y:S01]  /*1620*/  IMAD.WIDE.U32 R26, R97, c[0x0][0x280], R22 ;  /* 0x0000a000611a7a25 */ /* 0x000fe200078e0016 */
[CC--:B------:R-:W-:Y:S02]  /*1630*/  LEA.HI R116, R2.reuse, R5.reuse, RZ, 0x3 ;  /* 0x0000000502747211 */ /* 0x0c0fe400078f18ff */
[----:B------:R-:W-:Y:S01]  /*1640*/  LEA.HI R5, R2, R5, RZ, 0x6 ;  /* 0x0000000502057211 */ /* 0x000fe200078f30ff */
[----:B------:R-:W-:Y:S01]  /*1650*/  IMAD.WIDE.U32 R16, R150, c[0x0][0x1f0], R16 ;  /* 0x00007c0096107a25 */ /* 0x000fe200078e0010 */
[----:B------:R-:W-:-:S03]  /*1660*/  SHF.R.S32.HI R118, RZ, 0x3, R116 ;  /* 0x00000003ff767819 */ /* 0x000fc60000011474 */
[----:B------:R-:W-:Y:S02]  /*1670*/  IMAD R15, R150, c[0x0][0x1f4], R15 ;  /* 0x00007d00960f7a24 */ /* 0x000fe400078e020f */
[----:B------:R-:W-:Y:S02]  /*1680*/  @P0 IMAD.IADD R0, R29, 0x1, R0 ;  /* 0x000000011d000824 */ /* 0x000fe400078e0200 */
[----:B--2---:R-:W-:Y:S01]  /*1690*/  IMAD.IADD R9, R8, 0x1, R27 ;  /* 0x0000000108097824 */ /* 0x004fe200078e021b */
[----:B------:R-:W-:Y:S01]  /*16a0*/  @!PT LDS RZ, [RZ] ;  /* 0x00000000fffff984 */ /* 0x000fe20000000800 */
[----:B------:R-:W-:Y:S01]  /*16b0*/  @!PT LDS RZ, [RZ] ;  /* 0x00000000fffff984 */ /* 0x000fe20000000800 */
[----:B------:R-:W-:Y:S01]  /*16c0*/  @!PT LDS RZ, [RZ] ;  /* 0x00000000fffff984 */ /* 0x000fe20000000800 */
[----:B------:R1:W-:Y:S01]  /*16d0*/  @P2 LDGSTS.E.BYPASS.LTC128B.128 [R6+0x100], [R30.64], !P5 ;  /* 0x001000001e062fae */ /* 0x0003e2000e901d46 */
[----:B------:R-:W-:Y:S01]  /*16e0*/  MOV R8, R26 ;  /* 0x0000001a00087202 */ /* 0x000fe20000000f00 */
[----:B------:R-:W-:Y:S02]  /*16f0*/  IMAD.IADD R17, R17, 0x1, R15 ;  /* 0x0000000111117824 */ /* 0x000fe400078e020f */
[----:B------:R1:W-:Y:S01]  /*1700*/  @P2 LDGSTS.E.BYPASS.LTC128B.128 [R6+0x2100], [R30.64+0x80], !P4 ;  /* 0x021000801e062fae */ /* 0x0003e2000e101d46 */
[----:B------:R-:W-:-:S02]  /*1710*/  @P0 IMAD.SHL.U32 R2, R10, 0x2, RZ ;  /* 0x000000020a020824 */ /* 0x000fc400078e00ff */
[----:B------:R-:W-:Y:S01]  /*1720*/  IMAD.WIDE.U32 R156, R158, c[0x0][0x1e0], R16 ;  /* 0x000078009e9c7a25 */ /* 0x000fe200078e0010 */
[----:B------:R1:W-:Y:S01]  /*1730*/  @P2 LDGSTS.E.BYPASS.LTC128B.128 [R6+0x4100], [R30.64+0x100], !P3 ;  /* 0x041001001e062fae */ /* 0x0003e2000d901d46 */
[----:B------:R-:W-:Y:S02]  /*1740*/  @P1 IADD3 R4, P2, R113, R18, RZ ;  /* 0x0000001271041210 */ /* 0x000fe40007f5e0ff */
[----:B------:R-:W-:Y:S01]  /*1750*/  IADD3 R17, R22, 0x40, RZ ;  /* 0x0000004016117810 */ /* 0x000fe20007ffe0ff */
[----:B------:R-:W-:Y:S01]  /*1760*/  IMAD.WIDE.U32 R148, R142, c[0x0][0x290], R148 ;  /* 0x0000a4008e947a25 */ /* 0x000fe200078e0094 */
[----:B------:R-:W-:-:S03]  /*1770*/  IADD3 R16, R22, 0x50, RZ ;  /* 0x0000005016107810 */ /* 0x000fc60007ffe0ff */
[----:B------:R-:W-:Y:S01]  /*1780*/  @P1 IMAD.X R3, R106, 0x1, R3, P2 ;  /* 0x000000016a031824 */ /* 0x000fe200010e0603 */
[----:B------:R-:W-:Y:S01]  /*1790*/  @P1 LEA R18, P2, R4, c[0x0][0x250], 0x1 ;  /* 0x0000940004121a11 */ /* 0x000fe200078408ff */
[----:B------:R-:W-:-:S03]  /*17a0*/  IMAD.WIDE.U32 R146, R142, c[0x0][0x280], R146 ;  /* 0x0000a0008e927a25 */ /* 0x000fc600078e0092 */
[----:B------:R-:W-:Y:S01]  /*17b0*/  @P1 LEA.HI.X R19, R4, c[0x0][0x254], R3, 0x1, P2 ;  /* 0x0000950004131a11 */ /* 0x000fe200010f0c03 */
[----:B------:R-:W-:Y:S01]  /*17c0*/  @P1 IMAD.SHL.U32 R3, R10, 0x2, RZ ;  /* 0x000000020a031824 */ /* 0x000fe200078e00ff */
[----:B------:R-:W-:Y:S01]  /*17d0*/  @P0 LEA R14, P2, R28, c[0x0][0x220], 0x1 ;  /* 0x000088001c0e0a11 */ /* 0x000fe200078408ff */
[----:B------:R-:W-:-:S03]  /*17e0*/  IMAD.WIDE.U32 R144, R142, c[0x0][0x290], R144 ;  /* 0x0000a4008e907a25 */ /* 0x000fc600078e0090 */
[----:B------:R2:W-:Y:S01]  /*17f0*/  @P1 LDGSTS.E.BYPASS.LTC128B.128 [R3+0x1100], [R18.64], !P5 ;  /* 0x0110000012031fae */ /* 0x0005e2000e901d46 */
[----:B------:R-:W-:Y:S01]  /*1800*/  @P0 LEA.HI.X R15, R28, c[0x0][0x224], R0, 0x1, P2 ;  /* 0x000089001c0f0a11 */ /* 0x000fe200010f0c00 */
[----:B------:R-:W-:Y:S01]  /*1810*/  IMAD.IADD R124, R97, 0x1, -R124 ;  /* 0x00000001617c7824 */ /* 0x000fe200078e0a7c */
[----:B------:R-:W-:Y:S01]  /*1820*/  SHF.R.S32.HI R0, RZ, 0x1f, R158 ;  /* 0x0000001fff007819 */ /* 0x000fe2000001149e */
[----:B------:R2:W-:Y:S01]  /*1830*/  @P1 LDGSTS.E.BYPASS.LTC128B.128 [R3+0x3100], [R18.64+0x80], !P4 ;  /* 0x0310008012031fae */ /* 0x0005e2000e101d46 */
[----:B------:R-:W-:Y:S02]  /*1840*/  IMAD.SHL.U32 R5, R5, 0x40, RZ ;  /* 0x0000004005057824 */ /* 0x000fe400078e00ff */
[----:B------:R-:W-:Y:S01]  /*1850*/  IMAD.SHL.U32 R123, R124, 0x40, RZ ;  /* 0x000000407c7b7824 */ /* 0x000fe200078e00ff */
[----:B------:R2:W-:Y:S01]  /*1860*/  @P1 LDGSTS.E.BYPASS.LTC128B.128 [R3+0x5100], [R18.64+0x100], !P3 ;  /* 0x0510010012031fae */ /* 0x0005e2000d901d46 */
[----:B------:R-:W-:Y:S01]  /*1870*/  @P0 LEA R26, P1, R111, R14, 0x1 ;  /* 0x0000000e6f1a0211 */ /* 0x000fe200078208ff */
[----:B------:R-:W-:Y:S01]  /*1880*/  IMAD R101, R0, c[0x0][0x1e0], RZ ;  /* 0x0000780000657a24 */ /* 0x000fe200078e02ff */
[----:B------:R-:W-:Y:S01]  /*1890*/  LOP3.LUT R5, R5, 0xfffff000, RZ, 0xc0, !PT ;  /* 0xfffff00005057812 */ /* 0x000fe200078ec0ff */
[----:B------:R-:W0:Y:S01]  /*18a0*/  LDGDEPBAR ;  /* 0x00000000000079af */ /* 0x000e220000000000 */
[----:B------:R-:W-:Y:S01]  /*18b0*/  @P0 LEA.HI.X R27, R111, R15, R104, 0x1, P1 ;  /* 0x0000000f6f1b0211 */ /* 0x000fe200008f0c68 */
[----:B------:R-:W-:Y:S01]  /*18c0*/  IMAD R101, R158, c[0x0][0x1e4], R101 ;  /* 0x000079009e657a24 */ /* 0x000fe200078e0265 */
[----:B------:R-:W-:Y:S01]  /*18d0*/  LOP3.LUT R123, R123, 0x1c0, RZ, 0xc0, !PT ;  /* 0x000001c07b7b7812 */ /* 0x000fe200078ec0ff */
[----:B------:R3:W-:Y:S01]  /*18e0*/  @P0 LDGSTS.E.BYPASS.LTC128B.128 [R2+0x12100], [R14.64], !P5 ;  /* 0x121000000e020fae */ /* 0x0007e2000e901d46 */
[----:B-1----:R-:W-:-:S02]  /*18f0*/  IMAD.MOV.U32 R6, RZ, RZ, c[0x0][0x290] ;  /* 0x0000a400ff067624 */ /* 0x002fc400078e00ff */
[----:B------:R-:W-:Y:S01]  /*1900*/  SHF.R.U32.HI R122, RZ, 0x3, R123 ;  /* 0x00000003ff7a7819 */ /* 0x000fe2000001167b */
[----:B------:R3:W-:Y:S01]  /*1910*/  @P0 LDGSTS.E.BYPASS.LTC128B.128 [R2+0x14100], [R14.64+0x80], !P4 ;  /* 0x141000800e020fae */ /* 0x0007e2000e101d46 */
[----:B------:R-:W-:Y:S01]  /*1920*/  IMAD.IADD R101, R157, 0x1, R101 ;  /* 0x000000019d657824 */ /* 0x000fe200078e0265 */
[C---:B------:R-:W-:Y:S01]  /*1930*/  SHF.L.U64.HI R103, R6.reuse, R115, c[0x0][0x294] ;  /* 0x0000a50006677619 */ /* 0x040fe20000010273 */
[----:B------:R-:W-:Y:S01]  /*1940*/  IMAD R131, R131, c[0x0][0x218], RZ ;  /* 0x0000860083837a24 */ /* 0x000fe200078e02ff */
[----:B------:R3:W-:Y:S01]  /*1950*/  @P0 LDGSTS.E.BYPASS.LTC128B.128 [R2+0x16100], [R14.64+0x100], !P3 ;  /* 0x161001000e020fae */ /* 0x0007e2000d901d46 */
[----:B------:R-:W-:Y:S02]  /*1960*/  IMAD.SHL.U32 R105, R6, 0x40, RZ ;  /* 0x0000004006697824 */ /* 0x000fe400078e00ff */
[C---:B------:R-:W-:Y:S01]  /*1970*/  IMAD R131, R150.reuse, c[0x0][0x21c], R131 ;  /* 0x0000870096837a24 */ /* 0x040fe200078e0283 */
[----:B------:R1:W-:Y:S01]  /*1980*/  @P0 LDGSTS.E.BYPASS.LTC128B.128 [R2+0x13100], [R26.64], !P5 ;  /* 0x131000001a020fae */ /* 0x0003e2000e901d46 */
[----:B------:R-:W-:Y:S01]  /*1990*/  IMAD.WIDE.U32 R150, R150, c[0x0][0x218], R20 ;  /* 0x0000860096967a25 */ /* 0x000fe200078e0014 */
[----:B------:R-:W-:-:S02]  /*19a0*/  IADD3 R20, R22, 0x10, RZ ;  /* 0x0000001016147810 */ /* 0x000fc40007ffe0ff */
[----:B------:R1:W-:Y:S01]  /*19b0*/  @P0 LDGSTS.E.BYPASS.LTC128B.128 [R2+0x15100], [R26.64+0x80], !P4 ;  /* 0x151000801a020fae */ /* 0x0003e2000e101d46 */
[----:B------:R-:W-:Y:S01]  /*19c0*/  IMAD.IADD R131, R151, 0x1, R131 ;  /* 0x0000000197837824 */ /* 0x000fe200078e0283 */
[----:B--2---:R-:W-:Y:S02]  /*19d0*/  IADD3 R19, R22, 0x20, RZ ;  /* 0x0000002016137810 */ /* 0x004fe40007ffe0ff */
[----:B------:R1:W-:Y:S01]  /*19e0*/  @P0 LDGSTS.E.BYPASS.LTC128B.128 [R2+0x17100], [R26.64+0x100], !P3 ;  /* 0x171001001a020fae */ /* 0x0003e2000d901d46 */
[----:B------:R-:W-:Y:S01]  /*19f0*/  IADD3 R158, P0, R158, R97, RZ ;  /* 0x000000619e9e7210 */ /* 0x000fe20007f1e0ff */
[C---:B------:R-:W-:Y:S01]  /*1a00*/  IMAD R3, R127.reuse, c[0x0][0x290], RZ ;  /* 0x0000a4007f037a24 */ /* 0x040fe200078e02ff */
[----:B------:R-:W-:Y:S01]  /*1a10*/  IADD3 R18, R22, 0x30, RZ ;  /* 0x0000003016127810 */ /* 0x000fe20007ffe0ff */
[----:B------:R-:W-:Y:S01]  /*1a20*/  IMAD R127, R127, c[0x0][0x280], RZ ;  /* 0x0000a0007f7f7a24 */ /* 0x000fe200078e02ff */
[----:B------:R-:W0:Y:S01]  /*1a30*/  LDGDEPBAR ;  /* 0x00000000000079af */ /* 0x000e220000000000 */
[----:B------:R-:W-:Y:S01]  /*1a40*/  IMAD.X R159, R0, 0x1, R7, P0 ;  /* 0x00000001009f7824 */ /* 0x000fe200000e0607 */
[----:B------:R-:W-:Y:S01]  /*1a50*/  IADD3 R99, P1, P0, R156, R164, R24 ;  /* 0x000000a49c637210 */ /* 0x000fe2000783e018 */
[----:B------:R-:W-:-:S02]  /*1a60*/  IMAD R0, R7, c[0x0][0x1e0], RZ ;  /* 0x0000780007007a24 */ /* 0x000fc400078e02ff */
[C---:B------:R-:W-:Y:S02]  /*1a70*/  IMAD R3, R142.reuse, c[0x0][0x294], R3 ;  /* 0x0000a5008e037a24 */ /* 0x040fe400078e0203 */
[----:B------:R-:W-:Y:S02]  /*1a80*/  IMAD R7, R97, c[0x0][0x1e4], R0 ;  /* 0x0000790061077a24 */ /* 0x000fe400078e0200 */
[----:B------:R-:W-:Y:S02]  /*1a90*/  IMAD R127, R142, c[0x0][0x284], R127 ;  /* 0x0000a1008e7f7a24 */ /* 0x000fe400078e027f */
[C---:B---3--:R-:W-:Y:S01]  /*1aa0*/  IMAD.IADD R15, R22.reuse, 0x1, R19 ;  /* 0x00000001160f7824 */ /* 0x048fe200078e0213 */
[----:B------:R-:W-:Y:S01]  /*1ab0*/  IADD3 R102, R165, R7, RZ ;  /* 0x00000007a5667210 */ /* 0x000fe20007ffe0ff */
[----:B------:R-:W-:Y:S02]  /*1ac0*/  IMAD.IADD R14, R22, 0x1, R17 ;  /* 0x00000001160e7824 */ /* 0x000fe400078e0211 */
[----:B------:R-:W-:Y:S01]  /*1ad0*/  IMAD.WIDE.U32 R142, R142, c[0x0][0x280], R8 ;  /* 0x0000a0008e8e7a25 */ /* 0x000fe200078e0008 */
[----:B------:R-:W-:-:S02]  /*1ae0*/  ISETP.GE.AND P6, PT, R15, c[0x0][0x27c], PT ;  /* 0x00009f000f007a0c */ /* 0x000fc40003fc6270 */
[----:B------:R-:W-:Y:S01]  /*1af0*/  ISETP.GE.AND P2, PT, R14, c[0x0][0x27c], PT ;  /* 0x00009f000e007a0c */ /* 0x000fe20003f46270 */
[----:B------:R-:W-:Y:S01]  /*1b00*/  IMAD.IADD R129, R147, 0x1, R127 ;  /* 0x0000000193817824 */ /* 0x000fe200078e027f */
[----:B------:R-:W-:Y:S01]  /*1b10*/  SEL R0, RZ, c[0x0][0x27c], !P6 ;  /* 0x00009f00ff007a07 */ /* 0x000fe20007000000 */
[----:B------:R-:W-:Y:S01]  /*1b20*/  IMAD.IADD R130, R149, 0x1, R3 ;  /* 0x0000000195827824 */ /* 0x000fe200078e0203 */
[----:B------:R-:W-:Y:S01]  /*1b30*/  SEL R9, RZ, c[0x0][0x27c], !P2 ;  /* 0x00009f00ff097a07 */ /* 0x000fe20005000000 */
[----:B------:R-:W-:Y:S01]  /*1b40*/  IMAD.IADD R128, R3, 0x1, R145 ;  /* 0x0000000103807824 */ /* 0x000fe200078e0291 */
[----:B------:R-:W-:Y:S01]  /*1b50*/  IADD3.X R98, R101, R102, R25, P1, P0 ;  /* 0x0000006665627210 */ /* 0x000fe20000fe0419 */
[----:B------:R-:W-:Y:S01]  /*1b60*/  IMAD.IADD R7, R15, 0x1, R0 ;  /* 0x000000010f077824 */ /* 0x000fe200078e0200 */
[----:B------:R-:W-:Y:S01]  /*1b70*/  ISETP.GE.AND P0, PT, R100, 0x1, PT ;  /* 0x000000016400780c */ /* 0x000fe20003f06270 */
[----:B------:R-:W-:Y:S01]  /*1b80*/  IMAD.IADD R9, R14, 0x1, R9 ;  /* 0x000000010e097824 */ /* 0x000fe200078e0209 */
[----:B------:R-:W-:Y:S01]  /*1b90*/  P2R R125, PR, RZ, 0x4 ;  /* 0x00000004ff7d7803 */ /* 0x000fe20000000000 */
[----:B------:R-:W-:Y:S01]  /*1ba0*/  IMAD.IADD R127, R127, 0x1, R143 ;  /* 0x000000017f7f7824 */ /* 0x000fe200078e028f */
[----:B------:R-:W-:-:S02]  /*1bb0*/  SHF.R.S32.HI R4, RZ, 0x1f, R7 ;  /* 0x0000001fff047819 */ /* 0x000fc40000011407 */
[----:B------:R-:W-:Y:S02]  /*1bc0*/  SHF.R.S32.HI R0, RZ, 0x1f, R9 ;  /* 0x0000001fff007819 */ /* 0x000fe40000011409 */
[CC--:B------:R-:W-:Y:S02]  /*1bd0*/  LEA.HI R138, R4.reuse, R7.reuse, RZ, 0x3 ;  /* 0x00000007048a7211 */ /* 0x0c0fe400078f18ff */
[----:B------:R-:W-:Y:S02]  /*1be0*/  LEA.HI R4, R4, R7, RZ, 0x6 ;  /* 0x0000000704047211 */ /* 0x000fe400078f30ff */
[CC--:B-1----:R-:W-:Y:S02]  /*1bf0*/  LEA.HI R2, R0.reuse, R9.reuse, RZ, 0x3 ;  /* 0x0000000900027211 */ /* 0x0c2fe400078f18ff */
[----:B------:R-:W-:Y:S01]  /*1c00*/  LEA.HI R0, R0, R9, RZ, 0x6 ;  /* 0x0000000900007211 */ /* 0x000fe200078f30ff */
[----:B------:R-:W-:Y:S01]  /*1c10*/  IMAD.SHL.U32 R4, R4, 0x40, RZ ;  /* 0x0000004004047824 */ /* 0x000fe200078e00ff */
[----:B------:R-:W-:-:S02]  /*1c20*/  LOP3.LUT R7, R123, 0x38, R116, 0xf8, !PT ;  /* 0x000000387b077812 */ /* 0x000fc400078ef874 */
[----:B------:R-:W-:Y:S01]  /*1c30*/  LOP3.LUT R9, R123, 0x38, R138, 0xf8, !PT ;  /* 0x000000387b097812 */ /* 0x000fe200078ef88a */
[----:B------:R-:W-:Y:S01]  /*1c40*/  IMAD.SHL.U32 R0, R0, 0x40, RZ ;  /* 0x0000004000007824 */ /* 0x000fe200078e00ff */
[-C--:B------:R-:W-:Y:S02]  /*1c50*/  LOP3.LUT R114, R7, R122.reuse, RZ, 0x3c, !PT ;  /* 0x0000007a07727212 */ /* 0x080fe400078e3cff */
[----:B------:R-:W-:Y:S02]  /*1c60*/  LOP3.LUT R7, R123, 0x38, R2, 0xf8, !PT ;  /* 0x000000387b077812 */ /* 0x000fe400078ef802 */
[----:B------:R-:W-:Y:S02]  /*1c70*/  LOP3.LUT R4, R4, 0xfffff000, RZ, 0xc0, !PT ;  /* 0xfffff00004047812 */ /* 0x000fe400078ec0ff */
[----:B------:R-:W-:Y:S02]  /*1c80*/  LOP3.LUT R112, R9, R122, RZ, 0x3c, !PT ;  /* 0x0000007a09707212 */ /* 0x000fe400078e3cff */
[----:B------:R-:W-:-:S02]  /*1c90*/  LOP3.LUT R0, R0, 0xfffff000, RZ, 0xc0, !PT ;  /* 0xfffff00000007812 */ /* 0x000fc400078ec0ff */
[----:B------:R-:W-:Y:S02]  /*1ca0*/  LOP3.LUT R110, R7, R122, RZ, 0x3c, !PT ;  /* 0x0000007a076e7212 */ /* 0x000fe400078e3cff */
[--C-:B------:R-:W-:Y:S01]  /*1cb0*/  IADD3 R112, R112, R4, R13.reuse ;  /* 0x0000000470707210 */ /* 0x100fe20007ffe00d */
[----:B------:R-:W-:Y:S01]  /*1cc0*/  IMAD.MOV.U32 R4, RZ, RZ, c[0x0][0x280] ;  /* 0x0000a000ff047624 */ /* 0x000fe200078e00ff */
[--C-:B------:R-:W-:Y:S01]  /*1cd0*/  IADD3 R110, R110, R0, R13.reuse ;  /* 0x000000006e6e7210 */ /* 0x100fe20007ffe00d */
[----:B------:R-:W-:Y:S01]  /*1ce0*/  IMAD.MOV.U32 R0, RZ, RZ, c[0x0][0x1e0] ;  /* 0x00007800ff007624 */ /* 0x000fe200078e00ff */
[----:B------:R-:W-:Y:S01]  /*1cf0*/  IADD3 R114, R114, R5, R13 ;  /* 0x0000000572727210 */ /* 0x000fe20007ffe00d */
[----:B------:R-:W-:Y:S01]  /*1d00*/  IMAD.SHL.U32 R109, R4, 0x40, RZ ;  /* 0x00000040046d7824 */ /* 0x000fe200078e00ff */
[----:B------:R-:W-:Y:S01]  /*1d10*/  LOP3.LUT R5, R123, 0x18, R24, 0xf8, !PT ;  /* 0x000000187b057812 */ /* 0x000fe200078ef818 */
[----:B------:R-:W-:Y:S01]  /*1d20*/  IMAD.SHL.U32 R117, R0, 0x40, RZ ;  /* 0x0000004000757824 */ /* 0x000fe200078e00ff */
[----:B------:R-:W-:-:S02]  /*1d30*/  SHF.L.U64.HI R107, R4, R115, c[0x0][0x284] ;  /* 0x0000a100046b7619 */ /* 0x000fc40000010273 */
[----:B------:R-:W-:Y:S02]  /*1d40*/  SHF.L.U64.HI R115, R0, R115, c[0x0][0x1e4] ;  /* 0x0000790000737619 */ /* 0x000fe40000010273 */
[----:B------:R-:W-:Y:S02]  /*1d50*/  P2R R0, PR, RZ, 0x1 ;  /* 0x00000001ff007803 */ /* 0x000fe40000000000 */
[----:B------:R-:W-:Y:S02]  /*1d60*/  LOP3.LUT R0, R5, R122, RZ, 0x3c, !PT ;  /* 0x0000007a05007212 */ /* 0x000fe400078e3cff */
[----:B------:R-:W-:Y:S02]  /*1d70*/  LOP3.LUT R116, R116, 0xfffffff8, RZ, 0xc0, !PT ;  /* 0xfffffff874747812 */ /* 0x000fe400078ec0ff */
[----:B------:R-:W-:Y:S02]  /*1d80*/  LOP3.LUT R137, R138, 0xfffffff8, RZ, 0xc0, !PT ;  /* 0xfffffff88a897812 */ /* 0x000fe400078ec0ff */
[----:B------:R-:W-:-:S02]  /*1d90*/  LOP3.LUT R133, R2, 0xfffffff8, RZ, 0xc0, !PT ;  /* 0xfffffff802857812 */ /* 0x000fc400078ec0ff */
[----:B------:R-:W-:Y:S02]  /*1da0*/  LOP3.LUT P0, RZ, R124, 0x4, RZ, 0xc0, !PT ;  /* 0x000000047cff7812 */ /* 0x000fe4000780c0ff */
[----:B------:R-:W-:Y:S02]  /*1db0*/  SHF.R.S32.HI R135, RZ, 0x3, R2 ;  /* 0x00000003ff877819 */ /* 0x000fe40000011402 */
[----:B------:R-:W-:Y:S02]  /*1dc0*/  IADD3 R0, R13, R0, RZ ;  /* 0x000000000d007210 */ /* 0x000fe40007ffe0ff */
[----:B------:R-:W-:Y:S02]  /*1dd0*/  SHF.R.S32.HI R136, RZ, 0x1f, R116 ;  /* 0x0000001fff887819 */ /* 0x000fe40000011474 */
[----:B------:R-:W-:Y:S02]  /*1de0*/  SHF.R.S32.HI R138, RZ, 0x3, R138 ;  /* 0x00000003ff8a7819 */ /* 0x000fe4000001148a */
[----:B------:R-:W-:-:S02]  /*1df0*/  SHF.R.S32.HI R134, RZ, 0x1f, R137 ;  /* 0x0000001fff867819 */ /* 0x000fc40000011489 */
[----:B------:R-:W-:Y:S02]  /*1e00*/  SHF.R.S32.HI R132, RZ, 0x1f, R133 ;  /* 0x0000001fff847819 */ /* 0x000fe40000011485 */
[----:B------:R-:W-:Y:S02]  /*1e10*/  P2R R2, PR, RZ, 0x1 ;  /* 0x00000001ff027803 */ /* 0x000fe40000000000 */
.L_x_966:
[----:B------:R-:W-:Y:S01]  /*1e20*/  LOP3.LUT P1, RZ, R124, 0x4, RZ, 0xc0, !PT ;  /* 0x000000047cff7812 */ /* 0x000fe2000782c0ff */
[----:B------:R-:W-:Y:S01]  /*1e30*/  IMAD R2, R53, 0x3000, R0 ;  /* 0x0000300035027824 */ /* 0x000fe200078e0200 */
[----:B------:R-:W-:Y:S01]  /*1e40*/  SHF.R.S32.HI R4, RZ, 0x1f, R12 ;  /* 0x0000001fff047819 */ /* 0x000fe2000001140c */
[----:B------:R-:W-:Y:S04]  /*1e50*/  DEPBAR.LE SB0, 0x2 ;  /* 0x000080800000791a */ /* 0x000fe80000000000 */
[C---:B------:R-:W-:Y:S01]  /*1e60*/  IADD3 R139, R2.reuse, 0x20, RZ ;  /* 0x00000020028b7810 */ /* 0x040fe20007ffe0ff */
[----:B------:R-:W-:Y:S01]  /*1e70*/  BAR.SYNC.DEFER_BLOCKING 0x0 ;  /* 0x0000000000007b1d */ /* 0x000fe20000010000 */
[C---:B------:R-:W-:Y:S01]  /*1e80*/  LEA R141, R2.reuse, 0x100, 0x1 ;  /* 0x00000100028d7811 */ /* 0x040fe200078e08ff */
[-C--:B-1----:R-:W-:Y:S02]  /*1e90*/  IMAD R5, R115, R12.reuse, RZ ;  /* 0x0000000c73057224 */ /* 0x082fe400078e02ff */
[----:B------:R-:W-:Y:S01]  /*1ea0*/  IMAD.WIDE.U32 R26, R117, R12, RZ ;  /* 0x0000000c751a7225 */ /* 0x000fe200078e00ff */
[----:B------:R-:W-:Y:S02]  /*1eb0*/  @P1 IADD3 R139, R2, -0x20, RZ ;  /* 0xffffffe0028b1810 */ /* 0x000fe40007ffe0ff */
[----:B------:R-:W-:Y:S01]  /*1ec0*/  ISETP.GE.AND P1, PT, R100, 0x1, PT ;  /* 0x000000016400780c */ /* 0x000fe20003f26270 */
[----:B------:R-:W-:Y:S01]  /*1ed0*/  IMAD R5, R4, R117, R5 ;  /* 0x0000007504057224 */ /* 0x000fe200078e0205 */
[----:B------:R-:W-:Y:S02]  /*1ee0*/  IADD3 R6, P0, R99, R26, RZ ;  /* 0x0000001a63067210 */ /* 0x000fe40007f1e0ff */
[----:B------:R-:W-:Y:S01]  /*1ef0*/  LEA R139, R139, 0x100, 0x1 ;  /* 0x000001008b8b7811 */ /* 0x000fe200078e08ff */
[----:B------:R-:W-:Y:S04]  /*1f00*/  IMAD.IADD R5, R27, 0x1, R5 ;  /* 0x000000011b057824 */ /* 0x000fe800078e0205 */
[----:B------:R-:W-:Y:S01]  /*1f10*/  IMAD.X R3, R5, 0x1, R98, P0 ;  /* 0x0000000105037824 */ /* 0x000fe200000e0662 */
[C---:B------:R-:W-:Y:S04]  /*1f20*/  LEA R80, P0, R6.reuse, c[0x0][0x1c8], 0x1 ;  /* 0x0000720006507a11 */ /* 0x040fe800078008ff */
[----:B------:R-:W-:Y:S01]  /*1f30*/  LEA.HI.X R81, R6, c[0x0][0x1cc], R3, 0x1, P0 ;  /* 0x0000730006517a11 */ /* 0x000fe200000f0c03 */
[----:B------:R-:W-:Y:S01]  /*1f40*/  BSSY B1, `(.L_x_942) ;  /* 0x00003b5000017945 */ /* 0x000fe20003800000 */
[----:B-----5:R-:W-:-:S05]  /*1f50*/  @!P1 BRA `(.L_x_943) ;  /* 0x000039d000009947 */ /* 0x020fca0003800000 */
[-C--:B------:R-:W-:Y:S01]  /*1f60*/  IMAD R21, R107, R12.reuse, RZ ;  /* 0x0000000c6b157224 */ /* 0x080fe200078e02ff */
[----:B------:R-:W-:Y:S01]  /*1f70*/  ISETP.NE.AND P0, PT, RZ, UR4, PT ;  /* 0x00000004ff007c0c */ /* 0x000fe2000bf05270 */
        /* <DEDUP_REMOVED lines=45> */
[----:B------:R-:W-:-:S13]  /*2250*/  ISETP.GE.AND P0, PT, R22, c[0x0][0x27c], PT ;  /* 0x00009f0016007a0c */ /* 0x000fda0003f06270 */
[----:B------:R1:W5:Y:S04]  /*2260*/  @!P0 LDG.E.64 R46, [R26.64] ;  /* 0x000000061a2e8981 */ /* 0x000368000c1e1b00 */
[----:B------:R1:W5:Y:S01]  /*2270*/  @!P0 LDG.E.64 R78, [R4.64] ;  /* 0x00000006044e8981 */ /* 0x000362000c1e1b00 */
[----:B------:R-:W-:-:S13]  /*2280*/  ISETP.GE.AND P0, PT, R20, c[0x0][0x27c], PT ;  /* 0x00009f0014007a0c */ /* 0x000fda0003f06270 */
[----:B------:R1:W5:Y:S04]  /*2290*/  @!P0 LDG.E.64 R48, [R26.64+0x20] ;  /* 0x000020061a308981 */ /* 0x000368000c1e1b00 */
[----:B------:R1:W5:Y:S01]  /*22a0*/  @!P0 LDG.E.64 R76, [R4.64+0x20] ;  /* 0x00002006044c8981 */ /* 0x000362000c1e1b00 */
        /* <DEDUP_REMOVED lines=11> */
[----:B------:R1:W5:Y:S02]  /*2360*/  @!P0 LDG.E.64 R60, [R4.64+0xa0] ;  /* 0x0000a006043c8981 */ /* 0x000364000c1e1b00 */
.L_x_946:
[----:B------:R-:W-:Y:S05]  /*2370*/  BSYNC B0 ;  /* 0x0000000000007941 */ /* 0x000fea0003800000 */
.L_x_945:
[----:B------:R-:W-:-:S05]  /*2380*/  @P1 BRA `(.L_x_947) ;  /* 0x0000370000001947 */ /* 0x000fca0003800000 */
[----:B------:R-:W-:Y:S01]  /*2390*/  ISETP.GE.AND P0, PT, R24, c[0x0][0x1d4], PT ;  /* 0x0000750018007a0c */ /* 0x000fe20003f06270 */
[----:B-----5:R-:W-:Y:S01]  /*23a0*/  IMAD.MOV.U32 R3, RZ, RZ, R34 ;  /* 0x000000ffff037224 */ /* 0x020fe200078e0022 */
[----:B------:R-:W-:Y:S01]  /*23b0*/  BSSY B0, `(.L_x_948) ;  /* 0x0000060000007945 */ /* 0x000fe20003800000 */
[----:B------:R-:W-:Y:S02]  /*23c0*/  IMAD.MOV.U32 R2, RZ, RZ, R35 ;  /* 0x000000ffff027224 */ /* 0x000fe400078e0023 */
[----:B------:R-:W-:Y:S01]  /*23d0*/  IMAD.MOV.U32 R29, RZ, RZ, R60 ;  /* 0x000000ffff1d7224 */ /* 0x000fe200078e003c */
[----:B------:R-:W-:Y:S01]  /*23e0*/  PRMT R9, R3, 0x7610, R9 ;  /* 0x0000761003097816 */ /* 0x000fe20000000009 */
[----:B------:R-:W-:Y:S01]  /*23f0*/  IMAD.MOV.U32 R28, RZ, RZ, R61 ;  /* 0x000000ffff1c7224 */ /* 0x000fe200078e003d */
[----:B------:R-:W-:Y:S01]  /*2400*/  PRMT R8, R2, 0x7610, R8 ;  /* 0x0000761002087816 */ /* 0x000fe20000000008 */
        /* <DEDUP_REMOVED lines=90> */
.L_x_949:
[----:B------:R-:W-:Y:S05]  /*29b0*/  BSYNC B0 ;  /* 0x0000000000007941 */ /* 0x000fea0003800000 */
.L_x_948:
[----:B------:R-:W-:Y:S01]  /*29c0*/  ISETP.GE.AND P0, PT, R15, c[0x0][0x1d4], PT ;  /* 0x000075000f007a0c */ /* 0x000fe20003f06270 */
[----:B------:R-:W-:-:S12]  /*29d0*/  BSSY B0, `(.L_x_950) ;  /* 0x0000035000007945 */ /* 0x000fd80003800000 */
[----:B------:R-:W-:-:S05]  /*29e0*/  @P0 BRA `(.L_x_951) ;  /* 0x0000033000000947 */ /* 0x000fca0003800000 */
[----:B------:R-:W-:Y:S01]  /*29f0*/  ISETP.GE.AND P0, PT, R20, c[0x0][0x27c], PT ;  /* 0x00009f0014007a0c */ /* 0x000fe20003f06270 */
[----:B-1----:R-:W1:-:S12]  /*2a00*/  LDS.128 R28, [R139+0xc000] ;  /* 0x00c000008b1c7984 */ /* 0x002e580000000c00 */
        /* <DEDUP_REMOVED lines=49> */
.L_x_951:
[----:B------:R-:W-:Y:S05]  /*2d20*/  BSYNC B0 ;  /* 0x0000000000007941 */ /* 0x000fea0003800000 */
.L_x_950:
        /* <DEDUP_REMOVED lines=54> */
.L_x_953:
[----:B------:R-:W-:Y:S05]  /*3090*/  BSYNC B0 ;  /* 0x0000000000007941 */ /* 0x000fea0003800000 */
.L_x_952:
        /* <DEDUP_REMOVED lines=54> */
.L_x_955:
[----:B------:R-:W-:Y:S05]  /*3400*/  BSYNC B0 ;  /* 0x0000000000007941 */ /* 0x000fea0003800000 */
.L_x_954:
        /* <DEDUP_REMOVED lines=23> */
[C---:B------:R-:W-:Y:S01]  /*3580*/  @!P0 SHF.L.U32 R39, R31.reuse, 0x10, RZ ;  /* 0x000000101f278819 */ /* 0x040fe200000006ff */
        /* <DEDUP_REMOVED lines=30> */
.L_x_957:
[----:B------:R-:W-:Y:S05]  /*3770*/  BSYNC B0 ;  /* 0x0000000000007941 */ /* 0x000fea0003800000 */
.L_x_956:
[----:B------:R-:W-:-:S13]  /*3780*/  ISETP.GE.AND P0, PT, R119, c[0x0][0x1d4], PT ;  /* 0x0000750077007a0c */ /* 0x000fda0003f06270 */
        /* <DEDUP_REMOVED lines=53> */
.L_x_944:
        /* <DEDUP_REMOVED lines=36> */
[----:B------:R1:W5:Y:S04]  /*3d20*/  @!P0 LDG.E.128 R44, [R32.64] ;  /* 0x00000006202c8981 */ /* 0x000368000c1e1d00 */
[----:B------:R1:W5:Y:S01]  /*3d30*/  @!P0 LDG.E.128 R56, [R2.64] ;  /* 0x0000000602388981 */ /* 0x000362000c1e1d00 */
[----:B------:R-:W-:-:S13]  /*3d40*/  ISETP.GE.AND P0, PT, R15, c[0x0][0x27c], PT ;  /* 0x00009f000f007a0c */ /* 0x000fda0003f06270 */
[----:B------:R1:W5:Y:S04]  /*3d50*/  @!P0 LDG.E.128 R36, [R32.64+0x40] ;  /* 0x0000400620248981 */ /* 0x000368000c1e1d00 */
[----:B------:R1:W5:Y:S01]  /*3d60*/  @!P0 LDG.E.128 R76, [R2.64+0x40] ;  /* 0x00004006024c8981 */ /* 0x000362000c1e1d00 */
[----:B------:R-:W-:-:S13]  /*3d70*/  ISETP.GE.AND P0, PT, R14, c[0x0][0x27c], PT ;  /* 0x00009f000e007a0c */ /* 0x000fda0003f06270 */
[----:B------:R1:W5:Y:S04]  /*3d80*/  @!P0 LDG.E.128 R28, [R32.64+0x80] ;  /* 0x00008006201c8981 */ /* 0x000368000c1e1d00 */
[----:B------:R1:W5:Y:S02]  /*3d90*/  @!P0 LDG.E.128 R72, [R2.64+0x80] ;  /* 0x0000800602488981 */ /* 0x000364000c1e1d00 */
.L_x_959:
[----:B------:R-:W-:Y:S05]  /*3da0*/  BSYNC B0 ;  /* 0x0000000000007941 */ /* 0x000fea0003800000 */
.L_x_958:
[----:B------:R-:W-:Y:S04]  /*3db0*/  IADD3 R167, P0, R164, R26, RZ ;  /* 0x0000001aa4a77210 */ /* 0x000fe80007f1e0ff */
[----:B------:R-:W-:Y:S01]  /*3dc0*/  IADD3.X R166, R5, R102, RZ, P0, !PT ;  /* 0x0000006605a67210 */ /* 0x000fe200007fe4ff */
[----:B------:R-:W-:-:S05]  /*3dd0*/  @P1 BRA `(.L_x_947) ;  /* 0x00001cb000001947 */ /* 0x000fca0003800000 */
[----:B------:R-:W-:Y:S01]  /*3de0*/  ISETP.GE.AND P0, PT, R24, c[0x0][0x1d4], PT ;  /* 0x0000750018007a0c */ /* 0x000fe20003f06270 */
[----:B-----5:R-:W-:Y:S01]  /*3df0*/  IMAD.MOV.U32 R5, RZ, RZ, R30 ;  /* 0x000000ffff057224 */ /* 0x020fe200078e001e */
[----:B------:R-:W-:Y:S01]  /*3e00*/  IADD3 R171, -R108, c[0x0][0x1d4], RZ ;  /* 0x000075006cab7a10 */ /* 0x000fe20007ffe1ff */
[----:B------:R-:W-:Y:S01]  /*3e10*/  IMAD.MOV.U32 R4, RZ, RZ, R31 ;  /* 0x000000ffff047224 */ /* 0x000fe200078e001f */
[----:B------:R-:W-:Y:S01]  /*3e20*/  BSSY B0, `(.L_x_960) ;  /* 0x00000a9000007945 */ /* 0x000fe20003800000 */
        /* <DEDUP_REMOVED lines=32> */
[----:B------:R-:W-:Y:S01]  /*4030*/  ISETP.NE.AND P2, PT, R126, RZ, PT ;  /* 0x000000ff7e00720c */ /* 0x000fe20003f45270 */
[----:B------:R-:W-:Y:S01]  /*4040*/  IMAD.MOV.U32 R55, RZ, RZ, R56 ;  /* 0x000000ffff377224 */ /* 0x000fe200078e0038 */
[----:B------:R-:W-:Y:S01]  /*4050*/  IADD3 R175, P1, P0, R156, R167, R116 ;  /* 0x000000a79caf7210 */ /* 0x000fe2000783e074 */
[----:B------:R-:W-:Y:S01]  /*4060*/  IMAD.MOV.U32 R50, RZ, RZ, R44 ;  /* 0x000000ffff327224 */ /* 0x000fe200078e002c */
[----:B------:R-:W-:Y:S01]  /*4070*/  SEL R173, R108, R171, !P2 ;  /* 0x000000ab6cad7207 */ /* 0x000fe20005000000 */
[----:B------:R-:W-:Y:S01]  /*4080*/  IMAD.MOV.U32 R49, RZ, RZ, R45 ;  /* 0x000000ffff317224 */ /* 0x000fe200078e002d */
[----:B------:R-:W-:Y:S01]  /*4090*/  IADD3.X R172, R101, R166, R136, P1, P0 ;  /* 0x000000a665ac7210 */ /* 0x000fe20000fe0488 */
[----:B------:R-:W-:Y:S01]  /*40a0*/  IMAD.MOV.U32 R62, RZ, RZ, R58 ;  /* 0x000000ffff3e7224 */ /* 0x000fe200078e003a */
[----:B------:R-:W-:Y:S01]  /*40b0*/  SHF.R.S32.HI R168, RZ, 0x1f, R173 ;  /* 0x0000001fffa87819 */ /* 0x000fe200000114ad */
[----:B------:R-:W-:Y:S01]  /*40c0*/  IMAD.MOV.U32 R68, RZ, RZ, R59 ;  /* 0x000000ffff447224 */ /* 0x000fe200078e003b */
[----:B------:R-:W-:Y:S02]  /*40d0*/  MOV R54, R57 ;  /* 0x0000003900367202 */ /* 0x000fe40000000f00 */
[----:B------:R-:W-:Y:S04]  /*40e0*/  LEA.HI R173, R168, R173, RZ, 0x4 ;  /* 0x000000ada8ad7211 */ /* 0x000fe800078f20ff */
[----:B------:R-:W-:Y:S04]  /*40f0*/  LEA.HI.SX32 R176, R173, R118, 0x1c ;  /* 0x00000076adb07211 */ /* 0x000fe800078fe2ff */
[----:B------:R-:W-:Y:S01]  /*4100*/  SHF.R.S32.HI R177, RZ, 0x1f, R176 ;  /* 0x0000001fffb17819 */ /* 0x000fe200000114b0 */
[----:B------:R-:W-:Y:S03]  /*4110*/  IMAD.SHL.U32 R170, R176, 0x8, RZ ;  /* 0x00000008b0aa7824 */ /* 0x000fe600078e00ff */
[----:B------:R-:W-:Y:S02]  /*4120*/  LEA.HI R177, R177, R176, RZ, 0x3 ;  /* 0x000000b0b1b17211 */ /* 0x000fe400078f18ff */
[----:B------:R-:W-:Y:S02]  /*4130*/  ISETP.GE.AND P1, PT, R170, c[0x0][0x1d4], PT ;  /* 0x00007500aa007a0c */ /* 0x000fe40003f26270 */
[--C-:B------:R-:W-:Y:S01]  /*4140*/  LOP3.LUT R179, R123, 0x38, R170.reuse, 0xf8, !PT ;  /* 0x000000387bb37812 */ /* 0x100fe200078ef8aa */
[----:B------:R-:W-:Y:S03]  /*4150*/  IMAD.SHL.U32 R177, R177, 0x200, RZ ;  /* 0x00000200b1b17824 */ /* 0x000fe600078e00ff */
[----:B------:R-:W-:Y:S02]  /*4160*/  LOP3.LUT R176, R179, R122, RZ, 0x3c, !PT ;  /* 0x0000007ab3b07212 */ /* 0x000fe400078e3cff */
[----:B------:R-:W-:Y:S04]  /*4170*/  LOP3.LUT R177, R177, 0x7ffff000, RZ, 0xc0, !PT ;  /* 0x7ffff000b1b17812 */ /* 0x000fe800078ec0ff */
[----:B------:R-:W-:Y:S02]  /*4180*/  IADD3 R176, R176, R177, R13 ;  /* 0x000000b1b0b07210 */ /* 0x000fe40007ffe00d */
[--C-:B------:R-:W-:Y:S02]  /*4190*/  @!P1 SHF.R.S32.HI R168, RZ, 0x1f, R170.reuse ;  /* 0x0000001fffa89819 */ /* 0x100fe400000114aa */
[----:B------:R-:W-:Y:S01]  /*41a0*/  @!P1 IADD3 R173, P2, P0, R156, R167, R170 ;  /* 0x000000a79cad9210 */ /* 0x000fe2000785e0aa */
[----:B------:R-:W-:Y:S02]  /*41b0*/  IMAD.IADD R177, R169, 0x1, R176 ;  /* 0x00000001a9b17824 */ /* 0x000fe400078e02b0 */
[----:B------:R-:W-:Y:S01]  /*41c0*/  IMAD.IADD R176, R114, 0x1, R169 ;  /* 0x0000000172b07824 */ /* 0x000fe200078e02a9 */
[----:B------:R-:W-:Y:S01]  /*41d0*/  @!P1 IADD3.X R168, R101, R166, R168, P2, P0 ;  /* 0x000000a665a89210 */ /* 0x000fe200017e04a8 */
[----:B------:R-:W-:Y:S01]  /*41e0*/  IMAD.SHL.U32 R170, R177, 0x2, RZ ;  /* 0x00000002b1aa7824 */ /* 0x000fe200078e00ff */
[C---:B------:R-:W-:Y:S04]  /*41f0*/  LEA R174, P0, R175.reuse, c[0x0][0x1c8], 0x1 ;  /* 0x00007200afae7a11 */ /* 0x040fe800078008ff */
[----:B------:R-:W-:Y:S01]  /*4200*/  LEA.HI.X R175, R175, c[0x0][0x1cc], R172, 0x1, P0 ;  /* 0x00007300afaf7a11 */ /* 0x000fe200000f0cac */
[----:B------:R-:W1:Y:S01]  /*4210*/  LDS.128 R32, [R170+0xc100] ;  /* 0x00c10000aa207984 */ /* 0x000e620000000c00 */
[C---:B------:R-:W-:Y:S04]  /*4220*/  @!P1 LEA R172, P0, R173.reuse, c[0x0][0x1c8], 0x1 ;  /* 0x00007200adac9a11 */ /* 0x040fe800078008ff */
[----:B------:R-:W-:Y:S01]  /*4230*/  @!P1 LEA.HI.X R173, R173, c[0x0][0x1cc], R168, 0x1, P0 ;  /* 0x00007300adad9a11 */ /* 0x000fe200000f0ca8 */
[----:B------:R-:W-:Y:S01]  /*4240*/  IMAD.SHL.U32 R168, R176, 0x2, RZ ;  /* 0x00000002b0a87824 */ /* 0x000fe200078e00ff */
[----:B------:R-:W-:Y:S04]  /*4250*/  ISETP.GE.AND P0, PT, R24, c[0x0][0x27c], PT ;  /* 0x00009f0018007a0c */ /* 0x000fe80003f06270 */
[----:B------:R2:W3:Y:S09]  /*4260*/  LDS.128 R80, [R168+0xc100] ;  /* 0x00c10000a8507984 */ /* 0x0004f20000000c00 */
[----:B------:R-:W-:Y:S01]  /*4270*/  @!P0 SHF.R.U64 R51, R44, 0x10, R45 ;  /* 0x000000102c338819 */ /* 0x000fe2000000122d */
[----:B------:R-:W-:Y:S01]  /*4280*/  IMAD.MOV.U32 R44, RZ, RZ, R47 ;  /* 0x000000ffff2c7224 */ /* 0x000fe200078e002f */
[----:B------:R-:W-:Y:S01]  /*4290*/  @!P0 SHF.R.U32.HI R52, RZ, 0x10, R45 ;  /* 0x00000010ff348819 */ /* 0x000fe2000001162d */
[----:B------:R-:W-:Y:S01]  /*42a0*/  IMAD.MOV.U32 R45, RZ, RZ, R46 ;  /* 0x000000ffff2d7224 */ /* 0x000fe200078e002e */
[----:B------:R-:W-:Y:S02]  /*42b0*/  @!P0 PRMT R50, R50, 0x5410, R51 ;  /* 0x0000541032328816 */ /* 0x000fe40000000033 */
[----:B------:R-:W-:Y:S02]  /*42c0*/  @!P0 PRMT R49, R49, 0x5410, R52 ;  /* 0x0000541031318816 */ /* 0x000fe40000000034 */
[--C-:B------:R-:W-:Y:S02]  /*42d0*/  @!P0 SHF.R.U64 R61, R58, 0x10, R59.reuse ;  /* 0x000000103a3d8819 */ /* 0x100fe4000000123b */
[----:B------:R-:W-:Y:S02]  /*42e0*/  @!P0 SHF.R.U32.HI R59, RZ, 0x10, R59 ;  /* 0x00000010ff3b8819 */ /* 0x000fe4000001163b */
[----:B------:R-:W-:Y:S02]  /*42f0*/  @!P0 PRMT R62, R62, 0x5410, R61 ;  /* 0x000054103e3e8816 */ /* 0x000fe4000000003d */
[----:B------:R-:W-:Y:S02]  /*4300*/  @!P0 PRMT R68, R68, 0x5410, R59 ;  /* 0x0000541044448816 */ /* 0x000fe4000000003b */
[--C-:B------:R-:W-:Y:S01]  /*4310*/  @!P0 SHF.R.U64 R56, R56, 0x10, R57.reuse ;  /* 0x0000001038388819 */ /* 0x100fe20000001239 */
[----:B------:R-:W-:Y:S01]  /*4320*/  @!P0 IMAD.U32 R60, R62, 0x10000, RZ ;  /* 0x000100003e3c8824 */ /* 0x000fe200078e00ff */
[----:B------:R-:W-:Y:S01]  /*4330*/  @!P0 SHF.R.U32.HI R57, RZ, 0x10, R57 ;  /* 0x00000010ff398819 */ /* 0x000fe20000011639 */
[----:B------:R-:W-:Y:S01]  /*4340*/  @!P0 IMAD.U32 R63, R68, 0x10000, RZ ;  /* 0x00010000443f8824 */ /* 0x000fe200078e00ff */
[----:B------:R-:W-:Y:S01]  /*4350*/  @!P0 PRMT R56, R55, 0x5410, R56 ;  /* 0x0000541037388816 */ /* 0x000fe20000000038 */
[----:B-1----:R-:W-:Y:S01]  /*4360*/  @!P0 IMAD.U32 R52, R32, 0x10000, RZ ;  /* 0x0001000020348824 */ /* 0x002fe200078e00ff */
[----:B------:R-:W-:Y:S01]  /*4370*/  @!P0 PRMT R58, R54, 0x5410, R57 ;  /* 0x00005410363a8816 */ /* 0x000fe20000000039 */
[----:B------:R-:W-:Y:S01]  /*4380*/  @!P0 IMAD.U32 R51, R33, 0x10000, RZ ;  /* 0x0001000021338824 */ /* 0x000fe200078e00ff */
[----:B------:R-:W-:Y:S02]  /*4390*/  @!P0 SHF.L.U32 R55, R56, 0x10, RZ ;  /* 0x0000001038378819 */ /* 0x000fe400000006ff */
[----:B------:R-:W-:Y:S01]  /*43a0*/  @!P0 LOP3.LUT R62, R62, 0xffff0000, RZ, 0xc0, !PT ;  /* 0xffff00003e3e8812 */ /* 0x000fe200078ec0ff */
[C---:B------:R-:W-:Y:S01]  /*43b0*/  @!P0 IMAD.U32 R57, R58.reuse, 0x10000, RZ ;  /* 0x000100003a398824 */ /* 0x040fe200078e00ff */
[----:B------:R-:W-:Y:S01]  /*43c0*/  @!P0 LOP3.LUT R58, R58, 0xffff0000, RZ, 0xc0, !PT ;  /* 0xffff00003a3a8812 */ /* 0x000fe200078ec0ff */
[----:B--2---:R-:W-:Y:S01]  /*43d0*/  @!P0 FMUL.FTZ R168, R52, R55 ;  /* 0x0000003734a88220 */ /* 0x004fe20000410000 */
[----:B------:R-:W-:Y:S01]  /*43e0*/  @!P0 LOP3.LUT R68, R68, 0xffff0000, RZ, 0xc0, !PT ;  /* 0xffff000044448812 */ /* 0x000fe200078ec0ff */
[----:B---3--:R-:W-:Y:S01]  /*43f0*/  @!P0 IMAD.U32 R54, R80, 0x10000, RZ ;  /* 0x0001000050368824 */ /* 0x008fe200078e00ff */
[----:B------:R-:W-:Y:S01]  /*4400*/  @!P0 SHF.L.U32 R59, R81, 0x10, RZ ;  /* 0x00000010513b8819 */ /* 0x000fe200000006ff */
[----:B------:R-:W-:Y:S01]  /*4410*/  @!P0 FMUL.FTZ R170, R51, R57 ;  /* 0x0000003933aa8220 */ /* 0x000fe20000410000 */
[C---:B------:R-:W-:Y:S01]  /*4420*/  @!P0 LOP3.LUT R64, R82.reuse, 0xffff0000, RZ, 0xc0, !PT ;  /* 0xffff000052408812 */ /* 0x040fe200078ec0ff */
[----:B------:R-:W-:Y:S01]  /*4430*/  @!P0 IMAD.U32 R61, R82, 0x10000, RZ ;  /* 0x00010000523d8824 */ /* 0x000fe200078e00ff */
[C---:B------:R-:W-:Y:S01]  /*4440*/  @!P0 LOP3.LUT R65, R83.reuse, 0xffff0000, RZ, 0xc0, !PT ;  /* 0xffff000053418812 */ /* 0x040fe200078ec0ff */
[----:B------:R-:W-:Y:S01]  /*4450*/  @!P0 IMAD.U32 R66, R83, 0x10000, RZ ;  /* 0x0001000053428824 */ /* 0x000fe200078e00ff */
[--C-:B------:R-:W-:Y:S02]  /*4460*/  @!P0 SHF.R.U64 R46, R46, 0x10, R47.reuse ;  /* 0x000000102e2e8819 */ /* 0x100fe4000000122f */
[----:B------:R-:W-:Y:S02]  /*4470*/  @!P0 SHF.R.U32.HI R47, RZ, 0x10, R47 ;  /* 0x00000010ff2f8819 */ /* 0x000fe4000001162f */
[----:B------:R-:W-:Y:S01]  /*4480*/  @!P0 PRMT R45, R45, 0x5410, R46 ;  /* 0x000054102d2d8816 */ /* 0x000fe2000000002e */
[----:B------:R-:W-:Y:S01]  /*4490*/  @!P0 IMAD.U32 R46, R49, 0x10000, RZ ;  /* 0x00010000312e8824 */ /* 0x000fe200078e00ff */
[----:B------:R-:W-:Y:S01]  /*44a0*/  @!P0 PRMT R44, R44, 0x5410, R47 ;  /* 0x000054102c2c8816 */ /* 0x000fe2000000002f */
[----:B------:R-:W-:Y:S02]  /*44b0*/  @!P0 IMAD.U32 R47, R50, 0x10000, RZ ;  /* 0x00010000322f8824 */ /* 0x000fe400078e00ff */
[----:B------:R-:W-:Y:S01]  /*44c0*/  @!P0 FMUL.FTZ R4, R51, R46 ;  /* 0x0000002e33048220 */ /* 0x000fe20000410000 */
[----:B------:R-:W-:Y:S01]  /*44d0*/  @!P0 LOP3.LUT R51, R33, 0xffff0000, RZ, 0xc0, !PT ;  /* 0xffff000021338812 */ /* 0x000fe200078ec0ff */
[-C--:B------:R-:W-:Y:S01]  /*44e0*/  @!P0 FMUL.FTZ R2, R52, R47.reuse ;  /* 0x0000002f34028220 */ /* 0x080fe20000410000 */
[----:B------:R-:W-:Y:S01]  /*44f0*/  @!P0 LOP3.LUT R52, R32, 0xffff0000, RZ, 0xc0, !PT ;  /* 0xffff000020348812 */ /* 0x000fe200078ec0ff */
        /* <DEDUP_REMOVED lines=8> */
[-C--:B------:R-:W-:Y:S01]  /*4580*/  @!P0 FMUL.FTZ R3, R52, R47.reuse ;  /* 0x0000002f34038220 */ /* 0x080fe20000410000 */
[----:B------:R-:W-:Y:S01]  /*4590*/  @!P0 LOP3.LUT R50, R34, 0xffff0000, RZ, 0xc0, !PT ;  /* 0xffff000022328812 */ /* 0x000fe200078ec0ff */
[----:B------:R-:W-:Y:S01]  /*45a0*/  @!P0 FMUL.FTZ R179, R52, R54 ;  /* 0x0000003634b38220 */ /* 0x000fe20000410000 */
[----:B------:R-:W-:Y:S01]  /*45b0*/  @!P0 LOP3.LUT R46, R49, 0xffff0000, RZ, 0xc0, !PT ;  /* 0xffff0000312e8812 */ /* 0x000fe200078ec0ff */
[----:B------:R-:W-:Y:S02]  /*45c0*/  @!P0 FFMA.FTZ R3, R54, R56, R3 ;  /* 0x0000003836038223 */ /* 0x000fe40000010003 */
[----:B------:R-:W-:Y:S02]  /*45d0*/  @!P0 FFMA.FTZ R179, R56, R47, -R179 ;  /* 0x0000002f38b38223 */ /* 0x000fe400000108b3 */
[----:B------:R-:W-:Y:S02]  /*45e0*/  @!P0 IMAD.U32 R47, R34, 0x10000, RZ ;  /* 0x00010000222f8824 */ /* 0x000fe400078e00ff */
[----:B------:R-:W-:Y:S01]  /*45f0*/  @!P0 FMUL.FTZ R5, R51, R46 ;  /* 0x0000002e33058220 */ /* 0x000fe20000410000 */
[----:B------:R-:W-:Y:S01]  /*4600*/  @!P0 F2FP.BF16.PACK_AB R179, R179, R168 ;  /* 0x000000a8b3b3823e */ /* 0x000fe200000010ff */
[----:B------:R-:W-:Y:S01]  /*4610*/  @!P0 FFMA.FTZ R177, R55, R46, -R177 ;  /* 0x0000002e37b18223 */ /* 0x000fe200000108b1 */
[----:B------:R-:W-:Y:S01]  /*4620*/  @!P0 F2FP.BF16.PACK_AB R168, R3, R2 ;  /* 0x0000000203a8823e */ /* 0x000fe200000010ff */
[C---:B------:R-:W-:Y:S01]  /*4630*/  @!P0 IMAD.U32 R46, R45.reuse, 0x10000, RZ ;  /* 0x000100002d2e8824 */ /* 0x040fe200078e00ff */
[----:B------:R-:W-:Y:S01]  /*4640*/  @!P0 LOP3.LUT R45, R45, 0xffff0000, RZ, 0xc0, !PT ;  /* 0xffff00002d2d8812 */ /* 0x000fe200078ec0ff */
[----:B------:R-:W-:Y:S01]  /*4650*/  @!P0 FMUL.FTZ R178, R47, R60 ;  /* 0x0000003c2fb28220 */ /* 0x000fe20000410000 */
[----:B------:R-:W-:Y:S01]  /*4660*/  @!P0 F2FP.BF16.PACK_AB R170, R177, R170 ;  /* 0x000000aab1aa823e */ /* 0x000fe200000010ff */
[C---:B------:R-:W-:Y:S02]  /*4670*/  @!P0 FMUL.FTZ R183, R50.reuse, R62 ;  /* 0x0000003e32b78220 */ /* 0x040fe40000410000 */
[-C--:B------:R-:W-:Y:S01]  /*4680*/  @!P0 FMUL.FTZ R6, R47, R46.reuse ;  /* 0x0000002e2f068220 */ /* 0x080fe20000410000 */
[----:B------:R-:W-:Y:S01]  /*4690*/  @!P0 LOP3.LUT R47, R35, 0xffff0000, RZ, 0xc0, !PT ;  /* 0xffff0000232f8812 */ /* 0x000fe200078ec0ff */
        /* <DEDUP_REMOVED lines=9> */
[----:B------:R-:W-:Y:S02]  /*4730*/  @!P0 FFMA.FTZ R4, R57, R59, R4 ;  /* 0x0000003b39048223 */ /* 0x000fe40000010004 */
[----:B------:R-:W-:Y:S02]  /*4740*/  @!P0 FFMA.FTZ R5, R58, R55, R5 ;  /* 0x000000373a058223 */ /* 0x000fe40000010005 */
[-C--:B------:R-:W-:Y:S02]  /*4750*/  @!P0 FFMA.FTZ R176, R66, R45.reuse, -R176 ;  /* 0x0000002d42b08223 */ /* 0x080fe400000108b0 */
        /* <DEDUP_REMOVED lines=18> */
[----:B------:R-:W-:Y:S02]  /*4880*/  @!P0 IMAD.MOV.U32 R34, RZ, RZ, R176 ;  /* 0x000000ffff228224 */ /* 0x000fe400078e00b0 */
[----:B------:R-:W-:Y:S05]  /*4890*/  @!P0 IMAD.MOV.U32 R35, RZ, RZ, R183 ;  /* 0x000000ffff238224 */ /* 0x000fea00078e00b7 */
[----:B------:R1:W-:Y:S02]  /*48a0*/  @!P1 STG.E.128 [R172.64], R32 ;  /* 0x00000020ac009986 */ /* 0x0003e4000c101d06 */
.L_x_961:
[----:B------:R-:W-:Y:S05]  /*48b0*/  BSYNC B0 ;  /* 0x0000000000007941 */ /* 0x000fea0003800000 */
.L_x_960:
[----:B------:R-:W-:Y:S01]  /*48c0*/  ISETP.GE.AND P0, PT, R15, c[0x0][0x1d4], PT ;  /* 0x000075000f007a0c */ /* 0x000fe20003f06270 */
[----:B------:R-:W-:-:S12]  /*48d0*/  BSSY B0, `(.L_x_962) ;  /* 0x0000081000007945 */ /* 0x000fd80003800000 */
[----:B------:R-:W-:-:S05]  /*48e0*/  @P0 BRA `(.L_x_963) ;  /* 0x000007f000000947 */ /* 0x000fca0003800000 */
[----:B------:R-:W-:Y:S02]  /*48f0*/  SEL R63, R108, R171, !P6 ;  /* 0x000000ab6c3f7207 */ /* 0x000fe40007000000 */
[----:B------:R-:W-:Y:S02]  /*4900*/  IADD3 R65, P1, P0, R156, R167, R137 ;  /* 0x000000a79c417210 */ /* 0x000fe4000783e089 */
[----:B------:R-:W-:Y:S02]  /*4910*/  SHF.R.S32.HI R60, RZ, 0x1f, R63 ;  /* 0x0000001fff3c7819 */ /* 0x000fe4000001143f */
[----:B------:R-:W-:Y:S02]  /*4920*/  IADD3.X R62, R101, R166, R134, P1, P0 ;  /* 0x000000a6653e7210 */ /* 0x000fe40000fe0486 */
[----:B------:R-:W-:Y:S04]  /*4930*/  LEA.HI R63, R60, R63, RZ, 0x4 ;  /* 0x0000003f3c3f7211 */ /* 0x000fe800078f20ff */
[----:B------:R-:W-:Y:S04]  /*4940*/  LEA.HI.SX32 R68, R63, R138, 0x1c ;  /* 0x0000008a3f447211 */ /* 0x000fe800078fe2ff */
[----:B-1----:R-:W-:Y:S01]  /*4950*/  SHF.R.S32.HI R173, RZ, 0x1f, R68 ;  /* 0x0000001fffad7819 */ /* 0x002fe20000011444 */
        /* <DEDUP_REMOVED lines=21> */
[----:B------:R-:W2:Y:S09]  /*4ab0*/  LDS.128 R80, [R60+0xc100] ;  /* 0x00c100003c507984 */ /* 0x000eb20000000c00 */
[----:B------:R-:W-:Y:S02]  /*4ac0*/  @!P0 SHF.R.U64 R49, R78, 0x10, R79 ;  /* 0x000000104e318819 */ /* 0x000fe4000000124f */
[----:B------:R-:W-:Y:S02]  /*4ad0*/  @!P0 SHF.R.U64 R45, R36, 0x10, R37 ;  /* 0x00000010242d8819 */ /* 0x000fe40000001225 */
[----:B------:R-:W-:Y:S02]  /*4ae0*/  @!P0 PRMT R86, R86, 0x5410, R49 ;  /* 0x0000541056568816 */ /* 0x000fe40000000031 */
[----:B------:R-:W-:Y:S02]  /*4af0*/  @!P0 SHF.R.U32.HI R36, RZ, 0x10, R37 ;  /* 0x00000010ff248819 */ /* 0x000fe40000011625 */
[--C-:B------:R-:W-:Y:S01]  /*4b00*/  @!P0 SHF.R.U64 R37, R38, 0x10, R39.reuse ;  /* 0x0000001026258819 */ /* 0x100fe20000001227 */
[C---:B------:R-:W-:Y:S01]  /*4b10*/  @!P0 IMAD.U32 R55, R86.reuse, 0x10000, RZ ;  /* 0x0001000056378824 */ /* 0x040fe200078e00ff */
[----:B------:R-:W-:Y:S02]  /*4b20*/  @!P0 SHF.R.U32.HI R38, RZ, 0x10, R39 ;  /* 0x00000010ff268819 */ /* 0x000fe40000011627 */
[----:B------:R-:W-:Y:S02]  /*4b30*/  @!P0 LOP3.LUT R54, R86, 0xffff0000, RZ, 0xc0, !PT ;  /* 0xffff000056368812 */ /* 0x000fe400078ec0ff */
[----:B------:R-:W-:Y:S02]  /*4b40*/  @!P0 PRMT R43, R43, 0x5410, R38 ;  /* 0x000054102b2b8816 */ /* 0x000fe40000000026 */
[----:B------:R-:W-:Y:S02]  /*4b50*/  @!P0 SHF.R.U64 R47, R76, 0x10, R77 ;  /* 0x000000104c2f8819 */ /* 0x000fe4000000124d */
[----:B------:R-:W-:Y:S01]  /*4b60*/  @!P0 PRMT R42, R42, 0x5410, R45 ;  /* 0x000054102a2a8816 */ /* 0x000fe2000000002d */
[C---:B-1----:R-:W-:Y:S01]  /*4b70*/  @!P0 IMAD.U32 R38, R32.reuse, 0x10000, RZ ;  /* 0x0001000020268824 */ /* 0x042fe200078e00ff */
[----:B------:R-:W-:Y:S02]  /*4b80*/  @!P0 LOP3.LUT R39, R32, 0xffff0000, RZ, 0xc0, !PT ;  /* 0xffff000020278812 */ /* 0x000fe400078ec0ff */
[----:B------:R-:W-:Y:S02]  /*4b90*/  @!P0 PRMT R88, R88, 0x5410, R47 ;  /* 0x0000541058588816 */ /* 0x000fe4000000002f */
[----:B------:R-:W-:Y:S02]  /*4ba0*/  @!P0 PRMT R41, R41, 0x5410, R36 ;  /* 0x0000541029298816 */ /* 0x000fe40000000024 */
[C---:B------:R-:W-:Y:S01]  /*4bb0*/  @!P0 LOP3.LUT R46, R88.reuse, 0xffff0000, RZ, 0xc0, !PT ;  /* 0xffff0000582e8812 */ /* 0x040fe200078ec0ff */
[----:B------:R-:W-:Y:S01]  /*4bc0*/  @!P0 IMAD.U32 R47, R88, 0x10000, RZ ;  /* 0x00010000582f8824 */ /* 0x000fe200078e00ff */
[----:B------:R-:W-:Y:S01]  /*4bd0*/  @!P0 LOP3.LUT R36, R42, 0xffff0000, RZ, 0xc0, !PT ;  /* 0xffff00002a248812 */ /* 0x000fe200078ec0ff */
[C---:B--2---:R-:W-:Y:S01]  /*4be0*/  @!P0 IMAD.U32 R44, R80.reuse, 0x10000, RZ ;  /* 0x00010000502c8824 */ /* 0x044fe200078e00ff */
[----:B------:R-:W-:Y:S01]  /*4bf0*/  @!P0 LOP3.LUT R49, R80, 0xffff0000, RZ, 0xc0, !PT ;  /* 0xffff000050318812 */ /* 0x000fe200078ec0ff */
[----:B------:R-:W-:Y:S01]  /*4c00*/  @!P0 FMUL.FTZ R173, R39, R46 ;  /* 0x0000002e27ad8220 */ /* 0x000fe20000410000 */
[----:B------:R-:W-:Y:S01]  /*4c10*/  @!P0 LOP3.LUT R51, R81, 0xffff0000, RZ, 0xc0, !PT ;  /* 0xffff000051338812 */ /* 0x000fe200078ec0ff */
[-C--:B------:R-:W-:Y:S01]  /*4c20*/  @!P0 FMUL.FTZ R3, R39, R36.reuse ;  /* 0x0000002427038220 */ /* 0x080fe20000410000 */
[----:B------:R-:W-:Y:S01]  /*4c30*/  @!P0 LOP3.LUT R39, R33, 0xffff0000, RZ, 0xc0, !PT ;  /* 0xffff000021278812 */ /* 0x000fe200078ec0ff */
[----:B------:R-:W-:Y:S01]  /*4c40*/  @!P0 FMUL.FTZ R60, R38, R47 ;  /* 0x0000002f263c8220 */ /* 0x000fe20000410000 */
[C---:B------:R-:W-:Y:S01]  /*4c50*/  @!P0 LOP3.LUT R57, R82.reuse, 0xffff0000, RZ, 0xc0, !PT ;  /* 0xffff000052398812 */ /* 0x040fe200078ec0ff */
[----:B------:R-:W-:Y:S01]  /*4c60*/  @!P0 FFMA.FTZ R173, R49, R36, -R173 ;  /* 0x0000002431ad8223 */ /* 0x000fe200000108ad */
[----:B------:R-:W-:Y:S01]  /*4c70*/  @!P0 LOP3.LUT R61, R83, 0xffff0000, RZ, 0xc0, !PT ;  /* 0xffff0000533d8812 */ /* 0x000fe200078ec0ff */
[----:B------:R-:W-:Y:S01]  /*4c80*/  @!P0 IMAD.U32 R52, R82, 0x10000, RZ ;  /* 0x0001000052348824 */ /* 0x000fe200078e00ff */
[----:B------:R-:W-:Y:S01]  /*4c90*/  @!P0 LOP3.LUT R36, R41, 0xffff0000, RZ, 0xc0, !PT ;  /* 0xffff000029248812 */ /* 0x000fe200078ec0ff */
[----:B------:R-:W-:Y:S01]  /*4ca0*/  @!P0 IMAD.U32 R56, R83, 0x10000, RZ ;  /* 0x0001000053388824 */ /* 0x000fe200078e00ff */
[----:B------:R-:W-:Y:S01]  /*4cb0*/  @!P0 PRMT R48, R48, 0x5410, R37 ;  /* 0x0000541030308816 */ /* 0x000fe20000000025 */
[----:B------:R-:W-:Y:S01]  /*4cc0*/  @!P0 IMAD.U32 R37, R42, 0x10000, RZ ;  /* 0x000100002a258824 */ /* 0x000fe200078e00ff */
[----:B------:R-:W-:Y:S01]  /*4cd0*/  @!P0 SHF.R.U32.HI R76, RZ, 0x10, R77 ;  /* 0x00000010ff4c8819 */ /* 0x000fe2000001164d */
[----:B------:R-:W-:Y:S01]  /*4ce0*/  @!P0 FMUL.FTZ R5, R39, R36 ;  /* 0x0000002427058220 */ /* 0x000fe20000410000 */
[----:B------:R-:W-:Y:S01]  /*4cf0*/  @!P0 SHF.R.U32.HI R78, RZ, 0x10, R79 ;  /* 0x00000010ff4e8819 */ /* 0x000fe2000001164f */
[-C--:B------:R-:W-:Y:S01]  /*4d00*/  @!P0 FMUL.FTZ R2, R38, R37.reuse ;  /* 0x0000002526028220 */ /* 0x080fe20000410000 */
[----:B------:R-:W-:Y:S01]  /*4d10*/  @!P0 PRMT R87, R87, 0x5410, R76 ;  /* 0x0000541057578816 */ /* 0x000fe2000000004c */
[----:B------:R-:W-:Y:S01]  /*4d20*/  @!P0 IMAD.U32 R38, R33, 0x10000, RZ ;  /* 0x0001000021268824 */ /* 0x000fe200078e00ff */
[----:B------:R-:W-:Y:S01]  /*4d30*/  @!P0 PRMT R85, R85, 0x5410, R78 ;  /* 0x0000541055558816 */ /* 0x000fe2000000004e */
[----:B------:R-:W-:Y:S01]  /*4d40*/  @!P0 FFMA.FTZ R2, R47, R44, R2 ;  /* 0x0000002c2f028223 */ /* 0x000fe20000010002 */
[C---:B------:R-:W-:Y:S01]  /*4d50*/  @!P0 LOP3.LUT R50, R87.reuse, 0xffff0000, RZ, 0xc0, !PT ;  /* 0xffff000057328812 */ /* 0x040fe200078ec0ff */
[----:B------:R-:W-:Y:S01]  /*4d60*/  @!P0 IMAD.U32 R47, R87, 0x10000, RZ ;  /* 0x00010000572f8824 */ /* 0x000fe200078e00ff */
[----:B------:R-:W-:Y:S01]  /*4d70*/  @!P0 LOP3.LUT R58, R85, 0xffff0000, RZ, 0xc0, !PT ;  /* 0xffff0000553a8812 */ /* 0x000fe200078ec0ff */
[----:B------:R-:W-:Y:S02]  /*4d80*/  @!P0 FFMA.FTZ R60, R44, R37, -R60 ;  /* 0x000000252c3c8223 */ /* 0x000fe4000001083c */
[----:B------:R-:W-:Y:S01]  /*4d90*/  @!P0 FMUL.FTZ R175, R39, R50 ;  /* 0x0000003227af8220 */ /* 0x000fe20000410000 */
[----:B------:R-:W-:Y:S01]  /*4da0*/  @!P0 LOP3.LUT R39, R34, 0xffff0000, RZ, 0xc0, !PT ;  /* 0xffff000022278812 */ /* 0x000fe200078ec0ff */
[----:B------:R-:W-:Y:S01]  /*4db0*/  @!P0 IMAD.U32 R37, R41, 0x10000, RZ ;  /* 0x0001000029258824 */ /* 0x000fe200078e00ff */
[----:B------:R-:W-:Y:S01]  /*4dc0*/  @!P0 F2FP.BF16.PACK_AB R60, R173, R60 ;  /* 0x0000003cad3c823e */ /* 0x000fe200000010ff */
[----:B------:R-:W-:Y:S02]  /*4dd0*/  @!P0 IMAD.U32 R44, R81, 0x10000, RZ ;  /* 0x00010000512c8824 */ /* 0x000fe400078e00ff */
[----:B------:R-:W-:Y:S02]  /*4de0*/  @!P0 FMUL.FTZ R66, R38, R47 ;  /* 0x0000002f26428220 */ /* 0x000fe40000410000 */
[----:B------:R-:W-:Y:S01]  /*4df0*/  @!P0 FFMA.FTZ R175, R51, R36, -R175 ;  /* 0x0000002433af8223 */ /* 0x000fe200000108af */
[----:B------:R-:W-:Y:S01]  /*4e00*/  @!P0 LOP3.LUT R36, R48, 0xffff0000, RZ, 0xc0, !PT ;  /* 0xffff000030248812 */ /* 0x000fe200078ec0ff */
[-C--:B------:R-:W-:Y:S01]  /*4e10*/  @!P0 FMUL.FTZ R4, R38, R37.reuse ;  /* 0x0000002526048220 */ /* 0x080fe20000410000 */
[----:B------:R-:W-:Y:S01]  /*4e20*/  @!P0 SHF.L.U32 R38, R34, 0x10, RZ ;  /* 0x0000001022268819 */ /* 0x000fe200000006ff */
[----:B------:R-:W-:Y:S02]  /*4e30*/  @!P0 FFMA.FTZ R66, R44, R37, -R66 ;  /* 0x000000252c428223 */ /* 0x000fe40000010842 */
[----:B------:R-:W-:Y:S02]  /*4e40*/  @!P0 IMAD.U32 R37, R48, 0x10000, RZ ;  /* 0x0001000030258824 */ /* 0x000fe400078e00ff */
[----:B------:R-:W-:Y:S01]  /*4e50*/  @!P0 FMUL.FTZ R179, R39, R54 ;  /* 0x0000003627b38220 */ /* 0x000fe20000410000 */
[----:B------:R-:W-:Y:S01]  /*4e60*/  @!P0 F2FP.BF16.PACK_AB R175, R175, R66 ;  /* 0x00000042afaf823e */ /* 0x000fe200000010ff */
[-C--:B------:R-:W-:Y:S01]  /*4e70*/  @!P0 FMUL.FTZ R7, R39, R36.reuse ;  /* 0x0000002427078220 */ /* 0x080fe20000410000 */
[----:B------:R-:W-:Y:S01]  /*4e80*/  @!P0 LOP3.LUT R39, R35, 0xffff0000, RZ, 0xc0, !PT ;  /* 0xffff000023278812 */ /* 0x000fe200078ec0ff */
[C---:B------:R-:W-:Y:S01]  /*4e90*/  @!P0 FMUL.FTZ R168, R38.reuse, R55 ;  /* 0x0000003726a88220 */ /* 0x040fe20000410000 */
[----:B------:R-:W-:Y:S01]  /*4ea0*/  @!P0 MOV R81, R175 ;  /* 0x000000af00518202 */ /* 0x000fe20000000f00 */
[-C--:B------:R-:W-:Y:S02]  /*4eb0*/  @!P0 FMUL.FTZ R6, R38, R37.reuse ;  /* 0x0000002526068220 */ /* 0x080fe40000410000 */
[----:B------:R-:W-:Y:S02]  /*4ec0*/  @!P0 IMAD.U32 R59, R85, 0x10000, RZ ;  /* 0x00010000553b8824 */ /* 0x000fe400078e00ff */
[----:B------:R-:W-:Y:S02]  /*4ed0*/  @!P0 IMAD.U32 R38, R35, 0x10000, RZ ;  /* 0x0001000023268824 */ /* 0x000fe400078e00ff */
[----:B------:R-:W-:Y:S01]  /*4ee0*/  @!P0 FFMA.FTZ R179, R57, R36, -R179 ;  /* 0x0000002439b38223 */ /* 0x000fe200000108b3 */
[C---:B------:R-:W-:Y:S01]  /*4ef0*/  @!P0 LOP3.LUT R36, R43.reuse, 0xffff0000, RZ, 0xc0, !PT ;  /* 0xffff00002b248812 */ /* 0x040fe200078ec0ff */
[----:B------:R-:W-:Y:S02]  /*4f00*/  @!P0 FFMA.FTZ R168, R52, R37, -R168 ;  /* 0x0000002534a88223 */ /* 0x000fe400000108a8 */
[----:B------:R-:W-:Y:S02]  /*4f10*/  @!P0 IMAD.U32 R37, R43, 0x10000, RZ ;  /* 0x000100002b258824 */ /* 0x000fe400078e00ff */
[----:B------:R-:W-:Y:S01]  /*4f20*/  @!P0 FMUL.FTZ R68, R38, R59 ;  /* 0x0000003b26448220 */ /* 0x000fe20000410000 */
[----:B------:R-:W-:Y:S01]  /*4f30*/  @!P0 F2FP.BF16.PACK_AB R168, R179, R168 ;  /* 0x000000a8b3a8823e */ /* 0x000fe200000010ff */
[----:B------:R-:W-:Y:S02]  /*4f40*/  @!P0 FMUL.FTZ R177, R39, R58 ;  /* 0x0000003a27b18220 */ /* 0x000fe40000410000 */
[----:B------:R-:W-:Y:S02]  /*4f50*/  @!P0 FFMA.FTZ R3, R46, R49, R3 ;  /* 0x000000312e038223 */ /* 0x000fe40000010003 */
[----:B------:R-:W-:Y:S02]  /*4f60*/  @!P0 FFMA.FTZ R4, R47, R44, R4 ;  /* 0x0000002c2f048223 */ /* 0x000fe40000010004 */
[----:B------:R-:W-:Y:S01]  /*4f70*/  @!P0 FFMA.FTZ R68, R56, R37, -R68 ;  /* 0x0000002538448223 */ /* 0x000fe20000010844 */
[----:B------:R-:W-:Y:S01]  /*4f80*/  @!P0 F2FP.BF16.PACK_AB R66, R3, R2 ;  /* 0x000000020342823e */ /* 0x000fe200000010ff */
[----:B------:R-:W-:Y:S02]  /*4f90*/  @!P0 FFMA.FTZ R177, R61, R36, -R177 ;  /* 0x000000243db18223 */ /* 0x000fe400000108b1 */
[----:B------:R-:W-:Y:S02]  /*4fa0*/  @!P0 FFMA.FTZ R5, R50, R51, R5 ;  /* 0x0000003332058223 */ /* 0x000fe40000010005 */
[----:B------:R-:W-:Y:S01]  /*4fb0*/  @!P0 FMUL.FTZ R8, R38, R37 ;  /* 0x0000002526088220 */ /* 0x000fe20000410000 */
[----:B------:R-:W-:Y:S01]  /*4fc0*/  @!P0 F2FP.BF16.PACK_AB R177, R177, R68 ;  /* 0x00000044b1b1823e */ /* 0x000fe200000010ff */
[----:B------:R-:W-:Y:S01]  /*4fd0*/  @!P0 FFMA.FTZ R6, R55, R52, R6 ;  /* 0x0000003437068223 */ /* 0x000fe20000010006 */
[----:B------:R-:W-:Y:S01]  /*4fe0*/  @!P0 F2FP.BF16.PACK_AB R173, R5, R4 ;  /* 0x0000000405ad823e */ /* 0x000fe200000010ff */
[----:B------:R-:W-:Y:S02]  /*4ff0*/  @!P0 FMUL.FTZ R9, R39, R36 ;  /* 0x0000002427098220 */ /* 0x000fe40000410000 */
[----:B------:R-:W-:Y:S02]  /*5000*/  @!P0 FFMA.FTZ R7, R54, R57, R7 ;  /* 0x0000003936078223 */ /* 0x000fe40000010007 */
        /* <DEDUP_REMOVED lines=13> */
.L_x_963:
[----:B------:R-:W-:Y:S05]  /*50e0*/  BSYNC B0 ;  /* 0x0000000000007941 */ /* 0x000fea0003800000 */
.L_x_962:
[----:B------:R-:W-:-:S13]  /*50f0*/  ISETP.GE.AND P0, PT, R14, c[0x0][0x1d4], PT ;  /* 0x000075000e007a0c */ /* 0x000fda0003f06270 */
[----:B------:R-:W-:-:S05]  /*5100*/  @P0 BRA `(.L_x_947) ;  /* 0x0000098000000947 */ /* 0x000fca0003800000 */
[----:B------:R-:W-:Y:S02]  /*5110*/  ISETP.NE.AND P2, PT, R125, RZ, PT ;  /* 0x000000ff7d00720c */ /* 0x000fe40003f45270 */
[----:B------:R-:W-:Y:S02]  /*5120*/  IADD3 R55, P1, P0, R156, R167, R133 ;  /* 0x000000a79c377210 */ /* 0x000fe4000783e085 */
[----:B------:R-:W-:Y:S02]  /*5130*/  SEL R171, R108, R171, !P2 ;  /* 0x000000ab6cab7207 */ /* 0x000fe40005000000 */
[----:B------:R-:W-:Y:S02]  /*5140*/  IADD3.X R54, R101, R166, R132, P1, P0 ;  /* 0x000000a665367210 */ /* 0x000fe40000fe0484 */
[C---:B------:R-:W-:Y:S04]  /*5150*/  LEA R60, P0, R55.reuse, c[0x0][0x1c8], 0x1 ;  /* 0x00007200373c7a11 */ /* 0x040fe800078008ff */
[----:B------:R-:W-:Y:S02]  /*5160*/  LEA.HI.X R61, R55, c[0x0][0x1cc], R54, 0x1, P0 ;  /* 0x00007300373d7a11 */ /* 0x000fe400000f0c36 */
[----:B------:R-:W-:Y:S02]  /*5170*/  SHF.R.S32.HI R54, RZ, 0x1f, R171 ;  /* 0x0000001fff367819 */ /* 0x000fe400000114ab */
[----:B------:R-:W-:Y:S02]  /*5180*/  ISETP.GE.AND P0, PT, R14, c[0x0][0x27c], PT ;  /* 0x00009f000e007a0c */ /* 0x000fe40003f06270 */
[----:B------:R-:W-:Y:S04]  /*5190*/  LEA.HI R54, R54, R171, RZ, 0x4 ;  /* 0x000000ab36367211 */ /* 0x000fe800078f20ff */
[----:B-1----:R-:W-:Y:S04]  /*51a0*/  LEA.HI.SX32 R62, R54, R135, 0x1c ;  /* 0x00000087363e7211 */ /* 0x002fe800078fe2ff */
[----:B------:R-:W-:Y:S01]  /*51b0*/  SHF.R.S32.HI R63, RZ, 0x1f, R62 ;  /* 0x0000001fff3f7819 */ /* 0x000fe2000001143e */
[----:B------:R-:W-:Y:S02]  /*51c0*/  IMAD.SHL.U32 R54, R62, 0x8, RZ ;  /* 0x000000083e367824 */ /* 0x000fe400078e00ff */
[----:B------:R-:W-:Y:S02]  /*51d0*/  @!P0 SHF.R.U64 R39, R72, 0x10, R73 ;  /* 0x0000001048278819 */ /* 0x000fe40000001249 */
[----:B------:R-:W-:Y:S02]  /*51e0*/  LEA.HI R63, R63, R62, RZ, 0x3 ;  /* 0x0000003e3f3f7211 */ /* 0x000fe400078f18ff */
[----:B------:R-:W-:Y:S02]  /*51f0*/  @!P0 PRMT R84, R84, 0x5410, R39 ;  /* 0x0000541054548816 */ /* 0x000fe40000000027 */
[----:B------:R-:W-:Y:S01]  /*5200*/  @!P0 SHF.R.U32.HI R41, RZ, 0x10, R75 ;  /* 0x00000010ff298819 */ /* 0x000fe2000001164b */
[----:B------:R-:W-:Y:S01]  /*5210*/  IMAD.SHL.U32 R63, R63, 0x200, RZ ;  /* 0x000002003f3f7824 */ /* 0x000fe200078e00ff */
[----:B------:R-:W-:Y:S01]  /*5220*/  LOP3.LUT R65, R123, 0x38, R54, 0xf8, !PT ;  /* 0x000000387b417812 */ /* 0x000fe200078ef836 */
[----:B------:R-:W-:Y:S01]  /*5230*/  @!P0 IMAD.U32 R38, R84, 0x10000, RZ ;  /* 0x0001000054268824 */ /* 0x000fe200078e00ff */
[----:B------:R-:W-:Y:S02]  /*5240*/  @!P0 PRMT R70, R70, 0x5410, R41 ;  /* 0x0000541046468816 */ /* 0x000fe40000000029 */
[----:B------:R-:W-:Y:S02]  /*5250*/  LOP3.LUT R62, R65, R122, RZ, 0x3c, !PT ;  /* 0x0000007a413e7212 */ /* 0x000fe400078e3cff */
[----:B------:R-:W-:Y:S01]  /*5260*/  LOP3.LUT R63, R63, 0x7ffff000, RZ, 0xc0, !PT ;  /* 0x7ffff0003f3f7812 */ /* 0x000fe200078ec0ff */
[----:B------:R-:W-:Y:S01]  /*5270*/  @!P0 IMAD.U32 R49, R70, 0x10000, RZ ;  /* 0x0001000046318824 */ /* 0x000fe200078e00ff */
[----:B------:R-:W-:Y:S02]  /*5280*/  @!P0 LOP3.LUT R42, R84, 0xffff0000, RZ, 0xc0, !PT ;  /* 0xffff0000542a8812 */ /* 0x000fe400078ec0ff */
[----:B------:R-:W-:Y:S02]  /*5290*/  IADD3 R62, R62, R63, R13 ;  /* 0x0000003f3e3e7210 */ /* 0x000fe40007ffe00d */
[----:B------:R-:W-:Y:S02]  /*52a0*/  @!P0 LOP3.LUT R50, R70, 0xffff0000, RZ, 0xc0, !PT ;  /* 0xffff000046328812 */ /* 0x000fe400078ec0ff */
[--C-:B------:R-:W-:Y:S01]  /*52b0*/  @!P0 SHF.R.U64 R37, R28, 0x10, R29.reuse ;  /* 0x000000101c258819 */ /* 0x100fe2000000121d */
[----:B------:R-:W-:Y:S01]  /*52c0*/  IMAD.IADD R62, R169, 0x1, R62 ;  /* 0x00000001a93e7824 */ /* 0x000fe200078e023e */
[----:B------:R-:W-:Y:S01]  /*52d0*/  @!P0 SHF.R.U32.HI R28, RZ, 0x10, R29 ;  /* 0x00000010ff1c8819 */ /* 0x000fe2000001161d */
[----:B------:R-:W-:Y:S01]  /*52e0*/  IMAD.IADD R169, R110, 0x1, R169 ;  /* 0x000000016ea97824 */ /* 0x000fe200078e02a9 */
[----:B------:R-:W-:Y:S01]  /*52f0*/  @!P0 PRMT R26, R26, 0x5410, R37 ;  /* 0x000054101a1a8816 */ /* 0x000fe20000000025 */
[----:B------:R-:W-:Y:S01]  /*5300*/  IMAD.SHL.U32 R64, R62, 0x2, RZ ;  /* 0x000000023e407824 */ /* 0x000fe200078e00ff */
[----:B------:R-:W-:Y:S01]  /*5310*/  @!P0 PRMT R21, R21, 0x5410, R28 ;  /* 0x0000541015158816 */ /* 0x000fe2000000001c */
[----:B------:R-:W-:Y:S01]  /*5320*/  IMAD.SHL.U32 R55, R169, 0x2, RZ ;  /* 0x00000002a9377824 */ /* 0x000fe200078e00ff */
[--C-:B------:R-:W-:Y:S01]  /*5330*/  @!P0 SHF.R.U32.HI R36, RZ, 0x10, R31.reuse ;  /* 0x00000010ff248819 */ /* 0x100fe2000001161f */
[C---:B------:R-:W-:Y:S01]  /*5340*/  @!P0 IMAD.U32 R28, R26.reuse, 0x10000, RZ ;  /* 0x000100001a1c8824 */ /* 0x040fe200078e00ff */
[----:B------:R-:W-:Y:S01]  /*5350*/  LDS.128 R32, [R64+0xc100] ;  /* 0x00c1000040207984 */ /* 0x000fe20000000c00 */
[----:B------:R-:W-:Y:S02]  /*5360*/  @!P0 LOP3.LUT R26, R26, 0xffff0000, RZ, 0xc0, !PT ;  /* 0xffff00001a1a8812 */ /* 0x000fe400078ec0ff */
[----:B------:R-:W-:Y:S02]  /*5370*/  @!P0 PRMT R27, R27, 0x5410, R36 ;  /* 0x000054101b1b8816 */ /* 0x000fe40000000024 */
[----:B------:R-:W-:Y:S02]  /*5380*/  @!P0 SHF.R.U64 R31, R30, 0x10, R31 ;  /* 0x000000101e1f8819 */ /* 0x000fe4000000121f */
[----:B------:R-:W-:Y:S01]  /*5390*/  @!P0 SHF.R.U32.HI R72, RZ, 0x10, R73 ;  /* 0x00000010ff488819 */ /* 0x000fe20000011649 */
[----:B------:R-:W1:Y:S01]  /*53a0*/  LDS.128 R56, [R55+0xc100] ;  /* 0x00c1000037387984 */ /* 0x000e620000000c00 */
[----:B------:R-:W-:Y:S02]  /*53b0*/  @!P0 PRMT R40, R40, 0x5410, R31 ;  /* 0x0000541028288816 */ /* 0x000fe4000000001f */
[----:B------:R-:W-:Y:S02]  /*53c0*/  @!P0 PRMT R71, R71, 0x5410, R72 ;  /* 0x0000541047478816 */ /* 0x000fe40000000048 */
[----:B------:R-:W-:Y:S02]  /*53d0*/  @!P0 SHF.R.U64 R74, R74, 0x10, R75 ;  /* 0x000000104a4a8819 */ /* 0x000fe4000000124b */
[----:B------:R-:W-:Y:S02]  /*53e0*/  @!P0 LOP3.LUT R43, R71, 0xffff0000, RZ, 0xc0, !PT ;  /* 0xffff0000472b8812 */ /* 0x000fe400078ec0ff */
[----:B------:R-:W-:Y:S04]  /*53f0*/  @!P0 PRMT R69, R69, 0x5410, R74 ;  /* 0x0000541045458816 */ /* 0x000fe8000000004a */
[C---:B------:R-:W-:Y:S01]  /*5400*/  @!P0 LOP3.LUT R46, R69.reuse, 0xffff0000, RZ, 0xc0, !PT ;  /* 0xffff0000452e8812 */ /* 0x040fe200078ec0ff */
[----:B------:R-:W-:Y:S02]  /*5410*/  @!P0 IMAD.U32 R45, R69, 0x10000, RZ ;  /* 0x00010000452d8824 */ /* 0x000fe400078e00ff */
[C---:B-1----:R-:W-:Y:S01]  /*5420*/  @!P0 IMAD.U32 R39, R56.reuse, 0x10000, RZ ;  /* 0x0001000038278824 */ /* 0x042fe200078e00ff */
[----:B------:R-:W-:Y:S01]  /*5430*/  @!P0 LOP3.LUT R41, R56, 0xffff0000, RZ, 0xc0, !PT ;  /* 0xffff000038298812 */ /* 0x000fe200078ec0ff */
[----:B------:R-:W-:Y:S01]  /*5440*/  @!P0 IMAD.U32 R51, R59, 0x10000, RZ ;  /* 0x000100003b338824 */ /* 0x000fe200078e00ff */
[----:B------:R-:W-:Y:S01]  /*5450*/  @!P0 LOP3.LUT R44, R57, 0xffff0000, RZ, 0xc0, !PT ;  /* 0xffff0000392c8812 */ /* 0x000fe200078ec0ff */
[C---:B------:R-:W-:Y:S01]  /*5460*/  @!P0 IMAD.U32 R47, R58.reuse, 0x10000, RZ ;  /* 0x000100003a2f8824 */ /* 0x040fe200078e00ff */
[----:B------:R-:W-:Y:S02]  /*5470*/  @!P0 LOP3.LUT R52, R59, 0xffff0000, RZ, 0xc0, !PT ;  /* 0xffff00003b348812 */ /* 0x000fe400078ec0ff */
[----:B------:R-:W-:Y:S02]  /*5480*/  @!P0 LOP3.LUT R48, R58, 0xffff0000, RZ, 0xc0, !PT ;  /* 0xffff00003a308812 */ /* 0x000fe400078ec0ff */
[C---:B------:R-:W-:Y:S02]  /*5490*/  @!P0 SHF.L.U32 R31, R32.reuse, 0x10, RZ ;  /* 0x00000010201f8819 */ /* 0x040fe400000006ff */
[----:B------:R-:W-:Y:S03]  /*54a0*/  @!P0 LOP3.LUT R29, R32, 0xffff0000, RZ, 0xc0, !PT ;  /* 0xffff0000201d8812 */ /* 0x000fe600078ec0ff */
[C---:B------:R-:W-:Y:S02]  /*54b0*/  @!P0 FMUL.FTZ R55, R31.reuse, R38 ;  /* 0x000000261f378220 */ /* 0x040fe40000410000 */
[----:B------:R-:W-:Y:S02]  /*54c0*/  @!P0 FMUL.FTZ R2, R31, R28 ;  /* 0x0000001c1f028220 */ /* 0x000fe40000410000 */
[----:B------:R-:W-:Y:S02]  /*54d0*/  @!P0 FMUL.FTZ R62, R29, R42 ;  /* 0x0000002a1d3e8220 */ /* 0x000fe40000410000 */
[----:B------:R-:W-:Y:S01]  /*54e0*/  @!P0 FFMA.FTZ R55, R39, R28, -R55 ;  /* 0x0000001c27378223 */ /* 0x000fe20000010837 */
[----:B------:R-:W-:Y:S01]  /*54f0*/  @!P0 LOP3.LUT R28, R33, 0xffff0000, RZ, 0xc0, !PT ;  /* 0xffff0000211c8812 */ /* 0x000fe200078ec0ff */
[-C--:B------:R-:W-:Y:S02]  /*5500*/  @!P0 FMUL.FTZ R3, R29, R26.reuse ;  /* 0x0000001a1d038220 */ /* 0x080fe40000410000 */
[----:B------:R-:W-:Y:S02]  /*5510*/  @!P0 FFMA.FTZ R62, R41, R26, -R62 ;  /* 0x0000001a293e8223 */ /* 0x000fe4000001083e */
[C---:B------:R-:W-:Y:S01]  /*5520*/  @!P0 IMAD.U32 R26, R21.reuse, 0x10000, RZ ;  /* 0x00010000151a8824 */ /* 0x040fe200078e00ff */
[----:B------:R-:W-:Y:S01]  /*5530*/  @!P0 LOP3.LUT R21, R21, 0xffff0000, RZ, 0xc0, !PT ;  /* 0xffff000015158812 */ /* 0x000fe200078ec0ff */
[----:B------:R-:W-:Y:S01]  /*5540*/  @!P0 FMUL.FTZ R64, R28, R43 ;  /* 0x0000002b1c408220 */ /* 0x000fe20000410000 */
[----:B------:R-:W-:Y:S01]  /*5550*/  @!P0 F2FP.BF16.PACK_AB R55, R62, R55 ;  /* 0x000000373e37823e */ /* 0x000fe200000010ff */
[----:B------:R-:W-:Y:S01]  /*5560*/  @!P0 FFMA.FTZ R2, R38, R39, R2 ;  /* 0x0000002726028223 */ /* 0x000fe20000010002 */
[----:B------:R-:W-:Y:S01]  /*5570*/  @!P0 SHF.L.U32 R39, R57, 0x10, RZ ;  /* 0x0000001039278819 */ /* 0x000fe200000006ff */
[----:B------:R-:W-:Y:S02]  /*5580*/  @!P0 IMAD.U32 R38, R71, 0x10000, RZ ;  /* 0x0001000047268824 */ /* 0x000fe400078e00ff */
[----:B------:R-:W-:Y:S02]  /*5590*/  @!P0 IMAD.U32 R29, R33, 0x10000, RZ ;  /* 0x00010000211d8824 */ /* 0x000fe400078e00ff */
[-C--:B------:R-:W-:Y:S01]  /*55a0*/  @!P0 FMUL.FTZ R5, R28, R21.reuse ;  /* 0x000000151c058220 */ /* 0x080fe20000410000 */
[----:B------:R-:W-:Y:S01]  /*55b0*/  @!P0 LOP3.LUT R28, R35, 0xffff0000, RZ, 0xc0, !PT ;  /* 0xffff0000231c8812 */ /* 0x000fe200078ec0ff */
[----:B------:R-:W-:Y:S01]  /*55c0*/  @!P0 FFMA.FTZ R64, R44, R21, -R64 ;  /* 0x000000152c408223 */ /* 0x000fe20000010840 */
[----:B------:R-:W-:Y:S01]  /*55d0*/  @!P0 LOP3.LUT R21, R27, 0xffff0000, RZ, 0xc0, !PT ;  /* 0xffff00001b158812 */ /* 0x000fe200078ec0ff */
[C---:B------:R-:W-:Y:S02]  /*55e0*/  @!P0 FMUL.FTZ R63, R29.reuse, R38 ;  /* 0x000000261d3f8220 */ /* 0x040fe40000410000 */
[-C--:B------:R-:W-:Y:S02]  /*55f0*/  @!P0 FMUL.FTZ R4, R29, R26.reuse ;  /* 0x0000001a1d048220 */ /* 0x080fe40000410000 */
[----:B------:R-:W-:Y:S02]  /*5600*/  @!P0 IMAD.U32 R29, R35, 0x10000, RZ ;  /* 0x00010000231d8824 */ /* 0x000fe400078e00ff */
[----:B------:R-:W-:Y:S02]  /*5610*/  @!P0 FFMA.FTZ R63, R39, R26, -R63 ;  /* 0x0000001a273f8223 */ /* 0x000fe4000001083f */
[----:B------:R-:W-:Y:S01]  /*5620*/  @!P0 IMAD.U32 R26, R27, 0x10000, RZ ;  /* 0x000100001b1a8824 */ /* 0x000fe200078e00ff */
[----:B------:R-:W-:Y:S01]  /*5630*/  @!P0 SHF.L.U32 R27, R34, 0x10, RZ ;  /* 0x00000010221b8819 */ /* 0x000fe200000006ff */
[----:B------:R-:W-:Y:S01]  /*5640*/  @!P0 FMUL.FTZ R68, R28, R50 ;  /* 0x000000321c448220 */ /* 0x000fe20000410000 */
[----:B------:R-:W-:Y:S01]  /*5650*/  @!P0 F2FP.BF16.PACK_AB R64, R64, R63 ;  /* 0x0000003f4040823e */ /* 0x000fe200000010ff */
[----:B------:R-:W-:Y:S01]  /*5660*/  @!P0 FMUL.FTZ R9, R28, R21 ;  /* 0x000000151c098220 */ /* 0x000fe20000410000 */
[----:B------:R-:W-:Y:S01]  /*5670*/  @!P0 LOP3.LUT R28, R34, 0xffff0000, RZ, 0xc0, !PT ;  /* 0xffff0000221c8812 */ /* 0x000fe200078ec0ff */
[C---:B------:R-:W-:Y:S02]  /*5680*/  @!P0 FMUL.FTZ R65, R29.reuse, R49 ;  /* 0x000000311d418220 */ /* 0x040fe40000410000 */
[----:B------:R-:W-:Y:S01]  /*5690*/  @!P0 FFMA.FTZ R68, R52, R21, -R68 ;  /* 0x0000001534448223 */ /* 0x000fe20000010844 */
[C---:B------:R-:W-:Y:S01]  /*56a0*/  @!P0 LOP3.LUT R21, R40.reuse, 0xffff0000, RZ, 0xc0, !PT ;  /* 0xffff000028158812 */ /* 0x040fe200078ec0ff */
[-C--:B------:R-:W-:Y:S02]  /*56b0*/  @!P0 FMUL.FTZ R8, R29, R26.reuse ;  /* 0x0000001a1d088220 */ /* 0x080fe40000410000 */
[----:B------:R-:W-:Y:S02]  /*56c0*/  @!P0 FFMA.FTZ R65, R51, R26, -R65 ;  /* 0x0000001a33418223 */ /* 0x000fe40000010841 */
[----:B------:R-:W-:Y:S02]  /*56d0*/  @!P0 IMAD.U32 R26, R40, 0x10000, RZ ;  /* 0x00010000281a8824 */ /* 0x000fe400078e00ff */
[C---:B------:R-:W-:Y:S01]  /*56e0*/  @!P0 FMUL.FTZ R66, R27.reuse, R45 ;  /* 0x0000002d1b428220 */ /* 0x040fe20000410000 */
[----:B------:R-:W-:Y:S01]  /*56f0*/  @!P0 F2FP.BF16.PACK_AB R65, R68, R65 ;  /* 0x000000414441823e */ /* 0x000fe200000010ff */
[----:B------:R-:W-:Y:S02]  /*5700*/  @!P0 FMUL.FTZ R77, R28, R46 ;  /* 0x0000002e1c4d8220 */ /* 0x000fe40000410000 */
[----:B------:R-:W-:Y:S01]  /*5710*/  @!P0 FFMA.FTZ R3, R42, R41, R3 ;  /* 0x000000292a038223 */ /* 0x000fe20000010003 */
[----:B------:R-:W-:Y:S01]  /*5720*/  @!P0 MOV R59, R65 ;  /* 0x00000041003b8202 */ /* 0x000fe20000000f00 */
[-C--:B------:R-:W-:Y:S02]  /*5730*/  @!P0 FMUL.FTZ R6, R27, R26.reuse ;  /* 0x0000001a1b068220 */ /* 0x080fe40000410000 */
[----:B------:R-:W-:Y:S01]  /*5740*/  @!P0 FFMA.FTZ R66, R47, R26, -R66 ;  /* 0x0000001a2f428223 */ /* 0x000fe20000010842 */
[----:B------:R-:W-:Y:S01]  /*5750*/  @!P0 F2FP.BF16.PACK_AB R62, R3, R2 ;  /* 0x00000002033e823e */ /* 0x000fe200000010ff */
[----:B------:R-:W-:Y:S02]  /*5760*/  @!P0 FFMA.FTZ R77, R48, R21, -R77 ;  /* 0x00000015304d8223 */ /* 0x000fe4000001084d */
[----:B------:R-:W-:Y:S02]  /*5770*/  @!P0 FFMA.FTZ R4, R38, R39, R4 ;  /* 0x0000002726048223 */ /* 0x000fe40000010004 */
[----:B------:R-:W-:Y:S01]  /*5780*/  @!P0 FMUL.FTZ R7, R28, R21 ;  /* 0x000000151c078220 */ /* 0x000fe20000410000 */
[----:B------:R-:W-:Y:S01]  /*5790*/  @!P0 F2FP.BF16.PACK_AB R66, R77, R66 ;  /* 0x000000424d42823e */ /* 0x000fe200000010ff */
[----:B------:R-:W-:Y:S02]  /*57a0*/  @!P0 FFMA.FTZ R5, R43, R44, R5 ;  /* 0x0000002c2b058223 */ /* 0x000fe40000010005 */
[----:B------:R-:W-:Y:S02]  /*57b0*/  @!P0 FFMA.FTZ R6, R45, R47, R6 ;  /* 0x0000002f2d068223 */ /* 0x000fe40000010006 */
[----:B------:R-:W-:Y:S01]  /*57c0*/  @!P0 FFMA.FTZ R7, R46, R48, R7 ;  /* 0x000000302e078223 */ /* 0x000fe20000010007 */
[----:B------:R-:W-:Y:S01]  /*57d0*/  @!P0 F2FP.BF16.PACK_AB R63, R5, R4 ;  /* 0x00000004053f823e */ /* 0x000fe200000010ff */
        /* <DEDUP_REMOVED lines=11> */
[----:B------:R-:W-:Y:S01]  /*5890*/  @!P0 IMAD.MOV.U32 R35, RZ, RZ, R77 ;  /* 0x000000ffff238224 */ /* 0x000fe200078e004d */
[----:B------:R-:W-:-:S13]  /*58a0*/  ISETP.GE.AND P0, PT, R54, c[0x0][0x1d4], PT ;  /* 0x0000750036007a0c */ /* 0x000fda0003f06270 */
[----:B------:R-:W-:-:S05]  /*58b0*/  @P0 BRA `(.L_x_947) ;  /* 0x000001d000000947 */ /* 0x000fca0003800000 */
[--C-:B------:R-:W-:Y:S02]  /*58c0*/  SHF.R.S32.HI R2, RZ, 0x1f, R54.reuse ;  /* 0x0000001fff027819 */ /* 0x100fe40000011436 */
[----:B------:R-:W-:Y:S04]  /*58d0*/  IADD3 R54, P1, P0, R156, R167, R54 ;  /* 0x000000a79c367210 */ /* 0x000fe8000783e036 */
[----:B------:R-:W-:Y:S02]  /*58e0*/  IADD3.X R3, R101, R166, R2, P1, P0 ;  /* 0x000000a665037210 */ /* 0x000fe40000fe0402 */
[C---:B------:R-:W-:Y:S04]  /*58f0*/  LEA R4, P0, R54.reuse, c[0x0][0x1c8], 0x1 ;  /* 0x0000720036047a11 */ /* 0x040fe800078008ff */
[----:B------:R-:W-:Y:S05]  /*5900*/  LEA.HI.X R5, R54, c[0x0][0x1cc], R3, 0x1, P0 ;  /* 0x0000730036057a11 */ /* 0x000fea00000f0c03 */
[----:B------:R2:W-:Y:S01]  /*5910*/  STG.E.128 [R4.64], R32 ;  /* 0x0000002004007986 */ /* 0x0005e2000c101d06 */
[----:B------:R-:W-:-:S05]  /*5920*/  BRA `(.L_x_947) ;  /* 0x0000016000007947 */ /* 0x000fca0003800000 */
.L_x_943:
[----:B------:R-:W-:Y:S05]  /*5930*/  IMAD R140, R12, -0x40, R198 ;  /* 0xffffffc00c8c7824 */ /* 0x000fea00078e02c6 */
[----:B------:R-:W-:Y:S04]  /*5940*/  IMNMX R140, R140, 0x40, PT ;  /* 0x000000408c8c7817 */ /* 0x000fe80003800200 */
[----:B------:R-:W-:-:S13]  /*5950*/  ISETP.GE.AND P0, PT, R97, R140, PT ;  /* 0x0000008c6100720c */ /* 0x000fda0003f06270 */
[----:B------:R-:W-:-:S05]  /*5960*/  @P0 BRA `(.L_x_947) ;  /* 0x0000012000000947 */ /* 0x000fca0003800000 */
[----:B------:R-:W-:-:S13]  /*5970*/  ISETP.GE.AND P0, PT, R24, c[0x0][0x1d4], PT ;  /* 0x0000750018007a0c */ /* 0x000fda0003f06270 */
[----:B------:R-:W1:Y:S04]  /*5980*/  @!P0 LDS.128 R28, [R141+0xc000] ;  /* 0x00c000008d1c8984 */ /* 0x000e680000000c00 */
[----:B-1----:R-:W-:Y:S01]  /*5990*/  @!P0 STG.E.128 [R80.64], R28 ;  /* 0x0000001c50008986 */ /* 0x002fe2000c101d06 */
[----:B------:R-:W-:-:S13]  /*59a0*/  ISETP.GE.AND P0, PT, R15, c[0x0][0x1d4], PT ;  /* 0x000075000f007a0c */ /* 0x000fda0003f06270 */
[----:B------:R-:W1:Y:S04]  /*59b0*/  @!P0 LDS.128 R4, [R139+0xc000] ;  /* 0x00c000008b048984 */ /* 0x000e680000000c00 */
[----:B-1----:R-:W-:Y:S01]  /*59c0*/  @!P0 STG.E.128 [R80.64+0x40], R4 ;  /* 0x0000400450008986 */ /* 0x002fe2000c101d06 */
        /* <DEDUP_REMOVED lines=11> */
[----:B-1----:R1:W-:Y:S02]  /*5a80*/  @!P0 STG.E.128 [R80.64+0x140], R4 ;  /* 0x0001400450008986 */ /* 0x0023e4000c101d06 */
.L_x_947:
[----:B------:R-:W-:Y:S05]  /*5a90*/  BSYNC B1 ;  /* 0x0000000000017941 */ /* 0x000fea0003800000 */
.L_x_942:
[C---:B------:R-:W-:Y:S01]  /*5aa0*/  ISETP.GT.AND P0, PT, R12.reuse, R11, PT ;  /* 0x0000000b0c00720c */ /* 0x040fe20003f04270 */
[----:B------:R-:W-:Y:S01]  /*5ab0*/  BSSY B0, `(.L_x_964) ;  /* 0x000003c000007945 */ /* 0x000fe20003800000 */
[C---:B------:R-:W-:Y:S02]  /*5ac0*/  ISETP.GE.AND P1, PT, R67.reuse, 0x1, PT ;  /* 0x000000014300780c */ /* 0x040fe40003f26270 */
[C---:B-1----:R-:W-:Y:S09]  /*5ad0*/  IADD3 R3, R67.reuse, 0x1, RZ ;  /* 0x0000000143037810 */ /* 0x042ff20007ffe0ff */
[----:B--2---:R-:W-:Y:S01]  /*5ae0*/  @P0 IADD3 R5, R12, -0x1, RZ ;  /* 0xffffffff0c050810 */ /* 0x004fe20007ffe0ff */
[----:B------:R-:W-:Y:S01]  /*5af0*/  @P0 IMAD R2, R67, 0x3000, R10 ;  /* 0x0000300043020824 */ /* 0x000fe200078e020a */
[----:B------:R-:W-:Y:S01]  /*5b00*/  SEL R67, R3, RZ, !P1 ;  /* 0x000000ff03437207 */ /* 0x000fe20004800000 */
[----:B------:R-:W-:Y:S01]  /*5b10*/  @P0 IMAD.MOV.U32 R6, RZ, RZ, R152 ;  /* 0x000000ffff060224 */ /* 0x000fe200078e0098 */
[----:B------:R-:W-:Y:S01]  /*5b20*/  @P0 SHF.R.S32.HI R4, RZ, 0x1f, R5 ;  /* 0x0000001fff040819 */ /* 0x000fe20000011405 */
[----:B------:R-:W-:Y:S02]  /*5b30*/  @P0 IMAD R3, R94, R5, RZ ;  /* 0x000000055e030224 */ /* 0x000fe400078e02ff */
[----:B------:R-:W-:Y:S02]  /*5b40*/  @P0 IMAD.MOV.U32 R7, RZ, RZ, R161 ;  /* 0x000000ffff070224 */ /* 0x000fe400078e00a1 */
[-C--:B------:R-:W-:Y:S02]  /*5b50*/  @P0 IMAD R3, R4, R96.reuse, R3 ;  /* 0x0000006004030224 */ /* 0x080fe400078e0203 */
[----:B------:R-:W-:Y:S04]  /*5b60*/  @P0 IMAD.WIDE.U32 R6, R5, R96, R6 ;  /* 0x0000006005060225 */ /* 0x000fe800078e0006 */
[----:B------:R-:W-:Y:S01]  /*5b70*/  @P0 IMAD.IADD R3, R7, 0x1, R3 ;  /* 0x0000000107030824 */ /* 0x000fe200078e0203 */
[----:B------:R-:W-:Y:S01]  /*5b80*/  @P0 LEA R8, P1, R6, c[0x0][0x250], 0x1 ;  /* 0x0000940006080a11 */ /* 0x000fe200078208ff */
[----:B------:R-:W-:Y:S03]  /*5b90*/  @P0 IMAD.SHL.U32 R4, R2, 0x2, RZ ;  /* 0x0000000202040824 */ /* 0x000fe600078e00ff */
        /* <DEDUP_REMOVED lines=27> */
[----:B------:R-:W-:-:S13]  /*5d50*/  ISETP.GE.AND P0, PT, R24, c[0x0][0x1d4], PT ;  /* 0x0000750018007a0c */ /* 0x000fda0003f06270 */
[----:B-----5:R-:W1:Y:S04]  /*5d60*/  @!P0 LDS.128 R28, [R141] ;  /* 0x000000008d1c8984 */ /* 0x020e680000000c00 */
        /* <DEDUP_REMOVED lines=8> */
[----:B------:R-:W1:Y:S04]  /*5df0*/  @!P0 LDS.128 R36, [R139] ;  /* 0x000000008b248984 */ /* 0x000e680000000c00 */
[----:B-1----:R-:W-:Y:S01]  /*5e00*/  @!P0 STG.E.128 [R8.64+0x40], R36 ;  /* 0x0000402408008986 */ /* 0x002fe2000c101d06 */
[----:B------:R-:W-:-:S13]  /*5e10*/  ISETP.GE.AND P0, PT, R121, c[0x0][0x1d4], PT ;  /* 0x0000750079007a0c */ /* 0x000fda0003f06270 */
[----:B------:R-:W1:Y:S04]  /*5e20*/  @!P0 LDS.128 R28, [R139+0x2000] ;  /* 0x002000008b1c8984 */ /* 0x000e680000000c00 */
[----:B-1----:R-:W-:Y:S01]  /*5e30*/  @!P0 STG.E.128 [R8.64+0xc0], R28 ;  /* 0x0000c01c08008986 */ /* 0x002fe2000c101d06 */
[----:B------:R-:W-:-:S13]  /*5e40*/  ISETP.GE.AND P0, PT, R119, c[0x0][0x1d4], PT ;  /* 0x0000750077007a0c */ /* 0x000fda0003f06270 */
[----:B------:R-:W1:Y:S04]  /*5e50*/  @!P0 LDS.128 R4, [R139+0x4000] ;  /* 0x004000008b048984 */ /* 0x000e680000000c00 */
[----:B-1----:R1:W-:Y:S02]  /*5e60*/  @!P0 STG.E.128 [R8.64+0x140], R4 ;  /* 0x0001400408008986 */ /* 0x0023e4000c101d06 */
.L_x_965:
[----:B-1----:R-:W-:Y:S05]  /*5e70*/  BSYNC B0 ;  /* 0x0000000000007941 */ /* 0x002fea0003800000 */
.L_x_964:
[C---:B------:R-:W-:Y:S02]  /*5e80*/  ISETP.GE.AND P0, PT, R53.reuse, 0x1, PT ;  /* 0x000000013500780c */ /* 0x040fe40003f06270 */
[----:B------:R-:W-:Y:S02]  /*5e90*/  IADD3 R2, R12, -0x2, RZ ;  /* 0xfffffffe0c027810 */ /* 0x000fe40007ffe0ff */
[----:B------:R-:W-:Y:S04]  /*5ea0*/  IADD3 R4, R53, 0x1, RZ ;  /* 0x0000000135047810 */ /* 0x000fe80007ffe0ff */
[----:B------:R-:W-:Y:S02]  /*5eb0*/  SEL R53, R4, RZ, !P0 ;  /* 0x000000ff04357207 */ /* 0x000fe40004000000 */
[----:B------:R-:W-:-:S13]  /*5ec0*/  ISETP.GE.AND P0, PT, R2, R11, PT ;  /* 0x0000000b0200720c */ /* 0x000fda0003f06270 */
        /* <DEDUP_REMOVED lines=11> */
[C---:B------:R-:W-:Y:S04]  /*5f80*/  @P0 LEA R6, P1, R111.reuse, R8, 0x1 ;  /* 0x000000086f060211 */ /* 0x040fe800078208ff */
        /* <DEDUP_REMOVED lines=10> */
[C---:B------:R-:W-:Y:S02]  /*6030*/  ISETP.GT.AND P0, PT, R12.reuse, R11, PT ;  /* 0x0000000b0c00720c */ /* 0x040fe40003f04270 */
[----:B------:R-:W-:Y:S01]  /*6040*/  IADD3 R12, R12, -0x1, RZ ;  /* 0xffffffff0c0c7810 */ /* 0x000fe20007ffe0ff */
[----:B------:R-:W0:Y:S10]  /*6050*/  LDGDEPBAR ;  /* 0x00000000000079af */ /* 0x000e340000000000 */
[----:B------:R-:W-:-:S05]  /*6060*/  @P0 BRA `(.L_x_966) ;  /* 0xffffbdb000000947 */ /* 0x000fca000383ffff */
[----:B------:R-:W2:Y:S04]  /*6070*/  LDL R199, [R1+0x64] ;  /* 0x0000640001c77983 */ /* 0x000ea80000100800 */
[----:B-1----:R1:W5:Y:S04]  /*6080*/  LDL R8, [R1+0x58] ;  /* 0x0000580001087983 */ /* 0x0023680000100800 */
[----:B------:R-:W-:Y:S01]  /*6090*/  BAR.SYNC.DEFER_BLOCKING 0x0 ;  /* 0x0000000000007b1d */ /* 0x000fe20000010000 */
[----:B--2---:R-:W-:-:S04]  /*60a0*/  IADD3 R3, R199, 0x3f, RZ ;  /* 0x0000003fc7037810 */ /* 0x004fc80007ffe0ff */
[----:B------:R-:W-:-:S04]  /*60b0*/  SHF.R.S32.HI R0, RZ, 0x1f, R3 ;  /* 0x0000001fff007819 */ /* 0x000fc80000011403 */
[----:B------:R-:W-:-:S04]  /*60c0*/  LEA.HI R0, R0, R3, RZ, 0x6 ;  /* 0x0000000300007211 */ /* 0x000fc800078f30ff */
[----:B------:R-:W-:Y:S02]  /*60d0*/  SHF.R.S32.HI R141, RZ, 0x6, R0 ;  /* 0x00000006ff8d7819 */ /* 0x000fe40000011400 */
.L_x_941:
[----:B-1----:R-:W-:Y:S01]  /*60e0*/  IMAD.MOV.U32 R0, RZ, RZ, c[0x0][0x2c4] ;  /* 0x0000b100ff007624 */ /* 0x002fe200078e00ff */
[----:B------:R1:W-:Y:S04]  /*60f0*/  STL.64 [R1], R90 ;  /* 0x0000005a01007387 */ /* 0x0003e80000100a00 */
[----:B------:R-:W-:Y:S02]  /*6100*/  ISETP.NE.AND P2, PT, R0, 0x1, PT ;  /* 0x000000010000780c */ /* 0x000fe40003f45270 */
[----:B------:R-:W-:-:S05]  /*6110*/  IADD3 R0, R89, 0x7f, RZ ;  /* 0x0000007f59007810 */ /* 0x000fca0007ffe0ff */
[----:B------:R-:W-:-:S06]  /*6120*/  IMAD.MOV.U32 R4, RZ, RZ, R0 ;  /* 0x000000ffff047224 */ /* 0x000fcc00078e0000 */
[----:B------:R-:W-:-:S04]  /*6130*/  @P2 IMAD.HI.U32 R2, R0, c[0x0][0x2c8], RZ ;  /* 0x0000b20000022a27 */ /* 0x000fc800078e00ff */
[----:B------:R-:W-:Y:S01]  /*6140*/  IMAD.MOV.U32 R0, RZ, RZ, c[0x0][0x32c] ;  /* 0x0000cb00ff007624 */ /* 0x000fe200078e00ff */
[----:B------:R-:W-:-:S04]  /*6150*/  @P2 SHF.R.U32.HI R4, RZ, c[0x0][0x2cc], R2 ;  /* 0x0000b300ff042a19 */ /* 0x000fc80000011602 */
[----:B------:R-:W-:Y:S02]  /*6160*/  ISETP.GE.AND P1, PT, R0, 0x1, PT ;  /* 0x000000010000780c */ /* 0x000fe40003f26270 */
[----:B------:R-:W-:-:S05]  /*6170*/  IADD3 R3, R4, 0x1, R199 ;  /* 0x0000000104037810 */ /* 0x000fca0007ffe0c7 */
[----:B-----5:R-:W-:-:S05]  /*6180*/  IMAD.IADD R3, R3, 0x1, -R8 ;  /* 0x0000000103037824 */ /* 0x020fca00078e0a08 */
[----:B------:R-:W-:Y:S01]  /*6190*/  IADD3 R5, R3, c[0x0][0x328], RZ ;  /* 0x0000ca0003057a10 */ /* 0x000fe20007ffe0ff */
[----:B------:R-:W-:Y:S05]  /*61a0*/  @!P1 BRA `(.L_x_967) ;  /* 0x0000010000009947 */ /* 0x000fea0003800000 */
[C---:B-1----:R-:W-:Y:S01]  /*61b0*/  ISETP.GT.AND P0, PT, R3.reuse, RZ, PT ;  /* 0x000000ff0300720c */ /* 0x042fe20003f04270 */
[----:B------:R-:W-:Y:S01]  /*61c0*/  BSSY B0, `(.L_x_968) ;  /* 0x000000c000007945 */ /* 0x000fe20003800000 */
        /* <DEDUP_REMOVED lines=8> */
.L_x_969:
[----:B------:R-:W-:-:S13]  /*6250*/  ISETP.NE.AND P0, PT, R0, 0x1, PT ;  /* 0x000000010000780c */ /* 0x000fda0003f05270 */
[----:B------:R-:W-:-:S05]  /*6260*/  @P0 IMAD.HI.U32 R2, R7, c[0x0][0x330], RZ ;  /* 0x0000cc0007020a27 */ /* 0x000fca00078e00ff */
[----:B------:R-:W-:Y:S02]  /*6270*/  @P0 SHF.R.U32.HI R7, RZ, c[0x0][0x334], R2 ;  /* 0x0000cd00ff070a19 */ /* 0x000fe40000011602 */
.L_x_970:
[----:B------:R-:W-:Y:S05]  /*6280*/  BSYNC B0 ;  /* 0x0000000000007941 */ /* 0x000fea0003800000 */
.L_x_968:
[----:B------:R-:W-:-:S05]  /*6290*/  IMAD R2, R7, R0, c[0x0][0x32c] ;  /* 0x0000cb0007027624 */ /* 0x000fca00078e0200 */
[----:B------:R-:W-:-:S04]  /*62a0*/  IMNMX R5, R5, R2, PT ;  /* 0x0000000205057217 */ /* 0x000fc80003800200 */
.L_x_967:
[----:B-1----:R-:W-:Y:S01]  /*62b0*/  IADD3 R5, R5, 0x3f, RZ ;  /* 0x0000003f05057810 */ /* 0x002fe20007ffe0ff */
[----:B------:R-:W-:-:S03]  /*62c0*/  @P2 IMAD.HI.U32 R2, R89, c[0x0][0x2c8], RZ ;  /* 0x0000b20059022a27 */ /* 0x000fc600078e00ff */
[----:B------:R-:W-:Y:S01]  /*62d0*/  SHF.R.S32.HI R4, RZ, 0x1f, R5 ;  /* 0x0000001fff047819 */ /* 0x000fe20000011405 */
[----:B------:R-:W-:Y:S01]  /*62e0*/  IMAD.MOV.U32 R3, RZ, RZ, R89 ;  /* 0x000000ffff037224 */ /* 0x000fe200078e0059 */
[----:B------:R-:W-:Y:S02]  /*62f0*/  @P2 SHF.R.U32.HI R3, RZ, c[0x0][0x2cc], R2 ;  /* 0x0000b300ff032a19 */ /* 0x000fe40000011602 */
[----:B------:R-:W-:Y:S02]  /*6300*/  LEA.HI R4, R4, R5, RZ, 0x6 ;  /* 0x0000000504047211 */ /* 0x000fe400078f30ff */
[----:B------:R-:W-:Y:S02]  /*6310*/  IADD3 R2, R3, R199, -R8 ;  /* 0x000000c703027210 */ /* 0x000fe40007ffe808 */
[----:B------:R-:W-:Y:S02]  /*6320*/  SHF.R.S32.HI R4, RZ, 0x6, R4 ;  /* 0x00000006ff047819 */ /* 0x000fe40000011404 */
[----:B------:R-:W-:-:S02]  /*6330*/  IADD3 R198, R2, -c[0x0][0x324], RZ ;  /* 0x8000c90002c67a10 */ /* 0x000fc40007ffe0ff */
[----:B------:R-:W-:Y:S01]  /*6340*/  IMNMX R141, R4, R141, PT ;  /* 0x0000008d048d7217 */ /* 0x000fe20003800200 */
[----:B------:R-:W-:Y:S05]  /*6350*/  @!P1 BRA `(.L_x_971) ;  /* 0x000000f000009947 */ /* 0x000fea0003800000 */
[----:B------:R-:W-:Y:S01]  /*6360*/  ISETP.GT.AND P0, PT, R2, -0x1, PT ;  /* 0xffffffff0200780c */ /* 0x000fe20003f04270 */
[----:B------:R-:W-:-:S12]  /*6370*/  BSSY B0, `(.L_x_972) ;  /* 0x000000b000007945 */ /* 0x000fd80003800000 */
[----:B------:R-:W-:Y:S05]  /*6380*/  @P0 BRA `(.L_x_973) ;  /* 0x0000006000000947 */ /* 0x000fea0003800000 */
[----:B------:R-:W-:Y:S02]  /*6390*/  ISETP.NE.AND P0, PT, R0, 0x1, PT ;  /* 0x000000010000780c */ /* 0x000fe40003f05270 */
[----:B------:R-:W-:-:S11]  /*63a0*/  LOP3.LUT R2, RZ, R2, RZ, 0x33, !PT ;  /* 0x00000002ff027212 */ /* 0x000fd600078e33ff */
[----:B------:R-:W-:-:S05]  /*63b0*/  @P0 IMAD.HI.U32 R0, R2, c[0x0][0x330], RZ ;  /* 0x0000cc0002000a27 */ /* 0x000fca00078e00ff */
[----:B------:R-:W-:-:S04]  /*63c0*/  @P0 SHF.R.U32.HI R2, RZ, c[0x0][0x334], R0 ;  /* 0x0000cd00ff020a19 */ /* 0x000fc80000011600 */
[----:B------:R-:W-:Y:S01]  /*63d0*/  LOP3.LUT R2, RZ, R2, RZ, 0x33, !PT ;  /* 0x00000002ff027212 */ /* 0x000fe200078e33ff */
[----:B------:R-:W-:Y:S05]  /*63e0*/  BRA `(.L_x_974) ;  /* 0x0000003000007947 */ /* 0x000fea0003800000 */
.L_x_973:
[----:B------:R-:W-:-:S13]  /*63f0*/  ISETP.NE.AND P0, PT, R0, 0x1, PT ;  /* 0x000000010000780c */ /* 0x000fda0003f05270 */
[----:B------:R-:W-:-:S05]  /*6400*/  @P0 IMAD.HI.U32 R0, R2, c[0x0][0x330], RZ ;  /* 0x0000cc0002000a27 */ /* 0x000fca00078e00ff */
[----:B------:R-:W-:Y:S02]  /*6410*/  @P0 SHF.R.U32.HI R2, RZ, c[0x0][0x334], R0 ;  /* 0x0000cd00ff020a19 */ /* 0x000fe40000011600 */
.L_x_974:
[----:B------:R-:W-:Y:S05]  /*6420*/  BSYNC B0 ;  /* 0x0000000000007941 */ /* 0x000fea0003800000 */
.L_x_972:
[----:B------:R-:W-:-:S05]  /*6430*/  IMAD R3, R2, c[0x0][0x32c], RZ ;  /* 0x0000cb0002037a24 */ /* 0x000fca00078e02ff */
[----:B------:R-:W-:-:S04]  /*6440*/  IMNMX R198, R198, R3, !PT ;  /* 0x00000003c6c67217 */ /* 0x000fc80007800200 */
.L_x_971:
[----:B------:R-:W-:Y:S01]  /*6450*/  SHF.R.S32.HI R3, RZ, 0x1f, R198 ;  /* 0x0000001fff037819 */ /* 0x000fe200000114c6 */
[----:B------:R-:W-:Y:S01]  /*6460*/  CS2R R98, SRZ ;  /* 0x0000000000627805 */ /* 0x000fe2000001ff00 */
[----:B------:R-:W-:Y:S01]  /*6470*/  PLOP3.LUT P1, PT, PT, PT, PT, 0x80, 0x0 ;  /* 0x000000000000781c */ /* 0x000fe20003f2f070 */
[----:B------:R-:W-:Y:S01]  /*6480*/  CS2R R96, SRZ ;  /* 0x0000000000607805 */ /* 0x000fe2000001ff00 */
[----:B------:R-:W-:Y:S01]  /*6490*/  LEA.HI R198, R3, R198, RZ, 0x6 ;  /* 0x000000c603c67211 */ /* 0x000fe200078f30ff */
[----:B------:R-:W-:Y:S01]  /*64a0*/  CS2R R94, SRZ ;  /* 0x00000000005e7805 */ /* 0x000fe2000001ff00 */
[----:B------:R-:W-:Y:S01]  /*64b0*/  IMAD.MOV.U32 R93, RZ, RZ, RZ ;  /* 0x000000ffff5d7224 */ /* 0x000fe200078e00ff */
[----:B------:R-:W-:Y:S01]  /*64c0*/  CS2R R2, SRZ ;  /* 0x0000000000027805 */ /* 0x000fe2000001ff00 */
[----:B------:R-:W-:Y:S01]  /*64d0*/  SHF.R.S32.HI R198, RZ, 0x6, R198 ;  /* 0x00000006ffc67819 */ /* 0x000fe200000114c6 */
[----:B------:R-:W-:Y:S01]  /*64e0*/  IMAD.MOV.U32 R10, RZ, RZ, RZ ;  /* 0x000000ffff0a7224 */ /* 0x000fe200078e00ff */
[----:B------:R-:W-:Y:S01]  /*64f0*/  CS2R R86, SRZ ;  /* 0x0000000000567805 */ /* 0x000fe2000001ff00 */
[----:B------:R-:W-:Y:S01]  /*6500*/  IMAD.MOV.U32 R91, RZ, RZ, RZ ;  /* 0x000000ffff5b7224 */ /* 0x000fe200078e00ff */
[----:B------:R-:W-:Y:S01]  /*6510*/  IMNMX R198, RZ, R198, !PT ;  /* 0x000000c6ffc67217 */ /* 0x000fe20007800200 */
[----:B------:R-:W-:Y:S01]  /*6520*/  IMAD.MOV.U32 R9, RZ, RZ, RZ ;  /* 0x000000ffff097224 */ /* 0x000fe200078e00ff */
[----:B------:R-:W-:Y:S01]  /*6530*/  CS2R R84, SRZ ;  /* 0x0000000000547805 */ /* 0x000fe2000001ff00 */
[----:B------:R-:W-:Y:S01]  /*6540*/  IMAD.MOV.U32 R88, RZ, RZ, RZ ;  /* 0x000000ffff587224 */ /* 0x000fe200078e00ff */
        /* <DEDUP_REMOVED lines=43> */
[----:B------:R-:W3:Y:S01]  /*6800*/  LDL R16, [R1+0x4c] ;  /* 0x00004c0001107983 */ /* 0x000ee20000100800 */
[----:B------:R-:W-:-:S03]  /*6810*/  ISETP.NE.U32.AND P3, PT, RZ, c[0x0][0x340], PT ;  /* 0x0000d000ff007a0c */ /* 0x000fc60003f65070 */
[----:B------:R-:W4:Y:S01]  /*6820*/  LDL R4, [R1+0x50] ;  /* 0x0000500001047983 */ /* 0x000f220000100800 */
[----:B------:R-:W-:Y:S01]  /*6830*/  ISETP.NE.AND.EX P3, PT, RZ, c[0x0][0x344], PT, P3 ;  /* 0x0000d100ff007a0c */ /* 0x000fe20003f65330 */
[----:B------:R-:W-:Y:S01]  /*6840*/  IMAD R14, R92, c[0x0][0x210], RZ ;  /* 0x000084005c0e7a24 */ /* 0x000fe200078e02ff */
[----:B------:R-:W-:-:S11]  /*6850*/  ULDC.64 UR4, c[0x0][0x18] ;  /* 0x0000060000047ab9 */ /* 0x000fd60000000a00 */
[----:B------:R-:W-:-:S04]  /*6860*/  @P3 IMAD.MOV.U32 R7, RZ, RZ, 0x4 ;  /* 0x00000004ff073424 */ /* 0x000fc800078e00ff */
[----:B------:R-:W-:-:S06]  /*6870*/  @P3 IMAD.WIDE R6, R200, R7, c[0x0][0x340] ;  /* 0x0000d000c8063625 */ /* 0x000fcc00078e0207 */
[----:B------:R1:W5:Y:S01]  /*6880*/  @P3 LDG.E R6, [R6.64] ;  /* 0x0000000606063981 */ /* 0x000362000c1e1900 */
[----:B------:R-:W-:-:S04]  /*6890*/  IMAD.WIDE.U32 R2, R197, c[0x0][0x210], RZ ;  /* 0x00008400c5027a25 */ /* 0x000fc800078e00ff */
[C---:B------:R-:W-:Y:S02]  /*68a0*/  IMAD R14, R197.reuse, c[0x0][0x214], R14 ;  /* 0x00008500c50e7a24 */ /* 0x040fe400078e020e */
[----:B------:R-:W-:Y:S02]  /*68b0*/  IMAD R10, R92, c[0x0][0x1e8], RZ ;  /* 0x00007a005c0a7a24 */ /* 0x000fe400078e02ff */
[----:B------:R-:W-:Y:S02]  /*68c0*/  IMAD.IADD R15, R14, 0x1, R3 ;  /* 0x000000010e0f7824 */ /* 0x000fe400078e0203 */
[----:B------:R-:W-:-:S04]  /*68d0*/  IMAD.WIDE.U32 R12, R197, c[0x0][0x1e8], RZ ;  /* 0x00007a00c50c7a25 */ /* 0x000fc800078e00ff */
[----:B------:R-:W-:-:S04]  /*68e0*/  IMAD R10, R197, c[0x0][0x1ec], R10 ;  /* 0x00007b00c50a7a24 */ /* 0x000fc800078e020a */
[----:B------:R-:W-:Y:S02]  /*68f0*/  IMAD.IADD R11, R13, 0x1, R10 ;  /* 0x000000010d0b7824 */ /* 0x000fe400078e020a */
[----:B------:R-:W-:Y:S01]  /*6900*/  IMAD.MOV.U32 R10, RZ, RZ, R12 ;  /* 0x000000ffff0a7224 */ /* 0x000fe200078e000c */
[----:B-1----:R-:W-:-:S04]  /*6910*/  SHF.R.S32.HI R7, RZ, 0x1f, R90 ;  /* 0x0000001fff077819 */ /* 0x002fc8000001145a */
[CC--:B------:R-:W-:Y:S02]  /*6920*/  LEA.HI R12, R7.reuse, R90.reuse, RZ, 0x4 ;  /* 0x0000005a070c7211 */ /* 0x0c0fe400078f20ff */
[CC--:B------:R-:W-:Y:S01]  /*6930*/  LEA.HI R9, R7.reuse, R90.reuse, RZ, 0x3 ;  /* 0x0000005a07097211 */ /* 0x0c0fe200078f18ff */
[----:B------:R-:W-:Y:S01]  /*6940*/  IMAD.MOV.U32 R14, RZ, RZ, R2 ;  /* 0x000000ffff0e7224 */ /* 0x000fe200078e0002 */
[CC--:B------:R-:W-:Y:S02]  /*6950*/  LEA.HI R5, R7.reuse, R90.reuse, RZ, 0x6 ;  /* 0x0000005a07057211 */ /* 0x0c0fe400078f30ff */
[----:B------:R-:W-:Y:S02]  /*6960*/  LEA.HI R2, R7, R90, RZ, 0x5 ;  /* 0x0000005a07027211 */ /* 0x000fe400078f28ff */
[----:B------:R-:W-:Y:S02]  /*6970*/  LOP3.LUT R13, R9, 0xfffffff8, RZ, 0xc0, !PT ;  /* 0xfffffff8090d7812 */ /* 0x000fe400078ec0ff */
[----:B------:R-:W-:Y:S01]  /*6980*/  LOP3.LUT R7, R12, 0xfffffff0, RZ, 0xc0, !PT ;  /* 0xfffffff00c077812 */ /* 0x000fe200078ec0ff */
[----:B------:R-:W-:-:S02]  /*6990*/  UIADD3 UR4, UP0, UR4, 0x18100, URZ ;  /* 0x0001810004047890 */ /* 0x000fc4000ff1e03f */
[----:B------:R-:W-:Y:S01]  /*69a0*/  IMAD.IADD R0, R90, 0x1, -R13 ;  /* 0x000000015a007824 */ /* 0x000fe200078e0a0d */
[----:B------:R-:W-:Y:S01]  /*69b0*/  SHF.R.S32.HI R13, RZ, 0x3, R9 ;  /* 0x00000003ff0d7819 */ /* 0x000fe20000011409 */
[----:B------:R-:W-:Y:S01]  /*69c0*/  UIADD3.X UR5, URZ, UR5, URZ, UP0, !UPT ;  /* 0x000000053f057290 */ /* 0x000fe200087fe43f */
[----:B------:R-:W-:Y:S01]  /*69d0*/  ISETP.NE.U32.AND P0, PT, RZ, c[0x0][0x348], PT ;  /* 0x0000d200ff007a0c */ /* 0x000fe20003f05070 */
[----:B------:R-:W-:-:S04]  /*69e0*/  IMAD.U32 R20, RZ, RZ, UR4 ;  /* 0x00000004ff147e24 */ /* 0x000fc8000f8e00ff */
[----:B------:R-:W-:Y:S01]  /*69f0*/  IMAD.U32 R21, RZ, RZ, UR5 ;  /* 0x00000005ff157e24 */ /* 0x000fe2000f8e00ff */
[----:B------:R-:W-:Y:S01]  /*6a00*/  ISETP.NE.AND.EX P0, PT, RZ, c[0x0][0x34c], PT, P0 ;  /* 0x0000d300ff007a0c */ /* 0x000fe20003f05300 */
[----:B------:R-:W-:-:S03]  /*6a10*/  IMAD.SHL.U32 R208, R13, 0x40, RZ ;  /* 0x000000400dd07824 */ /* 0x000fc600078e00ff */
[----:B------:R1:W-:Y:S01]  /*6a20*/  STL.64 [R1+0x8], R20 ;  /* 0x0000081401007387 */ /* 0x0003e20000100a00 */
[----:B------:R-:W-:Y:S02]  /*6a30*/  IMAD.IADD R90, R90, 0x1, -R7 ;  /* 0x000000015a5a7824 */ /* 0x000fe400078e0a07 */
[----:B------:R-:W-:Y:S01]  /*6a40*/  IMAD R24, R92, c[0x0][0x1b8], RZ ;  /* 0x00006e005c187a24 */ /* 0x000fe200078e02ff */
[----:B------:R-:W-:Y:S01]  /*6a50*/  LOP3.LUT R208, R208, 0x1c0, RZ, 0xc0, !PT ;  /* 0x000001c0d0d07812 */ /* 0x000fe200078ec0ff */
[----:B------:R-:W-:Y:S01]  /*6a60*/  IMAD.SHL.U32 R201, R0, 0x8, RZ ;  /* 0x0000000800c97824 */ /* 0x000fe200078e00ff */
[----:B------:R-:W-:Y:S01]  /*6a70*/  SEL R22, R200, RZ, !P0 ;  /* 0x000000ffc8167207 */ /* 0x000fe20004000000 */
[----:B------:R-:W-:Y:S01]  /*6a80*/  IMAD R24, R197, c[0x0][0x1bc], R24 ;  /* 0x00006f00c5187a24 */ /* 0x000fe200078e0218 */
[----:B------:R-:W-:Y:S02]  /*6a90*/  LOP3.LUT P1, RZ, R0, 0x2, RZ, 0xc0, !PT ;  /* 0x0000000200ff7812 */ /* 0x000fe4000782c0ff */
[----:B-1----:R-:W-:-:S02]  /*6aa0*/  LOP3.LUT R21, R208, 0x38, R201, 0xf8, !PT ;  /* 0x00000038d0157812 */ /* 0x002fc400078ef8c9 */
[----:B------:R-:W-:-:S04]  /*6ab0*/  SHF.R.U32.HI R208, RZ, 0x3, R208 ;  /* 0x00000003ffd07819 */ /* 0x000fc800000116d0 */
[----:B------:R-:W-:Y:S01]  /*6ac0*/  LOP3.LUT R208, R21, R208, RZ, 0x3c, !PT ;  /* 0x000000d015d07212 */ /* 0x000fe200078e3cff */
[----:B------:R1:W-:Y:S01]  /*6ad0*/  STL [R1+0x10], R8 ;  /* 0x0000100801007387 */ /* 0x0003e20000100800 */
[----:B------:R-:W-:Y:S01]  /*6ae0*/  IMAD.SHL.U32 R2, R2, 0x20, RZ ;  /* 0x0000002002027824 */ /* 0x000fe200078e00ff */
[----:B------:R-:W-:Y:S02]  /*6af0*/  LOP3.LUT R226, R226, 0xfffffffe, RZ, 0xc0, !PT ;  /* 0xfffffffee2e27812 */ /* 0x000fe400078ec0ff */
[----:B---3--:R-:W-:-:S05]  /*6b00*/  SHF.R.S32.HI R3, RZ, 0x1f, R16 ;  /* 0x0000001fff037819 */ /* 0x008fca0000011410 */
[----:B------:R-:W-:-:S04]  /*6b10*/  IMAD R3, R3, c[0x0][0x178], RZ ;  /* 0x00005e0003037a24 */ /* 0x000fc800078e02ff */
[----:B------:R-:W-:Y:S01]  /*6b20*/  IMAD R18, R16, c[0x0][0x17c], R3 ;  /* 0x00005f0010127a24 */ /* 0x000fe200078e0203 */
[----:B------:R-:W-:-:S04]  /*6b30*/  SHF.R.S32.HI R3, RZ, 0x4, R12 ;  /* 0x00000004ff037819 */ /* 0x000fc8000001140c */
[----:B------:R-:W-:-:S04]  /*6b40*/  LEA.HI R12, R12, R3, RZ, 0x1 ;  /* 0x000000030c0c7211 */ /* 0x000fc800078f08ff */
[----:B------:R-:W-:Y:S01]  /*6b50*/  LOP3.LUT R12, R12, 0xfffffffe, RZ, 0xc0, !PT ;  /* 0xfffffffe0c0c7812 */ /* 0x000fe200078ec0ff */
[----:B------:R-:W-:-:S04]  /*6b60*/  IMAD.WIDE.U32 R16, R16, c[0x0][0x178], RZ ;  /* 0x00005e0010107a25 */ /* 0x000fc800078e00ff */
[----:B------:R-:W-:Y:S02]  /*6b70*/  IMAD.IADD R3, R3, 0x1, -R12 ;  /* 0x0000000103037824 */ /* 0x000fe400078e0a0c */
[----:B------:R-:W-:Y:S02]  /*6b80*/  IMAD R12, R0, 0x20, R13 ;  /* 0x00000020000c7824 */ /* 0x000fe400078e020d */
[----:B------:R-:W-:Y:S02]  /*6b90*/  IMAD.IADD R19, R17, 0x1, R18 ;  /* 0x0000000111137824 */ /* 0x000fe400078e0212 */
[----:B------:R-:W-:Y:S01]  /*6ba0*/  IMAD.IADD R12, R89, 0x1, R12 ;  /* 0x00000001590c7824 */ /* 0x000fe200078e020c */
[----:B------:R-:W-:Y:S01]  /*6bb0*/  SHF.R.S32.HI R17, RZ, 0x1f, R200 ;  /* 0x0000001fff117819 */ /* 0x000fe200000114c8 */
[----:B------:R-:W-:Y:S02]  /*6bc0*/  IMAD.MOV.U32 R18, RZ, RZ, R16 ;  /* 0x000000ffff127224 */ /* 0x000fe400078e0010 */
[----:B------:R-:W-:Y:S01]  /*6bd0*/  @P2 IMAD.HI.U32 R20, R12, c[0x0][0x2c8], RZ ;  /* 0x0000b2000c142a27 */ /* 0x000fe200078e00ff */
[----:B------:R-:W-:-:S03]  /*6be0*/  SEL R7, R17, RZ, !P0 ;  /* 0x000000ff11077207 */ /* 0x000fc60004000000 */
[----:B------:R-:W-:Y:S01]  /*6bf0*/  IMAD.MOV.U32 R16, RZ, RZ, R12 ;  /* 0x000000ffff107224 */ /* 0x000fe200078e000c */
[----:B------:R-:W-:Y:S01]  /*6c00*/  @P2 SHF.R.U32.HI R16, RZ, c[0x0][0x2cc], R20 ;  /* 0x0000b300ff102a19 */ /* 0x000fe20000011614 */
[----:B------:R-:W-:-:S04]  /*6c10*/  IMAD.WIDE.U32 R18, R197, c[0x0][0x1b8], R18 ;  /* 0x00006e00c5127a25 */ /* 0x000fc800078e0012 */
[----:B------:R-:W-:Y:S02]  /*6c20*/  IMAD.SHL.U32 R20, R0, 0x40, RZ ;  /* 0x0000004000147824 */ /* 0x000fe400078e00ff */
[----:B------:R-:W-:Y:S02]  /*6c30*/  IMAD R7, R7, c[0x0][0x1c0], RZ ;  /* 0x0000700007077a24 */ /* 0x000fe400078e02ff */
[----:B------:R-:W-:Y:S01]  /*6c40*/  IMAD.IADD R25, R19, 0x1, R24 ;  /* 0x0000000113197824 */ /* 0x000fe200078e0218 */
[----:B------:R-:W-:Y:S01]  /*6c50*/  LOP3.LUT R20, R20, 0x1c0, RZ, 0xc0, !PT ;  /* 0x000001c014147812 */ /* 0x000fe200078ec0ff */
[----:B------:R-:W-:Y:S02]  /*6c60*/  IMAD.MOV.U32 R24, RZ, RZ, R18 ;  /* 0x000000ffff187224 */ /* 0x000fe400078e0012 */
[C---:B------:R-:W-:Y:S01]  /*6c70*/  IMAD R18, R22.reuse, c[0x0][0x1c4], R7 ;  /* 0x0000710016127a24 */ /* 0x040fe200078e0207 */
[----:B------:R-:W-:Y:S01]  /*6c80*/  IADD3 R7, R201, 0x80, RZ ;  /* 0x00000080c9077810 */ /* 0x000fe20007ffe0ff */
[----:B------:R-:W-:Y:S01]  /*6c90*/  IMAD.WIDE.U32 R22, R22, c[0x0][0x1c0], R24 ;  /* 0x0000700016167a25 */ /* 0x000fe200078e0018 */
[----:B------:R-:W-:-:S02]  /*6ca0*/  SHF.R.S32.HI R19, RZ, 0x1f, R90 ;  /* 0x0000001fff137819 */ /* 0x000fc4000001145a */
[----:B------:R-:W-:Y:S02]  /*6cb0*/  LOP3.LUT R21, R20, 0x8, R9, 0xf8, !PT ;  /* 0x0000000814157812 */ /* 0x000fe400078ef809 */
[----:B------:R-:W-:Y:S02]  /*6cc0*/  SHF.R.U32.HI R20, RZ, 0x3, R20 ;  /* 0x00000003ff147819 */ /* 0x000fe40000011614 */
[----:B------:R-:W-:Y:S01]  /*6cd0*/  ISETP.GE.AND P0, PT, R7, c[0x0][0x198], PT ;  /* 0x0000660007007a0c */ /* 0x000fe20003f06270 */
[----:B------:R-:W-:Y:S01]  /*6ce0*/  IMAD.IADD R23, R23, 0x1, R18 ;  /* 0x0000000117177824 */ /* 0x000fe200078e0212 */
[----:B------:R-:W-:Y:S02]  /*6cf0*/  LOP3.LUT P2, RZ, R0, 0x4, RZ, 0xc0, !PT ;  /* 0x0000000400ff7812 */ /* 0x000fe4000784c0ff */
[----:B------:R-:W-:Y:S02]  /*6d00*/  LEA.HI R0, R19, R90, RZ, 0x3 ;  /* 0x0000005a13007211 */ /* 0x000fe400078f18ff */
[----:B------:R-:W-:-:S02]  /*6d10*/  SHF.R.S32.HI R19, RZ, 0x1f, R16 ;  /* 0x0000001fff137819 */ /* 0x000fc40000011410 */
[----:B------:R-:W-:Y:S02]  /*6d20*/  LOP3.LUT R18, R21, R20, RZ, 0x3c, !PT ;  /* 0x0000001415127212 */ /* 0x000fe400078e3cff */
[----:B------:R-:W-:Y:S02]  /*6d30*/  P2R R20, PR, RZ, 0x1 ;  /* 0x00000001ff147803 */ /* 0x000fe40000000000 */
[----:B------:R-:W-:Y:S01]  /*6d40*/  ISETP.NE.U32.AND P0, PT, RZ, c[0x0][0x350], PT ;  /* 0x0000d400ff007a0c */ /* 0x000fe20003f05070 */
[----:B------:R-:W-:Y:S01]  /*6d50*/  IMAD.SHL.U32 R21, R5, 0x8, RZ ;  /* 0x0000000805157824 */ /* 0x000fe200078e00ff */
[--C-:B-----5:R-:W-:Y:S01]  /*6d60*/  @P3 SHF.R.S32.HI R25, RZ, 0x1f, R6.reuse ;  /* 0x0000001fff193819 */ /* 0x120fe20000011406 */
[----:B------:R-:W-:Y:S01]  /*6d70*/  @P3 IMAD.MOV.U32 R24, RZ, RZ, R6 ;  /* 0x000000ffff183224 */ /* 0x000fe200078e0006 */
[----:B------:R-:W-:Y:S01]  /*6d80*/  ISETP.NE.AND.EX P0, PT, RZ, c[0x0][0x354], PT, P0 ;  /* 0x0000d500ff007a0c */ /* 0x000fe20003f05300 */
[----:B------:R-:W-:Y:S02]  /*6d90*/  IMAD R19, R19, c[0x0][0x1b0], RZ ;  /* 0x00006c0013137a24 */ /* 0x000fe400078e02ff */
[----:B------:R-:W-:-:S02]  /*6da0*/  IMAD.MOV R5, RZ, RZ, -R16 ;  /* 0x000000ffff057224 */ /* 0x000fc400078e0a10 */
[----:B------:R-:W-:Y:S02]  /*6db0*/  @!P3 IMAD.MOV.U32 R24, RZ, RZ, R200 ;  /* 0x000000ffff18b224 */ /* 0x000fe400078e00c8 */
[----:B------:R-:W-:Y:S02]  /*6dc0*/  @!P3 IMAD.MOV.U32 R25, RZ, RZ, R17 ;  /* 0x000000ffff19b224 */ /* 0x000fe400078e0011 */
[----:B------:R-:W-:Y:S01]  /*6dd0*/  IMAD R19, R16, c[0x0][0x1b4], R19 ;  /* 0x00006d0010137a24 */ /* 0x000fe200078e0213 */
[----:B------:R-:W-:Y:S01]  /*6de0*/  SEL R17, R24, RZ, !P0 ;  /* 0x000000ff18117207 */ /* 0x000fe20004000000 */
[----:B------:R-:W-:Y:S01]  /*6df0*/  IMAD.WIDE.U32 R22, R16, c[0x0][0x1b0], R22 ;  /* 0x00006c0010167a25 */ /* 0x000fe200078e0016 */
[----:B------:R-:W-:-:S03]  /*6e00*/  SEL R16, R25, RZ, !P0 ;  /* 0x000000ff19107207 */ /* 0x000fc60004000000 */
[----:B------:R-:W-:Y:S01]  /*6e10*/  IMAD R5, R5, c[0x0][0x2c4], R12 ;  /* 0x0000b10005057a24 */ /* 0x000fe200078e020c */
[----:B------:R-:W-:Y:S01]  /*6e20*/  LOP3.LUT R9, R0, 0xfffffff8, RZ, 0xc0, !PT ;  /* 0xfffffff800097812 */ /* 0x000fe200078ec0ff */
[----:B------:R-:W-:-:S03]  /*6e30*/  IMAD.WIDE.U32 R24, R17, c[0x0][0x1f0], R10 ;  /* 0x00007c0011187a25 */ /* 0x000fc600078e000a */
[----:B------:R-:W-:Y:S01]  /*6e40*/  SHF.R.S32.HI R6, RZ, 0x1f, R5 ;  /* 0x0000001fff067819 */ /* 0x000fe20000011405 */
[----:B------:R-:W-:Y:S02]  /*6e50*/  IMAD R12, R16, c[0x0][0x1f0], RZ ;  /* 0x00007c00100c7a24 */ /* 0x000fe400078e02ff */
[----:B------:R-:W-:Y:S01]  /*6e60*/  IMAD.WIDE.U32 R26, R17, c[0x0][0x218], R14 ;  /* 0x00008600111a7a25 */ /* 0x000fe200078e000e */
[----:B------:R-:W-:Y:S02]  /*6e70*/  SHF.R.S32.HI R20, RZ, 0x1f, R201 ;  /* 0x0000001fff147819 */ /* 0x000fe400000114c9 */
[----:B------:R-:W-:Y:S01]  /*6e80*/  IADD3 R212, P0, R201, R24, RZ ;  /* 0x00000018c9d47210 */ /* 0x000fe20007f1e0ff */
[----:B------:R-:W-:Y:S02]  /*6e90*/  IMAD.IADD R23, R23, 0x1, R19 ;  /* 0x0000000117177824 */ /* 0x000fe400078e0213 */
[----:B------:R-:W-:Y:S02]  /*6ea0*/  IMAD R6, R6, c[0x0][0x1a8], RZ ;  /* 0x00006a0006067a24 */ /* 0x000fe400078e02ff */
[----:B------:R-:W-:-:S02]  /*6eb0*/  IMAD R15, R17, c[0x0][0x1f4], R12 ;  /* 0x00007d00110f7a24 */ /* 0x000fc400078e020c */
[----:B------:R-:W-:Y:S02]  /*6ec0*/  IMAD.IADD R9, R90, 0x1, -R9 ;  /* 0x000000015a097824 */ /* 0x000fe400078e0a09 */
[----:B------:R-:W-:Y:S01]  /*6ed0*/  IMAD R10, R16, c[0x0][0x218], RZ ;  /* 0x00008600100a7a24 */ /* 0x000fe200078e02ff */
[----:B------:R-:W-:Y:S01]  /*6ee0*/  IADD3.X R213, R20, R25, R15, P0, !PT ;  /* 0x0000001914d57210 */ /* 0x000fe200007fe40f */
[C---:B------:R-:W-:Y:S02]  /*6ef0*/  IMAD R11, R5.reuse, c[0x0][0x1ac], R6 ;  /* 0x00006b00050b7a24 */ /* 0x040fe400078e0206 */
[----:B------:R-:W-:Y:S01]  /*6f00*/  IMAD.WIDE.U32 R22, R5, c[0x0][0x1a8], R22 ;  /* 0x00006a0005167a25 */ /* 0x000fe200078e0016 */
[----:B------:R-:W-:-:S03]  /*6f10*/  IADD3 R210, P0, R201, R26, RZ ;  /* 0x0000001ac9d27210 */ /* 0x000fc60007f1e0ff */
[----:B------:R-:W-:Y:S02]  /*6f20*/  IMAD R17, R17, c[0x0][0x21c], R10 ;  /* 0x0000870011117a24 */ /* 0x000fe400078e020a */
[----:B------:R-:W-:Y:S02]  /*6f30*/  IMAD.SHL.U32 R5, R9, 0x40, RZ ;  /* 0x0000004009057824 */ /* 0x000fe400078e00ff */
[C---:B------:R-:W-:Y:S01]  /*6f40*/  IMAD.SHL.U32 R10, R3.reuse, 0x8, RZ ;  /* 0x00000008030a7824 */ /* 0x040fe200078e00ff */
[----:B------:R-:W-:Y:S01]  /*6f50*/  IADD3.X R211, R20, R27, R17, P0, !PT ;  /* 0x0000001b14d37210 */ /* 0x000fe200007fe411 */
[----:B------:R-:W-:Y:S01]  /*6f60*/  IMAD R6, R3, 0x200, R18 ;  /* 0x0000020003067824 */ /* 0x000fe200078e0212 */
[----:B------:R-:W-:Y:S02]  /*6f70*/  LOP3.LUT R5, R5, 0x1c0, RZ, 0xc0, !PT ;  /* 0x000001c005057812 */ /* 0x000fe400078ec0ff */
[----:B----4-:R-:W-:Y:S02]  /*6f80*/  SHF.R.S32.HI R12, RZ, 0x1f, R4 ;  /* 0x0000001fff0c7819 */ /* 0x010fe40000011404 */
[----:B------:R-:W-:-:S02]  /*6f90*/  IADD3 R3, P0, R13, R4, RZ ;  /* 0x000000040d037210 */ /* 0x000fc40007f1e0ff */
[----:B------:R-:W-:Y:S02]  /*6fa0*/  LOP3.LUT R4, R5, 0x8, R10, 0xf8, !PT ;  /* 0x0000000805047812 */ /* 0x000fe400078ef80a */
[----:B------:R-:W-:Y:S02]  /*6fb0*/  SHF.R.U32.HI R15, RZ, 0x3, R5 ;  /* 0x00000003ff0f7819 */ /* 0x000fe40000011605 */
[----:B------:R-:W-:Y:S02]  /*6fc0*/  LEA.HI.X.SX32 R5, R13, R12, 0x1, P0 ;  /* 0x0000000c0d057211 */ /* 0x000fe400000f0eff */
[C---:B------:R-:W-:Y:S02]  /*6fd0*/  LOP3.LUT P4, RZ, R9.reuse, 0x4, RZ, 0xc0, !PT ;  /* 0x0000000409ff7812 */ /* 0x040fe4000788c0ff */
[----:B------:R-:W-:Y:S01]  /*6fe0*/  LOP3.LUT P3, RZ, R9, 0x2, RZ, 0xc0, !PT ;  /* 0x0000000209ff7812 */ /* 0x000fe2000786c0ff */
[----:B------:R-:W-:Y:S02]  /*6ff0*/  IMAD.SHL.U32 R9, R0, 0x40, RZ ;  /* 0x0000004000097824 */ /* 0x000fe400078e00ff */
[----:B------:R-:W-:-:S02]  /*7000*/  IMAD R10, R5, c[0x0][0x1e0], RZ ;  /* 0x00007800050a7a24 */ /* 0x000fc400078e02ff */
[----:B------:R-:W-:Y:S02]  /*7010*/  IMAD R0, R5, c[0x0][0x208], RZ ;  /* 0x0000820005007a24 */ /* 0x000fe400078e02ff */
[----:B------:R-:W-:Y:S02]  /*7020*/  IMAD.MOV.U32 R5, RZ, RZ, 0x10 ;  /* 0x00000010ff057424 */ /* 0x000fe400078e00ff */
[----:B------:R-:W-:-:S03]  /*7030*/  IMAD R215, R3, c[0x0][0x20c], R0 ;  /* 0x0000830003d77a24 */ /* 0x000fc600078e0200 */
[C---:B------:R-:W-:Y:S02]  /*7040*/  SEL R0, R5.reuse, 0xfffffff0, !P1 ;  /* 0xfffffff005007807 */ /* 0x040fe40004800000 */
[----:B------:R-:W-:Y:S02]  /*7050*/  SEL R5, R5, 0xfffffff0, !P3 ;  /* 0xfffffff005057807 */ /* 0x000fe40005800000 */
[----:B------:R-:W-:Y:S01]  /*7060*/  ISETP.GE.AND P3, PT, R201, c[0x0][0x1d4], PT ;  /* 0x00007500c9007a0c */ /* 0x000fe20003f66270 */
[----:B------:R-:W-:Y:S01]  /*7070*/  IMAD.IADD R11, R23, 0x1, R11 ;  /* 0x00000001170b7824 */ /* 0x000fe200078e020b */
[----:B------:R-:W-:Y:S02]  /*7080*/  LEA R17, P0, R22, c[0x0][0x160], 0x1 ;  /* 0x0000580016117a11 */ /* 0x000fe400078008ff */
[----:B------:R-:W-:Y:S01]  /*7090*/  LOP3.LUT R4, R4, R15, RZ, 0x3c, !PT ;  /* 0x0000000f04047212 */ /* 0x000fe200078e3cff */
[C---:B------:R-:W-:Y:S01]  /*70a0*/  IMAD R217, R3.reuse, c[0x0][0x1e4], R10 ;  /* 0x0000790003d97a24 */ /* 0x040fe200078e020a */
[----:B------:R-:W-:Y:S01]  /*70b0*/  LEA.HI.X R14, R22, c[0x0][0x164], R11, 0x1, P0 ;  /* 0x00005900160e7a11 */ /* 0x000fe200000f0c0b */
[----:B------:R-:W-:Y:S01]  /*70c0*/  IMAD.WIDE.U32 R212, R3, c[0x0][0x1e0], R212 ;  /* 0x0000780003d47a25 */ /* 0x000fe200078e00d4 */
[----:B------:R-:W-:-:S03]  /*70d0*/  LOP3.LUT R4, R4, 0xfffffe00, R9, 0xf8, !PT ;  /* 0xfffffe0004047812 */ /* 0x000fc600078ef809 */
[----:B------:R-:W-:Y:S01]  /*70e0*/  IMAD.WIDE.U32 R210, R3, c[0x0][0x208], R210 ;  /* 0x0000820003d27a25 */ /* 0x000fe200078e00d2 */
[----:B------:R-:W-:Y:S02]  /*70f0*/  LOP3.LUT R11, R2, 0xfffffc00, RZ, 0xc0, !PT ;  /* 0xfffffc00020b7812 */ /* 0x000fe400078ec0ff */
[C---:B------:R-:W-:Y:S01]  /*7100*/  ISETP.GE.AND P0, PT, R201.reuse, c[0x0][0x198], PT ;  /* 0x00006600c9007a0c */ /* 0x040fe20003f06270 */
[----:B------:R-:W-:Y:S01]  /*7110*/  IMAD.MOV.U32 R3, RZ, RZ, 0x20 ;  /* 0x00000020ff037424 */ /* 0x000fe200078e00ff */
[----:B------:R-:W-:Y:S01]  /*7120*/  IADD3 R12, R201, 0x40, RZ ;  /* 0x00000040c90c7810 */ /* 0x000fe20007ffe0ff */
[----:B------:R-:W-:Y:S01]  /*7130*/  IMAD.IADD R217, R213, 0x1, R217 ;  /* 0x00000001d5d97824 */ /* 0x000fe200078e02d9 */
[----:B------:R-:W-:Y:S01]  /*7140*/  P2R R2, PR, RZ, 0x1 ;  /* 0x00000001ff027803 */ /* 0x000fe20000000000 */
[----:B------:R-:W-:Y:S01]  /*7150*/  IMAD.IADD R2, R11, 0x1, R4 ;  /* 0x000000010b027824 */ /* 0x000fe200078e0204 */
[----:B------:R-:W-:Y:S01]  /*7160*/  SEL R3, R3, 0xffffffe0, !P4 ;  /* 0xffffffe003037807 */ /* 0x000fe20006000000 */
[----:B------:R-:W-:Y:S01]  /*7170*/  IMAD.IADD R215, R211, 0x1, R215 ;  /* 0x00000001d3d77824 */ /* 0x000fe200078e02d7 */
[----:B------:R-:W-:-:S02]  /*7180*/  ISETP.GE.AND P5, PT, R7, c[0x0][0x1d4], PT ;  /* 0x0000750007007a0c */ /* 0x000fc40003fa6270 */
[----:B------:R-:W-:Y:S02]  /*7190*/  LOP3.LUT R208, R208, 0xfffffe00, R21, 0xf8, !PT ;  /* 0xfffffe00d0d07812 */ /* 0x000fe400078ef815 */
[----:B------:R-:W-:Y:S02]  /*71a0*/  IADD3 R9, R141, -0x1, RZ ;  /* 0xffffffff8d097810 */ /* 0x000fe40007ffe0ff */
[----:B------:R-:W-:Y:S02]  /*71b0*/  @P3 LOP3.LUT R226, R226, 0x1, RZ, 0xfc, !PT ;  /* 0x00000001e2e23812 */ /* 0x000fe400078efcff */
[C---:B------:R-:W-:Y:S02]  /*71c0*/  ISETP.GE.AND P6, PT, R12.reuse, c[0x0][0x1d4], PT ;  /* 0x000075000c007a0c */ /* 0x040fe40003fc6270 */
[----:B------:R-:W-:Y:S01]  /*71d0*/  ISETP.GE.AND P4, PT, R12, c[0x0][0x198], PT ;  /* 0x000066000c007a0c */ /* 0x000fe20003f86270 */
[----:B------:R-:W-:Y:S10]  /*71e0*/  BRA.DIV ~URZ, `(.L_x_976) ;  /* 0x00010d027f007947 */ /* 0x000ff4000b800000 */
[----:B-1----:R1:W3:Y:S02]  /*71f0*/  SHFL.IDX PT, R19, R14, RZ, 0x181f ;  /* 0x00181fff0e137589 */ /* 0x0022e400000e0000 */
.L_x_1054:
[----:B------:R-:W-:Y:S05]  /*7200*/  BRA.DIV ~URZ, `(.L_x_977) ;  /* 0x00010d627f007947 */ /* 0x000fea000b800000 */
[----:B------:R4:W1:Y:S02]  /*7210*/  SHFL.IDX PT, R24, R17, RZ, 0x181f ;  /* 0x00181fff11187589 */ /* 0x00086400000e0000 */
.L_x_1055:
[----:B--2---:R-:W-:Y:S01]  /*7220*/  IMAD R8, R8, c[0x0][0x2c4], RZ ;  /* 0x0000b10008087a24 */ /* 0x004fe200078e02ff */
[----:B------:R-:W-:Y:S01]  /*7230*/  IADD3 R89, R89, R13, RZ ;  /* 0x0000000d59597210 */ /* 0x000fe20007ffe0ff */
[----:B------:R-:W-:Y:S03]  /*7240*/  BSSY B0, `(.L_x_978) ;  /* 0x0000018000007945 */ /* 0x000fe60003800000 */
[----:B------:R-:W-:-:S13]  /*7250*/  ISETP.GE.AND P0, PT, R89, R8, PT ;  /* 0x000000085900720c */ /* 0x000fda0003f06270 */
[----:B------:R-:W-:Y:S05]  /*7260*/  @P0 BRA `(.L_x_979) ;  /* 0x0000015000000947 */ /* 0x000fea0003800000 */
[C---:B------:R-:W-:Y:S01]  /*7270*/  IADD3 R10, R201.reuse, 0x80, RZ ;  /* 0x00000080c90a7810 */ /* 0x040fe20007ffe0ff */
[----:B---3--:R-:W-:Y:S01]  /*7280*/  IMAD.MOV.U32 R25, RZ, RZ, R19 ;  /* 0x000000ffff197224 */ /* 0x008fe200078e0013 */
[C---:B-1----:R-:W-:Y:S02]  /*7290*/  LEA R22, P0, R201.reuse, R24, 0x1 ;  /* 0x00000018c9167211 */ /* 0x042fe400078008ff */
[----:B------:R-:W-:Y:S02]  /*72a0*/  SHF.R.S32.HI R15, RZ, 0x1f, R12 ;  /* 0x0000001fff0f7819 */ /* 0x000fe4000001140c */
[----:B------:R-:W-:Y:S02]  /*72b0*/  SHF.R.S32.HI R11, RZ, 0x1f, R10 ;  /* 0x0000001fff0b7819 */ /* 0x000fe4000001140a */
[----:B------:R-:W-:Y:S01]  /*72c0*/  LEA.HI.X R23, R201, R19, R20, 0x1, P0 ;  /* 0x00000013c9177211 */ /* 0x000fe200000f0c14 */
[----:B------:R-:W-:Y:S01]  /*72d0*/  IMAD.SHL.U32 R19, R208, 0x2, RZ ;  /* 0x00000002d0137824 */ /* 0x000fe200078e00ff */
[----:B------:R-:W-:-:S02]  /*72e0*/  LEA.HI R15, R15, R12, RZ, 0x3 ;  /* 0x0000000c0f0f7211 */ /* 0x000fc400078f18ff */
[----:B------:R-:W-:Y:S02]  /*72f0*/  ISETP.GE.AND P0, PT, R201, c[0x0][0x198], PT ;  /* 0x00006600c9007a0c */ /* 0x000fe40003f06270 */
[----:B------:R-:W-:Y:S02]  /*7300*/  LEA.HI R11, R11, R10, RZ, 0x3 ;  /* 0x0000000a0b0b7211 */ /* 0x000fe400078f18ff */
[----:B------:R-:W-:Y:S02]  /*7310*/  ISETP.GE.AND P3, PT, R7, c[0x0][0x198], PT ;  /* 0x0000660007007a0c */ /* 0x000fe40003f66270 */
[----:B------:R-:W-:Y:S02]  /*7320*/  LOP3.LUT R15, R15, 0xfffffff8, RZ, 0xc0, !PT ;  /* 0xfffffff80f0f7812 */ /* 0x000fe400078ec0ff */
[----:B------:R-:W-:-:S03]  /*7330*/  LOP3.LUT R11, R11, 0xfffffff8, RZ, 0xc0, !PT ;  /* 0xfffffff80b0b7812 */ /* 0x000fc600078ec0ff */
[--C-:B------:R-:W-:Y:S02]  /*7340*/  IMAD.WIDE R26, R15, 0x2, R24.reuse ;  /* 0x000000020f1a7825 */ /* 0x100fe400078e0218 */
[----:B------:R-:W-:Y:S01]  /*7350*/  @!PT LDS RZ, [RZ] ;  /* 0x00000000fffff984 */ /* 0x000fe20000000800 */
[----:B------:R-:W-:Y:S01]  /*7360*/  @!PT LDS RZ, [RZ] ;  /* 0x00000000fffff984 */ /* 0x000fe20000000800 */
[----:B------:R-:W-:Y:S01]  /*7370*/  @!PT LDS RZ, [RZ] ;  /* 0x00000000fffff984 */ /* 0x000fe20000000800 */
[----:B------:R1:W-:Y:S02]  /*7380*/  LDGSTS.E.BYPASS.LTC128B.128 [R19+0x18100], [R22.64], !P0 ;  /* 0x1810000016137fae */ /* 0x0003e4000c101d46 */
[----:B------:R-:W-:Y:S02]  /*7390*/  IMAD.WIDE R24, R11, 0x2, R24 ;  /* 0x000000020b187825 */ /* 0x000fe400078e0218 */
[----:B------:R1:W-:Y:S04]  /*73a0*/  LDGSTS.E.BYPASS.LTC128B.128 [R19+0x1c100], [R26.64], !P4 ;  /* 0x1c1000001a137fae */ /* 0x0003e8000e101d46 */
[----:B------:R1:W-:Y:S02]  /*73b0*/  LDGSTS.E.BYPASS.LTC128B.128 [R19+0x20100], [R24.64], !P3 ;  /* 0x2010000018137fae */ /* 0x0003e4000d901d46 */
.L_x_979:
[----:B------:R-:W-:Y:S05]  /*73c0*/  BSYNC B0 ;  /* 0x0000000000007941 */ /* 0x000fea0003800000 */
.L_x_978:
[----:B------:R-:W-:Y:S05]  /*73d0*/  BRA.DIV ~URZ, `(.L_x_980) ;  /* 0x00010c027f007947 */ /* 0x000fea000b800000 */
[----:B-1-3--:R1:W2:Y:S04]  /*73e0*/  SHFL.IDX PT, R19, R14, 0x1, 0x181f ;  /* 0x00381f000e137f89 */ /* 0x00a2a800000e0000 */
[----:B------:R1:W3:Y:S02]  /*73f0*/  SHFL.IDX PT, R24, R17, 0x1, 0x181f ;  /* 0x00381f0011187f89 */ /* 0x0002e400000e0000 */
.L_x_1056:
[----:B------:R-:W-:Y:S01]  /*7400*/  IADD3 R11, R89, 0x20, RZ ;  /* 0x00000020590b7810 */ /* 0x000fe20007ffe0ff */
[----:B------:R-:W-:Y:S03]  /*7410*/  BSSY B0, `(.L_x_981) ;  /* 0x0000018000007945 */ /* 0x000fe60003800000 */
[----:B------:R-:W-:-:S13]  /*7420*/  ISETP.GE.AND P0, PT, R11, R8, PT ;  /* 0x000000080b00720c */ /* 0x000fda0003f06270 */
[----:B------:R-:W-:Y:S05]  /*7430*/  @P0 BRA `(.L_x_982) ;  /* 0x0000015000000947 */ /* 0x000fea0003800000 */
[C---:B------:R-:W-:Y:S01]  /*7440*/  IADD3 R11, R201.reuse, 0x80, RZ ;  /* 0x00000080c90b7810 */ /* 0x040fe20007ffe0ff */
[----:B--2---:R-:W-:Y:S01]  /*7450*/  IMAD.MOV.U32 R25, RZ, RZ, R19 ;  /* 0x000000ffff197224 */ /* 0x004fe200078e0013 */
[C---:B---3--:R-:W-:Y:S02]  /*7460*/  LEA R22, P0, R201.reuse, R24, 0x1 ;  /* 0x00000018c9167211 */ /* 0x048fe400078008ff */
[----:B------:R-:W-:Y:S02]  /*7470*/  SHF.R.S32.HI R15, RZ, 0x1f, R12 ;  /* 0x0000001fff0f7819 */ /* 0x000fe4000001140c */
[----:B------:R-:W-:Y:S02]  /*7480*/  SHF.R.S32.HI R10, RZ, 0x1f, R11 ;  /* 0x0000001fff0a7819 */ /* 0x000fe4000001140b */
[----:B------:R-:W-:Y:S02]  /*7490*/  LEA.HI.X R23, R201, R19, R20, 0x1, P0 ;  /* 0x00000013c9177211 */ /* 0x000fe400000f0c14 */
[----:B------:R-:W-:-:S02]  /*74a0*/  LEA.HI R15, R15, R12, RZ, 0x3 ;  /* 0x0000000c0f0f7211 */ /* 0x000fc400078f18ff */
[----:B------:R-:W-:Y:S02]  /*74b0*/  ISETP.GE.AND P0, PT, R201, c[0x0][0x198], PT ;  /* 0x00006600c9007a0c */ /* 0x000fe40003f06270 */
[----:B------:R-:W-:Y:S01]  /*74c0*/  LEA.HI R10, R10, R11, RZ, 0x3 ;  /* 0x0000000b0a0a7211 */ /* 0x000fe200078f18ff */
[----:B------:R-:W-:Y:S01]  /*74d0*/  IMAD.SHL.U32 R11, R208, 0x2, RZ ;  /* 0x00000002d00b7824 */ /* 0x000fe200078e00ff */
        /* <DEDUP_REMOVED lines=11> */
.L_x_982:
[----:B------:R-:W-:Y:S05]  /*7590*/  BSYNC B0 ;  /* 0x0000000000007941 */ /* 0x000fea0003800000 */
.L_x_981:
[----:B------:R-:W-:Y:S05]  /*75a0*/  BRA.DIV ~URZ, `(.L_x_983) ;  /* 0x00010b127f007947 */ /* 0x000fea000b800000 */
[----:B--2---:R2:W1:Y:S02]  /*75b0*/  SHFL.IDX PT, R19, R14, 0x2, 0x181f ;  /* 0x00581f000e137f89 */ /* 0x00446400000e0000 */
.L_x_1057:
[----:B------:R-:W-:Y:S05]  /*75c0*/  BRA.DIV ~URZ, `(.L_x_984) ;  /* 0x00010b727f007947 */ /* 0x000fea000b800000 */
[----:B---3--:R3:W2:Y:S02]  /*75d0*/  SHFL.IDX PT, R24, R17, 0x2, 0x181f ;  /* 0x00581f0011187f89 */ /* 0x0086a400000e0000 */
.L_x_1058:
[----:B------:R-:W-:Y:S01]  /*75e0*/  IADD3 R11, R89, 0x40, RZ ;  /* 0x00000040590b7810 */ /* 0x000fe20007ffe0ff */
[----:B------:R-:W-:Y:S03]  /*75f0*/  BSSY B0, `(.L_x_985) ;  /* 0x0000018000007945 */ /* 0x000fe60003800000 */
[----:B------:R-:W-:-:S13]  /*7600*/  ISETP.GE.AND P0, PT, R11, R8, PT ;  /* 0x000000080b00720c */ /* 0x000fda0003f06270 */
[----:B------:R-:W-:Y:S05]  /*7610*/  @P0 BRA `(.L_x_986) ;  /* 0x0000015000000947 */ /* 0x000fea0003800000 */
[C---:B------:R-:W-:Y:S01]  /*7620*/  IADD3 R11, R201.reuse, 0x80, RZ ;  /* 0x00000080c90b7810 */ /* 0x040fe20007ffe0ff */
[----:B-1----:R-:W-:Y:S01]  /*7630*/  IMAD.MOV.U32 R25, RZ, RZ, R19 ;  /* 0x000000ffff197224 */ /* 0x002fe200078e0013 */
[C---:B--2---:R-:W-:Y:S02]  /*7640*/  LEA R22, P0, R201.reuse, R24, 0x1 ;  /* 0x00000018c9167211 */ /* 0x044fe400078008ff */
        /* <DEDUP_REMOVED lines=18> */
.L_x_986:
[----:B------:R-:W-:Y:S05]  /*7770*/  BSYNC B0 ;  /* 0x0000000000007941 */ /* 0x000fea0003800000 */
.L_x_985:
[----:B------:R-:W-:Y:S05]  /*7780*/  BRA.DIV ~URZ, `(.L_x_987) ;  /* 0x00010a227f007947 */ /* 0x000fea000b800000 */
[----:B-1----:R1:W3:Y:S04]  /*7790*/  SHFL.IDX PT, R19, R14, 0x3, 0x181f ;  /* 0x00781f000e137f89 */ /* 0x0022e800000e0000 */
[----:B--2---:R1:W2:Y:S02]  /*77a0*/  SHFL.IDX PT, R24, R17, 0x3, 0x181f ;  /* 0x00781f0011187f89 */ /* 0x0042a400000e0000 */
.L_x_1059:
[----:B------:R-:W-:Y:S01]  /*77b0*/  IADD3 R10, P0, R1, c[0x0][0x20], RZ ;  /* 0x00000800010a7a10 */ /* 0x000fe20007f1e0ff */
[----:B------:R-:W-:Y:S01]  /*77c0*/  IMAD.SHL.U32 R140, R208, 0x2, RZ ;  /* 0x00000002d08c7824 */ /* 0x000fe200078e00ff */
[----:B------:R-:W-:Y:S01]  /*77d0*/  IADD3 R89, R89, 0x60, RZ ;  /* 0x0000006059597810 */ /* 0x000fe20007ffe0ff */
[----:B------:R-:W-:Y:S01]  /*77e0*/  ULDC.64 UR4, c[0x0][0x40] ;  /* 0x0000100000047ab9 */ /* 0x000fe20000000a00 */
[----:B---3--:R-:W-:Y:S01]  /*77f0*/  IMAD.MOV.U32 R25, RZ, RZ, R19 ;  /* 0x000000ffff197224 */ /* 0x008fe200078e0013 */
[----:B------:R-:W-:Y:S01]  /*7800*/  UIADD3 UR4, UP0, UR4, 0x160, URZ ;  /* 0x0000016004047890 */ /* 0x000fe2000ff1e03f */
[----:B------:R-:W-:Y:S01]  /*7810*/  IMAD.X R11, RZ, RZ, c[0x0][0x24], P0 ;  /* 0x00000900ff0b7624 */ /* 0x000fe200000e06ff */
[----:B-1----:R-:W-:-:S02]  /*7820*/  IADD3 R14, P0, R10, 0x4, RZ ;  /* 0x000000040a0e7810 */ /* 0x002fc40007f1e0ff */
[----:B------:R-:W-:Y:S02]  /*7830*/  UIADD3.X UR5, URZ, UR5, URZ, UP0, !UPT ;  /* 0x000000053f057290 */ /* 0x000fe400087fe43f */
[----:B------:R1:W-:Y:S01]  /*7840*/  STL.64 [R1+0x20], R10 ;  /* 0x0000200a01007387 */ /* 0x0003e20000100a00 */
[----:B------:R-:W-:Y:S01]  /*7850*/  IMAD.X R15, RZ, RZ, R11, P0 ;  /* 0x000000ffff0f7224 */ /* 0x000fe200000e060b */
[----:B------:R-:W-:-:S04]  /*7860*/  IADD3 R22, P0, R10, 0x10, RZ ;  /* 0x000000100a167810 */ /* 0x000fc80007f1e0ff */
[----:B------:R1:W-:Y:S01]  /*7870*/  STL.64 [R1+0x38], R14 ;  /* 0x0000380e01007387 */ /* 0x0003e20000100a00 */
[----:B------:R-:W-:Y:S01]  /*7880*/  IMAD.X R23, RZ, RZ, R11, P0 ;  /* 0x000000ffff177224 */ /* 0x000fe200000e060b */
[----:B------:R-:W-:-:S04]  /*7890*/  ISETP.GE.AND P0, PT, R89, R8, PT ;  /* 0x000000085900720c */ /* 0x000fc80003f06270 */
[----:B------:R1:W-:Y:S09]  /*78a0*/  STL.64 [R1+0x28], R22 ;  /* 0x0000281601007387 */ /* 0x0003f20000100a00 */
[----:B--2---:R-:W-:Y:S02]  /*78b0*/  @!P0 LEA R28, P3, R201, R24, 0x1 ;  /* 0x00000018c91c8211 */ /* 0x004fe400078608ff */
[----:B----4-:R-:W-:-:S02]  /*78c0*/  @!P0 SHF.R.S32.HI R17, RZ, 0x1f, R12 ;  /* 0x0000001fff118819 */ /* 0x010fc4000001140c */
[C---:B------:R-:W-:Y:S02]  /*78d0*/  @!P0 LEA.HI.X R29, R201.reuse, R19, R20, 0x1, P3 ;  /* 0x00000013c91d8211 */ /* 0x040fe400018f0c14 */
[----:B------:R-:W-:Y:S02]  /*78e0*/  ISETP.GE.AND P3, PT, R201, c[0x0][0x198], PT ;  /* 0x00006600c9007a0c */ /* 0x000fe40003f66270 */
[----:B------:R-:W-:-:S04]  /*78f0*/  @!P0 LEA.HI R8, R17, R12, RZ, 0x3 ;  /* 0x0000000c11088211 */ /* 0x000fc800078f18ff */
[----:B------:R-:W-:-:S05]  /*7900*/  @!P0 LOP3.LUT R8, R8, 0xfffffff8, RZ, 0xc0, !PT ;  /* 0xfffffff808088812 */ /* 0x000fca00078ec0ff */
[----:B------:R-:W-:Y:S01]  /*7910*/  @!P0 IMAD.WIDE R20, R8, 0x2, R24 ;  /* 0x0000000208148825 */ /* 0x000fe200078e0218 */
[----:B------:R-:W-:Y:S01]  /*7920*/  IADD3 R8, R201, 0x80, RZ ;  /* 0x00000080c9087810 */ /* 0x000fe20007ffe0ff */
[----:B------:R-:W-:Y:S01]  /*7930*/  @!PT LDS RZ, [RZ] ;  /* 0x00000000fffff984 */ /* 0x000fe20000000800 */
[----:B------:R-:W-:Y:S01]  /*7940*/  @!PT LDS RZ, [RZ] ;  /* 0x00000000fffff984 */ /* 0x000fe20000000800 */
[----:B------:R-:W-:Y:S01]  /*7950*/  @!PT LDS RZ, [RZ] ;  /* 0x00000000fffff984 */ /* 0x000fe20000000800 */
[----:B------:R2:W-:Y:S01]  /*7960*/  @!P0 LDGSTS.E.BYPASS.LTC128B.128 [R140+0x1b100], [R28.64], !P3 ;  /* 0x1b1000001c8c8fae */ /* 0x0005e2000d901d46 */
[C---:B------:R-:W-:Y:S02]  /*7970*/  IADD3 R26, P3, R10.reuse, 0x48, RZ ;  /* 0x000000480a1a7810 */ /* 0x040fe40007f7e0ff */
[----:B------:R-:W-:Y:S01]  /*7980*/  @!P0 SHF.R.S32.HI R17, RZ, 0x1f, R8 ;  /* 0x0000001fff118819 */ /* 0x000fe20000011408 */
[----:B------:R3:W-:Y:S01]  /*7990*/  @!P0 LDGSTS.E.BYPASS.LTC128B.128 [R140+0x1f100], [R20.64], !P4 ;  /* 0x1f100000148c8fae */ /* 0x0007e2000e101d46 */
[----:B------:R-:W-:Y:S01]  /*79a0*/  ISETP.GE.AND P4, PT, R7, c[0x0][0x198], PT ;  /* 0x0000660007007a0c */ /* 0x000fe20003f86270 */
[----:B------:R-:W-:Y:S01]  /*79b0*/  IMAD.X R27, RZ, RZ, R11, P3 ;  /* 0x000000ffff1b7224 */ /* 0x000fe200018e060b */
[----:B------:R-:W-:Y:S02]  /*79c0*/  IADD3 R18, P3, R10, 0x8, RZ ;  /* 0x000000080a127810 */ /* 0x000fe40007f7e0ff */
[----:B------:R-:W-:-:S02]  /*79d0*/  @!P0 LEA.HI R17, R17, R8, RZ, 0x3 ;  /* 0x0000000811118211 */ /* 0x000fc400078f18ff */
[----:B------:R1:W-:Y:S01]  /*79e0*/  STL.64 [R1+0x30], R26 ;  /* 0x0000301a01007387 */ /* 0x0003e20000100a00 */
[----:B------:R-:W-:Y:S01]  /*79f0*/  IMAD.X R19, RZ, RZ, R11, P3 ;  /* 0x000000ffff137224 */ /* 0x000fe200018e060b */
[----:B------:R-:W-:-:S04]  /*7a00*/  @!P0 LOP3.LUT R17, R17, 0xfffffff8, RZ, 0xc0, !PT ;  /* 0xfffffff811118812 */ /* 0x000fc800078ec0ff */
[----:B------:R1:W-:Y:S01]  /*7a10*/  STL.64 [R1+0x40], R18 ;  /* 0x0000401201007387 */ /* 0x0003e20000100a00 */
[----:B------:R-:W-:-:S04]  /*7a20*/  @!P0 IMAD.WIDE R24, R17, 0x2, R24 ;  /* 0x0000000211188825 */ /* 0x000fc800078e0218 */
[----:B------:R-:W-:Y:S01]  /*7a30*/  IMAD.MOV.U32 R17, RZ, RZ, c[0x0][0x1e0] ;  /* 0x00007800ff117624 */ /* 0x000fe200078e00ff */
[----:B------:R1:W-:Y:S03]  /*7a40*/  @!P0 LDGSTS.E.BYPASS.LTC128B.128 [R140+0x23100], [R24.64], !P4 ;  /* 0x23100000188c8fae */ /* 0x0003e6000e101d46 */
[----:B------:R-:W-:Y:S01]  /*7a50*/  IMAD.SHL.U32 R7, R17, 0x40, RZ ;  /* 0x0000004011077824 */ /* 0x000fe200078e00ff */
[----:B------:R-:W0:Y:S01]  /*7a60*/  LDGDEPBAR ;  /* 0x00000000000079af */ /* 0x000e220000000000 */
[----:B--2---:R-:W-:Y:S02]  /*7a70*/  IMAD.U32 R28, RZ, RZ, UR4 ;  /* 0x00000004ff1c7e24 */ /* 0x004fe4000f8e00ff */
[----:B------:R-:W-:Y:S01]  /*7a80*/  IMAD.U32 R29, RZ, RZ, UR5 ;  /* 0x00000005ff1d7e24 */ /* 0x000fe2000f8e00ff */
[----:B------:R-:W-:Y:S01]  /*7a90*/  WARPSYNC 0xffffffff ;  /* 0xffffffff00007948 */ /* 0x000fe20003800000 */
[----:B---3--:R-:W-:-:S03]  /*7aa0*/  IMAD.MOV.U32 R20, RZ, RZ, 0x6 ;  /* 0x00000006ff147424 */ /* 0x008fc600078e00ff */
[----:B------:R1:W-:Y:S02]  /*7ab0*/  STL.64 [R1+0x18], R28 ;  /* 0x0000181c01007387 */ /* 0x0003e40000100a00 */
[----:B------:R-:W-:Y:S02]  /*7ac0*/  SHF.L.U64.HI R80, R17, R20, c[0x0][0x1e4] ;  /* 0x0000790011507619 */ /* 0x000fe40000010214 */
[----:B-1----:R-:W2:Y:S04]  /*7ad0*/  LDL R15, [R1+0x64] ;  /* 0x00006400010f7983 */ /* 0x002ea80000100800 */
[----:B------:R-:W3:Y:S01]  /*7ae0*/  LDL R11, [R1+0x64] ;  /* 0x00006400010b7983 */ /* 0x000ee20000100800 */
[----:B------:R-:W-:Y:S01]  /*7af0*/  IMAD.SHL.U32 R82, R9, 0x40, RZ ;  /* 0x0000004009527824 */ /* 0x000fe200078e00ff */
[----:B------:R-:W-:Y:S01]  /*7b00*/  SHF.R.S32.HI R14, RZ, 0x1f, R9 ;  /* 0x0000001fff0e7819 */ /* 0x000fe20000011409 */
[----:B------:R-:W-:Y:S01]  /*7b10*/  IMAD.MOV.U32 R216, RZ, RZ, R212 ;  /* 0x000000ffffd87224 */ /* 0x000fe200078e00d4 */
[----:B------:R-:W-:Y:S01]  /*7b20*/  ISETP.GE.AND P4, PT, R201, c[0x0][0x1d4], PT ;  /* 0x00007500c9007a0c */ /* 0x000fe20003f86270 */
[----:B------:R-:W-:Y:S01]  /*7b30*/  IMAD.SHL.U32 R203, R17, 0x20, RZ ;  /* 0x0000002011cb7824 */ /* 0x000fe200078e00ff */
[----:B------:R-:W-:Y:S01]  /*7b40*/  IADD3 R16, RZ, -R13, -R82 ;  /* 0x8000000dff107210 */ /* 0x000fe20007ffe852 */
[----:B------:R-:W-:Y:S01]  /*7b50*/  IMAD.WIDE.U32 R18, R9, R7, R216 ;  /* 0x0000000709127225 */ /* 0x000fe200078e00d8 */
[----:B------:R-:W-:Y:S01]  /*7b60*/  BSSY B0, `(.L_x_988) ;  /* 0x0000054000007945 */ /* 0x000fe20003800000 */
[----:B------:R-:W-:-:S02]  /*7b70*/  IADD3 R207, R140, 0x100, RZ ;  /* 0x000001008ccf7810 */ /* 0x000fc40007ffe0ff */
[----:B------:R-:W-:Y:S02]  /*7b80*/  IMAD.MOV.U32 R204, RZ, RZ, 0x5 ;  /* 0x00000005ffcc7424 */ /* 0x000fe400078e00ff */
[----:B------:R-:W-:Y:S02]  /*7b90*/  IMAD.MOV.U32 R205, RZ, RZ, c[0x0][0x208] ;  /* 0x00008200ffcd7624 */ /* 0x000fe400078e00ff */
[----:B------:R-:W-:Y:S01]  /*7ba0*/  IMAD.MOV.U32 R214, RZ, RZ, R210 ;  /* 0x000000ffffd67224 */ /* 0x000fe200078e00d2 */
[----:B------:R-:W-:Y:S01]  /*7bb0*/  SHF.L.U64.HI R202, R17, R204, c[0x0][0x1e4] ;  /* 0x0000790011ca7619 */ /* 0x000fe200000102cc */
[C---:B------:R-:W-:Y:S01]  /*7bc0*/  IMAD.SHL.U32 R33, R205.reuse, 0x40, RZ ;  /* 0x00000040cd217824 */ /* 0x040fe200078e00ff */
[C---:B------:R-:W-:Y:S02]  /*7bd0*/  SHF.L.U64.HI R20, R205.reuse, R20, c[0x0][0x20c] ;  /* 0x00008300cd147619 */ /* 0x040fe40000010214 */
[C---:B------:R-:W-:Y:S01]  /*7be0*/  SHF.L.U64.HI R204, R205.reuse, R204, c[0x0][0x20c] ;  /* 0x00008300cdcc7619 */ /* 0x040fe200000102cc */
[----:B------:R-:W-:-:S04]  /*7bf0*/  IMAD.SHL.U32 R205, R205, 0x20, RZ ;  /* 0x00000020cdcd7824 */ /* 0x000fc800078e00ff */
[C---:B------:R-:W-:Y:S01]  /*7c00*/  IMAD.SHL.U32 R32, R205.reuse, 0x2, RZ ;  /* 0x00000002cd207824 */ /* 0x040fe200078e00ff */
[----:B------:R-:W-:Y:S01]  /*7c10*/  SHF.L.U64.HI R44, R205, 0x1, R204 ;  /* 0x00000001cd2c7819 */ /* 0x000fe200000102cc */
[----:B------:R-:W-:Y:S01]  /*7c20*/  BAR.SYNC.DEFER_BLOCKING 0x0 ;  /* 0x0000000000007b1d */ /* 0x000fe20000010000 */
[----:B--2---:R-:W-:Y:S02]  /*7c30*/  IMAD.IADD R13, R16, 0x1, R15 ;  /* 0x00000001100d7824 */ /* 0x004fe400078e020f */
[----:B------:R-:W-:Y:S02]  /*7c40*/  IMAD R15, R80, R9, RZ ;  /* 0x00000009500f7224 */ /* 0x000fe400078e02ff */
[----:B---3--:R-:W-:Y:S01]  /*7c50*/  IMAD.IADD R11, R16, 0x1, R11 ;  /* 0x00000001100b7824 */ /* 0x008fe200078e020b */
[----:B------:R-:W-:Y:S01]  /*7c60*/  ISETP.GE.AND P3, PT, R13, 0x1, PT ;  /* 0x000000010d00780c */ /* 0x000fe20003f66270 */
[----:B------:R-:W-:-:S04]  /*7c70*/  IMAD R15, R14, R7, R15 ;  /* 0x000000070e0f7224 */ /* 0x000fc800078e020f */
[----:B------:R-:W-:-:S08]  /*7c80*/  IMAD.IADD R15, R19, 0x1, R15 ;  /* 0x00000001130f7824 */ /* 0x000fd000078e020f */
[----:B------:R-:W-:Y:S01]  /*7c90*/  @P3 LEA R24, P0, R18, c[0x0][0x1c8], 0x1 ;  /* 0x0000720012183a11 */ /* 0x000fe200078008ff */
[----:B------:R-:W-:-:S03]  /*7ca0*/  @P3 IMAD.SHL.U32 R19, R208, 0x2, RZ ;  /* 0x00000002d0133824 */ /* 0x000fc600078e00ff */
[----:B------:R-:W-:Y:S02]  /*7cb0*/  @P3 LEA.HI.X R25, R18, c[0x0][0x1cc], R15, 0x1, P0 ;  /* 0x0000730012193a11 */ /* 0x000fe400000f0c0f */
[----:B------:R-:W-:Y:S01]  /*7cc0*/  ISETP.GT.AND P0, PT, R13, 0x20, PT ;  /* 0x000000200d00780c */ /* 0x000fe20003f04270 */
[----:B------:R-:W-:Y:S02]  /*7cd0*/  IMAD R13, R20, R9, RZ ;  /* 0x00000009140d7224 */ /* 0x000fe400078e02ff */
[----:B------:R-:W-:Y:S01]  /*7ce0*/  @!PT LDS RZ, [RZ] ;  /* 0x00000000fffff984 */ /* 0x000fe20000000800 */
[----:B------:R-:W-:Y:S01]  /*7cf0*/  @!PT LDS RZ, [RZ] ;  /* 0x00000000fffff984 */ /* 0x000fe20000000800 */
[----:B------:R-:W-:Y:S01]  /*7d00*/  @!PT LDS RZ, [RZ] ;  /* 0x00000000fffff984 */ /* 0x000fe20000000800 */
[----:B------:R1:W-:Y:S01]  /*7d10*/  @P3 LDGSTS.E.BYPASS.LTC128B.128 [R19+0xc100], [R24.64], !P4 ;  /* 0x0c10000018133fae */ /* 0x0003e2000e101d46 */
[----:B------:R-:W-:Y:S01]  /*7d20*/  ISETP.GE.AND P4, PT, R201, c[0x0][0x1d4], PT ;  /* 0x00007500c9007a0c */ /* 0x000fe20003f86270 */
[----:B------:R-:W-:Y:S02]  /*7d30*/  IMAD R13, R14, R33, R13 ;  /* 0x000000210e0d7224 */ /* 0x000fe400078e020d */
[----:B------:R1:W-:Y:S04]  /*7d40*/  @P3 LDGSTS.E.BYPASS.LTC128B.128 [R19+0xe100], [R24.64+0x80], !P6 ;  /* 0x0e10008018133fae */ /* 0x0003e8000f101d46 */
[----:B------:R1:W-:Y:S02]  /*7d50*/  @P3 LDGSTS.E.BYPASS.LTC128B.128 [R19+0x10100], [R24.64+0x100], !P5 ;  /* 0x1010010018133fae */ /* 0x0003e4000e901d46 */
[----:B------:R-:W-:-:S05]  /*7d60*/  @P0 IADD3 R18, P3, R203, R18, RZ ;  /* 0x00000012cb120210 */ /* 0x000fca0007f7e0ff */
[----:B------:R-:W-:Y:S01]  /*7d70*/  @P0 IMAD.X R15, R202, 0x1, R15, P3 ;  /* 0x00000001ca0f0824 */ /* 0x000fe200018e060f */
[----:B------:R-:W-:-:S04]  /*7d80*/  @P0 LEA R22, P3, R18, c[0x0][0x1c8], 0x1 ;  /* 0x0000720012160a11 */ /* 0x000fc800078608ff */
[----:B------:R-:W-:Y:S01]  /*7d90*/  @P0 LEA.HI.X R23, R18, c[0x0][0x1cc], R15, 0x1, P3 ;  /* 0x0000730012170a11 */ /* 0x000fe200018f0c0f */
[----:B------:R-:W-:Y:S01]  /*7da0*/  @P0 IMAD.SHL.U32 R15, R208, 0x2, RZ ;  /* 0x00000002d00f0824 */ /* 0x000fe200078e00ff */
[----:B------:R-:W-:Y:S01]  /*7db0*/  ISETP.GE.AND P3, PT, R201, c[0x0][0x1d4], PT ;  /* 0x00007500c9007a0c */ /* 0x000fe20003f66270 */
[----:B-1----:R-:W-:-:S12]  /*7dc0*/  IMAD.WIDE.U32 R24, R9, R33, R214 ;  /* 0x0000002109187225 */ /* 0x002fd800078e00d6 */
[----:B------:R1:W-:Y:S01]  /*7dd0*/  @P0 LDGSTS.E.BYPASS.LTC128B.128 [R15+0xd100], [R22.64], !P3 ;  /* 0x0d100000160f0fae */ /* 0x0003e2000d901d46 */
[----:B------:R-:W-:Y:S01]  /*7de0*/  ISETP.GE.AND P3, PT, R12, c[0x0][0x1d4], PT ;  /* 0x000075000c007a0c */ /* 0x000fe20003f66270 */
[----:B------:R-:W-:Y:S02]  /*7df0*/  IMAD.IADD R13, R25, 0x1, R13 ;  /* 0x00000001190d7824 */ /* 0x000fe400078e020d */
[----:B------:R1:W-:Y:S04]  /*7e00*/  @P0 LDGSTS.E.BYPASS.LTC128B.128 [R15+0xf100], [R22.64+0x80], !P6 ;  /* 0x0f100080160f0fae */ /* 0x0003e8000f101d46 */
[----:B------:R1:W-:Y:S01]  /*7e10*/  @P0 LDGSTS.E.BYPASS.LTC128B.128 [R15+0x11100], [R22.64+0x100], !P5 ;  /* 0x11100100160f0fae */ /* 0x0003e2000e901d46 */
[----:B------:R-:W-:-:S03]  /*7e20*/  LEA R18, P0, R24, c[0x0][0x1f8], 0x1 ;  /* 0x00007e0018127a11 */ /* 0x000fc600078008ff */
[----:B------:R-:W0:Y:S01]  /*7e30*/  LDGDEPBAR ;  /* 0x00000000000079af */ /* 0x000e220000000000 */
[----:B------:R-:W-:Y:S02]  /*7e40*/  LEA.HI.X R19, R24, c[0x0][0x1fc], R13, 0x1, P0 ;  /* 0x00007f0018137a11 */ /* 0x000fe400000f0c0d */
[----:B------:R-:W-:-:S13]  /*7e50*/  ISETP.LT.OR P0, PT, R11, 0x1, P4 ;  /* 0x000000010b00780c */ /* 0x000fda0002701670 */
[----:B------:R2:W-:Y:S01]  /*7e60*/  LDGSTS.E.BYPASS.LTC128B.128 [R140+0x100], [R18.64], !P0 ;  /* 0x00100000128c7fae */ /* 0x0005e2000c101d46 */
[----:B------:R-:W-:-:S05]  /*7e70*/  IADD3 R14, P0, R32, R18, RZ ;  /* 0x00000012200e7210 */ /* 0x000fca0007f1e0ff */
[----:B-1----:R-:W-:Y:S01]  /*7e80*/  IMAD.X R15, R44, 0x1, R19, P0 ;  /* 0x000000012c0f7824 */ /* 0x002fe200000e0613 */
[C---:B------:R-:W-:Y:S02]  /*7e90*/  ISETP.LT.OR P0, PT, R11.reuse, 0x1, P3 ;  /* 0x000000010b00780c */ /* 0x040fe40001f01670 */
[----:B------:R-:W-:-:S11]  /*7ea0*/  ISETP.LT.OR P3, PT, R11, 0x21, P3 ;  /* 0x000000210b00780c */ /* 0x000fd60001f61670 */
[----:B------:R2:W-:Y:S01]  /*7eb0*/  LDGSTS.E.BYPASS.LTC128B.128 [R140+0x2100], [R18.64+0x80], !P0 ;  /* 0x02100080128c7fae */ /* 0x0005e2000c101d46 */
[----:B------:R-:W-:Y:S02]  /*7ec0*/  ISETP.GE.AND P0, PT, R8, c[0x0][0x1d4], PT ;  /* 0x0000750008007a0c */ /* 0x000fe40003f06270 */
[----:B------:R-:W-:Y:S02]  /*7ed0*/  IADD3 R8, R10, 0x18, RZ ;  /* 0x000000180a087810 */ /* 0x000fe40007ffe0ff */
[C---:B------:R-:W-:Y:S02]  /*7ee0*/  ISETP.LT.OR P4, PT, R11.reuse, 0x1, P0 ;  /* 0x000000010b00780c */ /* 0x040fe40000781670 */
[----:B------:R-:W-:-:S11]  /*7ef0*/  ISETP.LT.OR P0, PT, R11, 0x21, P0 ;  /* 0x000000210b00780c */ /* 0x000fd60000701670 */
[----:B------:R2:W-:Y:S01]  /*7f00*/  LDGSTS.E.BYPASS.LTC128B.128 [R140+0x4100], [R18.64+0x100], !P4 ;  /* 0x04100100128c7fae */ /* 0x0005e2000e101d46 */
[----:B------:R-:W-:-:S04]  /*7f10*/  ISETP.GE.AND P4, PT, R201, c[0x0][0x1d4], PT ;  /* 0x00007500c9007a0c */ /* 0x000fc80003f86270 */
[----:B------:R-:W-:-:S13]  /*7f20*/  ISETP.LT.OR P4, PT, R11, 0x21, P4 ;  /* 0x000000210b00780c */ /* 0x000fda0002781670 */
[----:B------:R2:W-:Y:S04]  /*7f30*/  LDGSTS.E.BYPASS.LTC128B.128 [R140+0x1100], [R14.64], !P4 ;  /* 0x011000000e8c7fae */ /* 0x0005e8000e101d46 */
[----:B------:R2:W-:Y:S01]  /*7f40*/  LDGSTS.E.BYPASS.LTC128B.128 [R140+0x3100], [R14.64+0x80], !P3 ;  /* 0x031000800e8c7fae */ /* 0x0005e2000d901d46 */
[----:B------:R-:W-:-:S03]  /*7f50*/  ISETP.GT.AND P3, PT, R9, R198, PT ;  /* 0x000000c60900720c */ /* 0x000fc60003f64270 */
[----:B------:R2:W-:Y:S04]  /*7f60*/  LDGSTS.E.BYPASS.LTC128B.128 [R140+0x5100], [R14.64+0x100], !P0 ;  /* 0x051001000e8c7fae */ /* 0x0005e8000c101d46 */
[----:B------:R-:W0:Y:S06]  /*7f70*/  LDGDEPBAR ;  /* 0x00000000000079af */ /* 0x000e2c0000000000 */
[----:B------:R-:W-:Y:S05]  /*7f80*/  @!P3 BRA `(.L_x_989) ;  /* 0x000001100000b947 */ /* 0x000fea0003800000 */
[----:B------:R-:W-:Y:S02]  /*7f90*/  IADD3 R11, R141, -0x2, RZ ;  /* 0xfffffffe8d0b7810 */ /* 0x000fe40007ffe0ff */
[----:B------:R-:W-:-:S02]  /*7fa0*/  ISETP.GE.AND P4, PT, R201, c[0x0][0x1d4], PT ;  /* 0x00007500c9007a0c */ /* 0x000fc40003f86270 */
[----:B------:R-:W-:Y:S01]  /*7fb0*/  SHF.R.S32.HI R9, RZ, 0x1f, R11 ;  /* 0x0000001fff097819 */ /* 0x000fe2000001140b */
[----:B------:R-:W-:Y:S02]  /*7fc0*/  IMAD R10, R80, R11, RZ ;  /* 0x0000000b500a7224 */ /* 0x000fe400078e02ff */
[----:B------:R-:W-:-:S04]  /*7fd0*/  IMAD.WIDE.U32 R12, R11, R7, R216 ;  /* 0x000000070b0c7225 */ /* 0x000fc800078e00d8 */
[----:B------:R-:W-:Y:S01]  /*7fe0*/  IMAD R9, R9, R7, R10 ;  /* 0x0000000709097224 */ /* 0x000fe200078e020a */
[----:B------:R-:W-:-:S03]  /*7ff0*/  LEA R10, P0, R12, c[0x0][0x1c8], 0x1 ;  /* 0x000072000c0a7a11 */ /* 0x000fc600078008ff */
[----:B------:R-:W-:-:S05]  /*8000*/  IMAD.IADD R9, R13, 0x1, R9 ;  /* 0x000000010d097824 */ /* 0x000fca00078e0209 */
[----:B------:R-:W-:Y:S02]  /*8010*/  LEA.HI.X R11, R12, c[0x0][0x1cc], R9, 0x1, P0 ;  /* 0x000073000c0b7a11 */ /* 0x000fe400000f0c09 */
[----:B------:R-:W-:-:S03]  /*8020*/  LEA R12, P0, R203, R10, 0x1 ;  /* 0x0000000acb0c7211 */ /* 0x000fc600078008ff */
[----:B------:R1:W-:Y:S01]  /*8030*/  LDGSTS.E.BYPASS.LTC128B.128 [R140+0x12100], [R10.64], !P4 ;  /* 0x121000000a8c7fae */ /* 0x0003e2000e101d46 */
[----:B------:R-:W-:-:S03]  /*8040*/  LEA.HI.X R13, R203, R11, R202, 0x1, P0 ;  /* 0x0000000bcb0d7211 */ /* 0x000fc600000f0cca */
[----:B------:R1:W-:Y:S04]  /*8050*/  LDGSTS.E.BYPASS.LTC128B.128 [R140+0x14100], [R10.64+0x80], !P6 ;  /* 0x141000800a8c7fae */ /* 0x0003e8000f101d46 */
[----:B------:R1:W-:Y:S04]  /*8060*/  LDGSTS.E.BYPASS.LTC128B.128 [R140+0x16100], [R10.64+0x100], !P5 ;  /* 0x161001000a8c7fae */ /* 0x0003e8000e901d46 */
[----:B------:R1:W-:Y:S04]  /*8070*/  LDGSTS.E.BYPASS.LTC128B.128 [R140+0x13100], [R12.64], !P4 ;  /* 0x131000000c8c7fae */ /* 0x0003e8000e101d46 */
[----:B------:R1:W-:Y:S04]  /*8080*/  LDGSTS.E.BYPASS.LTC128B.128 [R140+0x15100], [R12.64+0x80], !P6 ;  /* 0x151000800c8c7fae */ /* 0x0003e8000f101d46 */
[----:B------:R1:W-:Y:S02]  /*8090*/  LDGSTS.E.BYPASS.LTC128B.128 [R140+0x17100], [R12.64+0x100], !P5 ;  /* 0x171001000c8c7fae */ /* 0x0003e4000e901d46 */
.L_x_989:
[----:B------:R-:W-:Y:S05]  /*80a0*/  BSYNC B0 ;  /* 0x0000000000007941 */ /* 0x000fea0003800000 */
.L_x_988:
[----:B------:R-:W0:Y:S01]  /*80b0*/  LDGDEPBAR ;  /* 0x00000000000079af */ /* 0x000e220000000000 */
[----:B------:R-:W-:Y:S01]  /*80c0*/  BSSY B2, `(.L_x_990) ;  /* 0x0000003000027945 */ /* 0x000fe20003800000 */
[----:B------:R-:W-:-:S02]  /*80d0*/  MOV R22, 0x80f0 ;  /* 0x000080f000167802 */ /* 0x000fc40000000f00 */
[----:B-12---:R-:W-:Y:S05]  /*80e0*/  CALL.REL.NOINC `($_ZN7cutlass13device_kernelIN5flash19enable_sm80_to_sm89INS1_16FlashAttnFwdSm80INS1_25CollectiveMainloopFwdSm80ILi8ELi2ELb0EN4cute5tupleIJNS5_1CILi128EEENS7_ILi64EEENS7_ILi192EEEEEELi192ENS_10bfloat16_tEfNS_4arch4Sm80ELb0ELb1ELb1ELb1ELb0ELb1ELb1ELb0EEENS1_21CollectiveEpilogueFwdINS6_IJS8_SA_S9_EEENS6_IJNS7_ILi1EEESI_SI_EEESC_SE_Li256ELb1ELb1ELb0ELb0EEENS1_19SingleTileSchedulerILb1ELb0ELb1ELi128EEEEEEEEEvNT_6ParamsE$_ZZN5flash25CollectiveMainloopFwdSm80ILi8ELi2ELb0EN4cute5tupleIJNS1_1CILi128EEENS3_ILi64EEENS3_ILi192EEEEEELi192EN7cutlass10bfloat16_tEfNS8_4arch4Sm80ELb0ELb1ELb1ELb1ELb0ELb1ELb1ELb0EE3mmaINS_16FlashAttnFwdSm80ISC_NS_21CollectiveEpilogueFwdINS2_IJS4_S6_S5_EEENS2_IJNS3_ILi1EEESH_SH_EEES9_SB_Li256ELb1ELb1ELb0ELb0EEENS_19SingleTileSchedulerILb1ELb0ELb1ELi128EEEE13SharedStorageENS1_6TensorINS1_11ArrayEngineIfLm96EEENS1_6LayoutINS2_IJNS2_IJNS3_ILi2EEESS_EEESH_NS3_ILi24EEEEEENS2_IJNS2_IJSH_SS_EEENS3_ILi0EEENS3_ILi4EEEEEEEEEENS_7SoftmaxILi2ELi0EEEEEbRKNSC_6ParamsERT0_RT1_iRKNS_16SeqlenInfoQKNewKILb1ELb1EEENS2_IJiiiiEEERT_ENKUlvE_clEv) ;  /* 0x000106a000007944 */ /* 0x006fea0003c00000 */
[----:B------:R-:W-:Y:S05]  /*80f0*/  BSYNC B2 ;  /* 0x0000000000027941 */ /* 0x000fea0003800000 */
.L_x_990:
[----:B------:R2:W5:Y:S01]  /*8100*/  LDL R81, [R1] ;  /* 0x0000000001517983 */ /* 0x0005620000100800 */
[----:B------:R-:W-:-:S04]  /*8110*/  DEPBAR.LE SB0, 0x2 ;  /* 0x000080800000791a */ /* 0x000fc80000000000 */
[----:B------:R2:W5:Y:S01]  /*8120*/  LDL R206, [R1+0x10] ;  /* 0x0000100001ce7983 */ /* 0x0005620000100800 */
[----:B------:R-:W-:Y:S02]  /*8130*/  WARPSYNC 0xffffffff ;  /* 0xffffffff00007948 */ /* 0x000fe40003800000 */
[----:B------:R-:W-:Y:S01]  /*8140*/  BAR.SYNC.DEFER_BLOCKING 0x0 ;  /* 0x0000000000007b1d */ /* 0x000fe20000010000 */
[C---:B-1----:R-:W-:Y:S01]  /*8150*/  IMAD.SHL.U32 R12, R2.reuse, 0x2, RZ ;  /* 0x00000002020c7824 */ /* 0x042fe200078e00ff */
[----:B------:R-:W-:Y:S01]  /*8160*/  LEA R194, R2, 0x18100, 0x1 ;  /* 0x0001810002c27811 */ /* 0x000fe200078e08ff */
[----:B------:R-:W-:Y:S01]  /*8170*/  IMAD.SHL.U32 R192, R6, 0x2, RZ ;  /* 0x0000000206c07824 */ /* 0x000fe200078e00ff */
[----:B------:R-:W-:Y:S01]  /*8180*/  @P3 IADD3 R8, R141, -0x2, RZ ;  /* 0xfffffffe8d083810 */ /* 0x000fe20007ffe0ff */
[----:B------:R-:W-:Y:S01]  /*8190*/  IMAD.SHL.U32 R191, R5, 0x2, RZ ;  /* 0x0000000205bf7824 */ /* 0x000fe200078e00ff */
[----:B------:R-:W-:Y:S01]  /*81a0*/  @P3 MOV R10, R210 ;  /* 0x000000d2000a3202 */ /* 0x000fe20000000f00 */
[----:B------:R-:W-:Y:S01]  /*81b0*/  IMAD.SHL.U32 R189, R0, 0x2, RZ ;  /* 0x0000000200bd7824 */ /* 0x000fe200078e00ff */
[----:B------:R-:W-:Y:S01]  /*81c0*/  @P3 SHF.R.S32.HI R2, RZ, 0x1f, R8 ;  /* 0x0000001fff023819 */ /* 0x000fe20000011408 */
[----:B------:R-:W-:Y:S01]  /*81d0*/  IMAD.IADD R190, R194, 0x1, R191 ;  /* 0x00000001c2be7824 */ /* 0x000fe200078e02bf */
[----:B------:R-:W-:Y:S01]  /*81e0*/  ISETP.GE.AND P4, PT, R201, c[0x0][0x1d4], PT ;  /* 0x00007500c9007a0c */ /* 0x000fe20003f86270 */
[----:B------:R-:W-:Y:S01]  /*81f0*/  IMAD.IADD R6, R192, 0x1, R189 ;  /* 0x00000001c0067824 */ /* 0x000fe200078e02bd */
[----:B------:R-:W3:Y:S01]  /*8200*/  LDL R5, [R1+0x4] ;  /* 0x0000040001057983 */ /* 0x000ee20000100800 */
[----:B------:R-:W-:-:S02]  /*8210*/  @P3 IMAD.MOV.U32 R11, RZ, RZ, R215 ;  /* 0x000000ffff0b3224 */ /* 0x000fc400078e00d7 */
[----:B------:R-:W-:Y:S02]  /*8220*/  @P3 IMAD R0, R20, R8, RZ ;  /* 0x0000000814003224 */ /* 0x000fe400078e02ff */
[----:B------:R-:W-:-:S04]  /*8230*/  @P3 IMAD.WIDE.U32 R8, R8, R33, R10 ;  /* 0x0000002108083225 */ /* 0x000fc800078e000a */
[----:B------:R-:W-:Y:S01]  /*8240*/  @P3 IMAD R33, R2, R33, R0 ;  /* 0x0000002102213224 */ /* 0x000fe200078e0200 */
[----:B------:R-:W-:Y:S01]  /*8250*/  @P3 LEA R74, P0, R8, c[0x0][0x1f8], 0x1 ;  /* 0x00007e00084a3a11 */ /* 0x000fe200078008ff */
[----:B------:R-:W-:Y:S01]  /*8260*/  IMAD.MOV.U32 R0, RZ, RZ, 0x40 ;  /* 0x00000040ff007424 */ /* 0x000fe200078e00ff */
[----:B------:R-:W-:Y:S01]  /*8270*/  LDSM.16.M88.4 R12, [R12+0x18100] ;  /* 0x018100000c0c783b */ /* 0x000fe20000000200 */
[----:B------:R-:W-:Y:S01]  /*8280*/  IMAD R188, R3, 0x2, R194 ;  /* 0x0000000203bc7824 */ /* 0x000fe200078e02c2 */
[----:B------:R-:W-:Y:S01]  /*8290*/  @P3 IADD3 R33, R9, R33, RZ ;  /* 0x0000002109213210 */ /* 0x000fe20007ffe0ff */
[----:B------:R-:W-:Y:S01]  /*82a0*/  IMAD R187, R3, 0x2, R190 ;  /* 0x0000000203bb7824 */ /* 0x000fe200078e02be */
[----:B------:R-:W1:Y:S01]  /*82b0*/  LDSM.16.M88.4 R24, [R192+0xc100] ;  /* 0x00c10000c018783b */ /* 0x000e620000000200 */
[----:B------:R-:W-:Y:S02]  /*82c0*/  SEL R193, R0, 0xffffffc0, !P2 ;  /* 0xffffffc000c17807 */ /* 0x000fe40005000000 */
[----:B------:R-:W-:Y:S01]  /*82d0*/  @P3 LEA.HI.X R75, R8, c[0x0][0x1fc], R33, 0x1, P0 ;  /* 0x00007f00084b3a11 */ /* 0x000fe200000f0c21 */
[----:B------:R-:W4:Y:S01]  /*82e0*/  LDSM.16.M88.4 R16, [R192+0xc900] ;  /* 0x00c90000c010783b */ /* 0x000f220000000200 */
[----:B------:R-:W-:Y:S01]  /*82f0*/  @P3 IADD3 R72, P0, R32, R74, RZ ;  /* 0x0000004a20483210 */ /* 0x000fe20007f1e0ff */
[----:B------:R-:W-:Y:S01]  /*8300*/  IMAD.IADD R0, R193, 0x1, R6 ;  /* 0x00000001c1007824 */ /* 0x000fe200078e0206 */
[----:B------:R-:W-:Y:S01]  /*8310*/  IADD3 R2, R192, R193, RZ ;  /* 0x000000c1c0027210 */ /* 0x000fe20007ffe0ff */
[----:B------:R-:W2:Y:S02]  /*8320*/  LDSM.16.M88.4 R60, [R192+0xd100] ;  /* 0x00d10000c03c783b */ /* 0x000ea40000000200 */
[----:B------:R-:W-:-:S02]  /*8330*/  @P3 IMAD.X R73, R44, 0x1, R75, P0 ;  /* 0x000000012c493824 */ /* 0x000fc400000e064b */
[----:B------:R-:W2:Y:S04]  /*8340*/  LDSM.16.M88.4 R68, [R192+0xd900] ;  /* 0x00d90000c044783b */ /* 0x000ea80000000200 */
[----:B------:R-:W-:Y:S04]  /*8350*/  LDSM.16.M88.4 R52, [R190] ;  /* 0x00000000be34783b */ /* 0x000fe80000000200 */
[----:B------:R-:W2:Y:S04]  /*8360*/  LDSM.16.M88.4 R48, [R6+0xc100] ;  /* 0x00c100000630783b */ /* 0x000ea80000000200 */
[----:B------:R-:W2:Y:S04]  /*8370*/  LDSM.16.M88.4 R40, [R6+0xc900] ;  /* 0x00c900000628783b */ /* 0x000ea80000000200 */
[----:B------:R-:W2:Y:S04]  /*8380*/  LDSM.16.M88.4 R36, [R6+0xd100] ;  /* 0x00d100000624783b */ /* 0x000ea80000000200 */
[----:B------:R-:W2:Y:S04]  /*8390*/  LDSM.16.M88.4 R32, [R6+0xd900] ;  /* 0x00d900000620783b */ /* 0x000ea80000000200 */
        /* <DEDUP_REMOVED lines=10> */
[C---:B----4-:R-:W-:Y:S03]  /*8440*/  HMMA.16816.F32.BF16 R20, R12.reuse, R16, RZ ;  /* 0x000000100c14723c */ /* 0x050fe600000418ff */
[----:B------:R1:W-:Y:S04]  /*8450*/  @P3 LDGSTS.E.BYPASS.LTC128B.128 [R140+0xb100], [R72.64+0x100], !P5 ;  /* 0x0b100100488c3fae */ /* 0x0003e8000e901d46 */
[----:B------:R-:W-:Y:S01]  /*8460*/  LDSM.16.M88.4 R44, [R188] ;  /* 0x00000000bc2c783b */ /* 0x000fe20000000200 */
[C---:B--2---:R-:W-:Y:S03]  /*8470*/  HMMA.16816.F32.BF16 R64, R12.reuse, R60, RZ ;  /* 0x0000003c0c40723c */ /* 0x044fe600000418ff */
[----:B------:R-:W2:Y:S04]  /*8480*/  LDSM.16.M88.4 R8, [R2+0xc100] ;  /* 0x00c100000208783b */ /* 0x000ea80000000200 */
[----:B------:R-:W-:Y:S01]  /*8490*/  LDSM.16.M88.4 R76, [R6+0xe100] ;  /* 0x00e10000064c783b */ /* 0x000fe20000000200 */
[C---:B------:R-:W-:Y:S01]  /*84a0*/  HMMA.16816.F32.BF16 R16, R12.reuse, R18, RZ ;  /* 0x000000120c10723c */ /* 0x040fe200000418ff */
[----:B------:R-:W-:Y:S01]  /*84b0*/  IMAD.MOV.U32 R225, RZ, RZ, c[0x0][0x2c4] ;  /* 0x0000b100ffe17624 */ /* 0x000fe200078e00ff */
[----:B------:R-:W-:Y:S01]  /*84c0*/  ULDC UR4, c[0x0][0x324] ;  /* 0x0000c90000047ab9 */ /* 0x000fe20000000800 */
[----:B------:R-:W-:Y:S01]  /*84d0*/  IMAD.MOV.U32 R224, RZ, RZ, c[0x0][0x32c] ;  /* 0x0000cb00ffe07624 */ /* 0x000fe200078e00ff */
[----:B------:R-:W-:Y:S01]  /*84e0*/  LOP3.LUT R226, R226, 0xfffffffd, RZ, 0xc0, !PT ;  /* 0xfffffffde2e27812 */ /* 0x000fe200078ec0ff */
[----:B------:R-:W0:Y:S03]  /*84f0*/  LDGDEPBAR ;  /* 0x00000000000079af */ /* 0x000e260000000000 */
[C---:B------:R-:W-:Y:S01]  /*8500*/  HMMA.16816.F32.BF16 R60, R12.reuse, R62, RZ ;  /* 0x0000003e0c3c723c */ /* 0x040fe200000418ff */
[----:B-1----:R-:W-:Y:S07]  /*8510*/  LDSM.16.M88.4 R72, [R2+0xd900] ;  /* 0x00d900000248783b */ /* 0x002fee0000000200 */
[C---:B------:R-:W-:Y:S08]  /*8520*/  HMMA.16816.F32.BF16 R56, R12.reuse, R68, RZ ;  /* 0x000000440c38723c */ /* 0x040ff000000418ff */
[----:B------:R-:W-:Y:S01]  /*8530*/  HMMA.16816.F32.BF16 R12, R12, R70, RZ ;  /* 0x000000460c0c723c */ /* 0x000fe200000418ff */
[----:B------:R-:W-:Y:S07]  /*8540*/  LDSM.16.M88.4 R68, [R0+0xd900] ;  /* 0x00d900000044783b */ /* 0x000fee0000000200 */
[C---:B------:R-:W-:Y:S08]  /*8550*/  HMMA.16816.F32.BF16 R28, R52.reuse, R48, R28 ;  /* 0x00000030341c723c */ /* 0x040ff0000004181c */
[C---:B------:R-:W-:Y:S01]  /*8560*/  HMMA.16816.F32.BF16 R24, R52.reuse, R50, R24 ;  /* 0x000000323418723c */ /* 0x040fe20000041818 */
[----:B------:R-:W1:Y:S07]  /*8570*/  LDSM.16.M88.4 R48, [R2+0xc900] ;  /* 0x00c900000230783b */ /* 0x000e6e0000000200 */
        /* <DEDUP_REMOVED lines=8> */
[----:B------:R-:W-:Y:S04]  /*8600*/  LDSM.16.M88.4 R12, [R187] ;  /* 0x00000000bb0c783b */ /* 0x000fe80000000200 */
[----:B------:R-:W4:Y:S03]  /*8610*/  LDSM.16.M88.4 R32, [R0+0xc900] ;  /* 0x00c900000020783b */ /* 0x000f260000000200 */
[C---:B--2---:R-:W-:Y:S08]  /*8620*/  HMMA.16816.F32.BF16 R28, R44.reuse, R8, R28 ;  /* 0x000000082c1c723c */ /* 0x044ff0000004181c */
[C---:B------:R-:W-:Y:S01]  /*8630*/  HMMA.16816.F32.BF16 R24, R44.reuse, R10, R24 ;  /* 0x0000000a2c18723c */ /* 0x040fe20000041818 */
[----:B------:R-:W2:Y:S07]  /*8640*/  LDSM.16.M88.4 R8, [R0+0xd100] ;  /* 0x00d100000008783b */ /* 0x000eae0000000200 */
[C---:B-1----:R-:W-:Y:S08]  /*8650*/  HMMA.16816.F32.BF16 R20, R44.reuse, R48, R20 ;  /* 0x000000302c14723c */ /* 0x042ff00000041814 */
[C---:B------:R-:W-:Y:S01]  /*8660*/  HMMA.16816.F32.BF16 R16, R44.reuse, R50, R16 ;  /* 0x000000322c10723c */ /* 0x040fe20000041810 */
[----:B------:R-:W-:Y:S07]  /*8670*/  LDSM.16.M88.4 R48, [R192+0xe100] ;  /* 0x00e10000c030783b */ /* 0x000fee0000000200 */
[C---:B----4-:R-:W-:Y:S08]  /*8680*/  HMMA.16816.F32.BF16 R64, R44.reuse, R36, R64 ;  /* 0x000000242c40723c */ /* 0x050ff00000041840 */
[C---:B------:R-:W-:Y:S01]  /*8690*/  HMMA.16816.F32.BF16 R60, R44.reuse, R38, R60 ;  /* 0x000000262c3c723c */ /* 0x040fe2000004183c */
[----:B------:R-:W1:Y:S07]  /*86a0*/  LDSM.16.M88.4 R36, [R194+0x4000] ;  /* 0x00400000c224783b */ /* 0x000e6e0000000200 */
[C---:B------:R-:W-:Y:S08]  /*86b0*/  HMMA.16816.F32.BF16 R56, R44.reuse, R72, R56 ;  /* 0x000000482c38723c */ /* 0x040ff00000041838 */
[----:B------:R-:W-:Y:S01]  /*86c0*/  HMMA.16816.F32.BF16 R52, R44, R74, R52 ;  /* 0x0000004a2c34723c */ /* 0x000fe20000041834 */
[----:B------:R-:W4:Y:S04]  /*86d0*/  LDSM.16.M88.4 R44, [R192+0xe900] ;  /* 0x00e90000c02c783b */ /* 0x000f280000000200 */
[----:B------:R-:W-:Y:S03]  /*86e0*/  LDSM.16.M88.4 R72, [R6+0xe900] ;  /* 0x00e900000648783b */ /* 0x000fe60000000200 */
[C---:B------:R-:W-:Y:S08]  /*86f0*/  HMMA.16816.F32.BF16 R20, R12.reuse, R32, R20 ;  /* 0x000000200c14723c */ /* 0x040ff00000041814 */
[C---:B------:R-:W-:Y:S01]  /*8700*/  HMMA.16816.F32.BF16 R16, R12.reuse, R34, R16 ;  /* 0x000000220c10723c */ /* 0x040fe20000041810 */
[----:B------:R-:W1:Y:S07]  /*8710*/  LDSM.16.M88.4 R32, [R192+0xf100] ;  /* 0x00f10000c020783b */ /* 0x000e6e0000000200 */
[C---:B------:R-:W-:Y:S08]  /*8720*/  HMMA.16816.F32.BF16 R28, R12.reuse, R40, R28 ;  /* 0x000000280c1c723c */ /* 0x040ff0000004181c */
[C---:B------:R-:W-:Y:S01]  /*8730*/  HMMA.16816.F32.BF16 R24, R12.reuse, R42, R24 ;  /* 0x0000002a0c18723c */ /* 0x040fe20000041818 */
[----:B------:R-:W3:Y:S07]  /*8740*/  LDSM.16.M88.4 R40, [R192+0xf900] ;  /* 0x00f90000c028783b */ /* 0x000eee0000000200 */
[C---:B--2---:R-:W-:Y:S08]  /*8750*/  HMMA.16816.F32.BF16 R64, R12.reuse, R8, R64 ;  /* 0x000000080c40723c */ /* 0x044ff00000041840 */
[C---:B------:R-:W-:Y:S01]  /*8760*/  HMMA.16816.F32.BF16 R60, R12.reuse, R10, R60 ;  /* 0x0000000a0c3c723c */ /* 0x040fe2000004183c */
[----:B------:R-:W2:Y:S07]  /*8770*/  LDSM.16.M88.4 R8, [R190+0x4000] ;  /* 0x00400000be08783b */ /* 0x000eae0000000200 */
[C---:B------:R-:W-:Y:S08]  /*8780*/  HMMA.16816.F32.BF16 R56, R12.reuse, R68, R56 ;  /* 0x000000440c38723c */ /* 0x040ff00000041838 */
[----:B------:R-:W-:Y:S01]  /*8790*/  HMMA.16816.F32.BF16 R52, R12, R70, R52 ;  /* 0x000000460c34723c */ /* 0x000fe20000041834 */
[----:B------:R-:W2:Y:S04]  /*87a0*/  LDSM.16.M88.4 R12, [R6+0xf100] ;  /* 0x00f10000060c783b */ /* 0x000ea80000000200 */
[----:B------:R-:W2:Y:S03]  /*87b0*/  LDSM.16.M88.4 R68, [R6+0xf900] ;  /* 0x00f900000644783b */ /* 0x000ea60000000200 */
[C---:B-1----:R-:W-:Y:S08]  /*87c0*/  HMMA.16816.F32.BF16 R28, R36.reuse, R48, R28 ;  /* 0x00000030241c723c */ /* 0x042ff0000004181c */
[C---:B------:R-:W-:Y:S01]  /*87d0*/  HMMA.16816.F32.BF16 R24, R36.reuse, R50, R24 ;  /* 0x000000322418723c */ /* 0x040fe20000041818 */
[----:B------:R-:W-:Y:S07]  /*87e0*/  LDSM.16.M88.4 R48, [R2+0xe100] ;  /* 0x00e100000230783b */ /* 0x000fee0000000200 */
[C---:B----4-:R-:W-:Y:S08]  /*87f0*/  HMMA.16816.F32.BF16 R20, R36.reuse, R44, R20 ;  /* 0x0000002c2414723c */ /* 0x050ff00000041814 */
[C---:B------:R-:W-:Y:S01]  /*8800*/  HMMA.16816.F32.BF16 R16, R36.reuse, R46, R16 ;  /* 0x0000002e2410723c */ /* 0x040fe20000041810 */
[----:B------:R-:W-:Y:S07]  /*8810*/  LDSM.16.M88.4 R44, [R2+0xe900] ;  /* 0x00e90000022c783b */ /* 0x000fee0000000200 */
[C---:B------:R-:W-:Y:S08]  /*8820*/  HMMA.16816.F32.BF16 R64, R36.reuse, R32, R64 ;  /* 0x000000202440723c */ /* 0x040ff00000041840 */
[C---:B------:R-:W-:Y:S01]  /*8830*/  HMMA.16816.F32.BF16 R60, R36.reuse, R34, R60 ;  /* 0x00000022243c723c */ /* 0x040fe2000004183c */
[----:B------:R-:W1:Y:S07]  /*8840*/  LDSM.16.M88.4 R32, [R188+0x4000] ;  /* 0x00400000bc20783b */ /* 0x000e6e0000000200 */
[C---:B---3--:R-:W-:Y:S08]  /*8850*/  HMMA.16816.F32.BF16 R56, R36.reuse, R40, R56 ;  /* 0x000000282438723c */ /* 0x048ff00000041838 */
[----:B------:R-:W-:Y:S01]  /*8860*/  HMMA.16816.F32.BF16 R52, R36, R42, R52 ;  /* 0x0000002a2434723c */ /* 0x000fe20000041834 */
[----:B------:R-:W3:Y:S04]  /*8870*/  LDSM.16.M88.4 R40, [R2+0xf100] ;  /* 0x00f100000228783b */ /* 0x000ee80000000200 */
[----:B------:R-:W4:Y:S03]  /*8880*/  LDSM.16.M88.4 R36, [R2+0xf900] ;  /* 0x00f900000224783b */ /* 0x000f260000000200 */
[C---:B--2---:R-:W-:Y:S08]  /*8890*/  HMMA.16816.F32.BF16 R28, R8.reuse, R76, R28 ;  /* 0x0000004c081c723c */ /* 0x044ff0000004181c */
[C---:B------:R-:W-:Y:S01]  /*88a0*/  HMMA.16816.F32.BF16 R24, R8.reuse, R78, R24 ;  /* 0x0000004e0818723c */ /* 0x040fe20000041818 */
[----:B------:R-:W-:Y:S07]  /*88b0*/  LDSM.16.M88.4 R76, [R187+0x4000] ;  /* 0x00400000bb4c783b */ /* 0x000fee0000000200 */
[C---:B------:R-:W-:Y:S08]  /*88c0*/  HMMA.16816.F32.BF16 R20, R8.reuse, R72, R20 ;  /* 0x000000480814723c */ /* 0x040ff00000041814 */
[C---:B------:R-:W-:Y:S01]  /*88d0*/  HMMA.16816.F32.BF16 R16, R8.reuse, R74, R16 ;  /* 0x0000004a0810723c */ /* 0x040fe20000041810 */
[----:B------:R-:W-:Y:S07]  /*88e0*/  LDSM.16.M88.4 R72, [R0+0xf100] ;  /* 0x00f100000048783b */ /* 0x000fee0000000200 */
[C---:B------:R-:W-:Y:S08]  /*88f0*/  HMMA.16816.F32.BF16 R64, R8.reuse, R12, R64 ;  /* 0x0000000c0840723c */ /* 0x040ff00000041840 */
        /* <DEDUP_REMOVED lines=9> */
[C---:B------:R-:W-:Y:S08]  /*8990*/  HMMA.16816.F32.BF16 R20, R32.reuse, R44, R20 ;  /* 0x0000002c2014723c */ /* 0x040ff00000041814 */
[C---:B------:R-:W-:Y:S01]  /*89a0*/  HMMA.16816.F32.BF16 R16, R32.reuse, R46, R16 ;  /* 0x0000002e2010723c */ /* 0x040fe20000041810 */
[----:B------:R-:W1:Y:S07]  /*89b0*/  LDSM.16.M88.4 R44, [R192+0x10100] ;  /* 0x01010000c02c783b */ /* 0x000e6e0000000200 */
[C---:B---3--:R-:W-:Y:S08]  /*89c0*/  HMMA.16816.F32.BF16 R64, R32.reuse, R40, R64 ;  /* 0x000000282040723c */ /* 0x048ff00000041840 */
[C---:B------:R-:W-:Y:S01]  /*89d0*/  HMMA.16816.F32.BF16 R60, R32.reuse, R42, R60 ;  /* 0x0000002a203c723c */ /* 0x040fe2000004183c */
[----:B------:R-:W3:Y:S07]  /*89e0*/  LDSM.16.M88.4 R40, [R192+0x10900] ;  /* 0x01090000c028783b */ /* 0x000eee0000000200 */
[C---:B----4-:R-:W-:Y:S08]  /*89f0*/  HMMA.16816.F32.BF16 R56, R32.reuse, R36, R56 ;  /* 0x000000242038723c */ /* 0x050ff00000041838 */
[----:B------:R-:W-:Y:S01]  /*8a00*/  HMMA.16816.F32.BF16 R52, R32, R38, R52 ;  /* 0x000000262034723c */ /* 0x000fe20000041834 */
[----:B------:R-:W4:Y:S04]  /*8a10*/  LDSM.16.M88.4 R36, [R192+0x11100] ;  /* 0x01110000c024783b */ /* 0x000f280000000200 */
[----:B------:R-:W1:Y:S03]  /*8a20*/  LDSM.16.M88.4 R32, [R192+0x11900] ;  /* 0x01190000c020783b */ /* 0x000e660000000200 */
        /* <DEDUP_REMOVED lines=15> */
[C---:B---3--:R-:W-:Y:S08]  /*8b20*/  HMMA.16816.F32.BF16 R20, R48.reuse, R40, R20 ;  /* 0x000000283014723c */ /* 0x048ff00000041814 */
[C---:B------:R-:W-:Y:S01]  /*8b30*/  HMMA.16816.F32.BF16 R68, R48.reuse, R42, R16 ;  /* 0x0000002a3044723c */ /* 0x040fe20000041810 */
[----:B------:R-:W-:Y:S04]  /*8b40*/  LDSM.16.M88.4 R40, [R188+0x8000] ;  /* 0x00800000bc28783b */ /* 0x000fe80000000200 */
[----:B------:R-:W-:Y:S03]  /*8b50*/  LDSM.16.M88.4 R16, [R2+0x10100] ;  /* 0x010100000210783b */ /* 0x000fe60000000200 */
[C---:B----4-:R-:W-:Y:S08]  /*8b60*/  HMMA.16816.F32.BF16 R64, R48.reuse, R36, R64 ;  /* 0x000000243040723c */ /* 0x050ff00000041840 */
[C---:B------:R-:W-:Y:S01]  /*8b70*/  HMMA.16816.F32.BF16 R60, R48.reuse, R38, R60 ;  /* 0x00000026303c723c */ /* 0x040fe2000004183c */
[----:B------:R-:W-:Y:S07]  /*8b80*/  LDSM.16.M88.4 R36, [R0+0x10100] ;  /* 0x010100000024783b */ /* 0x000fee0000000200 */
[C---:B------:R-:W-:Y:S08]  /*8b90*/  HMMA.16816.F32.BF16 R56, R48.reuse, R32, R56 ;  /* 0x000000203038723c */ /* 0x040ff00000041838 */
[----:B------:R-:W-:Y:S01]  /*8ba0*/  HMMA.16816.F32.BF16 R52, R48, R34, R52 ;  /* 0x000000223034723c */ /* 0x000fe20000041834 */
[----:B------:R-:W2:Y:S04]  /*8bb0*/  LDSM.16.M88.4 R48, [R2+0x10900] ;  /* 0x010900000230783b */ /* 0x000ea80000000200 */
[----:B------:R-:W-:Y:S03]  /*8bc0*/  LDSM.16.M88.4 R32, [R187+0x8000] ;  /* 0x00800000bb20783b */ /* 0x000fe60000000200 */
[C---:B-1----:R-:W-:Y:S08]  /*8bd0*/  HMMA.16816.F32.BF16 R20, R12.reuse, R44, R20 ;  /* 0x0000002c0c14723c */ /* 0x042ff00000041814 */
[C---:B------:R-:W-:Y:S01]  /*8be0*/  HMMA.16816.F32.BF16 R68, R12.reuse, R46, R68 ;  /* 0x0000002e0c44723c */ /* 0x040fe20000041844 */
[----:B------:R-:W-:Y:S07]  /*8bf0*/  LDSM.16.M88.4 R44, [R2+0x11100] ;  /* 0x01110000022c783b */ /* 0x000fee0000000200 */
[C---:B------:R-:W-:Y:S08]  /*8c00*/  HMMA.16816.F32.BF16 R28, R12.reuse, R8, R28 ;  /* 0x000000080c1c723c */ /* 0x040ff0000004181c */
[C---:B------:R-:W-:Y:S01]  /*8c10*/  HMMA.16816.F32.BF16 R24, R12.reuse, R10, R24 ;  /* 0x0000000a0c18723c */ /* 0x040fe20000041818 */
[----:B------:R-:W1:Y:S07]  /*8c20*/  LDSM.16.M88.4 R8, [R0+0x10900] ;  /* 0x010900000008783b */ /* 0x000e6e0000000200 */
[----:B------:R-:W-:Y:S08]  /*8c30*/  HMMA.16816.F32.BF16 R64, R12, R72, R64 ;  /* 0x000000480c40723c */ /* 0x000ff00000041840 */
[----:B--2---:R-:W-:Y:S08]  /*8c40*/  HMMA.16816.F32.BF16 R20, R40, R48, R20 ;  /* 0x000000302814723c */ /* 0x004ff00000041814 */
[C---:B------:R-:W-:Y:S08]  /*8c50*/  HMMA.16816.F32.BF16 R60, R12.reuse, R74, R60 ;  /* 0x0000004a0c3c723c */ /* 0x040ff0000004183c */
[C---:B------:R-:W-:Y:S08]  /*8c60*/  HMMA.16816.F32.BF16 R56, R12.reuse, R76, R56 ;  /* 0x0000004c0c38723c */ /* 0x040ff00000041838 */
[----:B------:R-:W-:Y:S01]  /*8c70*/  HMMA.16816.F32.BF16 R52, R12, R78, R52 ;  /* 0x0000004e0c34723c */ /* 0x000fe20000041834 */
[----:B------:R-:W2:Y:S07]  /*8c80*/  LDSM.16.M88.4 R12, [R2+0x11900] ;  /* 0x01190000020c783b */ /* 0x000eae0000000200 */
[C---:B------:R-:W-:Y:S08]  /*8c90*/  HMMA.16816.F32.BF16 R68, R40.reuse, R50, R68 ;  /* 0x000000322844723c */ /* 0x040ff00000041844 */
[C---:B------:R-:W-:Y:S08]  /*8ca0*/  HMMA.16816.F32.BF16 R28, R40.reuse, R16, R28 ;  /* 0x00000010281c723c */ /* 0x040ff0000004181c */
[----:B------:R-:W-:Y:S01]  /*8cb0*/  HMMA.16816.F32.BF16 R24, R40, R18, R24 ;  /* 0x000000122818723c */ /* 0x000fe20000041818 */
[----:B------:R-:W3:Y:S07]  /*8cc0*/  LDSM.16.M88.4 R16, [R0+0x11100] ;  /* 0x011100000010783b */ /* 0x000eee0000000200 */
[C---:B-1----:R-:W-:Y:S08]  /*8cd0*/  HMMA.16816.F32.BF16 R20, R32.reuse, R8, R20 ;  /* 0x000000082014723c */ /* 0x042ff00000041814 */
[C---:B------:R-:W-:Y:S01]  /*8ce0*/  HMMA.16816.F32.BF16 R68, R32.reuse, R10, R68 ;  /* 0x0000000a2044723c */ /* 0x040fe20000041844 */
[----:B------:R-:W1:Y:S07]  /*8cf0*/  LDSM.16.M88.4 R8, [R0+0x11900] ;  /* 0x011900000008783b */ /* 0x000e6e0000000200 */
[----:B------:R-:W-:Y:S08]  /*8d00*/  HMMA.16816.F32.BF16 R28, R32, R36, R28 ;  /* 0x00000024201c723c */ /* 0x000ff0000004181c */
[C---:B------:R-:W-:Y:S08]  /*8d10*/  HMMA.16816.F32.BF16 R60, R40.reuse, R46, R60 ;  /* 0x0000002e283c723c */ /* 0x040ff0000004183c */
[C---:B------:R-:W-:Y:S08]  /*8d20*/  HMMA.16816.F32.BF16 R64, R40.reuse, R44, R64 ;  /* 0x0000002c2840723c */ /* 0x040ff00000041840 */
[----:B--2---:R-:W-:Y:S01]  /*8d30*/  HMMA.16816.F32.BF16 R56, R40, R12, R56 ;  /* 0x0000000c2838723c */ /* 0x004fe20000041838 */
[----:B------:R-:W-:-:S06]  /*8d40*/  FMUL.FTZ R30, R30, c[0x0][0x320] ;  /* 0x0000c8001e1e7a20 */ /* 0x000fcc0000410000 */
[----:B------:R-:W-:Y:S01]  /*8d50*/  FMUL.FTZ R13, R20, c[0x0][0x320] ;  /* 0x0000c800140d7a20 */ /* 0x000fe20000410000 */
[----:B-----5:R-:W-:Y:S01]  /*8d60*/  SHF.R.S32.HI R20, RZ, 0x1f, R81 ;  /* 0x0000001fff147819 */ /* 0x020fe20000011451 */
[----:B---3--:R-:W-:Y:S01]  /*8d70*/  HMMA.16816.F32.BF16 R60, R32, R18, R60 ;  /* 0x00000012203c723c */ /* 0x008fe2000004183c */
[----:B------:R2:W3:Y:S06]  /*8d80*/  MUFU.TANH R2, R30 ;  /* 0x0000001e00027308 */ /* 0x0004ec0000002400 */
[CC--:B------:R-:W-:Y:S01]  /*8d90*/  LEA.HI R18, R20.reuse, R81.reuse, RZ, 0x2 ;  /* 0x0000005114127211 */ /* 0x0c0fe200078f10ff */
[----:B------:R-:W-:Y:S07]  /*8da0*/  HMMA.16816.F32.BF16 R52, R40, R14, R52 ;  /* 0x0000000e2834723c */ /* 0x000fee0000041834 */
[----:B------:R-:W-:-:S02]  /*8db0*/  LEA.HI R15, R20, R81, RZ, 0x5 ;  /* 0x00000051140f7211 */ /* 0x000fc400078f28ff */
[----:B------:R-:W-:Y:S02]  /*8dc0*/  LOP3.LUT R20, R18, 0xfffffffc, RZ, 0xc0, !PT ;  /* 0xfffffffc12147812 */ /* 0x000fe400078ec0ff */
[----:B--2---:R-:W-:Y:S01]  /*8dd0*/  LOP3.LUT R30, R15, 0xffffffe0, RZ, 0xc0, !PT ;  /* 0xffffffe00f1e7812 */ /* 0x004fe200078ec0ff */
[----:B------:R-:W-:Y:S07]  /*8de0*/  HMMA.16816.F32.BF16 R64, R32, R16, R64 ;  /* 0x000000102040723c */ /* 0x000fee0000041840 */
[----:B------:R-:W-:-:S02]  /*8df0*/  SHF.R.S32.HI R16, RZ, 0x5, R15 ;  /* 0x00000005ff107819 */ /* 0x000fc4000001140f */
[----:B------:R-:W-:Y:S02]  /*8e00*/  SHF.R.S32.HI R17, RZ, 0x1f, R15 ;  /* 0x0000001fff117819 */ /* 0x000fe4000001140f */
[C---:B------:R-:W-:Y:S01]  /*8e10*/  IADD3 R15, R81.reuse, -R30, RZ ;  /* 0x8000001e510f7210 */ /* 0x040fe20007ffe0ff */
[----:B------:R-:W-:Y:S01]  /*8e20*/  IMAD.IADD R81, R81, 0x1, -R20 ;  /* 0x0000000151517824 */ /* 0x000fe200078e0a14 */
[----:B-1----:R-:W-:Y:S01]  /*8e30*/  HMMA.16816.F32.BF16 R56, R32, R8, R56 ;  /* 0x000000082038723c */ /* 0x002fe20000041838 */
[----:B------:R-:W-:Y:S02]  /*8e40*/  LEA.HI R17, R17, R16, RZ, 0x3 ;  /* 0x0000001011117211 */ /* 0x000fe400078f18ff */
[----:B------:R-:W-:-:S04]  /*8e50*/  SHF.R.S32.HI R20, RZ, 0x1f, R15 ;  /* 0x0000001fff147819 */ /* 0x000fc8000001140f */
[----:B------:R-:W-:Y:S02]  /*8e60*/  LEA.HI R8, R81, R81, RZ, 0x1 ;  /* 0x0000005151087211 */ /* 0x000fe400078f08ff */
[----:B------:R-:W-:Y:S02]  /*8e70*/  LOP3.LUT R17, R17, 0xffffff8, RZ, 0xc0, !PT ;  /* 0x0ffffff811117812 */ /* 0x000fe400078ec0ff */
[----:B------:R-:W-:Y:S02]  /*8e80*/  LOP3.LUT R8, R8, 0x1ffffffe, RZ, 0xc0, !PT ;  /* 0x1ffffffe08087812 */ /* 0x000fe400078ec0ff */
[----:B------:R-:W-:Y:S01]  /*8e90*/  LEA.HI R9, R20, R15, RZ, 0x2 ;  /* 0x0000000f14097211 */ /* 0x000fe200078f10ff */
[----:B------:R-:W-:Y:S01]  /*8ea0*/  IMAD.IADD R218, R16, 0x1, -R17 ;  /* 0x0000000110da7824 */ /* 0x000fe200078e0a11 */
[----:B------:R-:W-:Y:S01]  /*8eb0*/  ISETP.NE.AND P0, PT, R225, 0x1, PT ;  /* 0x00000001e100780c */ /* 0x000fe20003f05270 */
[----:B------:R-:W-:Y:S01]  /*8ec0*/  IMAD.IADD R209, R81, 0x1, -R8 ;  /* 0x0000000151d17824 */ /* 0x000fe200078e0a08 */
[----:B------:R-:W-:-:S02]  /*8ed0*/  SHF.R.S32.HI R220, RZ, 0x2, R9 ;  /* 0x00000002ffdc7819 */ /* 0x000fc40000011409 */
[----:B------:R-:W-:Y:S01]  /*8ee0*/  SHF.L.U32 R218, R218, 0x4, RZ ;  /* 0x00000004dada7819 */ /* 0x000fe200000006ff */
[----:B------:R-:W-:Y:S02]  /*8ef0*/  IMAD.SHL.U32 R209, R209, 0x8, RZ ;  /* 0x00000008d1d17824 */ /* 0x000fe400078e00ff */
[----:B------:R-:W-:Y:S01]  /*8f00*/  IMAD R5, R5, 0x80, R220 ;  /* 0x0000008005057824 */ /* 0x000fe200078e02dc */
[----:B------:R-:W-:Y:S04]  /*8f10*/  HMMA.16816.F32.BF16 R24, R32, R38, R24 ;  /* 0x000000262018723c */ /* 0x000fe80000041818 */
[----:B------:R-:W-:-:S04]  /*8f20*/  IADD3 R8, R209, R5, R218 ;  /* 0x00000005d1087210 */ /* 0x000fc80007ffe0da */
[----:B------:R-:W-:Y:S01]  /*8f30*/  HMMA.16816.F32.BF16 R52, R32, R10, R52 ;  /* 0x0000000a2034723c */ /* 0x000fe20000041834 */
[----:B------:R-:W-:-:S05]  /*8f40*/  @P0 IMAD.HI.U32 R5, R8, c[0x0][0x2c8], RZ ;  /* 0x0000b20008050a27 */ /* 0x000fca00078e00ff */
[----:B------:R-:W-:Y:S02]  /*8f50*/  @P0 SHF.R.U32.HI R8, RZ, c[0x0][0x2cc], R5 ;  /* 0x0000b300ff080a19 */ /* 0x000fe40000011605 */
[----:B------:R-:W-:-:S03]  /*8f60*/  LOP3.LUT R10, R9, 0x7ffffffc, RZ, 0xc0, !PT ;  /* 0x7ffffffc090a7812 */ /* 0x000fc600078ec0ff */
[----:B------:R-:W1:Y:S01]  /*8f70*/  SHFL.IDX PT, R5, R8, RZ, 0x1c1f ;  /* 0x001c1fff08057589 */ /* 0x000e6200000e0000 */
[----:B------:R-:W-:Y:S01]  /*8f80*/  IADD3 R219, R15, -R10, RZ ;  /* 0x8000000a0fdb7210 */ /* 0x000fe20007ffe0ff */
[----:B------:R-:W-:Y:S02]  /*8f90*/  FMUL.FTZ R6, R28, c[0x0][0x320] ;  /* 0x0000c8001c067a20 */ /* 0x000fe40000410000 */
[----:B------:R-:W-:Y:S02]  /*8fa0*/  FMUL.FTZ R28, R29, c[0x0][0x320] ;  /* 0x0000c8001d1c7a20 */ /* 0x000fe40000410000 */
[----:B------:R-:W-:Y:S02]  /*8fb0*/  FMUL.FTZ R24, R24, c[0x0][0x320] ;  /* 0x0000c80018187a20 */ /* 0x000fe40000410000 */
[----:B------:R-:W-:Y:S02]  /*8fc0*/  FMUL.FTZ R12, R25, c[0x0][0x320] ;  /* 0x0000c800190c7a20 */ /* 0x000fe40000410000 */
[----:B------:R-:W-:-:S02]  /*8fd0*/  FMUL.FTZ R14, R68, c[0x0][0x320] ;  /* 0x0000c800440e7a20 */ /* 0x000fc40000410000 */
[----:B------:R-:W-:Y:S01]  /*8fe0*/  FMUL.FTZ R18, R69, c[0x0][0x320] ;  /* 0x0000c80045127a20 */ /* 0x000fe20000410000 */
[----:B------:R-:W-:Y:S01]  /*8ff0*/  IADD3 R10, R199, 0x1, -R82 ;  /* 0x00000001c70a7810 */ /* 0x000fe20007ffe852 */
[----:B------:R-:W-:Y:S01]  /*9000*/  IMAD.SHL.U32 R219, R219, 0x2, RZ ;  /* 0x00000002dbdb7824 */ /* 0x000fe200078e00ff */
[----:B------:R-:W-:Y:S01]  /*9010*/  ISETP.GE.AND P4, PT, R224, 0x1, PT ;  /* 0x00000001e000780c */ /* 0x000fe20003f86270 */
[----:B------:R-:W-:Y:S02]  /*9020*/  FMUL.FTZ R60, R60, c[0x0][0x320] ;  /* 0x0000c8003c3c7a20 */ /* 0x000fe40000410000 */
[----:B------:R-:W-:Y:S02]  /*9030*/  FMUL.FTZ R61, R61, c[0x0][0x320] ;  /* 0x0000c8003d3d7a20 */ /* 0x000fe40000410000 */
[----:B------:R-:W-:Y:S02]  /*9040*/  FMUL.FTZ R65, R65, c[0x0][0x320] ;  /* 0x0000c80041417a20 */ /* 0x000fe40000410000 */
[----:B------:R-:W-:-:S02]  /*9050*/  FMUL.FTZ R64, R64, c[0x0][0x320] ;  /* 0x0000c80040407a20 */ /* 0x000fc40000410000 */
[----:B------:R-:W-:Y:S02]  /*9060*/  FMUL.FTZ R56, R56, c[0x0][0x320] ;  /* 0x0000c80038387a20 */ /* 0x000fe40000410000 */
[----:B------:R-:W-:Y:S02]  /*9070*/  FMUL.FTZ R57, R57, c[0x0][0x320] ;  /* 0x0000c80039397a20 */ /* 0x000fe40000410000 */
[----:B------:R-:W-:Y:S02]  /*9080*/  FMUL.FTZ R52, R52, c[0x0][0x320] ;  /* 0x0000c80034347a20 */ /* 0x000fe40000410000 */
[----:B------:R-:W-:Y:S01]  /*9090*/  FMUL.FTZ R53, R53, c[0x0][0x320] ;  /* 0x0000c80035357a20 */ /* 0x000fe20000410000 */
[----:B------:R-:W2:Y:S01]  /*90a0*/  MUFU.TANH R6, R6 ;  /* 0x0000000600067308 */ /* 0x000ea20000002400 */
[----:B------:R-:W-:Y:S01]  /*90b0*/  IADD3 R10, -R206, R10, -R219 ;  /* 0x0000000ace0a7210 */ /* 0x000fe20007ffe9db */
[----:B------:R-:W-:Y:S01]  /*90c0*/  ULOP3.LUT UR4, URZ, UR4, URZ, 0x33, !UPT ;  /* 0x000000043f047292 */ /* 0x000fe2000f8e333f */
[----:B------:R-:W-:Y:S01]  /*90d0*/  FMUL.FTZ R21, R21, c[0x0][0x320] ;  /* 0x0000c80015157a20 */ /* 0x000fe20000410000 */
[----:B------:R-:W-:-:S04]  /*90e0*/  @P0 LOP3.LUT R226, R226, 0x2, RZ, 0xfc, !PT ;  /* 0x00000002e2e20812 */ /* 0x000fc800078efcff */
[----:B------:R-:W4:Y:S01]  /*90f0*/  MUFU.TANH R28, R28 ;  /* 0x0000001c001c7308 */ /* 0x000f220000002400 */
[----:B------:R-:W-:-:S07]  /*9100*/  IADD3 R20, R10, c[0x0][0x328], RZ ;  /* 0x0000ca000a147a10 */ /* 0x000fce0007ffe0ff */
[----:B------:R-:W1:Y:S01]  /*9110*/  MUFU.TANH R24, R24 ;  /* 0x0000001800187308 */ /* 0x000e620000002400 */
[----:B------:R-:W-:-:S07]  /*9120*/  IADD3 R10, R10, UR4, RZ ;  /* 0x000000040a0a7c10 */ /* 0x000fce000fffe0ff */
[----:B------:R-:W1:Y:S08]  /*9130*/  MUFU.TANH R12, R12 ;  /* 0x0000000c000c7308 */ /* 0x000e700000002400 */
        /* <DEDUP_REMOVED lines=9> */
[----:B------:R-:W2:Y:S08]  /*91d0*/  MUFU.TANH R139, R52 ;  /* 0x00000034008b7308 */ /* 0x000eb00000002400 */
[----:B------:R-:W2:Y:S01]  /*91e0*/  MUFU.TANH R137, R53 ;  /* 0x0000003500897308 */ /* 0x000ea20000002400 */
[----:B-1----:R-:W-:-:S02]  /*91f0*/  IADD3 R16, R20, R5, RZ ;  /* 0x0000000514107210 */ /* 0x002fc40007ffe0ff */
[----:B------:R-:W-:-:S05]  /*9200*/  LOP3.LUT R226, R226, 0xfffffffb, RZ, 0xc0, !PT ;  /* 0xfffffffbe2e27812 */ /* 0x000fca00078ec0ff */
[----:B------:R1:W1:Y:S01]  /*9210*/  MUFU.TANH R0, R21 ;  /* 0x0000001500007308 */ /* 0x0002620000002400 */
[----:B------:R-:W-:Y:S01]  /*9220*/  @P4 LOP3.LUT R226, R226, 0x4, RZ, 0xfc, !PT ;  /* 0x00000004e2e24812 */ /* 0x000fe200078efcff */
[----:B------:R-:W-:Y:S01]  /*9230*/  IMAD.IADD R25, R10, 0x1, R5 ;  /* 0x000000010a197824 */ /* 0x000fe200078e0205 */
[----:B-1----:R-:W-:-:S04]  /*9240*/  IADD3 R21, -R219, R199, -R82 ;  /* 0x000000c7db157210 */ /* 0x002fc80007ffe952 */
[----:B------:R-:W-:Y:S01]  /*9250*/  IMNMX R29, R21, R16, PT ;  /* 0x00000010151d7217 */ /* 0x000fe20003800200 */
[----:B------:R-:W-:Y:S05]  /*9260*/  @!P4 BRA `(.L_x_991) ;  /* 0x000001300000c947 */ /* 0x000fea0003800000 */
[----:B--234-:R-:W-:Y:S01]  /*9270*/  IADD3 R9, -R206, R199, R5 ;  /* 0x000000c7ce097210 */ /* 0x01cfe20007ffe105 */
[----:B------:R-:W-:Y:S03]  /*9280*/  BSSY B0, `(.L_x_992) ;  /* 0x000000c000007945 */ /* 0x000fe60003800000 */
        /* <DEDUP_REMOVED lines=8> */
.L_x_993:
[----:B------:R-:W-:-:S13]  /*9310*/  ISETP.NE.AND P0, PT, R224, 0x1, PT ;  /* 0x00000001e000780c */ /* 0x000fda0003f05270 */
[----:B------:R-:W-:-:S05]  /*9320*/  @P0 IMAD.HI.U32 R5, R9, c[0x0][0x330], RZ ;  /* 0x0000cc0009050a27 */ /* 0x000fca00078e00ff */
[----:B------:R-:W-:Y:S02]  /*9330*/  @P0 SHF.R.U32.HI R9, RZ, c[0x0][0x334], R5 ;  /* 0x0000cd00ff090a19 */ /* 0x000fe40000011605 */
.L_x_994:
[----:B------:R-:W-:Y:S05]  /*9340*/  BSYNC B0 ;  /* 0x0000000000007941 */ /* 0x000fea0003800000 */
.L_x_992:
[----:B------:R-:W-:-:S04]  /*9350*/  IMAD R30, R9, c[0x0][0x32c], -R82 ;  /* 0x0000cb00091e7a24 */ /* 0x000fc800078e0a52 */
[----:B------:R-:W-:-:S05]  /*9360*/  IMAD.IADD R30, R30, 0x1, -R219 ;  /* 0x000000011e1e7824 */ /* 0x000fca00078e0adb */
[----:B------:R-:W-:Y:S02]  /*9370*/  IADD3 R16, R30, c[0x0][0x32c], RZ ;  /* 0x0000cb001e107a10 */ /* 0x000fe40007ffe0ff */
[----:B------:R-:W-:Y:S02]  /*9380*/  IMNMX R25, R25, R30, !PT ;  /* 0x0000001e19197217 */ /* 0x000fe40007800200 */
[----:B------:R-:W-:Y:S02]  /*9390*/  IMNMX R29, R29, R16, PT ;  /* 0x000000101d1d7217 */ /* 0x000fe40003800200 */
.L_x_991:
[----:B--234-:R-:W-:Y:S01]  /*93a0*/  ISETP.GT.AND P2, PT, R141, RZ, PT ;  /* 0x000000ff8d00720c */ /* 0x01cfe20003f44270 */
[----:B------:R-:W-:Y:S02]  /*93b0*/  FMUL.FTZ R27, R27, c[0x0][0x320] ;  /* 0x0000c8001b1b7a20 */ /* 0x000fe40000410000 */
[----:B------:R-:W-:Y:S01]  /*93c0*/  FMUL.FTZ R58, R58, c[0x0][0x320] ;  /* 0x0000c8003a3a7a20 */ /* 0x000fe20000410000 */
[----:B------:R-:W-:Y:S01]  /*93d0*/  ISETP.GT.AND P0, PT, R25, RZ, P2 ;  /* 0x000000ff1900720c */ /* 0x000fe20001704270 */
[----:B------:R-:W-:Y:S01]  /*93e0*/  FMUL.FTZ R59, R59, c[0x0][0x320] ;  /* 0x0000c8003b3b7a20 */ /* 0x000fe20000410000 */
[----:B------:R1:W2:Y:S01]  /*93f0*/  MUFU.TANH R152, R27 ;  /* 0x0000001b00987308 */ /* 0x0002a20000002400 */
[----:B------:R-:W-:Y:S01]  /*9400*/  FMUL.FTZ R54, R54, c[0x0][0x320] ;  /* 0x0000c80036367a20 */ /* 0x000fe20000410000 */
[----:B------:R-:W-:Y:S01]  /*9410*/  ISETP.LT.OR P0, PT, R29, 0x1, P0 ;  /* 0x000000011d00780c */ /* 0x000fe20000701670 */
[----:B------:R-:W-:-:S02]  /*9420*/  FMUL.FTZ R55, R55, c[0x0][0x320] ;  /* 0x0000c80037377a20 */ /* 0x000fc40000410000 */
[----:B------:R-:W-:Y:S01]  /*9430*/  FMUL.FTZ R66, R66, c[0x0][0x320] ;  /* 0x0000c80042427a20 */ /* 0x000fe20000410000 */
[----:B------:R-:W-:Y:S01]  /*9440*/  FSEL R16, R6, -INF , !P0 ;  /* 0xff80000006107808 */ /* 0x000fe20004000000 */
[----:B------:R-:W-:Y:S01]  /*9450*/  FMUL.FTZ R6, R26, c[0x0][0x320] ;  /* 0x0000c8001a067a20 */ /* 0x000fe20000410000 */
[----:B------:R-:W-:Y:S01]  /*9460*/  ISETP.GT.AND P0, PT, R25, 0x1, P2 ;  /* 0x000000011900780c */ /* 0x000fe20001704270 */
[----:B------:R-:W-:Y:S01]  /*9470*/  FMUL.FTZ R67, R67, c[0x0][0x320] ;  /* 0x0000c80043437a20 */ /* 0x000fe20000410000 */
[----:B------:R1:W3:Y:S01]  /*9480*/  MUFU.TANH R176, R58 ;  /* 0x0000003a00b07308 */ /* 0x0002e20000002400 */
[----:B------:R-:W-:Y:S01]  /*9490*/  FMUL.FTZ R62, R62, c[0x0][0x320] ;  /* 0x0000c8003e3e7a20 */ /* 0x000fe20000410000 */
[----:B------:R-:W-:Y:S01]  /*94a0*/  ISETP.LT.OR P0, PT, R29, 0x2, P0 ;  /* 0x000000021d00780c */ /* 0x000fe20000701670 */
[----:B------:R-:W-:-:S03]  /*94b0*/  FMUL.FTZ R63, R63, c[0x0][0x320] ;  /* 0x0000c8003f3f7a20 */ /* 0x000fc60000410000 */
[----:B------:R-:W-:Y:S02]  /*94c0*/  FSEL R19, R28, -INF , !P0 ;  /* 0xff8000001c137808 */ /* 0x000fe40004000000 */
[----:B------:R-:W-:Y:S01]  /*94d0*/  ISETP.GT.AND P0, PT, R25, 0x8, P2 ;  /* 0x000000081900780c */ /* 0x000fe20001704270 */
[----:B------:R1:W4:Y:S03]  /*94e0*/  MUFU.TANH R138, R59 ;  /* 0x0000003b008a7308 */ /* 0x0003260000002400 */
[----:B------:R-:W-:-:S04]  /*94f0*/  ISETP.LT.OR P0, PT, R29, 0x9, P0 ;  /* 0x000000091d00780c */ /* 0x000fc80000701670 */
[----:B------:R-:W-:Y:S01]  /*9500*/  FSEL R17, R24, -INF , !P0 ;  /* 0xff80000018117808 */ /* 0x000fe20004000000 */
[----:B------:R-:W-:Y:S01]  /*9510*/  FMUL.FTZ R24, R70, c[0x0][0x320] ;  /* 0x0000c80046187a20 */ /* 0x000fe20000410000 */
[----:B------:R-:W-:Y:S01]  /*9520*/  ISETP.GT.AND P0, PT, R25, 0x9, P2 ;  /* 0x000000091900780c */ /* 0x000fe20001704270 */
[----:B------:R1:W1:Y:S03]  /*9530*/  MUFU.TANH R136, R54 ;  /* 0x0000003600887308 */ /* 0x0002660000002400 */
[----:B------:R-:W-:-:S04]  /*9540*/  ISETP.LT.OR P0, PT, R29, 0xa, P0 ;  /* 0x0000000a1d00780c */ /* 0x000fc80000701670 */
[----:B------:R-:W-:Y:S01]  /*9550*/  FSEL R15, R12, -INF , !P0 ;  /* 0xff8000000c0f7808 */ /* 0x000fe20004000000 */
[----:B------:R-:W-:Y:S01]  /*9560*/  FMUL.FTZ R12, R23, c[0x0][0x320] ;  /* 0x0000c800170c7a20 */ /* 0x000fe20000410000 */
[----:B------:R-:W-:Y:S01]  /*9570*/  ISETP.GT.AND P0, PT, R25, 0x10, P2 ;  /* 0x000000101900780c */ /* 0x000fe20001704270 */
[----:B------:R-:W1:Y:S03]  /*9580*/  MUFU.TANH R24, R24 ;  /* 0x0000001800187308 */ /* 0x000e660000002400 */
[----:B------:R-:W-:-:S04]  /*9590*/  ISETP.LT.OR P0, PT, R29, 0x11, P0 ;  /* 0x000000111d00780c */ /* 0x000fc80000701670 */
[----:B------:R-:W-:Y:S01]  /*95a0*/  FSEL R13, R13, -INF , !P0 ;  /* 0xff8000000d0d7808 */ /* 0x000fe20004000000 */
[----:B------:R1:W1:Y:S01]  /*95b0*/  MUFU.TANH R170, R55 ;  /* 0x0000003700aa7308 */ /* 0x0002620000002400 */
[----:B------:R-:W-:-:S04]  /*95c0*/  ISETP.GT.AND P0, PT, R25, 0x11, P2 ;  /* 0x000000111900780c */ /* 0x000fc80001704270 */
[----:B------:R-:W-:-:S03]  /*95d0*/  ISETP.LT.OR P0, PT, R29, 0x12, P0 ;  /* 0x000000121d00780c */ /* 0x000fc60000701670 */
[----:B------:R-:W1:Y:S01]  /*95e0*/  MUFU.TANH R6, R6 ;  /* 0x0000000600067308 */ /* 0x000e620000002400 */
[----:B------:R-:W-:Y:S01]  /*95f0*/  FSEL R11, R0, -INF , !P0 ;  /* 0xff800000000b7808 */ /* 0x000fe20004000000 */
[----:B------:R-:W-:Y:S01]  /*9600*/  FMUL.FTZ R0, R71, c[0x0][0x320] ;  /* 0x0000c80047007a20 */ /* 0x000fe20000410000 */
[----:B------:R-:W-:-:S04]  /*9610*/  ISETP.GT.AND P0, PT, R25, 0x18, P2 ;  /* 0x000000181900780c */ /* 0x000fc80001704270 */
[----:B------:R-:W-:Y:S01]  /*9620*/  ISETP.LT.OR P0, PT, R29, 0x19, P0 ;  /* 0x000000191d00780c */ /* 0x000fe20000701670 */
[----:B------:R-:W1:Y:S03]  /*9630*/  MUFU.TANH R0, R0 ;  /* 0x0000000000007308 */ /* 0x000e660000002400 */
[----:B------:R-:W-:Y:S01]  /*9640*/  FSEL R5, R14, -INF , !P0 ;  /* 0xff8000000e057808 */ /* 0x000fe20004000000 */
[----:B------:R-:W-:Y:S01]  /*9650*/  FMUL.FTZ R14, R22, c[0x0][0x320] ;  /* 0x0000c800160e7a20 */ /* 0x000fe20000410000 */
[----:B------:R-:W-:-:S03]  /*9660*/  ISETP.GT.AND P0, PT, R25, 0x19, P2 ;  /* 0x000000191900780c */ /* 0x000fc60001704270 */
[----:B------:R1:W1:Y:S01]  /*9670*/  MUFU.TANH R196, R66 ;  /* 0x0000004200c47308 */ /* 0x0002620000002400 */
        /* <DEDUP_REMOVED lines=10> */
[----:B------:R-:W1:Y:S01]  /*9720*/  MUFU.TANH R14, R14 ;  /* 0x0000000e000e7308 */ /* 0x000e620000002400 */
[----:B------:R-:W-:Y:S02]  /*9730*/  FSEL R173, R173, -INF , !P0 ;  /* 0xff800000adad7808 */ /* 0x000fe40004000000 */
[----:B------:R-:W-:-:S04]  /*9740*/  ISETP.GT.AND P0, PT, R25, 0x28, P2 ;  /* 0x000000281900780c */ /* 0x000fc80001704270 */
[----:B------:R-:W-:Y:S01]  /*9750*/  ISETP.LT.OR P0, PT, R29, 0x29, P0 ;  /* 0x000000291d00780c */ /* 0x000fe20000701670 */
[----:B------:R-:W1:Y:S03]  /*9760*/  MUFU.TANH R12, R12 ;  /* 0x0000000c000c7308 */ /* 0x000e660000002400 */
[----:B------:R-:W-:Y:S02]  /*9770*/  FSEL R171, R171, -INF , !P0 ;  /* 0xff800000abab7808 */ /* 0x000fe40004000000 */
[----:B------:R-:W-:-:S03]  /*9780*/  ISETP.GT.AND P0, PT, R25, 0x29, P2 ;  /* 0x000000291900780c */ /* 0x000fc60001704270 */
[----:B------:R1:W1:Y:S01]  /*9790*/  MUFU.TANH R182, R62 ;  /* 0x0000003e00b67308 */ /* 0x0002620000002400 */
[----:B------:R-:W-:-:S04]  /*97a0*/  ISETP.LT.OR P0, PT, R29, 0x2a, P0 ;  /* 0x0000002a1d00780c */ /* 0x000fc80000701670 */
[----:B------:R-:W-:Y:S02]  /*97b0*/  FSEL R167, R167, -INF , !P0 ;  /* 0xff800000a7a77808 */ /* 0x000fe40004000000 */
[----:B------:R-:W-:Y:S01]  /*97c0*/  ISETP.GT.AND P0, PT, R25, 0x30, P2 ;  /* 0x000000301900780c */ /* 0x000fe20001704270 */
[----:B------:R1:W1:Y:S03]  /*97d0*/  MUFU.TANH R178, R63 ;  /* 0x0000003f00b27308 */ /* 0x0002660000002400 */
        /* <DEDUP_REMOVED lines=9> */
[----:B------:R-:W5:Y:S02]  /*9870*/  SHFL.IDX PT, R25, R8, 0x1, 0x1c1f ;  /* 0x003c1f0008197f89 */ /* 0x000f6400000e0000 */
[----:B------:R-:W-:-:S04]  /*9880*/  ISETP.LT.OR P0, PT, R29, 0x3a, P0 ;  /* 0x0000003a1d00780c */ /* 0x000fc80000701670 */
[----:B------:R-:W-:Y:S01]  /*9890*/  FSEL R137, R137, -INF , !P0 ;  /* 0xff80000089897808 */ /* 0x000fe20004000000 */
[----:B-----5:R-:W-:-:S05]  /*98a0*/  IMAD.IADD R20, R20, 0x1, R25 ;  /* 0x0000000114147824 */ /* 0x020fca00078e0219 */
[----:B------:R-:W-:Y:S01]  /*98b0*/  IMNMX R21, R21, R20, PT ;  /* 0x0000001415157217 */ /* 0x000fe20003800200 */
[----:B------:R-:W-:Y:S01]  /*98c0*/  IMAD.IADD R20, R10, 0x1, R25 ;  /* 0x000000010a147824 */ /* 0x000fe200078e0219 */
[----:B------:R-:W-:Y:S05]  /*98d0*/  @!P4 BRA `(.L_x_995) ;  /* 0x000001300000c947 */ /* 0x000fea0003800000 */
[----:B-1234-:R-:W-:Y:S01]  /*98e0*/  IADD3 R25, -R206, R199, R25 ;  /* 0x000000c7ce197210 */ /* 0x01efe20007ffe119 */
        /* <DEDUP_REMOVED lines=9> */
.L_x_997:
[----:B------:R-:W-:-:S13]  /*9980*/  ISETP.NE.AND P0, PT, R224, 0x1, PT ;  /* 0x00000001e000780c */ /* 0x000fda0003f05270 */
[----:B------:R-:W-:-:S05]  /*9990*/  @P0 IMAD.HI.U32 R8, R25, c[0x0][0x330], RZ ;  /* 0x0000cc0019080a27 */ /* 0x000fca00078e00ff */
[----:B------:R-:W-:Y:S02]  /*99a0*/  @P0 SHF.R.U32.HI R25, RZ, c[0x0][0x334], R8 ;  /* 0x0000cd00ff190a19 */ /* 0x000fe40000011608 */
.L_x_998:
[----:B------:R-:W-:Y:S05]  /*99b0*/  BSYNC B0 ;  /* 0x0000000000007941 */ /* 0x000fea0003800000 */
.L_x_996:
[----:B------:R-:W-:-:S04]  /*99c0*/  IMAD R82, R25, c[0x0][0x32c], -R82 ;  /* 0x0000cb0019527a24 */ /* 0x000fc800078e0a52 */
[----:B------:R-:W-:-:S05]  /*99d0*/  IMAD.IADD R23, R82, 0x1, -R219 ;  /* 0x0000000152177824 */ /* 0x000fca00078e0adb */
[----:B------:R-:W-:Y:S02]  /*99e0*/  IADD3 R8, R23, c[0x0][0x32c], RZ ;  /* 0x0000cb0017087a10 */ /* 0x000fe40007ffe0ff */
[----:B------:R-:W-:Y:S02]  /*99f0*/  IMNMX R20, R20, R23, !PT ;  /* 0x0000001714147217 */ /* 0x000fe40007800200 */
[----:B------:R-:W-:Y:S02]  /*9a00*/  IMNMX R21, R21, R8, PT ;  /* 0x0000000815157217 */ /* 0x000fe40003800200 */
.L_x_995:
[----:B-1234-:R-:W-:Y:S01]  /*9a10*/  ISETP.GT.AND P0, PT, R20, 0x1, P2 ;  /* 0x000000011400780c */ /* 0x01efe20001704270 */
[----:B------:R-:W-:-:S04]  /*9a20*/  DEPBAR.LE SB0, 0x2 ;  /* 0x000080800000791a */ /* 0x000fc80000000000 */
[----:B------:R-:W-:Y:S01]  /*9a30*/  BAR.SYNC.DEFER_BLOCKING 0x0 ;  /* 0x0000000000007b1d */ /* 0x000fe20000010000 */
[----:B------:R-:W-:Y:S01]  /*9a40*/  ISETP.LT.OR P0, PT, R21, 0x2, P0 ;  /* 0x000000021500780c */ /* 0x000fe20000701670 */
[----:B------:R-:W-:Y:S01]  /*9a50*/  IMAD.SHL.U32 R186, R4, 0x2, RZ ;  /* 0x0000000204ba7824 */ /* 0x000fe200078e00ff */
[----:B------:R-:W-:Y:S02]  /*9a60*/  IADD3 R23, R141, -0x3, RZ ;  /* 0xfffffffd8d177810 */ /* 0x000fe40007ffe0ff */
[----:B------:R-:W-:Y:S01]  /*9a70*/  FSEL R18, R18, -INF , !P0 ;  /* 0xff80000012127808 */ /* 0x000fe20004000000 */
[--C-:B------:R-:W-:Y:S01]  /*9a80*/  IMAD.IADD R172, R191, 0x1, R186.reuse ;  /* 0x00000001bfac7824 */ /* 0x100fe200078e02ba */
[----:B------:R-:W-:Y:S01]  /*9a90*/  ISETP.GT.AND P0, PT, R20, 0x8, P2 ;  /* 0x000000081400780c */ /* 0x000fe20001704270 */
[C---:B------:R-:W-:Y:S01]  /*9aa0*/  IMAD R184, R3.reuse, 0x2, R186 ;  /* 0x0000000203b87824 */ /* 0x040fe200078e02ba */
[----:B------:R-:W2:Y:S01]  /*9ab0*/  LDL R162, [R1+0x4] ;  /* 0x0000040001a27983 */ /* 0x000ea20000100800 */
[----:B------:R-:W-:Y:S01]  /*9ac0*/  IMAD R4, R3, 0x2, R172 ;  /* 0x0000000203047824 */ /* 0x000fe200078e02ac */
[----:B------:R-:W-:Y:S01]  /*9ad0*/  ISETP.LT.OR P0, PT, R21, 0x9, P0 ;  /* 0x000000091500780c */ /* 0x000fe20000701670 */
[----:B------:R-:W-:Y:S01]  /*9ae0*/  IMAD.IADD R161, R191, 0x1, R184 ;  /* 0x00000001bfa17824 */ /* 0x000fe200078e02b8 */
[----:B------:R-:W3:Y:S02]  /*9af0*/  LDL R164, [R1+0x64] ;  /* 0x0000640001a47983 */ /* 0x000ee40000100800 */
[----:B------:R-:W-:-:S02]  /*9b00*/  FSEL R6, R6, -INF , !P0 ;  /* 0xff80000006067808 */ /* 0x000fc40004000000 */
[----:B------:R-:W-:Y:S01]  /*9b10*/  ISETP.GE.AND P0, PT, R23, R198, PT ;  /* 0x000000c61700720c */ /* 0x000fe20003f06270 */
[----:B------:R-:W-:Y:S04]  /*9b20*/  LDSM.16.MT88.4 R48, [R172+0x2100] ;  /* 0x00210000ac30783b */ /* 0x000fe80000004200 */
[----:B------:R-:W-:Y:S08]  /*9b30*/  LDSM.16.MT88.4 R56, [R184+0x2100] ;  /* 0x00210000b838783b */ /* 0x000ff00000004200 */
[----:B------:R-:W-:Y:S01]  /*9b40*/  @P0 SHF.R.S32.HI R8, RZ, 0x1f, R23 ;  /* 0x0000001fff080819 */ /* 0x000fe20000011417 */
[----:B------:R-:W-:Y:S01]  /*9b50*/  @P0 IMAD.MOV.U32 R26, RZ, RZ, R212 ;  /* 0x000000ffff1a0224 */ /* 0x000fe200078e00d4 */
[----:B------:R-:W-:Y:S01]  /*9b60*/  LDSM.16.MT88.4 R124, [R186+0x100] ;  /* 0x00010000ba7c783b */ /* 0x000fe20000004200 */
[----:B------:R-:W-:-:S02]  /*9b70*/  @P0 IMAD.MOV.U32 R27, RZ, RZ, R217 ;  /* 0x000000ffff1b0224 */ /* 0x000fc400078e00d9 */
[----:B------:R-:W-:Y:S01]  /*9b80*/  @P0 IMAD R80, R80, R23, RZ ;  /* 0x0000001750500224 */ /* 0x000fe200078e02ff */
[----:B------:R-:W-:Y:S01]  /*9b90*/  LDSM.16.MT88.4 R116, [R172+0x100] ;  /* 0x00010000ac74783b */ /* 0x000fe20000004200 */
[----:B------:R-:W-:-:S03]  /*9ba0*/  @P0 IMAD.WIDE.U32 R22, R23, R7, R26 ;  /* 0x0000000717160225 */ /* 0x000fc600078e001a */
[----:B------:R-:W-:Y:S01]  /*9bb0*/  LDSM.16.MT88.4 R108, [R184+0x100] ;  /* 0x00010000b86c783b */ /* 0x000fe20000004200 */
[----:B------:R-:W-:Y:S01]  /*9bc0*/  @P0 IMAD R7, R8, R7, R80 ;  /* 0x0000000708070224 */ /* 0x000fe200078e0250 */
[----:B------:R-:W-:Y:S02]  /*9bd0*/  @P0 LEA R144, P3, R22, c[0x0][0x1c8], 0x1 ;  /* 0x0000720016900a11 */ /* 0x000fe400078608ff */
[----:B------:R-:W-:Y:S01]  /*9be0*/  LDSM.16.MT88.4 R100, [R4+0x100] ;  /* 0x000100000464783b */ /* 0x000fe20000004200 */
[----:B------:R-:W-:-:S03]  /*9bf0*/  @P0 IMAD.IADD R7, R23, 0x1, R7 ;  /* 0x0000000117070824 */ /* 0x000fc600078e0207 */
[----:B------:R-:W-:Y:S02]  /*9c00*/  LDSM.16.MT88.4 R40, [R186+0x2100] ;  /* 0x00210000ba28783b */ /* 0x000fe40000004200 */
[----:B------:R-:W-:Y:S02]  /*9c10*/  @P0 LEA.HI.X R145, R22, c[0x0][0x1cc], R7, 0x1, P3 ;  /* 0x0000730016910a11 */ /* 0x000fe400018f0c07 */
[----:B------:R-:W-:Y:S01]  /*9c20*/  ISETP.GT.AND P3, PT, R20, 0x9, P2 ;  /* 0x000000091400780c */ /* 0x000fe20001764270 */
[----:B------:R-:W-:Y:S03]  /*9c30*/  LDSM.16.MT88.4 R64, [R161+0x2100] ;  /* 0x00210000a140783b */ /* 0x000fe60000004200 */
[----:B------:R-:W-:Y:S01]  /*9c40*/  ISETP.LT.OR P3, PT, R21, 0xa, P3 ;  /* 0x0000000a1500780c */ /* 0x000fe20001f61670 */
[----:B------:R-:W-:Y:S03]  /*9c50*/  LDSM.16.MT88.4 R72, [R186+0x4100] ;  /* 0x00410000ba48783b */ /* 0x000fe60000004200 */
[----:B------:R-:W-:Y:S01]  /*9c60*/  FSEL R152, R152, -INF , !P3 ;  /* 0xff80000098987808 */ /* 0x000fe20005800000 */
[----:B------:R-:W-:Y:S01]  /*9c70*/  LDSM.16.MT88.4 R80, [R172+0x4100] ;  /* 0x00410000ac50783b */ /* 0x000fe20000004200 */
[----:B------:R-:W-:-:S03]  /*9c80*/  ISETP.GT.AND P3, PT, R20, 0x10, P2 ;  /* 0x000000101400780c */ /* 0x000fc60001764270 */
[----:B------:R-:W-:Y:S01]  /*9c90*/  LDSM.16.MT88.4 R88, [R184+0x4100] ;  /* 0x00410000b858783b */ /* 0x000fe20000004200 */
[----:B------:R-:W-:-:S03]  /*9ca0*/  ISETP.LT.OR P3, PT, R21, 0x11, P3 ;  /* 0x000000111500780c */ /* 0x000fc60001f61670 */
[----:B------:R-:W-:Y:S01]  /*9cb0*/  LDSM.16.MT88.4 R132, [R186+0x900] ;  /* 0x00090000ba84783b */ /* 0x000fe20000004200 */
[----:B------:R-:W-:Y:S02]  /*9cc0*/  FSEL R14, R14, -INF , !P3 ;  /* 0xff8000000e0e7808 */ /* 0x000fe40005800000 */
[----:B------:R-:W-:Y:S01]  /*9cd0*/  ISETP.GT.AND P3, PT, R20, 0x11, P2 ;  /* 0x000000111400780c */ /* 0x000fe20001764270 */
[----:B------:R-:W-:Y:S03]  /*9ce0*/  LDSM.16.MT88.4 R32, [R184+0x900] ;  /* 0x00090000b820783b */ /* 0x000fe60000004200 */
[----:B------:R-:W-:Y:S01]  /*9cf0*/  ISETP.LT.OR P3, PT, R21, 0x12, P3 ;  /* 0x000000121500780c */ /* 0x000fe20001f61670 */
[----:B------:R-:W-:Y:S03]  /*9d00*/  LDSM.16.MT88.4 R28, [R161+0x900] ;  /* 0x00090000a11c783b */ /* 0x000fe60000004200 */
[----:B------:R-:W-:-:S02]  /*9d10*/  FSEL R12, R12, -INF , !P3 ;  /* 0xff8000000c0c7808 */ /* 0x000fc40005800000 */
[----:B------:R-:W-:-:S04]  /*9d20*/  ISETP.GT.AND P3, PT, R20, 0x18, P2 ;  /* 0x000000181400780c */ /* 0x000fc80001764270 */
[----:B------:R-:W-:-:S04]  /*9d30*/  ISETP.LT.OR P3, PT, R21, 0x19, P3 ;  /* 0x000000191500780c */ /* 0x000fc80001f61670 */
[----:B------:R-:W-:Y:S02]  /*9d40*/  FSEL R10, R24, -INF , !P3 ;  /* 0xff800000180a7808 */ /* 0x000fe40005800000 */
[----:B------:R-:W-:Y:S01]  /*9d50*/  ISETP.GT.AND P3, PT, R20, 0x19, P2 ;  /* 0x000000191400780c */ /* 0x000fe20001764270 */
[----:B------:R-:W-:Y:S03]  /*9d60*/  LDSM.16.MT88.4 R24, [R186+0x2900] ;  /* 0x00290000ba18783b */ /* 0x000fe60000004200 */
[----:B------:R-:W-:-:S04]  /*9d70*/  ISETP.LT.OR P3, PT, R21, 0x1a, P3 ;  /* 0x0000001a1500780c */ /* 0x000fc80001f61670 */
        /* <DEDUP_REMOVED lines=13> */
[----:B------:R-:W-:Y:S02]  /*9e50*/  ISETP.LT.OR P3, PT, R21, 0x29, P3 ;  /* 0x000000291500780c */ /* 0x000fe40001f61670 */
[----:B------:R-:W-:Y:S02]  /*9e60*/  FMNMX.FTZ R0, R5, R0, !PT ;  /* 0x0000000005007209 */ /* 0x000fe40007810000 */
[----:B------:R-:W-:Y:S02]  /*9e70*/  FSEL R182, R182, -INF , !P3 ;  /* 0xff800000b6b67808 */ /* 0x000fe40005800000 */
[----:B------:R-:W-:Y:S02]  /*9e80*/  ISETP.GT.AND P3, PT, R20, 0x29, P2 ;  /* 0x000000291400780c */ /* 0x000fe40001764270 */
[----:B------:R-:W-:-:S02]  /*9e90*/  FMNMX.FTZ R0, R9, R0, !PT ;  /* 0x0000000009007209 */ /* 0x000fc40007810000 */
[----:B------:R-:W-:Y:S02]  /*9ea0*/  ISETP.LT.OR P3, PT, R21, 0x2a, P3 ;  /* 0x0000002a1500780c */ /* 0x000fe40001f61670 */
[----:B------:R-:W-:Y:S02]  /*9eb0*/  FMNMX.FTZ R0, R163, R0, !PT ;  /* 0x00000000a3007209 */ /* 0x000fe40007810000 */
[----:B------:R-:W-:Y:S02]  /*9ec0*/  FSEL R178, R178, -INF , !P3 ;  /* 0xff800000b2b27808 */ /* 0x000fe40005800000 */
[----:B------:R-:W-:Y:S02]  /*9ed0*/  ISETP.GT.AND P3, PT, R20, 0x30, P2 ;  /* 0x000000301400780c */ /* 0x000fe40001764270 */
[----:B------:R-:W-:Y:S02]  /*9ee0*/  FMNMX.FTZ R0, R173, R0, !PT ;  /* 0x00000000ad007209 */ /* 0x000fe40007810000 */
[----:B------:R-:W-:-:S02]  /*9ef0*/  ISETP.LT.OR P3, PT, R21, 0x31, P3 ;  /* 0x000000311500780c */ /* 0x000fc40001f61670 */
[----:B------:R-:W-:Y:S02]  /*9f00*/  FMNMX.FTZ R0, R171, R0, !PT ;  /* 0x00000000ab007209 */ /* 0x000fe40007810000 */
        /* <DEDUP_REMOVED lines=11> */
[C---:B------:R-:W-:Y:S02]  /*9fc0*/  ISETP.GT.AND P3, PT, R20.reuse, RZ, P2 ;  /* 0x000000ff1400720c */ /* 0x040fe40001764270 */
[----:B------:R-:W-:Y:S02]  /*9fd0*/  ISETP.GT.AND P2, PT, R20, 0x39, P2 ;  /* 0x000000391400780c */ /* 0x000fe40001744270 */
[C---:B------:R-:W-:Y:S02]  /*9fe0*/  ISETP.LT.OR P3, PT, R21.reuse, 0x1, P3 ;  /* 0x000000011500780c */ /* 0x040fe40001f61670 */
[----:B------:R-:W-:Y:S02]  /*9ff0*/  ISETP.LT.OR P2, PT, R21, 0x3a, P2 ;  /* 0x0000003a1500780c */ /* 0x000fe40001741670 */
[----:B------:R-:W-:Y:S02]  /*a000*/  FSEL R7, R2, -INF , !P3 ;  /* 0xff80000002077808 */ /* 0x000fe40005800000 */
[----:B------:R-:W-:-:S02]  /*a010*/  FMNMX.FTZ R0, R137, R0, !PT ;  /* 0x0000000089007209 */ /* 0x000fc40007810000 */
[----:B------:R-:W-:Y:S02]  /*a020*/  FMNMX.FTZ R21, R7, R18, !PT ;  /* 0x0000001207157209 */ /* 0x000fe40007810000 */
[----:B------:R-:W-:Y:S01]  /*a030*/  FSEL R170, R170, -INF , !P2 ;  /* 0xff800000aaaa7808 */ /* 0x000fe20005000000 */
[----:B------:R-:W1:Y:S01]  /*a040*/  SHFL.BFLY PT, R23, R0, 0x2, 0x1f ;  /* 0x0c401f0000177f89 */ /* 0x000e6200000e0000 */
[----:B------:R-:W-:Y:S02]  /*a050*/  FMNMX.FTZ R21, R6, R21, !PT ;  /* 0x0000001506157209 */ /* 0x000fe40007810000 */
[C---:B------:R-:W-:Y:S02]  /*a060*/  @P0 LEA R142, P2, R203.reuse, R144, 0x1 ;  /* 0x00000090cb8e0211 */ /* 0x040fe400078408ff */
[----:B------:R-:W-:Y:S02]  /*a070*/  FMNMX.FTZ R21, R152, R21, !PT ;  /* 0x0000001598157209 */ /* 0x000fe40007810000 */
[----:B------:R-:W-:-:S02]  /*a080*/  @P0 LEA.HI.X R143, R203, R145, R202, 0x1, P2 ;  /* 0x00000091cb8f0211 */ /* 0x000fc400010f0cca */
        /* <DEDUP_REMOVED lines=9> */
[----:B------:R-:W-:-:S04]  /*a120*/  FMNMX.FTZ R21, R178, R21, !PT ;  /* 0x00000015b2157209 */ /* 0x000fc80007810000 */
[----:B------:R-:W-:-:S04]  /*a130*/  FMNMX.FTZ R21, R176, R21, !PT ;  /* 0x00000015b0157209 */ /* 0x000fc80007810000 */
[----:B------:R-:W-:-:S04]  /*a140*/  FMNMX.FTZ R21, R138, R21, !PT ;  /* 0x000000158a157209 */ /* 0x000fc80007810000 */
[----:B------:R-:W-:Y:S02]  /*a150*/  FMNMX.FTZ R21, R136, R21, !PT ;  /* 0x0000001588157209 */ /* 0x000fe40007810000 */
[----:B-1----:R-:W-:Y:S02]  /*a160*/  FMNMX.FTZ R2, R23, R2, !PT ;  /* 0x0000000217027209 */ /* 0x002fe40007810000 */
[----:B------:R-:W-:Y:S02]  /*a170*/  FMNMX.FTZ R20, R170, R21, !PT ;  /* 0x00000015aa147209 */ /* 0x000fe40007810000 */
[C---:B------:R-:W-:Y:S01]  /*a180*/  FSETP.NEU.FTZ.AND P2, PT, R2.reuse, -INF , PT ;  /* 0xff8000000200780b */ /* 0x040fe20003f5d000 */
[----:B------:R-:W-:Y:S02]  /*a190*/  FMUL.FTZ R180, R2, c[0x0][0x2d0] ;  /* 0x0000b40002b47a20 */ /* 0x000fe40000410000 */
[----:B------:R-:W1:Y:S03]  /*a1a0*/  SHFL.BFLY PT, R21, R20, 0x2, 0x1f ;  /* 0x0c401f0014157f89 */ /* 0x000e6600000e0000 */
[----:B------:R-:W-:-:S05]  /*a1b0*/  FSEL R180, R180, RZ, P2 ;  /* 0x000000ffb4b47208 */ /* 0x000fca0001000000 */
[--C-:B------:R-:W-:Y:S02]  /*a1c0*/  FFMA.FTZ R158, R16, c[0x0][0x2d0], -R180.reuse ;  /* 0x0000b400109e7a23 */ /* 0x100fe400000108b4 */
[--C-:B------:R-:W-:Y:S02]  /*a1d0*/  FFMA.FTZ R155, R19, c[0x0][0x2d0], -R180.reuse ;  /* 0x0000b400139b7a23 */ /* 0x100fe400000108b4 */
[--C-:B------:R-:W-:Y:S02]  /*a1e0*/  FFMA.FTZ R156, R17, c[0x0][0x2d0], -R180.reuse ;  /* 0x0000b400119c7a23 */ /* 0x100fe400000108b4 */
[--C-:B------:R-:W-:Y:S01]  /*a1f0*/  FFMA.FTZ R151, R15, c[0x0][0x2d0], -R180.reuse ;  /* 0x0000b4000f977a23 */ /* 0x100fe200000108b4 */
[----:B------:R-:W-:Y:S01]  /*a200*/  MUFU.EX2 R158, R158 ;  /* 0x0000009e009e7308 */ /* 0x000fe20000000800 */
[--C-:B------:R-:W-:Y:S01]  /*a210*/  FFMA.FTZ R150, R5, c[0x0][0x2d0], -R180.reuse ;  /* 0x0000b40005967a23 */ /* 0x100fe200000108b4 */
[----:B-1----:R-:W-:Y:S01]  /*a220*/  FMNMX.FTZ R21, R20, R21, !PT ;  /* 0x0000001514157209 */ /* 0x002fe20007810000 */
[----:B------:R-:W-:-:S05]  /*a230*/  FFMA.FTZ R165, R163, c[0x0][0x2d0], -R180 ;  /* 0x0000b400a3a57a23 */ /* 0x000fca00000108b4 */
[----:B------:R-:W1:Y:S01]  /*a240*/  MUFU.EX2 R155, R155 ;  /* 0x0000009b009b7308 */ /* 0x000e620000000800 */
[----:B------:R-:W3:Y:S01]  /*a250*/  LDL R163, [R1+0x58] ;  /* 0x0000580001a37983 */ /* 0x000ee20000100800 */
[--C-:B------:R-:W-:Y:S02]  /*a260*/  FFMA.FTZ R149, R11, c[0x0][0x2d0], -R180.reuse ;  /* 0x0000b4000b957a23 */ /* 0x100fe400000108b4 */
[--C-:B------:R-:W-:Y:S01]  /*a270*/  FFMA.FTZ R3, R9, c[0x0][0x2d0], -R180.reuse ;  /* 0x0000b40009037a23 */ /* 0x100fe200000108b4 */
[----:B------:R-:W4:Y:S01]  /*a280*/  SHFL.BFLY PT, R0, R21, 0x1, 0x1f ;  /* 0x0c201f0015007f89 */ /* 0x000f2200000e0000 */
[----:B------:R-:W-:Y:S02]  /*a290*/  FFMA.FTZ R154, R13, c[0x0][0x2d0], -R180 ;  /* 0x0000b4000d9a7a23 */ /* 0x000fe400000108b4 */
[----:B------:R-:W-:Y:S08]  /*a2a0*/  MUFU.EX2 R156, R156 ;  /* 0x0000009c009c7308 */ /* 0x000ff00000000800 */
[----:B------:R-:W5:Y:S01]  /*a2b0*/  MUFU.EX2 R151, R151 ;  /* 0x0000009700977308 */ /* 0x000f620000000800 */
[----:B-1----:R-:W-:-:S07]  /*a2c0*/  F2FP.BF16.PACK_AB R96, R155, R158 ;  /* 0x0000009e9b60723e */ /* 0x002fce00000010ff */
[----:B------:R-:W-:Y:S01]  /*a2d0*/  MUFU.EX2 R154, R154 ;  /* 0x0000009a009a7308 */ /* 0x000fe20000000800 */
[----:B----4-:R-:W-:Y:S02]  /*a2e0*/  FMNMX.FTZ R0, R21, R0, !PT ;  /* 0x0000000015007209 */ /* 0x010fe40007810000 */
[----:B------:R-:W-:Y:S01]  /*a2f0*/  LDSM.16.MT88.4 R20, [R172+0x900] ;  /* 0x00090000ac14783b */ /* 0x000fe20000004200 */
[----:B-----5:R-:W-:-:S04]  /*a300*/  F2FP.BF16.PACK_AB R98, R151, R156 ;  /* 0x0000009c9762723e */ /* 0x020fc800000010ff */
[----:B------:R-:W-:Y:S01]  /*a310*/  MUFU.EX2 R149, R149 ;  /* 0x0000009500957308 */ /* 0x000fe20000000800 */
[C---:B------:R-:W-:Y:S01]  /*a320*/  FMUL.FTZ R169, R0.reuse, c[0x0][0x2d0] ;  /* 0x0000b40000a97a20 */ /* 0x040fe20000410000 */
[----:B------:R-:W-:-:S04]  /*a330*/  FSETP.NEU.FTZ.AND P2, PT, R0, -INF , PT ;  /* 0xff8000000000780b */ /* 0x000fc80003f5d000 */
[----:B------:R-:W-:Y:S02]  /*a340*/  FSEL R169, R169, RZ, P2 ;  /* 0x000000ffa9a97208 */ /* 0x000fe40001000000 */
[----:B------:R-:W-:Y:S03]  /*a350*/  MUFU.EX2 R150, R150 ;  /* 0x0000009600967308 */ /* 0x000fe60000000800 */
[--C-:B------:R-:W-:Y:S02]  /*a360*/  FFMA.FTZ R157, R7, c[0x0][0x2d0], -R169.reuse ;  /* 0x0000b400079d7a23 */ /* 0x100fe400000108a9 */
[--C-:B------:R-:W-:Y:S02]  /*a370*/  FFMA.FTZ R160, R18, c[0x0][0x2d0], -R169.reuse ;  /* 0x0000b40012a07a23 */ /* 0x100fe400000108a9 */
[--C-:B------:R-:W-:Y:S01]  /*a380*/  FFMA.FTZ R159, R6, c[0x0][0x2d0], -R169.reuse ;  /* 0x0000b400069f7a23 */ /* 0x100fe200000108a9 */
[----:B------:R-:W-:Y:S01]  /*a390*/  LDSM.16.MT88.4 R16, [R184+0x2900] ;  /* 0x00290000b810783b */ /* 0x000fe20000004200 */
[--C-:B------:R-:W-:Y:S01]  /*a3a0*/  FFMA.FTZ R152, R152, c[0x0][0x2d0], -R169.reuse ;  /* 0x0000b40098987a23 */ /* 0x100fe200000108a9 */
[----:B------:R-:W-:Y:S01]  /*a3b0*/  MUFU.EX2 R157, R157 ;  /* 0x0000009d009d7308 */ /* 0x000fe20000000800 */
[--C-:B------:R-:W-:Y:S01]  /*a3c0*/  FFMA.FTZ R147, R10, c[0x0][0x2d0], -R169.reuse ;  /* 0x0000b4000a937a23 */ /* 0x100fe200000108a9 */
[----:B------:R-:W1:Y:S01]  /*a3d0*/  LDSM.16.MT88.4 R4, [R4+0x4100] ;  /* 0x004100000404783b */ /* 0x000e620000004200 */
[----:B------:R-:W-:-:S02]  /*a3e0*/  FFMA.FTZ R146, R8, c[0x0][0x2d0], -R169 ;  /* 0x0000b40008927a23 */ /* 0x000fc400000108a9 */
[--C-:B------:R-:W-:Y:S01]  /*a3f0*/  FFMA.FTZ R153, R14, c[0x0][0x2d0], -R169.reuse ;  /* 0x0000b4000e997a23 */ /* 0x100fe200000108a9 */
[----:B------:R-:W4:Y:S01]  /*a400*/  LDSM.16.MT88.4 R8, [R172+0x2900] ;  /* 0x00290000ac08783b */ /* 0x000f220000004200 */
[----:B------:R-:W-:Y:S01]  /*a410*/  FFMA.FTZ R148, R12, c[0x0][0x2d0], -R169 ;  /* 0x0000b4000c947a23 */ /* 0x000fe200000108a9 */
[----:B------:R-:W5:Y:S02]  /*a420*/  MUFU.EX2 R160, R160 ;  /* 0x000000a000a07308 */ /* 0x000f640000000800 */
[----:B------:R-:W1:Y:S06]  /*a430*/  LDSM.16.MT88.4 R12, [R161+0x2900] ;  /* 0x00290000a10c783b */ /* 0x000e6c0000004200 */
[----:B------:R-:W-:Y:S08]  /*a440*/  MUFU.EX2 R159, R159 ;  /* 0x0000009f009f7308 */ /* 0x000ff00000000800 */
[----:B------:R-:W2:Y:S01]  /*a450*/  MUFU.EX2 R152, R152 ;  /* 0x0000009800987308 */ /* 0x000ea20000000800 */
[----:B-----5:R-:W-:-:S07]  /*a460*/  F2FP.BF16.PACK_AB R97, R160, R157 ;  /* 0x0000009da061723e */ /* 0x020fce00000010ff */
[----:B------:R-:W-:Y:S01]  /*a470*/  MUFU.EX2 R3, R3 ;  /* 0x0000000300037308 */ /* 0x000fe20000000800 */
[----:B--2---:R-:W-:-:S07]  /*a480*/  F2FP.BF16.PACK_AB R99, R152, R159 ;  /* 0x0000009f9863723e */ /* 0x004fce00000010ff */
[----:B------:R-:W-:Y:S01]  /*a490*/  MUFU.EX2 R153, R153 ;  /* 0x0000009900997308 */ /* 0x000fe20000000800 */
[C---:B------:R-:W-:Y:S07]  /*a4a0*/  HMMA.16816.F32.BF16 R44, R96.reuse, R48, RZ ;  /* 0x00000030602c723c */ /* 0x040fee00000418ff */
[----:B------:R-:W2:Y:S01]  /*a4b0*/  MUFU.EX2 R148, R148 ;  /* 0x0000009400947308 */ /* 0x000ea20000000800 */
[C---:B------:R-:W-:Y:S07]  /*a4c0*/  HMMA.16816.F32.BF16 R52, R96.reuse, R56, RZ ;  /* 0x000000386034723c */ /* 0x040fee00000418ff */
[----:B------:R-:W-:Y:S01]  /*a4d0*/  MUFU.EX2 R147, R147 ;  /* 0x0000009300937308 */ /* 0x000fe20000000800 */
[C---:B------:R-:W-:Y:S07]  /*a4e0*/  HMMA.16816.F32.BF16 R48, R96.reuse, R50, RZ ;  /* 0x000000326030723c */ /* 0x040fee00000418ff */
[----:B------:R-:W5:Y:S01]  /*a4f0*/  MUFU.EX2 R146, R146 ;  /* 0x0000009200927308 */ /* 0x000f620000000800 */
        /* <DEDUP_REMOVED lines=19> */
[C---:B-1----:R-:W-:Y:S07]  /*a630*/  HMMA.16816.F32.BF16 R92, R96.reuse, R4, RZ ;  /* 0x00000004605c723c */ /* 0x042fee00000418ff */
[----:B------:R-:W-:Y:S01]  /*a640*/  F2FP.BF16.PACK_AB R4, R149, R154 ;  /* 0x0000009a9504723e */ /* 0x000fe200000010ff */
[----:B------:R-:W-:Y:S01]  /*a650*/  HMMA.16816.F32.BF16 R96, R96, R6, RZ ;  /* 0x000000066060723c */ /* 0x000fe200000418ff */
[----:B--2---:R-:W-:-:S06]  /*a660*/  F2FP.BF16.PACK_AB R5, R148, R153 ;  /* 0x000000999405723e */ /* 0x004fcc00000010ff */
[----:B------:R-:W-:Y:S02]  /*a670*/  F2FP.BF16.PACK_AB R6, R3, R150 ;  /* 0x000000960306723e */ /* 0x000fe400000010ff */
[----:B-----5:R-:W-:-:S07]  /*a680*/  F2FP.BF16.PACK_AB R7, R146, R147 ;  /* 0x000000939207723e */ /* 0x020fce00000010ff */
        /* <DEDUP_REMOVED lines=12> */
[C---:B-1----:R-:W-:Y:S08]  /*a750*/  HMMA.16816.F32.BF16 R76, R4.reuse, R8, R76 ;  /* 0x00000008044c723c */ /* 0x042ff0000004184c */
[C---:B------:R-:W-:Y:S01]  /*a760*/  HMMA.16816.F32.BF16 R80, R4.reuse, R10, R80 ;  /* 0x0000000a0450723c */ /* 0x040fe20000041850 */
[----:B------:R-:W1:Y:S07]  /*a770*/  LDSM.16.MT88.4 R8, [R186+0x1100] ;  /* 0x00110000ba08783b */ /* 0x000e6e0000004200 */
[C---:B--2---:R-:W-:Y:S08]  /*a780*/  HMMA.16816.F32.BF16 R84, R4.reuse, R16, R84 ;  /* 0x000000100454723c */ /* 0x044ff00000041854 */
[----:B------:R-:W-:Y:S01]  /*a790*/  HMMA.16816.F32.BF16 R88, R4, R18, R88 ;  /* 0x000000120458723c */ /* 0x000fe20000041858 */
[----:B------:R-:W2:Y:S01]  /*a7a0*/  LDSM.16.MT88.4 R16, [R172+0x1100] ;  /* 0x00110000ac10783b */ /* 0x000ea20000004200 */
[----:B------:R-:W-:-:S02]  /*a7b0*/  FFMA.FTZ R168, R173, c[0x0][0x2d0], -R180 ;  /* 0x0000b400ada87a23 */ /* 0x000fc400000108b4 */
[--C-:B------:R-:W-:Y:S02]  /*a7c0*/  FFMA.FTZ R166, R171, c[0x0][0x2d0], -R180.reuse ;  /* 0x0000b400aba67a23 */ /* 0x100fe400000108b4 */
[--C-:B------:R-:W-:Y:S02]  /*a7d0*/  FFMA.FTZ R167, R167, c[0x0][0x2d0], -R180.reuse ;  /* 0x0000b400a7a77a23 */ /* 0x100fe400000108b4 */
[--C-:B------:R-:W-:Y:S01]  /*a7e0*/  FFMA.FTZ R171, R196, c[0x0][0x2d0], -R169.reuse ;  /* 0x0000b400c4ab7a23 */ /* 0x100fe200000108a9 */
[C---:B------:R-:W-:Y:S01]  /*a7f0*/  HMMA.16816.F32.BF16 R128, R4.reuse, R132, R128 ;  /* 0x000000840480723c */ /* 0x040fe20000041880 */
[--C-:B------:R-:W-:Y:S02]  /*a800*/  FFMA.FTZ R174, R174, c[0x0][0x2d0], -R169.reuse ;  /* 0x0000b400aeae7a23 */ /* 0x100fe400000108a9 */
[--C-:B------:R-:W-:Y:S02]  /*a810*/  FFMA.FTZ R173, R182, c[0x0][0x2d0], -R169.reuse ;  /* 0x0000b400b6ad7a23 */ /* 0x100fe400000108a9 */
[----:B------:R-:W-:Y:S01]  /*a820*/  FFMA.FTZ R178, R178, c[0x0][0x2d0], -R169 ;  /* 0x0000b400b2b27a23 */ /* 0x000fe200000108a9 */
[----:B------:R-:W-:Y:S02]  /*a830*/  MUFU.EX2 R165, R165 ;  /* 0x000000a500a57308 */ /* 0x000fe40000000800 */
[C---:B------:R-:W-:Y:S06]  /*a840*/  HMMA.16816.F32.BF16 R124, R4.reuse, R134, R124 ;  /* 0x00000086047c723c */ /* 0x040fec000004187c */
[----:B------:R-:W1:Y:S02]  /*a850*/  MUFU.EX2 R168, R168 ;  /* 0x000000a800a87308 */ /* 0x000e640000000800 */
[C---:B------:R-:W-:Y:S06]  /*a860*/  HMMA.16816.F32.BF16 R112, R4.reuse, R32, R112 ;  /* 0x000000200470723c */ /* 0x040fec0000041870 */
[----:B------:R-:W-:Y:S02]  /*a870*/  MUFU.EX2 R166, R166 ;  /* 0x000000a600a67308 */ /* 0x000fe40000000800 */
[C---:B------:R-:W-:Y:S01]  /*a880*/  HMMA.16816.F32.BF16 R108, R4.reuse, R34, R108 ;  /* 0x00000022046c723c */ /* 0x040fe2000004186c */
[----:B------:R-:W-:Y:S05]  /*a890*/  LDSM.16.MT88.4 R32, [R184+0x1100] ;  /* 0x00110000b820783b */ /* 0x000fea0000004200 */
[----:B------:R-:W1:Y:S02]  /*a8a0*/  MUFU.EX2 R167, R167 ;  /* 0x000000a700a77308 */ /* 0x000e640000000800 */
[C---:B------:R-:W-:Y:S06]  /*a8b0*/  HMMA.16816.F32.BF16 R104, R4.reuse, R28, R104 ;  /* 0x0000001c0468723c */ /* 0x040fec0000041868 */
[----:B------:R-:W-:Y:S02]  /*a8c0*/  MUFU.EX2 R171, R171 ;  /* 0x000000ab00ab7308 */ /* 0x000fe40000000800 */
[C---:B------:R-:W-:Y:S01]  /*a8d0*/  HMMA.16816.F32.BF16 R100, R4.reuse, R30, R100 ;  /* 0x0000001e0464723c */ /* 0x040fe20000041864 */
[----:B------:R-:W-:Y:S05]  /*a8e0*/  LDSM.16.MT88.4 R28, [R161+0x1100] ;  /* 0x00110000a11c783b */ /* 0x000fea0000004200 */
[----:B------:R-:W1:Y:S02]  /*a8f0*/  MUFU.EX2 R174, R174 ;  /* 0x000000ae00ae7308 */ /* 0x000e640000000800 */
[C---:B------:R-:W-:Y:S08]  /*a900*/  HMMA.16816.F32.BF16 R36, R4.reuse, R24, R36 ;  /* 0x000000180424723c */ /* 0x040ff00000041824 */
[C---:B------:R-:W-:Y:S01]  /*a910*/  HMMA.16816.F32.BF16 R40, R4.reuse, R26, R40 ;  /* 0x0000001a0428723c */ /* 0x040fe20000041828 */
[----:B------:R-:W-:Y:S01]  /*a920*/  MUFU.EX2 R173, R173 ;  /* 0x000000ad00ad7308 */ /* 0x000fe20000000800 */
[----:B------:R-:W-:Y:S06]  /*a930*/  LDSM.16.MT88.4 R24, [R172+0x3100] ;  /* 0x00310000ac18783b */ /* 0x000fec0000004200 */
[C---:B----4-:R-:W-:Y:S01]  /*a940*/  HMMA.16816.F32.BF16 R68, R4.reuse, R20, R68 ;  /* 0x000000140444723c */ /* 0x050fe20000041844 */
[----:B------:R-:W4:Y:S07]  /*a950*/  MUFU.EX2 R178, R178 ;  /* 0x000000b200b27308 */ /* 0x000f2e0000000800 */
[C---:B------:R-:W-:Y:S01]  /*a960*/  HMMA.16816.F32.BF16 R72, R4.reuse, R22, R72 ;  /* 0x000000160448723c */ /* 0x040fe20000041848 */
[----:B------:R-:W-:Y:S07]  /*a970*/  LDSM.16.MT88.4 R20, [R186+0x5100] ;  /* 0x00510000ba14783b */ /* 0x000fee0000004200 */
[C---:B-----5:R-:W-:Y:S08]  /*a980*/  HMMA.16816.F32.BF16 R92, R4.reuse, R12, R92 ;  /* 0x0000000c045c723c */ /* 0x060ff0000004185c */
[----:B------:R-:W-:Y:S01]  /*a990*/  HMMA.16816.F32.BF16 R96, R4, R14, R96 ;  /* 0x0000000e0460723c */ /* 0x000fe20000041860 */
[----:B------:R-:W5:Y:S01]  /*a9a0*/  LDSM.16.MT88.4 R12, [R186+0x3100] ;  /* 0x00310000ba0c783b */ /* 0x000f620000004200 */
[----:B------:R-:W-:-:S02]  /*a9b0*/  FFMA.FTZ R182, R175, c[0x0][0x2d0], -R180 ;  /* 0x0000b400afb67a23 */ /* 0x000fc400000108b4 */
[----:B------:R-:W-:Y:S01]  /*a9c0*/  FFMA.FTZ R177, R177, c[0x0][0x2d0], -R180 ;  /* 0x0000b400b1b17a23 */ /* 0x000fe200000108b4 */
[----:B------:R-:W-:Y:S02]  /*a9d0*/  LDSM.16.MT88.4 R132, [R172+0x5900] ;  /* 0x00590000ac84783b */ /* 0x000fe40000004200 */
[----:B-1----:R-:W-:Y:S02]  /*a9e0*/  F2FP.BF16.PACK_AB R4, R168, R165 ;  /* 0x000000a5a804723e */ /* 0x002fe400000010ff */
[----:B------:R-:W-:Y:S02]  /*a9f0*/  F2FP.BF16.PACK_AB R6, R167, R166 ;  /* 0x000000a6a706723e */ /* 0x000fe400000010ff */
[----:B------:R-:W-:Y:S02]  /*aa00*/  F2FP.BF16.PACK_AB R5, R174, R171 ;  /* 0x000000abae05723e */ /* 0x000fe400000010ff */
[----:B----4-:R-:W-:-:S07]  /*aa10*/  F2FP.BF16.PACK_AB R7, R178, R173 ;  /* 0x000000adb207723e */ /* 0x010fce00000010ff */
[C---:B------:R-:W-:Y:S08]  /*aa20*/  HMMA.16816.F32.BF16 R128, R4.reuse, R8, R128 ;  /* 0x000000080480723c */ /* 0x040ff00000041880 */
[C---:B------:R-:W-:Y:S01]  /*aa30*/  HMMA.16816.F32.BF16 R124, R4.reuse, R10, R124 ;  /* 0x0000000a047c723c */ /* 0x040fe2000004187c */
[----:B------:R-:W1:Y:S07]  /*aa40*/  LDSM.16.MT88.4 R8, [R184+0x3100] ;  /* 0x00310000b808783b */ /* 0x000e6e0000004200 */
[C---:B--2---:R-:W-:Y:S08]  /*aa50*/  HMMA.16816.F32.BF16 R120, R4.reuse, R16, R120 ;  /* 0x000000100478723c */ /* 0x044ff00000041878 */
[C---:B------:R-:W-:Y:S01]  /*aa60*/  HMMA.16816.F32.BF16 R116, R4.reuse, R18, R116 ;  /* 0x000000120474723c */ /* 0x040fe20000041874 */
[----:B------:R-:W2:Y:S07]  /*aa70*/  LDSM.16.MT88.4 R16, [R161+0x3100] ;  /* 0x00310000a110783b */ /* 0x000eae0000004200 */
        /* <DEDUP_REMOVED lines=12> */
[C---:B-1----:R-:W-:Y:S08]  /*ab40*/  HMMA.16816.F32.BF16 R84, R4.reuse, R8, R84 ;  /* 0x000000080454723c */ /* 0x042ff00000041854 */
[C---:B------:R-:W-:Y:S01]  /*ab50*/  HMMA.16816.F32.BF16 R88, R4.reuse, R10, R88 ;  /* 0x0000000a0458723c */ /* 0x040fe20000041858 */
[----:B------:R-:W1:Y:S07]  /*ab60*/  LDSM.16.MT88.4 R8, [R184+0x1900] ;  /* 0x00190000b808783b */ /* 0x000e6e0000004200 */
[C---:B--2---:R-:W-:Y:S08]  /*ab70*/  HMMA.16816.F32.BF16 R92, R4.reuse, R16, R92 ;  /* 0x00000010045c723c */ /* 0x044ff0000004185c */
[----:B------:R-:W-:Y:S01]  /*ab80*/  HMMA.16816.F32.BF16 R96, R4, R18, R96 ;  /* 0x000000120460723c */ /* 0x000fe20000041860 */
[----:B------:R-:W2:Y:S01]  /*ab90*/  LDSM.16.MT88.4 R16, [R161+0x3900] ;  /* 0x00390000a110783b */ /* 0x000ea20000004200 */
[----:B------:R-:W-:-:S02]  /*aba0*/  FFMA.FTZ R175, R139, c[0x0][0x2d0], -R180 ;  /* 0x0000b4008baf7a23 */ /* 0x000fc400000108b4 */
[----:B------:R-:W-:Y:S02]  /*abb0*/  FFMA.FTZ R180, R137, c[0x0][0x2d0], -R180 ;  /* 0x0000b40089b47a23 */ /* 0x000fe400000108b4 */
[--C-:B------:R-:W-:Y:S02]  /*abc0*/  FFMA.FTZ R176, R176, c[0x0][0x2d0], -R169.reuse ;  /* 0x0000b400b0b07a23 */ /* 0x100fe400000108a9 */
[--C-:B------:R-:W-:Y:S02]  /*abd0*/  FFMA.FTZ R179, R138, c[0x0][0x2d0], -R169.reuse ;  /* 0x0000b4008ab37a23 */ /* 0x100fe400000108a9 */
[--C-:B------:R-:W-:Y:S02]  /*abe0*/  FFMA.FTZ R181, R136, c[0x0][0x2d0], -R169.reuse ;  /* 0x0000b40088b57a23 */ /* 0x100fe400000108a9 */
[----:B------:R-:W-:Y:S01]  /*abf0*/  FFMA.FTZ R222, R170, c[0x0][0x2d0], -R169 ;  /* 0x0000b400aade7a23 */ /* 0x000fe200000108a9 */
[C---:B------:R-:W-:Y:S01]  /*ac00*/  HMMA.16816.F32.BF16 R112, R4.reuse, R32, R112 ;  /* 0x000000200470723c */ /* 0x040fe20000041870 */
[----:B------:R-:W-:Y:S01]  /*ac10*/  MUFU.EX2 R177, R177 ;  /* 0x000000b100b17308 */ /* 0x000fe20000000800 */
[----:B------:R-:W-:Y:S01]  /*ac20*/  FADD.FTZ R155, R158, R155 ;  /* 0x0000009b9e9b7221 */ /* 0x000fe20000010000 */
[----:B------:R-:W5:Y:S05]  /*ac30*/  LDSM.16.MT88.4 R136, [R172+0x3900] ;  /* 0x00390000ac88783b */ /* 0x000f6a0000004200 */
[C---:B------:R-:W-:Y:S01]  /*ac40*/  HMMA.16816.F32.BF16 R108, R4.reuse, R34, R108 ;  /* 0x00000022046c723c */ /* 0x040fe2000004186c */
[----:B------:R-:W1:Y:S08]  /*ac50*/  MUFU.EX2 R182, R182 ;  /* 0x000000b600b67308 */ /* 0x000e700000000800 */
[----:B------:R-:W-:Y:S08]  /*ac60*/  MUFU.EX2 R175, R175 ;  /* 0x000000af00af7308 */ /* 0x000ff00000000800 */
[----:B------:R-:W1:Y:S08]  /*ac70*/  MUFU.EX2 R180, R180 ;  /* 0x000000b400b47308 */ /* 0x000e700000000800 */
[----:B------:R-:W-:Y:S08]  /*ac80*/  MUFU.EX2 R176, R176 ;  /* 0x000000b000b07308 */ /* 0x000ff00000000800 */
[----:B------:R-:W1:Y:S08]  /*ac90*/  MUFU.EX2 R179, R179 ;  /* 0x000000b300b37308 */ /* 0x000e700000000800 */
[----:B------:R-:W-:Y:S08]  /*aca0*/  MUFU.EX2 R181, R181 ;  /* 0x000000b500b57308 */ /* 0x000ff00000000800 */
[----:B------:R-:W1:Y:S01]  /*acb0*/  MUFU.EX2 R222, R222 ;  /* 0x000000de00de7308 */ /* 0x000e620000000800 */
[C---:B------:R-:W-:Y:S01]  /*acc0*/  HMMA.16816.F32.BF16 R104, R4.reuse, R28, R104 ;  /* 0x0000001c0468723c */ /* 0x040fe20000041868 */
[----:B------:R-:W-:Y:S01]  /*acd0*/  FADD.FTZ R160, R157, R160 ;  /* 0x000000a09da07221 */ /* 0x000fe20000010000 */
[----:B------:R-:W1:Y:S06]  /*ace0*/  LDSM.16.MT88.4 R32, [R186+0x1900] ;  /* 0x00190000ba20783b */ /* 0x000e6c0000004200 */
[C---:B------:R-:W-:Y:S01]  /*acf0*/  HMMA.16816.F32.BF16 R100, R4.reuse, R30, R100 ;  /* 0x0000001e0464723c */ /* 0x040fe20000041864 */
[----:B------:R-:W-:Y:S01]  /*ad00*/  FADD.FTZ R156, R156, R155 ;  /* 0x0000009b9c9c7221 */ /* 0x000fe20000010000 */
[----:B------:R-:W2:Y:S06]  /*ad10*/  LDSM.16.MT88.4 R28, [R161+0x1900] ;  /* 0x00190000a11c783b */ /* 0x000eac0000004200 */
[----:B------:R-:W-:Y:S01]  /*ad20*/  HMMA.16816.F32.BF16 R44, R4, R24, R44 ;  /* 0x00000018042c723c */ /* 0x000fe2000004182c */
[----:B------:R-:W-:-:S07]  /*ad30*/  FADD.FTZ R159, R159, R160 ;  /* 0x000000a09f9f7221 */ /* 0x000fce0000010000 */
[C---:B------:R-:W-:Y:S01]  /*ad40*/  HMMA.16816.F32.BF16 R48, R4.reuse, R26, R48 ;  /* 0x0000001a0430723c */ /* 0x040fe20000041830 */
[----:B------:R-:W2:Y:S07]  /*ad50*/  LDSM.16.MT88.4 R24, [R186+0x3900] ;  /* 0x00390000ba18783b */ /* 0x000eae0000004200 */
[C---:B------:R-:W-:Y:S08]  /*ad60*/  HMMA.16816.F32.BF16 R68, R4.reuse, R20, R68 ;  /* 0x000000140444723c */ /* 0x040ff00000041844 */
[----:B------:R-:W-:Y:S01]  /*ad70*/  HMMA.16816.F32.BF16 R72, R4, R22, R72 ;  /* 0x000000160448723c */ /* 0x000fe20000041848 */
[----:B------:R-:W2:Y:S06]  /*ad80*/  LDSM.16.MT88.4 R20, [R184+0x3900] ;  /* 0x00390000b814783b */ /* 0x000eac0000004200 */
[----:B-1----:R-:W-:-:S02]  /*ad90*/  F2FP.BF16.PACK_AB R4, R182, R177 ;  /* 0x000000b1b604723e */ /* 0x002fc400000010ff */
[----:B------:R-:W-:Y:S02]  /*ada0*/  F2FP.BF16.PACK_AB R6, R180, R175 ;  /* 0x000000afb406723e */ /* 0x000fe400000010ff */
[----:B------:R-:W-:Y:S02]  /*adb0*/  F2FP.BF16.PACK_AB R5, R179, R176 ;  /* 0x000000b0b305723e */ /* 0x000fe400000010ff */
[----:B------:R-:W-:Y:S01]  /*adc0*/  F2FP.BF16.PACK_AB R7, R222, R181 ;  /* 0x000000b5de07723e */ /* 0x000fe200000010ff */
[----:B------:R-:W-:Y:S02]  /*add0*/  FADD.FTZ R151, R151, R156 ;  /* 0x0000009c97977221 */ /* 0x000fe40000010000 */
[----:B------:R-:W-:-:S04]  /*ade0*/  FADD.FTZ R152, R152, R159 ;  /* 0x0000009f98987221 */ /* 0x000fc80000010000 */
[----:B----4-:R-:W-:Y:S01]  /*adf0*/  HMMA.16816.F32.BF16 R120, R4, R12, R120 ;  /* 0x0000000c0478723c */ /* 0x010fe20000041878 */
[----:B------:R-:W-:-:S07]  /*ae00*/  FADD.FTZ R154, R154, R151 ;  /* 0x000000979a9a7221 */ /* 0x000fce0000010000 */
[C---:B------:R-:W-:Y:S01]  /*ae10*/  HMMA.16816.F32.BF16 R116, R4.reuse, R14, R116 ;  /* 0x0000000e0474723c */ /* 0x040fe20000041874 */
[----:B------:R-:W1:Y:S07]  /*ae20*/  LDSM.16.MT88.4 R12, [R186+0x5900] ;  /* 0x00590000ba0c783b */ /* 0x000e6e0000004200 */
[----:B------:R-:W-:Y:S01]  /*ae30*/  HMMA.16816.F32.BF16 R112, R4, R8, R112 ;  /* 0x000000080470723c */ /* 0x000fe20000041870 */
[----:B------:R-:W-:-:S07]  /*ae40*/  FADD.FTZ R153, R153, R152 ;  /* 0x0000009899997221 */ /* 0x000fce0000010000 */
[C---:B------:R-:W-:Y:S01]  /*ae50*/  HMMA.16816.F32.BF16 R108, R4.reuse, R10, R108 ;  /* 0x0000000a046c723c */ /* 0x040fe2000004186c */
[----:B------:R-:W4:Y:S07]  /*ae60*/  LDSM.16.MT88.4 R8, [R184+0x5900] ;  /* 0x00590000b808783b */ /* 0x000f2e0000004200 */
[C---:B--2---:R-:W-:Y:S08]  /*ae70*/  HMMA.16816.F32.BF16 R60, R4.reuse, R16, R60 ;  /* 0x00000010043c723c */ /* 0x044ff0000004183c */
[----:B------:R-:W-:Y:S01]  /*ae80*/  HMMA.16816.F32.BF16 R64, R4, R18, R64 ;  /* 0x000000120440723c */ /* 0x000fe20000041840 */
[----:B------:R-:W2:Y:S01]  /*ae90*/  LDSM.16.MT88.4 R16, [R161+0x5900] ;  /* 0x00590000a110783b */ /* 0x000ea20000004200 */
[----:B------:R-:W-:Y:S01]  /*aea0*/  ISETP.GE.AND P3, PT, R201, c[0x0][0x1d4], PT ;  /* 0x00007500c9007a0c */ /* 0x000fe20003f66270 */
[----:B------:R-:W-:-:S02]  /*aeb0*/  FADD.FTZ R149, R149, R154 ;  /* 0x0000009a95957221 */ /* 0x000fc40000010000 */
[----:B------:R-:W-:Y:S02]  /*aec0*/  FADD.FTZ R148, R148, R153 ;  /* 0x0000009994947221 */ /* 0x000fe40000010000 */
[----:B------:R-:W-:Y:S02]  /*aed0*/  FADD.FTZ R150, R150, R149 ;  /* 0x0000009596967221 */ /* 0x000fe40000010000 */
[----:B------:R-:W-:Y:S02]  /*aee0*/  FADD.FTZ R147, R147, R148 ;  /* 0x0000009493937221 */ /* 0x000fe40000010000 */
[----:B------:R-:W-:Y:S02]  /*aef0*/  FADD.FTZ R150, R3, R150 ;  /* 0x0000009603967221 */ /* 0x000fe40000010000 */
[----:B------:R-:W-:Y:S02]  /*af00*/  FADD.FTZ R146, R146, R147 ;  /* 0x0000009392927221 */ /* 0x000fe40000010000 */
[----:B------:R-:W-:Y:S01]  /*af10*/  @!PT LDS RZ, [RZ] ;  /* 0x00000000fffff984 */ /* 0x000fe20000000800 */
[----:B------:R-:W-:Y:S01]  /*af20*/  @!PT LDS RZ, [RZ] ;  /* 0x00000000fffff984 */ /* 0x000fe20000000800 */
[----:B------:R-:W-:Y:S01]  /*af30*/  @!PT LDS RZ, [RZ] ;  /* 0x00000000fffff984 */ /* 0x000fe20000000800 */
[----:B------:R1:W-:Y:S01]  /*af40*/  @P0 LDGSTS.E.BYPASS.LTC128B.128 [R140+0xc100], [R144.64], !P3 ;  /* 0x0c100000908c0fae */ /* 0x0003e2000d901d46 */
[----:B------:R-:W-:-:S02]  /*af50*/  FADD.FTZ R165, R165, R150 ;  /* 0x00000096a5a57221 */ /* 0x000fc40000010000 */
[----:B------:R-:W-:Y:S01]  /*af60*/  FADD.FTZ R171, R171, R146 ;  /* 0x00000092abab7221 */ /* 0x000fe20000010000 */
[----:B------:R1:W-:Y:S04]  /*af70*/  @P0 LDGSTS.E.BYPASS.LTC128B.128 [R140+0xe100], [R144.64+0x80], !P6 ;  /* 0x0e100080908c0fae */ /* 0x0003e8000f101d46 */
[----:B------:R1:W-:Y:S01]  /*af80*/  @P0 LDGSTS.E.BYPASS.LTC128B.128 [R140+0x10100], [R144.64+0x100], !P5 ;  /* 0x10100100908c0fae */ /* 0x0003e2000e901d46 */
[----:B------:R-:W-:-:S03]  /*af90*/  FADD.FTZ R165, R168, R165 ;  /* 0x000000a5a8a57221 */ /* 0x000fc60000010000 */
[----:B------:R1:W-:Y:S01]  /*afa0*/  @P0 LDGSTS.E.BYPASS.LTC128B.128 [R140+0xd100], [R142.64], !P3 ;  /* 0x0d1000008e8c0fae */ /* 0x0003e2000d901d46 */
[----:B------:R-:W-:Y:S01]  /*afb0*/  ISETP.NE.AND P3, PT, R225, 0x1, PT ;  /* 0x00000001e100780c */ /* 0x000fe20003f65270 */
[----:B------:R-:W-:Y:S02]  /*afc0*/  FADD.FTZ R174, R174, R171 ;  /* 0x000000abaeae7221 */ /* 0x000fe40000010000 */
[----:B------:R-:W-:Y:S02]  /*afd0*/  FADD.FTZ R166, R166, R165 ;  /* 0x000000a5a6a67221 */ /* 0x000fe40000010000 */
[----:B------:R-:W-:Y:S01]  /*afe0*/  IMAD.SHL.U32 R162, R162, 0x80, RZ ;  /* 0x00000080a2a27824 */ /* 0x000fe200078e00ff */
[----:B-----5:R-:W-:Y:S01]  /*aff0*/  HMMA.16816.F32.BF16 R44, R4, R136, R44 ;  /* 0x00000088042c723c */ /* 0x020fe2000004182c */
[----:B------:R-:W-:Y:S01]  /*b000*/  FADD.FTZ R173, R173, R174 ;  /* 0x000000aeadad7221 */ /* 0x000fe20000010000 */
[----:B------:R1:W-:Y:S01]  /*b010*/  @P0 LDGSTS.E.BYPASS.LTC128B.128 [R140+0xf100], [R142.64+0x80], !P6 ;  /* 0x0f1000808e8c0fae */ /* 0x0003e2000f101d46 */
[----:B------:R-:W-:-:S02]  /*b020*/  FADD.FTZ R166, R167, R166 ;  /* 0x000000a6a7a67221 */ /* 0x000fc40000010000 */
[----:B------:R-:W-:Y:S01]  /*b030*/  FADD.FTZ R173, R178, R173 ;  /* 0x000000adb2ad7221 */ /* 0x000fe20000010000 */
[----:B------:R1:W-:Y:S01]  /*b040*/  @P0 LDGSTS.E.BYPASS.LTC128B.128 [R140+0x11100], [R142.64+0x100], !P5 ;  /* 0x111001008e8c0fae */ /* 0x0003e2000e901d46 */
[----:B------:R-:W-:Y:S01]  /*b050*/  @P3 IMAD.HI.U32 R3, R162, c[0x0][0x2c8], RZ ;  /* 0x0000b200a2033a27 */ /* 0x000fe200078e00ff */
[----:B------:R-:W-:Y:S02]  /*b060*/  HMMA.16816.F32.BF16 R48, R4, R138, R48 ;  /* 0x0000008a0430723c */ /* 0x000fe40000041830 */
[----:B------:R-:W0:Y:S01]  /*b070*/  LDGDEPBAR ;  /* 0x00000000000079af */ /* 0x000e220000000000 */
[----:B------:R-:W-:Y:S02]  /*b080*/  FADD.FTZ R177, R177, R166 ;  /* 0x000000a6b1b17221 */ /* 0x000fe40000010000 */
[----:B------:R-:W-:-:S03]  /*b090*/  FADD.FTZ R176, R176, R173 ;  /* 0x000000adb0b07221 */ /* 0x000fc60000010000 */
[----:B------:R-:W-:Y:S01]  /*b0a0*/  HMMA.16816.F32.BF16 R76, R4, R132, R76 ;  /* 0x00000084044c723c */ /* 0x000fe2000004184c */
[----:B------:R-:W-:Y:S02]  /*b0b0*/  FADD.FTZ R182, R182, R177 ;  /* 0x000000b1b6b67221 */ /* 0x000fe40000010000 */
[----:B------:R-:W-:-:S05]  /*b0c0*/  FADD.FTZ R176, R179, R176 ;  /* 0x000000b0b3b07221 */ /* 0x000fca0000010000 */
[----:B------:R-:W-:Y:S01]  /*b0d0*/  HMMA.16816.F32.BF16 R80, R4, R134, R80 ;  /* 0x000000860450723c */ /* 0x000fe20000041850 */
[----:B------:R-:W-:-:S07]  /*b0e0*/  FADD.FTZ R175, R175, R182 ;  /* 0x000000b6afaf7221 */ /* 0x000fce0000010000 */
[----:B------:R-:W-:Y:S01]  /*b0f0*/  HMMA.16816.F32.BF16 R128, R4, R32, R128 ;  /* 0x000000200480723c */ /* 0x000fe20000041880 */
[----:B------:R-:W-:-:S07]  /*b100*/  FADD.FTZ R181, R181, R176 ;  /* 0x000000b0b5b57221 */ /* 0x000fce0000010000 */
        /* <DEDUP_REMOVED lines=9> */
[C---:B----4-:R-:W-:Y:S08]  /*b1a0*/  HMMA.16816.F32.BF16 R84, R4.reuse, R8, R84 ;  /* 0x000000080454723c */ /* 0x050ff00000041854 */
[C---:B------:R-:W-:Y:S08]  /*b1b0*/  HMMA.16816.F32.BF16 R88, R4.reuse, R10, R88 ;  /* 0x0000000a0458723c */ /* 0x040ff00000041858 */
[C---:B--2---:R-:W-:Y:S08]  /*b1c0*/  HMMA.16816.F32.BF16 R92, R4.reuse, R16, R92 ;  /* 0x00000010045c723c */ /* 0x044ff0000004185c */
[----:B------:R-:W-:Y:S07]  /*b1d0*/  HMMA.16816.F32.BF16 R96, R4, R18, R96 ;  /* 0x000000120460723c */ /* 0x000fee0000041860 */
[----:B------:R-:W-:Y:S01]  /*b1e0*/  IMAD.MOV.U32 R4, RZ, RZ, R162 ;  /* 0x000000ffff047224 */ /* 0x000fe200078e00a2 */
[----:B------:R-:W-:-:S04]  /*b1f0*/  @P3 SHF.R.U32.HI R4, RZ, c[0x0][0x2cc], R3 ;  /* 0x0000b300ff043a19 */ /* 0x000fc80000011603 */
[----:B---3--:R-:W-:Y:S01]  /*b200*/  IADD3 R163, -R163, R164, R4 ;  /* 0x000000a4a3a37210 */ /* 0x008fe20007ffe104 */
[----:B------:R-:W-:Y:S01]  /*b210*/  FADD.FTZ R223, R180, R175 ;  /* 0x000000afb4df7221 */ /* 0x000fe20000010000 */
[----:B------:R-:W-:Y:S01]  /*b220*/  IADD3 R195, R141, -0x2, RZ ;  /* 0xfffffffe8dc37810 */ /* 0x000fe20007ffe0ff */
[----:B------:R-:W-:Y:S01]  /*b230*/  FADD.FTZ R222, R222, R181 ;  /* 0x000000b5dede7221 */ /* 0x000fe20000010000 */
[----:B------:R-:W-:Y:S01]  /*b240*/  IADD3 R3, R163, c[0x0][0x328], RZ ;  /* 0x0000ca00a3037a10 */ /* 0x000fe20007ffe0ff */
[----:B------:R-:W-:Y:S05]  /*b250*/  @!P4 BRA `(.L_x_999) ;  /* 0x000001000000c947 */ /* 0x000fea0003800000 */
[C---:B------:R-:W-:Y:S01]  /*b260*/  ISETP.GT.AND P0, PT, R163.reuse, RZ, PT ;  /* 0x000000ffa300720c */ /* 0x040fe20003f04270 */
        /* <DEDUP_REMOVED lines=9> */
.L_x_1001:
[----:B------:R-:W-:-:S13]  /*b300*/  ISETP.NE.AND P0, PT, R224, 0x1, PT ;  /* 0x00000001e000780c */ /* 0x000fda0003f05270 */
[----:B------:R-:W-:-:S05]  /*b310*/  @P0 IMAD.HI.U32 R4, R5, c[0x0][0x330], RZ ;  /* 0x0000cc0005040a27 */ /* 0x000fca00078e00ff */
[----:B------:R-:W-:Y:S02]  /*b320*/  @P0 SHF.R.U32.HI R5, RZ, c[0x0][0x334], R4 ;  /* 0x0000cd00ff050a19 */ /* 0x000fe40000011604 */
.L_x_1002:
[----:B------:R-:W-:Y:S05]  /*b330*/  BSYNC B0 ;  /* 0x0000000000007941 */ /* 0x000fea0003800000 */
.L_x_1000:
[----:B------:R-:W-:-:S05]  /*b340*/  IMAD R4, R5, R224, c[0x0][0x32c] ;  /* 0x0000cb0005047624 */ /* 0x000fca00078e02e0 */
[----:B------:R-:W-:-:S04]  /*b350*/  IMNMX R3, R3, R4, PT ;  /* 0x0000000403037217 */ /* 0x000fc80003800200 */
.L_x_999:
[----:B------:R-:W-:Y:S01]  /*b360*/  SHF.R.S32.HI R4, RZ, 0x1f, R3 ;  /* 0x0000001fff047819 */ /* 0x000fe20000011403 */
[----:B------:R-:W-:Y:S02]  /*b370*/  IMAD.MOV.U32 R185, RZ, RZ, 0x1 ;  /* 0x00000001ffb97424 */ /* 0x000fe400078e00ff */
[----:B------:R-:W-:Y:S01]  /*b380*/  IMAD.MOV.U32 R221, RZ, RZ, RZ ;  /* 0x000000ffffdd7224 */ /* 0x000fe200078e00ff */
[----:B------:R-:W-:-:S04]  /*b390*/  LEA.HI R3, R4, R3, RZ, 0x6 ;  /* 0x0000000304037211 */ /* 0x000fc800078f30ff */
[----:B------:R-:W-:-:S04]  /*b3a0*/  SHF.R.S32.HI R3, RZ, 0x6, R3 ;  /* 0x00000006ff037819 */ /* 0x000fc80000011403 */
[----:B------:R-:W-:-:S04]  /*b3b0*/  IMNMX R228, R198, R3, !PT ;  /* 0x00000003c6e47217 */ /* 0x000fc80007800200 */
[----:B------:R-:W-:-:S13]  /*b3c0*/  ISETP.GE.AND P0, PT, R195, R228, PT ;  /* 0x000000e4c300720c */ /* 0x000fda0003f06270 */
[----:B------:R-:W-:Y:S05]  /*b3d0*/  @!P0 BRA `(.L_x_1003) ;  /* 0x0000372000008947 */ /* 0x000fea0003800000 */
[----:B------:R-:W-:Y:S02]  /*b3e0*/  MOV R221, RZ ;  /* 0x000000ff00dd7202 */ /* 0x000fe40000000f00 */
[----:B------:R-:W-:Y:S02]  /*b3f0*/  MOV R185, 0x1 ;  /* 0x0000000100b97802 */ /* 0x000fe40000000f00 */
.L_x_1012:
[----:B------:R-:W-:Y:S04]  /*b400*/  DEPBAR.LE SB0, 0x2 ;  /* 0x000080800000791a */ /* 0x000fe80000000000 */
[----:B------:R-:W-:Y:S01]  /*b410*/  WARPSYNC 0xffffffff ;  /* 0xffffffff00007948 */ /* 0x000fe20003800000 */
[----:B------:R-:W-:Y:S01]  /*b420*/  BAR.SYNC.DEFER_BLOCKING 0x0 ;  /* 0x0000000000007b1d */ /* 0x000fe20000010000 */
[----:B------:R-:W-:Y:S01]  /*b430*/  IMAD R181, R185, 0x6000, RZ ;  /* 0x00006000b9b57824 */ /* 0x000fe200078e02ff */
[----:B------:R-:W-:Y:S02]  /*b440*/  ISETP.GE.AND P0, PT, R198, R195, PT ;  /* 0x000000c3c600720c */ /* 0x000fe40003f06270 */
[----:B------:R-:W-:Y:S02]  /*b450*/  MOV R183, 0x20 ;  /* 0x0000002000b77802 */ /* 0x000fe40000000f00 */
[----:B------:R-:W-:Y:S02]  /*b460*/  IADD3 R196, R192, R181, RZ ;  /* 0x000000b5c0c47210 */ /* 0x000fe40007ffe0ff */
[----:B------:R-:W-:Y:S02]  /*b470*/  SEL R183, R183, 0xffffffe0, !P1 ;  /* 0xffffffe0b7b77807 */ /* 0x000fe40004800000 */
[----:B------:R-:W-:Y:S02]  /*b480*/  ISETP.GE.AND P4, PT, R201, c[0x0][0x1d4], PT ;  /* 0x00007500c9007a0c */ /* 0x000fe40003f86270 */
[CC--:B------:R-:W-:Y:S02]  /*b490*/  IADD3 R182, R183.reuse, R196.reuse, RZ ;  /* 0x000000c4b7b67210 */ /* 0x0c0fe40007ffe0ff */
[----:B------:R-:W-:Y:S01]  /*b4a0*/  IADD3 R183, R183, R196, R193 ;  /* 0x000000c4b7b77210 */ /* 0x000fe20007ffe0c1 */
[----:B------:R-:W-:Y:S01]  /*b4b0*/  @!P0 IMAD R177, R221, 0x6000, R207 ;  /* 0x00006000ddb18824 */ /* 0x000fe200078e02cf */
[----:B------:R-:W-:Y:S02]  /*b4c0*/  @!P0 IADD3 R16, R195, -0x1, RZ ;  /* 0xffffffffc3108810 */ /* 0x000fe40007ffe0ff */
[----:B------:R-:W-:Y:S02]  /*b4d0*/  IADD3 R180, R193, R182, RZ ;  /* 0x000000b6c1b47210 */ /* 0x000fe40007ffe0ff */
[----:B------:R-:W-:Y:S01]  /*b4e0*/  @!P0 SHF.R.S32.HI R3, RZ, 0x1f, R16 ;  /* 0x0000001fff038819 */ /* 0x000fe20000011410 */
[C---:B------:R-:W-:Y:S01]  /*b4f0*/  @!P0 IMAD.WIDE.U32 R18, R16.reuse, c[0x0][0x208], RZ ;  /* 0x0000820010128a25 */ /* 0x040fe200078e00ff */
[----:B------:R-:W-:Y:S03]  /*b500*/  LDSM.16.M88.4 R132, [R194] ;  /* 0x00000000c284783b */ /* 0x000fe60000000200 */
[----:B------:R-:W-:Y:S04]  /*b510*/  @!P0 IMAD R3, R3, c[0x0][0x208], RZ ;  /* 0x0000820003038a24 */ /* 0x000fe800078e02ff */
[----:B------:R-:W-:Y:S01]  /*b520*/  @!P0 IMAD R3, R16, c[0x0][0x20c], R3 ;  /* 0x0000830010038a24 */ /* 0x000fe200078e0203 */
[----:B-1----:R-:W1:Y:S04]  /*b530*/  LDSM.16.M88.4 R136, [R196+0xc100] ;  /* 0x00c10000c488783b */ /* 0x002e680000000200 */
[----:B------:R-:W-:Y:S02]  /*b540*/  @!P0 IADD3 R17, R19, R3, RZ ;  /* 0x0000000313118210 */ /* 0x000fe40007ffe0ff */
[----:B------:R-:W2:Y:S01]  /*b550*/  LDSM.16.M88.4 R140, [R196+0xc900] ;  /* 0x00c90000c48c783b */ /* 0x000ea20000000200 */
[C---:B------:R-:W-:Y:S02]  /*b560*/  @!P0 SHF.L.U32 R19, R18.reuse, 0x6, RZ ;  /* 0x0000000612138819 */ /* 0x040fe400000006ff */
[----:B------:R-:W-:Y:S02]  /*b570*/  @!P0 SHF.L.U64.HI R17, R18, 0x6, R17 ;  /* 0x0000000612118819 */ /* 0x000fe40000010211 */
[----:B------:R-:W-:Y:S01]  /*b580*/  @!P0 IADD3 R16, P3, P2, R210, R19, R205 ;  /* 0x00000013d2108210 */ /* 0x000fe20007a7e0cd */
[----:B------:R-:W3:Y:S03]  /*b590*/  LDSM.16.M88.4 R144, [R196+0xd100] ;  /* 0x00d10000c490783b */ /* 0x000ee60000000200 */
[----:B------:R-:W-:Y:S02]  /*b5a0*/  @!P0 IADD3.X R3, R215, R17, R204, P3, P2 ;  /* 0x00000011d7038210 */ /* 0x000fe40001fe44cc */
[----:B------:R-:W-:Y:S01]  /*b5b0*/  @!P0 IADD3 R18, P2, R19, R210, RZ ;  /* 0x000000d213128210 */ /* 0x000fe20007f5e0ff */
[----:B------:R-:W4:Y:S03]  /*b5c0*/  LDL R227, [R1+0x4] ;  /* 0x0000040001e37983 */ /* 0x000f260000100800 */
[----:B------:R-:W-:Y:S02]  /*b5d0*/  @!P0 IADD3.X R17, R17, R215, RZ, P2, !PT ;  /* 0x000000d711118210 */ /* 0x000fe400017fe4ff */
[C---:B------:R-:W-:Y:S01]  /*b5e0*/  @!P0 LEA R174, P2, R18.reuse, c[0x0][0x1f8], 0x1 ;  /* 0x00007e0012ae8a11 */ /* 0x040fe200078408ff */
[----:B------:R-:W5:Y:S03]  /*b5f0*/  LDSM.16.M88.4 R148, [R196+0xd900] ;  /* 0x00d90000c494783b */ /* 0x000f660000000200 */
[----:B------:R-:W-:Y:S02]  /*b600*/  @!P0 LEA.HI.X R175, R18, c[0x0][0x1fc], R17, 0x1, P2 ;  /* 0x00007f0012af8a11 */ /* 0x000fe400010f0c11 */
[C---:B------:R-:W-:Y:S01]  /*b610*/  @!P0 LEA R172, P2, R16.reuse, c[0x0][0x1f8], 0x1 ;  /* 0x00007e0010ac8a11 */ /* 0x040fe200078408ff */
[----:B------:R-:W-:Y:S03]  /*b620*/  LDSM.16.M88.4 R152, [R190] ;  /* 0x00000000be98783b */ /* 0x000fe60000000200 */
[----:B------:R-:W-:Y:S02]  /*b630*/  @!P0 LEA.HI.X R173, R16, c[0x0][0x1fc], R3, 0x1, P2 ;  /* 0x00007f0010ad8a11 */ /* 0x000fe400010f0c03 */
[----:B------:R-:W-:Y:S01]  /*b640*/  IADD3 R3, R193, R196, RZ ;  /* 0x000000c4c1037210 */ /* 0x000fe20007ffe0ff */
[----:B------:R-:W-:Y:S01]  /*b650*/  LDSM.16.M88.4 R156, [R182+0xd900] ;  /* 0x00d90000b69c783b */ /* 0x000fe20000000200 */
[----:B------:R-:W-:Y:S01]  /*b660*/  ISETP.NE.AND P2, PT, R225, 0x1, PT ;  /* 0x00000001e100780c */ /* 0x000fe20003f45270 */
[C---:B-1----:R-:W-:Y:S08]  /*b670*/  HMMA.16816.F32.BF16 R4, R132.reuse, R136, RZ ;  /* 0x000000888404723c */ /* 0x042ff000000418ff */
[C---:B------:R-:W-:Y:S01]  /*b680*/  HMMA.16816.F32.BF16 R8, R132.reuse, R138, RZ ;  /* 0x0000008a8408723c */ /* 0x040fe200000418ff */
[----:B------:R-:W1:Y:S07]  /*b690*/  LDSM.16.M88.4 R136, [R182+0xc100] ;  /* 0x00c10000b688783b */ /* 0x000e6e0000000200 */
[C---:B--2---:R-:W-:Y:S08]  /*b6a0*/  HMMA.16816.F32.BF16 R12, R132.reuse, R140, RZ ;  /* 0x0000008c840c723c */ /* 0x044ff000000418ff */
[C---:B------:R-:W-:Y:S01]  /*b6b0*/  HMMA.16816.F32.BF16 R16, R132.reuse, R142, RZ ;  /* 0x0000008e8410723c */ /* 0x040fe200000418ff */
[----:B------:R-:W2:Y:S07]  /*b6c0*/  LDSM.16.M88.4 R140, [R182+0xc900] ;  /* 0x00c90000b68c783b */ /* 0x000eae0000000200 */
[C---:B---3--:R-:W-:Y:S08]  /*b6d0*/  HMMA.16816.F32.BF16 R20, R132.reuse, R144, RZ ;  /* 0x000000908414723c */ /* 0x048ff000000418ff */
[C---:B------:R-:W-:Y:S01]  /*b6e0*/  HMMA.16816.F32.BF16 R24, R132.reuse, R146, RZ ;  /* 0x000000928418723c */ /* 0x040fe200000418ff */
[----:B------:R-:W3:Y:S06]  /*b6f0*/  LDSM.16.M88.4 R144, [R182+0xd100] ;  /* 0x00d10000b690783b */ /* 0x000eec0000000200 */
[----:B------:R-:W-:Y:S01]  /*b700*/  @!PT LDS RZ, [RZ] ;  /* 0x00000000fffff984 */ /* 0x000fe20000000800 */
[----:B------:R-:W-:Y:S01]  /*b710*/  @!PT LDS RZ, [RZ] ;  /* 0x00000000fffff984 */ /* 0x000fe20000000800 */
[----:B------:R-:W-:Y:S01]  /*b720*/  @!PT LDS RZ, [RZ] ;  /* 0x00000000fffff984 */ /* 0x000fe20000000800 */
[----:B------:R2:W-:Y:S01]  /*b730*/  @!P0 LDGSTS.E.BYPASS.LTC128B.128 [R177], [R174.64], !P4 ;  /* 0x00000000aeb18fae */ /* 0x0005e2000e101d46 */
[C---:B-----5:R-:W-:Y:S05]  /*b740*/  HMMA.16816.F32.BF16 R28, R132.reuse, R148, RZ ;  /* 0x00000094841c723c */ /* 0x060fea00000418ff */
[----:B------:R5:W-:Y:S03]  /*b750*/  @!P0 LDGSTS.E.BYPASS.LTC128B.128 [R177+0x2000], [R174.64+0x80], !P6 ;  /* 0x02000080aeb18fae */ /* 0x000be6000f101d46 */
[----:B------:R-:W-:Y:S03]  /*b760*/  HMMA.16816.F32.BF16 R32, R132, R150, RZ ;  /* 0x000000968420723c */ /* 0x000fe600000418ff */
[----:B------:R5:W-:Y:S05]  /*b770*/  @!P0 LDGSTS.E.BYPASS.LTC128B.128 [R177+0x4000], [R174.64+0x100], !P5 ;  /* 0x04000100aeb18fae */ /* 0x000bea000e901d46 */
[C---:B-1----:R-:W-:Y:S01]  /*b780*/  HMMA.16816.F32.BF16 R4, R152.reuse, R136, R4 ;  /* 0x000000889804723c */ /* 0x042fe20000041804 */
[----:B------:R5:W-:Y:S06]  /*b790*/  @!P0 LDGSTS.E.BYPASS.LTC128B.128 [R177+0x1000], [R172.64], !P4 ;  /* 0x01000000acb18fae */ /* 0x000bec000e101d46 */
[----:B------:R5:W-:Y:S01]  /*b7a0*/  @!P0 LDGSTS.E.BYPASS.LTC128B.128 [R177+0x3000], [R172.64+0x80], !P6 ;  /* 0x03000080acb18fae */ /* 0x000be2000f101d46 */
[C---:B------:R-:W-:Y:S05]  /*b7b0*/  HMMA.16816.F32.BF16 R8, R152.reuse, R138, R8 ;  /* 0x0000008a9808723c */ /* 0x040fea0000041808 */
[----:B------:R5:W-:Y:S01]  /*b7c0*/  @!P0 LDGSTS.E.BYPASS.LTC128B.128 [R177+0x5000], [R172.64+0x100], !P5 ;  /* 0x05000100acb18fae */ /* 0x000be2000e901d46 */
[C---:B------:R-:W-:Y:S02]  /*b7d0*/  ISETP.GE.AND P0, PT, R221.reuse, 0x1, PT ;  /* 0x00000001dd00780c */ /* 0x040fe40003f06270 */
[C---:B--2---:R-:W-:Y:S03]  /*b7e0*/  HMMA.16816.F32.BF16 R12, R152.reuse, R140, R12 ;  /* 0x0000008c980c723c */ /* 0x044fe6000004180c */
[----:B------:R-:W-:Y:S01]  /*b7f0*/  LDSM.16.M88.4 R132, [R188] ;  /* 0x00000000bc84783b */ /* 0x000fe20000000200 */
[----:B------:R-:W-:Y:S04]  /*b800*/  IADD3 R221, R221, 0x1, RZ ;  /* 0x00000001dddd7810 */ /* 0x000fe80007ffe0ff */
[C---:B------:R-:W-:Y:S01]  /*b810*/  HMMA.16816.F32.BF16 R16, R152.reuse, R142, R16 ;  /* 0x0000008e9810723c */ /* 0x040fe20000041810 */
[----:B------:R-:W1:Y:S03]  /*b820*/  LDSM.16.M88.4 R148, [R3+0xc100] ;  /* 0x00c100000394783b */ /* 0x000e660000000200 */
[----:B------:R-:W-:Y:S03]  /*b830*/  SEL R221, R221, RZ, !P0 ;  /* 0x000000ffdddd7207 */ /* 0x000fe60004000000 */
[----:B------:R-:W2:Y:S01]  /*b840*/  LDSM.16.M88.4 R160, [R3+0xc900] ;  /* 0x00c9000003a0783b */ /* 0x000ea20000000200 */
[C---:B---3--:R-:W-:Y:S05]  /*b850*/  HMMA.16816.F32.BF16 R20, R152.reuse, R144, R20 ;  /* 0x000000909814723c */ /* 0x048fea0000041814 */
[----:B------:R-:W3:Y:S03]  /*b860*/  LDSM.16.M88.4 R164, [R3+0xd100] ;  /* 0x00d1000003a4783b */ /* 0x000ee60000000200 */
[C---:B------:R-:W-:Y:S03]  /*b870*/  HMMA.16816.F32.BF16 R24, R152.reuse, R146, R24 ;  /* 0x000000929818723c */ /* 0x040fe60000041818 */
[----:B------:R-:W3:Y:S05]  /*b880*/  LDSM.16.M88.4 R168, [R3+0xd900] ;  /* 0x00d9000003a8783b */ /* 0x000eea0000000200 */
[C---:B------:R-:W-:Y:S01]  /*b890*/  HMMA.16816.F32.BF16 R28, R152.reuse, R156, R28 ;  /* 0x0000009c981c723c */ /* 0x040fe2000004181c */
[----:B------:R-:W-:Y:S06]  /*b8a0*/  LDSM.16.M88.4 R136, [R187] ;  /* 0x00000000bb88783b */ /* 0x000fec0000000200 */
[----:B------:R-:W3:Y:S01]  /*b8b0*/  LDSM.16.M88.4 R140, [R180+0xc100] ;  /* 0x00c10000b48c783b */ /* 0x000ee20000000200 */
[----:B------:R-:W-:Y:S05]  /*b8c0*/  HMMA.16816.F32.BF16 R32, R152, R158, R32 ;  /* 0x0000009e9820723c */ /* 0x000fea0000041820 */
[----:B------:R-:W3:Y:S03]  /*b8d0*/  LDSM.16.M88.4 R144, [R180+0xc900] ;  /* 0x00c90000b490783b */ /* 0x000ee60000000200 */
[C---:B-1----:R-:W-:Y:S03]  /*b8e0*/  HMMA.16816.F32.BF16 R4, R132.reuse, R148, R4 ;  /* 0x000000948404723c */ /* 0x042fe60000041804 */
[----:B-----5:R-:W1:Y:S05]  /*b8f0*/  LDSM.16.M88.4 R172, [R180+0xd100] ;  /* 0x00d10000b4ac783b */ /* 0x020e6a0000000200 */
[C---:B------:R-:W-:Y:S01]  /*b900*/  HMMA.16816.F32.BF16 R8, R132.reuse, R150, R8 ;  /* 0x000000968408723c */ /* 0x040fe20000041808 */
[----:B------:R-:W5:Y:S06]  /*b910*/  LDSM.16.M88.4 R176, [R180+0xd900] ;  /* 0x00d90000b4b0783b */ /* 0x000f6c0000000200 */
[----:B------:R-:W-:Y:S01]  /*b920*/  LDSM.16.M88.4 R148, [R194+0x4000] ;  /* 0x00400000c294783b */ /* 0x000fe20000000200 */
[C---:B--2---:R-:W-:Y:S05]  /*b930*/  HMMA.16816.F32.BF16 R12, R132.reuse, R160, R12 ;  /* 0x000000a0840c723c */ /* 0x044fea000004180c */
[----:B------:R-:W2:Y:S03]  /*b940*/  LDSM.16.M88.4 R152, [R196+0xe100] ;  /* 0x00e10000c498783b */ /* 0x000ea60000000200 */
[C---:B------:R-:W-:Y:S03]  /*b950*/  HMMA.16816.F32.BF16 R16, R132.reuse, R162, R16 ;  /* 0x000000a28410723c */ /* 0x040fe60000041810 */
[----:B------:R-:W1:Y:S05]  /*b960*/  LDSM.16.M88.4 R156, [R196+0xe900] ;  /* 0x00e90000c49c783b */ /* 0x000e6a0000000200 */
[C---:B---3--:R-:W-:Y:S01]  /*b970*/  HMMA.16816.F32.BF16 R20, R132.reuse, R164, R20 ;  /* 0x000000a48414723c */ /* 0x048fe20000041814 */
[----:B------:R-:W3:Y:S06]  /*b980*/  LDSM.16.M88.4 R160, [R196+0xf100] ;  /* 0x00f10000c4a0783b */ /* 0x000eec0000000200 */
[----:B------:R-:W0:Y:S01]  /*b990*/  LDGDEPBAR ;  /* 0x00000000000079af */ /* 0x000e220000000000 */
[C---:B------:R-:W-:Y:S05]  /*b9a0*/  HMMA.16816.F32.BF16 R24, R132.reuse, R166, R24 ;  /* 0x000000a68418723c */ /* 0x040fea0000041818 */
[----:B------:R-:W1:Y:S03]  /*b9b0*/  LDSM.16.M88.4 R164, [R196+0xf900] ;  /* 0x00f90000c4a4783b */ /* 0x000e660000000200 */
[C---:B------:R-:W-:Y:S08]  /*b9c0*/  HMMA.16816.F32.BF16 R28, R132.reuse, R168, R28 ;  /* 0x000000a8841c723c */ /* 0x040ff0000004181c */
[----:B------:R-:W-:Y:S01]  /*b9d0*/  HMMA.16816.F32.BF16 R32, R132, R170, R32 ;  /* 0x000000aa8420723c */ /* 0x000fe20000041820 */
[----:B------:R-:W-:Y:S06]  /*b9e0*/  LDSM.16.M88.4 R132, [R190+0x4000] ;  /* 0x00400000be84783b */ /* 0x000fec0000000200 */
[----:B------:R-:W-:Y:S01]  /*b9f0*/  LDSM.16.M88.4 R168, [R182+0xf100] ;  /* 0x00f10000b6a8783b */ /* 0x000fe20000000200 */
[C---:B------:R-:W-:Y:S08]  /*ba00*/  HMMA.16816.F32.BF16 R4, R136.reuse, R140, R4 ;  /* 0x0000008c8804723c */ /* 0x040ff00000041804 */
[C---:B------:R-:W-:Y:S01]  /*ba10*/  HMMA.16816.F32.BF16 R8, R136.reuse, R142, R8 ;  /* 0x0000008e8808723c */ /* 0x040fe20000041808 */
[----:B------:R-:W2:Y:S07]  /*ba20*/  LDSM.16.M88.4 R140, [R182+0xe100] ;  /* 0x00e10000b68c783b */ /* 0x000eae0000000200 */
[C---:B------:R-:W-:Y:S08]  /*ba30*/  HMMA.16816.F32.BF16 R12, R136.reuse, R144, R12 ;  /* 0x00000090880c723c */ /* 0x040ff0000004180c */
[C---:B------:R-:W-:Y:S01]  /*ba40*/  HMMA.16816.F32.BF16 R16, R136.reuse, R146, R16 ;  /* 0x000000928810723c */ /* 0x040fe20000041810 */
[----:B------:R-:W3:Y:S07]  /*ba50*/  LDSM.16.M88.4 R144, [R182+0xe900] ;  /* 0x00e90000b690783b */ /* 0x000eee0000000200 */
[C---:B-1----:R-:W-:Y:S08]  /*ba60*/  HMMA.16816.F32.BF16 R20, R136.reuse, R172, R20 ;  /* 0x000000ac8814723c */ /* 0x042ff00000041814 */
[C---:B------:R-:W-:Y:S01]  /*ba70*/  HMMA.16816.F32.BF16 R24, R136.reuse, R174, R24 ;  /* 0x000000ae8818723c */ /* 0x040fe20000041818 */
[----:B------:R-:W1:Y:S07]  /*ba80*/  LDSM.16.M88.4 R172, [R182+0xf900] ;  /* 0x00f90000b6ac783b */ /* 0x000e6e0000000200 */
[C---:B-----5:R-:W-:Y:S08]  /*ba90*/  HMMA.16816.F32.BF16 R28, R136.reuse, R176, R28 ;  /* 0x000000b0881c723c */ /* 0x060ff0000004181c */
[----:B------:R-:W-:Y:S01]  /*baa0*/  HMMA.16816.F32.BF16 R32, R136, R178, R32 ;  /* 0x000000b28820723c */ /* 0x000fe20000041820 */
[----:B------:R-:W-:Y:S06]  /*bab0*/  LDSM.16.M88.4 R136, [R188+0x4000] ;  /* 0x00400000bc88783b */ /* 0x000fec0000000200 */
[----:B------:R-:W-:Y:S01]  /*bac0*/  LDSM.16.M88.4 R176, [R182+0x10100] ;  /* 0x01010000b6b0783b */ /* 0x000fe20000000200 */
[C---:B--2---:R-:W-:Y:S08]  /*bad0*/  HMMA.16816.F32.BF16 R4, R148.reuse, R152, R4 ;  /* 0x000000989404723c */ /* 0x044ff00000041804 */
[C---:B------:R-:W-:Y:S01]  /*bae0*/  HMMA.16816.F32.BF16 R8, R148.reuse, R154, R8 ;  /* 0x0000009a9408723c */ /* 0x040fe20000041808 */
[----:B------:R-:W2:Y:S07]  /*baf0*/  LDSM.16.M88.4 R152, [R3+0xe100] ;  /* 0x00e100000398783b */ /* 0x000eae0000000200 */
[C---:B------:R-:W-:Y:S04]  /*bb00*/  HMMA.16816.F32.BF16 R12, R148.reuse, R156, R12 ;  /* 0x0000009c940c723c */ /* 0x040fe8000004180c */
[----:B----4-:R-:W-:Y:S04]  /*bb10*/  LEA R227, R227, R220, 0x7 ;  /* 0x000000dce3e37211 */ /* 0x010fe800078e38ff */
[C---:B------:R-:W-:Y:S01]  /*bb20*/  HMMA.16816.F32.BF16 R16, R148.reuse, R158, R16 ;  /* 0x0000009e9410723c */ /* 0x040fe20000041810 */
[----:B------:R-:W4:Y:S07]  /*bb30*/  LDSM.16.M88.4 R156, [R3+0xe900] ;  /* 0x00e90000039c783b */ /* 0x000f2e0000000200 */
[C---:B---3--:R-:W-:Y:S08]  /*bb40*/  HMMA.16816.F32.BF16 R20, R148.reuse, R160, R20 ;  /* 0x000000a09414723c */ /* 0x048ff00000041814 */
[C---:B------:R-:W-:Y:S01]  /*bb50*/  HMMA.16816.F32.BF16 R24, R148.reuse, R162, R24 ;  /* 0x000000a29418723c */ /* 0x040fe20000041818 */
[----:B------:R-:W3:Y:S07]  /*bb60*/  LDSM.16.M88.4 R160, [R3+0xf100] ;  /* 0x00f1000003a0783b */ /* 0x000eee0000000200 */
[C---:B------:R-:W-:Y:S08]  /*bb70*/  HMMA.16816.F32.BF16 R28, R148.reuse, R164, R28 ;  /* 0x000000a4941c723c */ /* 0x040ff0000004181c */
[----:B------:R-:W-:Y:S01]  /*bb80*/  HMMA.16816.F32.BF16 R32, R148, R166, R32 ;  /* 0x000000a69420723c */ /* 0x000fe20000041820 */
[----:B------:R-:W-:Y:S06]  /*bb90*/  LDSM.16.M88.4 R148, [R183+0xe900] ;  /* 0x00e90000b794783b */ /* 0x000fec0000000200 */
[----:B------:R-:W-:Y:S01]  /*bba0*/  LDSM.16.M88.4 R164, [R196+0x10100] ;  /* 0x01010000c4a4783b */ /* 0x000fe20000000200 */
[C---:B------:R-:W-:Y:S08]  /*bbb0*/  HMMA.16816.F32.BF16 R4, R132.reuse, R140, R4 ;  /* 0x0000008c8404723c */ /* 0x040ff00000041804 */
[C---:B------:R-:W-:Y:S01]  /*bbc0*/  HMMA.16816.F32.BF16 R8, R132.reuse, R142, R8 ;  /* 0x0000008e8408723c */ /* 0x040fe20000041808 */
[----:B------:R-:W5:Y:S07]  /*bbd0*/  LDSM.16.M88.4 R140, [R3+0xf900] ;  /* 0x00f90000038c783b */ /* 0x000f6e0000000200 */
[C---:B------:R-:W-:Y:S08]  /*bbe0*/  HMMA.16816.F32.BF16 R12, R132.reuse, R144, R12 ;  /* 0x00000090840c723c */ /* 0x040ff0000004180c */
[C---:B------:R-:W-:Y:S01]  /*bbf0*/  HMMA.16816.F32.BF16 R16, R132.reuse, R146, R16 ;  /* 0x000000928410723c */ /* 0x040fe20000041810 */
[----:B------:R-:W-:Y:S07]  /*bc00*/  LDSM.16.M88.4 R144, [R180+0xe100] ;  /* 0x00e10000b490783b */ /* 0x000fee0000000200 */
[C---:B------:R-:W-:Y:S08]  /*bc10*/  HMMA.16816.F32.BF16 R20, R132.reuse, R168, R20 ;  /* 0x000000a88414723c */ /* 0x040ff00000041814 */
[C---:B------:R-:W-:Y:S01]  /*bc20*/  HMMA.16816.F32.BF16 R24, R132.reuse, R170, R24 ;  /* 0x000000aa8418723c */ /* 0x040fe20000041818 */
[----:B------:R-:W-:Y:S07]  /*bc30*/  LDSM.16.M88.4 R168, [R196+0x11900] ;  /* 0x01190000c4a8783b */ /* 0x000fee0000000200 */
[C---:B-1----:R-:W-:Y:S08]  /*bc40*/  HMMA.16816.F32.BF16 R28, R132.reuse, R172, R28 ;  /* 0x000000ac841c723c */ /* 0x042ff0000004181c */
[----:B------:R-:W-:Y:S01]  /*bc50*/  HMMA.16816.F32.BF16 R32, R132, R174, R32 ;  /* 0x000000ae8420723c */ /* 0x000fe20000041820 */
[----:B------:R-:W1:Y:S06]  /*bc60*/  LDSM.16.M88.4 R132, [R187+0x4000] ;  /* 0x00400000bb84783b */ /* 0x000e6c0000000200 */
[----:B------:R-:W-:Y:S01]  /*bc70*/  LDSM.16.M88.4 R172, [R190+0x8000] ;  /* 0x00800000beac783b */ /* 0x000fe20000000200 */
[C---:B--2---:R-:W-:Y:S08]  /*bc80*/  HMMA.16816.F32.BF16 R4, R136.reuse, R152, R4 ;  /* 0x000000988804723c */ /* 0x044ff00000041804 */
[C---:B------:R-:W-:Y:S01]  /*bc90*/  HMMA.16816.F32.BF16 R8, R136.reuse, R154, R8 ;  /* 0x0000009a8808723c */ /* 0x040fe20000041808 */
[----:B------:R-:W2:Y:S07]  /*bca0*/  LDSM.16.M88.4 R152, [R183+0xf100] ;  /* 0x00f10000b798783b */ /* 0x000eae0000000200 */
[C---:B----4-:R-:W-:Y:S08]  /*bcb0*/  HMMA.16816.F32.BF16 R12, R136.reuse, R156, R12 ;  /* 0x0000009c880c723c */ /* 0x050ff0000004180c */
[C---:B------:R-:W-:Y:S01]  /*bcc0*/  HMMA.16816.F32.BF16 R16, R136.reuse, R158, R16 ;  /* 0x0000009e8810723c */ /* 0x040fe20000041810 */
[----:B------:R-:W4:Y:S07]  /*bcd0*/  LDSM.16.M88.4 R156, [R183+0xf900] ;  /* 0x00f90000b79c783b */ /* 0x000f2e0000000200 */
[C---:B---3--:R-:W-:Y:S08]  /*bce0*/  HMMA.16816.F32.BF16 R20, R136.reuse, R160, R20 ;  /* 0x000000a08814723c */ /* 0x048ff00000041814 */
[C---:B------:R-:W-:Y:S01]  /*bcf0*/  HMMA.16816.F32.BF16 R24, R136.reuse, R162, R24 ;  /* 0x000000a28818723c */ /* 0x040fe20000041818 */
[----:B------:R-:W3:Y:S07]  /*bd00*/  LDSM.16.M88.4 R160, [R194+0x8000] ;  /* 0x00800000c2a0783b */ /* 0x000eee0000000200 */
[C---:B-----5:R-:W-:Y:S08]  /*bd10*/  HMMA.16816.F32.BF16 R28, R136.reuse, R140, R28 ;  /* 0x0000008c881c723c */ /* 0x060ff0000004181c */
[----:B------:R-:W-:Y:S01]  /*bd20*/  HMMA.16816.F32.BF16 R32, R136, R142, R32 ;  /* 0x0000008e8820723c */ /* 0x000fe20000041820 */
[----:B------:R-:W5:Y:S06]  /*bd30*/  LDSM.16.M88.4 R136, [R196+0x10900] ;  /* 0x01090000c488783b */ /* 0x000f6c0000000200 */
[----:B------:R-:W3:Y:S01]  /*bd40*/  LDSM.16.M88.4 R140, [R196+0x11100] ;  /* 0x01110000c48c783b */ /* 0x000ee20000000200 */
[C---:B-1----:R-:W-:Y:S08]  /*bd50*/  HMMA.16816.F32.BF16 R4, R132.reuse, R144, R4 ;  /* 0x000000908404723c */ /* 0x042ff00000041804 */
[C---:B------:R-:W-:Y:S01]  /*bd60*/  HMMA.16816.F32.BF16 R8, R132.reuse, R146, R8 ;  /* 0x000000928408723c */ /* 0x040fe20000041808 */
[----:B------:R-:W-:Y:S07]  /*bd70*/  LDSM.16.M88.4 R144, [R182+0x11100] ;  /* 0x01110000b690783b */ /* 0x000fee0000000200 */
[C---:B------:R-:W-:Y:S08]  /*bd80*/  HMMA.16816.F32.BF16 R12, R132.reuse, R148, R12 ;  /* 0x00000094840c723c */ /* 0x040ff0000004180c */
[C---:B------:R-:W-:Y:S01]  /*bd90*/  HMMA.16816.F32.BF16 R16, R132.reuse, R150, R16 ;  /* 0x000000968410723c */ /* 0x040fe20000041810 */
[----:B------:R-:W-:Y:S07]  /*bda0*/  LDSM.16.M88.4 R148, [R182+0x11900] ;  /* 0x01190000b694783b */ /* 0x000fee0000000200 */
[C---:B--2---:R-:W-:Y:S08]  /*bdb0*/  HMMA.16816.F32.BF16 R20, R132.reuse, R152, R20 ;  /* 0x000000988414723c */ /* 0x044ff00000041814 */
[C---:B------:R-:W-:Y:S01]  /*bdc0*/  HMMA.16816.F32.BF16 R24, R132.reuse, R154, R24 ;  /* 0x0000009a8418723c */ /* 0x040fe20000041818 */
[----:B------:R-:W-:Y:S07]  /*bdd0*/  LDSM.16.M88.4 R152, [R188+0x8000] ;  /* 0x00800000bc98783b */ /* 0x000fee0000000200 */
[C---:B----4-:R-:W-:Y:S08]  /*bde0*/  HMMA.16816.F32.BF16 R28, R132.reuse, R156, R28 ;  /* 0x0000009c841c723c */ /* 0x050ff0000004181c */
[----:B------:R-:W-:Y:S01]  /*bdf0*/  HMMA.16816.F32.BF16 R32, R132, R158, R32 ;  /* 0x0000009e8420723c */ /* 0x000fe20000041820 */
[----:B------:R-:W1:Y:S06]  /*be00*/  LDSM.16.M88.4 R132, [R182+0x10900] ;  /* 0x01090000b684783b */ /* 0x000e6c0000000200 */
[----:B------:R-:W2:Y:S01]  /*be10*/  LDSM.16.M88.4 R156, [R3+0x10100] ;  /* 0x01010000039c783b */ /* 0x000ea20000000200 */
[C---:B---3--:R-:W-:Y:S08]  /*be20*/  HMMA.16816.F32.BF16 R4, R160.reuse, R164, R4 ;  /* 0x000000a4a004723c */ /* 0x048ff00000041804 */
[C---:B------:R-:W-:Y:S01]  /*be30*/  HMMA.16816.F32.BF16 R8, R160.reuse, R166, R8 ;  /* 0x000000a6a008723c */ /* 0x040fe20000041808 */
[----:B------:R-:W-:Y:S07]  /*be40*/  LDSM.16.M88.4 R164, [R187+0x8000] ;  /* 0x00800000bba4783b */ /* 0x000fee0000000200 */
[C---:B-----5:R-:W-:Y:S08]  /*be50*/  HMMA.16816.F32.BF16 R12, R160.reuse, R136, R12 ;  /* 0x00000088a00c723c */ /* 0x060ff0000004180c */
[C---:B------:R-:W-:Y:S01]  /*be60*/  HMMA.16816.F32.BF16 R16, R160.reuse, R138, R16 ;  /* 0x0000008aa010723c */ /* 0x040fe20000041810 */
[----:B------:R-:W3:Y:S07]  /*be70*/  LDSM.16.M88.4 R136, [R3+0x10900] ;  /* 0x010900000388783b */ /* 0x000eee0000000200 */
[C---:B------:R-:W-:Y:S08]  /*be80*/  HMMA.16816.F32.BF16 R20, R160.reuse, R140, R20 ;  /* 0x0000008ca014723c */ /* 0x040ff00000041814 */
[C---:B------:R-:W-:Y:S01]  /*be90*/  HMMA.16816.F32.BF16 R24, R160.reuse, R142, R24 ;  /* 0x0000008ea018723c */ /* 0x040fe20000041818 */
[----:B------:R-:W4:Y:S07]  /*bea0*/  LDSM.16.M88.4 R140, [R3+0x11100] ;  /* 0x01110000038c783b */ /* 0x000f2e0000000200 */
[C---:B------:R-:W-:Y:S08]  /*beb0*/  HMMA.16816.F32.BF16 R28, R160.reuse, R168, R28 ;  /* 0x000000a8a01c723c */ /* 0x040ff0000004181c */
[----:B------:R-:W-:Y:S01]  /*bec0*/  HMMA.16816.F32.BF16 R32, R160, R170, R32 ;  /* 0x000000aaa020723c */ /* 0x000fe20000041820 */
[----:B------:R-:W5:Y:S06]  /*bed0*/  LDSM.16.M88.4 R160, [R3+0x11900] ;  /* 0x0119000003a0783b */ /* 0x000f6c0000000200 */
[----:B------:R-:W2:Y:S01]  /*bee0*/  LDSM.16.M88.4 R168, [R180+0x10100] ;  /* 0x01010000b4a8783b */ /* 0x000ea20000000200 */
        /* <DEDUP_REMOVED lines=13> */
[----:B------:R-:W2:Y:S07]  /*bfc0*/  LDSM.16.M88.4 R136, [R183+0x11100] ;  /* 0x01110000b788783b */ /* 0x000eae0000000200 */
        /* <DEDUP_REMOVED lines=8> */
[----:B------:R-:W1:Y:S03]  /*c050*/  LDSM.16.M88.4 R132, [R183+0x11900] ;  /* 0x01190000b784783b */ /* 0x000e660000000200 */
[----:B------:R-:W-:Y:S02]  /*c060*/  FMUL.FTZ R156, R4, c[0x0][0x320] ;  /* 0x0000c800049c7a20 */ /* 0x000fe40000410000 */
[----:B------:R-:W-:Y:S02]  /*c070*/  FMUL.FTZ R158, R5, c[0x0][0x320] ;  /* 0x0000c800059e7a20 */ /* 0x000fe40000410000 */
[C---:B--2---:R-:W-:Y:S02]  /*c080*/  HMMA.16816.F32.BF16 R20, R164.reuse, R136, R20 ;  /* 0x00000088a414723c */ /* 0x044fe40000041814 */
[----:B------:R-:W2:Y:S02]  /*c090*/  MUFU.TANH R156, R156 ;  /* 0x0000009c009c7308 */ /* 0x000ea40000002400 */
[----:B------:R-:W-:Y:S02]  /*c0a0*/  FMUL.FTZ R157, R6, c[0x0][0x320] ;  /* 0x0000c800069d7a20 */ /* 0x000fe40000410000 */
[----:B------:R-:W-:Y:S02]  /*c0b0*/  FMUL.FTZ R3, R7, c[0x0][0x320] ;  /* 0x0000c80007037a20 */ /* 0x000fe40000410000 */
[C---:B------:R-:W-:Y:S04]  /*c0c0*/  HMMA.16816.F32.BF16 R24, R164.reuse, R138, R24 ;  /* 0x0000008aa418723c */ /* 0x040fe80000041818 */
[----:B------:R-:W3:Y:S01]  /*c0d0*/  MUFU.TANH R158, R158 ;  /* 0x0000009e009e7308 */ /* 0x000ee20000002400 */
[----:B------:R-:W-:Y:S02]  /*c0e0*/  FMUL.FTZ R160, R8, c[0x0][0x320] ;  /* 0x0000c80008a07a20 */ /* 0x000fe40000410000 */
[----:B------:R-:W-:Y:S02]  /*c0f0*/  FMUL.FTZ R162, R9, c[0x0][0x320] ;  /* 0x0000c80009a27a20 */ /* 0x000fe40000410000 */
[----:B------:R-:W-:Y:S03]  /*c100*/  FMUL.FTZ R159, R10, c[0x0][0x320] ;  /* 0x0000c8000a9f7a20 */ /* 0x000fe60000410000 */
[----:B------:R-:W-:Y:S02]  /*c110*/  FMUL.FTZ R161, R11, c[0x0][0x320] ;  /* 0x0000c8000ba17a20 */ /* 0x000fe40000410000 */
[----:B------:R-:W4:Y:S01]  /*c120*/  MUFU.TANH R157, R157 ;  /* 0x0000009d009d7308 */ /* 0x000f220000002400 */
[----:B------:R-:W-:Y:S02]  /*c130*/  FMUL.FTZ R178, R12, c[0x0][0x320] ;  /* 0x0000c8000cb27a20 */ /* 0x000fe40000410000 */
[----:B------:R-:W-:Y:S02]  /*c140*/  FMUL.FTZ R171, R20, c[0x0][0x320] ;  /* 0x0000c80014ab7a20 */ /* 0x000fe40000410000 */
[----:B------:R-:W-:Y:S02]  /*c150*/  FMUL.FTZ R168, R13, c[0x0][0x320] ;  /* 0x0000c8000da87a20 */ /* 0x000fe40000410000 */
[----:B------:R-:W-:Y:S02]  /*c160*/  FMUL.FTZ R163, R14, c[0x0][0x320] ;  /* 0x0000c8000ea37a20 */ /* 0x000fe40000410000 */
[----:B------:R-:W-:Y:S01]  /*c170*/  FMUL.FTZ R172, R15, c[0x0][0x320] ;  /* 0x0000c8000fac7a20 */ /* 0x000fe20000410000 */
[----:B------:R-:W2:Y:S01]  /*c180*/  MUFU.TANH R3, R3 ;  /* 0x0000000300037308 */ /* 0x000ea20000002400 */
[C---:B-1----:R-:W-:Y:S03]  /*c190*/  HMMA.16816.F32.BF16 R28, R164.reuse, R132, R28 ;  /* 0x00000084a41c723c */ /* 0x042fe6000004181c */
        /* <DEDUP_REMOVED lines=8> */
[----:B------:R-:W2:Y:S01]  /*c220*/  MUFU.TANH R160, R160 ;  /* 0x000000a000a07308 */ /* 0x000ea20000002400 */
[----:B------:R-:W-:Y:S02]  /*c230*/  FMUL.FTZ R21, R21, c[0x0][0x320] ;  /* 0x0000c80015157a20 */ /* 0x000fe40000410000 */
[----:B------:R-:W-:Y:S02]  /*c240*/  FMUL.FTZ R19, R22, c[0x0][0x320] ;  /* 0x0000c80016137a20 */ /* 0x000fe40000410000 */
[----:B------:R-:W-:Y:S02]  /*c250*/  FMUL.FTZ R27, R28, c[0x0][0x320] ;  /* 0x0000c8001c1b7a20 */ /* 0x000fe40000410000 */
[----:B------:R-:W-:Y:S01]  /*c260*/  FMUL.FTZ R28, R29, c[0x0][0x320] ;  /* 0x0000c8001d1c7a20 */ /* 0x000fe20000410000 */
[----:B------:R-:W-:Y:S01]  /*c270*/  IADD3 R29, R209, R227, R218 ;  /* 0x000000e3d11d7210 */ /* 0x000fe20007ffe0da */
[----:B------:R-:W-:Y:S01]  /*c280*/  FMUL.FTZ R18, R23, c[0x0][0x320] ;  /* 0x0000c80017127a20 */ /* 0x000fe20000410000 */
[----:B------:R-:W2:Y:S01]  /*c290*/  MUFU.TANH R162, R162 ;  /* 0x000000a200a27308 */ /* 0x000ea20000002400 */
[----:B------:R-:W-:Y:S02]  /*c2a0*/  FMUL.FTZ R174, R24, c[0x0][0x320] ;  /* 0x0000c80018ae7a20 */ /* 0x000fe40000410000 */
[----:B------:R-:W-:Y:S02]  /*c2b0*/  FMUL.FTZ R22, R26, c[0x0][0x320] ;  /* 0x0000c8001a167a20 */ /* 0x000fe40000410000 */
[----:B-1----:R-:W-:Y:S04]  /*c2c0*/  @P2 IMAD.HI.U32 R25, R29, c[0x0][0x2c8], RZ ;  /* 0x0000b2001d192a27 */ /* 0x002fe800078e00ff */
[----:B------:R-:W-:Y:S01]  /*c2d0*/  FMUL.FTZ R24, R30, c[0x0][0x320] ;  /* 0x0000c8001e187a20 */ /* 0x000fe20000410000 */
[----:B------:R-:W1:Y:S01]  /*c2e0*/  MUFU.TANH R159, R159 ;  /* 0x0000009f009f7308 */ /* 0x000e620000002400 */
[----:B------:R-:W-:Y:S01]  /*c2f0*/  @P2 SHF.R.U32.HI R29, RZ, c[0x0][0x2cc], R25 ;  /* 0x0000b300ff1d2a19 */ /* 0x000fe20000011619 */
[----:B------:R-:W-:Y:S01]  /*c300*/  FMUL.FTZ R23, R31, c[0x0][0x320] ;  /* 0x0000c8001f177a20 */ /* 0x000fe20000410000 */
[----:B------:R-:W-:Y:S01]  /*c310*/  SHF.L.U32 R30, R195, 0x6, RZ ;  /* 0x00000006c31e7819 */ /* 0x000fe200000006ff */
[----:B------:R-:W-:Y:S01]  /*c320*/  FMUL.FTZ R164, R32, c[0x0][0x320] ;  /* 0x0000c80020a47a20 */ /* 0x000fe20000410000 */
[----:B------:R-:W-:Y:S01]  /*c330*/  ISETP.GE.AND P2, PT, R224, 0x1, PT ;  /* 0x00000001e000780c */ /* 0x000fe20003f46270 */
[----:B------:R-:W5:Y:S01]  /*c340*/  SHFL.IDX PT, R166, R29, RZ, 0x1c1f ;  /* 0x001c1fff1da67589 */ /* 0x000f6200000e0000 */
[----:B------:R-:W-:Y:S01]  /*c350*/  FMUL.FTZ R32, R33, c[0x0][0x320] ;  /* 0x0000c80021207a20 */ /* 0x000fe20000410000 */
[----:B------:R-:W-:Y:S01]  /*c360*/  LOP3.LUT R31, RZ, c[0x0][0x324], RZ, 0x33, !PT ;  /* 0x0000c900ff1f7a12 */ /* 0x000fe200078e33ff */
[----:B------:R-:W-:Y:S01]  /*c370*/  FMUL.FTZ R26, R34, c[0x0][0x320] ;  /* 0x0000c800221a7a20 */ /* 0x000fe20000410000 */
[----:B------:R-:W1:Y:S01]  /*c380*/  MUFU.TANH R161, R161 ;  /* 0x000000a100a17308 */ /* 0x000e620000002400 */
[----:B------:R-:W-:Y:S01]  /*c390*/  FMUL.FTZ R165, R35, c[0x0][0x320] ;  /* 0x0000c80023a57a20 */ /* 0x000fe20000410000 */
[----:B------:R-:W-:Y:S04]  /*c3a0*/  IADD3 R34, -R219, 0x1, -R30 ;  /* 0x00000001db227810 */ /* 0x000fe80007ffe91e */
[----:B------:R-:W-:Y:S04]  /*c3b0*/  IADD3 R34, -R206, R34, R199 ;  /* 0x00000022ce227210 */ /* 0x000fe80007ffe1c7 */
[----:B------:R-:W1:Y:S01]  /*c3c0*/  MUFU.TANH R178, R178 ;  /* 0x000000b200b27308 */ /* 0x000e620000002400 */
[----:B------:R-:W-:Y:S02]  /*c3d0*/  IADD3 R33, R34, c[0x0][0x328], RZ ;  /* 0x0000ca0022217a10 */ /* 0x000fe40007ffe0ff */
[----:B------:R-:W-:Y:S07]  /*c3e0*/  IADD3 R31, R31, R34, RZ ;  /* 0x000000221f1f7210 */ /* 0x000fee0007ffe0ff */
[----:B------:R-:W1:Y:S01]  /*c3f0*/  MUFU.TANH R168, R168 ;  /* 0x000000a800a87308 */ /* 0x000e620000002400 */
[-C--:B-----5:R-:W-:Y:S02]  /*c400*/  IADD3 R35, R33, R166.reuse, RZ ;  /* 0x000000a621237210 */ /* 0x0a0fe40007ffe0ff */
[----:B------:R-:W-:Y:S07]  /*c410*/  IADD3 R34, R31, R166, RZ ;  /* 0x000000a61f227210 */ /* 0x000fee0007ffe0ff */
        /* <DEDUP_REMOVED lines=21> */
[----:B------:R-:W-:-:S05]  /*c570*/  @!P2 BRA `(.L_x_1004) ;  /* 0x000001500000a947 */ /* 0x000fca0003800000 */
[----:B--234-:R-:W-:Y:S01]  /*c580*/  IADD3 R5, -R206, R199, R166 ;  /* 0x000000c7ce057210 */ /* 0x01cfe20007ffe1a6 */
[----:B------:R-:W-:Y:S03]  /*c590*/  BSSY B0, `(.L_x_1005) ;  /* 0x000000e000007945 */ /* 0x000fe60003800000 */
[----:B------:R-:W-:-:S13]  /*c5a0*/  ISETP.GT.AND P0, PT, R5, -0x1, PT ;  /* 0xffffffff0500780c */ /* 0x000fda0003f04270 */
[----:B------:R-:W-:-:S05]  /*c5b0*/  @P0 BRA `(.L_x_1006) ;  /* 0x0000007000000947 */ /* 0x000fca0003800000 */
[----:B------:R-:W-:Y:S01]  /*c5c0*/  LOP3.LUT R5, RZ, R5, RZ, 0x33, !PT ;  /* 0x00000005ff057212 */ /* 0x000fe200078e33ff */
[----:B------:R-:W-:Y:S05]  /*c5d0*/  IMAD.MOV.U32 R4, RZ, RZ, c[0x0][0x32c] ;  /* 0x0000cb00ff047624 */ /* 0x000fea00078e00ff */
[----:B------:R-:W-:-:S13]  /*c5e0*/  ISETP.NE.AND P0, PT, R4, 0x1, PT ;  /* 0x000000010400780c */ /* 0x000fda0003f05270 */
[----:B------:R-:W-:Y:S05]  /*c5f0*/  @P0 IMAD.HI.U32 R4, R5, c[0x0][0x330], RZ ;  /* 0x0000cc0005040a27 */ /* 0x000fea00078e00ff */
[----:B------:R-:W-:Y:S04]  /*c600*/  @P0 SHF.R.U32.HI R5, RZ, c[0x0][0x334], R4 ;  /* 0x0000cd00ff050a19 */ /* 0x000fe80000011604 */
[----:B------:R-:W-:Y:S01]  /*c610*/  LOP3.LUT R5, RZ, R5, RZ, 0x33, !PT ;  /* 0x00000005ff057212 */ /* 0x000fe200078e33ff */
[----:B------:R-:W-:-:S05]  /*c620*/  BRA `(.L_x_1007) ;  /* 0x0000004000007947 */ /* 0x000fca0003800000 */
.L_x_1006:
[----:B------:R-:W-:Y:S04]  /*c630*/  MOV R4, c[0x0][0x32c] ;  /* 0x0000cb0000047a02 */ /* 0x000fe80000000f00 */
[----:B------:R-:W-:-:S13]  /*c640*/  ISETP.NE.AND P0, PT, R4, 0x1, PT ;  /* 0x000000010400780c */ /* 0x000fda0003f05270 */
[----:B------:R-:W-:Y:S05]  /*c650*/  @P0 IMAD.HI.U32 R4, R5, c[0x0][0x330], RZ ;  /* 0x0000cc0005040a27 */ /* 0x000fea00078e00ff */
[----:B------:R-:W-:Y:S02]  /*c660*/  @P0 SHF.R.U32.HI R5, RZ, c[0x0][0x334], R4 ;  /* 0x0000cd00ff050a19 */ /* 0x000fe40000011604 */
.L_x_1007:
[----:B------:R-:W-:Y:S05]  /*c670*/  BSYNC B0 ;  /* 0x0000000000007941 */ /* 0x000fea0003800000 */
.L_x_1005:
[----:B------:R-:W-:Y:S04]  /*c680*/  IMAD R4, R5, c[0x0][0x32c], -R30 ;  /* 0x0000cb0005047a24 */ /* 0x000fe800078e0a1e */
[----:B------:R-:W-:Y:S05]  /*c690*/  IMAD.IADD R5, R4, 0x1, -R219 ;  /* 0x0000000104057824 */ /* 0x000fea00078e0adb */
[----:B------:R-:W-:Y:S02]  /*c6a0*/  IADD3 R4, R5, c[0x0][0x32c], RZ ;  /* 0x0000cb0005047a10 */ /* 0x000fe40007ffe0ff */
[----:B------:R-:W-:Y:S02]  /*c6b0*/  IMNMX R34, R34, R5, !PT ;  /* 0x0000000522227217 */ /* 0x000fe40007800200 */
[----:B------:R-:W-:Y:S02]  /*c6c0*/  IMNMX R35, R35, R4, PT ;  /* 0x0000000423237217 */ /* 0x000fe40003800200 */
.L_x_1004:
        /* <DEDUP_REMOVED lines=12> */
[----:B------:R-:W-:Y:S02]  /*c790*/  FSEL R12, R160, -INF , !P0 ;  /* 0xff800000a00c7808 */ /* 0x000fe40004000000 */
[----:B------:R-:W-:Y:S04]  /*c7a0*/  ISETP.GT.AND P0, PT, R34, 0x9, P3 ;  /* 0x000000092200780c */ /* 0x000fe80001f04270 */
[C---:B------:R-:W-:Y:S04]  /*c7b0*/  ISETP.LT.OR P0, PT, R35.reuse, 0xa, P0 ;  /* 0x0000000a2300780c */ /* 0x040fe80000701670 */
[----:B------:R-:W-:Y:S02]  /*c7c0*/  FSEL R10, R162, -INF , !P0 ;  /* 0xff800000a20a7808 */ /* 0x000fe40004000000 */
[----:B------:R-:W-:Y:S04]  /*c7d0*/  ISETP.GT.AND P0, PT, R34, 0x10, P3 ;  /* 0x000000102200780c */ /* 0x000fe80001f04270 */
[C---:B------:R-:W-:Y:S04]  /*c7e0*/  ISETP.LT.OR P0, PT, R35.reuse, 0x11, P0 ;  /* 0x000000112300780c */ /* 0x040fe80000701670 */
[----:B-1----:R-:W-:Y:S02]  /*c7f0*/  FSEL R178, R178, -INF , !P0 ;  /* 0xff800000b2b27808 */ /* 0x002fe40004000000 */
[----:B------:R-:W-:Y:S04]  /*c800*/  ISETP.GT.AND P0, PT, R34, 0x11, P3 ;  /* 0x000000112200780c */ /* 0x000fe80001f04270 */
[C---:B------:R-:W-:Y:S04]  /*c810*/  ISETP.LT.OR P0, PT, R35.reuse, 0x12, P0 ;  /* 0x000000122300780c */ /* 0x040fe80000701670 */
        /* <DEDUP_REMOVED lines=43> */
.L_x_1010:
[----:B------:R-:W-:Y:S04]  /*cad0*/  MOV R6, c[0x0][0x32c] ;  /* 0x0000cb0000067a02 */ /* 0x000fe80000000f00 */
[----:B------:R-:W-:-:S13]  /*cae0*/  ISETP.NE.AND P0, PT, R6, 0x1, PT ;  /* 0x000000010600780c */ /* 0x000fda0003f05270 */
[----:B------:R-:W-:Y:S05]  /*caf0*/  @P0 IMAD.HI.U32 R6, R7, c[0x0][0x330], RZ ;  /* 0x0000cc0007060a27 */ /* 0x000fea00078e00ff */
[----:B------:R-:W-:Y:S02]  /*cb00*/  @P0 SHF.R.U32.HI R7, RZ, c[0x0][0x334], R6 ;  /* 0x0000cd00ff070a19 */ /* 0x000fe40000011606 */
.L_x_1011:
[----:B------:R-:W-:Y:S05]  /*cb10*/  BSYNC B0 ;  /* 0x0000000000007941 */ /* 0x000fea0003800000 */
.L_x_1009:
[----:B------:R-:W-:Y:S04]  /*cb20*/  IMAD R30, R7, c[0x0][0x32c], -R30 ;  /* 0x0000cb00071e7a24 */ /* 0x000fe800078e0a1e */
[----:B------:R-:W-:Y:S05]  /*cb30*/  IMAD.IADD R7, R30, 0x1, -R219 ;  /* 0x000000011e077824 */ /* 0x000fea00078e0adb */
[----:B------:R-:W-:Y:S02]  /*cb40*/  IADD3 R6, R7, c[0x0][0x32c], RZ ;  /* 0x0000cb0007067a10 */ /* 0x000fe40007ffe0ff */
[----:B------:R-:W-:Y:S02]  /*cb50*/  IMNMX R4, R4, R7, !PT ;  /* 0x0000000704047217 */ /* 0x000fe40007800200 */
[----:B------:R-:W-:Y:S02]  /*cb60*/  IMNMX R5, R5, R6, PT ;  /* 0x0000000605057217 */ /* 0x000fe40003800200 */
.L_x_1008:
[----:B------:R-:W-:Y:S01]  /*cb70*/  IADD3 R7, R195, -0x2, RZ ;  /* 0xfffffffec3077810 */ /* 0x000fe20007ffe0ff */
[----:B------:R-:W-:Y:S04]  /*cb80*/  DEPBAR.LE SB0, 0x2 ;  /* 0x000080800000791a */ /* 0x000fe80000000000 */
[----:B------:R-:W-:Y:S01]  /*cb90*/  BAR.SYNC.DEFER_BLOCKING 0x0 ;  /* 0x0000000000007b1d */ /* 0x000fe20000010000 */
[----:B------:R-:W-:Y:S01]  /*cba0*/  ISETP.GE.AND P2, PT, R7, R198, PT ;  /* 0x000000c60700720c */ /* 0x000fe20003f46270 */
[----:B------:R-:W-:Y:S01]  /*cbb0*/  IMAD R165, R185, 0x6000, RZ ;  /* 0x00006000b9a57824 */ /* 0x000fe200078e02ff */
[----:B------:R-:W-:Y:S02]  /*cbc0*/  IADD3 R146, R186, R181, RZ ;  /* 0x000000b5ba927210 */ /* 0x000fe40007ffe0ff */
[----:B------:R-:W-:Y:S02]  /*cbd0*/  IADD3 R144, R181, R184, RZ ;  /* 0x000000b8b5907210 */ /* 0x000fe40007ffe0ff */
[C---:B------:R-:W-:Y:S02]  /*cbe0*/  IADD3 R135, R191.reuse, R146, RZ ;  /* 0x00000092bf877210 */ /* 0x040fe40007ffe0ff */
[----:B------:R-:W-:Y:S05]  /*cbf0*/  IADD3 R164, R191, R144, RZ ;  /* 0x00000090bfa47210 */ /* 0x000fea0007ffe0ff */
[----:B------:R-:W-:Y:S01]  /*cc00*/  @P2 SHF.R.S32.HI R6, RZ, 0x1f, R7 ;  /* 0x0000001fff062819 */ /* 0x000fe20000011407 */
[C---:B------:R-:W-:Y:S04]  /*cc10*/  @P2 IMAD.WIDE.U32 R8, R7.reuse, c[0x0][0x1e0], RZ ;  /* 0x0000780007082a25 */ /* 0x040fe800078e00ff */
[----:B------:R-:W-:Y:S04]  /*cc20*/  @P2 IMAD R6, R6, c[0x0][0x1e0], RZ ;  /* 0x0000780006062a24 */ /* 0x000fe800078e02ff */
[----:B------:R-:W-:Y:S01]  /*cc30*/  @P2 IMAD R6, R7, c[0x0][0x1e4], R6 ;  /* 0x0000790007062a24 */ /* 0x000fe200078e0206 */
[----:B------:R-:W-:Y:S04]  /*cc40*/  LDSM.16.MT88.4 R28, [R144+0x100] ;  /* 0x00010000901c783b */ /* 0x000fe80000004200 */
[----:B------:R-:W-:Y:S02]  /*cc50*/  @P2 IADD3 R6, R9, R6, RZ ;  /* 0x0000000609062210 */ /* 0x000fe40007ffe0ff */
[C---:B------:R-:W-:Y:S02]  /*cc60*/  @P2 SHF.L.U32 R9, R8.reuse, 0x6, RZ ;  /* 0x0000000608092819 */ /* 0x040fe400000006ff */
[----:B------:R-:W-:Y:S02]  /*cc70*/  @P2 SHF.L.U64.HI R13, R8, 0x6, R6 ;  /* 0x00000006080d2819 */ /* 0x000fe40000010206 */
[----:B------:R-:W-:Y:S04]  /*cc80*/  @P2 IADD3 R7, P4, P0, R212, R9, R203 ;  /* 0x00000009d4072210 */ /* 0x000fe8000789e0cb */
[----:B------:R-:W-:Y:S02]  /*cc90*/  @P2 IADD3.X R6, R217, R13, R202, P4, P0 ;  /* 0x0000000dd9062210 */ /* 0x000fe400027e04ca */
[C---:B------:R-:W-:Y:S02]  /*cca0*/  ISETP.GT.AND P0, PT, R4.reuse, RZ, P3 ;  /* 0x000000ff0400720c */ /* 0x040fe40001f04270 */
[----:B------:R-:W-:Y:S02]  /*ccb0*/  ISETP.GE.AND P4, PT, R201, c[0x0][0x1d4], PT ;  /* 0x00007500c9007a0c */ /* 0x000fe40003f86270 */
[----:B------:R-:W-:Y:S04]  /*ccc0*/  ISETP.LT.OR P0, PT, R5, 0x1, P0 ;  /* 0x000000010500780c */ /* 0x000fe80000701670 */
[----:B------:R-:W-:Y:S02]  /*ccd0*/  FSEL R21, R157, -INF , !P0 ;  /* 0xff8000009d157808 */ /* 0x000fe40004000000 */
[----:B------:R-:W-:Y:S04]  /*cce0*/  @P2 IADD3 R9, P0, R9, R212, RZ ;  /* 0x000000d409092210 */ /* 0x000fe80007f1e0ff */
[----:B------:R-:W-:Y:S02]  /*ccf0*/  @P2 IADD3.X R8, R13, R217, RZ, P0, !PT ;  /* 0x000000d90d082210 */ /* 0x000fe400007fe4ff */
[C---:B------:R-:W-:Y:S04]  /*cd00*/  @P2 LEA R170, P0, R9.reuse, c[0x0][0x1c8], 0x1 ;  /* 0x0000720009aa2a11 */ /* 0x040fe800078008ff */
[----:B------:R-:W-:Y:S02]  /*cd10*/  @P2 LEA.HI.X R171, R9, c[0x0][0x1cc], R8, 0x1, P0 ;  /* 0x0000730009ab2a11 */ /* 0x000fe400000f0c08 */
[----:B------:R-:W-:Y:S02]  /*cd20*/  @P2 LEA R168, P0, R7, c[0x0][0x1c8], 0x1 ;  /* 0x0000720007a82a11 */ /* 0x000fe400078008ff */
[----:B------:R-:W-:Y:S02]  /*cd30*/  FMNMX.FTZ R8, R21, R0, !PT ;  /* 0x0000000015087209 */ /* 0x000fe40007810000 */
[----:B------:R-:W-:Y:S02]  /*cd40*/  @P2 LEA.HI.X R169, R7, c[0x0][0x1cc], R6, 0x1, P0 ;  /* 0x0000730007a92a11 */ /* 0x000fe400000f0c06 */
        /* <DEDUP_REMOVED lines=74> */
[----:B------:R-:W-:Y:S03]  /*d1f0*/  FSEL R133, R25, -INF , !P0 ;  /* 0xff80000019857808 */ /* 0x000fe60004000000 */
[----:B------:R-:W1:Y:S01]  /*d200*/  SHFL.BFLY PT, R4, R5, 0x2, 0x1f ;  /* 0x0c401f0005047f89 */ /* 0x000e6200000e0000 */
[----:B------:R-:W-:Y:S02]  /*d210*/  FMNMX.FTZ R6, R133, R8, !PT ;  /* 0x0000000885067209 */ /* 0x000fe40007810000 */
[----:B-1----:R-:W-:Y:S05]  /*d220*/  FMNMX.FTZ R3, R5, R4, !PT ;  /* 0x0000000405037209 */ /* 0x002fea0007810000 */
[----:B------:R-:W1:Y:S02]  /*d230*/  SHFL.BFLY PT, R132, R3, 0x1, 0x1f ;  /* 0x0c201f0003847f89 */ /* 0x000e6400000e0000 */
[----:B-1----:R-:W-:Y:S06]  /*d240*/  FMNMX.FTZ R132, R3, R132, !PT ;  /* 0x0000008403847209 */ /* 0x002fec0007810000 */
[----:B------:R-:W1:Y:S01]  /*d250*/  SHFL.BFLY PT, R3, R6, 0x2, 0x1f ;  /* 0x0c401f0006037f89 */ /* 0x000e6200000e0000 */
[C---:B------:R-:W-:Y:S01]  /*d260*/  FSETP.NEU.FTZ.AND P0, PT, R132.reuse, -INF , PT ;  /* 0xff8000008400780b */ /* 0x040fe20003f1d000 */
[C---:B------:R-:W-:Y:S03]  /*d270*/  FMUL.FTZ R151, R132.reuse, c[0x0][0x2d0] ;  /* 0x0000b40084977a20 */ /* 0x040fe60000410000 */
[----:B------:R-:W-:Y:S02]  /*d280*/  FSEL R7, R132, RZ, P0 ;  /* 0x000000ff84077208 */ /* 0x000fe40000000000 */
[----:B------:R-:W-:Y:S03]  /*d290*/  FSEL R151, R151, RZ, P0 ;  /* 0x000000ff97977208 */ /* 0x000fe60000000000 */
[----:B------:R-:W-:Y:S02]  /*d2a0*/  FADD.FTZ R7, -R7, R2 ;  /* 0x0000000207077221 */ /* 0x000fe40000010100 */
[--C-:B------:R-:W-:Y:S02]  /*d2b0*/  FFMA.FTZ R173, R14, c[0x0][0x2d0], -R151.reuse ;  /* 0x0000b4000ead7a23 */ /* 0x100fe40000010897 */
[--C-:B------:R-:W-:Y:S02]  /*d2c0*/  FFMA.FTZ R174, R12, c[0x0][0x2d0], -R151.reuse ;  /* 0x0000b4000cae7a23 */ /* 0x100fe40000010897 */
[--C-:B------:R-:W-:Y:S02]  /*d2d0*/  FFMA.FTZ R176, R11, c[0x0][0x2d0], -R151.reuse ;  /* 0x0000b4000bb07a23 */ /* 0x100fe40000010897 */
[--C-:B------:R-:W-:Y:S01]  /*d2e0*/  FFMA.FTZ R167, R10, c[0x0][0x2d0], -R151.reuse ;  /* 0x0000b4000aa77a23 */ /* 0x100fe20000010897 */
[----:B------:R-:W-:Y:S01]  /*d2f0*/  MUFU.EX2 R173, R173 ;  /* 0x000000ad00ad7308 */ /* 0x000fe20000000800 */
[----:B------:R-:W-:Y:S02]  /*d300*/  FMUL.FTZ R2, R7, c[0x0][0x2d0] ;  /* 0x0000b40007027a20 */ /* 0x000fe40000410000 */
[--C-:B------:R-:W-:Y:S01]  /*d310*/  FFMA.FTZ R180, R142, c[0x0][0x2d0], -R151.reuse ;  /* 0x0000b4008eb47a23 */ /* 0x100fe20000010897 */
[----:B-1----:R-:W-:Y:S01]  /*d320*/  FMNMX.FTZ R4, R6, R3, !PT ;  /* 0x0000000306047209 */ /* 0x002fe20007810000 */
[--C-:B------:R-:W-:Y:S02]  /*d330*/  FFMA.FTZ R183, R140, c[0x0][0x2d0], -R151.reuse ;  /* 0x0000b4008cb77a23 */ /* 0x100fe40000010897 */
[--C-:B------:R-:W-:Y:S02]  /*d340*/  FFMA.FTZ R230, R162, c[0x0][0x2d0], -R151.reuse ;  /* 0x0000b400a2e67a23 */ /* 0x100fe40000010897 */
[----:B------:R-:W1:Y:S01]  /*d350*/  SHFL.BFLY PT, R3, R4, 0x1, 0x1f ;  /* 0x0c201f0004037f89 */ /* 0x000e6200000e0000 */
[----:B------:R-:W2:Y:S01]  /*d360*/  MUFU.EX2 R2, R2 ;  /* 0x0000000200027308 */ /* 0x000ea20000000800 */
[--C-:B------:R-:W-:Y:S02]  /*d370*/  FFMA.FTZ R231, R160, c[0x0][0x2d0], -R151.reuse ;  /* 0x0000b400a0e77a23 */ /* 0x100fe40000010897 */
[--C-:B------:R-:W-:Y:S02]  /*d380*/  FFMA.FTZ R232, R158, c[0x0][0x2d0], -R151.reuse ;  /* 0x0000b4009ee87a23 */ /* 0x100fe40000010897 */
[--C-:B------:R-:W-:Y:S02]  /*d390*/  FFMA.FTZ R233, R156, c[0x0][0x2d0], -R151.reuse ;  /* 0x0000b4009ce97a23 */ /* 0x100fe40000010897 */
[--C-:B------:R-:W-:Y:S02]  /*d3a0*/  FFMA.FTZ R238, R154, c[0x0][0x2d0], -R151.reuse ;  /* 0x0000b4009aee7a23 */ /* 0x100fe40000010897 */
[--C-:B------:R-:W-:Y:S01]  /*d3b0*/  FFMA.FTZ R239, R152, c[0x0][0x2d0], -R151.reuse ;  /* 0x0000b40098ef7a23 */ /* 0x100fe20000010897 */
[----:B------:R-:W3:Y:S01]  /*d3c0*/  MUFU.EX2 R176, R176 ;  /* 0x000000b000b07308 */ /* 0x000ee20000000800 */
[--C-:B------:R-:W-:Y:S02]  /*d3d0*/  FFMA.FTZ R240, R150, c[0x0][0x2d0], -R151.reuse ;  /* 0x0000b40096f07a23 */ /* 0x100fe40000010897 */
[--C-:B------:R-:W-:Y:S02]  /*d3e0*/  FFMA.FTZ R178, R178, c[0x0][0x2d0], -R151.reuse ;  /* 0x0000b400b2b27a23 */ /* 0x100fe40000010897 */
[--C-:B------:R-:W-:Y:S01]  /*d3f0*/  FFMA.FTZ R181, R166, c[0x0][0x2d0], -R151.reuse ;  /* 0x0000b400a6b57a23 */ /* 0x100fe20000010897 */
[----:B------:R-:W-:Y:S01]  /*d400*/  IADD3 R166, R186, R165, RZ ;  /* 0x000000a5baa67210 */ /* 0x000fe20007ffe0ff */
[----:B------:R-:W-:Y:S01]  /*d410*/  FFMA.FTZ R151, R134, c[0x0][0x2d0], -R151 ;  /* 0x0000b40086977a23 */ /* 0x000fe20000010897 */
[----:B------:R-:W-:Y:S02]  /*d420*/  IADD3 R165, R165, R184, RZ ;  /* 0x000000b8a5a57210 */ /* 0x000fe40007ffe0ff */
[----:B------:R-:W-:Y:S01]  /*d430*/  MUFU.EX2 R174, R174 ;  /* 0x000000ae00ae7308 */ /* 0x000fe20000000800 */
[----:B-1----:R-:W-:Y:S01]  /*d440*/  FMNMX.FTZ R3, R4, R3, !PT ;  /* 0x0000000304037209 */ /* 0x002fe20007810000 */
[C---:B--2---:R-:W-:Y:S02]  /*d450*/  FMUL.FTZ R4, R2.reuse, R128 ;  /* 0x0000008002047220 */ /* 0x044fe40000410000 */
[C---:B------:R-:W-:Y:S01]  /*d460*/  FMUL.FTZ R8, R2.reuse, R124 ;  /* 0x0000007c02087220 */ /* 0x040fe20000410000 */
[C---:B------:R-:W-:Y:S01]  /*d470*/  FSETP.NEU.FTZ.AND P0, PT, R3.reuse, -INF , PT ;  /* 0xff8000000300780b */ /* 0x040fe20003f1d000 */
[C---:B------:R-:W-:Y:S04]  /*d480*/  FMUL.FTZ R148, R3.reuse, c[0x0][0x2d0] ;  /* 0x0000b40003947a20 */ /* 0x040fe80000410000 */
[----:B------:R-:W1:Y:S01]  /*d490*/  MUFU.EX2 R167, R167 ;  /* 0x000000a700a77308 */ /* 0x000e620000000800 */
[----:B------:R-:W-:Y:S01]  /*d4a0*/  FSEL R5, R3, RZ, P0 ;  /* 0x000000ff03057208 */ /* 0x000fe20000000000 */
[----:B------:R-:W-:Y:S01]  /*d4b0*/  FMUL.FTZ R16, R2, R116 ;  /* 0x0000007402107220 */ /* 0x000fe20000410000 */
[----:B------:R-:W-:Y:S01]  /*d4c0*/  FSEL R148, R148, RZ, P0 ;  /* 0x000000ff94947208 */ /* 0x000fe20000000000 */
[C---:B------:R-:W-:Y:S01]  /*d4d0*/  FMUL.FTZ R17, R2.reuse, R117 ;  /* 0x0000007502117220 */ /* 0x040fe20000410000 */
[----:B---3--:R-:W-:Y:S01]  /*d4e0*/  F2FP.BF16.PACK_AB R136, R173, R176 ;  /* 0x000000b0ad88723e */ /* 0x008fe200000010ff */
[----:B------:R-:W-:Y:S01]  /*d4f0*/  FADD.FTZ R5, -R5, R0 ;  /* 0x0000000005057221 */ /* 0x000fe20000010100 */
[----:B------:R-:W-:Y:S01]  /*d500*/  ISETP.GE.AND P0, PT, R185, 0x1, PT ;  /* 0x00000001b900780c */ /* 0x000fe20003f06270 */
[--C-:B------:R-:W-:Y:S01]  /*d510*/  FFMA.FTZ R177, R15, c[0x0][0x2d0], -R148.reuse ;  /* 0x0000b4000fb17a23 */ /* 0x100fe20000010894 */
[----:B------:R-:W-:Y:S01]  /*d520*/  IADD3 R185, R185, 0x1, RZ ;  /* 0x00000001b9b97810 */ /* 0x000fe20007ffe0ff */
[--C-:B------:R-:W-:Y:S01]  /*d530*/  FFMA.FTZ R172, R13, c[0x0][0x2d0], -R148.reuse ;  /* 0x0000b4000dac7a23 */ /* 0x100fe20000010894 */
[----:B------:R-:W-:Y:S01]  /*d540*/  MUFU.EX2 R241, R151 ;  /* 0x0000009700f17308 */ /* 0x000fe20000000800 */
[----:B------:R-:W2:Y:S01]  /*d550*/  LDSM.16.MT88.4 R12, [R146+0x100] ;  /* 0x00010000920c783b */ /* 0x000ea20000004200 */
[--C-:B------:R-:W-:Y:S01]  /*d560*/  FFMA.FTZ R179, R21, c[0x0][0x2d0], -R148.reuse ;  /* 0x0000b40015b37a23 */ /* 0x100fe20000010894 */
[----:B------:R-:W-:Y:S01]  /*d570*/  SEL R185, R185, RZ, !P0 ;  /* 0x000000ffb9b97207 */ /* 0x000fe20004000000 */
[--C-:B------:R-:W-:Y:S01]  /*d580*/  FFMA.FTZ R175, R9, c[0x0][0x2d0], -R148.reuse ;  /* 0x0000b40009af7a23 */ /* 0x100fe20000010894 */
[----:B------:R-:W-:Y:S01]  /*d590*/  ISETP.GT.AND P0, PT, R195, R228, PT ;  /* 0x000000e4c300720c */ /* 0x000fe20003f04270 */
[----:B------:R-:W-:Y:S01]  /*d5a0*/  FMUL.FTZ R0, R5, c[0x0][0x2d0] ;  /* 0x0000b40005007a20 */ /* 0x000fe20000410000 */
[----:B------:R-:W-:Y:S01]  /*d5b0*/  IADD3 R195, R195, -0x1, RZ ;  /* 0xffffffffc3c37810 */ /* 0x000fe20007ffe0ff */
[C---:B------:R-:W-:Y:S01]  /*d5c0*/  FMUL.FTZ R5, R2.reuse, R129 ;  /* 0x0000008102057220 */ /* 0x040fe20000410000 */
[----:B------:R-:W3:Y:S01]  /*d5d0*/  LDSM.16.MT88.4 R20, [R135+0x100] ;  /* 0x000100008714783b */ /* 0x000ee20000004200 */
[----:B------:R-:W-:Y:S01]  /*d5e0*/  MUFU.EX2 R179, R179 ;  /* 0x000000b300b37308 */ /* 0x000fe20000000800 */
[C---:B------:R-:W-:Y:S01]  /*d5f0*/  FMUL.FTZ R9, R2.reuse, R125 ;  /* 0x0000007d02097220 */ /* 0x040fe20000410000 */
[----:B-1----:R-:W-:Y:S01]  /*d600*/  F2FP.BF16.PACK_AB R138, R167, R174 ;  /* 0x000000aea78a723e */ /* 0x002fe200000010ff */
[C---:B------:R-:W-:Y:S02]  /*d610*/  FMUL.FTZ R24, R2.reuse, R108 ;  /* 0x0000006c02187220 */ /* 0x040fe40000410000 */
[C---:B------:R-:W-:Y:S02]  /*d620*/  FMUL.FTZ R25, R2.reuse, R109 ;  /* 0x0000006d02197220 */ /* 0x040fe40000410000 */
[C---:B------:R-:W-:Y:S03]  /*d630*/  FMUL.FTZ R32, R2.reuse, R100 ;  /* 0x0000006402207220 */ /* 0x040fe60000410000 */
[----:B------:R-:W1:Y:S01]  /*d640*/  MUFU.EX2 R0, R0 ;  /* 0x0000000000007308 */ /* 0x000e620000000800 */
[----:B------:R-:W-:Y:S02]  /*d650*/  FMUL.FTZ R33, R2, R101 ;  /* 0x0000006502217220 */ /* 0x000fe40000410000 */
[--C-:B------:R-:W-:Y:S02]  /*d660*/  FFMA.FTZ R182, R163, c[0x0][0x2d0], -R148.reuse ;  /* 0x0000b400a3b67a23 */ /* 0x100fe40000010894 */
[--C-:B------:R-:W-:Y:S02]  /*d670*/  FFMA.FTZ R227, R161, c[0x0][0x2d0], -R148.reuse ;  /* 0x0000b400a1e37a23 */ /* 0x100fe40000010894 */
[----:B------:R-:W-:Y:S01]  /*d680*/  LDSM.16.MT88.4 R160, [R166+0x5900] ;  /* 0x00590000a6a0783b */ /* 0x000fe20000004200 */
[--C-:B------:R-:W-:Y:S02]  /*d690*/  FFMA.FTZ R196, R143, c[0x0][0x2d0], -R148.reuse ;  /* 0x0000b4008fc47a23 */ /* 0x100fe40000010894 */
[----:B------:R-:W4:Y:S01]  /*d6a0*/  MUFU.EX2 R177, R177 ;  /* 0x000000b100b17308 */ /* 0x000f220000000800 */
        /* <DEDUP_REMOVED lines=8> */
[C---:B-1----:R-:W-:Y:S02]  /*d730*/  FMUL.FTZ R6, R0.reuse, R130 ;  /* 0x0000008200067220 */ /* 0x042fe40000410000 */
[C---:B------:R-:W-:Y:S02]  /*d740*/  FMUL.FTZ R7, R0.reuse, R131 ;  /* 0x0000008300077220 */ /* 0x040fe40000410000 */
[C---:B------:R-:W-:Y:S02]  /*d750*/  FMUL.FTZ R10, R0.reuse, R126 ;  /* 0x0000007e000a7220 */ /* 0x040fe40000410000 */
[----:B------:R-:W1:Y:S01]  /*d760*/  MUFU.EX2 R175, R175 ;  /* 0x000000af00af7308 */ /* 0x000e620000000800 */
[C---:B------:R-:W-:Y:S01]  /*d770*/  FMUL.FTZ R11, R0.reuse, R127 ;  /* 0x0000007f000b7220 */ /* 0x040fe20000410000 */
[----:B------:R-:W-:Y:S01]  /*d780*/  LDSM.16.MT88.4 R128, [R135+0x2900] ;  /* 0x002900008780783b */ /* 0x000fe20000004200 */
[C---:B------:R-:W-:Y:S01]  /*d790*/  FMUL.FTZ R18, R0.reuse, R118 ;  /* 0x0000007600127220 */ /* 0x040fe20000410000 */
[----:B----4-:R-:W-:Y:S01]  /*d7a0*/  F2FP.BF16.PACK_AB R137, R177, R179 ;  /* 0x000000b3b189723e */ /* 0x010fe200000010ff */
[C---:B------:R-:W-:Y:S02]  /*d7b0*/  FMUL.FTZ R19, R0.reuse, R119 ;  /* 0x0000007700137220 */ /* 0x040fe40000410000 */
[C---:B------:R-:W-:Y:S02]  /*d7c0*/  FMUL.FTZ R26, R0.reuse, R110 ;  /* 0x0000006e001a7220 */ /* 0x040fe40000410000 */
[C---:B------:R-:W-:Y:S01]  /*d7d0*/  FMUL.FTZ R27, R0.reuse, R111 ;  /* 0x0000006f001b7220 */ /* 0x040fe20000410000 */
[----:B------:R-:W-:Y:S01]  /*d7e0*/  LDSM.16.MT88.4 R116, [R135+0x900] ;  /* 0x000900008774783b */ /* 0x000fe20000004200 */
[C---:B------:R-:W-:Y:S01]  /*d7f0*/  FMUL.FTZ R34, R0.reuse, R102 ;  /* 0x0000006600227220 */ /* 0x040fe20000410000 */
[----:B------:R-:W-:Y:S01]  /*d800*/  MUFU.EX2 R178, R178 ;  /* 0x000000b200b27308 */ /* 0x000fe20000000800 */
[----:B------:R-:W-:Y:S02]  /*d810*/  FMUL.FTZ R35, R0, R103 ;  /* 0x0000006700237220 */ /* 0x000fe40000410000 */
[--C-:B------:R-:W-:Y:S02]  /*d820*/  FFMA.FTZ R134, R149, c[0x0][0x2d0], -R148.reuse ;  /* 0x0000b40095867a23 */ /* 0x100fe40000010894 */
[--C-:B------:R-:W-:Y:S01]  /*d830*/  FFMA.FTZ R243, R147, c[0x0][0x2d0], -R148.reuse ;  /* 0x0000b40093f37a23 */ /* 0x100fe20000010894 */
[----:B------:R-:W-:Y:S01]  /*d840*/  LDSM.16.MT88.4 R108, [R146+0x2100] ;  /* 0x00210000926c783b */ /* 0x000fe20000004200 */
[--C-:B------:R-:W-:Y:S02]  /*d850*/  FFMA.FTZ R242, R145, c[0x0][0x2d0], -R148.reuse ;  /* 0x0000b40091f27a23 */ /* 0x100fe40000010894 */
[----:B------:R-:W-:Y:S01]  /*d860*/  FFMA.FTZ R148, R133, c[0x0][0x2d0], -R148 ;  /* 0x0000b40085947a23 */ /* 0x000fe20000010894 */
[----:B------:R-:W4:Y:S01]  /*d870*/  MUFU.EX2 R181, R181 ;  /* 0x000000b500b57308 */ /* 0x000f220000000800 */
[C---:B------:R-:W-:Y:S01]  /*d880*/  FMUL.FTZ R36, R2.reuse, R36 ;  /* 0x0000002402247220 */ /* 0x040fe20000410000 */
[----:B-1----:R-:W-:Y:S01]  /*d890*/  F2FP.BF16.PACK_AB R139, R175, R172 ;  /* 0x000000acaf8b723e */ /* 0x002fe200000010ff */
[----:B------:R-:W-:Y:S01]  /*d8a0*/  FMUL.FTZ R37, R2, R37 ;  /* 0x0000002502257220 */ /* 0x000fe20000410000 */
[----:B------:R-:W-:Y:S01]  /*d8b0*/  LDSM.16.MT88.4 R100, [R144+0x2100] ;  /* 0x002100009064783b */ /* 0x000fe20000004200 */
[C---:B------:R-:W-:Y:S02]  /*d8c0*/  FMUL.FTZ R38, R0.reuse, R38 ;  /* 0x0000002600267220 */ /* 0x040fe40000410000 */
[----:B------:R-:W-:Y:S02]  /*d8d0*/  FMUL.FTZ R39, R0, R39 ;  /* 0x0000002700277220 */ /* 0x000fe40000410000 */
[C---:B--2---:R-:W-:Y:S01]  /*d8e0*/  HMMA.16816.F32.BF16 R4, R136.reuse, R12, R4 ;  /* 0x0000000c8804723c */ /* 0x044fe20000041804 */
[----:B------:R1:W-:Y:S02]  /*d8f0*/  MUFU.EX2 R133, R148 ;  /* 0x0000009400857308 */ /* 0x0003e40000000800 */
[----:B------:R-:W-:Y:S02]  /*d900*/  LDSM.16.MT88.4 R124, [R146+0x2900] ;  /* 0x00290000927c783b */ /* 0x000fe40000004200 */
[C---:B------:R-:W-:Y:S02]  /*d910*/  FMUL.FTZ R40, R2.reuse, R40 ;  /* 0x0000002802287220 */ /* 0x040fe40000410000 */
[C---:B------:R-:W-:Y:S01]  /*d920*/  FMUL.FTZ R12, R2.reuse, R120 ;  /* 0x00000078020c7220 */ /* 0x040fe20000410000 */
[C---:B------:R-:W-:Y:S03]  /*d930*/  HMMA.16816.F32.BF16 R8, R136.reuse, R14, R8 ;  /* 0x0000000e8808723c */ /* 0x040fe60000041808 */
[----:B------:R-:W-:Y:S01]  /*d940*/  LDSM.16.MT88.4 R156, [R164+0x3900] ;  /* 0x00390000a49c783b */ /* 0x000fe20000004200 */
[C---:B------:R-:W-:Y:S01]  /*d950*/  FMUL.FTZ R13, R2.reuse, R121 ;  /* 0x00000079020d7220 */ /* 0x040fe20000410000 */
[----:B------:R-:W-:Y:S01]  /*d960*/  MUFU.EX2 R180, R180 ;  /* 0x000000b400b47308 */ /* 0x000fe20000000800 */
[----:B------:R-:W-:Y:S02]  /*d970*/  FMUL.FTZ R41, R2, R41 ;  /* 0x0000002902297220 */ /* 0x000fe40000410000 */
[C---:B------:R-:W-:Y:S04]  /*d980*/  FMUL.FTZ R14, R0.reuse, R122 ;  /* 0x0000007a000e7220 */ /* 0x040fe80000410000 */
[C---:B------:R-:W-:Y:S02]  /*d990*/  FMUL.FTZ R15, R0.reuse, R123 ;  /* 0x0000007b000f7220 */ /* 0x040fe40000410000 */
[----:B------:R-:W2:Y:S01]  /*d9a0*/  LDSM.16.MT88.4 R120, [R164+0x100] ;  /* 0x00010000a478783b */ /* 0x000ea20000004200 */
[C---:B------:R-:W-:Y:S01]  /*d9b0*/  FMUL.FTZ R42, R0.reuse, R42 ;  /* 0x0000002a002a7220 */ /* 0x040fe20000410000 */
[----:B------:R-:W-:Y:S01]  /*d9c0*/  MUFU.EX2 R183, R183 ;  /* 0x000000b700b77308 */ /* 0x000fe20000000800 */
[----:B------:R-:W-:Y:S02]  /*d9d0*/  FMUL.FTZ R43, R0, R43 ;  /* 0x0000002b002b7220 */ /* 0x000fe40000410000 */
[C---:B---3--:R-:W-:Y:S03]  /*d9e0*/  HMMA.16816.F32.BF16 R12, R136.reuse, R20, R12 ;  /* 0x00000014880c723c */ /* 0x048fe6000004180c */
[----:B-1----:R-:W-:Y:S01]  /*d9f0*/  LDSM.16.MT88.4 R148, [R135+0x3900] ;  /* 0x003900008794783b */ /* 0x002fe20000004200 */
[C---:B------:R-:W-:Y:S02]  /*da00*/  FMUL.FTZ R44, R2.reuse, R44 ;  /* 0x0000002c022c7220 */ /* 0x040fe40000410000 */
[C---:B------:R-:W-:Y:S01]  /*da10*/  FMUL.FTZ R45, R2.reuse, R45 ;  /* 0x0000002d022d7220 */ /* 0x040fe20000410000 */
[----:B------:R-:W-:Y:S01]  /*da20*/  MUFU.EX2 R182, R182 ;  /* 0x000000b600b67308 */ /* 0x000fe20000000800 */
[C---:B------:R-:W-:Y:S04]  /*da30*/  HMMA.16816.F32.BF16 R16, R136.reuse, R22, R16 ;  /* 0x000000168810723c */ /* 0x040fe80000041810 */
[C---:B------:R-:W-:Y:S02]  /*da40*/  FMUL.FTZ R20, R2.reuse, R112 ;  /* 0x0000007002147220 */ /* 0x040fe40000410000 */
[----:B------:R-:W-:Y:S02]  /*da50*/  FMUL.FTZ R21, R2, R113 ;  /* 0x0000007102157220 */ /* 0x000fe40000410000 */
[C---:B------:R-:W-:Y:S01]  /*da60*/  FMUL.FTZ R22, R0.reuse, R114 ;  /* 0x0000007200167220 */ /* 0x040fe20000410000 */
[----:B------:R-:W1:Y:S03]  /*da70*/  MUFU.EX2 R227, R227 ;  /* 0x000000e300e37308 */ /* 0x000e660000000800 */
[C---:B------:R-:W-:Y:S02]  /*da80*/  FMUL.FTZ R23, R0.reuse, R115 ;  /* 0x0000007300177220 */ /* 0x040fe40000410000 */
[----:B------:R-:W-:Y:S01]  /*da90*/  LDSM.16.MT88.4 R112, [R146+0x900] ;  /* 0x000900009270783b */ /* 0x000fe20000004200 */
[C---:B------:R-:W-:Y:S02]  /*daa0*/  FMUL.FTZ R46, R0.reuse, R46 ;  /* 0x0000002e002e7220 */ /* 0x040fe40000410000 */
[----:B------:R-:W-:Y:S02]  /*dab0*/  FMUL.FTZ R47, R0, R47 ;  /* 0x0000002f002f7220 */ /* 0x000fe40000410000 */
[C---:B------:R-:W-:Y:S01]  /*dac0*/  HMMA.16816.F32.BF16 R20, R136.reuse, R28, R20 ;  /* 0x0000001c8814723c */ /* 0x040fe20000041814 */
[----:B------:R-:W-:Y:S02]  /*dad0*/  MUFU.EX2 R196, R196 ;  /* 0x000000c400c47308 */ /* 0x000fe40000000800 */
[C---:B------:R-:W-:Y:S02]  /*dae0*/  FMUL.FTZ R48, R2.reuse, R48 ;  /* 0x0000003002307220 */ /* 0x040fe40000410000 */
[C---:B------:R-:W-:Y:S02]  /*daf0*/  FMUL.FTZ R49, R2.reuse, R49 ;  /* 0x0000003102317220 */ /* 0x040fe40000410000 */
[C---:B------:R-:W-:Y:S01]  /*db00*/  FMUL.FTZ R28, R2.reuse, R104 ;  /* 0x00000068021c7220 */ /* 0x040fe20000410000 */
[C---:B------:R-:W-:Y:S03]  /*db10*/  HMMA.16816.F32.BF16 R24, R136.reuse, R30, R24 ;  /* 0x0000001e8818723c */ /* 0x040fe60000041818 */
[----:B------:R-:W3:Y:S01]  /*db20*/  MUFU.EX2 R229, R229 ;  /* 0x000000e500e57308 */ /* 0x000ee20000000800 */
[----:B------:R-:W-:Y:S02]  /*db30*/  FMUL.FTZ R29, R2, R105 ;  /* 0x00000069021d7220 */ /* 0x000fe40000410000 */
[C---:B------:R-:W-:Y:S02]  /*db40*/  FMUL.FTZ R50, R0.reuse, R50 ;  /* 0x0000003200327220 */ /* 0x040fe40000410000 */
[C---:B------:R-:W-:Y:S04]  /*db50*/  FMUL.FTZ R30, R0.reuse, R106 ;  /* 0x0000006a001e7220 */ /* 0x040fe80000410000 */
[C---:B------:R-:W-:Y:S01]  /*db60*/  FMUL.FTZ R31, R0.reuse, R107 ;  /* 0x0000006b001f7220 */ /* 0x040fe20000410000 */
[----:B------:R-:W-:Y:S01]  /*db70*/  MUFU.EX2 R230, R230 ;  /* 0x000000e600e67308 */ /* 0x000fe20000000800 */
[----:B------:R-:W5:Y:S01]  /*db80*/  LDSM.16.MT88.4 R104, [R135+0x2100] ;  /* 0x002100008768783b */ /* 0x000f620000004200 */
[----:B------:R-:W-:Y:S02]  /*db90*/  FMUL.FTZ R51, R0, R51 ;  /* 0x0000003300337220 */ /* 0x000fe40000410000 */
[C---:B------:R-:W-:Y:S02]  /*dba0*/  FMUL.FTZ R52, R2.reuse, R52 ;  /* 0x0000003402347220 */ /* 0x040fe40000410000 */
[C---:B--2---:R-:W-:Y:S03]  /*dbb0*/  HMMA.16816.F32.BF16 R28, R136.reuse, R120, R28 ;  /* 0x00000078881c723c */ /* 0x044fe6000004181c */
[----:B------:R-:W-:Y:S01]  /*dbc0*/  FMUL.FTZ R53, R2, R53 ;  /* 0x0000003502357220 */ /* 0x000fe20000410000 */
[----:B------:R-:W-:Y:S01]  /*dbd0*/  MUFU.EX2 R231, R231 ;  /* 0x000000e700e77308 */ /* 0x000fe20000000800 */
[C---:B------:R-:W-:Y:S02]  /*dbe0*/  FMUL.FTZ R54, R0.reuse, R54 ;  /* 0x0000003600367220 */ /* 0x040fe40000410000 */
[----:B------:R-:W-:Y:S01]  /*dbf0*/  FMUL.FTZ R55, R0, R55 ;  /* 0x0000003700377220 */ /* 0x000fe20000410000 */
[C---:B------:R-:W-:Y:S01]  /*dc00*/  HMMA.16816.F32.BF16 R32, R136.reuse, R122, R32 ;  /* 0x0000007a8820723c */ /* 0x040fe20000041820 */
[----:B------:R-:W-:Y:S03]  /*dc10*/  LDSM.16.MT88.4 R120, [R164+0x900] ;  /* 0x00090000a478783b */ /* 0x000fe60000004200 */
[C---:B------:R-:W-:Y:S02]  /*dc20*/  FMUL.FTZ R56, R2.reuse, R56 ;  /* 0x0000003802387220 */ /* 0x040fe40000410000 */
[----:B------:R-:W-:Y:S01]  /*dc30*/  FMUL.FTZ R57, R2, R57 ;  /* 0x0000003902397220 */ /* 0x000fe20000410000 */
[----:B------:R-:W-:Y:S01]  /*dc40*/  MUFU.EX2 R232, R232 ;  /* 0x000000e800e87308 */ /* 0x000fe20000000800 */
[C---:B------:R-:W-:Y:S04]  /*dc50*/  HMMA.16816.F32.BF16 R36, R136.reuse, R108, R36 ;  /* 0x0000006c8824723c */ /* 0x040fe80000041824 */
[C---:B------:R-:W-:Y:S02]  /*dc60*/  FMUL.FTZ R58, R0.reuse, R58 ;  /* 0x0000003a003a7220 */ /* 0x040fe40000410000 */
[----:B------:R-:W-:Y:S02]  /*dc70*/  FMUL.FTZ R59, R0, R59 ;  /* 0x0000003b003b7220 */ /* 0x000fe40000410000 */
[C---:B------:R-:W-:Y:S01]  /*dc80*/  HMMA.16816.F32.BF16 R40, R136.reuse, R110, R40 ;  /* 0x0000006e8828723c */ /* 0x040fe20000041828 */
[----:B------:R-:W2:Y:S01]  /*dc90*/  LDSM.16.MT88.4 R108, [R164+0x2100] ;  /* 0x00210000a46c783b */ /* 0x000ea20000004200 */
[----:B------:R-:W-:Y:S02]  /*dca0*/  MUFU.EX2 R233, R233 ;  /* 0x000000e900e97308 */ /* 0x000fe40000000800 */
[C---:B------:R-:W-:Y:S02]  /*dcb0*/  FMUL.FTZ R60, R2.reuse, R60 ;  /* 0x0000003c023c7220 */ /* 0x040fe40000410000 */
[----:B------:R-:W-:Y:S02]  /*dcc0*/  FMUL.FTZ R61, R2, R61 ;  /* 0x0000003d023d7220 */ /* 0x000fe40000410000 */
[C---:B------:R-:W-:Y:S01]  /*dcd0*/  FMUL.FTZ R62, R0.reuse, R62 ;  /* 0x0000003e003e7220 */ /* 0x040fe20000410000 */
[C---:B-----5:R-:W-:Y:S03]  /*dce0*/  HMMA.16816.F32.BF16 R44, R136.reuse, R104, R44 ;  /* 0x00000068882c723c */ /* 0x060fe6000004182c */
[----:B------:R-:W-:Y:S01]  /*dcf0*/  MUFU.EX2 R234, R234 ;  /* 0x000000ea00ea7308 */ /* 0x000fe20000000800 */
[----:B------:R-:W-:Y:S02]  /*dd00*/  FMUL.FTZ R63, R0, R63 ;  /* 0x0000003f003f7220 */ /* 0x000fe40000410000 */
[C---:B------:R-:W-:Y:S02]  /*dd10*/  FMUL.FTZ R64, R2.reuse, R64 ;  /* 0x0000004002407220 */ /* 0x040fe40000410000 */
[----:B------:R-:W-:Y:S01]  /*dd20*/  FMUL.FTZ R65, R2, R65 ;  /* 0x0000004102417220 */ /* 0x000fe20000410000 */
[C---:B------:R-:W-:Y:S01]  /*dd30*/  HMMA.16816.F32.BF16 R48, R136.reuse, R106, R48 ;  /* 0x0000006a8830723c */ /* 0x040fe20000041830 */
[----:B------:R-:W5:Y:S03]  /*dd40*/  LDSM.16.MT88.4 R104, [R146+0x4100] ;  /* 0x004100009268783b */ /* 0x000f660000004200 */
[----:B------:R-:W-:Y:S01]  /*dd50*/  MUFU.EX2 R235, R235 ;  /* 0x000000eb00eb7308 */ /* 0x000fe20000000800 */
[C---:B------:R-:W-:Y:S02]  /*dd60*/  FMUL.FTZ R66, R0.reuse, R66 ;  /* 0x0000004200427220 */ /* 0x040fe40000410000 */
[----:B------:R-:W-:Y:S01]  /*dd70*/  FMUL.FTZ R67, R0, R67 ;  /* 0x0000004300437220 */ /* 0x000fe20000410000 */
[C---:B------:R-:W-:Y:S04]  /*dd80*/  HMMA.16816.F32.BF16 R52, R136.reuse, R100, R52 ;  /* 0x000000648834723c */ /* 0x040fe80000041834 */
[C---:B------:R-:W-:Y:S02]  /*dd90*/  FMUL.FTZ R68, R2.reuse, R68 ;  /* 0x0000004402447220 */ /* 0x040fe40000410000 */
[----:B------:R-:W-:Y:S01]  /*dda0*/  MUFU.EX2 R236, R236 ;  /* 0x000000ec00ec7308 */ /* 0x000fe20000000800 */
[----:B------:R-:W-:Y:S01]  /*ddb0*/  FMUL.FTZ R69, R2, R69 ;  /* 0x0000004502457220 */ /* 0x000fe20000410000 */
[C---:B------:R-:W-:Y:S01]  /*ddc0*/  HMMA.16816.F32.BF16 R56, R136.reuse, R102, R56 ;  /* 0x000000668838723c */ /* 0x040fe20000041838 */
[----:B------:R-:W1:Y:S03]  /*ddd0*/  LDSM.16.MT88.4 R100, [R135+0x4100] ;  /* 0x004100008764783b */ /* 0x000e660000004200 */
[C---:B------:R-:W-:Y:S02]  /*dde0*/  FMUL.FTZ R70, R0.reuse, R70 ;  /* 0x0000004600467220 */ /* 0x040fe40000410000 */
[----:B------:R-:W-:Y:S02]  /*ddf0*/  FMUL.FTZ R71, R0, R71 ;  /* 0x0000004700477220 */ /* 0x000fe40000410000 */
[----:B------:R-:W-:Y:S01]  /*de00*/  MUFU.EX2 R237, R237 ;  /* 0x000000ed00ed7308 */ /* 0x000fe20000000800 */
[C---:B--2---:R-:W-:Y:S03]  /*de10*/  HMMA.16816.F32.BF16 R60, R136.reuse, R108, R60 ;  /* 0x0000006c883c723c */ /* 0x044fe6000004183c */
[C---:B------:R-:W-:Y:S02]  /*de20*/  FMUL.FTZ R72, R2.reuse, R72 ;  /* 0x0000004802487220 */ /* 0x040fe40000410000 */
[----:B------:R-:W-:Y:S03]  /*de30*/  FMUL.FTZ R73, R2, R73 ;  /* 0x0000004902497220 */ /* 0x000fe60000410000 */
[C---:B------:R-:W-:Y:S01]  /*de40*/  HMMA.16816.F32.BF16 R64, R136.reuse, R110, R64 ;  /* 0x0000006e8840723c */ /* 0x040fe20000041840 */
[----:B------:R-:W2:Y:S01]  /*de50*/  LDSM.16.MT88.4 R108, [R144+0x4100] ;  /* 0x00410000906c783b */ /* 0x000ea20000004200 */
[----:B------:R-:W-:Y:S02]  /*de60*/  MUFU.EX2 R238, R238 ;  /* 0x000000ee00ee7308 */ /* 0x000fe40000000800 */
[C---:B------:R-:W-:Y:S02]  /*de70*/  FMUL.FTZ R74, R0.reuse, R74 ;  /* 0x0000004a004a7220 */ /* 0x040fe40000410000 */
[----:B------:R-:W-:Y:S02]  /*de80*/  FMUL.FTZ R75, R0, R75 ;  /* 0x0000004b004b7220 */ /* 0x000fe40000410000 */
[C---:B------:R-:W-:Y:S01]  /*de90*/  FMUL.FTZ R84, R2.reuse, R84 ;  /* 0x0000005402547220 */ /* 0x040fe20000410000 */
[C---:B-----5:R-:W-:Y:S03]  /*dea0*/  HMMA.16816.F32.BF16 R68, R136.reuse, R104, R68 ;  /* 0x000000688844723c */ /* 0x060fe60000041844 */
[----:B------:R-:W-:Y:S01]  /*deb0*/  FMUL.FTZ R85, R2, R85 ;  /* 0x0000005502557220 */ /* 0x000fe20000410000 */
[----:B------:R-:W5:Y:S01]  /*dec0*/  MUFU.EX2 R239, R239 ;  /* 0x000000ef00ef7308 */ /* 0x000f620000000800 */
[C---:B------:R-:W-:Y:S02]  /*ded0*/  FMUL.FTZ R86, R0.reuse, R86 ;  /* 0x0000005600567220 */ /* 0x040fe40000410000 */
[C---:B------:R-:W-:Y:S01]  /*dee0*/  FMUL.FTZ R87, R0.reuse, R87 ;  /* 0x0000005700577220 */ /* 0x040fe20000410000 */
[C---:B------:R-:W-:Y:S01]  /*def0*/  HMMA.16816.F32.BF16 R72, R136.reuse, R106, R72 ;  /* 0x0000006a8848723c */ /* 0x040fe20000041848 */
[----:B------:R-:W2:Y:S03]  /*df00*/  LDSM.16.MT88.4 R104, [R164+0x4100] ;  /* 0x00410000a468783b */ /* 0x000ea60000004200 */
[----:B------:R-:W-:Y:S02]  /*df10*/  FMUL.FTZ R78, R0, R78 ;  /* 0x0000004e004e7220 */ /* 0x000fe40000410000 */
[----:B------:R-:W-:Y:S01]  /*df20*/  FMUL.FTZ R76, R2, R76 ;  /* 0x0000004c024c7220 */ /* 0x000fe20000410000 */
[----:B------:R-:W2:Y:S01]  /*df30*/  MUFU.EX2 R240, R240 ;  /* 0x000000f000f07308 */ /* 0x000ea20000000800 */
[----:B------:R-:W-:Y:S04]  /*df40*/  FMUL.FTZ R79, R0, R79 ;  /* 0x0000004f004f7220 */ /* 0x000fe80000410000 */
[C---:B------:R-:W-:Y:S02]  /*df50*/  FMUL.FTZ R77, R2.reuse, R77 ;  /* 0x0000004d024d7220 */ /* 0x040fe40000410000 */
[C---:B------:R-:W-:Y:S02]  /*df60*/  FMUL.FTZ R88, R2.reuse, R88 ;  /* 0x0000005802587220 */ /* 0x040fe40000410000 */
[----:B------:R-:W-:Y:S01]  /*df70*/  FMUL.FTZ R89, R2, R89 ;  /* 0x0000005902597220 */ /* 0x000fe20000410000 */
[----:B------:R-:W-:Y:S01]  /*df80*/  MUFU.EX2 R134, R134 ;  /* 0x0000008600867308 */ /* 0x000fe20000000800 */
[C---:B------:R-:W-:Y:S01]  /*df90*/  FMUL.FTZ R90, R0.reuse, R90 ;  /* 0x0000005a005a7220 */ /* 0x040fe20000410000 */
[C---:B-1----:R-:W-:Y:S03]  /*dfa0*/  HMMA.16816.F32.BF16 R76, R136.reuse, R100, R76 ;  /* 0x00000064884c723c */ /* 0x042fe6000004184c */
[----:B------:R-:W-:Y:S02]  /*dfb0*/  FMUL.FTZ R82, R0, R82 ;  /* 0x0000005200527220 */ /* 0x000fe40000410000 */
[----:B------:R-:W-:Y:S02]  /*dfc0*/  FMUL.FTZ R80, R2, R80 ;  /* 0x0000005002507220 */ /* 0x000fe40000410000 */
[----:B------:R-:W-:Y:S01]  /*dfd0*/  FMUL.FTZ R83, R0, R83 ;  /* 0x0000005300537220 */ /* 0x000fe20000410000 */
[----:B----4-:R-:W-:Y:S01]  /*dfe0*/  F2FP.BF16.PACK_AB R100, R181, R178 ;  /* 0x000000b2b564723e */ /* 0x010fe200000010ff */
[----:B------:R-:W-:Y:S01]  /*dff0*/  FMUL.FTZ R81, R2, R81 ;  /* 0x0000005102517220 */ /* 0x000fe20000410000 */
[----:B------:R-:W1:Y:S02]  /*e000*/  MUFU.EX2 R243, R243 ;  /* 0x000000f300f37308 */ /* 0x000e640000000800 */
[----:B------:R-:W-:Y:S01]  /*e010*/  FMUL.FTZ R91, R0, R91 ;  /* 0x0000005b005b7220 */ /* 0x000fe20000410000 */
[----:B------:R-:W-:Y:S01]  /*e020*/  F2FP.BF16.PACK_AB R101, R227, R182 ;  /* 0x000000b6e365723e */ /* 0x000fe200000010ff */
[C---:B------:R-:W-:Y:S02]  /*e030*/  FMUL.FTZ R92, R2.reuse, R92 ;  /* 0x0000005c025c7220 */ /* 0x040fe40000410000 */
[C---:B------:R-:W-:Y:S03]  /*e040*/  HMMA.16816.F32.BF16 R80, R136.reuse, R102, R80 ;  /* 0x000000668850723c */ /* 0x040fe60000041850 */
[----:B------:R-:W-:Y:S01]  /*e050*/  FMUL.FTZ R93, R2, R93 ;  /* 0x0000005d025d7220 */ /* 0x000fe20000410000 */
[----:B------:R-:W4:Y:S01]  /*e060*/  MUFU.EX2 R242, R242 ;  /* 0x000000f200f27308 */ /* 0x000f220000000800 */
[C---:B------:R-:W-:Y:S02]  /*e070*/  FMUL.FTZ R94, R0.reuse, R94 ;  /* 0x0000005e005e7220 */ /* 0x040fe40000410000 */
[----:B------:R-:W-:Y:S01]  /*e080*/  FMUL.FTZ R95, R0, R95 ;  /* 0x0000005f005f7220 */ /* 0x000fe20000410000 */
[C---:B--2---:R-:W-:Y:S04]  /*e090*/  HMMA.16816.F32.BF16 R84, R136.reuse, R108, R84 ;  /* 0x0000006c8854723c */ /* 0x044fe80000041854 */
[C---:B------:R-:W-:Y:S01]  /*e0a0*/  FMUL.FTZ R96, R2.reuse, R96 ;  /* 0x0000006002607220 */ /* 0x040fe20000410000 */
[----:B------:R-:W-:Y:S01]  /*e0b0*/  F2FP.BF16.PACK_AB R102, R183, R180 ;  /* 0x000000b4b766723e */ /* 0x000fe200000010ff */
[----:B------:R-:W-:Y:S01]  /*e0c0*/  FMUL.FTZ R97, R2, R97 ;  /* 0x0000006102617220 */ /* 0x000fe20000410000 */
[----:B---3--:R-:W-:Y:S01]  /*e0d0*/  F2FP.BF16.PACK_AB R103, R229, R196 ;  /* 0x000000c4e567723e */ /* 0x008fe200000010ff */
[C---:B------:R-:W-:Y:S01]  /*e0e0*/  HMMA.16816.F32.BF16 R88, R136.reuse, R110, R88 ;  /* 0x0000006e8858723c */ /* 0x040fe20000041858 */
[----:B------:R-:W2:Y:S03]  /*e0f0*/  LDSM.16.MT88.4 R108, [R144+0x900] ;  /* 0x00090000906c783b */ /* 0x000ea60000004200 */
[C---:B------:R-:W-:Y:S02]  /*e100*/  FMUL.FTZ R98, R0.reuse, R98 ;  /* 0x0000006200627220 */ /* 0x040fe40000410000 */
[C---:B------:R-:W-:Y:S02]  /*e110*/  FMUL.FTZ R99, R0.reuse, R99 ;  /* 0x0000006300637220 */ /* 0x040fe40000410000 */
[C---:B------:R-:W-:Y:S04]  /*e120*/  HMMA.16816.F32.BF16 R92, R136.reuse, R104, R92 ;  /* 0x00000068885c723c */ /* 0x040fe8000004185c */
[----:B------:R-:W-:Y:S02]  /*e130*/  FFMA.FTZ R179, R0, R222, R179 ;  /* 0x000000de00b37223 */ /* 0x000fe400000100b3 */
[----:B------:R-:W-:Y:S02]  /*e140*/  @P2 IMAD R0, R221, 0x3000, R208 ;  /* 0x00003000dd002824 */ /* 0x000fe400078e02d0 */
[----:B------:R-:W-:Y:S01]  /*e150*/  HMMA.16816.F32.BF16 R96, R136, R106, R96 ;  /* 0x0000006a8860723c */ /* 0x000fe20000041860 */
[----:B------:R-:W3:Y:S03]  /*e160*/  LDSM.16.MT88.4 R104, [R164+0x2900] ;  /* 0x00290000a468783b */ /* 0x000ee60000004200 */
[----:B------:R-:W-:Y:S01]  /*e170*/  FFMA.FTZ R176, R2, R223, R176 ;  /* 0x000000df02b07223 */ /* 0x000fe200000100b0 */
[----:B------:R-:W-:Y:S01]  /*e180*/  MOV R2, R132 ;  /* 0x0000008400027202 */ /* 0x000fe20000000f00 */
[----:B------:R-:W-:Y:S01]  /*e190*/  FADD.FTZ R179, R177, R179 ;  /* 0x000000b3b1b37221 */ /* 0x000fe20000010000 */
[----:B-----5:R-:W-:Y:S01]  /*e1a0*/  F2FP.BF16.PACK_AB R136, R239, R238 ;  /* 0x000000eeef88723e */ /* 0x020fe200000010ff */
[C---:B------:R-:W-:Y:S05]  /*e1b0*/  HMMA.16816.F32.BF16 R4, R100.reuse, R112, R4 ;  /* 0x000000706404723c */ /* 0x040fea0000041804 */
[----:B------:R-:W-:Y:S01]  /*e1c0*/  F2FP.BF16.PACK_AB R138, R241, R240 ;  /* 0x000000f0f18a723e */ /* 0x000fe200000010ff */
[----:B------:R-:W-:Y:S01]  /*e1d0*/  FADD.FTZ R173, R173, R176 ;  /* 0x000000b0adad7221 */ /* 0x000fe20000010000 */
[----:B-1----:R-:W-:Y:S01]  /*e1e0*/  F2FP.BF16.PACK_AB R137, R243, R134 ;  /* 0x00000086f389723e */ /* 0x002fe200000010ff */
[C---:B------:R-:W-:Y:S01]  /*e1f0*/  HMMA.16816.F32.BF16 R8, R100.reuse, R114, R8 ;  /* 0x000000726408723c */ /* 0x040fe20000041808 */
[----:B------:R-:W-:Y:S03]  /*e200*/  LDSM.16.MT88.4 R112, [R135+0x4900] ;  /* 0x004900008770783b */ /* 0x000fe60000004200 */
[----:B----4-:R-:W-:Y:S01]  /*e210*/  F2FP.BF16.PACK_AB R139, R133, R242 ;  /* 0x000000f2858b723e */ /* 0x010fe200000010ff */
[----:B------:R-:W-:Y:S02]  /*e220*/  FADD.FTZ R174, R174, R173 ;  /* 0x000000adaeae7221 */ /* 0x000fe40000010000 */
[----:B------:R-:W-:Y:S01]  /*e230*/  FADD.FTZ R172, R172, R179 ;  /* 0x000000b3acac7221 */ /* 0x000fe20000010000 */
[C---:B------:R-:W-:Y:S04]  /*e240*/  HMMA.16816.F32.BF16 R12, R100.reuse, R116, R12 ;  /* 0x00000074640c723c */ /* 0x040fe8000004180c */
[----:B------:R-:W-:Y:S02]  /*e250*/  FADD.FTZ R167, R167, R174 ;  /* 0x000000aea7a77221 */ /* 0x000fe40000010000 */
[----:B------:R-:W-:Y:S02]  /*e260*/  FADD.FTZ R175, R175, R172 ;  /* 0x000000acafaf7221 */ /* 0x000fe40000010000 */
[C---:B------:R-:W-:Y:S01]  /*e270*/  HMMA.16816.F32.BF16 R16, R100.reuse, R118, R16 ;  /* 0x000000766410723c */ /* 0x040fe20000041810 */
[----:B------:R-:W-:Y:S03]  /*e280*/  LDSM.16.MT88.4 R116, [R144+0x4900] ;  /* 0x004900009074783b */ /* 0x000fe60000004200 */
[----:B------:R-:W-:Y:S02]  /*e290*/  FADD.FTZ R178, R178, R167 ;  /* 0x000000a7b2b27221 */ /* 0x000fe40000010000 */
[----:B------:R-:W-:Y:S02]  /*e2a0*/  FADD.FTZ R182, R182, R175 ;  /* 0x000000afb6b67221 */ /* 0x000fe40000010000 */
[C---:B--2---:R-:W-:Y:S04]  /*e2b0*/  HMMA.16816.F32.BF16 R20, R100.reuse, R108, R20 ;  /* 0x0000006c6414723c */ /* 0x044fe80000041814 */
[----:B------:R-:W-:Y:S02]  /*e2c0*/  FADD.FTZ R181, R181, R178 ;  /* 0x000000b2b5b57221 */ /* 0x000fe40000010000 */
[----:B------:R-:W-:Y:S02]  /*e2d0*/  FADD.FTZ R227, R227, R182 ;  /* 0x000000b6e3e37221 */ /* 0x000fe40000010000 */
[C---:B------:R-:W-:Y:S01]  /*e2e0*/  HMMA.16816.F32.BF16 R24, R100.reuse, R110, R24 ;  /* 0x0000006e6418723c */ /* 0x040fe20000041818 */
[----:B------:R-:W1:Y:S03]  /*e2f0*/  LDSM.16.MT88.4 R108, [R146+0x4900] ;  /* 0x00490000926c783b */ /* 0x000e660000004200 */
[----:B------:R-:W-:Y:S02]  /*e300*/  FADD.FTZ R180, R180, R181 ;  /* 0x000000b5b4b47221 */ /* 0x000fe40000010000 */
[----:B------:R-:W-:Y:S02]  /*e310*/  FADD.FTZ R196, R196, R227 ;  /* 0x000000e3c4c47221 */ /* 0x000fe40000010000 */
[C---:B------:R-:W-:Y:S01]  /*e320*/  HMMA.16816.F32.BF16 R28, R100.reuse, R120, R28 ;  /* 0x00000078641c723c */ /* 0x040fe2000004181c */
[----:B------:R-:W-:Y:S03]  /*e330*/  LDSM.16.MT88.4 R144, [R166+0x3900] ;  /* 0x00390000a690783b */ /* 0x000fe60000004200 */
[----:B------:R-:W-:Y:S02]  /*e340*/  FADD.FTZ R183, R183, R180 ;  /* 0x000000b4b7b77221 */ /* 0x000fe40000010000 */
[----:B------:R-:W-:Y:S02]  /*e350*/  FADD.FTZ R229, R229, R196 ;  /* 0x000000c4e5e57221 */ /* 0x000fe40000010000 */
        /* <DEDUP_REMOVED lines=9> */
[----:B------:R-:W-:Y:S07]  /*e3f0*/  LDSM.16.MT88.4 R140, [R164+0x1900] ;  /* 0x00190000a48c783b */ /* 0x000fee0000004200 */
[C---:B---3--:R-:W-:Y:S08]  /*e400*/  HMMA.16816.F32.BF16 R60, R100.reuse, R104, R60 ;  /* 0x00000068643c723c */ /* 0x048ff0000004183c */
        /* <DEDUP_REMOVED lines=28> */
[----:B------:R-:W1:Y:S03]  /*e5d0*/  LDSM.16.MT88.4 R108, [R165+0x3100] ;  /* 0x00310000a56c783b */ /* 0x000e660000004200 */
[----:B------:R-:W-:Y:S02]  /*e5e0*/  FADD.FTZ R238, R238, R233 ;  /* 0x000000e9eeee7221 */ /* 0x000fe40000010000 */
[----:B------:R-:W-:Y:S02]  /*e5f0*/  FADD.FTZ R134, R134, R237 ;  /* 0x000000ed86867221 */ /* 0x000fe40000010000 */
[C---:B---3--:R-:W-:Y:S04]  /*e600*/  HMMA.16816.F32.BF16 R12, R100.reuse, R112, R12 ;  /* 0x00000070640c723c */ /* 0x048fe8000004180c */
[----:B------:R-:W-:Y:S02]  /*e610*/  FADD.FTZ R239, R239, R238 ;  /* 0x000000eeefef7221 */ /* 0x000fe40000010000 */
[----:B------:R-:W-:Y:S02]  /*e620*/  FADD.FTZ R243, R243, R134 ;  /* 0x00000086f3f37221 */ /* 0x000fe40000010000 */
[C---:B------:R-:W-:Y:S01]  /*e630*/  HMMA.16816.F32.BF16 R16, R100.reuse, R114, R16 ;  /* 0x000000726410723c */ /* 0x040fe20000041810 */
[----:B------:R-:W3:Y:S03]  /*e640*/  LDSM.16.MT88.4 R112, [R164+0x3100] ;  /* 0x00310000a470783b */ /* 0x000ee60000004200 */
[----:B------:R-:W-:Y:S02]  /*e650*/  FADD.FTZ R240, R240, R239 ;  /* 0x000000eff0f07221 */ /* 0x000fe40000010000 */
[----:B------:R-:W-:Y:S02]  /*e660*/  FADD.FTZ R222, R242, R243 ;  /* 0x000000f3f2de7221 */ /* 0x000fe40000010000 */
[C---:B----4-:R-:W-:Y:S04]  /*e670*/  HMMA.16816.F32.BF16 R20, R100.reuse, R116, R20 ;  /* 0x000000746414723c */ /* 0x050fe80000041814 */
[----:B------:R-:W-:Y:S02]  /*e680*/  FADD.FTZ R223, R241, R240 ;  /* 0x000000f0f1df7221 */ /* 0x000fe40000010000 */
[----:B------:R-:W-:Y:S02]  /*e690*/  FADD.FTZ R222, R133, R222 ;  /* 0x000000de85de7221 */ /* 0x000fe40000010000 */
[C---:B------:R-:W-:Y:S01]  /*e6a0*/  HMMA.16816.F32.BF16 R24, R100.reuse, R118, R24 ;  /* 0x000000766418723c */ /* 0x040fe20000041818 */
[----:B------:R-:W4:Y:S07]  /*e6b0*/  LDSM.16.MT88.4 R116, [R166+0x5100] ;  /* 0x00510000a674783b */ /* 0x000f2e0000004200 */
[C---:B------:R-:W-:Y:S08]  /*e6c0*/  HMMA.16816.F32.BF16 R28, R100.reuse, R120, R28 ;  /* 0x00000078641c723c */ /* 0x040ff0000004181c */
[C---:B------:R-:W-:Y:S08]  /*e6d0*/  HMMA.16816.F32.BF16 R32, R100.reuse, R122, R32 ;  /* 0x0000007a6420723c */ /* 0x040ff00000041820 */
[C---:B--2---:R-:W-:Y:S08]  /*e6e0*/  HMMA.16816.F32.BF16 R36, R100.reuse, R104, R36 ;  /* 0x000000686424723c */ /* 0x044ff00000041824 */
[C---:B------:R-:W-:Y:S01]  /*e6f0*/  HMMA.16816.F32.BF16 R40, R100.reuse, R106, R40 ;  /* 0x0000006a6428723c */ /* 0x040fe20000041828 */
[----:B------:R-:W2:Y:S07]  /*e700*/  LDSM.16.MT88.4 R104, [R135+0x5100] ;  /* 0x005100008768783b */ /* 0x000eae0000004200 */
[C---:B------:R-:W-:Y:S08]  /*e710*/  HMMA.16816.F32.BF16 R44, R100.reuse, R124, R44 ;  /* 0x0000007c642c723c */ /* 0x040ff0000004182c */
[C---:B------:R-:W-:Y:S01]  /*e720*/  HMMA.16816.F32.BF16 R48, R100.reuse, R126, R48 ;  /* 0x0000007e6430723c */ /* 0x040fe20000041830 */
[----:B------:R-:W-:Y:S07]  /*e730*/  LDSM.16.MT88.4 R124, [R166+0x1900] ;  /* 0x00190000a67c783b */ /* 0x000fee0000004200 */
[C---:B-1----:R-:W-:Y:S08]  /*e740*/  HMMA.16816.F32.BF16 R52, R100.reuse, R108, R52 ;  /* 0x0000006c6434723c */ /* 0x042ff00000041834 */
[C---:B------:R-:W-:Y:S01]  /*e750*/  HMMA.16816.F32.BF16 R56, R100.reuse, R110, R56 ;  /* 0x0000006e6438723c */ /* 0x040fe20000041838 */
[----:B------:R-:W1:Y:S07]  /*e760*/  LDSM.16.MT88.4 R108, [R165+0x5100] ;  /* 0x00510000a56c783b */ /* 0x000e6e0000004200 */
[C---:B---3--:R-:W-:Y:S08]  /*e770*/  HMMA.16816.F32.BF16 R60, R100.reuse, R112, R60 ;  /* 0x00000070643c723c */ /* 0x048ff0000004183c */
[C---:B------:R-:W-:Y:S01]  /*e780*/  HMMA.16816.F32.BF16 R64, R100.reuse, R114, R64 ;  /* 0x000000726440723c */ /* 0x040fe20000041840 */
[----:B------:R-:W3:Y:S07]  /*e790*/  LDSM.16.MT88.4 R112, [R164+0x5100] ;  /* 0x00510000a470783b */ /* 0x000eee0000004200 */
[C---:B----4-:R-:W-:Y:S08]  /*e7a0*/  HMMA.16816.F32.BF16 R68, R100.reuse, R116, R68 ;  /* 0x000000746444723c */ /* 0x050ff00000041844 */
[C---:B------:R-:W-:Y:S01]  /*e7b0*/  HMMA.16816.F32.BF16 R72, R100.reuse, R118, R72 ;  /* 0x000000766448723c */ /* 0x040fe20000041848 */
[----:B------:R-:W4:Y:S07]  /*e7c0*/  LDSM.16.MT88.4 R116, [R135+0x1900] ;  /* 0x001900008774783b */ /* 0x000f2e0000004200 */
[C---:B--2---:R-:W-:Y:S08]  /*e7d0*/  HMMA.16816.F32.BF16 R76, R100.reuse, R104, R76 ;  /* 0x00000068644c723c */ /* 0x044ff0000004184c */
[C---:B------:R-:W-:Y:S01]  /*e7e0*/  HMMA.16816.F32.BF16 R80, R100.reuse, R106, R80 ;  /* 0x0000006a6450723c */ /* 0x040fe20000041850 */
[----:B------:R-:W2:Y:S07]  /*e7f0*/  LDSM.16.MT88.4 R104, [R165+0x1900] ;  /* 0x00190000a568783b */ /* 0x000eae0000004200 */
        /* <DEDUP_REMOVED lines=8> */
[C---:B----4-:R-:W-:Y:S01]  /*e880*/  HMMA.16816.F32.BF16 R120, R136.reuse, R116, R12 ;  /* 0x000000748878723c */ /* 0x050fe2000004180c */
[----:B------:R-:W4:Y:S07]  /*e890*/  LDSM.16.MT88.4 R12, [R164+0x5900] ;  /* 0x00590000a40c783b */ /* 0x000f2e0000004200 */
        /* <DEDUP_REMOVED lines=16> */
[----:B------:R-:W-:Y:S01]  /*e9a0*/  @P2 SHF.L.U32 R5, R0, 0x1, RZ ;  /* 0x0000000100052819 */ /* 0x000fe200000006ff */
[C---:B------:R-:W-:Y:S04]  /*e9b0*/  HMMA.16816.F32.BF16 R80, R136.reuse, R6, R80 ;  /* 0x000000068850723c */ /* 0x040fe80000041850 */
[----:B------:R-:W-:Y:S01]  /*e9c0*/  @!PT LDS RZ, [RZ] ;  /* 0x00000000fffff984 */ /* 0x000fe20000000800 */
[----:B------:R-:W-:Y:S01]  /*e9d0*/  @!PT LDS RZ, [RZ] ;  /* 0x00000000fffff984 */ /* 0x000fe20000000800 */
[----:B------:R-:W-:Y:S01]  /*e9e0*/  @!PT LDS RZ, [RZ] ;  /* 0x00000000fffff984 */ /* 0x000fe20000000800 */
[----:B------:R1:W-:Y:S01]  /*e9f0*/  @P2 LDGSTS.E.BYPASS.LTC128B.128 [R5+0xc100], [R170.64], !P4 ;  /* 0x0c100000aa052fae */ /* 0x0003e2000e101d46 */
[----:B------:R-:W-:Y:S03]  /*ea00*/  MOV R0, R3 ;  /* 0x0000000300007202 */ /* 0x000fe60000000f00 */
[C---:B---3--:R-:W-:Y:S04]  /*ea10*/  HMMA.16816.F32.BF16 R84, R136.reuse, R8, R84 ;  /* 0x000000088854723c */ /* 0x048fe80000041854 */
[----:B------:R1:W-:Y:S04]  /*ea20*/  @P2 LDGSTS.E.BYPASS.LTC128B.128 [R5+0xe100], [R170.64+0x80], !P6 ;  /* 0x0e100080aa052fae */ /* 0x0003e8000f101d46 */
[C---:B------:R-:W-:Y:S04]  /*ea30*/  HMMA.16816.F32.BF16 R88, R136.reuse, R10, R88 ;  /* 0x0000000a8858723c */ /* 0x040fe80000041858 */
[----:B------:R1:W-:Y:S04]  /*ea40*/  @P2 LDGSTS.E.BYPASS.LTC128B.128 [R5+0x10100], [R170.64+0x100], !P5 ;  /* 0x10100100aa052fae */ /* 0x0003e8000e901d46 */
[C---:B----4-:R-:W-:Y:S04]  /*ea50*/  HMMA.16816.F32.BF16 R92, R136.reuse, R12, R92 ;  /* 0x0000000c885c723c */ /* 0x050fe8000004185c */
[----:B------:R1:W-:Y:S04]  /*ea60*/  @P2 LDGSTS.E.BYPASS.LTC128B.128 [R5+0xd100], [R168.64], !P4 ;  /* 0x0d100000a8052fae */ /* 0x0003e8000e101d46 */
[----:B------:R-:W-:Y:S04]  /*ea70*/  HMMA.16816.F32.BF16 R96, R136, R14, R96 ;  /* 0x0000000e8860723c */ /* 0x000fe80000041860 */
[----:B------:R1:W-:Y:S08]  /*ea80*/  @P2 LDGSTS.E.BYPASS.LTC128B.128 [R5+0xf100], [R168.64+0x80], !P6 ;  /* 0x0f100080a8052fae */ /* 0x0003f0000f101d46 */
[----:B------:R1:W-:Y:S08]  /*ea90*/  @P2 LDGSTS.E.BYPASS.LTC128B.128 [R5+0x11100], [R168.64+0x100], !P5 ;  /* 0x11100100a8052fae */ /* 0x0003f0000e901d46 */
[----:B------:R-:W0:Y:S01]  /*eaa0*/  LDGDEPBAR ;  /* 0x00000000000079af */ /* 0x000e220000000000 */
[----:B------:R-:W-:-:S05]  /*eab0*/  @P0 BRA `(.L_x_1012) ;  /* 0xffffc94000000947 */ /* 0x000fca000383ffff */
[----:B------:R-:W2:Y:S01]  /*eac0*/  LDL R162, [R1+0x4] ;  /* 0x0000040001a27983 */ /* 0x000ea20000100800 */
[----:B------:R-:W-:-:S02]  /*ead0*/  MOV R0, R3 ;  /* 0x0000000300007202 */ /* 0x000fc40000000f00 */
[----:B------:R-:W-:Y:S02]  /*eae0*/  MOV R2, R132 ;  /* 0x0000008400027202 */ /* 0x000fe40000000f00 */
[----:B--2---:R-:W-:Y:S02]  /*eaf0*/  SHF.L.U32 R162, R162, 0x7, RZ ;  /* 0x00000007a2a27819 */ /* 0x004fe400000006ff */
.L_x_1003:
[----:B------:R-:W2:Y:S04]  /*eb00*/  LDL R4, [R1+0x64] ;  /* 0x0000640001047983 */ /* 0x000ea80000100800 */
[----:B------:R-:W3:Y:S01]  /*eb10*/  LDL R3, [R1+0x58] ;  /* 0x0000580001037983 */ /* 0x000ee20000100800 */
[----:B------:R-:W-:Y:S01]  /*eb20*/  IMAD.MOV.U32 R225, RZ, RZ, c[0x0][0x2c4] ;  /* 0x0000b100ffe17624 */ /* 0x000fe200078e00ff */
[----:B-1----:R-:W-:Y:S01]  /*eb30*/  IADD3 R5, R162, 0x7f, RZ ;  /* 0x0000007fa2057810 */ /* 0x002fe20007ffe0ff */
[----:B------:R-:W-:Y:S01]  /*eb40*/  IMAD.MOV.U32 R224, RZ, RZ, c[0x0][0x32c] ;  /* 0x0000cb00ffe07624 */ /* 0x000fe200078e00ff */
[----:B------:R-:W-:-:S02]  /*eb50*/  LOP3.LUT R226, R226, 0xfffffffd, RZ, 0xc0, !PT ;  /* 0xfffffffde2e27812 */ /* 0x000fc400078ec0ff */
[----:B------:R-:W-:-:S13]  /*eb60*/  ISETP.NE.AND P0, PT, R225, 0x1, PT ;  /* 0x00000001e100780c */ /* 0x000fda0003f05270 */
[----:B------:R-:W-:Y:S01]  /*eb70*/  @P0 IMAD.HI.U32 R6, R5, c[0x0][0x2c8], RZ ;  /* 0x0000b20005060a27 */ /* 0x000fe200078e00ff */
[----:B------:R-:W-:-:S04]  /*eb80*/  @P0 LOP3.LUT R226, R226, 0x2, RZ, 0xfc, !PT ;  /* 0x00000002e2e20812 */ /* 0x000fc800078efcff */
[----:B------:R-:W-:Y:S02]  /*eb90*/  @P0 SHF.R.U32.HI R5, RZ, c[0x0][0x2cc], R6 ;  /* 0x0000b300ff050a19 */ /* 0x000fe40000011606 */
[----:B------:R-:W-:Y:S02]  /*eba0*/  ISETP.GE.AND P0, PT, R224, 0x1, PT ;  /* 0x00000001e000780c */ /* 0x000fe40003f06270 */
[----:B------:R-:W-:-:S11]  /*ebb0*/  LOP3.LUT R226, R226, 0xfffffffb, RZ, 0xc0, !PT ;  /* 0xfffffffbe2e27812 */ /* 0x000fd600078ec0ff */
[----:B------:R-:W-:Y:S02]  /*ebc0*/  @P0 LOP3.LUT R226, R226, 0x4, RZ, 0xfc, !PT ;  /* 0x00000004e2e20812 */ /* 0x000fe400078efcff */
[----:B--2---:R-:W-:-:S05]  /*ebd0*/  IADD3 R4, R5, 0x1, R4 ;  /* 0x0000000105047810 */ /* 0x004fca0007ffe004 */
[----:B---3--:R-:W-:-:S05]  /*ebe0*/  IMAD.IADD R5, R4, 0x1, -R3 ;  /* 0x0000000104057824 */ /* 0x008fca00078e0a03 */
[----:B------:R-:W-:Y:S01]  /*ebf0*/  IADD3 R3, R5, -c[0x0][0x324], RZ ;  /* 0x8000c90005037a10 */ /* 0x000fe20007ffe0ff */
        /* <DEDUP_REMOVED lines=10> */
.L_x_1015:
[----:B------:R-:W-:-:S13]  /*eca0*/  ISETP.NE.AND P0, PT, R224, 0x1, PT ;  /* 0x00000001e000780c */ /* 0x000fda0003f05270 */
[----:B------:R-:W-:-:S05]  /*ecb0*/  @P0 IMAD.HI.U32 R4, R5, c[0x0][0x330], RZ ;  /* 0x0000cc0005040a27 */ /* 0x000fca00078e00ff */
[----:B------:R-:W-:Y:S02]  /*ecc0*/  @P0 SHF.R.U32.HI R5, RZ, c[0x0][0x334], R4 ;  /* 0x0000cd00ff050a19 */ /* 0x000fe40000011604 */
.L_x_1016:
[----:B------:R-:W-:Y:S05]  /*ecd0*/  BSYNC B0 ;  /* 0x0000000000007941 */ /* 0x000fea0003800000 */
.L_x_1014:
[----:B------:R-:W-:-:S05]  /*ece0*/  IMAD R4, R5, c[0x0][0x32c], RZ ;  /* 0x0000cb0005047a24 */ /* 0x000fca00078e02ff */
[----:B------:R-:W-:-:S04]  /*ecf0*/  IMNMX R3, R3, R4, !PT ;  /* 0x0000000403037217 */ /* 0x000fc80007800200 */
.L_x_1013:
[----:B------:R-:W-:-:S04]  /*ed00*/  IADD3 R4, R3, 0x3f, RZ ;  /* 0x0000003f03047810 */ /* 0x000fc80007ffe0ff */
[----:B------:R-:W-:-:S04]  /*ed10*/  SHF.R.S32.HI R3, RZ, 0x1f, R4 ;  /* 0x0000001fff037819 */ /* 0x000fc80000011404 */
[----:B------:R-:W-:-:S04]  /*ed20*/  LEA.HI R3, R3, R4, RZ, 0x6 ;  /* 0x0000000403037211 */ /* 0x000fc800078f30ff */
[----:B------:R-:W-:-:S04]  /*ed30*/  SHF.R.S32.HI R3, RZ, 0x6, R3 ;  /* 0x00000006ff037819 */ /* 0x000fc80000011403 */
[----:B------:R-:W-:-:S04]  /*ed40*/  IMNMX R196, R198, R3, !PT ;  /* 0x00000003c6c47217 */ /* 0x000fc80007800200 */
[----:B------:R-:W-:-:S13]  /*ed50*/  ISETP.GE.AND P0, PT, R195, R196, PT ;  /* 0x000000c4c300720c */ /* 0x000fda0003f06270 */
[----:B------:R-:W-:Y:S05]  /*ed60*/  @!P0 BRA `(.L_x_1017) ;  /* 0x00002c6000008947 */ /* 0x000fea0003800000 */
[----:B------:R-:W-:Y:S02]  /*ed70*/  MOV R3, R0 ;  /* 0x0000000000037202 */ /* 0x000fe40000000f00 */
[----:B------:R-:W-:Y:S02]  /*ed80*/  MOV R133, R2 ;  /* 0x0000000200857202 */ /* 0x000fe40000000f00 */
[----:B------:R-:W-:-:S04]  /*ed90*/  MOV R227, R195 ;  /* 0x000000c300e37202 */ /* 0x000fc80000000f00 */
.L_x_1018:
[----:B------:R-:W-:Y:S01]  /*eda0*/  ISETP.GE.AND P2, PT, R198, R227, PT ;  /* 0x000000e3c600720c */ /* 0x000fe20003f46270 */
[----:B------:R-:W-:Y:S04]  /*edb0*/  DEPBAR.LE SB0, 0x2 ;  /* 0x000080800000791a */ /* 0x000fe80000000000 */
[----:B------:R-:W-:Y:S01]  /*edc0*/  IADD3 R5, R227, -0x1, RZ ;  /* 0xffffffffe3057810 */ /* 0x000fe20007ffe0ff */
[----:B------:R-:W-:Y:S01]  /*edd0*/  WARPSYNC 0xffffffff ;  /* 0xffffffff00007948 */ /* 0x000fe20003800000 */
[----:B------:R-:W-:Y:S01]  /*ede0*/  BAR.SYNC.DEFER_BLOCKING 0x0 ;  /* 0x0000000000007b1d */ /* 0x000fe20000010000 */
[----:B------:R-:W-:Y:S01]  /*edf0*/  IMAD R135, R185, 0x6000, RZ ;  /* 0x00006000b9877824 */ /* 0x000fe200078e02ff */
[----:B------:R-:W-:Y:S04]  /*ee00*/  MOV R181, 0x20 ;  /* 0x0000002000b57802 */ /* 0x000fe80000000f00 */
[----:B------:R-:W-:Y:S01]  /*ee10*/  @!P2 SHF.R.S32.HI R0, RZ, 0x1f, R5 ;  /* 0x0000001fff00a819 */ /* 0x000fe20000011405 */
[----:B------:R-:W-:Y:S01]  /*ee20*/  @!P2 IMAD.WIDE.U32 R6, R5, c[0x0][0x208], RZ ;  /* 0x000082000506aa25 */ /* 0x000fe200078e00ff */
[----:B------:R-:W-:Y:S02]  /*ee30*/  IADD3 R134, R192, R135, RZ ;  /* 0x00000087c0867210 */ /* 0x000fe40007ffe0ff */
[----:B------:R-:W-:Y:S01]  /*ee40*/  SEL R181, R181, 0xffffffe0, !P1 ;  /* 0xffffffe0b5b57807 */ /* 0x000fe20004800000 */
[----:B------:R-:W-:Y:S01]  /*ee50*/  @!P2 IMAD R0, R0, c[0x0][0x208], RZ ;  /* 0x000082000000aa24 */ /* 0x000fe200078e02ff */
[----:B------:R-:W-:Y:S01]  /*ee60*/  @!P2 SHF.L.U32 R13, R6, 0x6, RZ ;  /* 0x00000006060da819 */ /* 0x000fe200000006ff */
[----:B------:R-:W-:Y:S01]  /*ee70*/  @!P2 IMAD R132, R221, 0x6000, R207 ;  /* 0x00006000dd84a824 */ /* 0x000fe200078e02cf */
[----:B------:R-:W-:Y:S01]  /*ee80*/  IADD3 R195, R181, R134, R193 ;  /* 0x00000086b5c37210 */ /* 0x000fe20007ffe0c1 */
[----:B------:R-:W-:Y:S01]  /*ee90*/  @!P2 IMAD R0, R5, c[0x0][0x20c], R0 ;  /* 0x000083000500aa24 */ /* 0x000fe200078e0200 */
[----:B------:R-:W-:Y:S04]  /*eea0*/  IADD3 R5, R227, -0x2, RZ ;  /* 0xfffffffee3057810 */ /* 0x000fe80007ffe0ff */
[----:B------:R-:W-:Y:S02]  /*eeb0*/  @!P2 IADD3 R15, R7, R0, RZ ;  /* 0x00000000070fa210 */ /* 0x000fe40007ffe0ff */
[----:B------:R-:W-:Y:S02]  /*eec0*/  @!P2 IADD3 R7, P3, P0, R210, R13, R205 ;  /* 0x0000000dd207a210 */ /* 0x000fe4000787e0cd */
[----:B------:R-:W-:Y:S01]  /*eed0*/  @!P2 SHF.L.U64.HI R15, R6, 0x6, R15 ;  /* 0x00000006060fa819 */ /* 0x000fe2000001020f */
[----:B------:R-:W-:Y:S03]  /*eee0*/  LDSM.16.M88.4 R32, [R194] ;  /* 0x00000000c220783b */ /* 0x000fe60000000200 */
[----:B------:R-:W-:Y:S02]  /*eef0*/  @!P2 IADD3.X R2, R215, R15, R204, P3, P0 ;  /* 0x0000000fd702a210 */ /* 0x000fe40001fe04cc */
[C---:B------:R-:W-:Y:S03]  /*ef00*/  ISETP.GE.AND P0, PT, R5.reuse, R198, PT ;  /* 0x000000c60500720c */ /* 0x040fe60003f06270 */
[----:B------:R-:W-:Y:S08]  /*ef10*/  LDSM.16.M88.4 R16, [R134+0xc900] ;  /* 0x00c900008610783b */ /* 0x000ff00000000200 */
[----:B------:R-:W-:Y:S02]  /*ef20*/  LDSM.16.M88.4 R24, [R134+0xd100] ;  /* 0x00d100008618783b */ /* 0x000fe40000000200 */
[----:B------:R-:W-:Y:S01]  /*ef30*/  @P0 SHF.R.S32.HI R0, RZ, 0x1f, R5 ;  /* 0x0000001fff000819 */ /* 0x000fe20000011405 */
[C---:B------:R-:W-:Y:S04]  /*ef40*/  @P0 IMAD.WIDE.U32 R8, R5.reuse, c[0x0][0x1e0], RZ ;  /* 0x0000780005080a25 */ /* 0x040fe800078e00ff */
[----:B------:R-:W-:Y:S01]  /*ef50*/  @P0 IMAD R0, R0, c[0x0][0x1e0], RZ ;  /* 0x0000780000000a24 */ /* 0x000fe200078e02ff */
[----:B------:R-:W-:Y:S01]  /*ef60*/  @P0 SHF.L.U32 R11, R8, 0x6, RZ ;  /* 0x00000006080b0819 */ /* 0x000fe200000006ff */
[----:B------:R-:W-:Y:S02]  /*ef70*/  LDSM.16.M88.4 R136, [R134+0xd900] ;  /* 0x00d900008688783b */ /* 0x000fe40000000200 */
[----:B------:R-:W-:Y:S01]  /*ef80*/  @P0 IMAD R0, R5, c[0x0][0x1e4], R0 ;  /* 0x0000790005000a24 */ /* 0x000fe200078e0200 */
[----:B------:R-:W-:Y:S04]  /*ef90*/  @P0 IADD3 R5, P4, P3, R212, R11, R203 ;  /* 0x0000000bd4050210 */ /* 0x000fe80007b9e0cb */
[----:B------:R-:W-:Y:S01]  /*efa0*/  @P0 IADD3 R0, R9, R0, RZ ;  /* 0x0000000009000210 */ /* 0x000fe20007ffe0ff */
[----:B------:R-:W-:Y:S03]  /*efb0*/  LDSM.16.M88.4 R140, [R190] ;  /* 0x00000000be8c783b */ /* 0x000fe60000000200 */
[----:B------:R-:W-:Y:S04]  /*efc0*/  @P0 SHF.L.U64.HI R9, R8, 0x6, R0 ;  /* 0x0000000608090819 */ /* 0x000fe80000010200 */
[----:B------:R-:W-:Y:S02]  /*efd0*/  @P0 IADD3.X R0, R217, R9, R202, P4, P3 ;  /* 0x00000009d9000210 */ /* 0x000fe400027e64ca */
[----:B------:R-:W-:Y:S02]  /*efe0*/  @!P2 IADD3 R13, P3, R13, R210, RZ ;  /* 0x000000d20d0da210 */ /* 0x000fe40007f7e0ff */
[----:B------:R-:W-:Y:S02]  /*eff0*/  ISETP.GE.AND P4, PT, R201, c[0x0][0x1d4], PT ;  /* 0x00007500c9007a0c */ /* 0x000fe40003f86270 */
[----:B------:R-:W-:Y:S02]  /*f000*/  @!P2 IADD3.X R4, R15, R215, RZ, P3, !PT ;  /* 0x000000d70f04a210 */ /* 0x000fe40001ffe4ff */
[C---:B------:R-:W-:Y:S04]  /*f010*/  @!P2 LEA R20, P3, R13.reuse, c[0x0][0x1f8], 0x1 ;  /* 0x00007e000d14aa11 */ /* 0x040fe800078608ff */
[----:B------:R-:W-:Y:S02]  /*f020*/  @!P2 LEA.HI.X R21, R13, c[0x0][0x1fc], R4, 0x1, P3 ;  /* 0x00007f000d15aa11 */ /* 0x000fe400018f0c04 */
[C---:B------:R-:W-:Y:S04]  /*f030*/  @!P2 LEA R160, P3, R7.reuse, c[0x0][0x1f8], 0x1 ;  /* 0x00007e0007a0aa11 */ /* 0x040fe800078608ff */
[----:B------:R-:W-:Y:S02]  /*f040*/  @!P2 LEA.HI.X R161, R7, c[0x0][0x1fc], R2, 0x1, P3 ;  /* 0x00007f0007a1aa11 */ /* 0x000fe400018f0c02 */
[----:B------:R-:W-:Y:S04]  /*f050*/  @P0 IADD3 R11, P3, R11, R212, RZ ;  /* 0x000000d40b0b0210 */ /* 0x000fe80007f7e0ff */
[----:B------:R-:W-:Y:S02]  /*f060*/  @P0 IADD3.X R2, R9, R217, RZ, P3, !PT ;  /* 0x000000d909020210 */ /* 0x000fe40001ffe4ff */
[C---:B------:R-:W-:Y:S04]  /*f070*/  @P0 LEA R230, P3, R11.reuse, c[0x0][0x1c8], 0x1 ;  /* 0x000072000be60a11 */ /* 0x040fe800078608ff */
[----:B------:R-:W-:Y:S02]  /*f080*/  @P0 LEA.HI.X R231, R11, c[0x0][0x1cc], R2, 0x1, P3 ;  /* 0x000073000be70a11 */ /* 0x000fe400018f0c02 */
[----:B------:R-:W1:Y:S01]  /*f090*/  LDSM.16.M88.4 R8, [R134+0xc100] ;  /* 0x00c100008608783b */ /* 0x000e620000000200 */
[-C--:B------:R-:W-:Y:S02]  /*f0a0*/  IADD3 R2, R181, R134.reuse, RZ ;  /* 0x00000086b5027210 */ /* 0x080fe40007ffe0ff */
[C---:B------:R-:W-:Y:S04]  /*f0b0*/  @P0 LEA R228, P3, R5.reuse, c[0x0][0x1c8], 0x1 ;  /* 0x0000720005e40a11 */ /* 0x040fe800078608ff */
[----:B------:R-:W-:Y:S01]  /*f0c0*/  @P0 LEA.HI.X R229, R5, c[0x0][0x1cc], R0, 0x1, P3 ;  /* 0x0000730005e50a11 */ /* 0x000fe200018f0c00 */
[----:B------:R-:W2:Y:S01]  /*f0d0*/  LDSM.16.M88.4 R144, [R2+0xc100] ;  /* 0x00c100000290783b */ /* 0x000ea20000000200 */
[C---:B------:R-:W-:Y:S07]  /*f0e0*/  IADD3 R0, R221.reuse, 0x1, RZ ;  /* 0x00000001dd007810 */ /* 0x040fee0007ffe0ff */
[----:B------:R-:W3:Y:S08]  /*f0f0*/  LDSM.16.M88.4 R148, [R2+0xc900] ;  /* 0x00c900000294783b */ /* 0x000ef00000000200 */
[----:B------:R-:W4:Y:S08]  /*f100*/  LDSM.16.M88.4 R152, [R2+0xd100] ;  /* 0x00d100000298783b */ /* 0x000f300000000200 */
[----:B------:R-:W5:Y:S01]  /*f110*/  LDSM.16.M88.4 R156, [R2+0xd900] ;  /* 0x00d90000029c783b */ /* 0x000f620000000200 */
[C---:B-1----:R-:W-:Y:S07]  /*f120*/  HMMA.16816.F32.BF16 R4, R32.reuse, R8, RZ ;  /* 0x000000082004723c */ /* 0x042fee00000418ff */
[----:B------:R-:W-:Y:S01]  /*f130*/  @!PT LDS RZ, [RZ] ;  /* 0x00000000fffff984 */ /* 0x000fe20000000800 */
[----:B------:R-:W-:Y:S01]  /*f140*/  @!PT LDS RZ, [RZ] ;  /* 0x00000000fffff984 */ /* 0x000fe20000000800 */
[----:B------:R-:W-:Y:S01]  /*f150*/  @!PT LDS RZ, [RZ] ;  /* 0x00000000fffff984 */ /* 0x000fe20000000800 */
[----:B------:R1:W-:Y:S01]  /*f160*/  @!P2 LDGSTS.E.BYPASS.LTC128B.128 [R132], [R20.64], !P4 ;  /* 0x000000001484afae */ /* 0x0003e2000e101d46 */
[C---:B------:R-:W-:Y:S07]  /*f170*/  HMMA.16816.F32.BF16 R8, R32.reuse, R10, RZ ;  /* 0x0000000a2008723c */ /* 0x040fee00000418ff */
[----:B------:R1:W-:Y:S01]  /*f180*/  @!P2 LDGSTS.E.BYPASS.LTC128B.128 [R132+0x2000], [R20.64+0x80], !P6 ;  /* 0x020000801484afae */ /* 0x0003e2000f101d46 */
[C---:B------:R-:W-:Y:S07]  /*f190*/  HMMA.16816.F32.BF16 R12, R32.reuse, R16, RZ ;  /* 0x00000010200c723c */ /* 0x040fee00000418ff */
[----:B------:R1:W-:Y:S01]  /*f1a0*/  @!P2 LDGSTS.E.BYPASS.LTC128B.128 [R132+0x4000], [R20.64+0x100], !P5 ;  /* 0x040001001484afae */ /* 0x0003e2000e901d46 */
[C---:B------:R-:W-:Y:S07]  /*f1b0*/  HMMA.16816.F32.BF16 R16, R32.reuse, R18, RZ ;  /* 0x000000122010723c */ /* 0x040fee00000418ff */
[----:B------:R2:W-:Y:S08]  /*f1c0*/  @!P2 LDGSTS.E.BYPASS.LTC128B.128 [R132+0x1000], [R160.64], !P4 ;  /* 0x01000000a084afae */ /* 0x0005f0000e101d46 */
[----:B------:R2:W-:Y:S08]  /*f1d0*/  @!P2 LDGSTS.E.BYPASS.LTC128B.128 [R132+0x3000], [R160.64+0x80], !P6 ;  /* 0x03000080a084afae */ /* 0x0005f0000f101d46 */
[----:B------:R2:W-:Y:S01]  /*f1e0*/  @!P2 LDGSTS.E.BYPASS.LTC128B.128 [R132+0x5000], [R160.64+0x100], !P5 ;  /* 0x05000100a084afae */ /* 0x0005e2000e901d46 */
[----:B------:R-:W-:Y:S01]  /*f1f0*/  ISETP.GE.AND P2, PT, R221, 0x1, PT ;  /* 0x00000001dd00780c */ /* 0x000fe20003f46270 */
[C---:B-1----:R-:W-:Y:S03]  /*f200*/  HMMA.16816.F32.BF16 R20, R32.reuse, R24, RZ ;  /* 0x000000182014723c */ /* 0x042fe600000418ff */
[----:B------:R-:W-:Y:S02]  /*f210*/  SEL R221, R0, RZ, !P2 ;  /* 0x000000ff00dd7207 */ /* 0x000fe40005000000 */
[C---:B------:R-:W-:Y:S01]  /*f220*/  IADD3 R0, R193.reuse, R134, RZ ;  /* 0x00000086c1007210 */ /* 0x040fe20007ffe0ff */
[----:B------:R-:W-:Y:S02]  /*f230*/  LDSM.16.M88.4 R164, [R187] ;  /* 0x00000000bba4783b */ /* 0x000fe40000000200 */
[C---:B------:R-:W-:Y:S06]  /*f240*/  HMMA.16816.F32.BF16 R24, R32.reuse, R26, RZ ;  /* 0x0000001a2018723c */ /* 0x040fec00000418ff */
[----:B------:R-:W0:Y:S02]  /*f250*/  LDGDEPBAR ;  /* 0x00000000000079af */ /* 0x000e240000000000 */
[C---:B------:R-:W-:Y:S06]  /*f260*/  HMMA.16816.F32.BF16 R28, R32.reuse, R136, RZ ;  /* 0x00000088201c723c */ /* 0x040fec00000418ff */
[----:B------:R-:W-:Y:S02]  /*f270*/  LDSM.16.M88.4 R172, [R2+0xe900] ;  /* 0x00e9000002ac783b */ /* 0x000fe40000000200 */
[----:B------:R-:W-:Y:S01]  /*f280*/  HMMA.16816.F32.BF16 R32, R32, R138, RZ ;  /* 0x0000008a2020723c */ /* 0x000fe200000418ff */
[----:B--2---:R-:W-:Y:S05]  /*f290*/  IADD3 R132, R193, R2, RZ ;  /* 0x00000002c1847210 */ /* 0x004fea0007ffe0ff */
[----:B------:R-:W-:Y:S02]  /*f2a0*/  LDSM.16.M88.4 R136, [R188] ;  /* 0x00000000bc88783b */ /* 0x000fe40000000200 */
[C---:B------:R-:W-:Y:S06]  /*f2b0*/  HMMA.16816.F32.BF16 R4, R140.reuse, R144, R4 ;  /* 0x000000908c04723c */ /* 0x040fec0000041804 */
[----:B------:R-:W1:Y:S02]  /*f2c0*/  LDSM.16.M88.4 R160, [R0+0xc100] ;  /* 0x00c1000000a0783b */ /* 0x000e640000000200 */
[C---:B------:R-:W-:Y:S06]  /*f2d0*/  HMMA.16816.F32.BF16 R8, R140.reuse, R146, R8 ;  /* 0x000000928c08723c */ /* 0x040fec0000041808 */
[----:B------:R-:W2:Y:S02]  /*f2e0*/  LDSM.16.M88.4 R144, [R0+0xc900] ;  /* 0x00c900000090783b */ /* 0x000ea40000000200 */
[C---:B---3--:R-:W-:Y:S06]  /*f2f0*/  HMMA.16816.F32.BF16 R12, R140.reuse, R148, R12 ;  /* 0x000000948c0c723c */ /* 0x048fec000004180c */
[----:B------:R-:W-:Y:S02]  /*f300*/  LDSM.16.M88.4 R168, [R132+0xc100] ;  /* 0x00c1000084a8783b */ /* 0x000fe40000000200 */
[C---:B------:R-:W-:Y:S06]  /*f310*/  HMMA.16816.F32.BF16 R16, R140.reuse, R150, R16 ;  /* 0x000000968c10723c */ /* 0x040fec0000041810 */
[----:B------:R-:W3:Y:S02]  /*f320*/  LDSM.16.M88.4 R148, [R0+0xd100] ;  /* 0x00d100000094783b */ /* 0x000ee40000000200 */
[C---:B----4-:R-:W-:Y:S06]  /*f330*/  HMMA.16816.F32.BF16 R20, R140.reuse, R152, R20 ;  /* 0x000000988c14723c */ /* 0x050fec0000041814 */
[----:B------:R-:W-:Y:S02]  /*f340*/  LDSM.16.M88.4 R176, [R0+0xe100] ;  /* 0x00e1000000b0783b */ /* 0x000fe40000000200 */
[C---:B------:R-:W-:Y:S06]  /*f350*/  HMMA.16816.F32.BF16 R24, R140.reuse, R154, R24 ;  /* 0x0000009a8c18723c */ /* 0x040fec0000041818 */
[----:B------:R-:W4:Y:S02]  /*f360*/  LDSM.16.M88.4 R152, [R0+0xd900] ;  /* 0x00d900000098783b */ /* 0x000f240000000200 */
[C---:B-----5:R-:W-:Y:S06]  /*f370*/  HMMA.16816.F32.BF16 R28, R140.reuse, R156, R28 ;  /* 0x0000009c8c1c723c */ /* 0x060fec000004181c */
[----:B------:R-:W-:Y:S02]  /*f380*/  LDSM.16.M88.4 R180, [R134+0x10100] ;  /* 0x0101000086b4783b */ /* 0x000fe40000000200 */
[----:B------:R-:W-:Y:S06]  /*f390*/  HMMA.16816.F32.BF16 R32, R140, R158, R32 ;  /* 0x0000009e8c20723c */ /* 0x000fec0000041820 */
[----:B------:R-:W5:Y:S02]  /*f3a0*/  LDSM.16.M88.4 R140, [R132+0xc900] ;  /* 0x00c90000848c783b */ /* 0x000f640000000200 */
[C---:B-1----:R-:W-:Y:S06]  /*f3b0*/  HMMA.16816.F32.BF16 R4, R136.reuse, R160, R4 ;  /* 0x000000a08804723c */ /* 0x042fec0000041804 */
[----:B------:R-:W1:Y:S02]  /*f3c0*/  LDSM.16.M88.4 R156, [R132+0xd100] ;  /* 0x00d10000849c783b */ /* 0x000e640000000200 */
[C---:B------:R-:W-:Y:S06]  /*f3d0*/  HMMA.16816.F32.BF16 R8, R136.reuse, R162, R8 ;  /* 0x000000a28808723c */ /* 0x040fec0000041808 */
[----:B------:R-:W-:Y:S02]  /*f3e0*/  LDSM.16.M88.4 R160, [R134+0xf900] ;  /* 0x00f9000086a0783b */ /* 0x000fe40000000200 */
[C---:B--2---:R-:W-:Y:S08]  /*f3f0*/  HMMA.16816.F32.BF16 R12, R136.reuse, R144, R12 ;  /* 0x00000090880c723c */ /* 0x044ff0000004180c */
[C---:B------:R-:W-:Y:S01]  /*f400*/  HMMA.16816.F32.BF16 R16, R136.reuse, R146, R16 ;  /* 0x000000928810723c */ /* 0x040fe20000041810 */
[----:B------:R-:W2:Y:S07]  /*f410*/  LDSM.16.M88.4 R144, [R132+0xd900] ;  /* 0x00d900008490783b */ /* 0x000eae0000000200 */
[C---:B---3--:R-:W-:Y:S08]  /*f420*/  HMMA.16816.F32.BF16 R20, R136.reuse, R148, R20 ;  /* 0x000000948814723c */ /* 0x048ff00000041814 */
[C---:B------:R-:W-:Y:S01]  /*f430*/  HMMA.16816.F32.BF16 R24, R136.reuse, R150, R24 ;  /* 0x000000968818723c */ /* 0x040fe20000041818 */
[----:B------:R-:W-:Y:S07]  /*f440*/  LDSM.16.M88.4 R148, [R134+0xe100] ;  /* 0x00e100008694783b */ /* 0x000fee0000000200 */
[C---:B----4-:R-:W-:Y:S08]  /*f450*/  HMMA.16816.F32.BF16 R28, R136.reuse, R152, R28 ;  /* 0x00000098881c723c */ /* 0x050ff0000004181c */
[----:B------:R-:W-:Y:S01]  /*f460*/  HMMA.16816.F32.BF16 R32, R136, R154, R32 ;  /* 0x0000009a8820723c */ /* 0x000fe20000041820 */
[----:B------:R-:W3:Y:S07]  /*f470*/  LDSM.16.M88.4 R136, [R194+0x4000] ;  /* 0x00400000c288783b */ /* 0x000eee0000000200 */
[C---:B------:R-:W-:Y:S01]  /*f480*/  HMMA.16816.F32.BF16 R4, R164.reuse, R168, R4 ;  /* 0x000000a8a404723c */ /* 0x040fe20000041804 */
        /* <DEDUP_REMOVED lines=9> */
[C---:B--2---:R-:W-:Y:S08]  /*f520*/  HMMA.16816.F32.BF16 R28, R164.reuse, R144, R28 ;  /* 0x00000090a41c723c */ /* 0x044ff0000004181c */
[----:B------:R-:W-:Y:S01]  /*f530*/  HMMA.16816.F32.BF16 R32, R164, R146, R32 ;  /* 0x00000092a420723c */ /* 0x000fe20000041820 */
[----:B------:R-:W2:Y:S07]  /*f540*/  LDSM.16.M88.4 R144, [R2+0xf100] ;  /* 0x00f100000290783b */ /* 0x000eae0000000200 */
[C---:B---3--:R-:W-:Y:S01]  /*f550*/  HMMA.16816.F32.BF16 R4, R136.reuse, R148, R4 ;  /* 0x000000948804723c */ /* 0x048fe20000041804 */
[----:B------:R-:W-:Y:S07]  /*f560*/  LDSM.16.M88.4 R164, [R188+0x4000] ;  /* 0x00400000bca4783b */ /* 0x000fee0000000200 */
[C---:B------:R-:W-:Y:S01]  /*f570*/  HMMA.16816.F32.BF16 R8, R136.reuse, R150, R8 ;  /* 0x000000968808723c */ /* 0x040fe20000041808 */
[----:B------:R-:W3:Y:S07]  /*f580*/  LDSM.16.M88.4 R148, [R2+0xf900] ;  /* 0x00f900000294783b */ /* 0x000eee0000000200 */
[C---:B----4-:R-:W-:Y:S08]  /*f590*/  HMMA.16816.F32.BF16 R12, R136.reuse, R152, R12 ;  /* 0x00000098880c723c */ /* 0x050ff0000004180c */
[C---:B------:R-:W-:Y:S01]  /*f5a0*/  HMMA.16816.F32.BF16 R16, R136.reuse, R154, R16 ;  /* 0x0000009a8810723c */ /* 0x040fe20000041810 */
[----:B------:R-:W-:Y:S07]  /*f5b0*/  LDSM.16.M88.4 R152, [R0+0xf900] ;  /* 0x00f900000098783b */ /* 0x000fee0000000200 */
[C---:B-----5:R-:W-:Y:S08]  /*f5c0*/  HMMA.16816.F32.BF16 R20, R136.reuse, R140, R20 ;  /* 0x0000008c8814723c */ /* 0x060ff00000041814 */
[C---:B------:R-:W-:Y:S01]  /*f5d0*/  HMMA.16816.F32.BF16 R24, R136.reuse, R142, R24 ;  /* 0x0000008e8818723c */ /* 0x040fe20000041818 */
[----:B------:R-:W-:Y:S07]  /*f5e0*/  LDSM.16.M88.4 R140, [R0+0xf100] ;  /* 0x00f10000008c783b */ /* 0x000fee0000000200 */
[C---:B------:R-:W-:Y:S08]  /*f5f0*/  HMMA.16816.F32.BF16 R28, R136.reuse, R160, R28 ;  /* 0x000000a0881c723c */ /* 0x040ff0000004181c */
[----:B------:R-:W-:Y:S01]  /*f600*/  HMMA.16816.F32.BF16 R32, R136, R162, R32 ;  /* 0x000000a28820723c */ /* 0x000fe20000041820 */
[----:B------:R-:W4:Y:S07]  /*f610*/  LDSM.16.M88.4 R136, [R0+0xe900] ;  /* 0x00e900000088783b */ /* 0x000f2e0000000200 */
[C---:B-1----:R-:W-:Y:S01]  /*f620*/  HMMA.16816.F32.BF16 R4, R156.reuse, R168, R4 ;  /* 0x000000a89c04723c */ /* 0x042fe20000041804 */
[----:B------:R-:W-:Y:S07]  /*f630*/  LDSM.16.M88.4 R160, [R187+0x4000] ;  /* 0x00400000bba0783b */ /* 0x000fee0000000200 */
        /* <DEDUP_REMOVED lines=8> */
[C---:B---3--:R-:W-:Y:S08]  /*f6c0*/  HMMA.16816.F32.BF16 R28, R156.reuse, R148, R28 ;  /* 0x000000949c1c723c */ /* 0x048ff0000004181c */
[----:B------:R-:W-:Y:S01]  /*f6d0*/  HMMA.16816.F32.BF16 R32, R156, R150, R32 ;  /* 0x000000969c20723c */ /* 0x000fe20000041820 */
[----:B------:R-:W3:Y:S07]  /*f6e0*/  LDSM.16.M88.4 R148, [R195+0xf100] ;  /* 0x00f10000c394783b */ /* 0x000eee0000000200 */
[C---:B------:R-:W-:Y:S01]  /*f6f0*/  HMMA.16816.F32.BF16 R4, R164.reuse, R176, R4 ;  /* 0x000000b0a404723c */ /* 0x040fe20000041804 */
[----:B------:R-:W5:Y:S07]  /*f700*/  LDSM.16.M88.4 R156, [R195+0xf900] ;  /* 0x00f90000c39c783b */ /* 0x000f6e0000000200 */
[C---:B------:R-:W-:Y:S01]  /*f710*/  HMMA.16816.F32.BF16 R8, R164.reuse, R178, R8 ;  /* 0x000000b2a408723c */ /* 0x040fe20000041808 */
[----:B------:R-:W-:Y:S07]  /*f720*/  LDSM.16.M88.4 R176, [R2+0x10100] ;  /* 0x0101000002b0783b */ /* 0x000fee0000000200 */
[C---:B----4-:R-:W-:Y:S08]  /*f730*/  HMMA.16816.F32.BF16 R12, R164.reuse, R136, R12 ;  /* 0x00000088a40c723c */ /* 0x050ff0000004180c */
[C---:B------:R-:W-:Y:S01]  /*f740*/  HMMA.16816.F32.BF16 R16, R164.reuse, R138, R16 ;  /* 0x0000008aa410723c */ /* 0x040fe20000041810 */
[----:B------:R-:W4:Y:S07]  /*f750*/  LDSM.16.M88.4 R136, [R134+0x10900] ;  /* 0x010900008688783b */ /* 0x000f2e0000000200 */
[C---:B------:R-:W-:Y:S08]  /*f760*/  HMMA.16816.F32.BF16 R20, R164.reuse, R140, R20 ;  /* 0x0000008ca414723c */ /* 0x040ff00000041814 */
[C---:B------:R-:W-:Y:S01]  /*f770*/  HMMA.16816.F32.BF16 R24, R164.reuse, R142, R24 ;  /* 0x0000008ea418723c */ /* 0x040fe20000041818 */
[----:B------:R-:W3:Y:S07]  /*f780*/  LDSM.16.M88.4 R140, [R134+0x11100] ;  /* 0x01110000868c783b */ /* 0x000eee0000000200 */
[C---:B------:R-:W-:Y:S08]  /*f790*/  HMMA.16816.F32.BF16 R28, R164.reuse, R152, R28 ;  /* 0x00000098a41c723c */ /* 0x040ff0000004181c */
[----:B------:R-:W-:Y:S01]  /*f7a0*/  HMMA.16816.F32.BF16 R32, R164, R154, R32 ;  /* 0x0000009aa420723c */ /* 0x000fe20000041820 */
[----:B------:R-:W4:Y:S07]  /*f7b0*/  LDSM.16.M88.4 R152, [R134+0x11900] ;  /* 0x011900008698783b */ /* 0x000f2e0000000200 */
        /* <DEDUP_REMOVED lines=10> */
[C---:B-----5:R-:W-:Y:S08]  /*f860*/  HMMA.16816.F32.BF16 R28, R160.reuse, R156, R28 ;  /* 0x0000009ca01c723c */ /* 0x060ff0000004181c */
[----:B------:R-:W-:Y:S01]  /*f870*/  HMMA.16816.F32.BF16 R32, R160, R158, R32 ;  /* 0x0000009ea020723c */ /* 0x000fe20000041820 */
[----:B------:R-:W5:Y:S07]  /*f880*/  LDSM.16.M88.4 R156, [R2+0x11900] ;  /* 0x01190000029c783b */ /* 0x000f6e0000000200 */
[C---:B------:R-:W-:Y:S01]  /*f890*/  HMMA.16816.F32.BF16 R4, R172.reuse, R180, R4 ;  /* 0x000000b4ac04723c */ /* 0x040fe20000041804 */
        /* <DEDUP_REMOVED lines=14> */
[C---:B------:R-:W-:Y:S08]  /*f980*/  HMMA.16816.F32.BF16 R8, R164.reuse, R178, R8 ;  /* 0x000000b2a408723c */ /* 0x040ff00000041808 */
[C---:B--2---:R-:W-:Y:S08]  /*f990*/  HMMA.16816.F32.BF16 R12, R164.reuse, R144, R12 ;  /* 0x00000090a40c723c */ /* 0x044ff0000004180c */
[C---:B------:R-:W-:Y:S08]  /*f9a0*/  HMMA.16816.F32.BF16 R16, R164.reuse, R146, R16 ;  /* 0x00000092a410723c */ /* 0x040ff00000041810 */
[C---:B---3--:R-:W-:Y:S08]  /*f9b0*/  HMMA.16816.F32.BF16 R20, R164.reuse, R148, R20 ;  /* 0x00000094a414723c */ /* 0x048ff00000041814 */
[C---:B------:R-:W-:Y:S08]  /*f9c0*/  HMMA.16816.F32.BF16 R24, R164.reuse, R150, R24 ;  /* 0x00000096a418723c */ /* 0x040ff00000041818 */
[C---:B-----5:R-:W-:Y:S08]  /*f9d0*/  HMMA.16816.F32.BF16 R28, R164.reuse, R156, R28 ;  /* 0x0000009ca41c723c */ /* 0x060ff0000004181c */
[----:B------:R-:W-:Y:S07]  /*f9e0*/  HMMA.16816.F32.BF16 R32, R164, R158, R32 ;  /* 0x0000009ea420723c */ /* 0x000fee0000041820 */
[----:B------:R-:W-:Y:S01]  /*f9f0*/  IADD3 R164, R186, R135, RZ ;  /* 0x00000087baa47210 */ /* 0x000fe20007ffe0ff */
[C---:B------:R-:W-:Y:S08]  /*fa00*/  HMMA.16816.F32.BF16 R4, R160.reuse, R168, R4 ;  /* 0x000000a8a004723c */ /* 0x040ff00000041804 */
[C---:B------:R-:W-:Y:S08]  /*fa10*/  HMMA.16816.F32.BF16 R8, R160.reuse, R170, R8 ;  /* 0x000000aaa008723c */ /* 0x040ff00000041808 */
[C---:B----4-:R-:W-:Y:S08]  /*fa20*/  HMMA.16816.F32.BF16 R12, R160.reuse, R136, R12 ;  /* 0x00000088a00c723c */ /* 0x050ff0000004180c */
[C---:B------:R-:W-:Y:S01]  /*fa30*/  HMMA.16816.F32.BF16 R16, R160.reuse, R138, R16 ;  /* 0x0000008aa010723c */ /* 0x040fe20000041810 */
[----:B------:R-:W2:Y:S07]  /*fa40*/  LDSM.16.M88.4 R136, [R195+0x10900] ;  /* 0x01090000c388783b */ /* 0x000eae0000000200 */
[C---:B------:R-:W-:Y:S08]  /*fa50*/  HMMA.16816.F32.BF16 R20, R160.reuse, R140, R20 ;  /* 0x0000008ca014723c */ /* 0x040ff00000041814 */
[C---:B------:R-:W-:Y:S08]  /*fa60*/  HMMA.16816.F32.BF16 R24, R160.reuse, R142, R24 ;  /* 0x0000008ea018723c */ /* 0x040ff00000041818 */
[C---:B------:R-:W-:Y:S08]  /*fa70*/  HMMA.16816.F32.BF16 R28, R160.reuse, R152, R28 ;  /* 0x00000098a01c723c */ /* 0x040ff0000004181c */
[----:B------:R-:W-:Y:S08]  /*fa80*/  HMMA.16816.F32.BF16 R32, R160, R154, R32 ;  /* 0x0000009aa020723c */ /* 0x000ff00000041820 */
[C---:B-1----:R-:W-:Y:S08]  /*fa90*/  HMMA.16816.F32.BF16 R4, R172.reuse, R180, R4 ;  /* 0x000000b4ac04723c */ /* 0x042ff00000041804 */
        /* <DEDUP_REMOVED lines=25> */
[----:B------:R-:W3:Y:S10]  /*fc30*/  MUFU.TANH R162, R162 ;  /* 0x000000a200a27308 */ /* 0x000ef40000002400 */
[----:B------:R3:W-:Y:S01]  /*fc40*/  MUFU.TANH R141, R13 ;  /* 0x0000000d008d7308 */ /* 0x0007e20000002400 */
[C---:B--2---:R-:W-:Y:S01]  /*fc50*/  HMMA.16816.F32.BF16 R20, R172.reuse, R4, R20 ;  /* 0x00000004ac14723c */ /* 0x044fe20000041814 */
[----:B-1----:R-:W1:Y:S01]  /*fc60*/  LDSM.16.M88.4 R8, [R195+0x11900] ;  /* 0x01190000c308783b */ /* 0x002e620000000200 */
[----:B------:R-:W-:Y:S06]  /*fc70*/  DEPBAR.LE SB0, 0x2 ;  /* 0x000080800000791a */ /* 0x000fec0000000000 */
[C---:B------:R-:W-:Y:S01]  /*fc80*/  HMMA.16816.F32.BF16 R24, R172.reuse, R6, R24 ;  /* 0x00000006ac18723c */ /* 0x040fe20000041818 */
[----:B------:R-:W2:Y:S01]  /*fc90*/  MUFU.TANH R145, R145 ;  /* 0x0000009100917308 */ /* 0x000ea20000002400 */
[----:B------:R-:W-:Y:S03]  /*fca0*/  BAR.SYNC.DEFER_BLOCKING 0x0 ;  /* 0x0000000000007b1d */ /* 0x000fe60000010000 */
[----:B---3--:R-:W-:Y:S11]  /*fcb0*/  FMNMX.FTZ R13, R162, R3, !PT ;  /* 0x00000003a20d7209 */ /* 0x008ff60007810000 */
        /* <DEDUP_REMOVED lines=14> */
[----:B--2---:R-:W-:Y:S04]  /*fda0*/  FMNMX.FTZ R13, R134, R13, !PT ;  /* 0x0000000d860d7209 */ /* 0x004fe80007810000 */
[----:B------:R-:W-:Y:S05]  /*fdb0*/  FMNMX.FTZ R13, R166, R13, !PT ;  /* 0x0000000da60d7209 */ /* 0x000fea0007810000 */
[----:B------:R-:W2:Y:S01]  /*fdc0*/  MUFU.TANH R142, R14 ;  /* 0x0000000e008e7308 */ /* 0x000ea20000002400 */
[----:B------:R-:W-:Y:S01]  /*fdd0*/  FMNMX.FTZ R13, R176, R13, !PT ;  /* 0x0000000db00d7209 */ /* 0x000fe20007810000 */
[----:B------:R-:W-:Y:S01]  /*fde0*/  FMUL.FTZ R28, R28, c[0x0][0x320] ;  /* 0x0000c8001c1c7a20 */ /* 0x000fe20000410000 */
[----:B-1----:R-:W-:Y:S01]  /*fdf0*/  FMNMX.FTZ R0, R165, R0, !PT ;  /* 0x00000000a5007209 */ /* 0x002fe20007810000 */
[----:B------:R-:W-:Y:S02]  /*fe00*/  FMUL.FTZ R29, R29, c[0x0][0x320] ;  /* 0x0000c8001d1d7a20 */ /* 0x000fe40000410000 */
[----:B------:R-:W-:Y:S01]  /*fe10*/  FMUL.FTZ R30, R30, c[0x0][0x320] ;  /* 0x0000c8001e1e7a20 */ /* 0x000fe20000410000 */
[----:B------:R-:W-:Y:S01]  /*fe20*/  FMNMX.FTZ R0, R167, R0, !PT ;  /* 0x00000000a7007209 */ /* 0x000fe20007810000 */
[----:B------:R-:W-:Y:S02]  /*fe30*/  FMUL.FTZ R31, R31, c[0x0][0x320] ;  /* 0x0000c8001f1f7a20 */ /* 0x000fe40000410000 */
[----:B------:R-:W1:Y:S01]  /*fe40*/  MUFU.TANH R138, R15 ;  /* 0x0000000f008a7308 */ /* 0x000e620000002400 */
[----:B------:R-:W-:Y:S02]  /*fe50*/  FMUL.FTZ R32, R32, c[0x0][0x320] ;  /* 0x0000c80020207a20 */ /* 0x000fe40000410000 */
[----:B------:R-:W-:Y:S01]  /*fe60*/  FMUL.FTZ R33, R33, c[0x0][0x320] ;  /* 0x0000c80021217a20 */ /* 0x000fe20000410000 */
[----:B---3--:R-:W-:Y:S01]  /*fe70*/  FMNMX.FTZ R0, R143, R0, !PT ;  /* 0x000000008f007209 */ /* 0x008fe20007810000 */
[----:B------:R-:W-:Y:S02]  /*fe80*/  FMUL.FTZ R34, R34, c[0x0][0x320] ;  /* 0x0000c80022227a20 */ /* 0x000fe40000410000 */
[----:B------:R-:W-:Y:S01]  /*fe90*/  FMUL.FTZ R35, R35, c[0x0][0x320] ;  /* 0x0000c80023237a20 */ /* 0x000fe20000410000 */
[----:B------:R-:W-:Y:S02]  /*fea0*/  FMNMX.FTZ R0, R141, R0, !PT ;  /* 0x000000008d007209 */ /* 0x000fe40007810000 */
        /* <DEDUP_REMOVED lines=40> */
[----:B------:R-:W1:Y:S01]  /*10130*/  SHFL.BFLY PT, R2, R11, 0x2, 0x1f ;  /* 0x0c401f000b027f89 */ /* 0x000e6200000e0000 */
[----:B---3--:R-:W-:Y:S04]  /*10140*/  FMNMX.FTZ R13, R146, R13, !PT ;  /* 0x0000000d920d7209 */ /* 0x008fe80007810000 */
[----:B--2---:R-:W-:Y:S03]  /*10150*/  FMNMX.FTZ R9, R144, R13, !PT ;  /* 0x0000000d90097209 */ /* 0x004fe60007810000 */
[----:B------:R-:W-:Y:S01]  /*10160*/  LDSM.16.MT88.4 R12, [R164+0x100] ;  /* 0x00010000a40c783b */ /* 0x000fe20000004200 */
[----:B-1----:R-:W-:Y:S07]  /*10170*/  FMNMX.FTZ R7, R11, R2, !PT ;  /* 0x000000020b077209 */ /* 0x002fee0007810000 */
[----:B------:R-:W1:Y:S08]  /*10180*/  SHFL.BFLY PT, R0, R9, 0x2, 0x1f ;  /* 0x0c401f0009007f89 */ /* 0x000e7000000e0000 */
[----:B------:R-:W2:Y:S01]  /*10190*/  SHFL.BFLY PT, R2, R7, 0x1, 0x1f ;  /* 0x0c201f0007027f89 */ /* 0x000ea200000e0000 */
[----:B-1----:R-:W-:Y:S07]  /*101a0*/  FMNMX.FTZ R5, R9, R0, !PT ;  /* 0x0000000009057209 */ /* 0x002fee0007810000 */
[----:B------:R-:W1:Y:S01]  /*101b0*/  SHFL.BFLY PT, R0, R5, 0x1, 0x1f ;  /* 0x0c201f0005007f89 */ /* 0x000e6200000e0000 */
[----:B--2---:R-:W-:Y:S05]  /*101c0*/  FMNMX.FTZ R2, R7, R2, !PT ;  /* 0x0000000207027209 */ /* 0x004fea0007810000 */
[C---:B------:R-:W-:Y:S01]  /*101d0*/  FADD.FTZ R4, -R2.reuse, R133 ;  /* 0x0000008502047221 */ /* 0x040fe20000010100 */
[----:B------:R-:W-:Y:S01]  /*101e0*/  IADD3 R133, R191, R164, RZ ;  /* 0x000000a4bf857210 */ /* 0x000fe20007ffe0ff */
[----:B------:R-:W-:Y:S02]  /*101f0*/  FMUL.FTZ R152, R2, c[0x0][0x2d0] ;  /* 0x0000b40002987a20 */ /* 0x000fe40000410000 */
[----:B------:R-:W-:Y:S02]  /*10200*/  FMUL.FTZ R132, R4, c[0x0][0x2d0] ;  /* 0x0000b40004847a20 */ /* 0x000fe40000410000 */
[--C-:B------:R-:W-:Y:S01]  /*10210*/  FFMA.FTZ R171, R145, c[0x0][0x2d0], -R152.reuse ;  /* 0x0000b40091ab7a23 */ /* 0x100fe20000010898 */
[----:B------:R-:W2:Y:S01]  /*10220*/  LDSM.16.MT88.4 R20, [R133+0x100] ;  /* 0x000100008514783b */ /* 0x000ea20000004200 */
[--C-:B------:R-:W-:Y:S02]  /*10230*/  FFMA.FTZ R172, R163, c[0x0][0x2d0], -R152.reuse ;  /* 0x0000b400a3ac7a23 */ /* 0x100fe40000010898 */
[--C-:B------:R-:W-:Y:S01]  /*10240*/  FFMA.FTZ R170, R165, c[0x0][0x2d0], -R152.reuse ;  /* 0x0000b400a5aa7a23 */ /* 0x100fe20000010898 */
[----:B------:R-:W3:Y:S01]  /*10250*/  MUFU.EX2 R132, R132 ;  /* 0x0000008400847308 */ /* 0x000ee20000000800 */
        /* <DEDUP_REMOVED lines=13> */
[----:B------:R-:W-:Y:S01]  /*10330*/  MUFU.EX2 R169, R169 ;  /* 0x000000a900a97308 */ /* 0x000fe20000000800 */
[----:B------:R-:W-:Y:S01]  /*10340*/  FMUL.FTZ R3, R4, c[0x0][0x2d0] ;  /* 0x0000b40004037a20 */ /* 0x000fe20000410000 */
[----:B------:R-:W1:Y:S01]  /*10350*/  LDSM.16.MT88.4 R28, [R134+0x100] ;  /* 0x00010000861c783b */ /* 0x000e620000004200 */
[C---:B---3--:R-:W-:Y:S01]  /*10360*/  FMUL.FTZ R4, R132.reuse, R128 ;  /* 0x0000008084047220 */ /* 0x048fe20000410000 */
[----:B------:R-:W-:Y:S01]  /*10370*/  IADD3 R135, R191, R134, RZ ;  /* 0x00000086bf877210 */ /* 0x000fe20007ffe0ff */
[C---:B------:R-:W-:Y:S02]  /*10380*/  FMUL.FTZ R5, R132.reuse, R129 ;  /* 0x0000008184057220 */ /* 0x040fe40000410000 */
[C---:B------:R-:W-:Y:S02]  /*10390*/  FMUL.FTZ R8, R132.reuse, R124 ;  /* 0x0000007c84087220 */ /* 0x040fe40000410000 */
[C---:B------:R-:W-:Y:S01]  /*103a0*/  FMUL.FTZ R9, R132.reuse, R125 ;  /* 0x0000007d84097220 */ /* 0x040fe20000410000 */
[----:B------:R-:W3:Y:S01]  /*103b0*/  MUFU.EX2 R3, R3 ;  /* 0x0000000300037308 */ /* 0x000ee20000000800 */
[C---:B------:R-:W-:Y:S02]  /*103c0*/  FMUL.FTZ R16, R132.reuse, R116 ;  /* 0x0000007484107220 */ /* 0x040fe40000410000 */
[C---:B------:R-:W-:Y:S02]  /*103d0*/  FMUL.FTZ R17, R132.reuse, R117 ;  /* 0x0000007584117220 */ /* 0x040fe40000410000 */
[C---:B------:R-:W-:Y:S02]  /*103e0*/  FMUL.FTZ R24, R132.reuse, R108 ;  /* 0x0000006c84187220 */ /* 0x040fe40000410000 */
[C---:B------:R-:W-:Y:S02]  /*103f0*/  FMUL.FTZ R25, R132.reuse, R109 ;  /* 0x0000006d84197220 */ /* 0x040fe40000410000 */
[C---:B------:R-:W-:Y:S01]  /*10400*/  FMUL.FTZ R32, R132.reuse, R100 ;  /* 0x0000006484207220 */ /* 0x040fe20000410000 */
[----:B------:R-:W4:Y:S01]  /*10410*/  MUFU.EX2 R171, R171 ;  /* 0x000000ab00ab7308 */ /* 0x000f220000000800 */
[----:B------:R-:W-:Y:S02]  /*10420*/  FMUL.FTZ R33, R132, R101 ;  /* 0x0000006584217220 */ /* 0x000fe40000410000 */
[--C-:B------:R-:W-:Y:S02]  /*10430*/  FFMA.FTZ R176, R137, c[0x0][0x2d0], -R152.reuse ;  /* 0x0000b40089b07a23 */ /* 0x100fe40000010898 */
[--C-:B------:R-:W-:Y:S02]  /*10440*/  FFMA.FTZ R177, R142, c[0x0][0x2d0], -R145.reuse ;  /* 0x0000b4008eb17a23 */ /* 0x100fe40000010891 */
[--C-:B------:R-:W-:Y:S02]  /*10450*/  FFMA.FTZ R178, R138, c[0x0][0x2d0], -R145.reuse ;  /* 0x0000b4008ab27a23 */ /* 0x100fe40000010891 */
[--C-:B------:R-:W-:Y:S01]  /*10460*/  FFMA.FTZ R179, R140, c[0x0][0x2d0], -R145.reuse ;  /* 0x0000b4008cb37a23 */ /* 0x100fe20000010891 */
[----:B------:R-:W-:Y:S01]  /*10470*/  MUFU.EX2 R170, R170 ;  /* 0x000000aa00aa7308 */ /* 0x000fe20000000800 */
[----:B------:R-:W-:Y:S01]  /*10480*/  LDSM.16.MT88.4 R140, [R134+0x2900] ;  /* 0x00290000868c783b */ /* 0x000fe20000004200 */
[--C-:B------:R-:W-:Y:S02]  /*10490*/  FFMA.FTZ R180, R136, c[0x0][0x2d0], -R145.reuse ;  /* 0x0000b40088b47a23 */ /* 0x100fe40000010891 */
[C---:B---3--:R-:W-:Y:S02]  /*104a0*/  FMUL.FTZ R6, R3.reuse, R130 ;  /* 0x0000008203067220 */ /* 0x048fe40000410000 */
[C---:B------:R-:W-:Y:S02]  /*104b0*/  FMUL.FTZ R7, R3.reuse, R131 ;  /* 0x0000008303077220 */ /* 0x040fe40000410000 */
[C---:B------:R-:W-:Y:S01]  /*104c0*/  FMUL.FTZ R10, R3.reuse, R126 ;  /* 0x0000007e030a7220 */ /* 0x040fe20000410000 */
[----:B------:R-:W-:Y:S01]  /*104d0*/  LDSM.16.MT88.4 R136, [R133+0x2900] ;  /* 0x002900008588783b */ /* 0x000fe20000004200 */
[----:B------:R-:W3:Y:S01]  /*104e0*/  MUFU.EX2 R167, R167 ;  /* 0x000000a700a77308 */ /* 0x000ee20000000800 */
[C---:B------:R-:W-:Y:S02]  /*104f0*/  FMUL.FTZ R11, R3.reuse, R127 ;  /* 0x0000007f030b7220 */ /* 0x040fe40000410000 */
[----:B------:R-:W-:Y:S01]  /*10500*/  FMUL.FTZ R18, R3, R118 ;  /* 0x0000007603127220 */ /* 0x000fe20000410000 */
[----:B----4-:R-:W-:Y:S01]  /*10510*/  F2FP.BF16.PACK_AB R128, R171, R172 ;  /* 0x000000acab80723e */ /* 0x010fe200000010ff */
[C---:B------:R-:W-:Y:S02]  /*10520*/  FMUL.FTZ R19, R3.reuse, R119 ;  /* 0x0000007703137220 */ /* 0x040fe40000410000 */
[C---:B------:R-:W-:Y:S01]  /*10530*/  FMUL.FTZ R26, R3.reuse, R110 ;  /* 0x0000006e031a7220 */ /* 0x040fe20000410000 */
[----:B------:R-:W-:Y:S01]  /*10540*/  LDSM.16.MT88.4 R116, [R134+0x900] ;  /* 0x000900008674783b */ /* 0x000fe20000004200 */
[C---:B------:R-:W-:Y:S01]  /*10550*/  FMUL.FTZ R27, R3.reuse, R111 ;  /* 0x0000006f031b7220 */ /* 0x040fe20000410000 */
[----:B------:R-:W4:Y:S01]  /*10560*/  MUFU.EX2 R168, R168 ;  /* 0x000000a800a87308 */ /* 0x000f220000000800 */
[C---:B------:R-:W-:Y:S02]  /*10570*/  FMUL.FTZ R34, R3.reuse, R102 ;  /* 0x0000006603227220 */ /* 0x040fe40000410000 */
[----:B------:R-:W-:Y:S02]  /*10580*/  FMUL.FTZ R35, R3, R103 ;  /* 0x0000006703237220 */ /* 0x000fe40000410000 */
[--C-:B------:R-:W-:Y:S01]  /*10590*/  FFMA.FTZ R181, R161, c[0x0][0x2d0], -R152.reuse ;  /* 0x0000b400a1b57a23 */ /* 0x100fe20000010898 */
[----:B------:R-:W-:Y:S01]  /*105a0*/  LDSM.16.MT88.4 R108, [R164+0x2100] ;  /* 0x00210000a46c783b */ /* 0x000fe20000004200 */
[--C-:B------:R-:W-:Y:S02]  /*105b0*/  FFMA.FTZ R182, R157, c[0x0][0x2d0], -R152.reuse ;  /* 0x0000b4009db67a23 */ /* 0x100fe40000010898 */
[--C-:B------:R-:W-:Y:S01]  /*105c0*/  FFMA.FTZ R183, R159, c[0x0][0x2d0], -R152.reuse ;  /* 0x0000b4009fb77a23 */ /* 0x100fe20000010898 */
[----:B------:R-:W-:Y:S01]  /*105d0*/  MUFU.EX2 R166, R166 ;  /* 0x000000a600a67308 */ /* 0x000fe20000000800 */
[--C-:B------:R-:W-:Y:S02]  /*105e0*/  FFMA.FTZ R226, R155, c[0x0][0x2d0], -R152.reuse ;  /* 0x0000b4009be27a23 */ /* 0x100fe40000010898 */
[--C-:B------:R-:W-:Y:S01]  /*105f0*/  FFMA.FTZ R195, R158, c[0x0][0x2d0], -R145.reuse ;  /* 0x0000b4009ec37a23 */ /* 0x100fe20000010891 */
[----:B---3--:R-:W-:Y:S01]  /*10600*/  F2FP.BF16.PACK_AB R130, R167, R170 ;  /* 0x000000aaa782723e */ /* 0x008fe200000010ff */
[----:B------:R-:W-:Y:S01]  /*10610*/  LDSM.16.MT88.4 R100, [R134+0x2100] ;  /* 0x002100008664783b */ /* 0x000fe20000004200 */
[--C-:B------:R-:W-:Y:S02]  /*10620*/  FFMA.FTZ R232, R156, c[0x0][0x2d0], -R145.reuse ;  /* 0x0000b4009ce87a23 */ /* 0x100fe40000010891 */
[--C-:B------:R-:W-:Y:S02]  /*10630*/  FFMA.FTZ R233, R160, c[0x0][0x2d0], -R145.reuse ;  /* 0x0000b400a0e97a23 */ /* 0x100fe40000010891 */
[----:B------:R-:W3:Y:S01]  /*10640*/  MUFU.EX2 R165, R165 ;  /* 0x000000a500a57308 */ /* 0x000ee20000000800 */
[--C-:B------:R-:W-:Y:S02]  /*10650*/  FFMA.FTZ R234, R154, c[0x0][0x2d0], -R145.reuse ;  /* 0x0000b4009aea7a23 */ /* 0x100fe40000010891 */
[----:B------:R-:W-:Y:S01]  /*10660*/  LDSM.16.MT88.4 R124, [R164+0x2900] ;  /* 0x00290000a47c783b */ /* 0x000fe20000004200 */
[----:B----4-:R-:W-:Y:S01]  /*10670*/  F2FP.BF16.PACK_AB R129, R168, R169 ;  /* 0x000000a9a881723e */ /* 0x010fe200000010ff */
[--C-:B------:R-:W-:Y:S02]  /*10680*/  FFMA.FTZ R235, R153, c[0x0][0x2d0], -R152.reuse ;  /* 0x0000b40099eb7a23 */ /* 0x100fe40000010898 */
[--C-:B------:R-:W-:Y:S02]  /*10690*/  FFMA.FTZ R236, R151, c[0x0][0x2d0], -R152.reuse ;  /* 0x0000b40097ec7a23 */ /* 0x100fe40000010898 */
[--C-:B------:R-:W-:Y:S01]  /*106a0*/  FFMA.FTZ R237, R149, c[0x0][0x2d0], -R152.reuse ;  /* 0x0000b40095ed7a23 */ /* 0x100fe20000010898 */
[----:B------:R-:W-:Y:S01]  /*106b0*/  MUFU.EX2 R173, R173 ;  /* 0x000000ad00ad7308 */ /* 0x000fe20000000800 */
[----:B------:R-:W-:Y:S01]  /*106c0*/  LDSM.16.MT88.4 R156, [R135+0x3900] ;  /* 0x00390000879c783b */ /* 0x000fe20000004200 */
[--C-:B------:R-:W-:Y:S02]  /*106d0*/  FFMA.FTZ R239, R150, c[0x0][0x2d0], -R145.reuse ;  /* 0x0000b40096ef7a23 */ /* 0x100fe40000010891 */
[--C-:B------:R-:W-:Y:S02]  /*106e0*/  FFMA.FTZ R240, R148, c[0x0][0x2d0], -R145.reuse ;  /* 0x0000b40094f07a23 */ /* 0x100fe40000010891 */
[--C-:B------:R-:W-:Y:S02]  /*106f0*/  FFMA.FTZ R241, R146, c[0x0][0x2d0], -R145.reuse ;  /* 0x0000b40092f17a23 */ /* 0x100fe40000010891 */
[----:B------:R-:W-:Y:S01]  /*10700*/  FFMA.FTZ R152, R147, c[0x0][0x2d0], -R152 ;  /* 0x0000b40093987a23 */ /* 0x000fe20000010898 */
[----:B------:R-:W-:Y:S01]  /*10710*/  LDSM.16.MT88.4 R148, [R133+0x3900] ;  /* 0x003900008594783b */ /* 0x000fe20000004200 */
[----:B------:R-:W-:Y:S01]  /*10720*/  FFMA.FTZ R145, R144, c[0x0][0x2d0], -R145 ;  /* 0x0000b40090917a23 */ /* 0x000fe20000010891 */
[----:B------:R-:W4:Y:S01]  /*10730*/  MUFU.EX2 R174, R174 ;  /* 0x000000ae00ae7308 */ /* 0x000f220000000800 */
[----:B------:R-:W-:Y:S01]  /*10740*/  FMUL.FTZ R38, R3, R38 ;  /* 0x0000002603267220 */ /* 0x000fe20000410000 */
[----:B---3--:R-:W-:Y:S01]  /*10750*/  F2FP.BF16.PACK_AB R131, R165, R166 ;  /* 0x000000a6a583723e */ /* 0x008fe200000010ff */
[C---:B------:R-:W-:Y:S03]  /*10760*/  FMUL.FTZ R36, R132.reuse, R36 ;  /* 0x0000002484247220 */ /* 0x040fe60000410000 */
[----:B------:R-:W-:Y:S01]  /*10770*/  LDSM.16.MT88.4 R160, [R164+0x5900] ;  /* 0x00590000a4a0783b */ /* 0x000fe20000004200 */
[C---:B------:R-:W-:Y:S02]  /*10780*/  FMUL.FTZ R39, R3.reuse, R39 ;  /* 0x0000002703277220 */ /* 0x040fe40000410000 */
[C---:B------:R-:W-:Y:S01]  /*10790*/  FMUL.FTZ R37, R132.reuse, R37 ;  /* 0x0000002584257220 */ /* 0x040fe20000410000 */
[C---:B------:R-:W-:Y:S01]  /*107a0*/  HMMA.16816.F32.BF16 R4, R128.reuse, R12, R4 ;  /* 0x0000000c8004723c */ /* 0x040fe20000041804 */
[----:B------:R3:W-:Y:S04]  /*107b0*/  MUFU.EX2 R238, R152 ;  /* 0x0000009800ee7308 */ /* 0x0007e80000000800 */
[C---:B------:R-:W-:Y:S02]  /*107c0*/  FMUL.FTZ R42, R3.reuse, R42 ;  /* 0x0000002a032a7220 */ /* 0x040fe40000410000 */
[C---:B------:R-:W-:Y:S01]  /*107d0*/  FMUL.FTZ R12, R132.reuse, R120 ;  /* 0x00000078840c7220 */ /* 0x040fe20000410000 */
[C---:B------:R-:W-:Y:S03]  /*107e0*/  HMMA.16816.F32.BF16 R8, R128.reuse, R14, R8 ;  /* 0x0000000e8008723c */ /* 0x040fe60000041808 */
[----:B------:R5:W-:Y:S01]  /*107f0*/  MUFU.EX2 R242, R145 ;  /* 0x0000009100f27308 */ /* 0x000be20000000800 */
[C---:B------:R-:W-:Y:S02]  /*10800*/  FMUL.FTZ R13, R132.reuse, R121 ;  /* 0x00000079840d7220 */ /* 0x040fe40000410000 */
[C---:B------:R-:W-:Y:S02]  /*10810*/  FMUL.FTZ R43, R3.reuse, R43 ;  /* 0x0000002b032b7220 */ /* 0x040fe40000410000 */
[C---:B------:R-:W-:Y:S04]  /*10820*/  FMUL.FTZ R14, R3.reuse, R122 ;  /* 0x0000007a030e7220 */ /* 0x040fe80000410000 */
[C---:B------:R-:W-:Y:S01]  /*10830*/  FMUL.FTZ R15, R3.reuse, R123 ;  /* 0x0000007b030f7220 */ /* 0x040fe20000410000 */
[----:B------:R-:W-:Y:S01]  /*10840*/  MUFU.EX2 R175, R175 ;  /* 0x000000af00af7308 */ /* 0x000fe20000000800 */
[----:B------:R-:W4:Y:S01]  /*10850*/  LDSM.16.MT88.4 R120, [R135+0x100] ;  /* 0x000100008778783b */ /* 0x000f220000004200 */
[C---:B------:R-:W-:Y:S02]  /*10860*/  FMUL.FTZ R46, R3.reuse, R46 ;  /* 0x0000002e032e7220 */ /* 0x040fe40000410000 */
[C---:B------:R-:W-:Y:S02]  /*10870*/  FMUL.FTZ R40, R132.reuse, R40 ;  /* 0x0000002884287220 */ /* 0x040fe40000410000 */
[C---:B--2---:R-:W-:Y:S03]  /*10880*/  HMMA.16816.F32.BF16 R12, R128.reuse, R20, R12 ;  /* 0x00000014800c723c */ /* 0x044fe6000004180c */
[----:B---3--:R-:W-:Y:S01]  /*10890*/  LDSM.16.MT88.4 R152, [R134+0x3900] ;  /* 0x003900008698783b */ /* 0x008fe20000004200 */
[C---:B------:R-:W-:Y:S01]  /*108a0*/  FMUL.FTZ R47, R3.reuse, R47 ;  /* 0x0000002f032f7220 */ /* 0x040fe20000410000 */
[----:B------:R-:W-:Y:S01]  /*108b0*/  MUFU.EX2 R176, R176 ;  /* 0x000000b000b07308 */ /* 0x000fe20000000800 */
[C---:B------:R-:W-:Y:S02]  /*108c0*/  FMUL.FTZ R41, R132.reuse, R41 ;  /* 0x0000002984297220 */ /* 0x040fe40000410000 */
[C---:B------:R-:W-:Y:S03]  /*108d0*/  HMMA.16816.F32.BF16 R16, R128.reuse, R22, R16 ;  /* 0x000000168010723c */ /* 0x040fe60000041810 */
[----:B-----5:R-:W-:Y:S01]  /*108e0*/  LDSM.16.MT88.4 R144, [R164+0x3900] ;  /* 0x00390000a490783b */ /* 0x020fe20000004200 */
[C---:B------:R-:W-:Y:S02]  /*108f0*/  FMUL.FTZ R20, R132.reuse, R112 ;  /* 0x0000007084147220 */ /* 0x040fe40000410000 */
[C---:B------:R-:W-:Y:S01]  /*10900*/  FMUL.FTZ R21, R132.reuse, R113 ;  /* 0x0000007184157220 */ /* 0x040fe20000410000 */
[----:B------:R-:W-:Y:S01]  /*10910*/  MUFU.EX2 R177, R177 ;  /* 0x000000b100b17308 */ /* 0x000fe20000000800 */
[C---:B------:R-:W-:Y:S04]  /*10920*/  FMUL.FTZ R22, R3.reuse, R114 ;  /* 0x0000007203167220 */ /* 0x040fe80000410000 */
[C---:B------:R-:W-:Y:S02]  /*10930*/  FMUL.FTZ R23, R3.reuse, R115 ;  /* 0x0000007303177220 */ /* 0x040fe40000410000 */
[----:B------:R-:W-:Y:S01]  /*10940*/  LDSM.16.MT88.4 R112, [R164+0x900] ;  /* 0x00090000a470783b */ /* 0x000fe20000004200 */
[C---:B------:R-:W-:Y:S02]  /*10950*/  FMUL.FTZ R50, R3.reuse, R50 ;  /* 0x0000003203327220 */ /* 0x040fe40000410000 */
[C---:B------:R-:W-:Y:S01]  /*10960*/  FMUL.FTZ R44, R132.reuse, R44 ;  /* 0x0000002c842c7220 */ /* 0x040fe20000410000 */
[----:B------:R-:W2:Y:S01]  /*10970*/  MUFU.EX2 R178, R178 ;  /* 0x000000b200b27308 */ /* 0x000ea20000000800 */
[C---:B-1----:R-:W-:Y:S03]  /*10980*/  HMMA.16816.F32.BF16 R20, R128.reuse, R28, R20 ;  /* 0x0000001c8014723c */ /* 0x042fe60000041814 */
        /* <DEDUP_REMOVED lines=8> */
[----:B------:R-:W1:Y:S01]  /*10a10*/  MUFU.EX2 R180, R180 ;  /* 0x000000b400b47308 */ /* 0x000e620000000800 */
[C---:B------:R-:W-:Y:S02]  /*10a20*/  FMUL.FTZ R31, R3.reuse, R107 ;  /* 0x0000006b031f7220 */ /* 0x040fe40000410000 */
[----:B------:R-:W3:Y:S01]  /*10a30*/  LDSM.16.MT88.4 R104, [R133+0x2100] ;  /* 0x002100008568783b */ /* 0x000ee20000004200 */
        /* <DEDUP_REMOVED lines=12> */
[C---:B------:R-:W-:Y:S04]  /*10b00*/  HMMA.16816.F32.BF16 R36, R128.reuse, R108, R36 ;  /* 0x0000006c8024723c */ /* 0x040fe80000041824 */
[C---:B------:R-:W-:Y:S02]  /*10b10*/  FMUL.FTZ R56, R132.reuse, R56 ;  /* 0x0000003884387220 */ /* 0x040fe40000410000 */
[C---:B------:R-:W-:Y:S01]  /*10b20*/  FMUL.FTZ R62, R3.reuse, R62 ;  /* 0x0000003e033e7220 */ /* 0x040fe20000410000 */
[----:B------:R-:W-:Y:S01]  /*10b30*/  MUFU.EX2 R183, R183 ;  /* 0x000000b700b77308 */ /* 0x000fe20000000800 */
[C---:B------:R-:W-:Y:S01]  /*10b40*/  HMMA.16816.F32.BF16 R40, R128.reuse, R110, R40 ;  /* 0x0000006e8028723c */ /* 0x040fe20000041828 */
[----:B------:R-:W4:Y:S03]  /*10b50*/  LDSM.16.MT88.4 R108, [R135+0x2100] ;  /* 0x00210000876c783b */ /* 0x000f260000004200 */
        /* <DEDUP_REMOVED lines=9> */
[----:B------:R-:W3:Y:S01]  /*10bf0*/  LDSM.16.MT88.4 R104, [R164+0x4100] ;  /* 0x00410000a468783b */ /* 0x000ee20000004200 */
        /* <DEDUP_REMOVED lines=8> */
[----:B------:R-:W5:Y:S03]  /*10c80*/  LDSM.16.MT88.4 R100, [R133+0x4100] ;  /* 0x004100008564783b */ /* 0x000f660000004200 */
[C---:B------:R-:W-:Y:S02]  /*10c90*/  FMUL.FTZ R68, R132.reuse, R68 ;  /* 0x0000004484447220 */ /* 0x040fe40000410000 */
[C---:B------:R-:W-:Y:S01]  /*10ca0*/  FMUL.FTZ R74, R3.reuse, R74 ;  /* 0x0000004a034a7220 */ /* 0x040fe20000410000 */
[----:B------:R-:W-:Y:S01]  /*10cb0*/  MUFU.EX2 R233, R233 ;  /* 0x000000e900e97308 */ /* 0x000fe20000000800 */
[C---:B----4-:R-:W-:Y:S04]  /*10cc0*/  HMMA.16816.F32.BF16 R60, R128.reuse, R108, R60 ;  /* 0x0000006c803c723c */ /* 0x050fe8000004183c */
[C---:B------:R-:W-:Y:S02]  /*10cd0*/  FMUL.FTZ R69, R132.reuse, R69 ;  /* 0x0000004584457220 */ /* 0x040fe40000410000 */
[C---:B------:R-:W-:Y:S02]  /*10ce0*/  FMUL.FTZ R75, R3.reuse, R75 ;  /* 0x0000004b034b7220 */ /* 0x040fe40000410000 */
[C---:B------:R-:W-:Y:S01]  /*10cf0*/  HMMA.16816.F32.BF16 R64, R128.reuse, R110, R64 ;  /* 0x0000006e8040723c */ /* 0x040fe20000041840 */
[----:B------:R-:W4:Y:S01]  /*10d00*/  LDSM.16.MT88.4 R108, [R134+0x4100] ;  /* 0x00410000866c783b */ /* 0x000f220000004200 */
[----:B------:R-:W-:Y:S02]  /*10d10*/  MUFU.EX2 R234, R234 ;  /* 0x000000ea00ea7308 */ /* 0x000fe40000000800 */
        /* <DEDUP_REMOVED lines=12> */
[----:B------:R-:W1:Y:S01]  /*10de0*/  MUFU.EX2 R236, R236 ;  /* 0x000000ec00ec7308 */ /* 0x000e620000000800 */
[C---:B------:R-:W-:Y:S04]  /*10df0*/  FMUL.FTZ R83, R3.reuse, R83 ;  /* 0x0000005303537220 */ /* 0x040fe80000410000 */
[C---:B------:R-:W-:Y:S01]  /*10e00*/  FMUL.FTZ R85, R132.reuse, R85 ;  /* 0x0000005584557220 */ /* 0x040fe20000410000 */
[C---:B-----5:R-:W-:Y:S03]  /*10e10*/  HMMA.16816.F32.BF16 R76, R128.reuse, R100, R76 ;  /* 0x00000064804c723c */ /* 0x060fe6000004184c */
[C---:B------:R-:W-:Y:S01]  /*10e20*/  FMUL.FTZ R80, R132.reuse, R80 ;  /* 0x0000005084507220 */ /* 0x040fe20000410000 */
[----:B------:R-:W-:Y:S01]  /*10e30*/  MUFU.EX2 R237, R237 ;  /* 0x000000ed00ed7308 */ /* 0x000fe20000000800 */
[----:B------:R-:W-:Y:S02]  /*10e40*/  FMUL.FTZ R81, R132, R81 ;  /* 0x0000005184517220 */ /* 0x000fe40000410000 */
[C---:B------:R-:W-:Y:S01]  /*10e50*/  FMUL.FTZ R86, R3.reuse, R86 ;  /* 0x0000005603567220 */ /* 0x040fe20000410000 */
[----:B------:R-:W-:Y:S01]  /*10e60*/  F2FP.BF16.PACK_AB R100, R174, R173 ;  /* 0x000000adae64723e */ /* 0x000fe200000010ff */
[----:B------:R-:W-:Y:S03]  /*10e70*/  FMUL.FTZ R88, R132, R88 ;  /* 0x0000005884587220 */ /* 0x000fe60000410000 */
[C---:B------:R-:W-:Y:S02]  /*10e80*/  HMMA.16816.F32.BF16 R80, R128.reuse, R102, R80 ;  /* 0x000000668050723c */ /* 0x040fe40000041850 */
[----:B------:R-:W-:Y:S01]  /*10e90*/  MUFU.EX2 R239, R239 ;  /* 0x000000ef00ef7308 */ /* 0x000fe20000000800 */
[C---:B------:R-:W-:Y:S01]  /*10ea0*/  FMUL.FTZ R87, R3.reuse, R87 ;  /* 0x0000005703577220 */ /* 0x040fe20000410000 */
[----:B--2---:R-:W-:Y:S01]  /*10eb0*/  F2FP.BF16.PACK_AB R101, R178, R177 ;  /* 0x000000b1b265723e */ /* 0x004fe200000010ff */
[----:B------:R-:W-:Y:S02]  /*10ec0*/  FMUL.FTZ R89, R132, R89 ;  /* 0x0000005984597220 */ /* 0x000fe40000410000 */
[C---:B------:R-:W-:Y:S01]  /*10ed0*/  FMUL.FTZ R90, R3.reuse, R90 ;  /* 0x0000005a035a7220 */ /* 0x040fe20000410000 */
[----:B------:R-:W-:Y:S01]  /*10ee0*/  F2FP.BF16.PACK_AB R102, R176, R175 ;  /* 0x000000afb066723e */ /* 0x000fe200000010ff */
[----:B------:R-:W-:Y:S01]  /*10ef0*/  FMUL.FTZ R92, R132, R92 ;  /* 0x0000005c845c7220 */ /* 0x000fe20000410000 */
[C---:B----4-:R-:W-:Y:S02]  /*10f00*/  HMMA.16816.F32.BF16 R84, R128.reuse, R108, R84 ;  /* 0x0000006c8054723c */ /* 0x050fe40000041854 */
[----:B------:R-:W2:Y:S01]  /*10f10*/  MUFU.EX2 R240, R240 ;  /* 0x000000f000f07308 */ /* 0x000ea20000000800 */
[C---:B------:R-:W-:Y:S01]  /*10f20*/  FMUL.FTZ R91, R3.reuse, R91 ;  /* 0x0000005b035b7220 */ /* 0x040fe20000410000 */
[----:B-1----:R-:W-:Y:S01]  /*10f30*/  F2FP.BF16.PACK_AB R103, R180, R179 ;  /* 0x000000b3b467723e */ /* 0x002fe200000010ff */
[C---:B------:R-:W-:Y:S02]  /*10f40*/  FMUL.FTZ R93, R132.reuse, R93 ;  /* 0x0000005d845d7220 */ /* 0x040fe40000410000 */
[C---:B------:R-:W-:Y:S02]  /*10f50*/  FMUL.FTZ R94, R3.reuse, R94 ;  /* 0x0000005e035e7220 */ /* 0x040fe40000410000 */
[C---:B------:R-:W-:Y:S01]  /*10f60*/  FMUL.FTZ R96, R132.reuse, R96 ;  /* 0x0000006084607220 */ /* 0x040fe20000410000 */
[C---:B------:R-:W-:Y:S01]  /*10f70*/  HMMA.16816.F32.BF16 R88, R128.reuse, R110, R88 ;  /* 0x0000006e8058723c */ /* 0x040fe20000041858 */
[----:B------:R-:W1:Y:S01]  /*10f80*/  LDSM.16.MT88.4 R108, [R133+0x900] ;  /* 0x00090000856c783b */ /* 0x000e620000004200 */
[----:B------:R-:W4:Y:S01]  /*10f90*/  MUFU.EX2 R241, R241 ;  /* 0x000000f100f17308 */ /* 0x000f220000000800 */
[C---:B------:R-:W-:Y:S02]  /*10fa0*/  FMUL.FTZ R95, R3.reuse, R95 ;  /* 0x0000005f035f7220 */ /* 0x040fe40000410000 */
[C---:B------:R-:W-:Y:S02]  /*10fb0*/  FMUL.FTZ R97, R132.reuse, R97 ;  /* 0x0000006184617220 */ /* 0x040fe40000410000 */
[C---:B------:R-:W-:Y:S02]  /*10fc0*/  FMUL.FTZ R98, R3.reuse, R98 ;  /* 0x0000006203627220 */ /* 0x040fe40000410000 */
[C---:B------:R-:W-:Y:S01]  /*10fd0*/  FMUL.FTZ R99, R3.reuse, R99 ;  /* 0x0000006303637220 */ /* 0x040fe20000410000 */
[C---:B---3--:R-:W-:Y:S03]  /*10fe0*/  HMMA.16816.F32.BF16 R92, R128.reuse, R104, R92 ;  /* 0x00000068805c723c */ /* 0x048fe6000004185c */
[----:B------:R-:W-:Y:S02]  /*10ff0*/  FFMA.FTZ R169, R3, R222, R169 ;  /* 0x000000de03a97223 */ /* 0x000fe400000100a9 */
[----:B------:R-:W-:Y:S02]  /*11000*/  FFMA.FTZ R172, R132, R223, R172 ;  /* 0x000000df84ac7223 */ /* 0x000fe400000100ac */
[----:B------:R-:W-:Y:S01]  /*11010*/  FADD.FTZ R169, R168, R169 ;  /* 0x000000a9a8a97221 */ /* 0x000fe20000010000 */
[----:B------:R-:W-:Y:S01]  /*11020*/  HMMA.16816.F32.BF16 R96, R128, R106, R96 ;  /* 0x0000006a8060723c */ /* 0x000fe20000041860 */
[----:B------:R-:W3:Y:S03]  /*11030*/  LDSM.16.MT88.4 R104, [R135+0x2900] ;  /* 0x002900008768783b */ /* 0x000ee60000004200 */
[----:B------:R-:W-:Y:S04]  /*11040*/  FADD.FTZ R171, R171, R172 ;  /* 0x000000acabab7221 */ /* 0x000fe80000010000 */
[C---:B------:R-:W-:Y:S05]  /*11050*/  HMMA.16816.F32.BF16 R4, R100.reuse, R112, R4 ;  /* 0x000000706404723c */ /* 0x040fea0000041804 */
[----:B------:R-:W-:Y:S03]  /*11060*/  FADD.FTZ R170, R170, R171 ;  /* 0x000000abaaaa7221 */ /* 0x000fe60000010000 */
[C---:B------:R-:W-:Y:S01]  /*11070*/  HMMA.16816.F32.BF16 R8, R100.reuse, R114, R8 ;  /* 0x000000726408723c */ /* 0x040fe20000041808 */
[----:B------:R-:W-:Y:S03]  /*11080*/  LDSM.16.MT88.4 R112, [R133+0x4900] ;  /* 0x004900008570783b */ /* 0x000fe60000004200 */
[----:B------:R-:W-:Y:S04]  /*11090*/  FADD.FTZ R170, R167, R170 ;  /* 0x000000aaa7aa7221 */ /* 0x000fe80000010000 */
[C---:B-1----:R-:W-:Y:S04]  /*110a0*/  HMMA.16816.F32.BF16 R12, R100.reuse, R108, R12 ;  /* 0x0000006c640c723c */ /* 0x042fe8000004180c */
[----:B------:R-:W-:Y:S04]  /*110b0*/  FADD.FTZ R173, R173, R170 ;  /* 0x000000aaadad7221 */ /* 0x000fe80000010000 */
[C---:B------:R-:W-:Y:S01]  /*110c0*/  HMMA.16816.F32.BF16 R16, R100.reuse, R110, R16 ;  /* 0x0000006e6410723c */ /* 0x040fe20000041810 */
[----:B------:R-:W1:Y:S03]  /*110d0*/  LDSM.16.MT88.4 R108, [R164+0x4900] ;  /* 0x00490000a46c783b */ /* 0x000e660000004200 */
[----:B------:R-:W-:Y:S04]  /*110e0*/  FADD.FTZ R174, R174, R173 ;  /* 0x000000adaeae7221 */ /* 0x000fe80000010000 */
[C---:B------:R-:W-:Y:S04]  /*110f0*/  HMMA.16816.F32.BF16 R20, R100.reuse, R116, R20 ;  /* 0x000000746414723c */ /* 0x040fe80000041814 */
[----:B------:R-:W-:Y:S04]  /*11100*/  FADD.FTZ R175, R175, R174 ;  /* 0x000000aeafaf7221 */ /* 0x000fe80000010000 */
[C---:B------:R-:W-:Y:S01]  /*11110*/  HMMA.16816.F32.BF16 R24, R100.reuse, R118, R24 ;  /* 0x000000766418723c */ /* 0x040fe20000041818 */
[----:B------:R-:W5:Y:S03]  /*11120*/  LDSM.16.MT88.4 R116, [R134+0x4900] ;  /* 0x004900008674783b */ /* 0x000f660000004200 */
[----:B------:R-:W-:Y:S04]  /*11130*/  FADD.FTZ R176, R176, R175 ;  /* 0x000000afb0b07221 */ /* 0x000fe80000010000 */
[C---:B------:R-:W-:Y:S08]  /*11140*/  HMMA.16816.F32.BF16 R28, R100.reuse, R120, R28 ;  /* 0x00000078641c723c */ /* 0x040ff0000004181c */
[C---:B------:R-:W-:Y:S01]  /*11150*/  HMMA.16816.F32.BF16 R32, R100.reuse, R122, R32 ;  /* 0x0000007a6420723c */ /* 0x040fe20000041820 */
[----:B------:R-:W-:Y:S07]  /*11160*/  LDSM.16.MT88.4 R120, [R135+0x1100] ;  /* 0x001100008778783b */ /* 0x000fee0000004200 */
[C---:B------:R-:W-:Y:S08]  /*11170*/  HMMA.16816.F32.BF16 R36, R100.reuse, R124, R36 ;  /* 0x0000007c6424723c */ /* 0x040ff00000041824 */
[C---:B------:R-:W-:Y:S01]  /*11180*/  HMMA.16816.F32.BF16 R40, R100.reuse, R126, R40 ;  /* 0x0000007e6428723c */ /* 0x040fe20000041828 */
[----:B------:R-:W-:Y:S07]  /*11190*/  LDSM.16.MT88.4 R124, [R133+0x3100] ;  /* 0x00310000857c783b */ /* 0x000fee0000004200 */
[C---:B------:R-:W-:Y:S07]  /*111a0*/  HMMA.16816.F32.BF16 R44, R100.reuse, R136, R44 ;  /* 0x00000088642c723c */ /* 0x040fee000004182c */
[----:B------:R-:W-:Y:S01]  /*111b0*/  F2FP.BF16.PACK_AB R136, R236, R235 ;  /* 0x000000ebec88723e */ /* 0x000fe200000010ff */
[C---:B------:R-:W-:Y:S04]  /*111c0*/  HMMA.16816.F32.BF16 R48, R100.reuse, R138, R48 ;  /* 0x0000008a6430723c */ /* 0x040fe80000041830 */
[----:B--2---:R-:W-:Y:S03]  /*111d0*/  F2FP.BF16.PACK_AB R137, R240, R239 ;  /* 0x000000eff089723e */ /* 0x004fe600000010ff */
[----:B------:R-:W-:Y:S01]  /*111e0*/  F2FP.BF16.PACK_AB R138, R238, R237 ;  /* 0x000000edee8a723e */ /* 0x000fe200000010ff */
[C---:B------:R-:W-:Y:S04]  /*111f0*/  HMMA.16816.F32.BF16 R52, R100.reuse, R140, R52 ;  /* 0x0000008c6434723c */ /* 0x040fe80000041834 */
[----:B----4-:R-:W-:Y:S04]  /*11200*/  F2FP.BF16.PACK_AB R139, R242, R241 ;  /* 0x000000f1f28b723e */ /* 0x010fe800000010ff */
        /* <DEDUP_REMOVED lines=11> */
[C---:B-----5:R-:W-:Y:S08]  /*112c0*/  HMMA.16816.F32.BF16 R84, R100.reuse, R116, R84 ;  /* 0x000000746454723c */ /* 0x060ff00000041854 */
        /* <DEDUP_REMOVED lines=51> */
[----:B------:R1:W3:Y:S07]  /*11600*/  LDSM.16.MT88.4 R4, [R133+0x5900] ;  /* 0x005900008504783b */ /* 0x0002ee0000004200 */
[C---:B------:R-:W-:Y:S01]  /*11610*/  HMMA.16816.F32.BF16 R124, R136.reuse, R126, R8 ;  /* 0x0000007e887c723c */ /* 0x040fe20000041808 */
[----:B------:R-:W5:Y:S07]  /*11620*/  LDSM.16.MT88.4 R8, [R134+0x5900] ;  /* 0x005900008608783b */ /* 0x000f6e0000004200 */
[C---:B----4-:R-:W-:Y:S01]  /*11630*/  HMMA.16816.F32.BF16 R120, R136.reuse, R116, R12 ;  /* 0x000000748878723c */ /* 0x050fe2000004180c */
[----:B------:R-:W4:Y:S07]  /*11640*/  LDSM.16.MT88.4 R12, [R135+0x5900] ;  /* 0x00590000870c783b */ /* 0x000f2e0000004200 */
[C---:B------:R-:W-:Y:S04]  /*11650*/  HMMA.16816.F32.BF16 R116, R136.reuse, R118, R16 ;  /* 0x000000768874723c */ /* 0x040fe80000041810 */
[----:B-1----:R-:W-:Y:S03]  /*11660*/  MOV R133, R2 ;  /* 0x0000000200857202 */ /* 0x002fe60000000f00 */
[----:B------:R-:W-:Y:S01]  /*11670*/  FADD.FTZ R16, R166, R169 ;  /* 0x000000a9a6107221 */ /* 0x000fe20000010000 */
[C---:B--2---:R-:W-:Y:S04]  /*11680*/  HMMA.16816.F32.BF16 R112, R136.reuse, R104, R20 ;  /* 0x000000688870723c */ /* 0x044fe80000041814 */
        /* <DEDUP_REMOVED lines=12> */
[----:B------:R-:W-:Y:S01]  /*11750*/  FADD.FTZ R232, R232, R195 ;  /* 0x000000c3e8e87221 */ /* 0x000fe20000010000 */
[----:B------:R-:W-:Y:S03]  /*11760*/  IADD3 R195, R227, -0x1, RZ ;  /* 0xffffffffe3c37810 */ /* 0x000fe60007ffe0ff */
        /* <DEDUP_REMOVED lines=13> */
[C---:B---3--:R-:W-:Y:S07]  /*11840*/  HMMA.16816.F32.BF16 R76, R136.reuse, R4, R76 ;  /* 0x00000004884c723c */ /* 0x048fee000004184c */
[----:B------:R-:W-:Y:S01]  /*11850*/  @P0 IMAD R4, R221, 0x3000, R208 ;  /* 0x00003000dd040824 */ /* 0x000fe200078e02d0 */
[C---:B------:R-:W-:Y:S04]  /*11860*/  HMMA.16816.F32.BF16 R80, R136.reuse, R6, R80 ;  /* 0x000000068850723c */ /* 0x040fe80000041850 */
[----:B------:R-:W-:Y:S04]  /*11870*/  @P0 SHF.L.U32 R3, R4, 0x1, RZ ;  /* 0x0000000104030819 */ /* 0x000fe800000006ff */
[C---:B-----5:R-:W-:Y:S01]  /*11880*/  HMMA.16816.F32.BF16 R84, R136.reuse, R8, R84 ;  /* 0x000000088854723c */ /* 0x060fe20000041854 */
[----:B------:R-:W-:Y:S01]  /*11890*/  @!PT LDS RZ, [RZ] ;  /* 0x00000000fffff984 */ /* 0x000fe20000000800 */
[----:B------:R-:W-:Y:S01]  /*118a0*/  @!PT LDS RZ, [RZ] ;  /* 0x00000000fffff984 */ /* 0x000fe20000000800 */
[----:B------:R-:W-:Y:S01]  /*118b0*/  @!PT LDS RZ, [RZ] ;  /* 0x00000000fffff984 */ /* 0x000fe20000000800 */
[----:B------:R1:W-:Y:S07]  /*118c0*/  @P0 LDGSTS.E.BYPASS.LTC128B.128 [R3+0xc100], [R230.64], !P4 ;  /* 0x0c100000e6030fae */ /* 0x0003ee000e101d46 */
[C---:B------:R-:W-:Y:S01]  /*118d0*/  HMMA.16816.F32.BF16 R88, R136.reuse, R10, R88 ;  /* 0x0000000a8858723c */ /* 0x040fe20000041858 */
[----:B------:R1:W-:Y:S07]  /*118e0*/  @P0 LDGSTS.E.BYPASS.LTC128B.128 [R3+0xe100], [R230.64+0x80], !P6 ;  /* 0x0e100080e6030fae */ /* 0x0003ee000f101d46 */
[C---:B----4-:R-:W-:Y:S01]  /*118f0*/  HMMA.16816.F32.BF16 R92, R136.reuse, R12, R92 ;  /* 0x0000000c885c723c */ /* 0x050fe2000004185c */
[----:B------:R1:W-:Y:S07]  /*11900*/  @P0 LDGSTS.E.BYPASS.LTC128B.128 [R3+0x10100], [R230.64+0x100], !P5 ;  /* 0x10100100e6030fae */ /* 0x0003ee000e901d46 */
[----:B------:R-:W-:Y:S01]  /*11910*/  HMMA.16816.F32.BF16 R96, R136, R14, R96 ;  /* 0x0000000e8860723c */ /* 0x000fe20000041860 */
[----:B------:R1:W-:Y:S08]  /*11920*/  @P0 LDGSTS.E.BYPASS.LTC128B.128 [R3+0xd100], [R228.64], !P4 ;  /* 0x0d100000e4030fae */ /* 0x0003f0000e101d46 */
[----:B------:R1:W-:Y:S08]  /*11930*/  @P0 LDGSTS.E.BYPASS.LTC128B.128 [R3+0xf100], [R228.64+0x80], !P6 ;  /* 0x0f100080e4030fae */ /* 0x0003f0000f101d46 */
[----:B------:R1:W-:Y:S01]  /*11940*/  @P0 LDGSTS.E.BYPASS.LTC128B.128 [R3+0x11100], [R228.64+0x100], !P5 ;  /* 0x11100100e4030fae */ /* 0x0003e2000e901d46 */
[C---:B------:R-:W-:Y:S02]  /*11950*/  ISETP.GE.AND P0, PT, R185.reuse, 0x1, PT ;  /* 0x00000001b900780c */ /* 0x040fe40003f06270 */
[----:B------:R-:W-:Y:S04]  /*11960*/  IADD3 R185, R185, 0x1, RZ ;  /* 0x00000001b9b97810 */ /* 0x000fe80007ffe0ff */
[----:B------:R-:W-:Y:S01]  /*11970*/  SEL R185, R185, RZ, !P0 ;  /* 0x000000ffb9b97207 */ /* 0x000fe20004000000 */
[----:B------:R-:W0:Y:S01]  /*11980*/  LDGDEPBAR ;  /* 0x00000000000079af */ /* 0x000e220000000000 */
[----:B------:R-:W-:Y:S02]  /*11990*/  ISETP.GT.AND P0, PT, R227, R196, PT ;  /* 0x000000c4e300720c */ /* 0x000fe40003f04270 */
[----:B------:R-:W-:Y:S02]  /*119a0*/  MOV R227, R195 ;  /* 0x000000c300e37202 */ /* 0x000fe40000000f00 */
[----:B-1----:R-:W-:Y:S09]  /*119b0*/  MOV R3, R0 ;  /* 0x0000000000037202 */ /* 0x002ff20000000f00 */
[----:B------:R-:W-:-:S05]  /*119c0*/  @P0 BRA `(.L_x_1018) ;  /* 0xffffd3d000000947 */ /* 0x000fca000383ffff */
.L_x_1017:
[----:B------:R-:W-:-:S13]  /*119d0*/  ISETP.GE.AND P0, PT, R195, R198, PT ;  /* 0x000000c6c300720c */ /* 0x000fda0003f06270 */
[----:B------:R-:W-:Y:S05]  /*119e0*/  @!P0 BRA `(.L_x_1019) ;  /* 0x000039d000008947 */ /* 0x000fea0003800000 */
[----:B------:R-:W1:Y:S01]  /*119f0*/  S2R R4, SR_TID.X ;  /* 0x0000000000047919 */ /* 0x000e620000002100 */
[----:B------:R-:W-:Y:S02]  /*11a00*/  IMAD.MOV.U32 R133, RZ, RZ, 0x40 ;  /* 0x00000040ff857424 */ /* 0x000fe400078e00ff */
[----:B------:R-:W-:Y:S01]  /*11a10*/  IMAD.MOV.U32 R132, RZ, RZ, R2 ;  /* 0x000000ffff847224 */ /* 0x000fe200078e0002 */
[----:B-1----:R-:W-:-:S04]  /*11a20*/  SHF.R.S32.HI R3, RZ, 0x1f, R4 ;  /* 0x0000001fff037819 */ /* 0x002fc80000011404 */
[----:B------:R-:W-:-:S04]  /*11a30*/  LEA.HI R3, R3, R4, RZ, 0x3 ;  /* 0x0000000403037211 */ /* 0x000fc800078f18ff */
[----:B------:R-:W-:-:S05]  /*11a40*/  LOP3.LUT R3, R3, 0xfffffff8, RZ, 0xc0, !PT ;  /* 0xfffffff803037812 */ /* 0x000fca00078ec0ff */
[----:B------:R-:W-:-:S05]  /*11a50*/  IMAD.IADD R3, R4, 0x1, -R3 ;  /* 0x0000000104037824 */ /* 0x000fca00078e0a03 */
[----:B------:R-:W-:Y:S01]  /*11a60*/  LOP3.LUT P0, RZ, R3, 0x4, RZ, 0xc0, !PT ;  /* 0x0000000403ff7812 */ /* 0x000fe2000780c0ff */
[----:B------:R-:W-:-:S03]  /*11a70*/  IMAD.MOV.U32 R3, RZ, RZ, R0 ;  /* 0x000000ffff037224 */ /* 0x000fc600078e0000 */
[----:B------:R-:W-:Y:S02]  /*11a80*/  SEL R133, R133, 0xffffffc0, !P0 ;  /* 0xffffffc085857807 */ /* 0x000fe40004000000 */
.L_x_1028:
[----:B------:R-:W-:Y:S04]  /*11a90*/  DEPBAR.LE SB0, 0x2 ;  /* 0x000080800000791a */ /* 0x000fe80000000000 */
[----:B------:R-:W-:Y:S01]  /*11aa0*/  WARPSYNC 0xffffffff ;  /* 0xffffffff00007948 */ /* 0x000fe20003800000 */
[----:B------:R-:W-:Y:S01]  /*11ab0*/  BAR.SYNC.DEFER_BLOCKING 0x0 ;  /* 0x0000000000007b1d */ /* 0x000fe20000010000 */
[----:B------:R-:W-:Y:S01]  /*11ac0*/  ISETP.GE.AND P0, PT, R198, R195, PT ;  /* 0x000000c3c600720c */ /* 0x000fe20003f06270 */
[----:B------:R-:W-:Y:S01]  /*11ad0*/  IMAD R135, R185, 0x6000, RZ ;  /* 0x00006000b9877824 */ /* 0x000fe200078e02ff */
[----:B------:R-:W-:Y:S02]  /*11ae0*/  ISETP.GE.AND P3, PT, R201, c[0x0][0x1d4], PT ;  /* 0x00007500c9007a0c */ /* 0x000fe40003f66270 */
[----:B------:R-:W-:Y:S02]  /*11af0*/  ISETP.NE.AND P2, PT, R225, 0x1, PT ;  /* 0x00000001e100780c */ /* 0x000fe40003f45270 */
[----:B------:R-:W-:Y:S02]  /*11b00*/  IADD3 R196, R192, R135, RZ ;  /* 0x00000087c0c47210 */ /* 0x000fe40007ffe0ff */
[----:B------:R-:W-:Y:S03]  /*11b10*/  ISETP.GE.AND P4, PT, R224, 0x1, PT ;  /* 0x00000001e000780c */ /* 0x000fe60003f86270 */
[----:B------:R-:W-:Y:S02]  /*11b20*/  IMAD.IADD R134, R189, 0x1, R196 ;  /* 0x00000001bd867824 */ /* 0x000fe400078e02c4 */
[----:B------:R-:W-:Y:S01]  /*11b30*/  @!P0 IADD3 R5, R195, -0x1, RZ ;  /* 0xffffffffc3058810 */ /* 0x000fe20007ffe0ff */
[----:B------:R-:W-:Y:S03]  /*11b40*/  @!P0 IMAD R171, R221, 0x6000, R207 ;  /* 0x00006000ddab8824 */ /* 0x000fe600078e02cf */
[----:B------:R-:W-:Y:S05]  /*11b50*/  @!P0 SHF.R.S32.HI R0, RZ, 0x1f, R5 ;  /* 0x0000001fff008819 */ /* 0x000fea0000011405 */
[----:B------:R-:W-:Y:S01]  /*11b60*/  @!P0 IMAD R0, R0, c[0x0][0x208], RZ ;  /* 0x0000820000008a24 */ /* 0x000fe200078e02ff */
[----:B------:R-:W-:Y:S03]  /*11b70*/  LDSM.16.M88.4 R32, [R194] ;  /* 0x00000000c220783b */ /* 0x000fe60000000200 */
[C---:B------:R-:W-:Y:S02]  /*11b80*/  @!P0 IMAD R0, R5.reuse, c[0x0][0x20c], R0 ;  /* 0x0000830005008a24 */ /* 0x040fe400078e0200 */
[----:B------:R-:W-:Y:S01]  /*11b90*/  @!P0 IMAD.WIDE.U32 R4, R5, c[0x0][0x208], RZ ;  /* 0x0000820005048a25 */ /* 0x000fe200078e00ff */
[----:B------:R-:W1:Y:S03]  /*11ba0*/  LDSM.16.M88.4 R8, [R196+0xc100] ;  /* 0x00c10000c408783b */ /* 0x000e660000000200 */
[C---:B------:R-:W-:Y:S01]  /*11bb0*/  @!P0 IMAD.SHL.U32 R31, R4.reuse, 0x40, RZ ;  /* 0x00000040041f8824 */ /* 0x040fe200078e00ff */
[----:B------:R-:W-:Y:S02]  /*11bc0*/  @!P0 IADD3 R0, R5, R0, RZ ;  /* 0x0000000005008210 */ /* 0x000fe40007ffe0ff */
[----:B------:R-:W2:Y:S02]  /*11bd0*/  LDSM.16.M88.4 R16, [R196+0xc900] ;  /* 0x00c90000c410783b */ /* 0x000ea40000000200 */
[----:B------:R-:W-:Y:S02]  /*11be0*/  @!P0 IADD3 R5, P1, R31, R210, RZ ;  /* 0x000000d21f058210 */ /* 0x000fe40007f3e0ff */
[----:B------:R-:W-:Y:S02]  /*11bf0*/  @!P0 SHF.L.U64.HI R29, R4, 0x6, R0 ;  /* 0x00000006041d8819 */ /* 0x000fe40000010200 */
[----:B------:R-:W3:Y:S02]  /*11c00*/  LDSM.16.M88.4 R24, [R196+0xd100] ;  /* 0x00d10000c418783b */ /* 0x000ee40000000200 */
[----:B------:R-:W-:Y:S02]  /*11c10*/  @!P0 IADD3.X R0, R29, R215, RZ, P1, !PT ;  /* 0x000000d71d008210 */ /* 0x000fe40000ffe4ff */
[C---:B------:R-:W-:Y:S02]  /*11c20*/  @!P0 LEA R168, P1, R5.reuse, c[0x0][0x1f8], 0x1 ;  /* 0x00007e0005a88a11 */ /* 0x040fe400078208ff */
[----:B------:R-:W4:Y:S02]  /*11c30*/  LDSM.16.M88.4 R136, [R196+0xd900] ;  /* 0x00d90000c488783b */ /* 0x000f240000000200 */
[----:B------:R-:W-:Y:S02]  /*11c40*/  @!P0 LEA.HI.X R169, R5, c[0x0][0x1fc], R0, 0x1, P1 ;  /* 0x00007f0005a98a11 */ /* 0x000fe400008f0c00 */
[C---:B------:R-:W-:Y:S02]  /*11c50*/  IADD3 R2, P1, R210.reuse, 0x40, RZ ;  /* 0x00000040d2027810 */ /* 0x040fe40007f3e0ff */
[----:B------:R-:W-:Y:S03]  /*11c60*/  LDSM.16.M88.4 R140, [R190] ;  /* 0x00000000be8c783b */ /* 0x000fe60000000200 */
[--C-:B------:R-:W-:Y:S01]  /*11c70*/  IMAD.X R20, RZ, RZ, R215.reuse, P1 ;  /* 0x000000ffff147224 */ /* 0x100fe200008e06d7 */
[----:B------:R-:W-:Y:S02]  /*11c80*/  @!P0 IADD3 R5, P1, R31, R2, RZ ;  /* 0x000000021f058210 */ /* 0x000fe40007f3e0ff */
[----:B------:R-:W3:Y:S02]  /*11c90*/  LDSM.16.M88.4 R144, [R134+0xc100] ;  /* 0x00c100008690783b */ /* 0x000ee40000000200 */
[----:B------:R-:W-:Y:S02]  /*11ca0*/  @!P0 IADD3.X R0, R29, R20, RZ, P1, !PT ;  /* 0x000000141d008210 */ /* 0x000fe40000ffe4ff */
[C---:B------:R-:W-:Y:S02]  /*11cb0*/  @!P0 LEA R166, P1, R5.reuse, c[0x0][0x1f8], 0x1 ;  /* 0x00007e0005a68a11 */ /* 0x040fe400078208ff */
[----:B------:R-:W3:Y:S02]  /*11cc0*/  LDSM.16.M88.4 R148, [R134+0xc900] ;  /* 0x00c900008694783b */ /* 0x000ee40000000200 */
[----:B------:R-:W-:Y:S02]  /*11cd0*/  @!P0 LEA.HI.X R167, R5, c[0x0][0x1fc], R0, 0x1, P1 ;  /* 0x00007f0005a78a11 */ /* 0x000fe400008f0c00 */
[C---:B-1----:R-:W-:Y:S02]  /*11ce0*/  HMMA.16816.F32.BF16 R4, R32.reuse, R8, RZ ;  /* 0x000000082004723c */ /* 0x042fe400000418ff */
[----:B------:R-:W5:Y:S01]  /*11cf0*/  LDL R227, [R1+0x4] ;  /* 0x0000040001e37983 */ /* 0x000f620000100800 */
[----:B------:R-:W-:Y:S05]  /*11d00*/  IADD3 R0, P1, R210, 0x80, RZ ;  /* 0x00000080d2007810 */ /* 0x000fea0007f3e0ff */
[C---:B------:R-:W-:Y:S01]  /*11d10*/  HMMA.16816.F32.BF16 R8, R32.reuse, R10, RZ ;  /* 0x0000000a2008723c */ /* 0x040fe200000418ff */
[----:B------:R-:W-:Y:S03]  /*11d20*/  IMAD.X R28, RZ, RZ, R215, P1 ;  /* 0x000000ffff1c7224 */ /* 0x000fe600008e06d7 */
[----:B------:R-:W-:Y:S04]  /*11d30*/  @!P0 IADD3 R12, P1, R31, R0, RZ ;  /* 0x000000001f0c8210 */ /* 0x000fe80007f3e0ff */
[----:B------:R-:W-:Y:S04]  /*11d40*/  @!P0 IADD3.X R13, R29, R28, RZ, P1, !PT ;  /* 0x0000001c1d0d8210 */ /* 0x000fe80000ffe4ff */
[C---:B------:R-:W-:Y:S04]  /*11d50*/  @!P0 LEA R164, P1, R12.reuse, c[0x0][0x1f8], 0x1 ;  /* 0x00007e000ca48a11 */ /* 0x040fe800078208ff */
[----:B------:R-:W-:Y:S02]  /*11d60*/  @!P0 LEA.HI.X R165, R12, c[0x0][0x1fc], R13, 0x1, P1 ;  /* 0x00007f000ca58a11 */ /* 0x000fe400008f0c0d */
[C---:B--2---:R-:W-:Y:S01]  /*11d70*/  HMMA.16816.F32.BF16 R12, R32.reuse, R16, RZ ;  /* 0x00000010200c723c */ /* 0x044fe200000418ff */
[----:B------:R-:W-:Y:S04]  /*11d80*/  @!P0 IADD3 R31, P1, R205, R31, RZ ;  /* 0x0000001fcd1f8210 */ /* 0x000fe80007f3e0ff */
[----:B------:R-:W-:Y:S02]  /*11d90*/  @!P0 IADD3.X R29, R204, R29, RZ, P1, !PT ;  /* 0x0000001dcc1d8210 */ /* 0x000fe40000ffe4ff */
[----:B------:R-:W-:Y:S01]  /*11da0*/  @!P0 IADD3 R2, P1, R31, R2, RZ ;  /* 0x000000021f028210 */ /* 0x000fe20007f3e0ff */
[C---:B------:R-:W-:Y:S04]  /*11db0*/  HMMA.16816.F32.BF16 R16, R32.reuse, R18, RZ ;  /* 0x000000122010723c */ /* 0x040fe800000418ff */
[----:B------:R-:W-:Y:S01]  /*11dc0*/  @!P0 IMAD.X R153, R29, 0x1, R20, P1 ;  /* 0x000000011d998824 */ /* 0x000fe200008e0614 */
[----:B------:R-:W-:Y:S03]  /*11dd0*/  @!P0 IADD3 R0, P1, R31, R0, RZ ;  /* 0x000000001f008210 */ /* 0x000fe60007f3e0ff */
[C---:B---3--:R-:W-:Y:S01]  /*11de0*/  HMMA.16816.F32.BF16 R20, R32.reuse, R24, RZ ;  /* 0x000000182014723c */ /* 0x048fe200000418ff */
[----:B------:R-:W-:Y:S03]  /*11df0*/  @!P0 IADD3.X R157, R29, R28, RZ, P1, !PT ;  /* 0x0000001c1d9d8210 */ /* 0x000fe60000ffe4ff */
[----:B------:R-:W-:Y:S04]  /*11e00*/  @!P0 IADD3 R28, P1, R31, R210, RZ ;  /* 0x000000d21f1c8210 */ /* 0x000fe80007f3e0ff */
[C---:B------:R-:W-:Y:S01]  /*11e10*/  HMMA.16816.F32.BF16 R24, R32.reuse, R26, RZ ;  /* 0x0000001a2018723c */ /* 0x040fe200000418ff */
[----:B------:R-:W-:Y:S03]  /*11e20*/  @!P0 IMAD.X R29, R29, 0x1, R215, P1 ;  /* 0x000000011d1d8824 */ /* 0x000fe600008e06d7 */
[C---:B------:R-:W-:Y:S04]  /*11e30*/  @!P0 LEA R172, P1, R28.reuse, c[0x0][0x1f8], 0x1 ;  /* 0x00007e001cac8a11 */ /* 0x040fe800078208ff */
[----:B------:R-:W-:Y:S02]  /*11e40*/  @!P0 LEA.HI.X R173, R28, c[0x0][0x1fc], R29, 0x1, P1 ;  /* 0x00007f001cad8a11 */ /* 0x000fe400008f0c1d */
[C---:B----4-:R-:W-:Y:S02]  /*11e50*/  HMMA.16816.F32.BF16 R28, R32.reuse, R136, RZ ;  /* 0x00000088201c723c */ /* 0x050fe400000418ff */
[C---:B------:R-:W-:Y:S04]  /*11e60*/  @!P0 LEA R176, P1, R2.reuse, c[0x0][0x1f8], 0x1 ;  /* 0x00007e0002b08a11 */ /* 0x040fe800078208ff */
[----:B------:R-:W-:Y:S01]  /*11e70*/  @!P0 LEA.HI.X R177, R2, c[0x0][0x1fc], R153, 0x1, P1 ;  /* 0x00007f0002b18a11 */ /* 0x000fe200008f0c99 */
[C---:B------:R-:W-:Y:S01]  /*11e80*/  IMAD.IADD R2, R133.reuse, 0x1, R134 ;  /* 0x0000000185027824 */ /* 0x040fe200078e0286 */
[----:B------:R-:W-:Y:S01]  /*11e90*/  HMMA.16816.F32.BF16 R32, R32, R138, RZ ;  /* 0x0000008a2020723c */ /* 0x000fe200000418ff */
[----:B------:R-:W1:Y:S03]  /*11ea0*/  LDSM.16.M88.4 R152, [R134+0xd100] ;  /* 0x00d100008698783b */ /* 0x000e660000000200 */
[C---:B------:R-:W-:Y:S03]  /*11eb0*/  @!P0 LEA R174, P1, R0.reuse, c[0x0][0x1f8], 0x1 ;  /* 0x00007e0000ae8a11 */ /* 0x040fe600078208ff */
[----:B------:R-:W2:Y:S01]  /*11ec0*/  LDSM.16.M88.4 R136, [R134+0xd900] ;  /* 0x00d900008688783b */ /* 0x000ea20000000200 */
[C---:B------:R-:W-:Y:S05]  /*11ed0*/  HMMA.16816.F32.BF16 R4, R140.reuse, R144, R4 ;  /* 0x000000908c04723c */ /* 0x040fea0000041804 */
[----:B------:R-:W-:Y:S01]  /*11ee0*/  @!PT LDS RZ, [RZ] ;  /* 0x00000000fffff984 */ /* 0x000fe20000000800 */
[----:B------:R-:W-:Y:S01]  /*11ef0*/  @!PT LDS RZ, [RZ] ;  /* 0x00000000fffff984 */ /* 0x000fe20000000800 */
[----:B------:R-:W-:Y:S01]  /*11f00*/  @!PT LDS RZ, [RZ] ;  /* 0x00000000fffff984 */ /* 0x000fe20000000800 */
[----:B------:R3:W-:Y:S01]  /*11f10*/  @!P0 LDGSTS.E.BYPASS.LTC128B.128 [R171], [R168.64], !P3 ;  /* 0x00000000a8ab8fae */ /* 0x0007e2000d901d46 */
[----:B------:R-:W-:Y:S02]  /*11f20*/  @!P0 LEA.HI.X R175, R0, c[0x0][0x1fc], R157, 0x1, P1 ;  /* 0x00007f0000af8a11 */ /* 0x000fe400008f0c9d */
[C---:B------:R-:W-:Y:S03]  /*11f30*/  HMMA.16816.F32.BF16 R8, R140.reuse, R146, R8 ;  /* 0x000000928c08723c */ /* 0x040fe60000041808 */
[----:B------:R4:W-:Y:S01]  /*11f40*/  @!P0 LDGSTS.E.BYPASS.LTC128B.128 [R171+0x2000], [R166.64], !P6 ;  /* 0x02000000a6ab8fae */ /* 0x0009e2000f101d46 */
[----:B------:R-:W-:Y:S04]  /*11f50*/  IADD3 R0, R133, R196, RZ ;  /* 0x000000c485007210 */ /* 0x000fe80007ffe0ff */
[C---:B------:R-:W-:Y:S01]  /*11f60*/  HMMA.16816.F32.BF16 R12, R140.reuse, R148, R12 ;  /* 0x000000948c0c723c */ /* 0x040fe2000004180c */
[----:B------:R4:W-:Y:S06]  /*11f70*/  @!P0 LDGSTS.E.BYPASS.LTC128B.128 [R171+0x4000], [R164.64], !P5 ;  /* 0x04000000a4ab8fae */ /* 0x0009ec000e901d46 */
[----:B------:R3:W-:Y:S01]  /*11f80*/  @!P0 LDGSTS.E.BYPASS.LTC128B.128 [R171+0x1000], [R172.64], !P3 ;  /* 0x01000000acab8fae */ /* 0x0007e2000d901d46 */
[C---:B------:R-:W-:Y:S05]  /*11f90*/  HMMA.16816.F32.BF16 R16, R140.reuse, R150, R16 ;  /* 0x000000968c10723c */ /* 0x040fea0000041810 */
[----:B------:R3:W-:Y:S03]  /*11fa0*/  @!P0 LDGSTS.E.BYPASS.LTC128B.128 [R171+0x3000], [R176.64], !P6 ;  /* 0x03000000b0ab8fae */ /* 0x0007e6000f101d46 */
[C---:B-1----:R-:W-:Y:S03]  /*11fb0*/  HMMA.16816.F32.BF16 R20, R140.reuse, R152, R20 ;  /* 0x000000988c14723c */ /* 0x042fe60000041814 */
[----:B------:R3:W-:Y:S01]  /*11fc0*/  @!P0 LDGSTS.E.BYPASS.LTC128B.128 [R171+0x5000], [R174.64], !P5 ;  /* 0x05000000aeab8fae */ /* 0x0007e2000e901d46 */
[C---:B------:R-:W-:Y:S02]  /*11fd0*/  ISETP.GE.AND P0, PT, R221.reuse, 0x1, PT ;  /* 0x00000001dd00780c */ /* 0x040fe40003f06270 */
[----:B------:R-:W-:Y:S02]  /*11fe0*/  IADD3 R221, R221, 0x1, RZ ;  /* 0x00000001dddd7810 */ /* 0x000fe40007ffe0ff */
[C---:B------:R-:W-:Y:S01]  /*11ff0*/  HMMA.16816.F32.BF16 R24, R140.reuse, R154, R24 ;  /* 0x0000009a8c18723c */ /* 0x040fe20000041818 */
[----:B------:R-:W-:Y:S03]  /*12000*/  LDSM.16.M88.4 R156, [R188] ;  /* 0x00000000bc9c783b */ /* 0x000fe60000000200 */
[----:B------:R-:W-:Y:S03]  /*12010*/  SEL R221, R221, RZ, !P0 ;  /* 0x000000ffdddd7207 */ /* 0x000fe60004000000 */
[----:B------:R-:W1:Y:S01]  /*12020*/  LDSM.16.M88.4 R160, [R0+0xc100] ;  /* 0x00c1000000a0783b */ /* 0x000e620000000200 */
[C---:B--2---:R-:W-:Y:S05]  /*12030*/  HMMA.16816.F32.BF16 R28, R140.reuse, R136, R28 ;  /* 0x000000888c1c723c */ /* 0x044fea000004181c */
[----:B------:R-:W2:Y:S03]  /*12040*/  LDSM.16.M88.4 R144, [R0+0xc900] ;  /* 0x00c900000090783b */ /* 0x000ea60000000200 */
[----:B------:R-:W-:Y:S03]  /*12050*/  HMMA.16816.F32.BF16 R32, R140, R138, R32 ;  /* 0x0000008a8c20723c */ /* 0x000fe60000041820 */
[----:B------:R-:W2:Y:S06]  /*12060*/  LDSM.16.M88.4 R148, [R0+0xd100] ;  /* 0x00d100000094783b */ /* 0x000eac0000000200 */
[----:B----4-:R-:W4:Y:S06]  /*12070*/  LDSM.16.M88.4 R164, [R0+0xd900] ;  /* 0x00d9000000a4783b */ /* 0x010f2c0000000200 */
[----:B------:R-:W-:Y:S06]  /*12080*/  LDSM.16.M88.4 R152, [R187] ;  /* 0x00000000bb98783b */ /* 0x000fec0000000200 */
[----:B---3--:R-:W3:Y:S06]  /*12090*/  LDSM.16.M88.4 R168, [R2+0xc100] ;  /* 0x00c1000002a8783b */ /* 0x008eec0000000200 */
[----:B------:R-:W3:Y:S01]  /*120a0*/  LDSM.16.M88.4 R136, [R2+0xc900] ;  /* 0x00c900000288783b */ /* 0x000ee20000000200 */
[C---:B-1----:R-:W-:Y:S05]  /*120b0*/  HMMA.16816.F32.BF16 R4, R156.reuse, R160, R4 ;  /* 0x000000a09c04723c */ /* 0x042fea0000041804 */
[----:B------:R-:W1:Y:S03]  /*120c0*/  LDSM.16.M88.4 R140, [R2+0xd100] ;  /* 0x00d10000028c783b */ /* 0x000e660000000200 */
[C---:B------:R-:W-:Y:S03]  /*120d0*/  HMMA.16816.F32.BF16 R8, R156.reuse, R162, R8 ;  /* 0x000000a29c08723c */ /* 0x040fe60000041808 */
[----:B------:R-:W-:Y:S06]  /*120e0*/  LDSM.16.M88.4 R160, [R196+0xe900] ;  /* 0x00e90000c4a0783b */ /* 0x000fec0000000200 */
[----:B------:R-:W-:Y:S01]  /*120f0*/  LDSM.16.M88.4 R172, [R196+0x11900] ;  /* 0x01190000c4ac783b */ /* 0x000fe20000000200 */
[C---:B--2---:R-:W-:Y:S05]  /*12100*/  HMMA.16816.F32.BF16 R12, R156.reuse, R144, R12 ;  /* 0x000000909c0c723c */ /* 0x044fea000004180c */
[----:B------:R-:W-:Y:S03]  /*12110*/  LDSM.16.M88.4 R176, [R190+0x8000] ;  /* 0x00800000beb0783b */ /* 0x000fe60000000200 */
[C---:B------:R-:W-:Y:S03]  /*12120*/  HMMA.16816.F32.BF16 R16, R156.reuse, R146, R16 ;  /* 0x000000929c10723c */ /* 0x040fe60000041810 */
[----:B------:R-:W2:Y:S05]  /*12130*/  LDSM.16.M88.4 R144, [R2+0xd900] ;  /* 0x00d900000290783b */ /* 0x000eaa0000000200 */
[C---:B------:R-:W-:Y:S01]  /*12140*/  HMMA.16816.F32.BF16 R20, R156.reuse, R148, R20 ;  /* 0x000000949c14723c */ /* 0x040fe20000041814 */
[----:B------:R-:W-:Y:S06]  /*12150*/  LDSM.16.M88.4 R180, [R134+0x10100] ;  /* 0x0101000086b4783b */ /* 0x000fec0000000200 */
[----:B------:R-:W0:Y:S01]  /*12160*/  LDGDEPBAR ;  /* 0x00000000000079af */ /* 0x000e220000000000 */
[C---:B------:R-:W-:Y:S05]  /*12170*/  HMMA.16816.F32.BF16 R24, R156.reuse, R150, R24 ;  /* 0x000000969c18723c */ /* 0x040fea0000041818 */
[----:B------:R-:W-:Y:S03]  /*12180*/  LDSM.16.M88.4 R148, [R194+0x4000] ;  /* 0x00400000c294783b */ /* 0x000fe60000000200 */
[C---:B----4-:R-:W-:Y:S08]  /*12190*/  HMMA.16816.F32.BF16 R28, R156.reuse, R164, R28 ;  /* 0x000000a49c1c723c */ /* 0x050ff0000004181c */
[----:B------:R-:W-:Y:S01]  /*121a0*/  HMMA.16816.F32.BF16 R32, R156, R166, R32 ;  /* 0x000000a69c20723c */ /* 0x000fe20000041820 */
[----:B------:R-:W4:Y:S06]  /*121b0*/  LDSM.16.M88.4 R156, [R196+0xe100] ;  /* 0x00e10000c49c783b */ /* 0x000f2c0000000200 */
[----:B------:R-:W2:Y:S01]  /*121c0*/  LDSM.16.M88.4 R164, [R196+0xf100] ;  /* 0x00f10000c4a4783b */ /* 0x000ea20000000200 */
[C---:B---3--:R-:W-:Y:S08]  /*121d0*/  HMMA.16816.F32.BF16 R4, R152.reuse, R168, R4 ;  /* 0x000000a89804723c */ /* 0x048ff00000041804 */
[C---:B------:R-:W-:Y:S01]  /*121e0*/  HMMA.16816.F32.BF16 R8, R152.reuse, R170, R8 ;  /* 0x000000aa9808723c */ /* 0x040fe20000041808 */
[----:B------:R-:W3:Y:S07]  /*121f0*/  LDSM.16.M88.4 R168, [R196+0xf900] ;  /* 0x00f90000c4a8783b */ /* 0x000eee0000000200 */
[C---:B------:R-:W-:Y:S08]  /*12200*/  HMMA.16816.F32.BF16 R12, R152.reuse, R136, R12 ;  /* 0x00000088980c723c */ /* 0x040ff0000004180c */
[C---:B------:R-:W-:Y:S01]  /*12210*/  HMMA.16816.F32.BF16 R16, R152.reuse, R138, R16 ;  /* 0x0000008a9810723c */ /* 0x040fe20000041810 */
[----:B------:R-:W-:Y:S07]  /*12220*/  LDSM.16.M88.4 R136, [R190+0x4000] ;  /* 0x00400000be88783b */ /* 0x000fee0000000200 */
[C---:B-1----:R-:W-:Y:S08]  /*12230*/  HMMA.16816.F32.BF16 R20, R152.reuse, R140, R20 ;  /* 0x0000008c9814723c */ /* 0x042ff00000041814 */
[C---:B------:R-:W-:Y:S01]  /*12240*/  HMMA.16816.F32.BF16 R24, R152.reuse, R142, R24 ;  /* 0x0000008e9818723c */ /* 0x040fe20000041818 */
[----:B------:R-:W1:Y:S07]  /*12250*/  LDSM.16.M88.4 R140, [R134+0xe100] ;  /* 0x00e10000868c783b */ /* 0x000e6e0000000200 */
[C---:B--2---:R-:W-:Y:S08]  /*12260*/  HMMA.16816.F32.BF16 R28, R152.reuse, R144, R28 ;  /* 0x00000090981c723c */ /* 0x044ff0000004181c */
[----:B------:R-:W-:Y:S01]  /*12270*/  HMMA.16816.F32.BF16 R32, R152, R146, R32 ;  /* 0x000000929820723c */ /* 0x000fe20000041820 */
[----:B------:R-:W2:Y:S06]  /*12280*/  LDSM.16.M88.4 R144, [R134+0xe900] ;  /* 0x00e900008690783b */ /* 0x000eac0000000200 */
[----:B------:R-:W1:Y:S01]  /*12290*/  LDSM.16.M88.4 R152, [R134+0xf100] ;  /* 0x00f100008698783b */ /* 0x000e620000000200 */
[C---:B----4-:R-:W-:Y:S08]  /*122a0*/  HMMA.16816.F32.BF16 R4, R148.reuse, R156, R4 ;  /* 0x0000009c9404723c */ /* 0x050ff00000041804 */
[C---:B------:R-:W-:Y:S01]  /*122b0*/  HMMA.16816.F32.BF16 R8, R148.reuse, R158, R8 ;  /* 0x0000009e9408723c */ /* 0x040fe20000041808 */
[----:B------:R-:W4:Y:S03]  /*122c0*/  LDSM.16.M88.4 R156, [R134+0xf900] ;  /* 0x00f90000869c783b */ /* 0x000f260000000200 */
[----:B-----5:R-:W-:Y:S04]  /*122d0*/  IMAD R227, R227, 0x80, R220 ;  /* 0x00000080e3e37824 */ /* 0x020fe800078e02dc */
[C---:B------:R-:W-:Y:S08]  /*122e0*/  HMMA.16816.F32.BF16 R12, R148.reuse, R160, R12 ;  /* 0x000000a0940c723c */ /* 0x040ff0000004180c */
[C---:B------:R-:W-:Y:S01]  /*122f0*/  HMMA.16816.F32.BF16 R16, R148.reuse, R162, R16 ;  /* 0x000000a29410723c */ /* 0x040fe20000041810 */
[----:B------:R-:W-:Y:S07]  /*12300*/  LDSM.16.M88.4 R160, [R188+0x4000] ;  /* 0x00400000bca0783b */ /* 0x000fee0000000200 */
[C---:B------:R-:W-:Y:S08]  /*12310*/  HMMA.16816.F32.BF16 R20, R148.reuse, R164, R20 ;  /* 0x000000a49414723c */ /* 0x040ff00000041814 */
[C---:B------:R-:W-:Y:S01]  /*12320*/  HMMA.16816.F32.BF16 R24, R148.reuse, R166, R24 ;  /* 0x000000a69418723c */ /* 0x040fe20000041818 */
[----:B------:R-:W5:Y:S07]  /*12330*/  LDSM.16.M88.4 R164, [R0+0xe100] ;  /* 0x00e1000000a4783b */ /* 0x000f6e0000000200 */
[C---:B---3--:R-:W-:Y:S08]  /*12340*/  HMMA.16816.F32.BF16 R28, R148.reuse, R168, R28 ;  /* 0x000000a8941c723c */ /* 0x048ff0000004181c */
[----:B------:R-:W-:Y:S01]  /*12350*/  HMMA.16816.F32.BF16 R32, R148, R170, R32 ;  /* 0x000000aa9420723c */ /* 0x000fe20000041820 */
[----:B------:R-:W3:Y:S06]  /*12360*/  LDSM.16.M88.4 R148, [R0+0xe900] ;  /* 0x00e900000094783b */ /* 0x000eec0000000200 */
[----:B------:R-:W-:Y:S01]  /*12370*/  LDSM.16.M88.4 R168, [R196+0x10100] ;  /* 0x01010000c4a8783b */ /* 0x000fe20000000200 */
[C---:B-1----:R-:W-:Y:S08]  /*12380*/  HMMA.16816.F32.BF16 R4, R136.reuse, R140, R4 ;  /* 0x0000008c8804723c */ /* 0x042ff00000041804 */
[C---:B------:R-:W-:Y:S01]  /*12390*/  HMMA.16816.F32.BF16 R8, R136.reuse, R142, R8 ;  /* 0x0000008e8808723c */ /* 0x040fe20000041808 */
[----:B------:R-:W1:Y:S07]  /*123a0*/  LDSM.16.M88.4 R140, [R0+0xf100] ;  /* 0x00f10000008c783b */ /* 0x000e6e0000000200 */
[C---:B--2---:R-:W-:Y:S08]  /*123b0*/  HMMA.16816.F32.BF16 R12, R136.reuse, R144, R12 ;  /* 0x00000090880c723c */ /* 0x044ff0000004180c */
[C---:B------:R-:W-:Y:S01]  /*123c0*/  HMMA.16816.F32.BF16 R16, R136.reuse, R146, R16 ;  /* 0x000000928810723c */ /* 0x040fe20000041810 */
[----:B------:R-:W-:Y:S07]  /*123d0*/  LDSM.16.M88.4 R144, [R187+0x4000] ;  /* 0x00400000bb90783b */ /* 0x000fee0000000200 */
[C---:B------:R-:W-:Y:S08]  /*123e0*/  HMMA.16816.F32.BF16 R20, R136.reuse, R152, R20 ;  /* 0x000000988814723c */ /* 0x040ff00000041814 */
[C---:B------:R-:W-:Y:S01]  /*123f0*/  HMMA.16816.F32.BF16 R24, R136.reuse, R154, R24 ;  /* 0x0000009a8818723c */ /* 0x040fe20000041818 */
[----:B------:R-:W-:Y:S07]  /*12400*/  LDSM.16.M88.4 R152, [R2+0xe100] ;  /* 0x00e100000298783b */ /* 0x000fee0000000200 */
[C---:B----4-:R-:W-:Y:S08]  /*12410*/  HMMA.16816.F32.BF16 R28, R136.reuse, R156, R28 ;  /* 0x0000009c881c723c */ /* 0x050ff0000004181c */
[----:B------:R-:W-:Y:S01]  /*12420*/  HMMA.16816.F32.BF16 R32, R136, R158, R32 ;  /* 0x0000009e8820723c */ /* 0x000fe20000041820 */
[----:B------:R-:W2:Y:S07]  /*12430*/  LDSM.16.M88.4 R136, [R0+0xf900] ;  /* 0x00f900000088783b */ /* 0x000eae0000000200 */
[C---:B-----5:R-:W-:Y:S08]  /*12440*/  HMMA.16816.F32.BF16 R4, R160.reuse, R164, R4 ;  /* 0x000000a4a004723c */ /* 0x060ff00000041804 */
[C---:B------:R-:W-:Y:S01]  /*12450*/  HMMA.16816.F32.BF16 R8, R160.reuse, R166, R8 ;  /* 0x000000a6a008723c */ /* 0x040fe20000041808 */
[----:B------:R-:W-:Y:S07]  /*12460*/  LDSM.16.M88.4 R164, [R194+0x8000] ;  /* 0x00800000c2a4783b */ /* 0x000fee0000000200 */
[C---:B---3--:R-:W-:Y:S07]  /*12470*/  HMMA.16816.F32.BF16 R12, R160.reuse, R148, R12 ;  /* 0x00000094a00c723c */ /* 0x048fee000004180c */
[----:B------:R-:W-:Y:S01]  /*12480*/  IADD3 R148, R133, R192, R135 ;  /* 0x000000c085947210 */ /* 0x000fe20007ffe087 */
[C---:B------:R-:W-:Y:S04]  /*12490*/  HMMA.16816.F32.BF16 R16, R160.reuse, R150, R16 ;  /* 0x00000096a010723c */ /* 0x040fe80000041810 */
[----:B------:R-:W-:Y:S04]  /*124a0*/  IADD3 R193, R189, R148, RZ ;  /* 0x00000094bdc17210 */ /* 0x000fe80007ffe0ff */
[C---:B-1----:R-:W-:Y:S01]  /*124b0*/  HMMA.16816.F32.BF16 R20, R160.reuse, R140, R20 ;  /* 0x0000008ca014723c */ /* 0x042fe20000041814 */
[----:B------:R-:W1:Y:S06]  /*124c0*/  LDSM.16.M88.4 R148, [R193+0xe900] ;  /* 0x00e90000c194783b */ /* 0x000e6c0000000200 */
[----:B------:R-:W3:Y:S01]  /*124d0*/  LDSM.16.M88.4 R156, [R193+0xf100] ;  /* 0x00f10000c19c783b */ /* 0x000ee20000000200 */
[C---:B------:R-:W-:Y:S05]  /*124e0*/  HMMA.16816.F32.BF16 R24, R160.reuse, R142, R24 ;  /* 0x0000008ea018723c */ /* 0x040fea0000041818 */
[----:B------:R-:W4:Y:S03]  /*124f0*/  LDSM.16.M88.4 R140, [R193+0xf900] ;  /* 0x00f90000c18c783b */ /* 0x000f260000000200 */
[C---:B--2---:R-:W-:Y:S08]  /*12500*/  HMMA.16816.F32.BF16 R28, R160.reuse, R136, R28 ;  /* 0x00000088a01c723c */ /* 0x044ff0000004181c */
[----:B------:R-:W-:Y:S01]  /*12510*/  HMMA.16816.F32.BF16 R32, R160, R138, R32 ;  /* 0x0000008aa020723c */ /* 0x000fe20000041820 */
[----:B------:R-:W2:Y:S06]  /*12520*/  LDSM.16.M88.4 R136, [R196+0x10900] ;  /* 0x01090000c488783b */ /* 0x000eac0000000200 */
[----:B------:R-:W5:Y:S01]  /*12530*/  LDSM.16.M88.4 R160, [R196+0x11100] ;  /* 0x01110000c4a0783b */ /* 0x000f620000000200 */
[C---:B------:R-:W-:Y:S08]  /*12540*/  HMMA.16816.F32.BF16 R4, R144.reuse, R152, R4 ;  /* 0x000000989004723c */ /* 0x040ff00000041804 */
[C---:B------:R-:W-:Y:S01]  /*12550*/  HMMA.16816.F32.BF16 R8, R144.reuse, R154, R8 ;  /* 0x0000009a9008723c */ /* 0x040fe20000041808 */
[----:B------:R-:W-:Y:S07]  /*12560*/  LDSM.16.M88.4 R152, [R188+0x8000] ;  /* 0x00800000bc98783b */ /* 0x000fee0000000200 */
[C---:B-1----:R-:W-:Y:S08]  /*12570*/  HMMA.16816.F32.BF16 R12, R144.reuse, R148, R12 ;  /* 0x00000094900c723c */ /* 0x042ff0000004180c */
[C---:B------:R-:W-:Y:S01]  /*12580*/  HMMA.16816.F32.BF16 R16, R144.reuse, R150, R16 ;  /* 0x000000969010723c */ /* 0x040fe20000041810 */
[----:B------:R-:W-:Y:S07]  /*12590*/  LDSM.16.M88.4 R148, [R134+0x11900] ;  /* 0x011900008694783b */ /* 0x000fee0000000200 */
[C---:B---3--:R-:W-:Y:S08]  /*125a0*/  HMMA.16816.F32.BF16 R20, R144.reuse, R156, R20 ;  /* 0x0000009c9014723c */ /* 0x048ff00000041814 */
[C---:B------:R-:W-:Y:S01]  /*125b0*/  HMMA.16816.F32.BF16 R24, R144.reuse, R158, R24 ;  /* 0x0000009e9018723c */ /* 0x040fe20000041818 */
[----:B------:R-:W-:Y:S07]  /*125c0*/  LDSM.16.M88.4 R156, [R0+0x10100] ;  /* 0x01010000009c783b */ /* 0x000fee0000000200 */
[C---:B----4-:R-:W-:Y:S08]  /*125d0*/  HMMA.16816.F32.BF16 R28, R144.reuse, R140, R28 ;  /* 0x0000008c901c723c */ /* 0x050ff0000004181c */
[----:B------:R-:W-:Y:S01]  /*125e0*/  HMMA.16816.F32.BF16 R32, R144, R142, R32 ;  /* 0x0000008e9020723c */ /* 0x000fe20000041820 */
[----:B------:R-:W1:Y:S06]  /*125f0*/  LDSM.16.M88.4 R140, [R134+0x10900] ;  /* 0x01090000868c783b */ /* 0x000e6c0000000200 */
[----:B------:R-:W3:Y:S01]  /*12600*/  LDSM.16.M88.4 R144, [R134+0x11100] ;  /* 0x011100008690783b */ /* 0x000ee20000000200 */
[C---:B------:R-:W-:Y:S08]  /*12610*/  HMMA.16816.F32.BF16 R4, R164.reuse, R168, R4 ;  /* 0x000000a8a404723c */ /* 0x040ff00000041804 */
[C---:B------:R-:W-:Y:S01]  /*12620*/  HMMA.16816.F32.BF16 R8, R164.reuse, R170, R8 ;  /* 0x000000aaa408723c */ /* 0x040fe20000041808 */
[----:B------:R-:W-:Y:S07]  /*12630*/  LDSM.16.M88.4 R168, [R187+0x8000] ;  /* 0x00800000bba8783b */ /* 0x000fee0000000200 */
[C---:B--2---:R-:W-:Y:S08]  /*12640*/  HMMA.16816.F32.BF16 R12, R164.reuse, R136, R12 ;  /* 0x00000088a40c723c */ /* 0x044ff0000004180c */
[C---:B------:R-:W-:Y:S01]  /*12650*/  HMMA.16816.F32.BF16 R16, R164.reuse, R138, R16 ;  /* 0x0000008aa410723c */ /* 0x040fe20000041810 */
[----:B------:R-:W2:Y:S07]  /*12660*/  LDSM.16.M88.4 R136, [R0+0x10900] ;  /* 0x010900000088783b */ /* 0x000eae0000000200 */
[C---:B-----5:R-:W-:Y:S08]  /*12670*/  HMMA.16816.F32.BF16 R20, R164.reuse, R160, R20 ;  /* 0x000000a0a414723c */ /* 0x060ff00000041814 */
        /* <DEDUP_REMOVED lines=9> */
[C---:B------:R-:W-:Y:S08]  /*12710*/  HMMA.16816.F32.BF16 R16, R176.reuse, R142, R16 ;  /* 0x0000008eb010723c */ /* 0x040ff00000041810 */
[C---:B---3--:R-:W-:Y:S08]  /*12720*/  HMMA.16816.F32.BF16 R20, R176.reuse, R144, R20 ;  /* 0x00000090b014723c */ /* 0x048ff00000041814 */
[C---:B------:R-:W-:Y:S08]  /*12730*/  HMMA.16816.F32.BF16 R24, R176.reuse, R146, R24 ;  /* 0x00000092b018723c */ /* 0x040ff00000041818 */
[C---:B------:R-:W-:Y:S08]  /*12740*/  HMMA.16816.F32.BF16 R28, R176.reuse, R148, R28 ;  /* 0x00000094b01c723c */ /* 0x040ff0000004181c */
[----:B------:R-:W-:Y:S08]  /*12750*/  HMMA.16816.F32.BF16 R32, R176, R150, R32 ;  /* 0x00000096b020723c */ /* 0x000ff00000041820 */
[C---:B------:R-:W-:Y:S08]  /*12760*/  HMMA.16816.F32.BF16 R4, R152.reuse, R156, R4 ;  /* 0x0000009c9804723c */ /* 0x040ff00000041804 */
[C---:B------:R-:W-:Y:S08]  /*12770*/  HMMA.16816.F32.BF16 R8, R152.reuse, R158, R8 ;  /* 0x0000009e9808723c */ /* 0x040ff00000041808 */
[C---:B--2---:R-:W-:Y:S08]  /*12780*/  HMMA.16816.F32.BF16 R12, R152.reuse, R136, R12 ;  /* 0x00000088980c723c */ /* 0x044ff0000004180c */
[C---:B------:R-:W-:Y:S01]  /*12790*/  HMMA.16816.F32.BF16 R16, R152.reuse, R138, R16 ;  /* 0x0000008a9810723c */ /* 0x040fe20000041810 */
[----:B------:R-:W1:Y:S07]  /*127a0*/  LDSM.16.M88.4 R136, [R193+0x10900] ;  /* 0x01090000c188783b */ /* 0x000e6e0000000200 */
[C---:B----4-:R-:W-:Y:S08]  /*127b0*/  HMMA.16816.F32.BF16 R20, R152.reuse, R160, R20 ;  /* 0x000000a09814723c */ /* 0x050ff00000041814 */
[C---:B------:R-:W-:Y:S08]  /*127c0*/  HMMA.16816.F32.BF16 R24, R152.reuse, R162, R24 ;  /* 0x000000a29818723c */ /* 0x040ff00000041818 */
[C---:B-----5:R-:W-:Y:S08]  /*127d0*/  HMMA.16816.F32.BF16 R28, R152.reuse, R164, R28 ;  /* 0x000000a4981c723c */ /* 0x060ff0000004181c */
        /* <DEDUP_REMOVED lines=25> */
[----:B------:R-:W2:Y:S01]  /*12970*/  MUFU.TANH R141, R141 ;  /* 0x0000008d008d7308 */ /* 0x000ea20000002400 */
[C---:B---3--:R-:W-:Y:S01]  /*12980*/  HMMA.16816.F32.BF16 R20, R168.reuse, R4, R20 ;  /* 0x00000004a814723c */ /* 0x048fe20000041814 */
[----:B-----5:R-:W3:Y:S08]  /*12990*/  LDSM.16.M88.4 R8, [R193+0x11900] ;  /* 0x01190000c108783b */ /* 0x020ef00000000200 */
[----:B------:R-:W2:Y:S01]  /*129a0*/  MUFU.TANH R0, R0 ;  /* 0x0000000000007308 */ /* 0x000ea20000002400 */
[C---:B------:R-:W-:Y:S02]  /*129b0*/  HMMA.16816.F32.BF16 R24, R168.reuse, R6, R24 ;  /* 0x00000006a818723c */ /* 0x040fe40000041818 */
[----:B-1----:R-:W-:Y:S01]  /*129c0*/  LOP3.LUT R14, RZ, c[0x0][0x324], RZ, 0x33, !PT ;  /* 0x0000c900ff0e7a12 */ /* 0x002fe200078e33ff */
[----:B------:R-:W-:Y:S02]  /*129d0*/  FMUL.FTZ R5, R18, c[0x0][0x320] ;  /* 0x0000c80012057a20 */ /* 0x000fe40000410000 */
[----:B------:R-:W-:Y:S04]  /*129e0*/  FMUL.FTZ R4, R19, c[0x0][0x320] ;  /* 0x0000c80013047a20 */ /* 0x000fe80000410000 */
[----:B------:R-:W1:Y:S05]  /*129f0*/  MUFU.TANH R2, R2 ;  /* 0x0000000200027308 */ /* 0x000e6a0000002400 */
        /* <DEDUP_REMOVED lines=9> */
[----:B------:R-:W-:Y:S01]  /*12a90*/  FMUL.FTZ R27, R27, c[0x0][0x320] ;  /* 0x0000c8001b1b7a20 */ /* 0x000fe20000410000 */
[C---:B---3--:R-:W-:Y:S08]  /*12aa0*/  HMMA.16816.F32.BF16 R28, R168.reuse, R8, R28 ;  /* 0x00000008a81c723c */ /* 0x048ff0000004181c */
[----:B------:R-:W3:Y:S01]  /*12ab0*/  MUFU.TANH R165, R165 ;  /* 0x000000a500a57308 */ /* 0x000ee20000002400 */
[----:B------:R-:W-:Y:S01]  /*12ac0*/  IADD3 R8, R209, R227, R218 ;  /* 0x000000e3d1087210 */ /* 0x000fe20007ffe0da */
[----:B------:R-:W-:Y:S04]  /*12ad0*/  HMMA.16816.F32.BF16 R32, R168, R10, R32 ;  /* 0x0000000aa820723c */ /* 0x000fe80000041820 */
[----:B------:R-:W-:Y:S03]  /*12ae0*/  @P2 IMAD.HI.U32 R7, R8, c[0x0][0x2c8], RZ ;  /* 0x0000b20008072a27 */ /* 0x000fe600078e00ff */
[----:B------:R-:W-:Y:S01]  /*12af0*/  SHF.L.U32 R10, R195, 0x6, RZ ;  /* 0x00000006c30a7819 */ /* 0x000fe200000006ff */
[----:B------:R-:W1:Y:S01]  /*12b00*/  MUFU.TANH R12, R12 ;  /* 0x0000000c000c7308 */ /* 0x000e620000002400 */
[----:B------:R-:W-:Y:S03]  /*12b10*/  @P2 SHF.R.U32.HI R8, RZ, c[0x0][0x2cc], R7 ;  /* 0x0000b300ff082a19 */ /* 0x000fe60000011607 */
[----:B------:R-:W-:Y:S02]  /*12b20*/  IADD3 R7, -R219, 0x1, -R10 ;  /* 0x00000001db077810 */ /* 0x000fe40007ffe90a */
[----:B------:R-:W5:Y:S01]  /*12b30*/  SHFL.IDX PT, R9, R8, RZ, 0x1c1f ;  /* 0x001c1fff08097589 */ /* 0x000f6200000e0000 */
[----:B------:R-:W-:Y:S01]  /*12b40*/  FMUL.FTZ R163, R28, c[0x0][0x320] ;  /* 0x0000c8001ca37a20 */ /* 0x000fe20000410000 */
[----:B------:R-:W-:Y:S02]  /*12b50*/  IADD3 R7, -R206, R7, R199 ;  /* 0x00000007ce077210 */ /* 0x000fe40007ffe1c7 */
[----:B------:R-:W1:Y:S01]  /*12b60*/  MUFU.TANH R143, R143 ;  /* 0x0000008f008f7308 */ /* 0x000e620000002400 */
[----:B------:R-:W-:Y:S02]  /*12b70*/  FMUL.FTZ R29, R29, c[0x0][0x320] ;  /* 0x0000c8001d1d7a20 */ /* 0x000fe40000410000 */
[----:B------:R-:W-:Y:S01]  /*12b80*/  FMUL.FTZ R30, R30, c[0x0][0x320] ;  /* 0x0000c8001e1e7a20 */ /* 0x000fe20000410000 */
[----:B------:R-:W-:Y:S01]  /*12b90*/  IADD3 R15, R7, c[0x0][0x328], RZ ;  /* 0x0000ca00070f7a10 */ /* 0x000fe20007ffe0ff */
[----:B------:R-:W-:Y:S02]  /*12ba0*/  FMUL.FTZ R31, R31, c[0x0][0x320] ;  /* 0x0000c8001f1f7a20 */ /* 0x000fe40000410000 */
[----:B------:R-:W-:Y:S02]  /*12bb0*/  FMUL.FTZ R149, R32, c[0x0][0x320] ;  /* 0x0000c80020957a20 */ /* 0x000fe40000410000 */
[----:B------:R-:W-:Y:S01]  /*12bc0*/  FMUL.FTZ R33, R33, c[0x0][0x320] ;  /* 0x0000c80021217a20 */ /* 0x000fe20000410000 */
[----:B------:R-:W1:Y:S01]  /*12bd0*/  MUFU.TANH R13, R13 ;  /* 0x0000000d000d7308 */ /* 0x000e620000002400 */
[----:B------:R-:W-:Y:S02]  /*12be0*/  FMUL.FTZ R34, R34, c[0x0][0x320] ;  /* 0x0000c80022227a20 */ /* 0x000fe40000410000 */
[----:B------:R-:W-:Y:S02]  /*12bf0*/  FMUL.FTZ R35, R35, c[0x0][0x320] ;  /* 0x0000c80023237a20 */ /* 0x000fe40000410000 */
[----:B------:R-:W-:Y:S05]  /*12c00*/  IMAD.IADD R14, R14, 0x1, R7 ;  /* 0x000000010e0e7824 */ /* 0x000fea00078e0207 */
[----:B------:R-:W1:Y:S01]  /*12c10*/  MUFU.TANH R5, R5 ;  /* 0x0000000500057308 */ /* 0x000e620000002400 */
[----:B-----5:R-:W-:Y:S01]  /*12c20*/  IADD3 R17, R15, R9, RZ ;  /* 0x000000090f117210 */ /* 0x020fe20007ffe0ff */
[----:B------:R-:W-:Y:S08]  /*12c30*/  IMAD.IADD R16, R14, 0x1, R9 ;  /* 0x000000010e107824 */ /* 0x000ff000078e0209 */
[----:B------:R-:W1:Y:S10]  /*12c40*/  MUFU.TANH R4, R4 ;  /* 0x0000000400047308 */ /* 0x000e740000002400 */
[----:B------:R-:W1:Y:S10]  /*12c50*/  MUFU.TANH R173, R173 ;  /* 0x000000ad00ad7308 */ /* 0x000e740000002400 */
[----:B------:R1:W1:Y:S10]  /*12c60*/  MUFU.TANH R177, R21 ;  /* 0x0000001500b17308 */ /* 0x0002740000002400 */
[----:B------:R1:W1:Y:S10]  /*12c70*/  MUFU.TANH R180, R22 ;  /* 0x0000001600b47308 */ /* 0x0002740000002400 */
[----:B------:R1:W1:Y:S10]  /*12c80*/  MUFU.TANH R178, R23 ;  /* 0x0000001700b27308 */ /* 0x0002740000002400 */
[----:B------:R-:W1:Y:S10]  /*12c90*/  MUFU.TANH R175, R175 ;  /* 0x000000af00af7308 */ /* 0x000e740000002400 */
[----:B------:R-:W1:Y:S10]  /*12ca0*/  MUFU.TANH R6, R6 ;  /* 0x0000000600067308 */ /* 0x000e740000002400 */
        /* <DEDUP_REMOVED lines=22> */
.L_x_1022:
[----:B------:R-:W-:Y:S04]  /*12e10*/  MOV R7, c[0x0][0x32c] ;  /* 0x0000cb0000077a02 */ /* 0x000fe80000000f00 */
[----:B------:R-:W-:-:S13]  /*12e20*/  ISETP.NE.AND P0, PT, R7, 0x1, PT ;  /* 0x000000010700780c */ /* 0x000fda0003f05270 */
[----:B------:R-:W-:Y:S05]  /*12e30*/  @P0 IMAD.HI.U32 R7, R9, c[0x0][0x330], RZ ;  /* 0x0000cc0009070a27 */ /* 0x000fea00078e00ff */
[----:B------:R-:W-:Y:S02]  /*12e40*/  @P0 SHF.R.U32.HI R9, RZ, c[0x0][0x334], R7 ;  /* 0x0000cd00ff090a19 */ /* 0x000fe40000011607 */
.L_x_1023:
[----:B------:R-:W-:Y:S05]  /*12e50*/  BSYNC B0 ;  /* 0x0000000000007941 */ /* 0x000fea0003800000 */
.L_x_1021:
[----:B------:R-:W-:Y:S04]  /*12e60*/  IMAD R18, R9, c[0x0][0x32c], -R10 ;  /* 0x0000cb0009127a24 */ /* 0x000fe800078e0a0a */
[----:B------:R-:W-:Y:S05]  /*12e70*/  IMAD.IADD R7, R18, 0x1, -R219 ;  /* 0x0000000112077824 */ /* 0x000fea00078e0adb */
[----:B------:R-:W-:Y:S02]  /*12e80*/  IADD3 R18, R7, c[0x0][0x32c], RZ ;  /* 0x0000cb0007127a10 */ /* 0x000fe40007ffe0ff */
[----:B------:R-:W-:Y:S02]  /*12e90*/  IMNMX R16, R16, R7, !PT ;  /* 0x0000000710107217 */ /* 0x000fe40007800200 */
[----:B------:R-:W-:Y:S02]  /*12ea0*/  IMNMX R17, R17, R18, PT ;  /* 0x0000001211117217 */ /* 0x000fe40003800200 */
.L_x_1020:
[----:B--234-:R-:W-:Y:S01]  /*12eb0*/  ISETP.GT.AND P2, PT, R195, -0x1, PT ;  /* 0xffffffffc300780c */ /* 0x01cfe20003f44270 */
[----:B------:R-:W2:Y:S03]  /*12ec0*/  SHFL.IDX PT, R8, R8, 0x1, 0x1c1f ;  /* 0x003c1f0008087f89 */ /* 0x000ea600000e0000 */
[----:B------:R-:W-:Y:S04]  /*12ed0*/  ISETP.GT.AND P0, PT, R16, RZ, P2 ;  /* 0x000000ff1000720c */ /* 0x000fe80001704270 */
[C---:B------:R-:W-:Y:S04]  /*12ee0*/  ISETP.LT.OR P0, PT, R17.reuse, 0x1, P0 ;  /* 0x000000011100780c */ /* 0x040fe80000701670 */
[----:B------:R-:W-:Y:S02]  /*12ef0*/  FSEL R11, R140, -INF , !P0 ;  /* 0xff8000008c0b7808 */ /* 0x000fe40004000000 */
[C---:B------:R-:W-:Y:S04]  /*12f00*/  ISETP.GT.AND P0, PT, R16.reuse, 0x1, P2 ;  /* 0x000000011000780c */ /* 0x040fe80001704270 */
        /* <DEDUP_REMOVED lines=58> */
.L_x_1026:
[----:B------:R-:W-:Y:S04]  /*132b0*/  MOV R6, c[0x0][0x32c] ;  /* 0x0000cb0000067a02 */ /* 0x000fe80000000f00 */
[----:B------:R-:W-:-:S13]  /*132c0*/  ISETP.NE.AND P0, PT, R6, 0x1, PT ;  /* 0x000000010600780c */ /* 0x000fda0003f05270 */
[----:B------:R-:W-:Y:S05]  /*132d0*/  @P0 IMAD.HI.U32 R6, R13, c[0x0][0x330], RZ ;  /* 0x0000cc000d060a27 */ /* 0x000fea00078e00ff */
[----:B------:R-:W-:Y:S02]  /*132e0*/  @P0 SHF.R.U32.HI R13, RZ, c[0x0][0x334], R6 ;  /* 0x0000cd00ff0d0a19 */ /* 0x000fe40000011606 */
.L_x_1027:
[----:B------:R-:W-:Y:S05]  /*132f0*/  BSYNC B0 ;  /* 0x0000000000007941 */ /* 0x000fea0003800000 */
.L_x_1025:
[----:B------:R-:W-:Y:S04]  /*13300*/  IMAD R10, R13, c[0x0][0x32c], -R10 ;  /* 0x0000cb000d0a7a24 */ /* 0x000fe800078e0a0a */
[----:B------:R-:W-:Y:S05]  /*13310*/  IMAD.IADD R13, R10, 0x1, -R219 ;  /* 0x000000010a0d7824 */ /* 0x000fea00078e0adb */
[----:B------:R-:W-:Y:S02]  /*13320*/  IADD3 R6, R13, c[0x0][0x32c], RZ ;  /* 0x0000cb000d067a10 */ /* 0x000fe40007ffe0ff */
[----:B------:R-:W-:Y:S02]  /*13330*/  IMNMX R14, R14, R13, !PT ;  /* 0x0000000d0e0e7217 */ /* 0x000fe40007800200 */
[----:B------:R-:W-:Y:S02]  /*13340*/  IMNMX R15, R15, R6, PT ;  /* 0x000000060f0f7217 */ /* 0x000fe40003800200 */
.L_x_1024:
[C---:B------:R-:W-:Y:S01]  /*13350*/  ISETP.GT.AND P0, PT, R14.reuse, RZ, P2 ;  /* 0x000000ff0e00720c */ /* 0x040fe20001704270 */
[----:B------:R-:W-:Y:S04]  /*13360*/  DEPBAR.LE SB0, 0x2 ;  /* 0x000080800000791a */ /* 0x000fe80000000000 */
[----:B------:R-:W-:Y:S01]  /*13370*/  BAR.SYNC.DEFER_BLOCKING 0x0 ;  /* 0x0000000000007b1d */ /* 0x000fe20000010000 */
[----:B------:R-:W-:Y:S02]  /*13380*/  ISETP.LT.OR P0, PT, R15, 0x1, P0 ;  /* 0x000000010f00780c */ /* 0x000fe40000701670 */
[----:B------:R-:W-:Y:S02]  /*13390*/  ISETP.GT.AND P1, PT, R14, 0x38, P2 ;  /* 0x000000380e00780c */ /* 0x000fe40001724270 */
        /* <DEDUP_REMOVED lines=53> */
[----:B------:R-:W-:Y:S02]  /*136f0*/  FMNMX.FTZ R13, R140, R13, !PT ;  /* 0x0000000d8c0d7209 */ /* 0x000fe40007810000 */
[----:B------:R-:W-:Y:S02]  /*13700*/  ISETP.LT.OR P0, PT, R15, 0x2a, P0 ;  /* 0x0000002a0f00780c */ /* 0x000fe40000701670 */
[----:B------:R-:W-:Y:S02]  /*13710*/  FMNMX.FTZ R2, R149, R2, !PT ;  /* 0x0000000295027209 */ /* 0x000fe40007810000 */
[----:B------:R-:W-:Y:S02]  /*13720*/  FSEL R174, R174, -INF , !P0 ;  /* 0xff800000aeae7808 */ /* 0x000fe40004000000 */
[----:B------:R-:W-:Y:S02]  /*13730*/  ISETP.GT.AND P0, PT, R14, 0x30, P2 ;  /* 0x000000300e00780c */ /* 0x000fe40001704270 */
[----:B------:R-:W-:Y:S02]  /*13740*/  FMNMX.FTZ R13, R180, R13, !PT ;  /* 0x0000000db40d7209 */ /* 0x000fe40007810000 */
[----:B------:R-:W-:Y:S02]  /*13750*/  FMNMX.FTZ R0, R147, R2, !PT ;  /* 0x0000000293007209 */ /* 0x000fe40007810000 */
[C---:B------:R-:W-:Y:S02]  /*13760*/  ISETP.LT.OR P0, PT, R15.reuse, 0x31, P0 ;  /* 0x000000310f00780c */ /* 0x040fe40000701670 */
[----:B------:R-:W-:Y:S01]  /*13770*/  FMNMX.FTZ R13, R178, R13, !PT ;  /* 0x0000000db20d7209 */ /* 0x000fe20007810000 */
[----:B------:R-:W1:Y:S01]  /*13780*/  SHFL.BFLY PT, R5, R0, 0x2, 0x1f ;  /* 0x0c401f0000057f89 */ /* 0x000e6200000e0000 */
        /* <DEDUP_REMOVED lines=8> */
[C---:B------:R-:W-:Y:S02]  /*13810*/  ISETP.LT.OR P1, PT, R15.reuse, 0x39, P1 ;  /* 0x000000390f00780c */ /* 0x040fe40000f21670 */
[----:B------:R-:W-:Y:S02]  /*13820*/  FMNMX.FTZ R13, R148, R13, !PT ;  /* 0x0000000d940d7209 */ /* 0x000fe40007810000 */
[----:B------:R-:W-:Y:S02]  /*13830*/  FSEL R146, R146, -INF , !P1 ;  /* 0xff80000092927808 */ /* 0x000fe40004800000 */
[----:B------:R-:W-:Y:S02]  /*13840*/  ISETP.LT.OR P0, PT, R15, 0x3a, P0 ;  /* 0x0000003a0f00780c */ /* 0x000fe40000701670 */
[----:B------:R-:W-:Y:S02]  /*13850*/  FMNMX.FTZ R17, R146, R13, !PT ;  /* 0x0000000d92117209 */ /* 0x000fe40007810000 */
[----:B------:R-:W-:Y:S02]  /*13860*/  FSEL R144, R144, -INF , !P0 ;  /* 0xff80000090907808 */ /* 0x000fe40004000000 */
[----:B-1----:R-:W-:Y:S02]  /*13870*/  FMNMX.FTZ R5, R0, R5, !PT ;  /* 0x0000000500057209 */ /* 0x002fe40007810000 */
[----:B------:R-:W-:Y:S02]  /*13880*/  FMNMX.FTZ R15, R144, R17, !PT ;  /* 0x00000011900f7209 */ /* 0x000fe40007810000 */
[----:B------:R-:W-:Y:S01]  /*13890*/  IADD3 R154, R186, R135, RZ ;  /* 0x00000087ba9a7210 */ /* 0x000fe20007ffe0ff */
[----:B------:R-:W1:Y:S01]  /*138a0*/  SHFL.BFLY PT, R2, R5, 0x1, 0x1f ;  /* 0x0c201f0005027f89 */ /* 0x000e6200000e0000 */
[----:B------:R-:W-:Y:S02]  /*138b0*/  IADD3 R193, R195, -0x2, RZ ;  /* 0xfffffffec3c17810 */ /* 0x000fe40007ffe0ff */
[----:B------:R-:W-:Y:S05]  /*138c0*/  IADD3 R152, R191, R154, RZ ;  /* 0x0000009abf987210 */ /* 0x000fea0007ffe0ff */
[----:B------:R-:W2:Y:S08]  /*138d0*/  SHFL.BFLY PT, R0, R15, 0x2, 0x1f ;  /* 0x0c401f000f007f89 */ /* 0x000eb000000e0000 */
[----:B------:R-:W-:Y:S01]  /*138e0*/  LDSM.16.MT88.4 R20, [R152+0x100] ;  /* 0x000100009814783b */ /* 0x000fe20000004200 */
        /* <DEDUP_REMOVED lines=21> */
[--C-:B------:R-:W-:Y:S01]  /*13a40*/  FFMA.FTZ R173, R173, c[0x0][0x2d0], -R164.reuse ;  /* 0x0000b400adad7a23 */ /* 0x100fe200000108a4 */
[----:B------:R-:W1:Y:S01]  /*13a50*/  LDSM.16.MT88.4 R12, [R154+0x100] ;  /* 0x000100009a0c783b */ /* 0x000e620000004200 */
[--C-:B------:R-:W-:Y:S01]  /*13a60*/  FFMA.FTZ R182, R177, c[0x0][0x2d0], -R164.reuse ;  /* 0x0000b400b1b67a23 */ /* 0x100fe200000108a4 */
[C---:B------:R-:W-:Y:S01]  /*13a70*/  FSETP.NEU.FTZ.AND P0, PT, R0.reuse, -INF , PT ;  /* 0xff8000000000780b */ /* 0x040fe20003f1d000 */
[C---:B------:R-:W-:Y:S03]  /*13a80*/  FMUL.FTZ R145, R0.reuse, c[0x0][0x2d0] ;  /* 0x0000b40000917a20 */ /* 0x040fe60000410000 */
[----:B------:R-:W-:Y:S01]  /*13a90*/  MUFU.EX2 R153, R153 ;  /* 0x0000009900997308 */ /* 0x000fe20000000800 */
[----:B------:R-:W-:Y:S01]  /*13aa0*/  FSEL R4, R0, RZ, P0 ;  /* 0x000000ff00047208 */ /* 0x000fe20000000000 */
[--C-:B------:R-:W-:Y:S01]  /*13ab0*/  FFMA.FTZ R175, R175, c[0x0][0x2d0], -R164.reuse ;  /* 0x0000b400afaf7a23 */ /* 0x100fe200000108a4 */
[----:B------:R-:W-:Y:S01]  /*13ac0*/  FSEL R145, R145, RZ, P0 ;  /* 0x000000ff91917208 */ /* 0x000fe20000000000 */
[--C-:B------:R-:W-:Y:S01]  /*13ad0*/  FFMA.FTZ R196, R171, c[0x0][0x2d0], -R164.reuse ;  /* 0x0000b400abc47a23 */ /* 0x100fe200000108a4 */
[----:B------:R-:W-:Y:S01]  /*13ae0*/  ISETP.GE.AND P0, PT, R193, R198, PT ;  /* 0x000000c6c100720c */ /* 0x000fe20003f06270 */
[----:B------:R-:W-:Y:S02]  /*13af0*/  FADD.FTZ R4, -R4, R3 ;  /* 0x0000000304047221 */ /* 0x000fe40000010100 */
[--C-:B------:R-:W-:Y:S02]  /*13b00*/  FFMA.FTZ R162, R8, c[0x0][0x2d0], -R145.reuse ;  /* 0x0000b40008a27a23 */ /* 0x100fe40000010891 */
[--C-:B------:R-:W-:Y:S01]  /*13b10*/  FFMA.FTZ R159, R6, c[0x0][0x2d0], -R145.reuse ;  /* 0x0000b400069f7a23 */ /* 0x100fe20000010891 */
[----:B------:R-:W3:Y:S01]  /*13b20*/  MUFU.EX2 R156, R156 ;  /* 0x0000009c009c7308 */ /* 0x000ee20000000800 */
[--C-:B------:R-:W-:Y:S01]  /*13b30*/  FFMA.FTZ R155, R134, c[0x0][0x2d0], -R145.reuse ;  /* 0x0000b400869b7a23 */ /* 0x100fe20000010891 */
[----:B------:R-:W-:Y:S01]  /*13b40*/  IADD3 R134, R135, R184, RZ ;  /* 0x000000b887867210 */ /* 0x000fe20007ffe0ff */
[--C-:B------:R-:W-:Y:S01]  /*13b50*/  FFMA.FTZ R160, R136, c[0x0][0x2d0], -R145.reuse ;  /* 0x0000b40088a07a23 */ /* 0x100fe20000010891 */
[----:B--2---:R-:W-:Y:S01]  /*13b60*/  F2FP.BF16.PACK_AB R136, R157, R158 ;  /* 0x0000009e9d88723e */ /* 0x004fe200000010ff */
[----:B------:R-:W-:Y:S01]  /*13b70*/  FMUL.FTZ R3, R4, c[0x0][0x2d0] ;  /* 0x0000b40004037a20 */ /* 0x000fe20000410000 */
[----:B------:R-:W-:Y:S01]  /*13b80*/  IADD3 R135, R191, R134, RZ ;  /* 0x00000086bf877210 */ /* 0x000fe20007ffe0ff */
[----:B------:R-:W2:Y:S01]  /*13b90*/  LDSM.16.MT88.4 R28, [R134+0x100] ;  /* 0x00010000861c783b */ /* 0x000ea20000004200 */
[--C-:B------:R-:W-:Y:S02]  /*13ba0*/  FFMA.FTZ R169, R142, c[0x0][0x2d0], -R145.reuse ;  /* 0x0000b4008ea97a23 */ /* 0x100fe40000010891 */
[----:B------:R-:W4:Y:S01]  /*13bb0*/  MUFU.EX2 R132, R132 ;  /* 0x0000008400847308 */ /* 0x000f220000000800 */
[--C-:B------:R-:W-:Y:S02]  /*13bc0*/  FFMA.FTZ R181, R148, c[0x0][0x2d0], -R145.reuse ;  /* 0x0000b40094b57a23 */ /* 0x100fe40000010891 */
[--C-:B------:R-:W-:Y:S02]  /*13bd0*/  FFMA.FTZ R183, R146, c[0x0][0x2d0], -R145.reuse ;  /* 0x0000b40092b77a23 */ /* 0x100fe40000010891 */
[--C-:B------:R-:W-:Y:S02]  /*13be0*/  FFMA.FTZ R167, R172, c[0x0][0x2d0], -R145.reuse ;  /* 0x0000b400aca77a23 */ /* 0x100fe40000010891 */
[--C-:B------:R-:W-:Y:S02]  /*13bf0*/  FFMA.FTZ R172, R140, c[0x0][0x2d0], -R145.reuse ;  /* 0x0000b4008cac7a23 */ /* 0x100fe40000010891 */
[----:B------:R-:W-:Y:S01]  /*13c00*/  LDSM.16.MT88.4 R140, [R134+0x2900] ;  /* 0x00290000868c783b */ /* 0x000fe20000004200 */
[----:B------:R-:W5:Y:S01]  /*13c10*/  MUFU.EX2 R3, R3 ;  /* 0x0000000300037308 */ /* 0x000f620000000800 */
[--C-:B------:R-:W-:Y:S02]  /*13c20*/  FFMA.FTZ R170, R170, c[0x0][0x2d0], -R145.reuse ;  /* 0x0000b400aaaa7a23 */ /* 0x100fe40000010891 */
[--C-:B------:R-:W-:Y:S01]  /*13c30*/  FFMA.FTZ R171, R180, c[0x0][0x2d0], -R145.reuse ;  /* 0x0000b400b4ab7a23 */ /* 0x100fe20000010891 */
[----:B---3--:R-:W-:Y:S01]  /*13c40*/  F2FP.BF16.PACK_AB R138, R156, R153 ;  /* 0x000000999c8a723e */ /* 0x008fe200000010ff */
[--C-:B------:R-:W-:Y:S02]  /*13c50*/  FFMA.FTZ R180, R150, c[0x0][0x2d0], -R145.reuse ;  /* 0x0000b40096b47a23 */ /* 0x100fe40000010891 */
[--C-:B------:R-:W-:Y:S02]  /*13c60*/  FFMA.FTZ R178, R178, c[0x0][0x2d0], -R145.reuse ;  /* 0x0000b400b2b27a23 */ /* 0x100fe40000010891 */
[--C-:B------:R-:W-:Y:S01]  /*13c70*/  FFMA.FTZ R176, R176, c[0x0][0x2d0], -R145.reuse ;  /* 0x0000b400b0b07a23 */ /* 0x100fe20000010891 */
[----:B------:R-:W-:Y:S01]  /*13c80*/  MUFU.EX2 R162, R162 ;  /* 0x000000a200a27308 */ /* 0x000fe20000000800 */
[--C-:B------:R-:W-:Y:S02]  /*13c90*/  FFMA.FTZ R177, R174, c[0x0][0x2d0], -R145.reuse ;  /* 0x0000b400aeb17a23 */ /* 0x100fe40000010891 */
[--C-:B------:R-:W-:Y:S02]  /*13ca0*/  FFMA.FTZ R174, R151, c[0x0][0x2d0], -R164.reuse ;  /* 0x0000b40097ae7a23 */ /* 0x100fe400000108a4 */
[C---:B----4-:R-:W-:Y:S01]  /*13cb0*/  FMUL.FTZ R4, R132.reuse, R128 ;  /* 0x0000008084047220 */ /* 0x050fe20000410000 */
[----:B------:R-:W-:Y:S01]  /*13cc0*/  LDSM.16.MT88.4 R148, [R154+0x3900] ;  /* 0x003900009a94783b */ /* 0x000fe20000004200 */
[C---:B------:R-:W-:Y:S02]  /*13cd0*/  FMUL.FTZ R5, R132.reuse, R129 ;  /* 0x0000008184057220 */ /* 0x040fe40000410000 */
[C---:B------:R-:W-:Y:S01]  /*13ce0*/  FMUL.FTZ R8, R132.reuse, R124 ;  /* 0x0000007c84087220 */ /* 0x040fe20000410000 */
[----:B------:R-:W3:Y:S01]  /*13cf0*/  MUFU.EX2 R159, R159 ;  /* 0x0000009f009f7308 */ /* 0x000ee20000000800 */
[C---:B------:R-:W-:Y:S02]  /*13d00*/  FMUL.FTZ R9, R132.reuse, R125 ;  /* 0x0000007d84097220 */ /* 0x040fe40000410000 */
[C---:B------:R-:W-:Y:S02]  /*13d10*/  FMUL.FTZ R16, R132.reuse, R116 ;  /* 0x0000007484107220 */ /* 0x040fe40000410000 */
        /* <DEDUP_REMOVED lines=13> */
[----:B------:R-:W-:Y:S01]  /*13df0*/  FMUL.FTZ R26, R3, R110 ;  /* 0x0000006e031a7220 */ /* 0x000fe20000410000 */
[----:B---3--:R-:W-:Y:S01]  /*13e00*/  F2FP.BF16.PACK_AB R137, R159, R162 ;  /* 0x000000a29f89723e */ /* 0x008fe200000010ff */
[C---:B------:R-:W-:Y:S02]  /*13e10*/  FMUL.FTZ R27, R3.reuse, R111 ;  /* 0x0000006f031b7220 */ /* 0x040fe40000410000 */
[C---:B------:R-:W-:Y:S02]  /*13e20*/  FMUL.FTZ R32, R132.reuse, R100 ;  /* 0x0000006484207220 */ /* 0x040fe40000410000 */
[----:B------:R-:W-:Y:S01]  /*13e30*/  FMUL.FTZ R33, R132, R101 ;  /* 0x0000006584217220 */ /* 0x000fe20000410000 */
[----:B------:R-:W-:Y:S01]  /*13e40*/  LDSM.16.MT88.4 R108, [R135+0x2100] ;  /* 0x00210000876c783b */ /* 0x000fe20000004200 */
[C---:B------:R-:W-:Y:S01]  /*13e50*/  FMUL.FTZ R34, R3.reuse, R102 ;  /* 0x0000006603227220 */ /* 0x040fe20000410000 */
[----:B------:R-:W-:Y:S01]  /*13e60*/  MUFU.EX2 R161, R161 ;  /* 0x000000a100a17308 */ /* 0x000fe20000000800 */
[C---:B------:R-:W-:Y:S02]  /*13e70*/  FMUL.FTZ R35, R3.reuse, R103 ;  /* 0x0000006703237220 */ /* 0x040fe40000410000 */
[----:B------:R-:W-:Y:S02]  /*13e80*/  FFMA.FTZ R145, R144, c[0x0][0x2d0], -R145 ;  /* 0x0000b40090917a23 */ /* 0x000fe40000010891 */
[C---:B------:R-:W-:Y:S01]  /*13e90*/  FMUL.FTZ R38, R3.reuse, R38 ;  /* 0x0000002603267220 */ /* 0x040fe20000410000 */
[----:B------:R-:W-:Y:S01]  /*13ea0*/  LDSM.16.MT88.4 R100, [R134+0x2100] ;  /* 0x002100008664783b */ /* 0x000fe20000004200 */
[C---:B------:R-:W-:Y:S02]  /*13eb0*/  FMUL.FTZ R36, R132.reuse, R36 ;  /* 0x0000002484247220 */ /* 0x040fe40000410000 */
[C---:B------:R-:W-:Y:S01]  /*13ec0*/  FMUL.FTZ R39, R3.reuse, R39 ;  /* 0x0000002703277220 */ /* 0x040fe20000410000 */
[----:B------:R-:W-:Y:S01]  /*13ed0*/  MUFU.EX2 R226, R145 ;  /* 0x0000009100e27308 */ /* 0x000fe20000000800 */
[----:B------:R-:W-:Y:S01]  /*13ee0*/  FMUL.FTZ R37, R132, R37 ;  /* 0x0000002584257220 */ /* 0x000fe20000410000 */
[----:B----4-:R-:W-:Y:S01]  /*13ef0*/  F2FP.BF16.PACK_AB R139, R160, R155 ;  /* 0x0000009ba08b723e */ /* 0x010fe200000010ff */
[C---:B------:R-:W-:Y:S01]  /*13f00*/  FMUL.FTZ R42, R3.reuse, R42 ;  /* 0x0000002a032a7220 */ /* 0x040fe20000410000 */
[----:B------:R-:W-:Y:S01]  /*13f10*/  LDSM.16.MT88.4 R124, [R154+0x2900] ;  /* 0x002900009a7c783b */ /* 0x000fe20000004200 */
[C---:B------:R-:W-:Y:S02]  /*13f20*/  FMUL.FTZ R40, R132.reuse, R40 ;  /* 0x0000002884287220 */ /* 0x040fe40000410000 */
[C---:B------:R-:W-:Y:S02]  /*13f30*/  FMUL.FTZ R43, R3.reuse, R43 ;  /* 0x0000002b032b7220 */ /* 0x040fe40000410000 */
[C---:B-1----:R-:W-:Y:S01]  /*13f40*/  HMMA.16816.F32.BF16 R4, R136.reuse, R12, R4 ;  /* 0x0000000c8804723c */ /* 0x042fe20000041804 */
        /* <DEDUP_REMOVED lines=10> */
[----:B------:R-:W3:Y:S01]  /*13ff0*/  LDSM.16.MT88.4 R120, [R135+0x100] ;  /* 0x000100008778783b */ /* 0x000ee20000004200 */
[C---:B------:R-:W-:Y:S02]  /*14000*/  FMUL.FTZ R47, R3.reuse, R47 ;  /* 0x0000002f032f7220 */ /* 0x040fe40000410000 */
[C---:B------:R-:W-:Y:S02]  /*14010*/  FMUL.FTZ R44, R132.reuse, R44 ;  /* 0x0000002c842c7220 */ /* 0x040fe40000410000 */
[C---:B------:R-:W-:Y:S03]  /*14020*/  HMMA.16816.F32.BF16 R12, R136.reuse, R20, R12 ;  /* 0x00000014880c723c */ /* 0x040fe6000004180c */
[C---:B------:R-:W-:Y:S01]  /*14030*/  FMUL.FTZ R50, R3.reuse, R50 ;  /* 0x0000003203327220 */ /* 0x040fe20000410000 */
[----:B------:R-:W-:Y:S01]  /*14040*/  MUFU.EX2 R167, R167 ;  /* 0x000000a700a77308 */ /* 0x000fe20000000800 */
[C---:B------:R-:W-:Y:S02]  /*14050*/  FMUL.FTZ R45, R132.reuse, R45 ;  /* 0x0000002d842d7220 */ /* 0x040fe40000410000 */
[C---:B------:R-:W-:Y:S01]  /*14060*/  FMUL.FTZ R20, R132.reuse, R112 ;  /* 0x0000007084147220 */ /* 0x040fe20000410000 */
[C---:B------:R-:W-:Y:S04]  /*14070*/  HMMA.16816.F32.BF16 R16, R136.reuse, R22, R16 ;  /* 0x000000168810723c */ /* 0x040fe80000041810 */
[C---:B------:R-:W-:Y:S02]  /*14080*/  FMUL.FTZ R21, R132.reuse, R113 ;  /* 0x0000007184157220 */ /* 0x040fe40000410000 */
[C---:B------:R-:W-:Y:S01]  /*14090*/  FMUL.FTZ R51, R3.reuse, R51 ;  /* 0x0000003303337220 */ /* 0x040fe20000410000 */
[----:B------:R-:W4:Y:S01]  /*140a0*/  MUFU.EX2 R170, R170 ;  /* 0x000000aa00aa7308 */ /* 0x000f220000000800 */
[C---:B------:R-:W-:Y:S04]  /*140b0*/  FMUL.FTZ R22, R3.reuse, R114 ;  /* 0x0000007203167220 */ /* 0x040fe80000410000 */
[C---:B------:R-:W-:Y:S02]  /*140c0*/  FMUL.FTZ R23, R3.reuse, R115 ;  /* 0x0000007303177220 */ /* 0x040fe40000410000 */
[----:B------:R-:W5:Y:S01]  /*140d0*/  LDSM.16.MT88.4 R112, [R154+0x2100] ;  /* 0x002100009a70783b */ /* 0x000f620000004200 */
        /* <DEDUP_REMOVED lines=8> */
[----:B------:R-:W2:Y:S03]  /*14160*/  MUFU.EX2 R172, R172 ;  /* 0x000000ac00ac7308 */ /* 0x000ea60000000800 */
        /* <DEDUP_REMOVED lines=8> */
[C---:B---3--:R-:W-:Y:S02]  /*141f0*/  HMMA.16816.F32.BF16 R28, R136.reuse, R120, R28 ;  /* 0x00000078881c723c */ /* 0x048fe4000004181c */
[----:B------:R-:W3:Y:S01]  /*14200*/  MUFU.EX2 R182, R182 ;  /* 0x000000b600b67308 */ /* 0x000ee20000000800 */
        /* <DEDUP_REMOVED lines=8> */
[C---:B-----5:R-:W-:Y:S04]  /*14290*/  HMMA.16816.F32.BF16 R36, R136.reuse, R112, R36 ;  /* 0x000000708824723c */ /* 0x060fe80000041824 */
[C---:B------:R-:W-:Y:S02]  /*142a0*/  FMUL.FTZ R57, R132.reuse, R57 ;  /* 0x0000003984397220 */ /* 0x040fe40000410000 */
[C---:B------:R-:W-:Y:S01]  /*142b0*/  FMUL.FTZ R67, R3.reuse, R67 ;  /* 0x0000004303437220 */ /* 0x040fe20000410000 */
[----:B------:R-:W5:Y:S01]  /*142c0*/  MUFU.EX2 R196, R196 ;  /* 0x000000c400c47308 */ /* 0x000f620000000800 */
[C---:B------:R-:W-:Y:S01]  /*142d0*/  HMMA.16816.F32.BF16 R40, R136.reuse, R114, R40 ;  /* 0x000000728828723c */ /* 0x040fe20000041828 */
[----:B------:R-:W-:Y:S03]  /*142e0*/  LDSM.16.MT88.4 R112, [R154+0x900] ;  /* 0x000900009a70783b */ /* 0x000fe60000004200 */
[C---:B------:R-:W-:Y:S02]  /*142f0*/  FMUL.FTZ R60, R132.reuse, R60 ;  /* 0x0000003c843c7220 */ /* 0x040fe40000410000 */
[C---:B------:R-:W-:Y:S02]  /*14300*/  FMUL.FTZ R70, R3.reuse, R70 ;  /* 0x0000004603467220 */ /* 0x040fe40000410000 */
[C---:B------:R-:W-:Y:S01]  /*14310*/  FMUL.FTZ R61, R132.reuse, R61 ;  /* 0x0000003d843d7220 */ /* 0x040fe20000410000 */
[----:B------:R-:W-:Y:S01]  /*14320*/  MUFU.EX2 R171, R171 ;  /* 0x000000ab00ab7308 */ /* 0x000fe20000000800 */
[C---:B-1----:R-:W-:Y:S03]  /*14330*/  HMMA.16816.F32.BF16 R44, R136.reuse, R104, R44 ;  /* 0x00000068882c723c */ /* 0x042fe6000004182c */
[C---:B------:R-:W-:Y:S02]  /*14340*/  FMUL.FTZ R71, R3.reuse, R71 ;  /* 0x0000004703477220 */ /* 0x040fe40000410000 */
[C---:B------:R-:W-:Y:S02]  /*14350*/  FMUL.FTZ R64, R132.reuse, R64 ;  /* 0x0000004084407220 */ /* 0x040fe40000410000 */
[C---:B------:R-:W-:Y:S01]  /*14360*/  FMUL.FTZ R74, R3.reuse, R74 ;  /* 0x0000004a034a7220 */ /* 0x040fe20000410000 */
[C---:B------:R-:W-:Y:S01]  /*14370*/  HMMA.16816.F32.BF16 R48, R136.reuse, R106, R48 ;  /* 0x0000006a8830723c */ /* 0x040fe20000041830 */
[----:B------:R-:W1:Y:S01]  /*14380*/  LDSM.16.MT88.4 R104, [R154+0x4100] ;  /* 0x004100009a68783b */ /* 0x000e620000004200 */
[----:B------:R-:W1:Y:S02]  /*14390*/  MUFU.EX2 R178, R178 ;  /* 0x000000b200b27308 */ /* 0x000e640000000800 */
        /* <DEDUP_REMOVED lines=9> */
[C---:B------:R-:W-:Y:S01]  /*14430*/  FMUL.FTZ R79, R3.reuse, R79 ;  /* 0x0000004f034f7220 */ /* 0x040fe20000410000 */
[----:B------:R-:W2:Y:S01]  /*14440*/  MUFU.EX2 R177, R177 ;  /* 0x000000b100b17308 */ /* 0x000ea20000000800 */
[C---:B------:R-:W-:Y:S04]  /*14450*/  HMMA.16816.F32.BF16 R60, R136.reuse, R108, R60 ;  /* 0x0000006c883c723c */ /* 0x040fe8000004183c */
[C---:B------:R-:W-:Y:S02]  /*14460*/  FMUL.FTZ R72, R132.reuse, R72 ;  /* 0x0000004884487220 */ /* 0x040fe40000410000 */
[C---:B------:R-:W-:Y:S02]  /*14470*/  FMUL.FTZ R82, R3.reuse, R82 ;  /* 0x0000005203527220 */ /* 0x040fe40000410000 */
[C---:B------:R-:W-:Y:S01]  /*14480*/  HMMA.16816.F32.BF16 R64, R136.reuse, R110, R64 ;  /* 0x0000006e8840723c */ /* 0x040fe20000041840 */
[----:B------:R-:W3:Y:S01]  /*14490*/  LDSM.16.MT88.4 R108, [R134+0x4100] ;  /* 0x00410000866c783b */ /* 0x000ee20000004200 */
        /* <DEDUP_REMOVED lines=14> */
[C---:B--2---:R-:W-:Y:S04]  /*14580*/  HMMA.16816.F32.BF16 R76, R136.reuse, R100, R76 ;  /* 0x00000064884c723c */ /* 0x044fe8000004184c */
[----:B------:R-:W-:Y:S02]  /*14590*/  FMUL.FTZ R81, R132, R81 ;  /* 0x0000005184517220 */ /* 0x000fe40000410000 */
[C---:B------:R-:W-:Y:S01]  /*145a0*/  FMUL.FTZ R91, R3.reuse, R91 ;  /* 0x0000005b035b7220 */ /* 0x040fe20000410000 */
        /* <DEDUP_REMOVED lines=10> */
[C---:B---3--:R-:W-:Y:S01]  /*14650*/  HMMA.16816.F32.BF16 R84, R136.reuse, R108, R84 ;  /* 0x0000006c8854723c */ /* 0x048fe20000041854 */
[----:B------:R-:W-:Y:S02]  /*14660*/  MUFU.EX2 R183, R183 ;  /* 0x000000b700b77308 */ /* 0x000fe40000000800 */
[----:B------:R-:W-:Y:S01]  /*14670*/  FMUL.FTZ R89, R132, R89 ;  /* 0x0000005984597220 */ /* 0x000fe20000410000 */
[----:B------:R-:W-:Y:S01]  /*14680*/  F2FP.BF16.PACK_AB R103, R172, R169 ;  /* 0x000000a9ac67723e */ /* 0x000fe200000010ff */
[C---:B------:R-:W-:Y:S02]  /*14690*/  FMUL.FTZ R98, R3.reuse, R98 ;  /* 0x0000006203627220 */ /* 0x040fe40000410000 */
[C---:B------:R-:W-:Y:S02]  /*146a0*/  FMUL.FTZ R92, R132.reuse, R92 ;  /* 0x0000005c845c7220 */ /* 0x040fe40000410000 */
[----:B------:R-:W-:Y:S01]  /*146b0*/  FMUL.FTZ R99, R3, R99 ;  /* 0x0000006303637220 */ /* 0x000fe20000410000 */
[C---:B------:R-:W-:Y:S01]  /*146c0*/  HMMA.16816.F32.BF16 R88, R136.reuse, R110, R88 ;  /* 0x0000006e8858723c */ /* 0x040fe20000041858 */
[----:B------:R-:W2:Y:S02]  /*146d0*/  LDSM.16.MT88.4 R108, [R134+0x900] ;  /* 0x00090000866c783b */ /* 0x000ea40000004200 */
[C---:B------:R-:W-:Y:S02]  /*146e0*/  FMUL.FTZ R93, R132.reuse, R93 ;  /* 0x0000005d845d7220 */ /* 0x040fe40000410000 */
[C---:B------:R-:W-:Y:S02]  /*146f0*/  FMUL.FTZ R96, R132.reuse, R96 ;  /* 0x0000006084607220 */ /* 0x040fe40000410000 */
[C---:B------:R-:W-:Y:S02]  /*14700*/  FMUL.FTZ R97, R132.reuse, R97 ;  /* 0x0000006184617220 */ /* 0x040fe40000410000 */
[--C-:B------:R-:W-:Y:S01]  /*14710*/  FFMA.FTZ R163, R163, c[0x0][0x2d0], -R164.reuse ;  /* 0x0000b400a3a37a23 */ /* 0x100fe200000108a4 */
[C---:B-1----:R-:W-:Y:S03]  /*14720*/  HMMA.16816.F32.BF16 R92, R136.reuse, R104, R92 ;  /* 0x00000068885c723c */ /* 0x042fe6000004185c */
[----:B------:R-:W-:Y:S02]  /*14730*/  FFMA.FTZ R164, R147, c[0x0][0x2d0], -R164 ;  /* 0x0000b40093a47a23 */ /* 0x000fe400000108a4 */
[----:B------:R-:W-:Y:S01]  /*14740*/  LDSM.16.MT88.4 R144, [R135+0x1900] ;  /* 0x001900008790783b */ /* 0x000fe20000004200 */
[----:B------:R-:W-:Y:S01]  /*14750*/  FFMA.FTZ R162, R3, R222, R162 ;  /* 0x000000de03a27223 */ /* 0x000fe200000100a2 */
[----:B------:R-:W1:Y:S01]  /*14760*/  MUFU.EX2 R163, R163 ;  /* 0x000000a300a37308 */ /* 0x000e620000000800 */
[----:B------:R-:W-:Y:S04]  /*14770*/  HMMA.16816.F32.BF16 R96, R136, R106, R96 ;  /* 0x0000006a8860723c */ /* 0x000fe80000041860 */
[----:B------:R-:W-:Y:S01]  /*14780*/  FFMA.FTZ R158, R132, R223, R158 ;  /* 0x000000df849e7223 */ /* 0x000fe2000001009e */
[----:B------:R-:W3:Y:S01]  /*14790*/  LDSM.16.MT88.4 R104, [R135+0x2900] ;  /* 0x002900008768783b */ /* 0x000ee20000004200 */
[----:B------:R-:W-:Y:S01]  /*147a0*/  MOV R132, R2 ;  /* 0x0000000200847202 */ /* 0x000fe20000000f00 */
[----:B------:R-:W-:Y:S01]  /*147b0*/  FADD.FTZ R162, R159, R162 ;  /* 0x000000a29fa27221 */ /* 0x000fe20000010000 */
[C---:B------:R-:W-:Y:S01]  /*147c0*/  HMMA.16816.F32.BF16 R4, R100.reuse, R112, R4 ;  /* 0x000000706404723c */ /* 0x040fe20000041804 */
[----:B------:R-:W4:Y:S04]  /*147d0*/  MUFU.EX2 R164, R164 ;  /* 0x000000a400a47308 */ /* 0x000f280000000800 */
[----:B------:R-:W-:Y:S01]  /*147e0*/  LDSM.16.MT88.4 R136, [R134+0x3100] ;  /* 0x003100008688783b */ /* 0x000fe20000004200 */
[----:B------:R-:W-:Y:S02]  /*147f0*/  FADD.FTZ R158, R157, R158 ;  /* 0x0000009e9d9e7221 */ /* 0x000fe40000010000 */
[C---:B------:R-:W-:Y:S04]  /*14800*/  HMMA.16816.F32.BF16 R8, R100.reuse, R114, R8 ;  /* 0x000000726408723c */ /* 0x040fe80000041808 */
[----:B------:R-:W-:Y:S01]  /*14810*/  FADD.FTZ R153, R153, R158 ;  /* 0x0000009e99997221 */ /* 0x000fe20000010000 */
[----:B------:R-:W-:Y:S01]  /*14820*/  LDSM.16.MT88.4 R112, [R152+0x4900] ;  /* 0x004900009870783b */ /* 0x000fe20000004200 */
[----:B------:R-:W-:Y:S02]  /*14830*/  FADD.FTZ R155, R155, R162 ;  /* 0x000000a29b9b7221 */ /* 0x000fe40000010000 */
        /* <DEDUP_REMOVED lines=11> */
[----:B------:R-:W2:Y:S03]  /*148f0*/  LDSM.16.MT88.4 R108, [R154+0x4900] ;  /* 0x004900009a6c783b */ /* 0x000ea60000004200 */
[----:B------:R-:W-:Y:S02]  /*14900*/  FADD.FTZ R165, R165, R166 ;  /* 0x000000a6a5a57221 */ /* 0x000fe40000010000 */
[----:B------:R-:W-:Y:S02]  /*14910*/  FADD.FTZ R169, R169, R170 ;  /* 0x000000aaa9a97221 */ /* 0x000fe40000010000 */
[C---:B------:R-:W-:Y:S04]  /*14920*/  HMMA.16816.F32.BF16 R28, R100.reuse, R120, R28 ;  /* 0x00000078641c723c */ /* 0x040fe8000004181c */
        /* <DEDUP_REMOVED lines=30> */
[----:B-----5:R-:W-:Y:S03]  /*14b10*/  F2FP.BF16.PACK_AB R102, R196, R175 ;  /* 0x000000afc466723e */ /* 0x020fe600000010ff */
        /* <DEDUP_REMOVED lines=12> */
[C---:B-1----:R-:W-:Y:S08]  /*14be0*/  HMMA.16816.F32.BF16 R12, R100.reuse, R112, R12 ;  /* 0x00000070640c723c */ /* 0x042ff0000004180c */
[C---:B------:R-:W-:Y:S01]  /*14bf0*/  HMMA.16816.F32.BF16 R16, R100.reuse, R114, R16 ;  /* 0x000000726410723c */ /* 0x040fe20000041810 */
[----:B------:R-:W1:Y:S07]  /*14c00*/  LDSM.16.MT88.4 R112, [R152+0x5100] ;  /* 0x005100009870783b */ /* 0x000e6e0000004200 */
[C---:B------:R-:W-:Y:S08]  /*14c10*/  HMMA.16816.F32.BF16 R20, R100.reuse, R120, R20 ;  /* 0x000000786414723c */ /* 0x040ff00000041814 */
[C---:B------:R-:W-:Y:S08]  /*14c20*/  HMMA.16816.F32.BF16 R24, R100.reuse, R122, R24 ;  /* 0x0000007a6418723c */ /* 0x040ff00000041818 */
[C---:B------:R-:W-:Y:S08]  /*14c30*/  HMMA.16816.F32.BF16 R28, R100.reuse, R124, R28 ;  /* 0x0000007c641c723c */ /* 0x040ff0000004181c */
[C---:B------:R-:W-:Y:S01]  /*14c40*/  HMMA.16816.F32.BF16 R32, R100.reuse, R126, R32 ;  /* 0x0000007e6420723c */ /* 0x040fe20000041820 */
[----:B------:R-:W-:Y:S07]  /*14c50*/  LDSM.16.MT88.4 R124, [R154+0x1900] ;  /* 0x001900009a7c783b */ /* 0x000fee0000004200 */
[C---:B------:R-:W-:Y:S08]  /*14c60*/  HMMA.16816.F32.BF16 R36, R100.reuse, R116, R36 ;  /* 0x000000746424723c */ /* 0x040ff00000041824 */
        /* <DEDUP_REMOVED lines=10> */
[C---:B---3--:R-:W-:Y:S04]  /*14d10*/  HMMA.16816.F32.BF16 R60, R100.reuse, R104, R60 ;  /* 0x00000068643c723c */ /* 0x048fe8000004183c */
[----:B------:R-:W-:Y:S01]  /*14d20*/  F2FP.BF16.PACK_AB R139, R226, R183 ;  /* 0x000000b7e28b723e */ /* 0x000fe200000010ff */
[----:B------:R-:W-:Y:S02]  /*14d30*/  FADD.FTZ R180, R180, R177 ;  /* 0x000000b1b4b47221 */ /* 0x000fe40000010000 */
[----:B------:R-:W-:Y:S01]  /*14d40*/  FADD.FTZ R174, R174, R163 ;  /* 0x000000a3aeae7221 */ /* 0x000fe20000010000 */
[C---:B------:R-:W-:Y:S01]  /*14d50*/  HMMA.16816.F32.BF16 R64, R100.reuse, R106, R64 ;  /* 0x0000006a6440723c */ /* 0x040fe20000041840 */
[----:B------:R-:W3:Y:S03]  /*14d60*/  LDSM.16.MT88.4 R104, [R135+0x5100] ;  /* 0x005100008768783b */ /* 0x000ee60000004200 */
        /* <DEDUP_REMOVED lines=8> */
[C---:B-1----:R-:W-:Y:S08]  /*14df0*/  HMMA.16816.F32.BF16 R76, R100.reuse, R112, R76 ;  /* 0x00000070644c723c */ /* 0x042ff0000004184c */
[C---:B------:R-:W-:Y:S08]  /*14e00*/  HMMA.16816.F32.BF16 R80, R100.reuse, R114, R80 ;  /* 0x000000726450723c */ /* 0x040ff00000041850 */
[C---:B-----5:R-:W-:Y:S08]  /*14e10*/  HMMA.16816.F32.BF16 R84, R100.reuse, R116, R84 ;  /* 0x000000746454723c */ /* 0x060ff00000041854 */
        /* <DEDUP_REMOVED lines=9> */
[C---:B------:R-:W-:Y:S07]  /*14eb0*/  HMMA.16816.F32.BF16 R116, R136.reuse, R110, R16 ;  /* 0x0000006e8874723c */ /* 0x040fee0000041810 */
[----:B------:R-:W-:Y:S01]  /*14ec0*/  @P0 SHF.R.S32.HI R16, RZ, 0x1f, R193 ;  /* 0x0000001fff100819 */ /* 0x000fe200000114c1 */
[C---:B------:R-:W-:Y:S04]  /*14ed0*/  HMMA.16816.F32.BF16 R112, R136.reuse, R140, R20 ;  /* 0x0000008c8870723c */ /* 0x040fe80000041814 */
[----:B------:R-:W-:Y:S03]  /*14ee0*/  @P0 IMAD R16, R16, c[0x0][0x1e0], RZ ;  /* 0x0000780010100a24 */ /* 0x000fe600078e02ff */
[C---:B------:R-:W-:Y:S01]  /*14ef0*/  @P0 IMAD.WIDE.U32 R20, R193.reuse, c[0x0][0x1e0], RZ ;  /* 0x00007800c1140a25 */ /* 0x040fe200078e00ff */
[C---:B------:R-:W-:Y:S04]  /*14f00*/  HMMA.16816.F32.BF16 R108, R136.reuse, R142, R24 ;  /* 0x0000008e886c723c */ /* 0x040fe80000041818 */
[----:B------:R-:W-:Y:S01]  /*14f10*/  @P0 IMAD R16, R193, c[0x0][0x1e4], R16 ;  /* 0x00007900c1100a24 */ /* 0x000fe200078e0210 */
[----:B------:R-:W-:Y:S03]  /*14f20*/  @P0 SHF.L.U32 R18, R20, 0x6, RZ ;  /* 0x0000000614120819 */ /* 0x000fe600000006ff */
        /* <DEDUP_REMOVED lines=8> */
[-C--:B------:R-:W-:Y:S01]  /*14fb0*/  @P0 IADD3.X R4, R19, R217.reuse, RZ, P1, !PT ;  /* 0x000000d913040210 */ /* 0x080fe20000ffe4ff */
[C---:B------:R-:W-:Y:S04]  /*14fc0*/  HMMA.16816.F32.BF16 R48, R136.reuse, R6, R48 ;  /* 0x000000068830723c */ /* 0x040fe80000041830 */
[C---:B------:R-:W-:Y:S04]  /*14fd0*/  @P0 LEA R16, P1, R17.reuse, c[0x0][0x1c8], 0x1 ;  /* 0x0000720011100a11 */ /* 0x040fe800078208ff */
[C---:B---3--:R-:W-:Y:S04]  /*14fe0*/  HMMA.16816.F32.BF16 R52, R136.reuse, R8, R52 ;  /* 0x000000088834723c */ /* 0x048fe80000041834 */
[----:B------:R-:W-:Y:S02]  /*14ff0*/  @P0 LEA.HI.X R17, R17, c[0x0][0x1cc], R4, 0x1, P1 ;  /* 0x0000730011110a11 */ /* 0x000fe400008f0c04 */
[----:B------:R-:W1:Y:S01]  /*15000*/  LDSM.16.MT88.4 R4, [R154+0x5900] ;  /* 0x005900009a04783b */ /* 0x000e620000004200 */
[----:B------:R-:W-:Y:S01]  /*15010*/  IADD3 R23, P1, R212, 0x40, RZ ;  /* 0x00000040d4177810 */ /* 0x000fe20007f3e0ff */
[C---:B------:R-:W-:Y:S04]  /*15020*/  HMMA.16816.F32.BF16 R56, R136.reuse, R10, R56 ;  /* 0x0000000a8838723c */ /* 0x040fe80000041838 */
[----:B------:R-:W-:Y:S02]  /*15030*/  IADD3.X R22, RZ, R217, RZ, P1, !PT ;  /* 0x000000d9ff167210 */ /* 0x000fe40000ffe4ff */
[----:B------:R-:W-:Y:S02]  /*15040*/  @P0 IADD3 R21, P1, R18, R23, RZ ;  /* 0x0000001712150210 */ /* 0x000fe40007f3e0ff */
[C---:B--2---:R-:W-:Y:S04]  /*15050*/  HMMA.16816.F32.BF16 R60, R136.reuse, R12, R60 ;  /* 0x0000000c883c723c */ /* 0x044fe8000004183c */
[----:B------:R-:W-:Y:S02]  /*15060*/  @P0 IADD3.X R8, R19, R22, RZ, P1, !PT ;  /* 0x0000001613080210 */ /* 0x000fe40000ffe4ff */
[C---:B------:R-:W-:Y:S02]  /*15070*/  @P0 LEA R20, P1, R21.reuse, c[0x0][0x1c8], 0x1 ;  /* 0x0000720015140a11 */ /* 0x040fe400078208ff */
[C---:B------:R-:W-:Y:S04]  /*15080*/  HMMA.16816.F32.BF16 R64, R136.reuse, R14, R64 ;  /* 0x0000000e8840723c */ /* 0x040fe80000041840 */
[----:B------:R-:W-:Y:S02]  /*15090*/  @P0 LEA.HI.X R21, R21, c[0x0][0x1cc], R8, 0x1, P1 ;  /* 0x0000730015150a11 */ /* 0x000fe400008f0c08 */
[----:B------:R-:W2:Y:S01]  /*150a0*/  LDSM.16.MT88.4 R8, [R152+0x5900] ;  /* 0x005900009808783b */ /* 0x000ea20000004200 */
[----:B------:R-:W-:Y:S05]  /*150b0*/  IADD3 R27, P1, R212, 0x80, RZ ;  /* 0x00000080d41b7810 */ /* 0x000fea0007f3e0ff */
[----:B------:R-:W-:Y:S02]  /*150c0*/  IADD3.X R26, RZ, R217, RZ, P1, !PT ;  /* 0x000000d9ff1a7210 */ /* 0x000fe40000ffe4ff */
[----:B------:R-:W-:Y:S04]  /*150d0*/  @P0 IADD3 R25, P1, R18, R27, RZ ;  /* 0x0000001b12190210 */ /* 0x000fe80007f3e0ff */
[----:B------:R-:W-:Y:S02]  /*150e0*/  @P0 IADD3.X R12, R19, R26, RZ, P1, !PT ;  /* 0x0000001a130c0210 */ /* 0x000fe40000ffe4ff */
[C---:B------:R-:W-:Y:S01]  /*150f0*/  @P0 LEA R24, P1, R25.reuse, c[0x0][0x1c8], 0x1 ;  /* 0x0000720019180a11 */ /* 0x040fe200078208ff */
[C---:B-1----:R-:W-:Y:S03]  /*15100*/  HMMA.16816.F32.BF16 R68, R136.reuse, R4, R68 ;  /* 0x000000048844723c */ /* 0x042fe60000041844 */
[----:B------:R-:W-:Y:S02]  /*15110*/  @P0 LEA.HI.X R25, R25, c[0x0][0x1cc], R12, 0x1, P1 ;  /* 0x0000730019190a11 */ /* 0x000fe400008f0c0c */
[----:B------:R-:W1:Y:S01]  /*15120*/  LDSM.16.MT88.4 R12, [R134+0x5900] ;  /* 0x00590000860c783b */ /* 0x000e620000004200 */
[----:B------:R-:W-:Y:S02]  /*15130*/  @P0 IADD3 R18, P1, R203, R18, RZ ;  /* 0x00000012cb120210 */ /* 0x000fe40007f3e0ff */
[C---:B------:R-:W-:Y:S04]  /*15140*/  HMMA.16816.F32.BF16 R72, R136.reuse, R6, R72 ;  /* 0x000000068848723c */ /* 0x040fe80000041848 */
[----:B------:R-:W-:Y:S01]  /*15150*/  @P0 IADD3.X R19, R202, R19, RZ, P1, !PT ;  /* 0x00000013ca130210 */ /* 0x000fe20000ffe4ff */
[----:B------:R-:W3:Y:S01]  /*15160*/  LDSM.16.MT88.4 R4, [R135+0x5900] ;  /* 0x005900008704783b */ /* 0x000ee20000004200 */
[C---:B------:R-:W-:Y:S06]  /*15170*/  @P0 IADD3 R23, P1, R18.reuse, R23, RZ ;  /* 0x0000001712170210 */ /* 0x040fec0007f3e0ff */
[C---:B------:R-:W-:Y:S02]  /*15180*/  @P0 IADD3.X R22, R19.reuse, R22, RZ, P1, !PT ;  /* 0x0000001613160210 */ /* 0x040fe40000ffe4ff */
[C---:B------:R-:W-:Y:S01]  /*15190*/  @P0 IADD3 R27, P1, R18.reuse, R27, RZ ;  /* 0x0000001b121b0210 */ /* 0x040fe20007f3e0ff */
[C---:B--2---:R-:W-:Y:S03]  /*151a0*/  HMMA.16816.F32.BF16 R76, R136.reuse, R8, R76 ;  /* 0x00000008884c723c */ /* 0x044fe6000004184c */
[C---:B------:R-:W-:Y:S02]  /*151b0*/  @P0 IADD3.X R26, R19.reuse, R26, RZ, P1, !PT ;  /* 0x0000001a131a0210 */ /* 0x040fe40000ffe4ff */
[----:B------:R-:W-:Y:S03]  /*151c0*/  @P0 IADD3 R18, P1, R18, R212, RZ ;  /* 0x000000d412120210 */ /* 0x000fe60007f3e0ff */
[C---:B------:R-:W-:Y:S04]  /*151d0*/  HMMA.16816.F32.BF16 R80, R136.reuse, R10, R80 ;  /* 0x0000000a8850723c */ /* 0x040fe80000041850 */
[----:B------:R-:W-:Y:S02]  /*151e0*/  @P0 IADD3.X R19, R19, R217, RZ, P1, !PT ;  /* 0x000000d913130210 */ /* 0x000fe40000ffe4ff */
[C---:B------:R-:W-:Y:S06]  /*151f0*/  @P0 LEA R28, P1, R18.reuse, c[0x0][0x1c8], 0x1 ;  /* 0x00007200121c0a11 */ /* 0x040fec00078208ff */
[----:B------:R-:W-:Y:S01]  /*15200*/  @P0 LEA.HI.X R29, R18, c[0x0][0x1cc], R19, 0x1, P1 ;  /* 0x00007300121d0a11 */ /* 0x000fe200008f0c13 */
[----:B------:R-:W-:Y:S01]  /*15210*/  @P0 IMAD R18, R221, 0x3000, R208 ;  /* 0x00003000dd120824 */ /* 0x000fe200078e02d0 */
[C---:B------:R-:W-:Y:S01]  /*15220*/  @P0 LEA R8, P1, R23.reuse, c[0x0][0x1c8], 0x1 ;  /* 0x0000720017080a11 */ /* 0x040fe200078208ff */
[C---:B-1----:R-:W-:Y:S03]  /*15230*/  HMMA.16816.F32.BF16 R84, R136.reuse, R12, R84 ;  /* 0x0000000c8854723c */ /* 0x042fe60000041854 */
[----:B------:R-:W-:Y:S02]  /*15240*/  @P0 SHF.L.U32 R3, R18, 0x1, RZ ;  /* 0x0000000112030819 */ /* 0x000fe400000006ff */
[----:B------:R-:W-:Y:S02]  /*15250*/  @P0 LEA.HI.X R9, R23, c[0x0][0x1cc], R22, 0x1, P1 ;  /* 0x0000730017090a11 */ /* 0x000fe400008f0c16 */
[C---:B------:R-:W-:Y:S01]  /*15260*/  @P0 LEA R10, P1, R27.reuse, c[0x0][0x1c8], 0x1 ;  /* 0x000072001b0a0a11 */ /* 0x040fe200078208ff */
[----:B------:R-:W-:Y:S01]  /*15270*/  @!PT LDS RZ, [RZ] ;  /* 0x00000000fffff984 */ /* 0x000fe20000000800 */
[----:B------:R-:W-:Y:S01]  /*15280*/  @!PT LDS RZ, [RZ] ;  /* 0x00000000fffff984 */ /* 0x000fe20000000800 */
[----:B------:R-:W-:Y:S01]  /*15290*/  @!PT LDS RZ, [RZ] ;  /* 0x00000000fffff984 */ /* 0x000fe20000000800 */
[----:B------:R1:W-:Y:S01]  /*152a0*/  @P0 LDGSTS.E.BYPASS.LTC128B.128 [R3+0xc100], [R16.64], !P3 ;  /* 0x0c10000010030fae */ /* 0x0003e2000d901d46 */
[C---:B------:R-:W-:Y:S03]  /*152b0*/  HMMA.16816.F32.BF16 R88, R136.reuse, R14, R88 ;  /* 0x0000000e8858723c */ /* 0x040fe60000041858 */
[----:B------:R-:W-:Y:S02]  /*152c0*/  @P0 LEA.HI.X R11, R27, c[0x0][0x1cc], R26, 0x1, P1 ;  /* 0x000073001b0b0a11 */ /* 0x000fe400008f0c1a */
[C---:B------:R-:W-:Y:S02]  /*152d0*/  ISETP.GE.AND P1, PT, R185.reuse, 0x1, PT ;  /* 0x00000001b900780c */ /* 0x040fe40003f26270 */
[----:B------:R1:W-:Y:S01]  /*152e0*/  @P0 LDGSTS.E.BYPASS.LTC128B.128 [R3+0xe100], [R20.64], !P6 ;  /* 0x0e10000014030fae */ /* 0x0003e2000f101d46 */
[C---:B---3--:R-:W-:Y:S04]  /*152f0*/  HMMA.16816.F32.BF16 R92, R136.reuse, R4, R92 ;  /* 0x00000004885c723c */ /* 0x048fe8000004185c */
[----:B------:R-:W-:Y:S03]  /*15300*/  IADD3 R185, R185, 0x1, RZ ;  /* 0x00000001b9b97810 */ /* 0x000fe60007ffe0ff */
[----:B------:R1:W-:Y:S01]  /*15310*/  @P0 LDGSTS.E.BYPASS.LTC128B.128 [R3+0x10100], [R24.64], !P5 ;  /* 0x1010000018030fae */ /* 0x0003e2000e901d46 */
[----:B------:R-:W-:Y:S04]  /*15320*/  HMMA.16816.F32.BF16 R96, R136, R6, R96 ;  /* 0x000000068860723c */ /* 0x000fe80000041860 */
[----:B------:R-:W-:Y:S03]  /*15330*/  SEL R185, R185, RZ, !P1 ;  /* 0x000000ffb9b97207 */ /* 0x000fe60004800000 */
[----:B------:R1:W-:Y:S08]  /*15340*/  @P0 LDGSTS.E.BYPASS.LTC128B.128 [R3+0xd100], [R28.64], !P3 ;  /* 0x0d1000001c030fae */ /* 0x0003f0000d901d46 */
[----:B------:R1:W-:Y:S08]  /*15350*/  @P0 LDGSTS.E.BYPASS.LTC128B.128 [R3+0xf100], [R8.64], !P6 ;  /* 0x0f10000008030fae */ /* 0x0003f0000f101d46 */
[----:B------:R1:W-:Y:S01]  /*15360*/  @P0 LDGSTS.E.BYPASS.LTC128B.128 [R3+0x11100], [R10.64], !P5 ;  /* 0x111000000a030fae */ /* 0x0003e2000e901d46 */
[----:B------:R-:W-:Y:S02]  /*15370*/  ISETP.GE.AND P0, PT, R198, R195, PT ;  /* 0x000000c3c600720c */ /* 0x000fe40003f06270 */
[----:B------:R-:W-:Y:S05]  /*15380*/  IADD3 R195, R195, -0x1, RZ ;  /* 0xffffffffc3c37810 */ /* 0x000fea0007ffe0ff */
[----:B------:R-:W0:Y:S01]  /*15390*/  LDGDEPBAR ;  /* 0x00000000000079af */ /* 0x000e220000000000 */
[----:B-1----:R-:W-:Y:S05]  /*153a0*/  MOV R3, R0 ;  /* 0x0000000000037202 */ /* 0x002fea0000000f00 */
[----:B------:R-:W-:-:S05]  /*153b0*/  @!P0 BRA `(.L_x_1028) ;  /* 0xffffc6d000008947 */ /* 0x000fca000383ffff */
.L_x_1019:
[----:B------:R-:W-:Y:S02]  /*153c0*/  MOV R4, 0x1f ;  /* 0x0000001f00047802 */ /* 0x000fe40000000f00 */
[----:B------:R-:W-:Y:S01]  /*153d0*/  MOV R3, 0xffffffff ;  /* 0xffffffff00037802 */ /* 0x000fe20000000f00 */
[----:B------:R-:W-:Y:S05]  /*153e0*/  BRA.DIV ~URZ, `(.L_x_1029) ;  /* 0x00002ea27f007947 */ /* 0x000fea000b800000 */
[----:B------:R1:W2:Y:S02]  /*153f0*/  SHFL.BFLY PT, R5, R223, 0x2, 0x1f ;  /* 0x0c401f00df057f89 */ /* 0x0002a400000e0000 */
.L_x_1060:
[----:B--2---:R-:W-:Y:S01]  /*15400*/  FADD.FTZ R8, R5, R223 ;  /* 0x000000df05087221 */ /* 0x004fe20000010000 */
[----:B------:R-:W-:Y:S05]  /*15410*/  BRA.DIV ~URZ, `(.L_x_1030) ;  /* 0x00002ec27f007947 */ /* 0x000fea000b800000 */
[----:B------:R-:W2:Y:S04]  /*15420*/  SHFL.BFLY PT, R3, R222, 0x2, 0x1f ;  /* 0x0c401f00de037f89 */ /* 0x000ea800000e0000 */
[----:B------:R-:W3:Y:S01]  /*15430*/  SHFL.BFLY PT, R9, R8, 0x1, 0x1f ;  /* 0x0c201f0008097f89 */ /* 0x000ee200000e0000 */
[----:B--2---:R-:W-:-:S02]  /*15440*/  FADD.FTZ R10, R3, R222 ;  /* 0x000000de030a7221 */ /* 0x004fc40000010000 */
[----:B---3--:R-:W-:-:S03]  /*15450*/  FADD.FTZ R9, R8, R9 ;  /* 0x0000000908097221 */ /* 0x008fc60000010000 */
[----:B------:R2:W3:Y:S04]  /*15460*/  SHFL.BFLY PT, R5, R10, 0x1, 0x1f ;  /* 0x0c201f000a057f89 */ /* 0x0004e800000e0000 */
.L_x_1061:
[----:B------:R-:W-:Y:S01]  /*15470*/  FSETP.NE.FTZ.AND P1, PT, R9, RZ, PT ;  /* 0x000000ff0900720b */ /* 0x000fe20003f35000 */
[----:B---3--:R-:W-:Y:S01]  /*15480*/  FADD.FTZ R4, R5, R10 ;  /* 0x0000000a05047221 */ /* 0x008fe20000010000 */
[----:B------:R-:W-:Y:S02]  /*15490*/  MOV R6, RZ ;  /* 0x000000ff00067202 */ /* 0x000fe40000000f00 */
[----:B------:R-:W-:Y:S02]  /*154a0*/  MOV R8, RZ ;  /* 0x000000ff00087202 */ /* 0x000fe40000000f00 */
[----:B------:R-:W-:Y:S02]  /*154b0*/  FSETP.NE.FTZ.AND P0, PT, R4, RZ, PT ;  /* 0x000000ff0400720b */ /* 0x000fe40003f15000 */
[----:B------:R-:W-:-:S05]  /*154c0*/  MOV R3, 0xff800000 ;  /* 0xff80000000037802 */ /* 0x000fca0000000f00 */
[----:B------:R-:W3:Y:S01]  /*154d0*/  @P1 MUFU.LG2 R7, R9 ;  /* 0x0000000900071308 */ /* 0x000ee20000000c00 */
[----:B------:R-:W-:-:S05]  /*154e0*/  @P1 MOV R5, 0x3f317218 ;  /* 0x3f31721800051802 */ /* 0x000fca0000000f00 */
[----:B------:R-:W-:Y:S02]  /*154f0*/  @P1 FMUL.FTZ R5, R5, c[0x0][0x2d0] ;  /* 0x0000b40005051a20 */ /* 0x000fe40000410000 */
[----:B------:R-:W4:Y:S08]  /*15500*/  @P0 MUFU.RCP R6, R4 ;  /* 0x0000000400060308 */ /* 0x000f300000001000 */
[----:B------:R-:W5:Y:S01]  /*15510*/  @P0 MUFU.LG2 R4, R4 ;  /* 0x0000000400040308 */ /* 0x000f620000000c00 */
[----:B---3--:R-:W-:-:S04]  /*15520*/  @P1 FMUL.FTZ R7, R7, 0.69314718246459960938 ;  /* 0x3f31721807071820 */ /* 0x008fc80000410000 */
[----:B------:R-:W-:Y:S01]  /*15530*/  @P1 FFMA.FTZ R3, R5, R2, R7 ;  /* 0x0000000205031223 */ /* 0x000fe20000010007 */
[----:B------:R-:W-:Y:S02]  /*15540*/  @P0 MOV R7, 0x3f317218 ;  /* 0x3f31721800070802 */ /* 0x000fe40000000f00 */
[----:B------:R-:W3:Y:S01]  /*15550*/  @P1 MUFU.RCP R8, R9 ;  /* 0x0000000900081308 */ /* 0x000ee20000001000 */
[----:B------:R-:W-:Y:S01]  /*15560*/  MOV R5, 0xff800000 ;  /* 0xff80000000057802 */ /* 0x000fe20000000f00 */
[C---:B----4-:R-:W-:Y:S01]  /*15570*/  FMUL.FTZ R130, R6.reuse, R130 ;  /* 0x0000008206827220 */ /* 0x050fe20000410000 */
[----:B------:R-:W-:Y:S01]  /*15580*/  PLOP3.LUT P1, PT, PT, PT, PT, 0x8, 0x0 ;  /* 0x000000000000781c */ /* 0x000fe20003f2e170 */
[----:B------:R-:W-:Y:S02]  /*15590*/  @P0 FMUL.FTZ R7, R7, c[0x0][0x2d0] ;  /* 0x0000b40007070a20 */ /* 0x000fe40000410000 */
[----:B------:R-:W-:Y:S02]  /*155a0*/  FMUL.FTZ R131, R6, R131 ;  /* 0x0000008306837220 */ /* 0x000fe40000410000 */
[----:B-----5:R-:W-:-:S02]  /*155b0*/  @P0 FMUL.FTZ R4, R4, 0.69314718246459960938 ;  /* 0x3f31721804040820 */ /* 0x020fc40000410000 */
[C---:B------:R-:W-:Y:S02]  /*155c0*/  FMUL.FTZ R126, R6.reuse, R126 ;  /* 0x0000007e067e7220 */ /* 0x040fe40000410000 */
[C---:B------:R-:W-:Y:S02]  /*155d0*/  FMUL.FTZ R127, R6.reuse, R127 ;  /* 0x0000007f067f7220 */ /* 0x040fe40000410000 */
[----:B------:R-:W-:Y:S02]  /*155e0*/  FMUL.FTZ R122, R6, R122 ;  /* 0x0000007a067a7220 */ /* 0x000fe40000410000 */
[C---:B---3--:R-:W-:Y:S02]  /*155f0*/  FMUL.FTZ R128, R8.reuse, R128 ;  /* 0x0000008008807220 */ /* 0x048fe40000410000 */
        /* <DEDUP_REMOVED lines=43> */
[----:B--2---:R-:W-:-:S02]  /*158b0*/  FMUL.FTZ R10, R8, R92 ;  /* 0x0000005c080a7220 */ /* 0x004fc40000410000 */
[C---:B------:R-:W-:Y:S02]  /*158c0*/  FMUL.FTZ R93, R8.reuse, R93 ;  /* 0x0000005d085d7220 */ /* 0x040fe40000410000 */
[C---:B------:R-:W-:Y:S02]  /*158d0*/  FMUL.FTZ R96, R8.reuse, R96 ;  /* 0x0000006008607220 */ /* 0x040fe40000410000 */
[----:B------:R-:W-:Y:S02]  /*158e0*/  FMUL.FTZ R97, R8, R97 ;  /* 0x0000006108617220 */ /* 0x000fe40000410000 */
        /* <DEDUP_REMOVED lines=42> */
[----:B------:R-:W-:Y:S02]  /*15b90*/  FMUL.FTZ R99, R6, R99 ;  /* 0x0000006306637220 */ /* 0x000fe40000410000 */
[----:B------:R-:W-:Y:S02]  /*15ba0*/  @P0 FFMA.FTZ R5, R7, R0, R4 ;  /* 0x0000000007050223 */ /* 0x000fe40000010004 */
.L_x_975:
[----:B------:R-:W-:Y:S01]  /*15bb0*/  SHF.R.S32.HI R0, RZ, 0x1f, R197 ;  /* 0x0000001fff007819 */ /* 0x000fe200000114c5 */
[----:B------:R-:W-:Y:S05]  /*15bc0*/  @P1 BRA `(.L_x_1031) ;  /* 0x0000169000001947 */ /* 0x000fea0003800000 */
[----:B------:R-:W3:Y:S01]  /*15bd0*/  S2R R4, SR_TID.X ;  /* 0x0000000000047919 */ /* 0x000ee20000002100 */
        /* <DEDUP_REMOVED lines=13> */
[----:B---3--:R-:W-:Y:S02]  /*15cb0*/  SHF.R.S32.HI R7, RZ, 0x1f, R4 ;  /* 0x0000001fff077819 */ /* 0x008fe40000011404 */
[----:B------:R-:W-:-:S02]  /*15cc0*/  F2FP.BF16.PACK_AB R110, R111, R110 ;  /* 0x0000006e6f6e723e */ /* 0x000fc400000010ff */
[----:B------:R-:W-:Y:S02]  /*15cd0*/  LEA.HI R6, R7, R4, RZ, 0x2 ;  /* 0x0000000407067211 */ /* 0x000fe400078f10ff */
[----:B------:R-:W-:Y:S02]  /*15ce0*/  F2FP.BF16.PACK_AB R104, R105, R104 ;  /* 0x000000686968723e */ /* 0x000fe400000010ff */
[--C-:B------:R-:W-:Y:S02]  /*15cf0*/  SHF.R.S32.HI R11, RZ, 0x2, R6.reuse ;  /* 0x00000002ff0b7819 */ /* 0x100fe40000011406 */
[----:B--2---:R-:W-:Y:S02]  /*15d00*/  SHF.R.S32.HI R8, RZ, 0x1f, R6 ;  /* 0x0000001fff087819 */ /* 0x004fe40000011406 */
[----:B------:R-:W-:Y:S02]  /*15d10*/  LOP3.LUT R13, R6, 0xfffffffc, RZ, 0xc0, !PT ;  /* 0xfffffffc060d7812 */ /* 0x000fe400078ec0ff */
[----:B------:R-:W-:-:S02]  /*15d20*/  LEA.HI R8, R8, R11, RZ, 0x3 ;  /* 0x0000000b08087211 */ /* 0x000fc400078f18ff */
[----:B------:R-:W-:Y:S01]  /*15d30*/  F2FP.BF16.PACK_AB R106, R107, R106 ;  /* 0x0000006a6b6a723e */ /* 0x000fe200000010ff */
[----:B------:R-:W-:Y:S01]  /*15d40*/  IMAD.IADD R13, R4, 0x1, -R13 ;  /* 0x00000001040d7824 */ /* 0x000fe200078e0a0d */
[----:B------:R-:W-:Y:S02]  /*15d50*/  LOP3.LUT R8, R8, 0xfffffff8, RZ, 0xc0, !PT ;  /* 0xfffffff808087812 */ /* 0x000fe400078ec0ff */
[----:B------:R-:W-:Y:S02]  /*15d60*/  F2FP.BF16.PACK_AB R100, R101, R100 ;  /* 0x000000646564723e */ /* 0x000fe400000010ff */
[----:B------:R-:W-:Y:S01]  /*15d70*/  F2FP.BF16.PACK_AB R102, R103, R102 ;  /* 0x000000666766723e */ /* 0x000fe200000010ff */
[----:B------:R-:W-:Y:S01]  /*15d80*/  IMAD.IADD R11, R11, 0x1, -R8 ;  /* 0x000000010b0b7824 */ /* 0x000fe200078e0a08 */
[----:B------:R-:W-:Y:S02]  /*15d90*/  LEA.HI R8, R7, R4, RZ, 0x5 ;  /* 0x0000000407087211 */ /* 0x000fe400078f28ff */
[----:B------:R-:W-:Y:S01]  /*15da0*/  F2FP.BF16.PACK_AB R36, R37, R36 ;  /* 0x000000242524723e */ /* 0x000fe200000010ff */
[----:B------:R-:W-:Y:S01]  /*15db0*/  IMAD.SHL.U32 R6, R11, 0x40, RZ ;  /* 0x000000400b067824 */ /* 0x000fe200078e00ff */
[----:B------:R-:W-:-:S02]  /*15dc0*/  SHF.R.S32.HI R12, RZ, 0x5, R8 ;  /* 0x00000005ff0c7819 */ /* 0x000fc40000011408 */
[----:B------:R-:W-:Y:S02]  /*15dd0*/  LOP3.LUT R15, R11, 0x1, RZ, 0xc0, !PT ;  /* 0x000000010b0f7812 */ /* 0x000fe400078ec0ff */
        /* <DEDUP_REMOVED lines=92> */
[----:B------:R4:W-:Y:S04]  /*163a0*/  STS [R19+0x8480], R78 ;  /* 0x0084804e13007388 */ /* 0x0009e80000000800 */
[----:B------:R-:W-:Y:S04]  /*163b0*/  STS [R11+0x8000], R80 ;  /* 0x008000500b007388 */ /* 0x000fe80000000800 */
[----:B------:R1:W-:Y:S01]  /*163c0*/  STS [R11+0x8400], R82 ;  /* 0x008400520b007388 */ /* 0x0003e20000000800 */
[----:B--2---:R-:W-:-:S03]  /*163d0*/  IMAD.MOV.U32 R15, RZ, RZ, 0x4 ;  /* 0x00000004ff0f7424 */ /* 0x004fc600078e00ff */
[----:B------:R2:W-:Y:S04]  /*163e0*/  STS [R21+0x8080], R84 ;  /* 0x0080805415007388 */ /* 0x0005e80000000800 */
[----:B------:R2:W-:Y:S01]  /*163f0*/  STS [R21+0x8480], R86 ;  /* 0x0084805615007388 */ /* 0x0005e20000000800 */
[----:B---3--:R-:W-:-:S03]  /*16400*/  IMAD.WIDE R16, R200, R15, c[0x0][0x500] ;  /* 0x00014000c8107625 */ /* 0x008fc600078e020f */
        /* <DEDUP_REMOVED lines=8> */
[----:B----4-:R-:W-:-:S03]  /*16490*/  @P1 IMAD.WIDE R18, R200, R15, c[0x0][0x508] ;  /* 0x00014200c8121625 */ /* 0x010fc600078e020f */
[----:B-1----:R-:W3:Y:S04]  /*164a0*/  @P0 LDG.E R11, [R16.64] ;  /* 0x00000006100b0981 */ /* 0x002ee8000c1e1900 */
[----:B------:R2:W5:Y:S01]  /*164b0*/  @P1 LDG.E R6, [R18.64] ;  /* 0x0000000612061981 */ /* 0x000562000c1e1900 */
[----:B------:R-:W-:Y:S02]  /*164c0*/  CS2R R14, SRZ ;  /* 0x00000000000e7805 */ /* 0x000fe4000001ff00 */
[--C-:B---3--:R-:W-:Y:S01]  /*164d0*/  @P0 SHF.R.S32.HI R15, RZ, 0x1f, R11.reuse ;  /* 0x0000001fff0f0819 */ /* 0x108fe2000001140b */
[----:B------:R-:W-:Y:S01]  /*164e0*/  @P0 IMAD.MOV.U32 R14, RZ, RZ, R11 ;  /* 0x000000ffff0e0224 */ /* 0x000fe200078e000b */
[----:B------:R-:W-:Y:S05]  /*164f0*/  @P1 BRA `(.L_x_1032) ;  /* 0x0000004000001947 */ /* 0x000fea0003800000 */
[----:B--2---:R-:W-:Y:S05]  /*16500*/  @!P0 BRA `(.L_x_1032) ;  /* 0x0000003000008947 */ /* 0x004fea0003800000 */
[----:B-----5:R-:W2:Y:S04]  /*16510*/  LDG.E R6, [R16.64] ;  /* 0x0000000610067981 */ /* 0x020ea8000c1e1900 */
[----:B------:R-:W2:Y:S02]  /*16520*/  LDG.E R9, [R16.64+0x4] ;  /* 0x0000040610097981 */ /* 0x000ea4000c1e1900 */
[----:B--2---:R-:W-:-:S02]  /*16530*/  IADD3 R6, -R6, R9, RZ ;  /* 0x0000000906067210 */ /* 0x004fc40007ffe1ff */
.L_x_1032:
        /* <DEDUP_REMOVED lines=13> */
[----:B------:R-:W-:Y:S02]  /*16610*/  IADD3 R12, R12, -R11, RZ ;  /* 0x8000000b0c0c7210 */ /* 0x000fe40007ffe0ff */
[----:B------:R-:W-:Y:S01]  /*16620*/  SHF.R.S32.HI R11, RZ, 0x2, R9 ;  /* 0x00000002ff0b7819 */ /* 0x000fe20000011409 */
[----:B------:R-:W-:Y:S01]  /*16630*/  IMAD.IADD R9, R13, 0x1, -R8 ;  /* 0x000000010d097824 */ /* 0x000fe200078e0a08 */
[----:B------:R-:W-:Y:S01]  /*16640*/  ISETP.NE.AND P1, PT, R2, 0x1, PT ;  /* 0x000000010200780c */ /* 0x000fe20003f25270 */
[----:B------:R-:W-:Y:S01]  /*16650*/  IMAD R8, R0, c[0x0][0x490], RZ ;  /* 0x0001240000087a24 */ /* 0x000fe200078e02ff */
[----:B------:R-:W-:Y:S01]  /*16660*/  MOV R18, R14 ;  /* 0x0000000e00127202 */ /* 0x000fe20000000f00 */
[----:B------:R-:W-:Y:S01]  /*16670*/  IMAD R2, R12, 0x10, R11 ;  /* 0x000000100c027824 */ /* 0x000fe200078e020b */
[-C--:B------:R-:W-:Y:S01]  /*16680*/  LEA.HI R12, R7, R4.reuse, RZ, 0x3 ;  /* 0x00000004070c7211 */ /* 0x080fe200078f18ff */
[----:B------:R-:W-:Y:S01]  /*16690*/  IMAD R17, R197, c[0x0][0x494], R8 ;  /* 0x00012500c5117a24 */ /* 0x000fe200078e0208 */
[----:B------:R-:W-:Y:S01]  /*166a0*/  LEA.HI R7, R7, R4, RZ, 0x6 ;  /* 0x0000000407077211 */ /* 0x000fe200078f30ff */
[----:B------:R-:W-:Y:S01]  /*166b0*/  IMAD R8, R9, 0x8, R2 ;  /* 0x0000000809087824 */ /* 0x000fe200078e0202 */
[----:B------:R-:W-:Y:S01]  /*166c0*/  LOP3.LUT R9, R12, 0xfffffff8, RZ, 0xc0, !PT ;  /* 0xfffffff80c097812 */ /* 0x000fe200078ec0ff */
[----:B------:R-:W-:Y:S01]  /*166d0*/  IMAD R13, R15, c[0x0][0x3a0], RZ ;  /* 0x0000e8000f0d7a24 */ /* 0x000fe200078e02ff */
[----:B------:R-:W-:Y:S01]  /*166e0*/  LOP3.LUT P2, RZ, R10, 0x3, RZ, 0xc0, !PT ;  /* 0x000000030aff7812 */ /* 0x000fe2000784c0ff */
[----:B------:R-:W-:Y:S01]  /*166f0*/  IMAD.WIDE.U32 R18, R197, c[0x0][0x490], R18 ;  /* 0x00012400c5127a25 */ /* 0x000fe200078e0012 */
[----:B-1----:R-:W-:-:S02]  /*16700*/  LEA R11, R57, R8, 0x7 ;  /* 0x00000008390b7211 */ /* 0x002fc400078e38ff */
[----:B------:R-:W-:Y:S01]  /*16710*/  SHF.R.S32.HI R8, RZ, 0x1f, R200 ;  /* 0x0000001fff087819 */ /* 0x000fe200000114c8 */
[----:B------:R-:W-:Y:S01]  /*16720*/  IMAD.IADD R9, R4, 0x1, -R9 ;  /* 0x0000000104097824 */ /* 0x000fe200078e0a09 */
[----:B------:R-:W-:Y:S01]  /*16730*/  SEL R200, R200, RZ, !P0 ;  /* 0x000000ffc8c87207 */ /* 0x000fe20004000000 */
[----:B------:R-:W-:Y:S01]  /*16740*/  @P1 IMAD.HI.U32 R4, R11, c[0x0][0x4ec], RZ ;  /* 0x00013b000b041a27 */ /* 0x000fe200078e00ff */
[----:B------:R-:W-:Y:S02]  /*16750*/  SEL R8, R8, RZ, !P0 ;  /* 0x000000ff08087207 */ /* 0x000fe40004000000 */
[----:B------:R-:W-:Y:S01]  /*16760*/  SHF.L.U32 R7, R7, 0x3, RZ ;  /* 0x0000000307077819 */ /* 0x000fe200000006ff */
[C---:B------:R-:W-:Y:S02]  /*16770*/  IMAD R13, R14.reuse, c[0x0][0x3a4], R13 ;  /* 0x0000e9000e0d7a24 */ /* 0x040fe400078e020d */
[----:B------:R-:W-:-:S04]  /*16780*/  IMAD.WIDE.U32 R14, R14, c[0x0][0x3a0], RZ ;  /* 0x0000e8000e0e7a25 */ /* 0x000fc800078e00ff */
[----:B------:R-:W-:Y:S01]  /*16790*/  IMAD.MOV.U32 R10, RZ, RZ, R11 ;  /* 0x000000ffff0a7224 */ /* 0x000fe200078e000b */
[----:B------:R-:W-:Y:S01]  /*167a0*/  @P1 SHF.R.U32.HI R10, RZ, c[0x0][0x4f0], R4 ;  /* 0x00013c00ff0a1a19 */ /* 0x000fe20000011604 */
[----:B------:R-:W-:Y:S01]  /*167b0*/  IMAD R0, R0, c[0x0][0x3e8], RZ ;  /* 0x0000fa0000007a24 */ /* 0x000fe200078e02ff */
[----:B------:R-:W-:Y:S01]  /*167c0*/  SHF.R.S32.HI R4, RZ, 0x3, R12 ;  /* 0x00000003ff047819 */ /* 0x000fe2000001140c */
[----:B------:R-:W-:Y:S01]  /*167d0*/  IMAD.IADD R19, R19, 0x1, R17 ;  /* 0x0000000113137824 */ /* 0x000fe200078e0211 */
[----:B------:R-:W-:Y:S01]  /*167e0*/  IADD3 R15, R15, R13, RZ ;  /* 0x0000000d0f0f7210 */ /* 0x000fe20007ffe0ff */
[----:B------:R-:W-:Y:S01]  /*167f0*/  IMAD R17, R197, c[0x0][0x3ec], R0 ;  /* 0x0000fb00c5117a24 */ /* 0x000fe200078e0200 */
[----:B------:R-:W-:Y:S01]  /*16800*/  LEA R0, R9, R4, 0x5 ;  /* 0x0000000409007211 */ /* 0x000fe200078e28ff */
[--C-:B------:R-:W-:Y:S01]  /*16810*/  IMAD.MOV R12, RZ, RZ, -R10.reuse ;  /* 0x000000ffff0c7224 */ /* 0x100fe200078e0a0a */
[----:B------:R-:W-:Y:S01]  /*16820*/  SHF.R.S32.HI R16, RZ, 0x1f, R10 ;  /* 0x0000001fff107819 */ /* 0x000fe2000001140a */
        /* <DEDUP_REMOVED lines=22> */
[----:B------:R-:W-:Y:S01]  /*16990*/  IMAD.WIDE.U32 R14, R200, c[0x0][0x3f0], R14 ;  /* 0x0000fc00c80e7a25 */ /* 0x000fe200078e000e */
[----:B------:R-:W-:Y:S01]  /*169a0*/  SHFL.IDX PT, R34, R12, RZ, 0x1c1f ;  /* 0x001c1fff0c227589 */ /* 0x000fe200000e0000 */
[----:B------:R-:W-:Y:S02]  /*169b0*/  SHF.R.U32.HI R8, RZ, 0x3, R13 ;  /* 0x00000003ff087819 */ /* 0x000fe4000001160d */
[----:B------:R-:W-:Y:S01]  /*169c0*/  LEA.HI.X R17, R20, c[0x0][0x454], R17, 0x2, P0 ;  /* 0x0001150014117a11 */ /* 0x000fe200000f1411 */
[----:B------:R-:W-:Y:S01]  /*169d0*/  IMAD R9, R200, c[0x0][0x3f4], R9 ;  /* 0x0000fd00c8097a24 */ /* 0x000fe200078e0209 */
[----:B------:R-:W-:Y:S01]  /*169e0*/  SHFL.IDX PT, R48, R12, 0x1, 0x1c1f ;  /* 0x003c1f000c307f89 */ /* 0x000fe200000e0000 */
[----:B------:R-:W-:Y:S01]  /*169f0*/  LOP3.LUT R13, R13, 0x38, R0, 0xf8, !PT ;  /* 0x000000380d0d7812 */ /* 0x000fe200078ef800 */
[----:B------:R-:W-:-:S02]  /*16a00*/  IMAD.MOV R16, RZ, RZ, -R10 ;  /* 0x000000ffff107224 */ /* 0x000fc400078e0a0a */
[----:B------:R-:W1:Y:S01]  /*16a10*/  SHFL.IDX PT, R35, R17, RZ, 0x1c1f ;  /* 0x001c1fff11237589 */ /* 0x000e6200000e0000 */
[----:B------:R-:W-:Y:S01]  /*16a20*/  IADD3 R15, R15, R9, RZ ;  /* 0x000000090f0f7210 */ /* 0x000fe20007ffe0ff */
[----:B------:R-:W-:Y:S01]  /*16a30*/  IMAD R9, R57, 0x80, R2 ;  /* 0x0000008039097824 */ /* 0x000fe200078e0202 */
[----:B------:R-:W-:Y:S01]  /*16a40*/  LOP3.LUT R8, R13, R8, RZ, 0x3c, !PT ;  /* 0x000000080d087212 */ /* 0x000fe200078e3cff */
[----:B------:R-:W2:Y:S01]  /*16a50*/  SHFL.IDX PT, R49, R17, 0x1, 0x1c1f ;  /* 0x003c1f0011317f89 */ /* 0x000ea200000e0000 */
[----:B-----5:R-:W-:Y:S01]  /*16a60*/  IMAD R2, R6, c[0x0][0x4e8], RZ ;  /* 0x00013a0006027a24 */ /* 0x020fe200078e02ff */
[----:B------:R-:W-:Y:S01]  /*16a70*/  SHF.R.S32.HI R13, RZ, 0x1f, R10 ;  /* 0x0000001fff0d7819 */ /* 0x000fe2000001140a */
[----:B------:R-:W-:Y:S01]  /*16a80*/  IMAD R16, R16, c[0x0][0x4e8], R11 ;  /* 0x00013a0010107a24 */ /* 0x000fe200078e020b */
[C---:B------:R-:W-:Y:S01]  /*16a90*/  IADD3 R11, R9.reuse, 0x8, RZ ;  /* 0x00000008090b7810 */ /* 0x040fe20007ffe0ff */
[----:B------:R-:W-:Y:S01]  /*16aa0*/  IMAD.WIDE.U32 R14, R10, c[0x0][0x3e0], R14 ;  /* 0x0000f8000a0e7a25 */ /* 0x000fe200078e000e */
[----:B------:R-:W-:-:S02]  /*16ab0*/  ISETP.GE.OR P1, PT, R9, R2, P2 ;  /* 0x000000020900720c */ /* 0x000fc40001726670 */
[----:B------:R-:W-:Y:S01]  /*16ac0*/  ISETP.GE.OR P0, PT, R11, R2, P2 ;  /* 0x000000020b00720c */ /* 0x000fe20001706670 */
[----:B------:R-:W-:Y:S01]  /*16ad0*/  IMAD R13, R13, c[0x0][0x3e0], RZ ;  /* 0x0000f8000d0d7a24 */ /* 0x000fe200078e02ff */
[----:B------:R-:W-:Y:S02]  /*16ae0*/  SHF.R.S32.HI R6, RZ, 0x1f, R16 ;  /* 0x0000001fff067819 */ /* 0x000fe40000011410 */
[----:B------:R-:W-:Y:S01]  /*16af0*/  LOP3.LUT R7, R8, 0x7ffffe00, R7, 0xf8, !PT ;  /* 0x7ffffe0008077812 */ /* 0x000fe200078ef807 */
[----:B------:R-:W-:Y:S01]  /*16b00*/  IMAD R13, R10, c[0x0][0x3e4], R13 ;  /* 0x0000f9000a0d7a24 */ /* 0x000fe200078e020d */
[----:B------:R-:W-:Y:S01]  /*16b10*/  LEA R57, R57, R4, 0x7 ;  /* 0x0000000439397211 */ /* 0x000fe200078e38ff */
[----:B------:R-:W-:Y:S01]  /*16b20*/  IMAD R9, R6, c[0x0][0x3d8], RZ ;  /* 0x0000f60006097a24 */ /* 0x000fe200078e02ff */
[----:B------:R-:W-:Y:S01]  /*16b30*/  SHF.L.U32 R58, R7, 0x1, RZ ;  /* 0x00000001073a7819 */ /* 0x000fe200000006ff */
[----:B------:R-:W-:Y:S02]  /*16b40*/  IMAD.IADD R15, R15, 0x1, R13 ;  /* 0x000000010f0f7824 */ /* 0x000fe400078e020d */
[C---:B------:R-:W-:Y:S01]  /*16b50*/  IMAD R6, R16.reuse, c[0x0][0x3dc], R9 ;  /* 0x0000f70010067a24 */ /* 0x040fe200078e0209 */
[----:B-1----:R1:W-:Y:S01]  /*16b60*/  @!P1 ST.E [R34.64], R3 ;  /* 0x0000000322009985 */ /* 0x0023e2000c101906 */
[----:B------:R-:W-:-:S03]  /*16b70*/  IMAD.WIDE.U32 R32, R16, c[0x0][0x3d8], R14 ;  /* 0x0000f60010207a25 */ /* 0x000fc600078e000e */
[----:B--2---:R1:W-:Y:S01]  /*16b80*/  @!P0 ST.E [R48.64], R5 ;  /* 0x0000000530008985 */ /* 0x0043e2000c101906 */
[----:B------:R-:W-:Y:S01]  /*16b90*/  IMAD.IADD R6, R33, 0x1, R6 ;  /* 0x0000000121067824 */ /* 0x000fe200078e0206 */
[C---:B------:R-:W-:Y:S02]  /*16ba0*/  LEA R56, P0, R32.reuse, c[0x0][0x380], 0x1 ;  /* 0x0000e00020387a11 */ /* 0x040fe400078008ff */
        /* <DEDUP_REMOVED lines=34> */
.L_x_1034:
[----:B--2---:R-:W-:Y:S05]  /*16dd0*/  BSYNC B0 ;  /* 0x0000000000007941 */ /* 0x004fea0003800000 */
.L_x_1033:
        /* <DEDUP_REMOVED lines=23> */
.L_x_1036:
[----:B------:R-:W-:Y:S05]  /*16f50*/  BSYNC B0 ;  /* 0x0000000000007941 */ /* 0x000fea0003800000 */
.L_x_1035:
        /* <DEDUP_REMOVED lines=23> */
.L_x_1038:
[----:B------:R-:W-:Y:S05]  /*170d0*/  BSYNC B0 ;  /* 0x0000000000007941 */ /* 0x000fea0003800000 */
.L_x_1037:
        /* <DEDUP_REMOVED lines=24> */
.L_x_1031:
        /* <DEDUP_REMOVED lines=8> */
[----:B------:R-:W3:Y:S04]  /*172e0*/  @P0 LDG.E R3, [R4.64] ;  /* 0x0000000604030981 */ /* 0x000ee8000c1e1900 */
[----:B------:R4:W5:Y:S01]  /*172f0*/  @P1 LDG.E R2, [R6.64] ;  /* 0x0000000606021981 */ /* 0x000962000c1e1900 */
[----:B------:R-:W-:Y:S02]  /*17300*/  CS2R R10, SRZ ;  /* 0x00000000000a7805 */ /* 0x000fe4000001ff00 */
[--C-:B---3--:R-:W-:Y:S01]  /*17310*/  @P0 SHF.R.S32.HI R11, RZ, 0x1f, R3.reuse ;  /* 0x0000001fff0b0819 */ /* 0x108fe20000011403 */
[----:B------:R-:W-:Y:S01]  /*17320*/  @P0 IMAD.MOV.U32 R10, RZ, RZ, R3 ;  /* 0x000000ffff0a0224 */ /* 0x000fe200078e0003 */
[----:B------:R-:W-:Y:S05]  /*17330*/  @P1 BRA `(.L_x_1039) ;  /* 0x0000004000001947 */ /* 0x000fea0003800000 */
[----:B----4-:R-:W-:Y:S05]  /*17340*/  @!P0 BRA `(.L_x_1039) ;  /* 0x0000003000008947 */ /* 0x010fea0003800000 */
[----:B-----5:R-:W3:Y:S04]  /*17350*/  LDG.E R2, [R4.64] ;  /* 0x0000000604027981 */ /* 0x020ee8000c1e1900 */
[----:B------:R-:W3:Y:S02]  /*17360*/  LDG.E R3, [R4.64+0x4] ;  /* 0x0000040604037981 */ /* 0x000ee4000c1e1900 */
[----:B---3--:R-:W-:-:S02]  /*17370*/  IADD3 R2, -R2, R3, RZ ;  /* 0x0000000302027210 */ /* 0x008fc40007ffe1ff */
.L_x_1039:
[----:B----4-:R-:W3:Y:S01]  /*17380*/  S2R R3, SR_TID.X ;  /* 0x0000000000037919 */ /* 0x010ee20000002100 */
[----:B------:R-:W-:Y:S01]  /*17390*/  SHF.R.S32.HI R5, RZ, 0x1f, R200 ;  /* 0x0000001fff057819 */ /* 0x000fe200000114c8 */
[----:B------:R-:W-:Y:S01]  /*173a0*/  BSSY B0, `(.L_x_1040) ;  /* 0x0000027000007945 */ /* 0x000fe20003800000 */
[----:B------:R-:W-:-:S02]  /*173b0*/  SEL R200, R200, RZ, !P0 ;  /* 0x000000ffc8c87207 */ /* 0x000fc40004000000 */
[----:B------:R-:W-:Y:S02]  /*173c0*/  SEL R5, R5, RZ, !P0 ;  /* 0x000000ff05057207 */ /* 0x000fe40004000000 */
[----:B---3--:R-:W-:-:S13]  /*173d0*/  ISETP.GE.AND P1, PT, R3, 0x80, PT ;  /* 0x000000800300780c */ /* 0x008fda0003f26270 */
[----:B------:R-:W-:Y:S05]  /*173e0*/  @P1 BRA `(.L_x_1041) ;  /* 0x0000022000001947 */ /* 0x000fea0003800000 */
[----:B--2---:R-:W2:Y:S01]  /*173f0*/  S2R R8, SR_CTAID.X ;  /* 0x0000000000087919 */ /* 0x004ea20000002500 */
[----:B-----5:R-:W-:Y:S01]  /*17400*/  IMAD R7, R2, c[0x0][0x4e8], RZ ;  /* 0x00013a0002077a24 */ /* 0x020fe200078e02ff */
[----:B--2---:R-:W-:-:S04]  /*17410*/  LEA R8, R8, R3, 0x7 ;  /* 0x0000000308087211 */ /* 0x004fc800078e38ff */
        /* <DEDUP_REMOVED lines=31> */
.L_x_1041:
[----:B------:R-:W-:Y:S05]  /*17610*/  BSYNC B0 ;  /* 0x0000000000007941 */ /* 0x000fea0003800000 */
.L_x_1040:
[----:B--2---:R-:W2:Y:S01]  /*17620*/  S2R R4, SR_CTAID.X ;  /* 0x0000000000047919 */ /* 0x004ea20000002500 */
[----:B------:R-:W-:Y:S01]  /*17630*/  SHF.R.S32.HI R6, RZ, 0x1f, R3 ;  /* 0x0000001fff067819 */ /* 0x000fe20000011403 */
[----:B------:R-:W-:Y:S01]  /*17640*/  IMAD R7, R11, c[0x0][0x3a0], RZ ;  /* 0x0000e8000b077a24 */ /* 0x000fe200078e02ff */
[----:B------:R-:W-:Y:S01]  /*17650*/  MOV R8, c[0x0][0x4e8] ;  /* 0x00013a0000087a02 */ /* 0x000fe20000000f00 */
[----:B------:R-:W-:Y:S01]  /*17660*/  IMAD.WIDE.U32 R12, R10, c[0x0][0x3a0], RZ ;  /* 0x0000e8000a0c7a25 */ /* 0x000fe200078e00ff */
[----:B------:R-:W-:Y:S02]  /*17670*/  LEA.HI R6, R6, R3, RZ, 0x3 ;  /* 0x0000000306067211 */ /* 0x000fe400078f18ff */
[----:B------:R-:W-:Y:S01]  /*17680*/  ISETP.NE.AND P0, PT, R8, 0x1, PT ;  /* 0x000000010800780c */ /* 0x000fe20003f05270 */
[----:B------:R-:W-:Y:S01]  /*17690*/  IMAD R7, R10, c[0x0][0x3a4], R7 ;  /* 0x0000e9000a077a24 */ /* 0x000fe200078e0207 */
[----:B------:R-:W-:Y:S01]  /*176a0*/  LOP3.LUT R10, R6, 0xfffffff8, RZ, 0xc0, !PT ;  /* 0xfffffff8060a7812 */ /* 0x000fe200078ec0ff */
[----:B------:R-:W-:-:S02]  /*176b0*/  IMAD R0, R0, c[0x0][0x3e8], RZ ;  /* 0x0000fa0000007a24 */ /* 0x000fc400078e02ff */
[----:B------:R-:W-:Y:S01]  /*176c0*/  IMAD R5, R5, c[0x0][0x3f0], RZ ;  /* 0x0000fc0005057a24 */ /* 0x000fe200078e02ff */
[----:B------:R-:W-:Y:S01]  /*176d0*/  IADD3 R13, R13, R7, RZ ;  /* 0x000000070d0d7210 */ /* 0x000fe20007ffe0ff */
[----:B------:R-:W-:Y:S01]  /*176e0*/  IMAD.IADD R10, R3, 0x1, -R10 ;  /* 0x00000001030a7824 */ /* 0x000fe200078e0a0a */
[----:B------:R-:W-:Y:S01]  /*176f0*/  SHF.R.S32.HI R3, RZ, 0x3, R6 ;  /* 0x00000003ff037819 */ /* 0x000fe20000011406 */
[C---:B------:R-:W-:Y:S02]  /*17700*/  IMAD R0, R197.reuse, c[0x0][0x3ec], R0 ;  /* 0x0000fb00c5007a24 */ /* 0x040fe400078e0200 */
[----:B------:R-:W-:Y:S01]  /*17710*/  IMAD.WIDE.U32 R12, R197, c[0x0][0x3e8], R12 ;  /* 0x0000fa00c50c7a25 */ /* 0x000fe200078e000c */
[----:B------:R-:W-:-:S03]  /*17720*/  LEA R7, R10, R3, 0x5 ;  /* 0x000000030a077211 */ /* 0x000fc600078e28ff */
[----:B------:R-:W-:Y:S01]  /*17730*/  IMAD R5, R200, c[0x0][0x3f4], R5 ;  /* 0x0000fd00c8057a24 */ /* 0x000fe200078e0205 */
[----:B------:R-:W-:Y:S01]  /*17740*/  IADD3 R13, R0, R13, RZ ;  /* 0x0000000d000d7210 */ /* 0x000fe20007ffe0ff */
[----:B--2---:R-:W-:-:S04]  /*17750*/  IMAD R7, R4, 0x80, R7 ;  /* 0x0000008004077824 */ /* 0x004fc800078e0207 */
[----:B------:R-:W-:Y:S01]  /*17760*/  @P0 IMAD.HI.U32 R0, R7, c[0x0][0x4ec], RZ ;  /* 0x00013b0007000a27 */ /* 0x000fe200078e00ff */
[----:B------:R-:W-:-:S03]  /*17770*/  MOV R6, R7 ;  /* 0x0000000700067202 */ /* 0x000fc60000000f00 */
[----:B------:R-:W-:Y:S01]  /*17780*/  IMAD.WIDE.U32 R12, R200, c[0x0][0x3f0], R12 ;  /* 0x0000fc00c80c7a25 */ /* 0x000fe200078e000c */
[----:B------:R-:W-:-:S03]  /*17790*/  @P0 SHF.R.U32.HI R6, RZ, c[0x0][0x4f0], R0 ;  /* 0x00013c00ff060a19 */ /* 0x000fc60000011600 */
[----:B------:R-:W-:Y:S01]  /*177a0*/  IMAD.IADD R13, R13, 0x1, R5 ;  /* 0x000000010d0d7824 */ /* 0x000fe200078e0205 */
[----:B------:R-:W-:Y:S02]  /*177b0*/  SHF.R.S32.HI R0, RZ, 0x1f, R6 ;  /* 0x0000001fff007819 */ /* 0x000fe40000011406 */
[C---:B------:R-:W-:Y:S01]  /*177c0*/  IADD3 R8, -R6.reuse, RZ, RZ ;  /* 0x000000ff06087210 */ /* 0x040fe20007ffe1ff */
[----:B------:R-:W-:-:S04]  /*177d0*/  IMAD.WIDE.U32 R12, R6, c[0x0][0x3e0], R12 ;  /* 0x0000f800060c7a25 */ /* 0x000fc800078e000c */
[----:B------:R-:W-:Y:S01]  /*177e0*/  IMAD R5, R0, c[0x0][0x3e0], RZ ;  /* 0x0000f80000057a24 */ /* 0x000fe200078e02ff */
[----:B------:R-:W-:Y:S01]  /*177f0*/  LEA R0, R4, R3, 0x7 ;  /* 0x0000000304007211 */ /* 0x000fe200078e38ff */
[----:B------:R-:W-:Y:S02]  /*17800*/  IMAD R8, R8, c[0x0][0x4e8], R7 ;  /* 0x00013a0008087a24 */ /* 0x000fe400078e0207 */
[----:B------:R-:W-:-:S03]  /*17810*/  IMAD R5, R6, c[0x0][0x3e4], R5 ;  /* 0x0000f90006057a24 */ /* 0x000fc600078e0205 */
[----:B------:R-:W-:Y:S02]  /*17820*/  SHF.R.S32.HI R9, RZ, 0x1f, R8 ;  /* 0x0000001fff097819 */ /* 0x000fe40000011408 */
[----:B------:R-:W-:Y:S01]  /*17830*/  IADD3 R13, R13, R5, RZ ;  /* 0x000000050d0d7210 */ /* 0x000fe20007ffe0ff */
[----:B------:R-:W-:Y:S02]  /*17840*/  IMAD.SHL.U32 R5, R10, 0x8, RZ ;  /* 0x000000080a057824 */ /* 0x000fe400078e00ff */
[----:B------:R-:W-:Y:S02]  /*17850*/  IMAD R9, R9, c[0x0][0x3d8], RZ ;  /* 0x0000f60009097a24 */ /* 0x000fe400078e02ff */
[C---:B------:R-:W-:Y:S01]  /*17860*/  IMAD.WIDE.U32 R12, R8.reuse, c[0x0][0x3d8], R12 ;  /* 0x0000f600080c7a25 */ /* 0x040fe200078e000c */
[C---:B------:R-:W-:Y:S02]  /*17870*/  IADD3 R4, R5.reuse, 0x40, RZ ;  /* 0x0000004005047810 */ /* 0x040fe40007ffe0ff */
[----:B------:R-:W-:Y:S01]  /*17880*/  IADD3 R3, R5, 0x80, RZ ;  /* 0x0000008005037810 */ /* 0x000fe20007ffe0ff */
[----:B------:R-:W-:Y:S01]  /*17890*/  IMAD R9, R8, c[0x0][0x3dc], R9 ;  /* 0x0000f70008097a24 */ /* 0x000fe200078e0209 */
[----:B------:R-:W-:-:S04]  /*178a0*/  LEA R7, P0, R12, c[0x0][0x380], 0x1 ;  /* 0x0000e0000c077a11 */ /* 0x000fc800078008ff */
[----:B------:R-:W-:-:S04]  /*178b0*/  IADD3 R9, R13, R9, RZ ;  /* 0x000000090d097210 */ /* 0x000fc80007ffe0ff */
[----:B------:R-:W-:Y:S01]  /*178c0*/  LEA.HI.X R6, R12, c[0x0][0x384], R9, 0x1, P0 ;  /* 0x0000e1000c067a11 */ /* 0x000fe200000f0c09 */
[----:B------:R-:W-:Y:S05]  /*178d0*/  BRA.DIV ~URZ, `(.L_x_1042) ;  /* 0x00000ae27f007947 */ /* 0x000fea000b800000 */
[----:B------:R2:W3:Y:S02]  /*178e0*/  SHFL.IDX PT, R9, R6, RZ, 0x181f ;  /* 0x00181fff06097589 */ /* 0x0004e400000e0000 */
.L_x_1062:
[----:B------:R-:W-:Y:S05]  /*178f0*/  BRA.DIV ~URZ, `(.L_x_1043) ;  /* 0x00000b427f007947 */ /* 0x000fea000b800000 */
[----:B------:R4:W1:Y:S02]  /*17900*/  SHFL.IDX PT, R10, R7, RZ, 0x181f ;  /* 0x00181fff070a7589 */ /* 0x00086400000e0000 */
.L_x_1063:
[----:B-----5:R-:W-:Y:S01]  /*17910*/  IMAD R13, R2, c[0x0][0x4e8], RZ ;  /* 0x00013a00020d7a24 */ /* 0x020fe200078e02ff */
[----:B------:R-:W-:Y:S01]  /*17920*/  BSSY B0, `(.L_x_1044) ;  /* 0x0000013000007945 */ /* 0x000fe20003800000 */
[----:B---3--:R-:W-:-:S03]  /*17930*/  MOV R11, R9 ;  /* 0x00000009000b7202 */ /* 0x008fc60000000f00 */
[----:B------:R-:W-:-:S13]  /*17940*/  ISETP.GE.AND P0, PT, R0, R13, PT ;  /* 0x0000000d0000720c */ /* 0x000fda0003f06270 */
[----:B------:R-:W-:Y:S05]  /*17950*/  @P0 BRA `(.L_x_1045) ;  /* 0x000000f000000947 */ /* 0x000fea0003800000 */
[----:B------:R-:W-:Y:S02]  /*17960*/  ISETP.GE.AND P1, PT, R4, c[0x0][0x3c8], PT ;  /* 0x0000f20004007a0c */ /* 0x000fe40003f26270 */
        /* <DEDUP_REMOVED lines=14> */
.L_x_1045:
[----:B------:R-:W-:Y:S05]  /*17a50*/  BSYNC B0 ;  /* 0x0000000000007941 */ /* 0x000fea0003800000 */
.L_x_1044:
[----:B------:R-:W-:Y:S05]  /*17a60*/  BRA.DIV ~URZ, `(.L_x_1046) ;  /* 0x00000a527f007947 */ /* 0x000fea000b800000 */
[----:B-1----:R1:W3:Y:S04]  /*17a70*/  SHFL.IDX PT, R9, R6, 0x1, 0x181f ;  /* 0x00381f0006097f89 */ /* 0x0022e800000e0000 */
[----:B------:R1:W2:Y:S02]  /*17a80*/  SHFL.IDX PT, R10, R7, 0x1, 0x181f ;  /* 0x00381f00070a7f89 */ /* 0x0002a400000e0000 */
.L_x_1064:
[----:B------:R-:W-:Y:S01]  /*17a90*/  IADD3 R2, R0, 0x20, RZ ;  /* 0x0000002000027810 */ /* 0x000fe20007ffe0ff */
[----:B------:R-:W-:Y:S01]  /*17aa0*/  BSSY B0, `(.L_x_1047) ;  /* 0x0000013000007945 */ /* 0x000fe20003800000 */
[----:B---3--:R-:W-:-:S02]  /*17ab0*/  IMAD.MOV.U32 R11, RZ, RZ, R9 ;  /* 0x000000ffff0b7224 */ /* 0x008fc400078e0009 */
        /* <DEDUP_REMOVED lines=8> */
[--C-:B--2---:R-:W-:Y:S01]  /*17b40*/  @!P2 IMAD.WIDE R14, R5, 0x2, R10.reuse ;  /* 0x00000002050ea825 */ /* 0x104fe200078e020a */
        /* <DEDUP_REMOVED lines=8> */
.L_x_1048:
[----:B------:R-:W-:Y:S05]  /*17bd0*/  BSYNC B0 ;  /* 0x0000000000007941 */ /* 0x000fea0003800000 */
.L_x_1047:
[----:B------:R-:W-:Y:S05]  /*17be0*/  BRA.DIV ~URZ, `(.L_x_1049) ;  /* 0x000009c27f007947 */ /* 0x000fea000b800000 */
[----:B--2---:R2:W3:Y:S02]  /*17bf0*/  SHFL.IDX PT, R9, R6, 0x2, 0x181f ;  /* 0x00581f0006097f89 */ /* 0x0044e400000e0000 */
.L_x_1065:
[----:B------:R-:W-:Y:S05]  /*17c00*/  BRA.DIV ~URZ, `(.L_x_1050) ;  /* 0x00000a227f007947 */ /* 0x000fea000b800000 */
[----:B------:R1:W2:Y:S02]  /*17c10*/  SHFL.IDX PT, R10, R7, 0x2, 0x181f ;  /* 0x00581f00070a7f89 */ /* 0x0002a400000e0000 */
.L_x_1066:
[----:B------:R-:W-:Y:S01]  /*17c20*/  IADD3 R2, R0, 0x40, RZ ;  /* 0x0000004000027810 */ /* 0x000fe20007ffe0ff */
[----:B------:R-:W-:Y:S01]  /*17c30*/  BSSY B0, `(.L_x_1051) ;  /* 0x0000013000007945 */ /* 0x000fe20003800000 */
[----:B---3--:R-:W-:Y:S02]  /*17c40*/  IMAD.MOV.U32 R11, RZ, RZ, R9 ;  /* 0x000000ffff0b7224 */ /* 0x008fe400078e0009 */
        /* <DEDUP_REMOVED lines=17> */
.L_x_1052:
[----:B------:R-:W-:Y:S05]  /*17d60*/  BSYNC B0 ;  /* 0x0000000000007941 */ /* 0x000fea0003800000 */
.L_x_1051:
[----:B------:R-:W-:Y:S05]  /*17d70*/  BRA.DIV ~URZ, `(.L_x_1053) ;  /* 0x000009327f007947 */ /* 0x000fea000b800000 */
[----:B--2---:R2:W3:Y:S04]  /*17d80*/  SHFL.IDX PT, R9, R6, 0x3, 0x181f ;  /* 0x00781f0006097f89 */ /* 0x0044e800000e0000 */
[----:B------:R2:W1:Y:S02]  /*17d90*/  SHFL.IDX PT, R24, R7, 0x3, 0x181f ;  /* 0x00781f0007187f89 */ /* 0x00046400000e0000 */
.L_x_1067:
[----:B------:R-:W-:Y:S01]  /*17da0*/  IADD3 R0, R0, 0x60, RZ ;  /* 0x0000006000007810 */ /* 0x000fe20007ffe0ff */
[----:B---3--:R-:W-:-:S03]  /*17db0*/  IMAD.MOV.U32 R25, RZ, RZ, R9 ;  /* 0x000000ffff197224 */ /* 0x008fc600078e0009 */
[----:B------:R-:W-:-:S13]  /*17dc0*/  ISETP.GE.AND P0, PT, R0, R13, PT ;  /* 0x0000000d0000720c */ /* 0x000fda0003f06270 */
[----:B------:R-:W-:Y:S05]  /*17dd0*/  @P0 EXIT ;  /* 0x000000000000094d */ /* 0x000fea0003800000 */
[----:B------:R-:W-:Y:S02]  /*17de0*/  ISETP.GE.AND P0, PT, R4, c[0x0][0x3c8], PT ;  /* 0x0000f20004007a0c */ /* 0x000fe40003f06270 */
[----:B------:R-:W-:-:S11]  /*17df0*/  ISETP.GE.AND P1, PT, R5, c[0x0][0x3c8], PT ;  /* 0x0000f20005007a0c */ /* 0x000fd60003f26270 */
[----:B-12-4-:R-:W-:-:S04]  /*17e00*/  @!P0 SHF.R.S32.HI R7, RZ, 0x1f, R4 ;  /* 0x0000001fff078819 */ /* 0x016fc80000011404 */
[----:B------:R-:W-:Y:S01]  /*17e10*/  @!P0 LEA.HI R7, R7, R4, RZ, 0x3 ;  /* 0x0000000407078211 */ /* 0x000fe200078f18ff */
[----:B------:R-:W-:-:S03]  /*17e20*/  @!P1 IMAD.WIDE R4, R5, 0x2, R24 ;  /* 0x0000000205049825 */ /* 0x000fc600078e0218 */
        /* <DEDUP_REMOVED lines=12> */
.L_x_976:
[----:B-1----:R-:W-:Y:S01]  /*17ef0*/  IMAD.MOV.U32 R18, RZ, RZ, R14 ;  /* 0x000000ffff127224 */ /* 0x002fe200078e000e */
[----:B------:R-:W-:Y:S01]  /*17f00*/  MOV R16, 0x181f ;  /* 0x0000181f00107802 */ /* 0x000fe20000000f00 */
[----:B------:R-:W-:Y:S01]  /*17f10*/  IMAD.MOV.U32 R15, RZ, RZ, RZ ;  /* 0x000000ffff0f7224 */ /* 0x000fe200078e00ff */
[----:B------:R-:W-:Y:S02]  /*17f20*/  MOV R11, 0xffffffff ;  /* 0xffffffff000b7802 */ /* 0x000fe40000000f00 */
[----:B------:R-:W-:Y:S02]  /*17f30*/  MOV R10, 0x17f50 ;  /* 0x00017f50000a7802 */ /* 0x000fe40000000f00 */
[----:B--2---:R-:W-:Y:S05]  /*17f40*/  CALL.REL.NOINC `($__internal_3_$__cuda_sm70_shflsync_idx_p) ;  /* 0x00008c1000007944 */ /* 0x004fea0003c00000 */
[----:B--2---:R-:W-:Y:S01]  /*17f50*/  MOV R19, R24 ;  /* 0x0000001800137202 */ /* 0x004fe20000000f00 */
[----:B-1----:R-:W-:Y:S05]  /*17f60*/  BRA `(.L_x_1054) ;  /* 0xfffef29000007947 */ /* 0x002fea000383ffff */
.L_x_977:
[----:B------:R-:W-:Y:S01]  /*17f70*/  IMAD.MOV.U32 R18, RZ, RZ, R17 ;  /* 0x000000ffff127224 */ /* 0x000fe200078e0011 */
[----:B------:R-:W-:Y:S01]  /*17f80*/  MOV R16, 0x181f ;  /* 0x0000181f00107802 */ /* 0x000fe20000000f00 */
[----:B------:R-:W-:Y:S01]  /*17f90*/  IMAD.MOV.U32 R15, RZ, RZ, RZ ;  /* 0x000000ffff0f7224 */ /* 0x000fe200078e00ff */
[----:B------:R-:W-:-:S02]  /*17fa0*/  MOV R11, 0xffffffff ;  /* 0xffffffff000b7802 */ /* 0x000fc40000000f00 */
[----:B------:R-:W-:Y:S02]  /*17fb0*/  MOV R10, 0x17fd0 ;  /* 0x00017fd0000a7802 */ /* 0x000fe40000000f00 */
[----:B-123--:R-:W-:Y:S05]  /*17fc0*/  CALL.REL.NOINC `($__internal_3_$__cuda_sm70_shflsync_idx_p) ;  /* 0x00008b9000007944 */ /* 0x00efea0003c00000 */
[----:B-12---:R-:W-:Y:S05]  /*17fd0*/  BRA `(.L_x_1055) ;  /* 0xfffef24000007947 */ /* 0x006fea000383ffff */
.L_x_980:
[----:B------:R-:W-:Y:S01]  /*17fe0*/  IMAD.MOV.U32 R18, RZ, RZ, R14 ;  /* 0x000000ffff127224 */ /* 0x000fe200078e000e */
[----:B------:R-:W-:Y:S01]  /*17ff0*/  MOV R16, 0x181f ;  /* 0x0000181f00107802 */ /* 0x000fe20000000f00 */
[----:B------:R-:W-:Y:S01]  /*18000*/  IMAD.MOV.U32 R15, RZ, RZ, 0x1 ;  /* 0x00000001ff0f7424 */ /* 0x000fe200078e00ff */
[----:B------:R-:W-:Y:S02]  /*18010*/  MOV R11, 0xffffffff ;  /* 0xffffffff000b7802 */ /* 0x000fe40000000f00 */
[----:B------:R-:W-:Y:S02]  /*18020*/  MOV R10, 0x18040 ;  /* 0x00018040000a7802 */ /* 0x000fe40000000f00 */
[----:B-1-34-:R-:W-:Y:S05]  /*18030*/  CALL.REL.NOINC `($__internal_3_$__cuda_sm70_shflsync_idx_p) ;  /* 0x00008b2000007944 */ /* 0x01afea0003c00000 */
[----:B--2---:R-:W-:Y:S01]  /*18040*/  IMAD.MOV.U32 R19, RZ, RZ, R24 ;  /* 0x000000ffff137224 */ /* 0x004fe200078e0018 */
[----:B-1----:R-:W-:Y:S01]  /*18050*/  MOV R18, R17 ;  /* 0x0000001100127202 */ /* 0x002fe20000000f00 */
[----:B------:R-:W-:Y:S01]  /*18060*/  IMAD.MOV.U32 R15, RZ, RZ, 0x1 ;  /* 0x00000001ff0f7424 */ /* 0x000fe200078e00ff */
[----:B------:R-:W-:Y:S01]  /*18070*/  MOV R16, 0x181f ;  /* 0x0000181f00107802 */ /* 0x000fe20000000f00 */
[----:B------:R-:W-:Y:S01]  /*18080*/  IMAD.MOV.U32 R11, RZ, RZ, -0x1 ;  /* 0xffffffffff0b7424 */ /* 0x000fe200078e00ff */
[----:B------:R-:W-:-:S02]  /*18090*/  MOV R10, 0x180b0 ;  /* 0x000180b0000a7802 */ /* 0x000fc40000000f00 */
[----:B------:R-:W-:Y:S05]  /*180a0*/  CALL.REL.NOINC `($__internal_3_$__cuda_sm70_shflsync_idx_p) ;  /* 0x00008ab000007944 */ /* 0x000fea0003c00000 */
[----:B-12---:R-:W-:Y:S05]  /*180b0*/  BRA `(.L_x_1056) ;  /* 0xfffef34000007947 */ /* 0x006fea000383ffff */
.L_x_983:
[----:B--2---:R-:W-:Y:S01]  /*180c0*/  IMAD.MOV.U32 R18, RZ, RZ, R14 ;  /* 0x000000ffff127224 */ /* 0x004fe200078e000e */
[----:B------:R-:W-:Y:S01]  /*180d0*/  MOV R16, 0x181f ;  /* 0x0000181f00107802 */ /* 0x000fe20000000f00 */
[----:B------:R-:W-:Y:S01]  /*180e0*/  IMAD.MOV.U32 R15, RZ, RZ, 0x2 ;  /* 0x00000002ff0f7424 */ /* 0x000fe200078e00ff */
[----:B------:R-:W-:-:S02]  /*180f0*/  MOV R11, 0xffffffff ;  /* 0xffffffff000b7802 */ /* 0x000fc40000000f00 */
[----:B------:R-:W-:Y:S02]  /*18100*/  MOV R10, 0x18120 ;  /* 0x00018120000a7802 */ /* 0x000fe40000000f00 */
[----:B-1-34-:R-:W-:Y:S05]  /*18110*/  CALL.REL.NOINC `($__internal_3_$__cuda_sm70_shflsync_idx_p) ;  /* 0x00008a4000007944 */ /* 0x01afea0003c00000 */
[----:B--2---:R-:W-:Y:S01]  /*18120*/  MOV R19, R24 ;  /* 0x0000001800137202 */ /* 0x004fe20000000f00 */
[----:B-1----:R-:W-:Y:S05]  /*18130*/  BRA `(.L_x_1057) ;  /* 0xfffef48000007947 */ /* 0x002fea000383ffff */
.L_x_984:
[----:B------:R-:W-:Y:S01]  /*18140*/  IMAD.MOV.U32 R18, RZ, RZ, R17 ;  /* 0x000000ffff127224 */ /* 0x000fe200078e0011 */
[----:B------:R-:W-:Y:S01]  /*18150*/  MOV R16, 0x181f ;  /* 0x0000181f00107802 */ /* 0x000fe20000000f00 */
[----:B------:R-:W-:Y:S01]  /*18160*/  IMAD.MOV.U32 R15, RZ, RZ, 0x2 ;  /* 0x00000002ff0f7424 */ /* 0x000fe200078e00ff */
[----:B------:R-:W-:Y:S02]  /*18170*/  MOV R11, 0xffffffff ;  /* 0xffffffff000b7802 */ /* 0x000fe40000000f00 */
[----:B------:R-:W-:Y:S02]  /*18180*/  MOV R10, 0x181a0 ;  /* 0x000181a0000a7802 */ /* 0x000fe40000000f00 */
[----:B-1234-:R-:W-:Y:S05]  /*18190*/  CALL.REL.NOINC `($__internal_3_$__cuda_sm70_shflsync_idx_p) ;  /* 0x000089c000007944 */ /* 0x01efea0003c00000 */
[----:B-12---:R-:W-:Y:S05]  /*181a0*/  BRA `(.L_x_1058) ;  /* 0xfffef43000007947 */ /* 0x006fea000383ffff */
.L_x_987:
[----:B-1----:R-:W-:Y:S01]  /*181b0*/  IMAD.MOV.U32 R18, RZ, RZ, R14 ;  /* 0x000000ffff127224 */ /* 0x002fe200078e000e */
[----:B------:R-:W-:Y:S01]  /*181c0*/  MOV R16, 0x181f ;  /* 0x0000181f00107802 */ /* 0x000fe20000000f00 */
[----:B------:R-:W-:Y:S01]  /*181d0*/  IMAD.MOV.U32 R15, RZ, RZ, 0x3 ;  /* 0x00000003ff0f7424 */ /* 0x000fe200078e00ff */
[----:B------:R-:W-:Y:S02]  /*181e0*/  MOV R11, 0xffffffff ;  /* 0xffffffff000b7802 */ /* 0x000fe40000000f00 */
[----:B------:R-:W-:-:S02]  /*181f0*/  MOV R10, 0x18210 ;  /* 0x00018210000a7802 */ /* 0x000fc40000000f00 */
[----:B--234-:R-:W-:Y:S05]  /*18200*/  CALL.REL.NOINC `($__internal_3_$__cuda_sm70_shflsync_idx_p) ;  /* 0x0000895000007944 */ /* 0x01cfea0003c00000 */
        /* <DEDUP_REMOVED lines=8> */
.L_x_1029:
[----:B------:R-:W-:Y:S01]  /*18290*/  IMAD.MOV.U32 R8, RZ, RZ, R223 ;  /* 0x000000ffff087224 */ /* 0x000fe200078e00df */
[----:B------:R-:W-:-:S02]  /*182a0*/  MOV R5, 0x2 ;  /* 0x0000000200057802 */ /* 0x000fc40000000f00 */
[----:B------:R-:W-:Y:S02]  /*182b0*/  MOV R6, 0x182d0 ;  /* 0x000182d000067802 */ /* 0x000fe40000000f00 */
[----:B------:R-:W-:Y:S05]  /*182c0*/  CALL.REL.NOINC `($__internal_2_$__cuda_sm70_shflsync_bfly_p) ;  /* 0x0000885000007944 */ /* 0x000fea0003c00000 */
[----:B-12---:R-:W-:Y:S05]  /*182d0*/  BRA `(.L_x_1060) ;  /* 0xffffd12000007947 */ /* 0x006fea000383ffff */
.L_x_1030:
[----:B------:R-:W-:Y:S02]  /*182e0*/  MOV R5, 0x1 ;  /* 0x0000000100057802 */ /* 0x000fe40000000f00 */
[----:B------:R-:W-:Y:S02]  /*182f0*/  MOV R6, 0x18310 ;  /* 0x0001831000067802 */ /* 0x000fe40000000f00 */
[----:B-1----:R-:W-:Y:S05]  /*18300*/  CALL.REL.NOINC `($__internal_2_$__cuda_sm70_shflsync_bfly_p) ;  /* 0x0000881000007944 */ /* 0x002fea0003c00000 */
[----:B--2---:R-:W-:Y:S01]  /*18310*/  FADD.FTZ R9, R8, R5 ;  /* 0x0000000508097221 */ /* 0x004fe20000010000 */
[----:B-1----:R-:W-:Y:S02]  /*18320*/  MOV R8, R222 ;  /* 0x000000de00087202 */ /* 0x002fe40000000f00 */
[----:B------:R-:W-:Y:S02]  /*18330*/  MOV R5, 0x2 ;  /* 0x0000000200057802 */ /* 0x000fe40000000f00 */
[----:B------:R-:W-:Y:S02]  /*18340*/  MOV R6, 0x18360 ;  /* 0x0001836000067802 */ /* 0x000fe40000000f00 */
[----:B------:R-:W-:Y:S05]  /*18350*/  CALL.REL.NOINC `($__internal_2_$__cuda_sm70_shflsync_bfly_p) ;  /* 0x000087c000007944 */ /* 0x000fea0003c00000 */
[----:B--2---:R-:W-:Y:S01]  /*18360*/  FADD.FTZ R10, R222, R5 ;  /* 0x00000005de0a7221 */ /* 0x004fe20000010000 */
[----:B------:R-:W-:Y:S02]  /*18370*/  MOV R5, 0x1 ;  /* 0x0000000100057802 */ /* 0x000fe40000000f00 */
[----:B------:R-:W-:-:S02]  /*18380*/  MOV R6, 0x183b0 ;  /* 0x000183b000067802 */ /* 0x000fc40000000f00 */
[----:B-1----:R-:W-:Y:S02]  /*18390*/  MOV R8, R10 ;  /* 0x0000000a00087202 */ /* 0x002fe40000000f00 */
[----:B------:R-:W-:Y:S05]  /*183a0*/  CALL.REL.NOINC `($__internal_2_$__cuda_sm70_shflsync_bfly_p) ;  /* 0x0000877000007944 */ /* 0x000fea0003c00000 */
[----:B-12---:R-:W-:Y:S05]  /*183b0*/  BRA `(.L_x_1061) ;  /* 0xffffd0b000007947 */ /* 0x006fea000383ffff */
.L_x_1042:
[----:B------:R-:W-:Y:S01]  /*183c0*/  IMAD.MOV.U32 R18, RZ, RZ, R6 ;  /* 0x000000ffff127224 */ /* 0x000fe200078e0006 */
[----:B------:R-:W-:Y:S01]  /*183d0*/  MOV R16, 0x181f ;  /* 0x0000181f00107802 */ /* 0x000fe20000000f00 */
[----:B------:R-:W-:Y:S01]  /*183e0*/  IMAD.MOV.U32 R15, RZ, RZ, RZ ;  /* 0x000000ffff0f7224 */ /* 0x000fe200078e00ff */
[----:B------:R-:W-:Y:S02]  /*183f0*/  MOV R11, 0xffffffff ;  /* 0xffffffff000b7802 */ /* 0x000fe40000000f00 */
[----:B------:R-:W-:Y:S02]  /*18400*/  MOV R10, 0x18420 ;  /* 0x00018420000a7802 */ /* 0x000fe40000000f00 */
[----:B-1---5:R-:W-:Y:S05]  /*18410*/  CALL.REL.NOINC `($__internal_3_$__cuda_sm70_shflsync_idx_p) ;  /* 0x0000874000007944 */ /* 0x022fea0003c00000 */
[----:B--2---:R-:W-:Y:S01]  /*18420*/  MOV R9, R24 ;  /* 0x0000001800097202 */ /* 0x004fe20000000f00 */
[----:B-1----:R-:W-:Y:S05]  /*18430*/  BRA `(.L_x_1062) ;  /* 0xfffff4b000007947 */ /* 0x002fea000383ffff */
.L_x_1043:
[----:B------:R-:W-:Y:S01]  /*18440*/  IMAD.MOV.U32 R18, RZ, RZ, R7 ;  /* 0x000000ffff127224 */ /* 0x000fe200078e0007 */
[----:B------:R-:W-:Y:S01]  /*18450*/  MOV R16, 0x181f ;  /* 0x0000181f00107802 */ /* 0x000fe20000000f00 */
[----:B------:R-:W-:Y:S01]  /*18460*/  IMAD.MOV.U32 R15, RZ, RZ, RZ ;  /* 0x000000ffff0f7224 */ /* 0x000fe200078e00ff */
[----:B------:R-:W-:Y:S02]  /*18470*/  MOV R11, 0xffffffff ;  /* 0xffffffff000b7802 */ /* 0x000fe40000000f00 */
[----:B------:R-:W-:-:S02]  /*18480*/  MOV R10, 0x184a0 ;  /* 0x000184a0000a7802 */ /* 0x000fc40000000f00 */
[----:B-123-5:R-:W-:Y:S05]  /*18490*/  CALL.REL.NOINC `($__internal_3_$__cuda_sm70_shflsync_idx_p) ;  /* 0x000086c000007944 */ /* 0x02efea0003c00000 */
[----:B--2---:R-:W-:Y:S01]  /*184a0*/  MOV R10, R24 ;  /* 0x00000018000a7202 */ /* 0x004fe20000000f00 */
[----:B-1----:R-:W-:Y:S05]  /*184b0*/  BRA `(.L_x_1063) ;  /* 0xfffff45000007947 */ /* 0x002fea000383ffff */
.L_x_1046:
[----:B------:R-:W-:Y:S01]  /*184c0*/  IMAD.MOV.U32 R18, RZ, RZ, R6 ;  /* 0x000000ffff127224 */ /* 0x000fe200078e0006 */
[----:B------:R-:W-:Y:S01]  /*184d0*/  MOV R16, 0x181f ;  /* 0x0000181f00107802 */ /* 0x000fe20000000f00 */
[----:B-1----:R-:W-:Y:S01]  /*184e0*/  IMAD.MOV.U32 R15, RZ, RZ, 0x1 ;  /* 0x00000001ff0f7424 */ /* 0x002fe200078e00ff */
[----:B------:R-:W-:-:S02]  /*184f0*/  MOV R11, 0xffffffff ;  /* 0xffffffff000b7802 */ /* 0x000fc40000000f00 */
[----:B------:R-:W-:Y:S02]  /*18500*/  MOV R10, 0x18520 ;  /* 0x00018520000a7802 */ /* 0x000fe40000000f00 */
[----:B--2-4-:R-:W-:Y:S05]  /*18510*/  CALL.REL.NOINC `($__internal_3_$__cuda_sm70_shflsync_idx_p) ;  /* 0x0000864000007944 */ /* 0x014fea0003c00000 */
[----:B--2---:R-:W-:Y:S01]  /*18520*/  IMAD.MOV.U32 R9, RZ, RZ, R24 ;  /* 0x000000ffff097224 */ /* 0x004fe200078e0018 */
[----:B-1----:R-:W-:Y:S01]  /*18530*/  MOV R18, R7 ;  /* 0x0000000700127202 */ /* 0x002fe20000000f00 */
[----:B------:R-:W-:Y:S01]  /*18540*/  IMAD.MOV.U32 R15, RZ, RZ, 0x1 ;  /* 0x00000001ff0f7424 */ /* 0x000fe200078e00ff */
[----:B------:R-:W-:Y:S01]  /*18550*/  MOV R16, 0x181f ;  /* 0x0000181f00107802 */ /* 0x000fe20000000f00 */
[----:B------:R-:W-:Y:S01]  /*18560*/  IMAD.MOV.U32 R11, RZ, RZ, -0x1 ;  /* 0xffffffffff0b7424 */ /* 0x000fe200078e00ff */
[----:B------:R-:W-:Y:S02]  /*18570*/  MOV R10, 0x18590 ;  /* 0x00018590000a7802 */ /* 0x000fe40000000f00 */
[----:B------:R-:W-:Y:S05]  /*18580*/  CALL.REL.NOINC `($__internal_3_$__cuda_sm70_shflsync_idx_p) ;  /* 0x000085d000007944 */ /* 0x000fea0003c00000 */
[----:B--2---:R-:W-:Y:S01]  /*18590*/  MOV R10, R24 ;  /* 0x00000018000a7202 */ /* 0x004fe20000000f00 */
[----:B-1----:R-:W-:Y:S05]  /*185a0*/  BRA `(.L_x_1064) ;  /* 0xfffff4e000007947 */ /* 0x002fea000383ffff */
.L_x_1049:
[----:B------:R-:W-:Y:S01]  /*185b0*/  IMAD.MOV.U32 R18, RZ, RZ, R6 ;  /* 0x000000ffff127224 */ /* 0x000fe200078e0006 */
[----:B------:R-:W-:Y:S01]  /*185c0*/  MOV R16, 0x181f ;  /* 0x0000181f00107802 */ /* 0x000fe20000000f00 */
[----:B--2---:R-:W-:Y:S01]  /*185d0*/  IMAD.MOV.U32 R15, RZ, RZ, 0x2 ;  /* 0x00000002ff0f7424 */ /* 0x004fe200078e00ff */
[----:B------:R-:W-:Y:S02]  /*185e0*/  MOV R11, 0xffffffff ;  /* 0xffffffff000b7802 */ /* 0x000fe40000000f00 */
[----:B------:R-:W-:-:S02]  /*185f0*/  MOV R10, 0x18610 ;  /* 0x00018610000a7802 */ /* 0x000fc40000000f00 */
[----:B-1--4-:R-:W-:Y:S05]  /*18600*/  CALL.REL.NOINC `($__internal_3_$__cuda_sm70_shflsync_idx_p) ;  /* 0x0000855000007944 */ /* 0x012fea0003c00000 */
[----:B--2---:R-:W-:Y:S01]  /*18610*/  MOV R9, R24 ;  /* 0x0000001800097202 */ /* 0x004fe20000000f00 */
[----:B-1----:R-:W-:Y:S05]  /*18620*/  BRA `(.L_x_1065) ;  /* 0xfffff5d000007947 */ /* 0x002fea000383ffff */
.L_x_1050:
[----:B------:R-:W-:Y:S01]  /*18630*/  IMAD.MOV.U32 R18, RZ, RZ, R7 ;  /* 0x000000ffff127224 */ /* 0x000fe200078e0007 */
[----:B------:R-:W-:Y:S01]  /*18640*/  MOV R16, 0x181f ;  /* 0x0000181f00107802 */ /* 0x000fe20000000f00 */
[----:B------:R-:W-:Y:S01]  /*18650*/  IMAD.MOV.U32 R15, RZ, RZ, 0x2 ;  /* 0x00000002ff0f7424 */ /* 0x000fe200078e00ff */
[----:B------:R-:W-:-:S02]  /*18660*/  MOV R11, 0xffffffff ;  /* 0xffffffff000b7802 */ /* 0x000fc40000000f00 */
[----:B------:R-:W-:Y:S02]  /*18670*/  MOV R10, 0x18690 ;  /* 0x00018690000a7802 */ /* 0x000fe40000000f00 */
[----:B-1234-:R-:W-:Y:S05]  /*18680*/  CALL.REL.NOINC `($__internal_3_$__cuda_sm70_shflsync_idx_p) ;  /* 0x000084d000007944 */ /* 0x01efea0003c00000 */
[----:B--2---:R-:W-:Y:S01]  /*18690*/  MOV R10, R24 ;  /* 0x00000018000a7202 */ /* 0x004fe20000000f00 */
[----:B-1----:R-:W-:Y:S05]  /*186a0*/  BRA `(.L_x_1066) ;  /* 0xfffff57000007947 */ /* 0x002fea000383ffff */
.L_x_1053:
[----:B------:R-:W-:Y:S01]  /*186b0*/  IMAD.MOV.U32 R18, RZ, RZ, R6 ;  /* 0x000000ffff127224 */ /* 0x000fe200078e0006 */
[----:B------:R-:W-:Y:S01]  /*186c0*/  MOV R16, 0x181f ;  /* 0x0000181f00107802 */ /* 0x000fe20000000f00 */
[----:B--2---:R-:W-:Y:S01]  /*186d0*/  IMAD.MOV.U32 R15, RZ, RZ, 0x3 ;  /* 0x00000003ff0f7424 */ /* 0x004fe200078e00ff */
[----:B------:R-:W-:Y:S02]  /*186e0*/  MOV R11, 0xffffffff ;  /* 0xffffffff000b7802 */ /* 0x000fe40000000f00 */
[----:B------:R-:W-:Y:S02]  /*186f0*/  MOV R10, 0x18710 ;  /* 0x00018710000a7802 */ /* 0x000fe40000000f00 */
[----:B-1--4-:R-:W-:Y:S05]  /*18700*/  CALL.REL.NOINC `($__internal_3_$__cuda_sm70_shflsync_idx_p) ;  /* 0x0000845000007944 */ /* 0x012fea0003c00000 */
        /* <DEDUP_REMOVED lines=8> */
        .type           $_ZN7cutlass13device_kernelIN5flash19enable_sm80_to_sm89INS1_16FlashAttnFwdSm80INS1_25CollectiveMainloopFwdSm80ILi8ELi2ELb0EN4cute5tupleIJNS5_1CILi128EEENS7_ILi64EEENS7_ILi192EEEEEELi192ENS_10bfloat16_tEfNS_4arch4Sm80ELb0ELb1ELb1ELb1ELb0ELb1ELb1ELb0EEENS1_21CollectiveEpilogueFwdINS6_IJS8_SA_S9_EEENS6_IJNS7_ILi1EEESI_SI_EEESC_SE_Li256ELb1ELb1ELb0ELb0EEENS1_19SingleTileSchedulerILb1ELb0ELb1ELi128EEEEEEEEEvNT_6ParamsE$_ZZN5flash25CollectiveMainloopFwdSm80ILi8ELi2ELb0EN4cute5tupleIJNS1_1CILi128EEENS3_ILi64EEENS3_ILi192EEEEEELi192EN7cutlass10bfloat16_tEfNS8_4arch4Sm80ELb0ELb1ELb1ELb1ELb0ELb1ELb1ELb0EE3mmaINS_16FlashAttnFwdSm80ISC_NS_21CollectiveEpilogueFwdINS2_IJS4_S6_S5_EEENS2_IJNS3_ILi1EEESH_SH_EEES9_SB_Li256ELb1ELb1ELb0ELb0EEENS_19SingleTileSchedulerILb1ELb0ELb1ELi128EEEE13SharedStorageENS1_6TensorINS1_11ArrayEngineIfLm96EEENS1_6LayoutINS2_IJNS2_IJNS3_ILi2EEESS_EEESH_NS3_ILi24EEEEEENS2_IJNS2_IJSH_SS_EEENS3_ILi0EEENS3_ILi4EEEEEEEEEENS_7SoftmaxILi2ELi0EEEEEbRKNSC_6ParamsERT0_RT1_iRKNS_16SeqlenInfoQKNewKILb1ELb1EEENS2_IJiiiiEEERT_ENKUlvE_clEv,@function
        .size           $_ZN7cutlass13device_kernelIN5flash19enable_sm80_to_sm89INS1_16FlashAttnFwdSm80INS1_25CollectiveMainloopFwdSm80ILi8ELi2ELb0EN4cute5tupleIJNS5_1CILi128EEENS7_ILi64EEENS7_ILi192EEEEEELi192ENS_10bfloat16_tEfNS_4arch4Sm80ELb0ELb1ELb1ELb1ELb0ELb1ELb1ELb0EEENS1_21CollectiveEpilogueFwdINS6_IJS8_SA_S9_EEENS6_IJNS7_ILi1EEESI_SI_EEESC_SE_Li256ELb1ELb1ELb0ELb0EEENS1_19SingleTileSchedulerILb1ELb0ELb1ELi128EEEEEEEEEvNT_6ParamsE$_ZZN5flash25CollectiveMainloopFwdSm80ILi8ELi2ELb0EN4cute5tupleIJNS1_1CILi128EEENS3_ILi64EEENS3_ILi192EEEEEELi192EN7cutlass10bfloat16_tEfNS8_4arch4Sm80ELb0ELb1ELb1ELb1ELb0ELb1ELb1ELb0EE3mmaINS_16FlashAttnFwdSm80ISC_NS_21CollectiveEpilogueFwdINS2_IJS4_S6_S5_EEENS2_IJNS3_ILi1EEESH_SH_EEES9_SB_Li256ELb1ELb1ELb0ELb0EEENS_19SingleTileSchedulerILb1ELb0ELb1ELi128EEEE13SharedStorageENS1_6TensorINS1_11ArrayEngineIfLm96EEENS1_6LayoutINS2_IJNS2_IJNS3_ILi2EEESS_EEESH_NS3_ILi24EEEEEENS2_IJNS2_IJSH_SS_EEENS3_ILi0EEENS3_ILi4EEEEEEEEEENS_7SoftmaxILi2ELi0EEEEEbRKNSC_6ParamsERT0_RT1_iRKNS_16SeqlenInfoQKNewKILb1ELb1EEENS2_IJiiiiEEERT_ENKUlvE_clEv,($__internal_2_$__cuda_sm70_shflsync_bfly_p - $_ZN7cutlass13device_kernelIN5flash19enable_sm80_to_sm89INS1_16FlashAttnFwdSm80INS1_25CollectiveMainloopFwdSm80ILi8ELi2ELb0EN4cute5tupleIJNS5_1CILi128EEENS7_ILi64EEENS7_ILi192EEEEEELi192ENS_10bfloat16_tEfNS_4arch4Sm80ELb0ELb1ELb1ELb1ELb0ELb1ELb1ELb0EEENS1_21CollectiveEpilogueFwdINS6_IJS8_SA_S9_EEENS6_IJNS7_ILi1EEESI_SI_EEESC_SE_Li256ELb1ELb1ELb0ELb0EEENS1_19SingleTileSchedulerILb1ELb0ELb1ELi128EEEEEEEEEvNT_6ParamsE$_ZZN5flash25CollectiveMainloopFwdSm80ILi8ELi2ELb0EN4cute5tupleIJNS1_1CILi128EEENS3_ILi64EEENS3_ILi192EEEEEELi192EN7cutlass10bfloat16_tEfNS8_4arch4Sm80ELb0ELb1ELb1ELb1ELb0ELb1ELb1ELb0EE3mmaINS_16FlashAttnFwdSm80ISC_NS_21CollectiveEpilogueFwdINS2_IJS4_S6_S5_EEENS2_IJNS3_ILi1EEESH_SH_EEES9_SB_Li256ELb1ELb1ELb0ELb0EEENS_19SingleTileSchedulerILb1ELb0ELb1ELi128EEEE13SharedStorageENS1_6TensorINS1_11ArrayEngineIfLm96EEENS1_6LayoutINS2_IJNS2_IJNS3_ILi2EEESS_EEESH_NS3_ILi24EEEEEENS2_IJNS2_IJSH_SS_EEENS3_ILi0EEENS3_ILi4EEEEEEEEEENS_7SoftmaxILi2ELi0EEEEEbRKNSC_6ParamsERT0_RT1_iRKNS_16SeqlenInfoQKNewKILb1ELb1EEENS2_IJiiiiEEERT_ENKUlvE_clEv)
$_ZN7cutlass13device_kernelIN5flash19enable_sm80_to_sm89INS1_16FlashAttnFwdSm80INS1_25CollectiveMainloopFwdSm80ILi8ELi2ELb0EN4cute5tupleIJNS5_1CILi128EEENS7_ILi64EEENS7_ILi192EEEEEELi192ENS_10bfloat16_tEfNS_4arch4Sm80ELb0ELb1ELb1ELb1ELb0ELb1ELb1ELb0EEENS1_21CollectiveEpilogueFwdINS6_IJS8_SA_S9_EEENS6_IJNS7_ILi1EEESI_SI_EEESC_SE_Li256ELb1ELb1ELb0ELb0EEENS1_19SingleTileSchedulerILb1ELb0ELb1ELi128EEEEEEEEEvNT_6ParamsE$_ZZN5flash25CollectiveMainloopFwdSm80ILi8ELi2ELb0EN4cute5tupleIJNS1_1CILi128EEENS3_ILi64EEENS3_ILi192EEEEEELi192EN7cutlass10bfloat16_tEfNS8_4arch4Sm80ELb0ELb1ELb1ELb1ELb0ELb1ELb1ELb0EE3mmaINS_16FlashAttnFwdSm80ISC_NS_21CollectiveEpilogueFwdINS2_IJS4_S6_S5_EEENS2_IJNS3_ILi1EEESH_SH_EEES9_SB_Li256ELb1ELb1ELb0ELb0EEENS_19SingleTileSchedulerILb1ELb0ELb1ELi128EEEE13SharedStorageENS1_6TensorINS1_11ArrayEngineIfLm96EEENS1_6LayoutINS2_IJNS2_IJNS3_ILi2EEESS_EEESH_NS3_ILi24EEEEEENS2_IJNS2_IJSH_SS_EEENS3_ILi0EEENS3_ILi4EEEEEEEEEENS_7SoftmaxILi2ELi0EEEEEbRKNSC_6ParamsERT0_RT1_iRKNS_16SeqlenInfoQKNewKILb1ELb1EEENS2_IJiiiiEEERT_ENKUlvE_clEv:
[----:B------:R-:W-:-:S05]  /*18790*/  IADD3 R8, R8, -c[0x0][0x20], RZ ;  /* 0x8000080008087a10 */ /* 0x000fca0007ffe0ff */
[----:B------:R-:W2:Y:S01]  /*187a0*/  LDL.64 R40, [R8] ;  /* 0x0000000008287983 */ /* 0x000ea20000100a00 */
[----:B------:R-:W-:-:S03]  /*187b0*/  ULDC.64 UR4, c[0x0][0x118] ;  /* 0x0000460000047ab9 */ /* 0x000fc60000000a00 */
[----:B--2---:R-:W2:Y:S02]  /*187c0*/  LD.E R21, [R40.64+0x11c] ;  /* 0x00011c0428157980 */ /* 0x004ea4000c101900 */
[----:B--2---:R-:W-:-:S13]  /*187d0*/  ISETP.GT.AND P0, PT, R21, RZ, PT ;  /* 0x000000ff1500720c */ /* 0x004fda0003f04270 */
[----:B------:R-:W-:Y:S05]  /*187e0*/  @P0 BRA `(.L_x_1068) ;  /* 0x0000003000000947 */ /* 0x000fea0003800000 */
[----:B------:R-:W-:Y:S01]  /*187f0*/  MOV R23, 0x0 ;  /* 0x0000000000177802 */ /* 0x000fe20000000f00 */
[----:B------:R-:W-:-:S04]  /*18800*/  DEPBAR.LE SB0, 0x3 ;  /* 0x000080c00000791a */ /* 0x000fc80000000000 */
[----:B------:R-:W-:Y:S05]  /*18810*/  RET.REL.NODEC R22 `(_ZN7cutlass13device_kernelIN5flash19enable_sm80_to_sm89INS1_16FlashAttnFwdSm80INS1_25CollectiveMainloopFwdSm80ILi8ELi2ELb0EN4cute5tupleIJNS5_1CILi128EEENS7_ILi64EEENS7_ILi192EEEEEELi192ENS_10bfloat16_tEfNS_4arch4Sm80ELb0ELb1ELb1ELb1ELb0ELb1ELb1ELb0EEENS1_21CollectiveEpilogueFwdINS6_IJS8_SA_S9_EEENS6_IJNS7_ILi1EEESI_SI_EEESC_SE_Li256ELb1ELb1ELb0ELb0EEENS1_19SingleTileSchedulerILb1ELb0ELb1ELi128EEEEEEEEEvNT_6ParamsE) ;  /* 0xfffe77e016007950 */ /* 0x000fea0003c3ffff */
.L_x_1068:
[----:B------:R-:W2:Y:S04]  /*18820*/  LDL.64 R108, [R8+0x8] ;  /* 0x00000800086c7983 */ /* 0x000ea80000100a00 */
[----:B------:R-:W3:Y:S04]  /*18830*/  LDL.64 R24, [R8+0x18] ;  /* 0x0000180008187983 */ /* 0x000ee80000100a00 */
[----:B------:R-:W4:Y:S04]  /*18840*/  LDL.64 R36, [R8+0x20] ;  /* 0x0000200008247983 */ /* 0x000f280000100a00 */
[----:B------:R-:W4:Y:S04]  /*18850*/  LD.E.64 R38, [R40.64+0x120] ;  /* 0x0001200428267980 */ /* 0x000f28000c101b00 */
[----:B------:R-:W4:Y:S04]  /*18860*/  LD.E.64 R18, [R40.64+0x130] ;  /* 0x0001300428127980 */ /* 0x000f28000c101b00 */
[----:B------:R-:W4:Y:S04]  /*18870*/  LD.E.U8 R11, [R40.64+0x138] ;  /* 0x00013804280b7980 */ /* 0x000f28000c101100 */
[----:B------:R-:W4:Y:S04]  /*18880*/  LDL.64 R16, [R8+0x10] ;  /* 0x0000100008107983 */ /* 0x000f280000100a00 */
[----:B------:R1:W5:Y:S04]  /*18890*/  LD.E R12, [R40.64+0x164] ;  /* 0x00016404280c7980 */ /* 0x000368000c101900 */
[----:B------:R1:W5:Y:S04]  /*188a0*/  LD.E.64 R30, [R40.64+0x110] ;  /* 0x00011004281e7980 */ /* 0x000368000c101b00 */
[----:B------:R1:W5:Y:S04]  /*188b0*/  LD.E.64 R14, [R40.64+0x128] ;  /* 0x00012804280e7980 */ /* 0x000368000c101b00 */
[----:B--2---:R-:W2:Y:S04]  /*188c0*/  LD.E R108, [R108.64] ;  /* 0x000000046c6c7980 */ /* 0x004ea8000c101900 */
[----:B---3--:R-:W3:Y:S04]  /*188d0*/  LD.E R35, [R24.64+0x20] ;  /* 0x0000200418237980 */ /* 0x008ee8000c101900 */
[----:B----4-:R4:W4:Y:S01]  /*188e0*/  LD.E R10, [R36.64] ;  /* 0x00000004240a7980 */ /* 0x010922000c101900 */
[----:B------:R-:W-:-:S03]  /*188f0*/  ISETP.NE.AND P0, PT, R11, RZ, PT ;  /* 0x000000ff0b00720c */ /* 0x000fc60003f05270 */
[----:B------:R1:W5:Y:S01]  /*18900*/  LD.E R27, [R16.64] ;  /* 0x00000004101b7980 */ /* 0x000362000c101900 */
[----:B--2---:R-:W-:Y:S02]  /*18910*/  SHF.R.S32.HI R9, RZ, 0x1f, R108 ;  /* 0x0000001fff097819 */ /* 0x004fe4000001146c */
[----:B---3--:R-:W-:Y:S01]  /*18920*/  SHF.R.S32.HI R13, RZ, 0x1f, R35 ;  /* 0x0000001fff0d7819 */ /* 0x008fe20000011423 */
[-C--:B------:R-:W-:Y:S01]  /*18930*/  IMAD R29, R39, R35.reuse, RZ ;  /* 0x00000023271d7224 */ /* 0x080fe200078e02ff */
[----:B------:R-:W-:Y:S01]  /*18940*/  LEA.HI R23, R9, R108, RZ, 0x2 ;  /* 0x0000006c09177211 */ /* 0x000fe200078f10ff */
[----:B------:R-:W-:Y:S02]  /*18950*/  IMAD R25, R19, R35, RZ ;  /* 0x0000002313197224 */ /* 0x000fe400078e02ff */
[-C--:B------:R-:W-:Y:S02]  /*18960*/  IMAD R29, R38, R13.reuse, R29 ;  /* 0x0000000d261d7224 */ /* 0x080fe400078e021d */
[----:B------:R-:W-:Y:S01]  /*18970*/  IMAD R25, R18, R13, R25 ;  /* 0x0000000d12197224 */ /* 0x000fe200078e0219 */
[----:B------:R-:W-:-:S02]  /*18980*/  LOP3.LUT R13, R23, 0xfffffffc, RZ, 0xc0, !PT ;  /* 0xfffffffc170d7812 */ /* 0x000fc400078ec0ff */
[----:B------:R-:W-:Y:S01]  /*18990*/  SHF.R.S32.HI R23, RZ, 0x2, R23 ;  /* 0x00000002ff177819 */ /* 0x000fe20000011417 */
[----:B----4-:R-:W-:-:S04]  /*189a0*/  IMAD.WIDE.U32 R36, R38, R35, RZ ;  /* 0x0000002326247225 */ /* 0x010fc800078e00ff */
[----:B------:R-:W-:Y:S02]  /*189b0*/  IMAD.IADD R100, R108, 0x1, -R13 ;  /* 0x000000016c647824 */ /* 0x000fe400078e0a0d */
[----:B-1----:R-:W-:Y:S02]  /*189c0*/  IMAD R17, R10, 0x80, R23 ;  /* 0x000000800a117824 */ /* 0x002fe400078e0217 */
[----:B------:R-:W-:Y:S01]  /*189d0*/  IMAD.WIDE.U32 R34, R18, R35, RZ ;  /* 0x0000002312227225 */ /* 0x000fe200078e00ff */
[----:B------:R-:W-:Y:S02]  /*189e0*/  IADD3 R29, R37, R29, RZ ;  /* 0x0000001d251d7210 */ /* 0x000fe40007ffe0ff */
[C---:B------:R-:W-:Y:S01]  /*189f0*/  SHF.L.U32 R72, R100.reuse, 0x3, RZ ;  /* 0x0000000364487819 */ /* 0x040fe200000006ff */
[----:B------:R-:W-:Y:S01]  /*18a00*/  IMAD.IADD R25, R35, 0x1, R25 ;  /* 0x0000000123197824 */ /* 0x000fe200078e0219 */
[----:B------:R-:W-:Y:S01]  /*18a10*/  LEA R13, R100, R17, 0x6 ;  /* 0x00000011640d7211 */ /* 0x000fe200078e30ff */
[----:B------:R-:W-:Y:S05]  /*18a20*/  @!P0 BRA `(.L_x_1069) ;  /* 0x00003c5000008947 */ /* 0x000fea0003800000 */
[----:B-----5:R-:W-:Y:S01]  /*18a30*/  ISETP.NE.AND P0, PT, R12, 0x1, PT ;  /* 0x000000010c00780c */ /* 0x020fe20003f05270 */
[----:B------:R-:W-:-:S12]  /*18a40*/  BSSY B0, `(.L_x_1070) ;  /* 0x0000006000007945 */ /* 0x000fd80003800000 */
[----:B------:R-:W-:Y:S05]  /*18a50*/  @!P0 BRA `(.L_x_1071) ;  /* 0x0000004000008947 */ /* 0x000fea0003800000 */
[----:B------:R-:W2:Y:S04]  /*18a60*/  LD.E R10, [R40.64+0x168] ;  /* 0x00016804280a7980 */ /* 0x000ea8000c101900 */
[----:B------:R-:W3:Y:S01]  /*18a70*/  LD.E R9, [R40.64+0x16c] ;  /* 0x00016c0428097980 */ /* 0x000ee2000c101900 */
[----:B--2---:R-:W-:-:S05]  /*18a80*/  IMAD.HI.U32 R10, R13, R10, RZ ;  /* 0x0000000a0d0a7227 */ /* 0x004fca00078e00ff */
[----:B---3--:R-:W-:Y:S02]  /*18a90*/  SHF.R.U32.HI R13, RZ, R9, R10 ;  /* 0x00000009ff0d7219 */ /* 0x008fe4000001160a */
.L_x_1071:
[----:B------:R-:W-:Y:S05]  /*18aa0*/  BSYNC B0 ;  /* 0x0000000000007941 */ /* 0x000fea0003800000 */
.L_x_1070:
[----:B------:R-:W-:Y:S01]  /*18ab0*/  SHF.R.S32.HI R9, RZ, 0x1f, R13 ;  /* 0x0000001fff097819 */ /* 0x000fe2000001140d */
[----:B------:R-:W-:Y:S01]  /*18ac0*/  IMAD R10, R39, R13, RZ ;  /* 0x0000000d270a7224 */ /* 0x000fe200078e02ff */
[----:B------:R-:W-:Y:S02]  /*18ad0*/  MOV R28, R36 ;  /* 0x00000024001c7202 */ /* 0x000fe40000000f00 */
[----:B------:R-:W-:Y:S01]  /*18ae0*/  MOV R24, R34 ;  /* 0x0000002200187202 */ /* 0x000fe20000000f00 */
[C---:B------:R-:W-:Y:S02]  /*18af0*/  IMAD R10, R38.reuse, R9, R10 ;  /* 0x00000009260a7224 */ /* 0x040fe400078e020a */
[----:B------:R-:W-:-:S04]  /*18b00*/  IMAD.WIDE.U32 R28, R38, R13, R28 ;  /* 0x0000000d261c7225 */ /* 0x000fc800078e001c */
[-C--:B------:R-:W-:Y:S01]  /*18b10*/  IMAD.WIDE.U32 R34, R18, R13.reuse, R24 ;  /* 0x0000000d12227225 */ /* 0x080fe200078e0018 */
[----:B------:R-:W-:Y:S02]  /*18b20*/  IADD3 R11, R29, R10, RZ ;  /* 0x0000000a1d0b7210 */ /* 0x000fe40007ffe0ff */
[----:B------:R-:W-:Y:S01]  /*18b30*/  LEA R26, P0, R28, R30, 0x1 ;  /* 0x0000001e1c1a7211 */ /* 0x000fe200078008ff */
[----:B------:R-:W-:-:S03]  /*18b40*/  IMAD R13, R19, R13, RZ ;  /* 0x0000000d130d7224 */ /* 0x000fc600078e02ff */
[----:B------:R-:W-:Y:S01]  /*18b50*/  LEA.HI.X R30, R28, R31, R11, 0x1, P0 ;  /* 0x0000001f1c1e7211 */ /* 0x000fe200000f0c0b */
[----:B------:R-:W-:Y:S01]  /*18b60*/  IMAD R13, R18, R9, R13 ;  /* 0x00000009120d7224 */ /* 0x000fe200078e020d */
[----:B------:R-:W-:-:S04]  /*18b70*/  LEA R25, P0, R34, R14, 0x1 ;  /* 0x0000000e22197211 */ /* 0x000fc800078008ff */
[----:B------:R-:W-:-:S04]  /*18b80*/  IADD3 R9, R35, R13, RZ ;  /* 0x0000000d23097210 */ /* 0x000fc80007ffe0ff */
[----:B------:R-:W-:Y:S01]  /*18b90*/  LEA.HI.X R9, R34, R15, R9, 0x1, P0 ;  /* 0x0000000f22097211 */ /* 0x000fe200000f0c09 */
[----:B------:R-:W-:Y:S05]  /*18ba0*/  BRA.DIV ~URZ, `(.L_x_1072) ;  /* 0x000078327f007947 */ /* 0x000fea000b800000 */
[----:B------:R1:W2:Y:S02]  /*18bb0*/  SHFL.IDX PT, R35, R30, RZ, 0x1c1f ;  /* 0x001c1fff1e237589 */ /* 0x0002a400000e0000 */
.L_x_1120:
[----:B------:R-:W-:Y:S05]  /*18bc0*/  BRA.DIV ~URZ, `(.L_x_1073) ;  /* 0x000078927f007947 */ /* 0x000fea000b800000 */
[----:B------:R3:W4:Y:S04]  /*18bd0*/  SHFL.IDX PT, R34, R26, RZ, 0x1c1f ;  /* 0x001c1fff1a227589 */ /* 0x00072800000e0000 */
[----:B------:R3:W1:Y:S04]  /*18be0*/  SHFL.IDX PT, R13, R9, RZ, 0x1c1f ;  /* 0x001c1fff090d7589 */ /* 0x00066800000e0000 */
[----:B------:R3:W2:Y:S02]  /*18bf0*/  SHFL.IDX PT, R24, R25, RZ, 0x1c1f ;  /* 0x001c1fff19187589 */ /* 0x0006a400000e0000 */
.L_x_1121:
[----:B------:R-:W-:Y:S01]  /*18c00*/  IMAD R40, R27, R12, RZ ;  /* 0x0000000c1b287224 */ /* 0x000fe200078e02ff */
[----:B------:R-:W-:Y:S01]  /*18c10*/  SHF.R.S32.HI R19, RZ, 0x1f, R108 ;  /* 0x0000001fff137819 */ /* 0x000fe2000001146c */
[----:B------:R-:W-:Y:S01]  /*18c20*/  BSSY B0, `(.L_x_1074) ;  /* 0x0000054000007945 */ /* 0x000fe20003800000 */
[----:B------:R-:W-:Y:S01]  /*18c30*/  CS2R R48, SRZ ;  /* 0x0000000000307805 */ /* 0x000fe2000001ff00 */
[----:B------:R-:W-:Y:S01]  /*18c40*/  CS2R R100, SRZ ;  /* 0x0000000000647805 */ /* 0x000fe2000001ff00 */
[----:B------:R-:W-:Y:S01]  /*18c50*/  ISETP.GE.AND P0, PT, R17, R40, PT ;  /* 0x000000281100720c */ /* 0x000fe20003f06270 */
[----:B------:R-:W-:Y:S01]  /*18c60*/  CS2R R104, SRZ ;  /* 0x0000000000687805 */ /* 0x000fe2000001ff00 */
[----:B------:R-:W-:Y:S01]  /*18c70*/  LEA.HI R11, R19, R108, RZ, 0x2 ;  /* 0x0000006c130b7211 */ /* 0x000fe200078f10ff */
[----:B------:R-:W-:Y:S01]  /*18c80*/  CS2R R118, SRZ ;  /* 0x0000000000767805 */ /* 0x000fe2000001ff00 */
[----:B------:R-:W-:Y:S01]  /*18c90*/  CS2R R124, SRZ ;  /* 0x00000000007c7805 */ /* 0x000fe2000001ff00 */
[----:B------:R-:W-:Y:S01]  /*18ca0*/  CS2R R128, SRZ ;  /* 0x0000000000807805 */ /* 0x000fe2000001ff00 */
[----:B------:R-:W-:Y:S01]  /*18cb0*/  LOP3.LUT R11, R11, 0xfffffffc, RZ, 0xc0, !PT ;  /* 0xfffffffc0b0b7812 */ /* 0x000fe200078ec0ff */
[----:B------:R-:W-:Y:S01]  /*18cc0*/  CS2R R114, SRZ ;  /* 0x0000000000727805 */ /* 0x000fe2000001ff00 */
[----:B------:R-:W-:Y:S01]  /*18cd0*/  CS2R R94, SRZ ;  /* 0x00000000005e7805 */ /* 0x000fe2000001ff00 */
[----:B------:R-:W-:Y:S01]  /*18ce0*/  CS2R R102, SRZ ;  /* 0x0000000000667805 */ /* 0x000fe2000001ff00 */
[----:B------:R-:W-:Y:S01]  /*18cf0*/  CS2R R116, SRZ ;  /* 0x0000000000747805 */ /* 0x000fe2000001ff00 */
[----:B------:R-:W-:Y:S01]  /*18d00*/  IMAD.IADD R12, R108, 0x1, -R11 ;  /* 0x000000016c0c7824 */ /* 0x000fe200078e0a0b */
[----:B------:R-:W-:Y:S01]  /*18d10*/  CS2R R122, SRZ ;  /* 0x00000000007a7805 */ /* 0x000fe2000001ff00 */
[----:B------:R-:W-:Y:S01]  /*18d20*/  CS2R R126, SRZ ;  /* 0x00000000007e7805 */ /* 0x000fe2000001ff00 */
[----:B------:R-:W-:Y:S01]  /*18d30*/  CS2R R112, SRZ ;  /* 0x0000000000707805 */ /* 0x000fe2000001ff00 */
[----:B------:R-:W-:Y:S01]  /*18d40*/  IMAD.SHL.U32 R12, R12, 0x4, RZ ;  /* 0x000000040c0c7824 */ /* 0x000fe200078e00ff */
[----:B--2---:R-:W-:Y:S01]  /*18d50*/  MOV R14, R24 ;  /* 0x00000018000e7202 */ /* 0x004fe20000000f00 */
[----:B-1----:R-:W-:Y:S01]  /*18d60*/  IMAD.MOV.U32 R15, RZ, RZ, R13 ;  /* 0x000000ffff0f7224 */ /* 0x002fe200078e000d */
[----:B------:R-:W-:Y:S05]  /*18d70*/  @P0 BRA `(.L_x_1075) ;  /* 0x000003e000000947 */ /* 0x000fea0003800000 */
[C---:B------:R-:W-:Y:S01]  /*18d80*/  ISETP.GE.AND P0, PT, R12.reuse, R21, PT ;  /* 0x000000150c00720c */ /* 0x040fe20003f06270 */
[----:B------:R-:W-:Y:S01]  /*18d90*/  CS2R R114, SRZ ;  /* 0x0000000000727805 */ /* 0x000fe2000001ff00 */
[----:B------:R-:W-:Y:S01]  /*18da0*/  CS2R R112, SRZ ;  /* 0x0000000000707805 */ /* 0x000fe2000001ff00 */
[----:B------:R-:W-:-:S10]  /*18db0*/  IADD3 R11, R12, 0x10, RZ ;  /* 0x000000100c0b7810 */ /* 0x000fd40007ffe0ff */
[----:B----4-:R-:W-:-:S04]  /*18dc0*/  @!P0 IMAD.WIDE R36, R12, 0x2, R34 ;  /* 0x000000020c248825 */ /* 0x010fc800078e0222 */
[----:B------:R-:W-:Y:S01]  /*18dd0*/  @!P0 IMAD.WIDE R28, R12, 0x2, R14 ;  /* 0x000000020c1c8825 */ /* 0x000fe200078e020e */
[----:B------:R1:W5:Y:S04]  /*18de0*/  @!P0 LD.E.64 R114, [R36.64] ;  /* 0x0000000424728980 */ /* 0x000368000c101b00 */
[----:B------:R2:W5:Y:S01]  /*18df0*/  @!P0 LD.E.64 R112, [R28.64] ;  /* 0x000000041c708980 */ /* 0x000562000c101b00 */
[----:B------:R-:W-:Y:S01]  /*18e00*/  ISETP.GE.AND P0, PT, R11, R21, PT ;  /* 0x000000150b00720c */ /* 0x000fe20003f06270 */
[----:B------:R-:W-:Y:S01]  /*18e10*/  CS2R R128, SRZ ;  /* 0x0000000000807805 */ /* 0x000fe2000001ff00 */
[----:B------:R-:W-:-:S11]  /*18e20*/  CS2R R126, SRZ ;  /* 0x00000000007e7805 */ /* 0x000fd6000001ff00 */
[----:B------:R-:W-:-:S04]  /*18e30*/  @!P0 SHF.R.S32.HI R10, RZ, 0x1f, R11 ;  /* 0x0000001fff0a8819 */ /* 0x000fc8000001140b */
[----:B------:R-:W-:-:S04]  /*18e40*/  @!P0 LEA.HI R11, R10, R11, RZ, 0x2 ;  /* 0x0000000b0a0b8211 */ /* 0x000fc800078f10ff */
[----:B------:R-:W-:-:S05]  /*18e50*/  @!P0 LOP3.LUT R11, R11, 0xfffffffc, RZ, 0xc0, !PT ;  /* 0xfffffffc0b0b8812 */ /* 0x000fca00078ec0ff */
[----:B------:R-:W-:-:S04]  /*18e60*/  @!P0 IMAD.WIDE R38, R11, 0x2, R34 ;  /* 0x000000020b268825 */ /* 0x000fc800078e0222 */
[----:B------:R-:W-:Y:S01]  /*18e70*/  @!P0 IMAD.WIDE R42, R11, 0x2, R14 ;  /* 0x000000020b2a8825 */ /* 0x000fe200078e020e */
[----:B------:R-:W-:Y:S01]  /*18e80*/  IADD3 R11, R12, 0x20, RZ ;  /* 0x000000200c0b7810 */ /* 0x000fe20007ffe0ff */
        /* <DEDUP_REMOVED lines=8> */
[----:B--2---:R-:W-:-:S04]  /*18f10*/  @!P0 IMAD.WIDE R28, R11, 0x2, R34 ;  /* 0x000000020b1c8825 */ /* 0x004fc800078e0222 */
[----:B-1----:R-:W-:Y:S01]  /*18f20*/  @!P0 IMAD.WIDE R36, R11, 0x2, R14 ;  /* 0x000000020b248825 */ /* 0x002fe200078e020e */
        /* <DEDUP_REMOVED lines=9> */
[----:B----4-:R-:W-:-:S04]  /*18fc0*/  @!P0 IMAD.WIDE R38, R11, 0x2, R34 ;  /* 0x000000020b268825 */ /* 0x010fc800078e0222 */
[----:B---3--:R-:W-:Y:S01]  /*18fd0*/  @!P0 IMAD.WIDE R42, R11, 0x2, R14 ;  /* 0x000000020b2a8825 */ /* 0x008fe200078e020e */
        /* <DEDUP_REMOVED lines=9> */
[----:B-1----:R-:W-:-:S04]  /*19070*/  @!P0 IMAD.WIDE R28, R11, 0x2, R34 ;  /* 0x000000020b1c8825 */ /* 0x002fc800078e0222 */
[----:B--2---:R-:W-:Y:S01]  /*19080*/  @!P0 IMAD.WIDE R36, R11, 0x2, R14 ;  /* 0x000000020b248825 */ /* 0x004fe200078e020e */
        /* <DEDUP_REMOVED lines=11> */
[----:B------:R3:W5:Y:S04]  /*19140*/  @!P0 LD.E.64 R100, [R34.64] ;  /* 0x0000000422648980 */ /* 0x000768000c101b00 */
[----:B------:R3:W5:Y:S02]  /*19150*/  @!P0 LD.E.64 R94, [R10.64] ;  /* 0x000000040a5e8980 */ /* 0x000764000c101b00 */
.L_x_1075:
[----:B------:R-:W-:Y:S05]  /*19160*/  BSYNC B0 ;  /* 0x0000000000007941 */ /* 0x000fea0003800000 */
.L_x_1074:
[----:B-----5:R-:W-:Y:S02]  /*19170*/  IMAD.MOV.U32 R14, RZ, RZ, R100 ;  /* 0x000000ffff0e7224 */ /* 0x020fe400078e0064 */
[----:B------:R-:W-:Y:S02]  /*19180*/  IMAD.MOV.U32 R13, RZ, RZ, R101 ;  /* 0x000000ffff0d7224 */ /* 0x000fe400078e0065 */
[----:B---3--:R-:W-:Y:S01]  /*19190*/  IMAD.MOV.U32 R11, RZ, RZ, R104 ;  /* 0x000000ffff0b7224 */ /* 0x008fe200078e0068 */
        /* <DEDUP_REMOVED lines=16> */
[C---:B------:R-:W-:Y:S01]  /*192a0*/  PRMT R99, R14.reuse, 0x7610, R99 ;  /* 0x000076100e637816 */ /* 0x040fe20000000063 */
        /* <DEDUP_REMOVED lines=25> */
[----:B------:R-:W-:-:S02]  /*19440*/  PRMT R97, R15, 0x7610, R97 ;  /* 0x000076100f617816 */ /* 0x000fc40000000061 */
[----:B------:R-:W-:Y:S02]  /*19450*/  PRMT R106, R11, 0x7610, R106 ;  /* 0x000076100b6a7816 */ /* 0x000fe4000000006a */
[----:B------:R-:W-:Y:S01]  /*19460*/  PRMT R13, R13, 0x5410, R10 ;  /* 0x000054100d0d7816 */ /* 0x000fe2000000000a */
[----:B------:R-:W-:Y:S05]  /*19470*/  BRA.DIV ~URZ, `(.L_x_1076) ;  /* 0x000071327f007947 */ /* 0x000fea000b800000 */
[----:B------:R1:W2:Y:S04]  /*19480*/  SHFL.IDX PT, R27, R30, 0x1, 0x1c1f ;  /* 0x003c1f001e1b7f89 */ /* 0x0002a800000e0000 */
[----:B------:R-:W3:Y:S04]  /*19490*/  SHFL.IDX PT, R26, R26, 0x1, 0x1c1f ;  /* 0x003c1f001a1a7f89 */ /* 0x000ee800000e0000 */
[----:B------:R-:W4:Y:S04]  /*194a0*/  SHFL.IDX PT, R9, R9, 0x1, 0x1c1f ;  /* 0x003c1f0009097f89 */ /* 0x000f2800000e0000 */
[----:B------:R1:W1:Y:S02]  /*194b0*/  SHFL.IDX PT, R24, R25, 0x1, 0x1c1f ;  /* 0x003c1f0019187f89 */ /* 0x00026400000e0000 */
.L_x_1122:
[----:B------:R-:W-:Y:S01]  /*194c0*/  IADD3 R17, R17, 0x40, RZ ;  /* 0x0000004011117810 */ /* 0x000fe20007ffe0ff */
[----:B------:R-:W-:Y:S01]  /*194d0*/  BSSY B0, `(.L_x_1077) ;  /* 0x000004d000007945 */ /* 0x000fe20003800000 */
[----:B------:R-:W-:Y:S01]  /*194e0*/  CS2R R62, SRZ ;  /* 0x00000000003e7805 */ /* 0x000fe2000001ff00 */
[----:B------:R-:W-:Y:S01]  /*194f0*/  CS2R R66, SRZ ;  /* 0x0000000000427805 */ /* 0x000fe2000001ff00 */
[----:B------:R-:W-:Y:S01]  /*19500*/  ISETP.GE.AND P0, PT, R17, R40, PT ;  /* 0x000000281100720c */ /* 0x000fe20003f06270 */
        /* <DEDUP_REMOVED lines=9> */
[----:B-1--4-:R-:W-:-:S03]  /*195a0*/  IMAD.MOV.U32 R25, RZ, RZ, R9 ;  /* 0x000000ffff197224 */ /* 0x012fc600078e0009 */
[----:B------:R-:W-:Y:S05]  /*195b0*/  @P0 BRA `(.L_x_1078) ;  /* 0x000003e000000947 */ /* 0x000fea0003800000 */
[C---:B------:R-:W-:Y:S01]  /*195c0*/  ISETP.GE.AND P0, PT, R12.reuse, R21, PT ;  /* 0x000000150c00720c */ /* 0x040fe20003f06270 */
[----:B------:R-:W-:Y:S01]  /*195d0*/  CS2R R92, SRZ ;  /* 0x00000000005c7805 */ /* 0x000fe2000001ff00 */
[----:B------:R-:W-:Y:S01]  /*195e0*/  CS2R R88, SRZ ;  /* 0x0000000000587805 */ /* 0x000fe2000001ff00 */
[----:B------:R-:W-:-:S10]  /*195f0*/  IADD3 R10, R12, 0x10, RZ ;  /* 0x000000100c0a7810 */ /* 0x000fd40007ffe0ff */
[----:B--23--:R-:W-:-:S04]  /*19600*/  @!P0 IMAD.WIDE R28, R12, 0x2, R26 ;  /* 0x000000020c1c8825 */ /* 0x00cfc800078e021a */
[----:B------:R-:W-:Y:S01]  /*19610*/  @!P0 IMAD.WIDE R16, R12, 0x2, R24 ;  /* 0x000000020c108825 */ /* 0x000fe200078e0218 */
[----:B------:R1:W5:Y:S04]  /*19620*/  @!P0 LD.E.64 R92, [R28.64] ;  /* 0x000000041c5c8980 */ /* 0x000368000c101b00 */
[----:B------:R2:W5:Y:S01]  /*19630*/  @!P0 LD.E.64 R88, [R16.64] ;  /* 0x0000000410588980 */ /* 0x000562000c101b00 */
[----:B------:R-:W-:Y:S01]  /*19640*/  ISETP.GE.AND P0, PT, R10, R21, PT ;  /* 0x000000150a00720c */ /* 0x000fe20003f06270 */
[----:B------:R-:W-:Y:S01]  /*19650*/  CS2R R86, SRZ ;  /* 0x0000000000567805 */ /* 0x000fe2000001ff00 */
[----:B------:R-:W-:-:S11]  /*19660*/  CS2R R84, SRZ ;  /* 0x0000000000547805 */ /* 0x000fd6000001ff00 */
[----:B------:R-:W-:-:S04]  /*19670*/  @!P0 SHF.R.S32.HI R9, RZ, 0x1f, R10 ;  /* 0x0000001fff098819 */ /* 0x000fc8000001140a */
[----:B------:R-:W-:Y:S02]  /*19680*/  @!P0 LEA.HI R9, R9, R10, RZ, 0x2 ;  /* 0x0000000a09098211 */ /* 0x000fe400078f10ff */
[----:B------:R-:W-:Y:S02]  /*19690*/  IADD3 R10, R12, 0x20, RZ ;  /* 0x000000200c0a7810 */ /* 0x000fe40007ffe0ff */
[----:B------:R-:W-:-:S05]  /*196a0*/  @!P0 LOP3.LUT R9, R9, 0xfffffffc, RZ, 0xc0, !PT ;  /* 0xfffffffc09098812 */ /* 0x000fca00078ec0ff */
[----:B------:R-:W-:-:S04]  /*196b0*/  @!P0 IMAD.WIDE R30, R9, 0x2, R26 ;  /* 0x00000002091e8825 */ /* 0x000fc800078e021a */
        /* <DEDUP_REMOVED lines=10> */
[----:B--2---:R-:W-:-:S04]  /*19760*/  @!P0 IMAD.WIDE R16, R9, 0x2, R26 ;  /* 0x0000000209108825 */ /* 0x004fc800078e021a */
[----:B-1----:R-:W-:Y:S01]  /*19770*/  @!P0 IMAD.WIDE R28, R9, 0x2, R24 ;  /* 0x00000002091c8825 */ /* 0x002fe200078e0218 */
        /* <DEDUP_REMOVED lines=9> */
[----:B---3--:R-:W-:-:S04]  /*19810*/  @!P0 IMAD.WIDE R30, R9, 0x2, R26 ;  /* 0x00000002091e8825 */ /* 0x008fc800078e021a */
[----:B----4-:R-:W-:Y:S01]  /*19820*/  @!P0 IMAD.WIDE R34, R9, 0x2, R24 ;  /* 0x0000000209228825 */ /* 0x010fe200078e0218 */
        /* <DEDUP_REMOVED lines=9> */
[----:B-1----:R-:W-:-:S04]  /*198c0*/  @!P0 IMAD.WIDE R16, R9, 0x2, R26 ;  /* 0x0000000209108825 */ /* 0x002fc800078e021a */
[----:B--2---:R-:W-:Y:S01]  /*198d0*/  @!P0 IMAD.WIDE R28, R9, 0x2, R24 ;  /* 0x00000002091c8825 */ /* 0x004fe200078e0218 */
        /* <DEDUP_REMOVED lines=12> */
.L_x_1078:
[----:B------:R-:W-:Y:S05]  /*199a0*/  BSYNC B0 ;  /* 0x0000000000007941 */ /* 0x000fea0003800000 */
.L_x_1077:
[----:B---3--:R1:W3:Y:S01]  /*199b0*/  LDL.64 R28, [R8+0x20] ;  /* 0x00002000081c7983 */ /* 0x0082e20000100a00 */
[----:B------:R-:W-:-:S04]  /*199c0*/  DEPBAR.LE SB0, 0x3 ;  /* 0x000080c00000791a */ /* 0x000fc80000000000 */
[----:B------:R1:W4:Y:S01]  /*199d0*/  LDL.64 R42, [R8+0x28] ;  /* 0x00002800082a7983 */ /* 0x0003220000100a00 */
[----:B------:R-:W-:Y:S03]  /*199e0*/  WARPSYNC 0xffffffff ;  /* 0xffffffff00007948 */ /* 0x000fe60003800000 */
[----:B------:R-:W-:Y:S01]  /*199f0*/  BAR.SYNC.DEFER_BLOCKING 0x0 ;  /* 0x0000000000007b1d */ /* 0x000fe20000010000 */
[----:B-----5:R-:W-:Y:S02]  /*19a00*/  IMAD.MOV.U32 R17, RZ, RZ, R62 ;  /* 0x000000ffff117224 */ /* 0x020fe400078e003e */
[----:B------:R-:W-:-:S03]  /*19a10*/  IMAD.MOV.U32 R18, RZ, RZ, R66 ;  /* 0x000000ffff127224 */ /* 0x000fc600078e0042 */
[----:B------:R-:W-:Y:S01]  /*19a20*/  PRMT R26, R17, 0x7610, R26 ;  /* 0x00007610111a7816 */ /* 0x000fe2000000001a */
[----:B------:R-:W-:Y:S02]  /*19a30*/  IMAD.MOV.U32 R17, RZ, RZ, R67 ;  /* 0x000000ffff117224 */ /* 0x000fe400078e0043 */
[----:B-1----:R-:W-:Y:S01]  /*19a40*/  IMAD.MOV.U32 R8, RZ, RZ, R77 ;  /* 0x000000ffff087224 */ /* 0x002fe200078e004d */
[----:B---3--:R1:W3:Y:S04]  /*19a50*/  LD.E R9, [R28.64] ;  /* 0x000000041c097980 */ /* 0x0082e8000c101900 */
[----:B----4-:R-:W4:Y:S01]  /*19a60*/  LD.E.64 R42, [R42.64] ;  /* 0x000000042a2a7980 */ /* 0x010f22000c101b00 */
[----:B------:R-:W-:Y:S01]  /*19a70*/  PRMT R31, R8, 0x7610, R31 ;  /* 0x00007610081f7816 */ /* 0x000fe2000000001f */
[----:B------:R-:W-:Y:S01]  /*19a80*/  IMAD.MOV.U32 R11, RZ, RZ, R63 ;  /* 0x000000ffff0b7224 */ /* 0x000fe200078e003f */
[----:B------:R-:W-:Y:S01]  /*19a90*/  SHF.R.S32.HI R8, RZ, 0x1f, R23 ;  /* 0x0000001fff087819 */ /* 0x000fe20000011417 */
[----:B------:R-:W-:Y:S01]  /*19aa0*/  BSSY B1, `(.L_x_1079) ;  /* 0x0000178000017945 */ /* 0x000fe20003800000 */
[----:B------:R-:W-:Y:S01]  /*19ab0*/  LEA.HI R10, R19, R108, RZ, 0x5 ;  /* 0x0000006c130a7211 */ /* 0x000fe200078f28ff */
[----:B------:R-:W-:Y:S01]  /*19ac0*/  IMAD.MOV.U32 R16, RZ, RZ, R48 ;  /* 0x000000ffff107224 */ /* 0x000fe200078e0030 */
[----:B------:R-:W-:Y:S01]  /*19ad0*/  LEA.HI R8, R8, R23, RZ, 0x3 ;  /* 0x0000001708087211 */ /* 0x000fe200078f18ff */
[----:B------:R-:W-:Y:S01]  /*19ae0*/  IMAD.MOV.U32 R15, RZ, RZ, R49 ;  /* 0x000000ffff0f7224 */ /* 0x000fe200078e0031 */
[----:B------:R-:W-:Y:S01]  /*19af0*/  PRMT R25, R11, 0x7610, R25 ;  /* 0x000076100b197816 */ /* 0x000fe20000000019 */
[----:B------:R-:W-:Y:S01]  /*19b00*/  IMAD.MOV.U32 R11, RZ, RZ, R76 ;  /* 0x000000ffff0b7224 */ /* 0x000fe200078e004c */
[----:B------:R-:W-:Y:S01]  /*19b10*/  LOP3.LUT R8, R8, 0xfffffff8, RZ, 0xc0, !PT ;  /* 0xfffffff808087812 */ /* 0x000fe200078ec0ff */
[----:B------:R-:W-:-:S03]  /*19b20*/  IMAD.SHL.U32 R10, R10, 0x10, RZ ;  /* 0x000000100a0a7824 */ /* 0x000fc600078e00ff */
[----:B------:R-:W-:Y:S01]  /*19b30*/  PRMT R34, R11, 0x7610, R34 ;  /* 0x000076100b227816 */ /* 0x000fe20000000022 */
[----:B------:R-:W-:Y:S02]  /*19b40*/  IMAD.IADD R8, R23, 0x1, -R8 ;  /* 0x0000000117087824 */ /* 0x000fe400078e0a08 */
[----:B------:R-:W-:Y:S01]  /*19b50*/  IMAD.MOV.U32 R11, RZ, RZ, R92 ;  /* 0x000000ffff0b7224 */ /* 0x000fe200078e005c */
[----:B-1----:R-:W-:Y:S01]  /*19b60*/  PRMT R28, R17, 0x7610, R28 ;  /* 0x00007610111c7816 */ /* 0x002fe2000000001c */
[----:B------:R-:W-:Y:S01]  /*19b70*/  IMAD.MOV.U32 R17, RZ, RZ, R87 ;  /* 0x000000ffff117224 */ /* 0x000fe200078e0057 */
[----:B------:R-:W-:Y:S01]  /*19b80*/  PRMT R29, R18, 0x7610, R29 ;  /* 0x00007610121d7816 */ /* 0x000fe2000000001d */
[----:B------:R-:W-:Y:S01]  /*19b90*/  IMAD.MOV.U32 R18, RZ, RZ, R86 ;  /* 0x000000ffff127224 */ /* 0x000fe200078e0056 */
[----:B------:R-:W-:Y:S01]  /*19ba0*/  PRMT R45, R11, 0x7610, R45 ;  /* 0x000076100b2d7816 */ /* 0x000fe2000000002d */
[----:B------:R-:W-:Y:S01]  /*19bb0*/  IMAD.SHL.U32 R39, R8, 0x40, RZ ;  /* 0x0000004008277824 */ /* 0x000fe200078e00ff */
[----:B------:R-:W-:Y:S01]  /*19bc0*/  PRMT R37, R17, 0x7610, R37 ;  /* 0x0000761011257816 */ /* 0x000fe20000000025 */
[----:B------:R-:W-:Y:S01]  /*19bd0*/  IMAD.MOV.U32 R17, RZ, RZ, R46 ;  /* 0x000000ffff117224 */ /* 0x000fe200078e002e */
[----:B------:R-:W-:Y:S01]  /*19be0*/  PRMT R38, R18, 0x7610, R38 ;  /* 0x0000761012267816 */ /* 0x000fe20000000026 */
[----:B------:R-:W-:Y:S01]  /*19bf0*/  IMAD.MOV.U32 R18, RZ, RZ, R93 ;  /* 0x000000ffff127224 */ /* 0x000fe200078e005d */
[----:B------:R-:W-:Y:S01]  /*19c00*/  LOP3.LUT R39, R39, 0x1c0, RZ, 0xc0, !PT ;  /* 0x000001c027277812 */ /* 0x000fe200078ec0ff */
[----:B------:R-:W-:Y:S01]  /*19c10*/  IMAD.MOV.U32 R11, RZ, RZ, R47 ;  /* 0x000000ffff0b7224 */ /* 0x000fe200078e002f */
[----:B------:R-:W-:Y:S01]  /*19c20*/  PRMT R14, R17, 0x7610, R14 ;  /* 0x00007610110e7816 */ /* 0x000fe2000000000e */
[----:B------:R-:W-:Y:S01]  /*19c30*/  IMAD.MOV.U32 R17, RZ, RZ, R57 ;  /* 0x000000ffff117224 */ /* 0x000fe200078e0039 */
[----:B------:R-:W-:Y:S01]  /*19c40*/  PRMT R41, R18, 0x7610, R41 ;  /* 0x0000761012297816 */ /* 0x000fe20000000029 */
[----:B------:R-:W-:Y:S01]  /*19c50*/  IMAD.MOV.U32 R18, RZ, RZ, R56 ;  /* 0x000000ffff127224 */ /* 0x000fe200078e0038 */
[----:B------:R-:W-:-:S02]  /*19c60*/  LOP3.LUT R35, R39, 0x18, R72, 0xf8, !PT ;  /* 0x0000001827237812 */ /* 0x000fc400078ef848 */
[----:B------:R-:W-:Y:S01]  /*19c70*/  PRMT R19, R17, 0x7610, R19 ;  /* 0x0000761011137816 */ /* 0x000fe20000000013 */
[----:B------:R-:W-:Y:S01]  /*19c80*/  IMAD.MOV.U32 R17, RZ, RZ, R74 ;  /* 0x000000ffff117224 */ /* 0x000fe200078e004a */
[----:B------:R-:W-:Y:S02]  /*19c90*/  PRMT R24, R18, 0x7610, R24 ;  /* 0x0000761012187816 */ /* 0x000fe40000000018 */
[----:B------:R-:W-:Y:S02]  /*19ca0*/  SHF.R.U32.HI R18, RZ, 0x3, R39 ;  /* 0x00000003ff127819 */ /* 0x000fe40000011627 */
[----:B------:R-:W-:Y:S01]  /*19cb0*/  PRMT R13, R11, 0x7610, R13 ;  /* 0x000076100b0d7816 */ /* 0x000fe2000000000d */
[----:B------:R-:W-:Y:S01]  /*19cc0*/  IMAD.MOV.U32 R11, RZ, RZ, R64 ;  /* 0x000000ffff0b7224 */ /* 0x000fe200078e0040 */
[----:B------:R-:W-:Y:S02]  /*19cd0*/  PRMT R36, R17, 0x7610, R36 ;  /* 0x0000761011247816 */ /* 0x000fe40000000024 */
[----:B------:R-:W-:Y:S01]  /*19ce0*/  LOP3.LUT R17, R35, R18, RZ, 0x3c, !PT ;  /* 0x0000001223117212 */ /* 0x000fe200078e3cff */
[----:B------:R-:W-:Y:S01]  /*19cf0*/  IMAD.MOV.U32 R18, RZ, RZ, 0x20 ;  /* 0x00000020ff127424 */ /* 0x000fe200078e00ff */
[----:B------:R-:W-:Y:S01]  /*19d00*/  LOP3.LUT P0, RZ, R8, 0x4, RZ, 0xc0, !PT ;  /* 0x0000000408ff7812 */ /* 0x000fe2000780c0ff */
[----:B------:R-:W-:Y:S01]  /*19d10*/  IMAD.MOV.U32 R8, RZ, RZ, R89 ;  /* 0x000000ffff087224 */ /* 0x000fe200078e0059 */
[----:B--2---:R-:W-:Y:S01]  /*19d20*/  PRMT R27, R11, 0x7610, R27 ;  /* 0x000076100b1b7816 */ /* 0x004fe2000000001b */
[----:B------:R-:W-:Y:S01]  /*19d30*/  IMAD.MOV.U32 R11, RZ, RZ, R65 ;  /* 0x000000ffff0b7224 */ /* 0x000fe200078e0041 */
[----:B------:R-:W-:-:S02]  /*19d40*/  SEL R18, R18, 0xffffffe0, !P0 ;  /* 0xffffffe012127807 */ /* 0x000fc40004000000 */
[----:B------:R-:W-:Y:S01]  /*19d50*/  LOP3.LUT R17, R17, 0xfffffe00, R10, 0xf8, !PT ;  /* 0xfffffe0011117812 */ /* 0x000fe200078ef80a */
[----:B------:R-:W-:Y:S01]  /*19d60*/  IMAD.MOV.U32 R10, RZ, RZ, R85 ;  /* 0x000000ffff0a7224 */ /* 0x000fe200078e0055 */
[----:B------:R-:W-:Y:S01]  /*19d70*/  PRMT R30, R11, 0x7610, R30 ;  /* 0x000076100b1e7816 */ /* 0x000fe2000000001e */
[----:B------:R-:W-:Y:S01]  /*19d80*/  IMAD.MOV.U32 R11, RZ, RZ, R75 ;  /* 0x000000ffff0b7224 */ /* 0x000fe200078e004b */
[----:B------:R-:W-:Y:S02]  /*19d90*/  PRMT R50, R8, 0x7610, R50 ;  /* 0x0000761008327816 */ /* 0x000fe40000000032 */
[----:B------:R-:W-:Y:S02]  /*19da0*/  PRMT R39, R10, 0x7610, R39 ;  /* 0x000076100a277816 */ /* 0x000fe40000000027 */
[----:B------:R-:W-:Y:S01]  /*19db0*/  PRMT R35, R11, 0x7610, R35 ;  /* 0x000076100b237816 */ /* 0x000fe20000000023 */
[----:B------:R-:W-:Y:S02]  /*19dc0*/  IMAD.MOV.U32 R11, RZ, RZ, R84 ;  /* 0x000000ffff0b7224 */ /* 0x000fe400078e0054 */
[----:B---3--:R-:W-:-:S03]  /*19dd0*/  IMAD R54, R9, -0x80, R40 ;  /* 0xffffff8009367824 */ /* 0x008fc600078e0228 */
[----:B------:R-:W-:Y:S01]  /*19de0*/  PRMT R40, R11, 0x7610, R40 ;  /* 0x000076100b287816 */ /* 0x000fe20000000028 */
[----:B------:R-:W-:Y:S01]  /*19df0*/  IMAD.MOV.U32 R9, RZ, RZ, R88 ;  /* 0x000000ffff097224 */ /* 0x000fe200078e0058 */
[----:B------:R-:W-:Y:S01]  /*19e00*/  IMNMX R54, R54, 0x80, PT ;  /* 0x0000008036367817 */ /* 0x000fe20003800200 */
[----:B----4-:R-:W-:-:S03]  /*19e10*/  IMAD.WIDE.U32 R52, R17, 0x2, R42 ;  /* 0x0000000211347825 */ /* 0x010fc600078e002a */
[----:B------:R-:W-:Y:S02]  /*19e20*/  PRMT R51, R9, 0x7610, R51 ;  /* 0x0000761009337816 */ /* 0x000fe40000000033 */
[----:B------:R-:W-:-:S13]  /*19e30*/  ISETP.GE.AND P0, PT, R23, R54, PT ;  /* 0x000000361700720c */ /* 0x000fda0003f06270 */
[----:B------:R-:W-:Y:S05]  /*19e40*/  @P0 BRA `(.L_x_1080) ;  /* 0x000013d000000947 */ /* 0x000fea0003800000 */
[----:B------:R-:W-:Y:S01]  /*19e50*/  ISETP.GE.AND P0, PT, R12, R21, PT ;  /* 0x000000150c00720c */ /* 0x000fe20003f06270 */
[----:B------:R-:W-:-:S12]  /*19e60*/  BSSY B0, `(.L_x_1081) ;  /* 0x0000030000007945 */ /* 0x000fd80003800000 */
[----:B------:R-:W-:Y:S05]  /*19e70*/  @P0 BRA `(.L_x_1082) ;  /* 0x000002e000000947 */ /* 0x000fea0003800000 */
[----:B------:R-:W2:Y:S01]  /*19e80*/  LD.E.128 R8, [R52.64] ;  /* 0x0000000434087980 */ /* 0x000ea2000c101d00 */
[----:B------:R-:W-:Y:S02]  /*19e90*/  SHF.R.U32.HI R72, RZ, 0x10, R113 ;  /* 0x00000010ff487819 */ /* 0x000fe40000011671 */
[--C-:B------:R-:W-:Y:S02]  /*19ea0*/  SHF.R.U32.HI R110, RZ, 0x10, R115.reuse ;  /* 0x00000010ff6e7819 */ /* 0x100fe40000011673 */
[----:B------:R-:W-:Y:S02]  /*19eb0*/  PRMT R72, R13, 0x5432, R72 ;  /* 0x000054320d487816 */ /* 0x000fe40000000048 */
[----:B------:R-:W-:Y:S02]  /*19ec0*/  SHF.R.U64 R111, R114, 0x10, R115 ;  /* 0x00000010726f7819 */ /* 0x000fe40000001273 */
[----:B------:R-:W-:Y:S02]  /*19ed0*/  SHF.R.U64 R109, R112, 0x10, R113 ;  /* 0x00000010706d7819 */ /* 0x000fe40000001271 */
[----:B------:R-:W-:-:S02]  /*19ee0*/  PRMT R107, R107, 0x5410, R110 ;  /* 0x000054106b6b7816 */ /* 0x000fc4000000006e */
[----:B------:R-:W-:Y:S02]  /*19ef0*/  PRMT R108, R14, 0x5432, R111 ;  /* 0x000054320e6c7816 */ /* 0x000fe4000000006f */
[----:B------:R-:W-:Y:S02]  /*19f00*/  PRMT R106, R106, 0x5410, R109 ;  /* 0x000054106a6a7816 */ /* 0x000fe4000000006d */
[----:B------:R-:W-:Y:S02]  /*19f10*/  LOP3.LUT R115, R107, 0xffff0000, RZ, 0xc0, !PT ;  /* 0xffff00006b737812 */ /* 0x000fe400078ec0ff */
[----:B------:R-:W-:Y:S02]  /*19f20*/  LOP3.LUT R121, R108, 0xffff0000, RZ, 0xc0, !PT ;  /* 0xffff00006c797812 */ /* 0x000fe400078ec0ff */
[----:B--2---:R-:W-:Y:S01]  /*19f30*/  SHF.L.U32 R114, R8, 0x10, RZ ;  /* 0x0000001008727819 */ /* 0x004fe200000006ff */
        /* <DEDUP_REMOVED lines=33> */
[----:B------:R1:W-:Y:S02]  /*1a150*/  ST.E.128 [R52.64], R8 ;  /* 0x0000000834007985 */ /* 0x0003e4000c101d04 */
.L_x_1082:
[----:B------:R-:W-:Y:S05]  /*1a160*/  BSYNC B0 ;  /* 0x0000000000007941 */ /* 0x000fea0003800000 */
.L_x_1081:
[----:B-1----:R-:W-:Y:S01]  /*1a170*/  IADD3 R8, R12, 0x10, RZ ;  /* 0x000000100c087810 */ /* 0x002fe20007ffe0ff */
[----:B------:R-:W-:Y:S03]  /*1a180*/  BSSY B0, `(.L_x_1083) ;  /* 0x0000035000007945 */ /* 0x000fe60003800000 */
[----:B------:R-:W-:-:S13]  /*1a190*/  ISETP.GE.AND P0, PT, R8, R21, PT ;  /* 0x000000150800720c */ /* 0x000fda0003f06270 */
[----:B------:R-:W-:Y:S05]  /*1a1a0*/  @P0 BRA `(.L_x_1084) ;  /* 0x0000032000000947 */ /* 0x000fea0003800000 */
[----:B------:R-:W-:-:S04]  /*1a1b0*/  IADD3 R11, P0, R18, R17, RZ ;  /* 0x00000011120b7210 */ /* 0x000fc80007f1e0ff */
[----:B------:R-:W-:Y:S02]  /*1a1c0*/  LEA.HI.X.SX32 R9, R18, RZ, 0x1, P0 ;  /* 0x000000ff12097211 */ /* 0x000fe400000f0eff */
[----:B------:R-:W-:-:S04]  /*1a1d0*/  LEA R114, P0, R11, R42, 0x1 ;  /* 0x0000002a0b727211 */ /* 0x000fc800078008ff */
[----:B------:R-:W-:-:S05]  /*1a1e0*/  LEA.HI.X R115, R11, R43, R9, 0x1, P0 ;  /* 0x0000002b0b737211 */ /* 0x000fca00000f0c09 */
[----:B------:R-:W2:Y:S01]  /*1a1f0*/  LD.E.128 R8, [R114.64] ;  /* 0x0000000472087980 */ /* 0x000ea2000c101d00 */
[--C-:B------:R-:W-:Y:S02]  /*1a200*/  SHF.R.U64 R106, R126, 0x10, R127.reuse ;  /* 0x000000107e6a7819 */ /* 0x100fe4000000127f */
[----:B------:R-:W-:Y:S02]  /*1a210*/  SHF.R.U32.HI R127, RZ, 0x10, R127 ;  /* 0x00000010ff7f7819 */ /* 0x000fe4000001167f */
[--C-:B------:R-:W-:Y:S02]  /*1a220*/  SHF.R.U32.HI R111, RZ, 0x10, R129.reuse ;  /* 0x00000010ff6f7819 */ /* 0x100fe40000011681 */
[----:B------:R-:W-:Y:S02]  /*1a230*/  SHF.R.U64 R72, R128, 0x10, R129 ;  /* 0x0000001080487819 */ /* 0x000fe40000001281 */
[----:B------:R-:W-:Y:S02]  /*1a240*/  PRMT R127, R96, 0x5410, R127 ;  /* 0x00005410607f7816 */ /* 0x000fe4000000007f */
[----:B------:R-:W-:-:S02]  /*1a250*/  PRMT R111, R98, 0x5410, R111 ;  /* 0x00005410626f7816 */ /* 0x000fc4000000006f */
[----:B------:R-:W-:Y:S01]  /*1a260*/  PRMT R99, R99, 0x5410, R72 ;  /* 0x0000541063637816 */ /* 0x000fe20000000048 */
[C---:B------:R-:W-:Y:S01]  /*1a270*/  IMAD.U32 R109, R127.reuse, 0x10000, RZ ;  /* 0x000100007f6d7824 */ /* 0x040fe200078e00ff */
[----:B------:R-:W-:Y:S01]  /*1a280*/  LOP3.LUT R107, R127, 0xffff0000, RZ, 0xc0, !PT ;  /* 0xffff00007f6b7812 */ /* 0x000fe200078ec0ff */
[----:B------:R-:W-:Y:S01]  /*1a290*/  IMAD.U32 R113, R111, 0x10000, RZ ;  /* 0x000100006f717824 */ /* 0x000fe200078e00ff */
[----:B------:R-:W-:Y:S02]  /*1a2a0*/  PRMT R97, R97, 0x5410, R106 ;  /* 0x0000541061617816 */ /* 0x000fe4000000006a */
[----:B------:R-:W-:Y:S02]  /*1a2b0*/  LOP3.LUT R111, R111, 0xffff0000, RZ, 0xc0, !PT ;  /* 0xffff00006f6f7812 */ /* 0x000fe400078ec0ff */
[C---:B--2---:R-:W-:Y:S01]  /*1a2c0*/  LOP3.LUT R72, R10.reuse, 0xffff0000, RZ, 0xc0, !PT ;  /* 0xffff00000a487812 */ /* 0x044fe200078ec0ff */
[----:B------:R-:W-:Y:S01]  /*1a2d0*/  IMAD.U32 R96, R10, 0x10000, RZ ;  /* 0x000100000a607824 */ /* 0x000fe200078e00ff */
[C---:B------:R-:W-:Y:S01]  /*1a2e0*/  LOP3.LUT R98, R11.reuse, 0xffff0000, RZ, 0xc0, !PT ;  /* 0xffff00000b627812 */ /* 0x040fe200078ec0ff */
[----:B------:R-:W-:Y:S01]  /*1a2f0*/  IMAD.U32 R10, R11, 0x10000, RZ ;  /* 0x000100000b0a7824 */ /* 0x000fe200078e00ff */
[C---:B------:R-:W-:Y:S01]  /*1a300*/  LOP3.LUT R106, R8.reuse, 0xffff0000, RZ, 0xc0, !PT ;  /* 0xffff0000086a7812 */ /* 0x040fe200078ec0ff */
[----:B------:R-:W-:Y:S01]  /*1a310*/  IMAD.U32 R108, R8, 0x10000, RZ ;  /* 0x00010000086c7824 */ /* 0x000fe200078e00ff */
[----:B------:R-:W-:Y:S01]  /*1a320*/  LOP3.LUT R110, R9, 0xffff0000, RZ, 0xc0, !PT ;  /* 0xffff0000096e7812 */ /* 0x000fe200078ec0ff */
[----:B------:R-:W-:-:S02]  /*1a330*/  FMUL.FTZ R11, R72, R109 ;  /* 0x0000006d480b7220 */ /* 0x000fc40000410000 */
[----:B------:R-:W-:Y:S02]  /*1a340*/  IMAD.U32 R8, R9, 0x10000, RZ ;  /* 0x0001000009087824 */ /* 0x000fe400078e00ff */
[----:B------:R-:W-:Y:S02]  /*1a350*/  FMUL.FTZ R72, R72, R113 ;  /* 0x0000007148487220 */ /* 0x000fe40000410000 */
[----:B------:R-:W-:Y:S02]  /*1a360*/  FMUL.FTZ R9, R98, R107 ;  /* 0x0000006b62097220 */ /* 0x000fe40000410000 */
[----:B------:R-:W-:Y:S02]  /*1a370*/  FFMA.FTZ R72, R96, R109, R72 ;  /* 0x0000006d60487223 */ /* 0x000fe40000010048 */
[-C--:B------:R-:W-:Y:S02]  /*1a380*/  FMUL.FTZ R98, R98, R111.reuse ;  /* 0x0000006f62627220 */ /* 0x080fe40000410000 */
[----:B------:R-:W-:-:S02]  /*1a390*/  FFMA.FTZ R9, R10, R111, -R9 ;  /* 0x0000006f0a097223 */ /* 0x000fc40000010809 */
[C---:B------:R-:W-:Y:S01]  /*1a3a0*/  IMAD.U32 R109, R97.reuse, 0x10000, RZ ;  /* 0x00010000616d7824 */ /* 0x040fe200078e00ff */
[----:B------:R-:W-:Y:S01]  /*1a3b0*/  LOP3.LUT R97, R97, 0xffff0000, RZ, 0xc0, !PT ;  /* 0xffff000061617812 */ /* 0x000fe200078ec0ff */
[C---:B------:R-:W-:Y:S01]  /*1a3c0*/  IMAD.U32 R111, R99.reuse, 0x10000, RZ ;  /* 0x00010000636f7824 */ /* 0x040fe200078e00ff */
[----:B------:R-:W-:Y:S01]  /*1a3d0*/  LOP3.LUT R99, R99, 0xffff0000, RZ, 0xc0, !PT ;  /* 0xffff000063637812 */ /* 0x000fe200078ec0ff */
[----:B------:R-:W-:Y:S02]  /*1a3e0*/  FFMA.FTZ R11, R96, R113, -R11 ;  /* 0x00000071600b7223 */ /* 0x000fe4000001080b */
[----:B------:R-:W-:Y:S02]  /*1a3f0*/  FFMA.FTZ R98, R10, R107, R98 ;  /* 0x0000006b0a627223 */ /* 0x000fe40000010062 */
[----:B------:R-:W-:Y:S02]  /*1a400*/  FMUL.FTZ R10, R106, R109 ;  /* 0x0000006d6a0a7220 */ /* 0x000fe40000410000 */
[----:B------:R-:W-:-:S02]  /*1a410*/  FMUL.FTZ R96, R110, R97 ;  /* 0x000000616e607220 */ /* 0x000fc40000410000 */
[----:B------:R-:W-:Y:S02]  /*1a420*/  FMUL.FTZ R106, R106, R111 ;  /* 0x0000006f6a6a7220 */ /* 0x000fe40000410000 */
        /* <DEDUP_REMOVED lines=9> */
[----:B------:R1:W-:Y:S02]  /*1a4c0*/  ST.E.128 [R114.64], R8 ;  /* 0x0000000872007985 */ /* 0x0003e4000c101d04 */
.L_x_1084:
[----:B------:R-:W-:Y:S05]  /*1a4d0*/  BSYNC B0 ;  /* 0x0000000000007941 */ /* 0x000fea0003800000 */
.L_x_1083:
[----:B-1----:R-:W-:Y:S01]  /*1a4e0*/  IADD3 R8, R12, 0x20, RZ ;  /* 0x000000200c087810 */ /* 0x002fe20007ffe0ff */
[----:B------:R-:W-:Y:S03]  /*1a4f0*/  BSSY B0, `(.L_x_1085) ;  /* 0x0000031000007945 */ /* 0x000fe60003800000 */
[----:B------:R-:W-:-:S13]  /*1a500*/  ISETP.GE.AND P0, PT, R8, R21, PT ;  /* 0x000000150800720c */ /* 0x000fda0003f06270 */
[----:B------:R-:W-:Y:S05]  /*1a510*/  @P0 BRA `(.L_x_1086) ;  /* 0x000002e000000947 */ /* 0x000fea0003800000 */
[----:B------:R-:W2:Y:S01]  /*1a520*/  LD.E.128 R8, [R52.64+0x4000] ;  /* 0x0040000434087980 */ /* 0x000ea2000c101d00 */
        /* <DEDUP_REMOVED lines=10> */
[C---:B--2---:R-:W-:Y:S01]  /*1a5d0*/  IMAD.U32 R96, R10.reuse, 0x10000, RZ ;  /* 0x000100000a607824 */ /* 0x044fe200078e00ff */
        /* <DEDUP_REMOVED lines=33> */
[----:B------:R1:W-:Y:S02]  /*1a7f0*/  ST.E.128 [R52.64+0x4000], R8 ;  /* 0x0040000834007985 */ /* 0x0003e4000c101d04 */
.L_x_1086:
[----:B------:R-:W-:Y:S05]  /*1a800*/  BSYNC B0 ;  /* 0x0000000000007941 */ /* 0x000fea0003800000 */
.L_x_1085:
[----:B-1----:R-:W-:Y:S01]  /*1a810*/  IADD3 R8, R12, 0x30, RZ ;  /* 0x000000300c087810 */ /* 0x002fe20007ffe0ff */
[----:B------:R-:W-:Y:S03]  /*1a820*/  BSSY B0, `(.L_x_1087) ;  /* 0x0000036000007945 */ /* 0x000fe60003800000 */
[----:B------:R-:W-:-:S13]  /*1a830*/  ISETP.GE.AND P0, PT, R8, R21, PT ;  /* 0x000000150800720c */ /* 0x000fda0003f06270 */
[----:B------:R-:W-:Y:S05]  /*1a840*/  @P0 BRA `(.L_x_1088) ;  /* 0x0000033000000947 */ /* 0x000fea0003800000 */
[----:B------:R-:W-:-:S04]  /*1a850*/  IADD3 R8, R18, 0x2000, RZ ;  /* 0x0000200012087810 */ /* 0x000fc80007ffe0ff */
[----:B------:R-:W-:-:S04]  /*1a860*/  IADD3 R11, P0, R17, R8, RZ ;  /* 0x00000008110b7210 */ /* 0x000fc80007f1e0ff */
[----:B------:R-:W-:Y:S02]  /*1a870*/  LEA.HI.X.SX32 R9, R8, RZ, 0x1, P0 ;  /* 0x000000ff08097211 */ /* 0x000fe400000f0eff */
[----:B------:R-:W-:-:S04]  /*1a880*/  LEA R106, P0, R11, R42, 0x1 ;  /* 0x0000002a0b6a7211 */ /* 0x000fc800078008ff */
[----:B------:R-:W-:-:S05]  /*1a890*/  LEA.HI.X R107, R11, R43, R9, 0x1, P0 ;  /* 0x0000002b0b6b7211 */ /* 0x000fca00000f0c09 */
[----:B------:R-:W2:Y:S01]  /*1a8a0*/  LD.E.128 R8, [R106.64] ;  /* 0x000000046a087980 */ /* 0x000ea2000c101d00 */
[--C-:B------:R-:W-:Y:S02]  /*1a8b0*/  SHF.R.U64 R72, R118, 0x10, R119.reuse ;  /* 0x0000001076487819 */ /* 0x100fe40000001277 */
[----:B------:R-:W-:Y:S02]  /*1a8c0*/  SHF.R.U32.HI R119, RZ, 0x10, R119 ;  /* 0x00000010ff777819 */ /* 0x000fe40000011677 */
[--C-:B------:R-:W-:Y:S02]  /*1a8d0*/  SHF.R.U64 R90, R116, 0x10, R117.reuse ;  /* 0x00000010745a7819 */ /* 0x100fe40000001275 */
[----:B------:R-:W-:Y:S02]  /*1a8e0*/  SHF.R.U32.HI R116, RZ, 0x10, R117 ;  /* 0x00000010ff747819 */ /* 0x000fe40000011675 */
[----:B------:R-:W-:Y:S02]  /*1a8f0*/  PRMT R78, R78, 0x5410, R119 ;  /* 0x000054104e4e7816 */ /* 0x000fe40000000077 */
[----:B------:R-:W-:-:S02]  /*1a900*/  PRMT R116, R71, 0x5410, R116 ;  /* 0x0000541047747816 */ /* 0x000fc40000000074 */
[----:B------:R-:W-:Y:S01]  /*1a910*/  PRMT R73, R73, 0x5410, R90 ;  /* 0x0000541049497816 */ /* 0x000fe2000000005a */
[C---:B------:R-:W-:Y:S01]  /*1a920*/  IMAD.U32 R90, R78.reuse, 0x10000, RZ ;  /* 0x000100004e5a7824 */ /* 0x040fe200078e00ff */
[----:B------:R-:W-:Y:S01]  /*1a930*/  LOP3.LUT R83, R78, 0xffff0000, RZ, 0xc0, !PT ;  /* 0xffff00004e537812 */ /* 0x000fe200078ec0ff */
[C---:B------:R-:W-:Y:S01]  /*1a940*/  IMAD.U32 R78, R116.reuse, 0x10000, RZ ;  /* 0x00010000744e7824 */ /* 0x040fe200078e00ff */
[----:B------:R-:W-:Y:S02]  /*1a950*/  PRMT R79, R79, 0x5410, R72 ;  /* 0x000054104f4f7816 */ /* 0x000fe40000000048 */
[----:B------:R-:W-:Y:S02]  /*1a960*/  LOP3.LUT R81, R116, 0xffff0000, RZ, 0xc0, !PT ;  /* 0xffff000074517812 */ /* 0x000fe400078ec0ff */
[C---:B--2---:R-:W-:Y:S01]  /*1a970*/  LOP3.LUT R71, R10.reuse, 0xffff0000, RZ, 0xc0, !PT ;  /* 0xffff00000a477812 */ /* 0x044fe200078ec0ff */
[----:B------:R-:W-:Y:S01]  /*1a980*/  IMAD.U32 R72, R10, 0x10000, RZ ;  /* 0x000100000a487824 */ /* 0x000fe200078e00ff */
[C---:B------:R-:W-:Y:S01]  /*1a990*/  LOP3.LUT R96, R11.reuse, 0xffff0000, RZ, 0xc0, !PT ;  /* 0xffff00000b607812 */ /* 0x040fe200078ec0ff */
[----:B------:R-:W-:Y:S01]  /*1a9a0*/  IMAD.U32 R10, R11, 0x10000, RZ ;  /* 0x000100000b0a7824 */ /* 0x000fe200078e00ff */
[----:B------:R-:W-:Y:S01]  /*1a9b0*/  LOP3.LUT R91, R8, 0xffff0000, RZ, 0xc0, !PT ;  /* 0xffff0000085b7812 */ /* 0x000fe200078ec0ff */
[----:B------:R-:W-:Y:S01]  /*1a9c0*/  FMUL.FTZ R11, R71, R78 ;  /* 0x0000004e470b7220 */ /* 0x000fe20000410000 */
[----:B------:R-:W-:Y:S01]  /*1a9d0*/  LOP3.LUT R98, R9, 0xffff0000, RZ, 0xc0, !PT ;  /* 0xffff000009627812 */ /* 0x000fe200078ec0ff */
[----:B------:R-:W-:-:S02]  /*1a9e0*/  FMUL.FTZ R71, R71, R90 ;  /* 0x0000005a47477220 */ /* 0x000fc40000410000 */
[----:B------:R-:W-:Y:S02]  /*1a9f0*/  IMAD.U32 R97, R8, 0x10000, RZ ;  /* 0x0001000008617824 */ /* 0x000fe400078e00ff */
[C---:B------:R-:W-:Y:S02]  /*1aa00*/  FFMA.FTZ R11, R72.reuse, R90, -R11 ;  /* 0x0000005a480b7223 */ /* 0x040fe4000001080b */
[----:B------:R-:W-:Y:S02]  /*1aa10*/  IMAD.U32 R8, R9, 0x10000, RZ ;  /* 0x0001000009087824 */ /* 0x000fe400078e00ff */
[----:B------:R-:W-:Y:S02]  /*1aa20*/  FFMA.FTZ R72, R72, R78, R71 ;  /* 0x0000004e48487223 */ /* 0x000fe40000010047 */
[C---:B------:R-:W-:Y:S02]  /*1aa30*/  FMUL.FTZ R9, R96.reuse, R81 ;  /* 0x0000005160097220 */ /* 0x040fe40000410000 */
[C---:B------:R-:W-:Y:S01]  /*1aa40*/  IMAD.U32 R78, R73.reuse, 0x10000, RZ ;  /* 0x00010000494e7824 */ /* 0x040fe200078e00ff */
[----:B------:R-:W-:Y:S01]  /*1aa50*/  LOP3.LUT R73, R73, 0xffff0000, RZ, 0xc0, !PT ;  /* 0xffff000049497812 */ /* 0x000fe200078ec0ff */
[----:B------:R-:W-:-:S02]  /*1aa60*/  FMUL.FTZ R96, R96, R83 ;  /* 0x0000005360607220 */ /* 0x000fc40000410000 */
[C---:B------:R-:W-:Y:S01]  /*1aa70*/  IMAD.U32 R90, R79.reuse, 0x10000, RZ ;  /* 0x000100004f5a7824 */ /* 0x040fe200078e00ff */
[----:B------:R-:W-:Y:S01]  /*1aa80*/  LOP3.LUT R79, R79, 0xffff0000, RZ, 0xc0, !PT ;  /* 0xffff00004f4f7812 */ /* 0x000fe200078ec0ff */
[C---:B------:R-:W-:Y:S02]  /*1aa90*/  FFMA.FTZ R9, R10.reuse, R83, -R9 ;  /* 0x000000530a097223 */ /* 0x040fe40000010809 */
[----:B------:R-:W-:Y:S02]  /*1aaa0*/  FFMA.FTZ R96, R10, R81, R96 ;  /* 0x000000510a607223 */ /* 0x000fe40000010060 */
[C---:B------:R-:W-:Y:S02]  /*1aab0*/  FMUL.FTZ R10, R91.reuse, R78 ;  /* 0x0000004e5b0a7220 */ /* 0x040fe40000410000 */
[----:B------:R-:W-:Y:S02]  /*1aac0*/  FMUL.FTZ R71, R98, R73 ;  /* 0x0000004962477220 */ /* 0x000fe40000410000 */
[----:B------:R-:W-:-:S02]  /*1aad0*/  FMUL.FTZ R91, R91, R90 ;  /* 0x0000005a5b5b7220 */ /* 0x000fc40000410000 */
[----:B------:R-:W-:Y:S02]  /*1aae0*/  FMUL.FTZ R98, R98, R79 ;  /* 0x0000004f62627220 */ /* 0x000fe40000410000 */
[C---:B------:R-:W-:Y:S01]  /*1aaf0*/  FFMA.FTZ R90, R97.reuse, R90, -R10 ;  /* 0x0000005a615a7223 */ /* 0x040fe2000001080a */
        /* <DEDUP_REMOVED lines=8> */
.L_x_1088:
[----:B------:R-:W-:Y:S05]  /*1ab80*/  BSYNC B0 ;  /* 0x0000000000007941 */ /* 0x000fea0003800000 */
.L_x_1087:
        /* <DEDUP_REMOVED lines=12> */
[----:B------:R-:W-:Y:S02]  /*1ac50*/  PRMT R68, R68, 0x5410, R73 ;  /* 0x0000541044447816 */ /* 0x000fe40000000049 */
        /* <DEDUP_REMOVED lines=8> */
[----:B------:R-:W-:Y:S01]  /*1ace0*/  LOP3.LUT R73, R11, 0xffff0000, RZ, 0xc0, !PT ;  /* 0xffff00000b497812 */ /* 0x000fe200078ec0ff */
[----:B------:R-:W-:Y:S01]  /*1acf0*/  IMAD.U32 R11, R69, 0x10000, RZ ;  /* 0x00010000450b7824 */ /* 0x000fe200078e00ff */
[----:B------:R-:W-:Y:S01]  /*1ad00*/  LOP3.LUT R61, R61, 0xffff0000, RZ, 0xc0, !PT ;  /* 0xffff00003d3d7812 */ /* 0x000fe200078ec0ff */
[-C--:B------:R-:W-:Y:S01]  /*1ad10*/  FMUL.FTZ R69, R71, R8.reuse ;  /* 0x0000000847457220 */ /* 0x080fe20000410000 */
[----:B------:R-:W-:Y:S01]  /*1ad20*/  SHF.L.U32 R78, R9, 0x10, RZ ;  /* 0x00000010094e7819 */ /* 0x000fe200000006ff */
[----:B------:R-:W-:Y:S01]  /*1ad30*/  FMUL.FTZ R71, R71, R11 ;  /* 0x0000000b47477220 */ /* 0x000fe20000410000 */
[----:B------:R-:W-:Y:S01]  /*1ad40*/  LOP3.LUT R90, R9, 0xffff0000, RZ, 0xc0, !PT ;  /* 0xffff0000095a7812 */ /* 0x000fe200078ec0ff */
[C---:B------:R-:W-:Y:S02]  /*1ad50*/  FMUL.FTZ R9, R73.reuse, R61 ;  /* 0x0000003d49097220 */ /* 0x040fe40000410000 */
[----:B------:R-:W-:Y:S01]  /*1ad60*/  FFMA.FTZ R69, R72, R11, -R69 ;  /* 0x0000000b48457223 */ /* 0x000fe20000010845 */
[----:B------:R-:W-:Y:S01]  /*1ad70*/  LOP3.LUT R11, R68, 0xffff0000, RZ, 0xc0, !PT ;  /* 0xffff0000440b7812 */ /* 0x000fe200078ec0ff */
[----:B------:R-:W-:Y:S01]  /*1ad80*/  FFMA.FTZ R8, R72, R8, R71 ;  /* 0x0000000848087223 */ /* 0x000fe20000010047 */
[----:B------:R-:W-:Y:S01]  /*1ad90*/  LOP3.LUT R71, R70, 0xffff0000, RZ, 0xc0, !PT ;  /* 0xffff000046477812 */ /* 0x000fe200078ec0ff */
[----:B------:R-:W-:-:S02]  /*1ada0*/  FMUL.FTZ R73, R73, R83 ;  /* 0x0000005349497220 */ /* 0x000fc40000410000 */
[----:B------:R-:W-:Y:S02]  /*1adb0*/  IMAD.U32 R72, R68, 0x10000, RZ ;  /* 0x0001000044487824 */ /* 0x000fe400078e00ff */
        /* <DEDUP_REMOVED lines=8> */
[----:B------:R-:W-:Y:S02]  /*1ae40*/  FFMA.FTZ R79, R81, R72, R79 ;  /* 0x00000048514f7223 */ /* 0x000fe4000001004f */
[C---:B------:R-:W-:Y:S02]  /*1ae50*/  FFMA.FTZ R61, R78.reuse, R71, -R61 ;  /* 0x000000474e3d7223 */ /* 0x040fe4000001083d */
[----:B------:R-:W-:Y:S01]  /*1ae60*/  FFMA.FTZ R90, R78, R11, R90 ;  /* 0x0000000b4e5a7223 */ /* 0x000fe2000001005a */
[----:B------:R-:W-:Y:S02]  /*1ae70*/  F2FP.BF16.PACK_AB R11, R68, R9 ;  /* 0x00000009440b723e */ /* 0x000fe400000010ff */
[----:B------:R-:W-:-:S02]  /*1ae80*/  F2FP.BF16.PACK_AB R8, R79, R96 ;  /* 0x000000604f08723e */ /* 0x000fc400000010ff */
[----:B------:R-:W-:-:S05]  /*1ae90*/  F2FP.BF16.PACK_AB R9, R90, R61 ;  /* 0x0000003d5a09723e */ /* 0x000fca00000010ff */
[----:B------:R1:W-:Y:S02]  /*1aea0*/  ST.E.128 [R52.64+0x8000], R8 ;  /* 0x0080000834007985 */ /* 0x0003e4000c101d04 */
.L_x_1090:
[----:B------:R-:W-:Y:S05]  /*1aeb0*/  BSYNC B0 ;  /* 0x0000000000007941 */ /* 0x000fea0003800000 */
.L_x_1089:
[----:B-1----:R-:W-:-:S04]  /*1aec0*/  IADD3 R8, R12, 0x50, RZ ;  /* 0x000000500c087810 */ /* 0x002fc80007ffe0ff */
        /* <DEDUP_REMOVED lines=16> */
[----:B------:R-:W-:Y:S02]  /*1afd0*/  IMAD.U32 R68, R94, 0x10000, RZ ;  /* 0x000100005e447824 */ /* 0x000fe400078e00ff */
[C---:B------:R-:W-:Y:S01]  /*1afe0*/  IMAD.U32 R70, R61.reuse, 0x10000, RZ ;  /* 0x000100003d467824 */ /* 0x040fe200078e00ff */
        /* <DEDUP_REMOVED lines=12> */
[C---:B------:R-:W-:Y:S02]  /*1b0b0*/  FFMA.FTZ R55, R59.reuse, R68, R55 ;  /* 0x000000443b377223 */ /* 0x040fe40000010037 */
[----:B------:R-:W-:Y:S02]  /*1b0c0*/  FMUL.FTZ R9, R72, R11 ;  /* 0x0000000b48097220 */ /* 0x000fe40000410000 */
[----:B------:R-:W-:Y:S02]  /*1b0d0*/  FFMA.FTZ R8, R59, R70, -R8 ;  /* 0x000000463b087223 */ /* 0x000fe40000010808 */
        /* <DEDUP_REMOVED lines=10> */
[-C--:B------:R-:W-:Y:S02]  /*1b180*/  FMUL.FTZ R78, R78, R60.reuse ;  /* 0x0000003c4e4e7220 */ /* 0x080fe40000410000 */
[----:B------:R-:W-:Y:S01]  /*1b190*/  FFMA.FTZ R60, R69, R60, -R11 ;  /* 0x0000003c453c7223 */ /* 0x000fe2000001080b */
[----:B------:R-:W-:Y:S01]  /*1b1a0*/  F2FP.BF16.PACK_AB R11, R72, R9 ;  /* 0x00000009480b723e */ /* 0x000fe200000010ff */
[----:B------:R-:W-:Y:S01]  /*1b1b0*/  FFMA.FTZ R70, R73, R70, -R10 ;  /* 0x0000004649467223 */ /* 0x000fe2000001080a */
[----:B------:R-:W-:Y:S01]  /*1b1c0*/  F2FP.BF16.PACK_AB R10, R55, R8 ;  /* 0x00000008370a723e */ /* 0x000fe200000010ff */
[----:B------:R-:W-:Y:S02]  /*1b1d0*/  FFMA.FTZ R71, R73, R68, R71 ;  /* 0x0000004449477223 */ /* 0x000fe40000010047 */
[----:B------:R-:W-:-:S03]  /*1b1e0*/  FFMA.FTZ R69, R69, R58, R78 ;  /* 0x0000003a45457223 */ /* 0x000fc6000001004e */
[----:B------:R-:W-:Y:S02]  /*1b1f0*/  F2FP.BF16.PACK_AB R8, R71, R70 ;  /* 0x000000464708723e */ /* 0x000fe400000010ff */
[----:B------:R-:W-:-:S05]  /*1b200*/  F2FP.BF16.PACK_AB R9, R69, R60 ;  /* 0x0000003c4509723e */ /* 0x000fca00000010ff */
[----:B------:R1:W-:Y:S02]  /*1b210*/  ST.E.128 [R90.64], R8 ;  /* 0x000000085a007985 */ /* 0x0003e4000c101d04 */
.L_x_1080:
[----:B------:R-:W-:Y:S05]  /*1b220*/  BSYNC B1 ;  /* 0x0000000000017941 */ /* 0x000fea0003800000 */
.L_x_1079:
[----:B------:R-:W-:-:S04]  /*1b230*/  IADD3 R23, R23, 0x40, RZ ;  /* 0x0000004017177810 */ /* 0x000fc80007ffe0ff */
[----:B------:R-:W-:Y:S01]  /*1b240*/  ISETP.GE.AND P0, PT, R23, R54, PT ;  /* 0x000000361700720c */ /* 0x000fe20003f06270 */
[----:B------:R-:W-:-:S12]  /*1b250*/  IMAD.MOV.U32 R23, RZ, RZ, 0x0 ;  /* 0x00000000ff177424 */ /* 0x000fd800078e00ff */
[----:B------:R-:W-:Y:S05]  /*1b260*/  @P0 RET.REL.NODEC R22 `(_ZN7cutlass13device_kernelIN5flash19enable_sm80_to_sm89INS1_16FlashAttnFwdSm80INS1_25CollectiveMainloopFwdSm80ILi8ELi2ELb0EN4cute5tupleIJNS5_1CILi128EEENS7_ILi64EEENS7_ILi192EEEEEELi192ENS_10bfloat16_tEfNS_4arch4Sm80ELb0ELb1ELb1ELb1ELb0ELb1ELb1ELb0EEENS1_21CollectiveEpilogueFwdINS6_IJS8_SA_S9_EEENS6_IJNS7_ILi1EEESI_SI_EEESC_SE_Li256ELb1ELb1ELb0ELb0EEENS1_19SingleTileSchedulerILb1ELb0ELb1ELi128EEEEEEEEEvNT_6ParamsE) ;  /* 0xfffe4d9016000950 */ /* 0x000fea0003c3ffff */
[----:B------:R-:W-:Y:S01]  /*1b270*/  ISETP.GE.AND P0, PT, R12, R21, PT ;  /* 0x000000150c00720c */ /* 0x000fe20003f06270 */
[----:B------:R-:W-:-:S12]  /*1b280*/  BSSY B0, `(.L_x_1091) ;  /* 0x0000030000007945 */ /* 0x000fd80003800000 */
[----:B------:R-:W-:Y:S05]  /*1b290*/  @P0 BRA `(.L_x_1092) ;  /* 0x000002e000000947 */ /* 0x000fea0003800000 */
[----:B-1----:R-:W2:Y:S01]  /*1b2a0*/  LD.E.128 R8, [R52.64+0x2000] ;  /* 0x0020000434087980 */ /* 0x002ea2000c101d00 */
        /* <DEDUP_REMOVED lines=9> */
[C---:B--2---:R-:W-:Y:S01]  /*1b340*/  IMAD.U32 R54, R10.reuse, 0x10000, RZ ;  /* 0x000100000a367824 */ /* 0x044fe200078e00ff */
[----:B------:R-:W-:Y:S01]  /*1b350*/  LOP3.LUT R23, R10, 0xffff0000, RZ, 0xc0, !PT ;  /* 0xffff00000a177812 */ /* 0x000fe200078ec0ff */
[C---:B------:R-:W-:Y:S01]  /*1b360*/  IMAD.U32 R10, R11.reuse, 0x10000, RZ ;  /* 0x000100000b0a7824 */ /* 0x040fe200078e00ff */
[C---:B------:R-:W-:Y:S02]  /*1b370*/  SHF.L.U32 R60, R8.reuse, 0x10, RZ ;  /* 0x00000010083c7819 */ /* 0x040fe400000006ff */
[----:B------:R-:W-:Y:S01]  /*1b380*/  LOP3.LUT R59, R8, 0xffff0000, RZ, 0xc0, !PT ;  /* 0xffff0000083b7812 */ /* 0x000fe200078ec0ff */
[C---:B------:R-:W-:Y:S01]  /*1b390*/  IMAD.U32 R8, R50.reuse, 0x10000, RZ ;  /* 0x0001000032087824 */ /* 0x040fe200078e00ff */
[----:B------:R-:W-:Y:S01]  /*1b3a0*/  LOP3.LUT R55, R11, 0xffff0000, RZ, 0xc0, !PT ;  /* 0xffff00000b377812 */ /* 0x000fe200078ec0ff */
[----:B------:R-:W-:Y:S01]  /*1b3b0*/  IMAD.U32 R11, R41, 0x10000, RZ ;  /* 0x00010000290b7824 */ /* 0x000fe200078e00ff */
[----:B------:R-:W-:Y:S01]  /*1b3c0*/  LOP3.LUT R50, R50, 0xffff0000, RZ, 0xc0, !PT ;  /* 0xffff000032327812 */ /* 0x000fe200078ec0ff */
[----:B------:R-:W-:Y:S01]  /*1b3d0*/  FMUL.FTZ R41, R23, R8 ;  /* 0x0000000817297220 */ /* 0x000fe20000410000 */
[----:B------:R-:W-:Y:S01]  /*1b3e0*/  SHF.L.U32 R58, R9, 0x10, RZ ;  /* 0x00000010093a7819 */ /* 0x000fe200000006ff */
[-C--:B------:R-:W-:Y:S01]  /*1b3f0*/  FMUL.FTZ R23, R23, R11.reuse ;  /* 0x0000000b17177220 */ /* 0x080fe20000410000 */
[----:B------:R-:W-:Y:S01]  /*1b400*/  LOP3.LUT R68, R9, 0xffff0000, RZ, 0xc0, !PT ;  /* 0xffff000009447812 */ /* 0x000fe200078ec0ff */
[----:B------:R-:W-:-:S02]  /*1b410*/  FFMA.FTZ R41, R54, R11, -R41 ;  /* 0x0000000b36297223 */ /* 0x000fc40000010829 */
[----:B------:R-:W-:Y:S02]  /*1b420*/  FMUL.FTZ R9, R55, R50 ;  /* 0x0000003237097220 */ /* 0x000fe40000410000 */
[----:B------:R-:W-:Y:S01]  /*1b430*/  FFMA.FTZ R8, R54, R8, R23 ;  /* 0x0000000836087223 */ /* 0x000fe20000010017 */
[----:B------:R-:W-:Y:S01]  /*1b440*/  SHF.L.U32 R23, R45, 0x10, RZ ;  /* 0x000000102d177819 */ /* 0x000fe200000006ff */
[C---:B------:R-:W-:Y:S01]  /*1b450*/  IMAD.U32 R11, R51.reuse, 0x10000, RZ ;  /* 0x00010000330b7824 */ /* 0x040fe200078e00ff */
[----:B------:R-:W-:Y:S01]  /*1b460*/  LOP3.LUT R51, R51, 0xffff0000, RZ, 0xc0, !PT ;  /* 0xffff000033337812 */ /* 0x000fe200078ec0ff */
[-C--:B------:R-:W-:Y:S01]  /*1b470*/  FMUL.FTZ R55, R55, R61.reuse ;  /* 0x0000003d37377220 */ /* 0x080fe20000410000 */
[----:B------:R-:W-:Y:S01]  /*1b480*/  LOP3.LUT R45, R45, 0xffff0000, RZ, 0xc0, !PT ;  /* 0xffff00002d2d7812 */ /* 0x000fe200078ec0ff */
[C---:B------:R-:W-:Y:S02]  /*1b490*/  FFMA.FTZ R9, R10.reuse, R61, -R9 ;  /* 0x0000003d0a097223 */ /* 0x040fe40000010809 */
        /* <DEDUP_REMOVED lines=13> */
[----:B------:R1:W-:Y:S02]  /*1b570*/  ST.E.128 [R52.64+0x2000], R8 ;  /* 0x0020000834007985 */ /* 0x0003e4000c101d04 */
.L_x_1092:
[----:B------:R-:W-:Y:S05]  /*1b580*/  BSYNC B0 ;  /* 0x0000000000007941 */ /* 0x000fea0003800000 */
.L_x_1091:
        /* <DEDUP_REMOVED lines=16> */
[----:B------:R-:W-:Y:S01]  /*1b690*/  PRMT R38, R38, 0x5410, R23 ;  /* 0x0000541026267816 */ /* 0x000fe20000000017 */
[----:B------:R-:W-:Y:S01]  /*1b6a0*/  IMAD.U32 R50, R84, 0x10000, RZ ;  /* 0x0001000054327824 */ /* 0x000fe200078e00ff */
[----:B------:R-:W-:Y:S01]  /*1b6b0*/  PRMT R40, R40, 0x5410, R45 ;  /* 0x0000541028287816 */ /* 0x000fe2000000002d */
        /* <DEDUP_REMOVED lines=23> */
[----:B------:R-:W-:Y:S02]  /*1b830*/  FMUL.FTZ R10, R45, R50 ;  /* 0x000000322d0a7220 */ /* 0x000fe40000410000 */
[----:B------:R-:W-:Y:S02]  /*1b840*/  FMUL.FTZ R11, R55, R40 ;  /* 0x00000028370b7220 */ /* 0x000fe40000410000 */
[----:B------:R-:W-:-:S02]  /*1b850*/  FMUL.FTZ R45, R45, R54 ;  /* 0x000000362d2d7220 */ /* 0x000fc40000410000 */
[----:B------:R-:W-:Y:S02]  /*1b860*/  FMUL.FTZ R55, R55, R38 ;  /* 0x0000002637377220 */ /* 0x000fe40000410000 */
[----:B------:R-:W-:Y:S01]  /*1b870*/  FFMA.FTZ R54, R51, R54, -R10 ;  /* 0x0000003633367223 */ /* 0x000fe2000001080a */
[----:B------:R-:W-:Y:S01]  /*1b880*/  F2FP.BF16.PACK_AB R10, R23, R8 ;  /* 0x00000008170a723e */ /* 0x000fe200000010ff */
[----:B------:R-:W-:Y:S02]  /*1b890*/  FFMA.FTZ R45, R51, R50, R45 ;  /* 0x00000032332d7223 */ /* 0x000fe4000001002d */
[C---:B------:R-:W-:Y:S01]  /*1b8a0*/  FFMA.FTZ R38, R41.reuse, R38, -R11 ;  /* 0x0000002629267223 */ /* 0x040fe2000001080b */
[----:B------:R-:W-:Y:S01]  /*1b8b0*/  F2FP.BF16.PACK_AB R11, R58, R9 ;  /* 0x000000093a0b723e */ /* 0x000fe200000010ff */
[----:B------:R-:W-:Y:S01]  /*1b8c0*/  FFMA.FTZ R55, R41, R40, R55 ;  /* 0x0000002829377223 */ /* 0x000fe20000010037 */
[----:B------:R-:W-:-:S04]  /*1b8d0*/  F2FP.BF16.PACK_AB R8, R45, R54 ;  /* 0x000000362d08723e */ /* 0x000fc800000010ff */
[----:B------:R-:W-:-:S05]  /*1b8e0*/  F2FP.BF16.PACK_AB R9, R55, R38 ;  /* 0x000000263709723e */ /* 0x000fca00000010ff */
[----:B------:R1:W-:Y:S02]  /*1b8f0*/  ST.E.128 [R60.64], R8 ;  /* 0x000000083c007985 */ /* 0x0003e4000c101d04 */
.L_x_1094:
[----:B------:R-:W-:Y:S05]  /*1b900*/  BSYNC B0 ;  /* 0x0000000000007941 */ /* 0x000fea0003800000 */
.L_x_1093:
        /* <DEDUP_REMOVED lines=14> */
[----:B------:R-:W-:Y:S02]  /*1b9f0*/  LOP3.LUT R45, R31, 0xffff0000, RZ, 0xc0, !PT ;  /* 0xffff00001f2d7812 */ /* 0x000fe400078ec0ff */
[C---:B--2---:R-:W-:Y:S01]  /*1ba00*/  LOP3.LUT R23, R10.reuse, 0xffff0000, RZ, 0xc0, !PT ;  /* 0xffff00000a177812 */ /* 0x044fe200078ec0ff */
[----:B------:R-:W-:Y:S01]  /*1ba10*/  IMAD.U32 R37, R10, 0x10000, RZ ;  /* 0x000100000a257824 */ /* 0x000fe200078e00ff */
[C---:B------:R-:W-:Y:S01]  /*1ba20*/  SHF.L.U32 R41, R8.reuse, 0x10, RZ ;  /* 0x0000001008297819 */ /* 0x040fe200000006ff */
[----:B------:R-:W-:Y:S01]  /*1ba30*/  IMAD.U32 R10, R11, 0x10000, RZ ;  /* 0x000100000b0a7824 */ /* 0x000fe200078e00ff */
[----:B------:R-:W-:Y:S01]  /*1ba40*/  LOP3.LUT R40, R8, 0xffff0000, RZ, 0xc0, !PT ;  /* 0xffff000008287812 */ /* 0x000fe200078ec0ff */
[----:B------:R-:W-:Y:S01]  /*1ba50*/  IMAD.U32 R8, R35, 0x10000, RZ ;  /* 0x0001000023087824 */ /* 0x000fe200078e00ff */
[----:B------:R-:W-:-:S02]  /*1ba60*/  LOP3.LUT R11, R11, 0xffff0000, RZ, 0xc0, !PT ;  /* 0xffff00000b0b7812 */ /* 0x000fc400078ec0ff */
[----:B------:R-:W-:Y:S01]  /*1ba70*/  LOP3.LUT R35, R35, 0xffff0000, RZ, 0xc0, !PT ;  /* 0xffff000023237812 */ /* 0x000fe200078ec0ff */
[----:B------:R-:W-:Y:S01]  /*1ba80*/  FMUL.FTZ R31, R23, R8 ;  /* 0x00000008171f7220 */ /* 0x000fe20000410000 */
[----:B------:R-:W-:Y:S01]  /*1ba90*/  SHF.L.U32 R39, R9, 0x10, RZ ;  /* 0x0000001009277819 */ /* 0x000fe200000006ff */
        /* <DEDUP_REMOVED lines=12> */
[----:B------:R-:W-:Y:S02]  /*1bb60*/  FMUL.FTZ R10, R40, R23 ;  /* 0x00000017280a7220 */ /* 0x000fe40000410000 */
[----:B------:R-:W-:Y:S02]  /*1bb70*/  FMUL.FTZ R11, R50, R36 ;  /* 0x00000024320b7220 */ /* 0x000fe40000410000 */
[----:B------:R-:W-:Y:S02]  /*1bb80*/  FMUL.FTZ R40, R40, R37 ;  /* 0x0000002528287220 */ /* 0x000fe40000410000 */
[-C--:B------:R-:W-:Y:S02]  /*1bb90*/  FMUL.FTZ R50, R50, R34.reuse ;  /* 0x0000002232327220 */ /* 0x080fe40000410000 */
[----:B------:R-:W-:Y:S01]  /*1bba0*/  FFMA.FTZ R34, R39, R34, -R11 ;  /* 0x0000002227227223 */ /* 0x000fe2000001080b */
[----:B------:R-:W-:Y:S01]  /*1bbb0*/  F2FP.BF16.PACK_AB R11, R38, R9 ;  /* 0x00000009260b723e */ /* 0x000fe200000010ff */
[C---:B------:R-:W-:Y:S01]  /*1bbc0*/  FFMA.FTZ R37, R41.reuse, R37, -R10 ;  /* 0x0000002529257223 */ /* 0x040fe2000001080a */
[----:B------:R-:W-:Y:S01]  /*1bbd0*/  F2FP.BF16.PACK_AB R10, R8, R31 ;  /* 0x0000001f080a723e */ /* 0x000fe200000010ff */
[----:B------:R-:W-:-:S02]  /*1bbe0*/  FFMA.FTZ R40, R41, R23, R40 ;  /* 0x0000001729287223 */ /* 0x000fc40000010028 */
[----:B------:R-:W-:-:S03]  /*1bbf0*/  FFMA.FTZ R39, R39, R36, R50 ;  /* 0x0000002427277223 */ /* 0x000fc60000010032 */
[----:B------:R-:W-:Y:S02]  /*1bc00*/  F2FP.BF16.PACK_AB R8, R40, R37 ;  /* 0x000000252808723e */ /* 0x000fe400000010ff */
[----:B------:R-:W-:-:S05]  /*1bc10*/  F2FP.BF16.PACK_AB R9, R39, R34 ;  /* 0x000000222709723e */ /* 0x000fca00000010ff */
[----:B------:R1:W-:Y:S02]  /*1bc20*/  ST.E.128 [R52.64+0x6000], R8 ;  /* 0x0060000834007985 */ /* 0x0003e4000c101d04 */
.L_x_1096:
[----:B------:R-:W-:Y:S05]  /*1bc30*/  BSYNC B0 ;  /* 0x0000000000007941 */ /* 0x000fea0003800000 */
.L_x_1095:
        /* <DEDUP_REMOVED lines=12> */
[----:B------:R-:W-:Y:S02]  /*1bd00*/  SHF.R.U32.HI R35, RZ, 0x10, R67 ;  /* 0x00000010ff237819 */ /* 0x000fe40000011643 */
[----:B------:R-:W-:Y:S02]  /*1bd10*/  PRMT R65, R30, 0x5410, R65 ;  /* 0x000054101e417816 */ /* 0x000fe40000000041 */
[----:B------:R-:W-:Y:S02]  /*1bd20*/  SHF.R.U64 R34, R66, 0x10, R67 ;  /* 0x0000001042227819 */ /* 0x000fe40000001243 */
[----:B------:R-:W-:Y:S01]  /*1bd30*/  PRMT R35, R28, 0x5410, R35 ;  /* 0x000054101c237816 */ /* 0x000fe20000000023 */
[----:B------:R-:W-:Y:S01]  /*1bd40*/  IMAD.U32 R30, R65, 0x10000, RZ ;  /* 0x00010000411e7824 */ /* 0x000fe200078e00ff */
[----:B------:R-:W-:-:S02]  /*1bd50*/  PRMT R29, R29, 0x5410, R34 ;  /* 0x000054101d1d7816 */ /* 0x000fc40000000022 */
[----:B------:R-:W-:Y:S01]  /*1bd60*/  PRMT R27, R27, 0x5410, R36 ;  /* 0x000054101b1b7816 */ /* 0x000fe20000000024 */
[----:B------:R-:W-:Y:S01]  /*1bd70*/  IMAD.U32 R34, R35, 0x10000, RZ ;  /* 0x0001000023227824 */ /* 0x000fe200078e00ff */
[----:B------:R-:W-:Y:S02]  /*1bd80*/  LOP3.LUT R31, R65, 0xffff0000, RZ, 0xc0, !PT ;  /* 0xffff0000411f7812 */ /* 0x000fe400078ec0ff */
        /* <DEDUP_REMOVED lines=25> */
[C---:B------:R-:W-:Y:S02]  /*1bf20*/  FFMA.FTZ R31, R38.reuse, R30, -R31 ;  /* 0x0000001e261f7223 */ /* 0x040fe4000001081f */
[----:B------:R-:W-:Y:S02]  /*1bf30*/  FFMA.FTZ R38, R38, R23, R37 ;  /* 0x0000001726267223 */ /* 0x000fe40000010025 */
[----:B------:R-:W-:Y:S01]  /*1bf40*/  FFMA.FTZ R29, R8, R29, -R10 ;  /* 0x0000001d081d7223 */ /* 0x000fe2000001080a */
[----:B------:R-:W-:Y:S01]  /*1bf50*/  F2FP.BF16.PACK_AB R10, R28, R11 ;  /* 0x0000000b1c0a723e */ /* 0x000fe200000010ff */
[----:B------:R-:W-:Y:S01]  /*1bf60*/  FFMA.FTZ R30, R8, R27, R39 ;  /* 0x0000001b081e7223 */ /* 0x000fe20000010027 */
[----:B------:R-:W-:Y:S02]  /*1bf70*/  F2FP.BF16.PACK_AB R11, R36, R9 ;  /* 0x00000009240b723e */ /* 0x000fe400000010ff */
[----:B------:R-:W-:-:S02]  /*1bf80*/  F2FP.BF16.PACK_AB R8, R38, R31 ;  /* 0x0000001f2608723e */ /* 0x000fc400000010ff */
[----:B------:R-:W-:-:S05]  /*1bf90*/  F2FP.BF16.PACK_AB R9, R30, R29 ;  /* 0x0000001d1e09723e */ /* 0x000fca00000010ff */
[----:B------:R1:W-:Y:S02]  /*1bfa0*/  ST.E.128 [R40.64], R8 ;  /* 0x0000000828007985 */ /* 0x0003e4000c101d04 */
.L_x_1098:
[----:B------:R-:W-:Y:S05]  /*1bfb0*/  BSYNC B0 ;  /* 0x0000000000007941 */ /* 0x000fea0003800000 */
.L_x_1097:
        /* <DEDUP_REMOVED lines=41> */
[C---:B------:R-:W-:Y:S01]  /*1c250*/  FFMA.FTZ R27, R31.reuse, R27, -R10 ;  /* 0x0000001b1f1b7223 */ /* 0x040fe2000001080a */
[----:B------:R-:W-:Y:S01]  /*1c260*/  F2FP.BF16.PACK_AB R10, R8, R25 ;  /* 0x00000019080a723e */ /* 0x000fe200000010ff */
[----:B------:R-:W-:-:S02]  /*1c270*/  FFMA.FTZ R30, R31, R23, R30 ;  /* 0x000000171f1e7223 */ /* 0x000fc4000001001e */
[C---:B------:R-:W-:Y:S01]  /*1c280*/  FFMA.FTZ R26, R29.reuse, R26, -R11 ;  /* 0x0000001a1d1a7223 */ /* 0x040fe2000001080b */
[----:B------:R-:W-:Y:S01]  /*1c290*/  F2FP.BF16.PACK_AB R11, R28, R9 ;  /* 0x000000091c0b723e */ /* 0x000fe200000010ff */
[----:B------:R-:W-:Y:S01]  /*1c2a0*/  FFMA.FTZ R35, R29, R24, R35 ;  /* 0x000000181d237223 */ /* 0x000fe20000010023 */
[----:B------:R-:W-:-:S04]  /*1c2b0*/  F2FP.BF16.PACK_AB R8, R30, R27 ;  /* 0x0000001b1e08723e */ /* 0x000fc800000010ff */
[----:B------:R-:W-:-:S05]  /*1c2c0*/  F2FP.BF16.PACK_AB R9, R35, R26 ;  /* 0x0000001a2309723e */ /* 0x000fca00000010ff */
[----:B------:R1:W-:Y:S02]  /*1c2d0*/  ST.E.128 [R52.64+0xa000], R8 ;  /* 0x00a0000834007985 */ /* 0x0003e4000c101d04 */
.L_x_1100:
[----:B------:R-:W-:Y:S05]  /*1c2e0*/  BSYNC B0 ;  /* 0x0000000000007941 */ /* 0x000fea0003800000 */
.L_x_1099:
[----:B------:R-:W-:Y:S01]  /*1c2f0*/  IADD3 R12, R12, 0x50, RZ ;  /* 0x000000500c0c7810 */ /* 0x000fe20007ffe0ff */
[----:B------:R-:W-:-:S03]  /*1c300*/  IMAD.MOV.U32 R23, RZ, RZ, 0x0 ;  /* 0x00000000ff177424 */ /* 0x000fc600078e00ff */
[----:B------:R-:W-:-:S13]  /*1c310*/  ISETP.GE.AND P0, PT, R12, R21, PT ;  /* 0x000000150c00720c */ /* 0x000fda0003f06270 */
[----:B------:R-:W-:Y:S05]  /*1c320*/  @P0 RET.REL.NODEC R22 `(_ZN7cutlass13device_kernelIN5flash19enable_sm80_to_sm89INS1_16FlashAttnFwdSm80INS1_25CollectiveMainloopFwdSm80ILi8ELi2ELb0EN4cute5tupleIJNS5_1CILi128EEENS7_ILi64EEENS7_ILi192EEEEEELi192ENS_10bfloat16_tEfNS_4arch4Sm80ELb0ELb1ELb1ELb1ELb0ELb1ELb1ELb0EEENS1_21CollectiveEpilogueFwdINS6_IJS8_SA_S9_EEENS6_IJNS7_ILi1EEESI_SI_EEESC_SE_Li256ELb1ELb1ELb0ELb0EEENS1_19SingleTileSchedulerILb1ELb0ELb1ELi128EEEEEEEEEvNT_6ParamsE) ;  /* 0xfffe3cd016000950 */ /* 0x000fea0003c3ffff */
[----:B------:R-:W-:-:S04]  /*1c330*/  IADD3 R18, R18, 0x5000, RZ ;  /* 0x0000500012127810 */ /* 0x000fc80007ffe0ff */
[----:B------:R-:W-:-:S04]  /*1c340*/  IADD3 R17, P0, R17, R18, RZ ;  /* 0x0000001211117210 */ /* 0x000fc80007f1e0ff */
[----:B-1----:R-:W-:Y:S02]  /*1c350*/  LEA.HI.X.SX32 R9, R18, RZ, 0x1, P0 ;  /* 0x000000ff12097211 */ /* 0x002fe400000f0eff */
        /* <DEDUP_REMOVED lines=9> */
[----:B------:R-:W-:Y:S02]  /*1c3f0*/  PRMT R16, R16, 0x5410, R17 ;  /* 0x0000541010107816 */ /* 0x000fe40000000011 */
[----:B------:R-:W-:Y:S01]  /*1c400*/  PRMT R14, R14, 0x5410, R21 ;  /* 0x000054100e0e7816 */ /* 0x000fe20000000015 */
[C---:B------:R-:W-:Y:S01]  /*1c410*/  IMAD.U32 R21, R15.reuse, 0x10000, RZ ;  /* 0x000100000f157824 */ /* 0x040fe200078e00ff */
[----:B------:R-:W-:Y:S01]  /*1c420*/  LOP3.LUT R17, R15, 0xffff0000, RZ, 0xc0, !PT ;  /* 0xffff00000f117812 */ /* 0x000fe200078ec0ff */
[----:B------:R-:W-:Y:S01]  /*1c430*/  IMAD.U32 R15, R46, 0x10000, RZ ;  /* 0x000100002e0f7824 */ /* 0x000fe200078e00ff */
[C---:B--2---:R-:W-:Y:S01]  /*1c440*/  LOP3.LUT R12, R10.reuse, 0xffff0000, RZ, 0xc0, !PT ;  /* 0xffff00000a0c7812 */ /* 0x044fe200078ec0ff */
[----:B------:R-:W-:Y:S01]  /*1c450*/  IMAD.U32 R13, R10, 0x10000, RZ ;  /* 0x000100000a0d7824 */ /* 0x000fe200078e00ff */
[C---:B------:R-:W-:Y:S01]  /*1c460*/  LOP3.LUT R25, R8.reuse, 0xffff0000, RZ, 0xc0, !PT ;  /* 0xffff000008197812 */ /* 0x040fe200078ec0ff */
[----:B------:R-:W-:Y:S01]  /*1c470*/  IMAD.U32 R26, R8, 0x10000, RZ ;  /* 0x00010000081a7824 */ /* 0x000fe200078e00ff */
[C---:B------:R-:W-:Y:S01]  /*1c480*/  LOP3.LUT R24, R11.reuse, 0xffff0000, RZ, 0xc0, !PT ;  /* 0xffff00000b187812 */ /* 0x040fe200078ec0ff */
[----:B------:R-:W-:Y:S01]  /*1c490*/  IMAD.U32 R10, R11, 0x10000, RZ ;  /* 0x000100000b0a7824 */ /* 0x000fe200078e00ff */
[----:B------:R-:W-:Y:S01]  /*1c4a0*/  LOP3.LUT R11, R46, 0xffff0000, RZ, 0xc0, !PT ;  /* 0xffff00002e0b7812 */ /* 0x000fe200078ec0ff */
[C---:B------:R-:W-:Y:S01]  /*1c4b0*/  FMUL.FTZ R8, R12.reuse, R15 ;  /* 0x0000000f0c087220 */ /* 0x040fe20000410000 */
[----:B------:R-:W-:Y:S01]  /*1c4c0*/  LOP3.LUT R27, R9, 0xffff0000, RZ, 0xc0, !PT ;  /* 0xffff0000091b7812 */ /* 0x000fe200078ec0ff */
[----:B------:R-:W-:-:S02]  /*1c4d0*/  FMUL.FTZ R12, R12, R21 ;  /* 0x000000150c0c7220 */ /* 0x000fc40000410000 */
[----:B------:R-:W-:Y:S02]  /*1c4e0*/  FFMA.FTZ R8, R13, R21, -R8 ;  /* 0x000000150d087223 */ /* 0x000fe40000010808 */
[----:B------:R-:W-:Y:S02]  /*1c4f0*/  IMAD.U32 R23, R9, 0x10000, RZ ;  /* 0x0001000009177824 */ /* 0x000fe400078e00ff */
[----:B------:R-:W-:Y:S02]  /*1c500*/  FFMA.FTZ R13, R13, R15, R12 ;  /* 0x0000000f0d0d7223 */ /* 0x000fe4000001000c */
[----:B------:R-:W-:Y:S02]  /*1c510*/  FMUL.FTZ R9, R24, R11 ;  /* 0x0000000b18097220 */ /* 0x000fe40000410000 */
        /* <DEDUP_REMOVED lines=11> */
[C---:B------:R-:W-:Y:S01]  /*1c5d0*/  FFMA.FTZ R15, R26.reuse, R15, -R10 ;  /* 0x0000000f1a0f7223 */ /* 0x040fe2000001080a */
[----:B------:R-:W-:Y:S01]  /*1c5e0*/  F2FP.BF16.PACK_AB R10, R13, R8 ;  /* 0x000000080d0a723e */ /* 0x000fe200000010ff */
[----:B------:R-:W-:Y:S02]  /*1c5f0*/  FFMA.FTZ R12, R26, R12, R25 ;  /* 0x0000000c1a0c7223 */ /* 0x000fe40000010019 */
[C---:B------:R-:W-:Y:S01]  /*1c600*/  FFMA.FTZ R16, R23.reuse, R16, -R11 ;  /* 0x0000001017107223 */ /* 0x040fe2000001080b */
[----:B------:R-:W-:Y:S01]  /*1c610*/  F2FP.BF16.PACK_AB R11, R24, R9 ;  /* 0x00000009180b723e */ /* 0x000fe200000010ff */
[----:B------:R-:W-:Y:S01]  /*1c620*/  FFMA.FTZ R27, R23, R14, R27 ;  /* 0x0000000e171b7223 */ /* 0x000fe2000001001b */
[----:B------:R-:W-:Y:S01]  /*1c630*/  F2FP.BF16.PACK_AB R8, R12, R15 ;  /* 0x0000000f0c08723e */ /* 0x000fe200000010ff */
[----:B------:R-:W-:-:S03]  /*1c640*/  IMAD.MOV.U32 R23, RZ, RZ, 0x0 ;  /* 0x00000000ff177424 */ /* 0x000fc600078e00ff */
[----:B------:R-:W-:-:S05]  /*1c650*/  F2FP.BF16.PACK_AB R9, R27, R16 ;  /* 0x000000101b09723e */ /* 0x000fca00000010ff */
[----:B------:R1:W-:Y:S01]  /*1c660*/  ST.E.128 [R18.64], R8 ;  /* 0x0000000812007985 */ /* 0x0003e2000c101d04 */
[----:B------:R-:W-:Y:S05]  /*1c670*/  RET.REL.NODEC R22 `(_ZN7cutlass13device_kernelIN5flash19enable_sm80_to_sm89INS1_16FlashAttnFwdSm80INS1_25CollectiveMainloopFwdSm80ILi8ELi2ELb0EN4cute5tupleIJNS5_1CILi128EEENS7_ILi64EEENS7_ILi192EEEEEELi192ENS_10bfloat16_tEfNS_4arch4Sm80ELb0ELb1ELb1ELb1ELb0ELb1ELb1ELb0EEENS1_21CollectiveEpilogueFwdINS6_IJS8_SA_S9_EEENS6_IJNS7_ILi1EEESI_SI_EEESC_SE_Li256ELb1ELb1ELb0ELb0EEENS1_19SingleTileSchedulerILb1ELb0ELb1ELi128EEEEEEEEEvNT_6ParamsE) ;  /* 0xfffe398016007950 */ /* 0x000fea0003c3ffff */
.L_x_1069:
[----:B-----5:R-:W-:Y:S01]  /*1c680*/  ISETP.NE.AND P0, PT, R12, 0x1, PT ;  /* 0x000000010c00780c */ /* 0x020fe20003f05270 */
[----:B------:R-:W-:-:S12]  /*1c690*/  BSSY B0, `(.L_x_1101) ;  /* 0x0000006000007945 */ /* 0x000fd80003800000 */
[----:B------:R-:W-:Y:S05]  /*1c6a0*/  @!P0 BRA `(.L_x_1102) ;  /* 0x0000004000008947 */ /* 0x000fea0003800000 */
[----:B------:R-:W2:Y:S04]  /*1c6b0*/  LD.E R16, [R40.64+0x168] ;  /* 0x0001680428107980 */ /* 0x000ea8000c101900 */
[----:B------:R-:W3:Y:S01]  /*1c6c0*/  LD.E R10, [R40.64+0x16c] ;  /* 0x00016c04280a7980 */ /* 0x000ee2000c101900 */
[----:B--2---:R-:W-:-:S05]  /*1c6d0*/  IMAD.HI.U32 R13, R13, R16, RZ ;  /* 0x000000100d0d7227 */ /* 0x004fca00078e00ff */
[----:B---3--:R-:W-:Y:S02]  /*1c6e0*/  SHF.R.U32.HI R13, RZ, R10, R13 ;  /* 0x0000000aff0d7219 */ /* 0x008fe4000001160d */
.L_x_1102:
[----:B------:R-:W-:Y:S05]  /*1c6f0*/  BSYNC B0 ;  /* 0x0000000000007941 */ /* 0x000fea0003800000 */
.L_x_1101:
[----:B------:R-:W-:Y:S01]  /*1c700*/  SHF.R.S32.HI R10, RZ, 0x1f, R13 ;  /* 0x0000001fff0a7819 */ /* 0x000fe2000001140d */
[----:B------:R-:W-:Y:S01]  /*1c710*/  IMAD R11, R39, R13, RZ ;  /* 0x0000000d270b7224 */ /* 0x000fe200078e02ff */
[----:B------:R-:W-:Y:S02]  /*1c720*/  MOV R28, R36 ;  /* 0x00000024001c7202 */ /* 0x000fe40000000f00 */
[----:B------:R-:W-:Y:S01]  /*1c730*/  MOV R35, R25 ;  /* 0x0000001900237202 */ /* 0x000fe20000000f00 */
[C---:B------:R-:W-:Y:S02]  /*1c740*/  IMAD R11, R38.reuse, R10, R11 ;  /* 0x0000000a260b7224 */ /* 0x040fe400078e020b */
[----:B------:R-:W-:-:S04]  /*1c750*/  IMAD.WIDE.U32 R28, R38, R13, R28 ;  /* 0x0000000d261c7225 */ /* 0x000fc800078e001c */
[----:B------:R-:W-:Y:S01]  /*1c760*/  IMAD.WIDE.U32 R34, R18, R13, R34 ;  /* 0x0000000d12227225 */ /* 0x000fe200078e0022 */
        /* <DEDUP_REMOVED lines=10> */
.L_x_1123:
[----:B------:R-:W-:Y:S05]  /*1c810*/  BRA.DIV ~URZ, `(.L_x_1104) ;  /* 0x00003fd27f007947 */ /* 0x000fea000b800000 */
[----:B------:R3:W4:Y:S04]  /*1c820*/  SHFL.IDX PT, R34, R25, RZ, 0x1c1f ;  /* 0x001c1fff19227589 */ /* 0x00072800000e0000 */
[----:B------:R3:W1:Y:S04]  /*1c830*/  SHFL.IDX PT, R31, R13, RZ, 0x1c1f ;  /* 0x001c1fff0d1f7589 */ /* 0x00066800000e0000 */
[----:B------:R3:W2:Y:S02]  /*1c840*/  SHFL.IDX PT, R24, R14, RZ, 0x1c1f ;  /* 0x001c1fff0e187589 */ /* 0x0006a400000e0000 */
.L_x_1124:
[----:B------:R-:W-:Y:S01]  /*1c850*/  IMAD R12, R27, R12, RZ ;  /* 0x0000000c1b0c7224 */ /* 0x000fe200078e02ff */
[----:B------:R-:W-:Y:S01]  /*1c860*/  BSSY B0, `(.L_x_1105) ;  /* 0x0000034000007945 */ /* 0x000fe20003800000 */
[----:B------:R-:W-:Y:S01]  /*1c870*/  CS2R R26, SRZ ;  /* 0x00000000001a7805 */ /* 0x000fe2000001ff00 */
        /* <DEDUP_REMOVED lines=13> */
[----:B--2---:R-:W-:-:S02]  /*1c950*/  MOV R30, R24 ;  /* 0x00000018001e7202 */ /* 0x004fc40000000f00 */
[----:B------:R-:W-:Y:S05]  /*1c960*/  @P0 BRA `(.L_x_1106) ;  /* 0x0000023000000947 */ /* 0x000fea0003800000 */
[C---:B------:R-:W-:Y:S01]  /*1c970*/  ISETP.GE.AND P0, PT, R72.reuse, R21, PT ;  /* 0x000000154800720c */ /* 0x040fe20003f06270 */
[----:B------:R-:W-:Y:S01]  /*1c980*/  CS2R R86, SRZ ;  /* 0x0000000000567805 */ /* 0x000fe2000001ff00 */
[----:B------:R-:W-:Y:S01]  /*1c990*/  CS2R R84, SRZ ;  /* 0x0000000000547805 */ /* 0x000fe2000001ff00 */
[----:B------:R-:W-:Y:S01]  /*1c9a0*/  CS2R R78, SRZ ;  /* 0x00000000004e7805 */ /* 0x000fe2000001ff00 */
[----:B------:R-:W-:Y:S01]  /*1c9b0*/  CS2R R76, SRZ ;  /* 0x00000000004c7805 */ /* 0x000fe2000001ff00 */
[----:B------:R-:W-:-:S08]  /*1c9c0*/  IADD3 R11, R72, 0x20, RZ ;  /* 0x00000020480b7810 */ /* 0x000fd00007ffe0ff */
[----:B----4-:R-:W-:-:S04]  /*1c9d0*/  @!P0 IMAD.WIDE R36, R72, 0x2, R34 ;  /* 0x0000000248248825 */ /* 0x010fc800078e0222 */
[----:B-1----:R-:W-:Y:S01]  /*1c9e0*/  @!P0 IMAD.WIDE R38, R72, 0x2, R30 ;  /* 0x0000000248268825 */ /* 0x002fe200078e021e */
[----:B------:R1:W5:Y:S04]  /*1c9f0*/  @!P0 LD.E.128 R84, [R36.64] ;  /* 0x0000000424548980 */ /* 0x000368000c101d00 */
[----:B------:R2:W5:Y:S01]  /*1ca00*/  @!P0 LD.E.128 R76, [R38.64] ;  /* 0x00000004264c8980 */ /* 0x000562000c101d00 */
[----:B------:R-:W-:Y:S01]  /*1ca10*/  ISETP.GE.AND P0, PT, R11, R21, PT ;  /* 0x000000150b00720c */ /* 0x000fe20003f06270 */
[----:B------:R-:W-:Y:S01]  /*1ca20*/  CS2R R66, SRZ ;  /* 0x0000000000427805 */ /* 0x000fe2000001ff00 */
[----:B------:R-:W-:Y:S01]  /*1ca30*/  CS2R R64, SRZ ;  /* 0x0000000000407805 */ /* 0x000fe2000001ff00 */
[----:B------:R-:W-:Y:S01]  /*1ca40*/  CS2R R62, SRZ ;  /* 0x00000000003e7805 */ /* 0x000fe2000001ff00 */
[----:B------:R-:W-:-:S09]  /*1ca50*/  CS2R R60, SRZ ;  /* 0x00000000003c7805 */ /* 0x000fd2000001ff00 */
[----:B------:R-:W-:-:S04]  /*1ca60*/  @!P0 SHF.R.S32.HI R10, RZ, 0x1f, R11 ;  /* 0x0000001fff0a8819 */ /* 0x000fc8000001140b */
[----:B------:R-:W-:-:S04]  /*1ca70*/  @!P0 LEA.HI R11, R10, R11, RZ, 0x3 ;  /* 0x0000000b0a0b8211 */ /* 0x000fc800078f18ff */
[----:B------:R-:W-:-:S05]  /*1ca80*/  @!P0 LOP3.LUT R11, R11, 0xfffffff8, RZ, 0xc0, !PT ;  /* 0xfffffff80b0b8812 */ /* 0x000fca00078ec0ff */
[----:B------:R-:W-:-:S04]  /*1ca90*/  @!P0 IMAD.WIDE R28, R11, 0x2, R34 ;  /* 0x000000020b1c8825 */ /* 0x000fc800078e0222 */
[----:B-1----:R-:W-:Y:S01]  /*1caa0*/  @!P0 IMAD.WIDE R36, R11, 0x2, R30 ;  /* 0x000000020b248825 */ /* 0x002fe200078e021e */
[----:B------:R-:W-:Y:S01]  /*1cab0*/  IADD3 R11, R72, 0x40, RZ ;  /* 0x00000040480b7810 */ /* 0x000fe20007ffe0ff */
        /* <DEDUP_REMOVED lines=11> */
[----:B------:R-:W-:Y:S01]  /*1cb70*/  @!P0 IMAD.WIDE R30, R11, 0x2, R30 ;  /* 0x000000020b1e8825 */ /* 0x000fe200078e021e */
[----:B------:R2:W5:Y:S04]  /*1cb80*/  @!P0 LD.E.128 R56, [R34.64] ;  /* 0x0000000422388980 */ /* 0x000568000c101d00 */
[----:B------:R2:W5:Y:S02]  /*1cb90*/  @!P0 LD.E.128 R52, [R30.64] ;  /* 0x000000041e348980 */ /* 0x000564000c101d00 */
.L_x_1106:
[----:B------:R-:W-:Y:S05]  /*1cba0*/  BSYNC B0 ;  /* 0x0000000000007941 */ /* 0x000fea0003800000 */
.L_x_1105:
[----:B-----5:R-:W-:Y:S02]  /*1cbb0*/  IMAD.MOV.U32 R16, RZ, RZ, R58 ;  /* 0x000000ffff107224 */ /* 0x020fe400078e003a */
[----:B------:R-:W-:Y:S02]  /*1cbc0*/  IMAD.MOV.U32 R15, RZ, RZ, R59 ;  /* 0x000000ffff0f7224 */ /* 0x000fe400078e003b */
        /* <DEDUP_REMOVED lines=47> */
[----:B--2---:R2:W3:Y:S04]  /*1cec0*/  SHFL.IDX PT, R35, R19, 0x1, 0x1c1f ;  /* 0x003c1f0013237f89 */ /* 0x0044e800000e0000 */
[----:B----4-:R2:W4:Y:S04]  /*1ced0*/  SHFL.IDX PT, R34, R25, 0x1, 0x1c1f ;  /* 0x003c1f0019227f89 */ /* 0x01052800000e0000 */
[----:B---3--:R-:W3:Y:S04]  /*1cee0*/  SHFL.IDX PT, R13, R13, 0x1, 0x1c1f ;  /* 0x003c1f000d0d7f89 */ /* 0x008ee800000e0000 */
[----:B------:R2:W1:Y:S02]  /*1cef0*/  SHFL.IDX PT, R10, R14, 0x1, 0x1c1f ;  /* 0x003c1f000e0a7f89 */ /* 0x00046400000e0000 */
.L_x_1125:
[----:B------:R-:W-:Y:S01]  /*1cf00*/  IADD3 R17, R17, 0x40, RZ ;  /* 0x0000004011117810 */ /* 0x000fe20007ffe0ff */
[----:B------:R-:W-:Y:S01]  /*1cf10*/  BSSY B0, `(.L_x_1108) ;  /* 0x0000033000007945 */ /* 0x000fe20003800000 */
[----:B--2---:R-:W-:Y:S01]  /*1cf20*/  CS2R R24, SRZ ;  /* 0x0000000000187805 */ /* 0x004fe2000001ff00 */
[----:B------:R-:W-:Y:S01]  /*1cf30*/  CS2R R38, SRZ ;  /* 0x0000000000267805 */ /* 0x000fe2000001ff00 */
[----:B------:R-:W-:Y:S01]  /*1cf40*/  ISETP.GE.AND P0, PT, R17, R12, PT ;  /* 0x0000000c1100720c */ /* 0x000fe20003f06270 */
[----:B------:R-:W-:Y:S01]  /*1cf50*/  CS2R R36, SRZ ;  /* 0x0000000000247805 */ /* 0x000fe2000001ff00 */
[----:B------:R-:W-:Y:S01]  /*1cf60*/  CS2R R50, SRZ ;  /* 0x0000000000327805 */ /* 0x000fe2000001ff00 */
[----:B------:R-:W-:Y:S01]  /*1cf70*/  CS2R R48, SRZ ;  /* 0x0000000000307805 */ /* 0x000fe2000001ff00 */
[----:B-1----:R-:W-:Y:S01]  /*1cf80*/  CS2R R18, SRZ ;  /* 0x0000000000127805 */ /* 0x002fe2000001ff00 */
[----:B------:R-:W-:Y:S01]  /*1cf90*/  CS2R R16, SRZ ;  /* 0x0000000000107805 */ /* 0x000fe2000001ff00 */
[----:B------:R-:W-:Y:S01]  /*1cfa0*/  CS2R R30, SRZ ;  /* 0x00000000001e7805 */ /* 0x000fe2000001ff00 */
[----:B------:R-:W-:Y:S01]  /*1cfb0*/  CS2R R28, SRZ ;  /* 0x00000000001c7805 */ /* 0x000fe2000001ff00 */
[----:B------:R-:W-:Y:S01]  /*1cfc0*/  CS2R R42, SRZ ;  /* 0x00000000002a7805 */ /* 0x000fe2000001ff00 */
[----:B------:R-:W-:Y:S01]  /*1cfd0*/  CS2R R40, SRZ ;  /* 0x0000000000287805 */ /* 0x000fe2000001ff00 */
[----:B------:R-:W-:-:S02]  /*1cfe0*/  IMAD.MOV.U32 R14, RZ, RZ, R10 ;  /* 0x000000ffff0e7224 */ /* 0x000fc400078e000a */
[----:B---3--:R-:W-:Y:S01]  /*1cff0*/  IMAD.MOV.U32 R15, RZ, RZ, R13 ;  /* 0x000000ffff0f7224 */ /* 0x008fe200078e000d */
        /* <DEDUP_REMOVED lines=8> */
[----:B------:R-:W-:Y:S01]  /*1d080*/  @!P0 IMAD.WIDE R18, R72, 0x2, R14 ;  /* 0x0000000248128825 */ /* 0x000fe200078e020e */
        /* <DEDUP_REMOVED lines=8> */
[----:B------:R-:W-:Y:S02]  /*1d110*/  @!P0 LEA.HI R10, R10, R11, RZ, 0x3 ;  /* 0x0000000b0a0a8211 */ /* 0x000fe400078f18ff */
[----:B------:R-:W-:Y:S02]  /*1d120*/  IADD3 R11, R72, 0x40, RZ ;  /* 0x00000040480b7810 */ /* 0x000fe40007ffe0ff */
[----:B------:R-:W-:-:S05]  /*1d130*/  @!P0 LOP3.LUT R10, R10, 0xfffffff8, RZ, 0xc0, !PT ;  /* 0xfffffff80a0a8812 */ /* 0x000fca00078ec0ff */
[----:B------:R-:W-:-:S04]  /*1d140*/  @!P0 IMAD.WIDE R16, R10, 0x2, R34 ;  /* 0x000000020a108825 */ /* 0x000fc800078e0222 */
[----:B------:R-:W-:Y:S01]  /*1d150*/  @!P0 IMAD.WIDE R46, R10, 0x2, R14 ;  /* 0x000000020a2e8825 */ /* 0x000fe200078e020e */
[----:B------:R3:W5:Y:S04]  /*1d160*/  @!P0 LD.E.128 R36, [R16.64] ;  /* 0x0000000410248980 */ /* 0x000768000c101d00 */
[----:B------:R4:W5:Y:S01]  /*1d170*/  @!P0 LD.E.128 R28, [R46.64] ;  /* 0x000000042e1c8980 */ /* 0x000962000c101d00 */
[----:B------:R-:W-:Y:S01]  /*1d180*/  ISETP.GE.AND P0, PT, R11, R21, PT ;  /* 0x000000150b00720c */ /* 0x000fe20003f06270 */
[----:B------:R-:W-:Y:S01]  /*1d190*/  CS2R R26, SRZ ;  /* 0x00000000001a7805 */ /* 0x000fe2000001ff00 */
[----:B-1----:R-:W-:Y:S01]  /*1d1a0*/  CS2R R24, SRZ ;  /* 0x0000000000187805 */ /* 0x002fe2000001ff00 */
[----:B--2---:R-:W-:-:S10]  /*1d1b0*/  CS2R R18, SRZ ;  /* 0x0000000000127805 */ /* 0x004fd4000001ff00 */
[----:B------:R-:W-:-:S04]  /*1d1c0*/  @!P0 SHF.R.S32.HI R10, RZ, 0x1f, R11 ;  /* 0x0000001fff0a8819 */ /* 0x000fc8000001140b */
[----:B------:R-:W-:Y:S01]  /*1d1d0*/  @!P0 LEA.HI R10, R10, R11, RZ, 0x3 ;  /* 0x0000000b0a0a8211 */ /* 0x000fe200078f18ff */
[----:B---3--:R-:W-:-:S03]  /*1d1e0*/  CS2R R16, SRZ ;  /* 0x0000000000107805 */ /* 0x008fc6000001ff00 */
[----:B------:R-:W-:-:S05]  /*1d1f0*/  @!P0 LOP3.LUT R10, R10, 0xfffffff8, RZ, 0xc0, !PT ;  /* 0xfffffff80a0a8812 */ /* 0x000fca00078ec0ff */
[----:B------:R-:W-:-:S04]  /*1d200*/  @!P0 IMAD.WIDE R34, R10, 0x2, R34 ;  /* 0x000000020a228825 */ /* 0x000fc800078e0222 */
[----:B------:R-:W-:Y:S01]  /*1d210*/  @!P0 IMAD.WIDE R10, R10, 0x2, R14 ;  /* 0x000000020a0a8825 */ /* 0x000fe200078e020e */
[----:B------:R4:W5:Y:S04]  /*1d220*/  @!P0 LD.E.128 R24, [R34.64] ;  /* 0x0000000422188980 */ /* 0x000968000c101d00 */
[----:B------:R4:W5:Y:S02]  /*1d230*/  @!P0 LD.E.128 R16, [R10.64] ;  /* 0x000000040a108980 */ /* 0x000964000c101d00 */
.L_x_1109:
[----:B------:R-:W-:Y:S05]  /*1d240*/  BSYNC B0 ;  /* 0x0000000000007941 */ /* 0x000fea0003800000 */
.L_x_1108:
[----:B----4-:R-:W2:Y:S01]  /*1d250*/  LDL.64 R34, [R8+0x20] ;  /* 0x0000200008227983 */ /* 0x010ea20000100a00 */
[----:B------:R-:W-:-:S04]  /*1d260*/  DEPBAR.LE SB0, 0x3 ;  /* 0x000080c00000791a */ /* 0x000fc80000000000 */
[----:B------:R-:W3:Y:S01]  /*1d270*/  LDL.64 R118, [R8+0x28] ;  /* 0x0000280008767983 */ /* 0x000ee20000100a00 */
[----:B------:R-:W-:Y:S03]  /*1d280*/  WARPSYNC 0xffffffff ;  /* 0xffffffff00007948 */ /* 0x000fe60003800000 */
[----:B------:R-:W-:Y:S01]  /*1d290*/  BAR.SYNC.DEFER_BLOCKING 0x0 ;  /* 0x0000000000007b1d */ /* 0x000fe20000010000 */
[----:B-----5:R-:W-:-:S05]  /*1d2a0*/  IMAD.MOV.U32 R10, RZ, RZ, R25 ;  /* 0x000000ffff0a7224 */ /* 0x020fca00078e0019 */
[----:B--2---:R1:W2:Y:S04]  /*1d2b0*/  LD.E R11, [R34.64] ;  /* 0x00000004220b7980 */ /* 0x0042a8000c101900 */
[----:B---3--:R-:W5:Y:S01]  /*1d2c0*/  LD.E.64 R118, [R118.64] ;  /* 0x0000000476767980 */ /* 0x008f62000c101b00 */
        /* <DEDUP_REMOVED lines=16> */
[----:B------:R-:W-:-:S02]  /*1d3d0*/  IMAD.MOV.U32 R13, RZ, RZ, R39 ;  /* 0x000000ffff0d7224 */ /* 0x000fc400078e0027 */
        /* <DEDUP_REMOVED lines=23> */
[----:B------:R-:W-:Y:S02]  /*1d550*/  PRMT R91, R10, 0x7610, R91 ;  /* 0x000076100a5b7816 */ /* 0x000fe4000000005b */
[----:B------:R-:W-:Y:S01]  /*1d560*/  PRMT R90, R8, 0x7610, R90 ;  /* 0x00007610085a7816 */ /* 0x000fe2000000005a */
[----:B--2---:R-:W-:Y:S02]  /*1d570*/  IMAD R98, R11, -0x80, R12 ;  /* 0xffffff800b627824 */ /* 0x004fe400078e020c */
[----:B------:R-:W-:Y:S02]  /*1d580*/  IMAD.MOV.U32 R11, RZ, RZ, R31 ;  /* 0x000000ffff0b7224 */ /* 0x000fe400078e001f */
[----:B------:R-:W-:Y:S01]  /*1d590*/  IMAD.MOV.U32 R12, RZ, RZ, R42 ;  /* 0x000000ffff0c7224 */ /* 0x000fe200078e002a */
[----:B------:R-:W-:-:S02]  /*1d5a0*/  IMNMX R98, R98, 0x80, PT ;  /* 0x0000008062627817 */ /* 0x000fc40003800200 */
[----:B------:R-:W-:Y:S01]  /*1d5b0*/  PRMT R74, R11, 0x7610, R74 ;  /* 0x000076100b4a7816 */ /* 0x000fe2000000004a */
[----:B------:R-:W-:Y:S01]  /*1d5c0*/  IMAD.MOV.U32 R11, RZ, RZ, R43 ;  /* 0x000000ffff0b7224 */ /* 0x000fe200078e002b */
[----:B------:R-:W-:Y:S02]  /*1d5d0*/  ISETP.GE.AND P0, PT, R23, R98, PT ;  /* 0x000000621700720c */ /* 0x000fe40003f06270 */
[----:B------:R-:W-:Y:S02]  /*1d5e0*/  PRMT R93, R12, 0x7610, R93 ;  /* 0x000076100c5d7816 */ /* 0x000fe4000000005d */
[----:B------:R-:W-:-:S09]  /*1d5f0*/  PRMT R92, R11, 0x7610, R92 ;  /* 0x000076100b5c7816 */ /* 0x000fd2000000005c */
[----:B------:R-:W-:Y:S05]  /*1d600*/  @P0 BRA `(.L_x_1111) ;  /* 0x0000169000000947 */ /* 0x000fea0003800000 */
[----:B------:R-:W-:Y:S01]  /*1d610*/  ISETP.GE.AND P0, PT, R72, R21, PT ;  /* 0x000000154800720c */ /* 0x000fe20003f06270 */
[----:B------:R-:W-:-:S12]  /*1d620*/  BSSY B0, `(.L_x_1112) ;  /* 0x0000071000007945 */ /* 0x000fd80003800000 */
[----:B------:R-:W-:Y:S05]  /*1d630*/  @P0 BRA `(.L_x_1113) ;  /* 0x000006f000000947 */ /* 0x000fea0003800000 */
[----:B------:R-:W-:Y:S01]  /*1d640*/  LEA.HI R11, R21, R100, RZ, 0x1d ;  /* 0x00000064150b7211 */ /* 0x000fe200078fe8ff */
[----:B------:R-:W-:Y:S01]  /*1d650*/  IMAD.SHL.U32 R13, R23, 0x40, RZ ;  /* 0x00000040170d7824 */ /* 0x000fe200078e00ff */
[----:B------:R-:W-:Y:S02]  /*1d660*/  LEA.HI R129, R9, R108, RZ, 0x5 ;  /* 0x0000006c09817211 */ /* 0x000fe400078f28ff */
[----:B------:R-:W-:Y:S01]  /*1d670*/  SHF.R.S32.HI R8, RZ, 0x1f, R11 ;  /* 0x0000001fff087819 */ /* 0x000fe2000001140b */
[----:B------:R-:W-:Y:S01]  /*1d680*/  IMAD.SHL.U32 R9, R11, 0x8, RZ ;  /* 0x000000080b097824 */ /* 0x000fe200078e00ff */
[----:B------:R-:W-:Y:S01]  /*1d690*/  LOP3.LUT R13, R13, 0x1c0, RZ, 0xc0, !PT ;  /* 0x000001c00d0d7812 */ /* 0x000fe200078ec0ff */
[----:B------:R-:W-:Y:S01]  /*1d6a0*/  IMAD.SHL.U32 R129, R129, 0x10, RZ ;  /* 0x0000001081817824 */ /* 0x000fe200078e00ff */
[----:B------:R-:W-:Y:S02]  /*1d6b0*/  LEA.HI R8, R8, R11, RZ, 0x3 ;  /* 0x0000000b08087211 */ /* 0x000fe400078f18ff */
[----:B------:R-:W-:-:S02]  /*1d6c0*/  LOP3.LUT R12, R13, 0x38, R72, 0xf8, !PT ;  /* 0x000000380d0c7812 */ /* 0x000fc400078ef848 */
[----:B------:R-:W-:Y:S01]  /*1d6d0*/  LOP3.LUT R129, R129, 0xfffffe00, RZ, 0xc0, !PT ;  /* 0xfffffe0081817812 */ /* 0x000fe200078ec0ff */
[----:B------:R-:W-:Y:S01]  /*1d6e0*/  IMAD.SHL.U32 R8, R8, 0x400, RZ ;  /* 0x0000040008087824 */ /* 0x000fe200078e00ff */
[----:B------:R-:W-:Y:S02]  /*1d6f0*/  SHF.R.U32.HI R10, RZ, 0x3, R13 ;  /* 0x00000003ff0a7819 */ /* 0x000fe4000001160d */
[----:B------:R-:W-:Y:S02]  /*1d700*/  LOP3.LUT R9, R13, 0x38, R9, 0xf8, !PT ;  /* 0x000000380d097812 */ /* 0x000fe400078ef809 */
[----:B------:R-:W-:Y:S02]  /*1d710*/  LOP3.LUT R131, R129, R12, R10, 0xf6, !PT ;  /* 0x0000000c81837212 */ /* 0x000fe400078ef60a */
[----:B------:R-:W-:Y:S02]  /*1d720*/  LOP3.LUT R10, R9, R10, RZ, 0x3c, !PT ;  /* 0x0000000a090a7212 */ /* 0x000fe400078e3cff */
[----:B------:R-:W-:Y:S01]  /*1d730*/  LOP3.LUT R8, R8, 0xffffe000, RZ, 0xc0, !PT ;  /* 0xffffe00008087812 */ /* 0x000fe200078ec0ff */
[----:B-----5:R-:W-:-:S03]  /*1d740*/  IMAD.WIDE.U32 R130, R131, 0x2, R118 ;  /* 0x0000000283827825 */ /* 0x020fc600078e0076 */
[----:B------:R-:W-:Y:S02]  /*1d750*/  IADD3 R129, R10, R8, R129 ;  /* 0x000000080a817210 */ /* 0x000fe40007ffe081 */
[----:B------:R-:W2:Y:S03]  /*1d760*/  LD.E.128 R12, [R130.64] ;  /* 0x00000004820c7980 */ /* 0x000ea6000c101d00 */
[----:B------:R-:W-:-:S05]  /*1d770*/  IMAD.WIDE.U32 R128, R129, 0x2, R118 ;  /* 0x0000000281807825 */ /* 0x000fca00078e0076 */
[----:B------:R-:W3:Y:S01]  /*1d780*/  LD.E.128 R8, [R128.64] ;  /* 0x0000000480087980 */ /* 0x000ee2000c101d00 */
[--C-:B------:R-:W-:Y:S02]  /*1d790*/  SHF.R.U64 R127, R84, 0x10, R85.reuse ;  /* 0x00000010547f7819 */ /* 0x100fe40000001255 */
[----:B------:R-:W-:Y:S02]  /*1d7a0*/  SHF.R.U32.HI R84, RZ, 0x10, R85 ;  /* 0x00000010ff547819 */ /* 0x000fe40000011655 */
[--C-:B------:R-:W-:Y:S02]  /*1d7b0*/  SHF.R.U64 R85, R86, 0x10, R87.reuse ;  /* 0x0000001056557819 */ /* 0x100fe40000001257 */
[----:B------:R-:W-:Y:S02]  /*1d7c0*/  SHF.R.U32.HI R86, RZ, 0x10, R87 ;  /* 0x00000010ff567819 */ /* 0x000fe40000011657 */
[--C-:B------:R-:W-:Y:S02]  /*1d7d0*/  SHF.R.U64 R87, R76, 0x10, R77.reuse ;  /* 0x000000104c577819 */ /* 0x100fe4000000124d */
        /* <DEDUP_REMOVED lines=9> */
[----:B------:R-:W-:Y:S02]  /*1d870*/  PRMT R123, R123, 0x5410, R84 ;  /* 0x000054107b7b7816 */ /* 0x000fe40000000054 */
[----:B------:R-:W-:Y:S01]  /*1d880*/  PRMT R121, R121, 0x5410, R78 ;  /* 0x0000541079797816 */ /* 0x000fe2000000004e */
[C---:B------:R-:W-:Y:S01]  /*1d890*/  IMAD.U32 R87, R124.reuse, 0x10000, RZ ;  /* 0x000100007c577824 */ /* 0x040fe200078e00ff */
[----:B------:R-:W-:Y:S02]  /*1d8a0*/  LOP3.LUT R124, R124, 0xffff0000, RZ, 0xc0, !PT ;  /* 0xffff00007c7c7812 */ /* 0x000fe400078ec0ff */
[----:B------:R-:W-:Y:S01]  /*1d8b0*/  PRMT R125, R125, 0x5410, R86 ;  /* 0x000054107d7d7816 */ /* 0x000fe20000000056 */
[C---:B--2---:R-:W-:Y:S01]  /*1d8c0*/  IMAD.U32 R77, R12.reuse, 0x10000, RZ ;  /* 0x000100000c4d7824 */ /* 0x044fe200078e00ff */
[----:B------:R-:W-:Y:S01]  /*1d8d0*/  LOP3.LUT R76, R12, 0xffff0000, RZ, 0xc0, !PT ;  /* 0xffff00000c4c7812 */ /* 0x000fe200078ec0ff */
[C---:B------:R-:W-:Y:S01]  /*1d8e0*/  IMAD.U32 R12, R13.reuse, 0x10000, RZ ;  /* 0x000100000d0c7824 */ /* 0x040fe200078e00ff */
[----:B------:R-:W-:Y:S01]  /*1d8f0*/  LOP3.LUT R79, R13, 0xffff0000, RZ, 0xc0, !PT ;  /* 0xffff00000d4f7812 */ /* 0x000fe200078ec0ff */
[C---:B------:R-:W-:Y:S01]  /*1d900*/  IMAD.U32 R13, R15.reuse, 0x10000, RZ ;  /* 0x000100000f0d7824 */ /* 0x040fe200078e00ff */
[----:B------:R-:W-:Y:S01]  /*1d910*/  LOP3.LUT R85, R15, 0xffff0000, RZ, 0xc0, !PT ;  /* 0xffff00000f557812 */ /* 0x000fe200078ec0ff */
[C---:B------:R-:W-:Y:S01]  /*1d920*/  IMAD.U32 R78, R14.reuse, 0x10000, RZ ;  /* 0x000100000e4e7824 */ /* 0x040fe200078e00ff */
[----:B------:R-:W-:Y:S01]  /*1d930*/  LOP3.LUT R14, R14, 0xffff0000, RZ, 0xc0, !PT ;  /* 0xffff00000e0e7812 */ /* 0x000fe200078ec0ff */
[C---:B---3--:R-:W-:Y:S01]  /*1d940*/  IMAD.U32 R84, R8.reuse, 0x10000, RZ ;  /* 0x0001000008547824 */ /* 0x048fe200078e00ff */
[----:B------:R-:W-:Y:S01]  /*1d950*/  LOP3.LUT R15, R8, 0xffff0000, RZ, 0xc0, !PT ;  /* 0xffff0000080f7812 */ /* 0x000fe200078ec0ff */
[C---:B------:R-:W-:Y:S01]  /*1d960*/  IMAD.U32 R8, R9.reuse, 0x10000, RZ ;  /* 0x0001000009087824 */ /* 0x040fe200078e00ff */
[----:B------:R-:W-:Y:S01]  /*1d970*/  LOP3.LUT R133, R9, 0xffff0000, RZ, 0xc0, !PT ;  /* 0xffff000009857812 */ /* 0x000fe200078ec0ff */
[----:B------:R-:W-:Y:S01]  /*1d980*/  IMAD.U32 R132, R10, 0x10000, RZ ;  /* 0x000100000a847824 */ /* 0x000fe200078e00ff */
[----:B------:R-:W-:Y:S01]  /*1d990*/  SHF.L.U32 R9, R120, 0x10, RZ ;  /* 0x0000001078097819 */ /* 0x000fe200000006ff */
[----:B------:R-:W-:Y:S01]  /*1d9a0*/  IMAD.U32 R86, R11, 0x10000, RZ ;  /* 0x000100000b567824 */ /* 0x000fe200078e00ff */
[----:B------:R-:W-:-:S02]  /*1d9b0*/  LOP3.LUT R127, R10, 0xffff0000, RZ, 0xc0, !PT ;  /* 0xffff00000a7f7812 */ /* 0x000fc400078ec0ff */
[----:B------:R-:W-:Y:S01]  /*1d9c0*/  LOP3.LUT R120, R120, 0xffff0000, RZ, 0xc0, !PT ;  /* 0xffff000078787812 */ /* 0x000fe200078ec0ff */
[C---:B------:R-:W-:Y:S01]  /*1d9d0*/  FMUL.FTZ R10, R84.reuse, R9 ;  /* 0x00000009540a7220 */ /* 0x040fe20000410000 */
[----:B------:R-:W-:Y:S01]  /*1d9e0*/  LOP3.LUT R11, R11, 0xffff0000, RZ, 0xc0, !PT ;  /* 0xffff00000b0b7812 */ /* 0x000fe200078ec0ff */
[-C--:B------:R-:W-:Y:S02]  /*1d9f0*/  FMUL.FTZ R84, R84, R87.reuse ;  /* 0x0000005754547220 */ /* 0x080fe40000410000 */
[----:B------:R-:W-:Y:S02]  /*1da00*/  FFMA.FTZ R10, R77, R87, -R10 ;  /* 0x000000574d0a7223 */ /* 0x000fe4000001080a */
[----:B------:R-:W-:Y:S02]  /*1da10*/  FMUL.FTZ R87, R15, R120 ;  /* 0x000000780f577220 */ /* 0x000fe40000410000 */
[----:B------:R-:W-:Y:S02]  /*1da20*/  FFMA.FTZ R84, R77, R9, R84 ;  /* 0x000000094d547223 */ /* 0x000fe40000010054 */
[----:B------:R-:W-:-:S02]  /*1da30*/  IMAD.U32 R9, R123, 0x10000, RZ ;  /* 0x000100007b097824 */ /* 0x000fc400078e00ff */
[-C--:B------:R-:W-:Y:S02]  /*1da40*/  FMUL.FTZ R15, R15, R124.reuse ;  /* 0x0000007c0f0f7220 */ /* 0x080fe40000410000 */
[----:B------:R-:W-:Y:S01]  /*1da50*/  FFMA.FTZ R87, R76, R124, -R87 ;  /* 0x0000007c4c577223 */ /* 0x000fe20000010857 */
[----:B------:R-:W-:Y:S01]  /*1da60*/  LOP3.LUT R124, R117, 0xffff0000, RZ, 0xc0, !PT ;  /* 0xffff0000757c7812 */ /* 0x000fe200078ec0ff */
[C---:B------:R-:W-:Y:S02]  /*1da70*/  FMUL.FTZ R77, R8.reuse, R135 ;  /* 0x00000087084d7220 */ /* 0x040fe40000410000 */
[-C--:B------:R-:W-:Y:S02]  /*1da80*/  FMUL.FTZ R8, R8, R9.reuse ;  /* 0x0000000908087220 */ /* 0x080fe40000410000 */
[----:B------:R-:W-:Y:S01]  /*1da90*/  FFMA.FTZ R15, R76, R120, R15 ;  /* 0x000000784c0f7223 */ /* 0x000fe2000001000f */
[----:B------:R-:W-:Y:S01]  /*1daa0*/  LOP3.LUT R76, R123, 0xffff0000, RZ, 0xc0, !PT ;  /* 0xffff00007b4c7812 */ /* 0x000fe200078ec0ff */
[----:B------:R-:W-:Y:S01]  /*1dab0*/  FFMA.FTZ R77, R12, R9, -R77 ;  /* 0x000000090c4d7223 */ /* 0x000fe2000001084d */
[----:B------:R-:W-:Y:S01]  /*1dac0*/  SHF.L.U32 R123, R126, 0x10, RZ ;  /* 0x000000107e7b7819 */ /* 0x000fe200000006ff */
[----:B------:R-:W-:Y:S01]  /*1dad0*/  FFMA.FTZ R9, R12, R135, R8 ;  /* 0x000000870c097223 */ /* 0x000fe20000010008 */
[----:B------:R-:W-:Y:S01]  /*1dae0*/  LOP3.LUT R126, R126, 0xffff0000, RZ, 0xc0, !PT ;  /* 0xffff00007e7e7812 */ /* 0x000fe200078ec0ff */
[----:B------:R-:W-:-:S02]  /*1daf0*/  FMUL.FTZ R8, R133, R124 ;  /* 0x0000007c85087220 */ /* 0x000fc40000410000 */
[-C--:B------:R-:W-:Y:S02]  /*1db00*/  FMUL.FTZ R133, R133, R76.reuse ;  /* 0x0000004c85857220 */ /* 0x080fe40000410000 */
[----:B------:R-:W-:Y:S02]  /*1db10*/  FFMA.FTZ R76, R79, R76, -R8 ;  /* 0x0000004c4f4c7223 */ /* 0x000fe40000010808 */
[C---:B------:R-:W-:Y:S01]  /*1db20*/  IMAD.U32 R117, R122.reuse, 0x10000, RZ ;  /* 0x000100007a757824 */ /* 0x040fe200078e00ff */
[----:B------:R-:W-:Y:S01]  /*1db30*/  LOP3.LUT R122, R122, 0xffff0000, RZ, 0xc0, !PT ;  /* 0xffff00007a7a7812 */ /* 0x000fe200078ec0ff */
[----:B------:R-:W-:Y:S02]  /*1db40*/  IMAD.U32 R8, R121, 0x10000, RZ ;  /* 0x0001000079087824 */ /* 0x000fe400078e00ff */
[----:B------:R-:W-:Y:S02]  /*1db50*/  FFMA.FTZ R124, R79, R124, R133 ;  /* 0x0000007c4f7c7223 */ /* 0x000fe40000010085 */
[----:B------:R-:W-:-:S02]  /*1db60*/  IMAD.U32 R12, R125, 0x10000, RZ ;  /* 0x000100007d0c7824 */ /* 0x000fc400078e00ff */
[----:B------:R-:W-:Y:S01]  /*1db70*/  FMUL.FTZ R120, R132, R117 ;  /* 0x0000007584787220 */ /* 0x000fe20000410000 */
[----:B------:R-:W-:Y:S01]  /*1db80*/  F2FP.BF16.PACK_AB R9, R124, R9 ;  /* 0x000000097c09723e */ /* 0x000fe200000010ff */
[----:B------:R-:W-:Y:S02]  /*1db90*/  FMUL.FTZ R133, R86, R8 ;  /* 0x0000000856857220 */ /* 0x000fe40000410000 */
[-C--:B------:R-:W-:Y:S02]  /*1dba0*/  FMUL.FTZ R132, R132, R123.reuse ;  /* 0x0000007b84847220 */ /* 0x080fe40000410000 */
[-C--:B------:R-:W-:Y:S02]  /*1dbb0*/  FMUL.FTZ R86, R86, R12.reuse ;  /* 0x0000000c56567220 */ /* 0x080fe40000410000 */
[----:B------:R-:W-:Y:S01]  /*1dbc0*/  FFMA.FTZ R133, R13, R12, -R133 ;  /* 0x0000000c0d857223 */ /* 0x000fe20000010885 */
[----:B------:R-:W-:Y:S01]  /*1dbd0*/  LOP3.LUT R12, R121, 0xffff0000, RZ, 0xc0, !PT ;  /* 0xffff0000790c7812 */ /* 0x000fe200078ec0ff */
[----:B------:R-:W-:-:S02]  /*1dbe0*/  FFMA.FTZ R79, R78, R123, -R120 ;  /* 0x0000007b4e4f7223 */ /* 0x000fc40000010878 */
[----:B------:R-:W-:Y:S01]  /*1dbf0*/  FFMA.FTZ R132, R78, R117, R132 ;  /* 0x000000754e847223 */ /* 0x000fe20000010084 */
[----:B------:R-:W-:Y:S01]  /*1dc00*/  LOP3.LUT R78, R125, 0xffff0000, RZ, 0xc0, !PT ;  /* 0xffff00007d4e7812 */ /* 0x000fe200078ec0ff */
[----:B------:R-:W-:Y:S02]  /*1dc10*/  FFMA.FTZ R86, R13, R8, R86 ;  /* 0x000000080d567223 */ /* 0x000fe40000010056 */
[C---:B------:R-:W-:Y:S02]  /*1dc20*/  FMUL.FTZ R117, R127.reuse, R122 ;  /* 0x0000007a7f757220 */ /* 0x040fe40000410000 */
[----:B------:R-:W-:Y:S02]  /*1dc30*/  FMUL.FTZ R127, R127, R126 ;  /* 0x0000007e7f7f7220 */ /* 0x000fe40000410000 */
[C---:B------:R-:W-:Y:S02]  /*1dc40*/  FMUL.FTZ R13, R11.reuse, R12 ;  /* 0x0000000c0b0d7220 */ /* 0x040fe40000410000 */
        /* <DEDUP_REMOVED lines=8> */
[----:B------:R-:W-:-:S02]  /*1dcd0*/  F2FP.BF16.PACK_AB R14, R126, R79 ;  /* 0x0000004f7e0e723e */ /* 0x000fc400000010ff */
[----:B------:R-:W-:Y:S02]  /*1dce0*/  F2FP.BF16.PACK_AB R10, R11, R132 ;  /* 0x000000840b0a723e */ /* 0x000fe400000010ff */
[----:B------:R-:W-:Y:S02]  /*1dcf0*/  F2FP.BF16.PACK_AB R15, R78, R133 ;  /* 0x000000854e0f723e */ /* 0x000fe400000010ff */
[----:B------:R-:W-:-:S03]  /*1dd00*/  F2FP.BF16.PACK_AB R11, R85, R86 ;  /* 0x00000056550b723e */ /* 0x000fc600000010ff */
[----:B------:R1:W-:Y:S04]  /*1dd10*/  ST.E.128 [R130.64], R12 ;  /* 0x0000000c82007985 */ /* 0x0003e8000c101d04 */
[----:B------:R1:W-:Y:S02]  /*1dd20*/  ST.E.128 [R128.64], R8 ;  /* 0x0000000880007985 */ /* 0x0003e4000c101d04 */
.L_x_1113:
[----:B------:R-:W-:Y:S05]  /*1dd30*/  BSYNC B0 ;  /* 0x0000000000007941 */ /* 0x000fea0003800000 */
.L_x_1112:
[----:B-1----:R-:W-:Y:S01]  /*1dd40*/  IADD3 R13, R72, 0x20, RZ ;  /* 0x00000020480d7810 */ /* 0x002fe20007ffe0ff */
[----:B------:R-:W-:Y:S03]  /*1dd50*/  BSSY B0, `(.L_x_1114) ;  /* 0x000007a000007945 */ /* 0x000fe60003800000 */
[----:B------:R-:W-:-:S13]  /*1dd60*/  ISETP.GE.AND P0, PT, R13, R21, PT ;  /* 0x000000150d00720c */ /* 0x000fda0003f06270 */
[----:B------:R-:W-:Y:S05]  /*1dd70*/  @P0 BRA `(.L_x_1115) ;  /* 0x0000077000000947 */ /* 0x000fea0003800000 */
[----:B------:R-:W-:Y:S01]  /*1dd80*/  SHF.R.S32.HI R14, RZ, 0x1f, R13 ;  /* 0x0000001fff0e7819 */ /* 0x000fe2000001140d */
[----:B------:R-:W-:Y:S01]  /*1dd90*/  IMAD.SHL.U32 R10, R23, 0x40, RZ ;  /* 0x00000040170a7824 */ /* 0x000fe200078e00ff */
[----:B------:R-:W-:Y:S02]  /*1dda0*/  SHF.R.S32.HI R11, RZ, 0x1f, R108 ;  /* 0x0000001fff0b7819 */ /* 0x000fe4000001146c */
        /* <DEDUP_REMOVED lines=21> */
[----:B------:R-:W-:-:S03]  /*1df00*/  IADD3 R79, R79, R9, R8 ;  /* 0x000000094f4f7210 */ /* 0x000fc60007ffe008 */
[----:B-----5:R-:W-:-:S04]  /*1df10*/  IMAD.WIDE.U32 R84, R15, 0x2, R118 ;  /* 0x000000020f547825 */ /* 0x020fc800078e0076 */
[----:B------:R-:W-:Y:S01]  /*1df20*/  IMAD.WIDE.U32 R78, R79, 0x2, R118 ;  /* 0x000000024f4e7825 */ /* 0x000fe200078e0076 */
[----:B------:R-:W2:Y:S04]  /*1df30*/  LD.E.128 R12, [R84.64] ;  /* 0x00000004540c7980 */ /* 0x000ea8000c101d00 */
[----:B------:R-:W3:Y:S01]  /*1df40*/  LD.E.128 R8, [R78.64] ;  /* 0x000000044e087980 */ /* 0x000ee2000c101d00 */
[--C-:B------:R-:W-:Y:S02]  /*1df50*/  SHF.R.U64 R77, R64, 0x10, R65.reuse ;  /* 0x00000010404d7819 */ /* 0x100fe40000001241 */
[----:B------:R-:W-:Y:S02]  /*1df60*/  SHF.R.U32.HI R64, RZ, 0x10, R65 ;  /* 0x00000010ff407819 */ /* 0x000fe40000011641 */
[----:B------:R-:W-:-:S02]  /*1df70*/  SHF.R.U64 R65, R66, 0x10, R67 ;  /* 0x0000001042417819 */ /* 0x000fc40000001243 */
[----:B------:R-:W-:Y:S02]  /*1df80*/  SHF.R.U32.HI R66, RZ, 0x10, R67 ;  /* 0x00000010ff427819 */ /* 0x000fe40000011643 */
[--C-:B------:R-:W-:Y:S02]  /*1df90*/  SHF.R.U64 R67, R60, 0x10, R61.reuse ;  /* 0x000000103c437819 */ /* 0x100fe4000000123d */
[----:B------:R-:W-:Y:S02]  /*1dfa0*/  SHF.R.U32.HI R60, RZ, 0x10, R61 ;  /* 0x00000010ff3c7819 */ /* 0x000fe4000001163d */
[----:B------:R-:W-:Y:S02]  /*1dfb0*/  SHF.R.U64 R61, R62, 0x10, R63 ;  /* 0x000000103e3d7819 */ /* 0x000fe4000000123f */
[----:B------:R-:W-:Y:S02]  /*1dfc0*/  PRMT R109, R109, 0x5410, R60 ;  /* 0x000054106d6d7816 */ /* 0x000fe4000000003c */
[----:B------:R-:W-:-:S02]  /*1dfd0*/  PRMT R112, R112, 0x5410, R61 ;  /* 0x0000541070707816 */ /* 0x000fc4000000003d */
[----:B------:R-:W-:Y:S01]  /*1dfe0*/  SHF.R.U32.HI R62, RZ, 0x10, R63 ;  /* 0x00000010ff3e7819 */ /* 0x000fe2000001163f */
[----:B------:R-:W-:Y:S01]  /*1dff0*/  IMAD.U32 R87, R109, 0x10000, RZ ;  /* 0x000100006d577824 */ /* 0x000fe200078e00ff */
[----:B------:R-:W-:Y:S02]  /*1e000*/  PRMT R110, R110, 0x5410, R67 ;  /* 0x000054106e6e7816 */ /* 0x000fe40000000043 */
[----:B------:R-:W-:Y:S02]  /*1e010*/  PRMT R114, R114, 0x5410, R77 ;  /* 0x0000541072727816 */ /* 0x000fe4000000004d */
[----:B------:R-:W-:Y:S02]  /*1e020*/  PRMT R116, R116, 0x5410, R65 ;  /* 0x0000541074747816 */ /* 0x000fe40000000041 */
[----:B------:R-:W-:Y:S01]  /*1e030*/  PRMT R113, R113, 0x5410, R64 ;  /* 0x0000541071717816 */ /* 0x000fe20000000040 */
[C---:B------:R-:W-:Y:S01]  /*1e040*/  IMAD.U32 R67, R114.reuse, 0x10000, RZ ;  /* 0x0001000072437824 */ /* 0x040fe200078e00ff */
[----:B------:R-:W-:-:S02]  /*1e050*/  LOP3.LUT R114, R114, 0xffff0000, RZ, 0xc0, !PT ;  /* 0xffff000072727812 */ /* 0x000fc400078ec0ff */
[----:B------:R-:W-:Y:S02]  /*1e060*/  LOP3.LUT R109, R109, 0xffff0000, RZ, 0xc0, !PT ;  /* 0xffff00006d6d7812 */ /* 0x000fe400078ec0ff */
[----:B------:R-:W-:Y:S02]  /*1e070*/  PRMT R111, R111, 0x5410, R62 ;  /* 0x000054106f6f7816 */ /* 0x000fe4000000003e */
[----:B------:R-:W-:Y:S01]  /*1e080*/  PRMT R115, R115, 0x5410, R66 ;  /* 0x0000541073737816 */ /* 0x000fe20000000042 */
[C---:B--2---:R-:W-:Y:S01]  /*1e090*/  IMAD.U32 R61, R12.reuse, 0x10000, RZ ;  /* 0x000100000c3d7824 */ /* 0x044fe200078e00ff */
        /* <DEDUP_REMOVED lines=17> */
[----:B------:R-:W-:Y:S02]  /*1e1b0*/  IMAD.U32 R9, R113, 0x10000, RZ ;  /* 0x0001000071097824 */ /* 0x000fe400078e00ff */
[C---:B------:R-:W-:Y:S02]  /*1e1c0*/  FMUL.FTZ R67, R15.reuse, R110 ;  /* 0x0000006e0f437220 */ /* 0x040fe40000410000 */
[----:B------:R-:W-:-:S02]  /*1e1d0*/  FMUL.FTZ R15, R15, R114 ;  /* 0x000000720f0f7220 */ /* 0x000fc40000410000 */
[C---:B------:R-:W-:Y:S02]  /*1e1e0*/  FMUL.FTZ R61, R8.reuse, R87 ;  /* 0x00000057083d7220 */ /* 0x040fe40000410000 */
[-C--:B------:R-:W-:Y:S02]  /*1e1f0*/  FMUL.FTZ R8, R8, R9.reuse ;  /* 0x0000000908087220 */ /* 0x080fe40000410000 */
[C---:B------:R-:W-:Y:S02]  /*1e200*/  FFMA.FTZ R67, R60.reuse, R114, -R67 ;  /* 0x000000723c437223 */ /* 0x040fe40000010843 */
[----:B------:R-:W-:Y:S01]  /*1e210*/  FFMA.FTZ R15, R60, R110, R15 ;  /* 0x0000006e3c0f7223 */ /* 0x000fe2000001000f */
[----:B------:R-:W-:Y:S01]  /*1e220*/  LOP3.LUT R60, R113, 0xffff0000, RZ, 0xc0, !PT ;  /* 0xffff0000713c7812 */ /* 0x000fe200078ec0ff */
[C---:B------:R-:W-:Y:S02]  /*1e230*/  FFMA.FTZ R61, R12.reuse, R9, -R61 ;  /* 0x000000090c3d7223 */ /* 0x040fe4000001083d */
[----:B------:R-:W-:-:S02]  /*1e240*/  FFMA.FTZ R9, R12, R87, R8 ;  /* 0x000000570c097223 */ /* 0x000fc40000010008 */
[C---:B------:R-:W-:Y:S02]  /*1e250*/  FMUL.FTZ R12, R86.reuse, R109 ;  /* 0x0000006d560c7220 */ /* 0x040fe40000410000 */
[-C--:B------:R-:W-:Y:S02]  /*1e260*/  FMUL.FTZ R86, R86, R60.reuse ;  /* 0x0000003c56567220 */ /* 0x080fe40000410000 */
[----:B------:R-:W-:Y:S02]  /*1e270*/  IMAD.U32 R8, R112, 0x10000, RZ ;  /* 0x0001000070087824 */ /* 0x000fe400078e00ff */
[----:B------:R-:W-:Y:S02]  /*1e280*/  FFMA.FTZ R60, R63, R60, -R12 ;  /* 0x0000003c3f3c7223 */ /* 0x000fe4000001080c */
[C---:B------:R-:W-:Y:S01]  /*1e290*/  IMAD.U32 R66, R11.reuse, 0x10000, RZ ;  /* 0x000100000b427824 */ /* 0x040fe200078e00ff */
[----:B------:R-:W-:Y:S01]  /*1e2a0*/  LOP3.LUT R11, R11, 0xffff0000, RZ, 0xc0, !PT ;  /* 0xffff00000b0b7812 */ /* 0x000fe200078ec0ff */
[----:B------:R-:W-:-:S02]  /*1e2b0*/  IMAD.U32 R110, R116, 0x10000, RZ ;  /* 0x00010000746e7824 */ /* 0x000fc400078e00ff */
[----:B------:R-:W-:Y:S02]  /*1e2c0*/  IMAD.U32 R12, R111, 0x10000, RZ ;  /* 0x000100006f0c7824 */ /* 0x000fe400078e00ff */
[----:B------:R-:W-:Y:S02]  /*1e2d0*/  FMUL.FTZ R113, R77, R8 ;  /* 0x000000084d717220 */ /* 0x000fe40000410000 */
[C---:B------:R-:W-:Y:S01]  /*1e2e0*/  IMAD.U32 R62, R14.reuse, 0x10000, RZ ;  /* 0x000100000e3e7824 */ /* 0x040fe200078e00ff */
[----:B------:R-:W-:Y:S01]  /*1e2f0*/  LOP3.LUT R14, R14, 0xffff0000, RZ, 0xc0, !PT ;  /* 0xffff00000e0e7812 */ /* 0x000fe200078ec0ff */
[----:B------:R-:W-:Y:S02]  /*1e300*/  IMAD.U32 R87, R115, 0x10000, RZ ;  /* 0x0001000073577824 */ /* 0x000fe400078e00ff */
[----:B------:R-:W-:Y:S02]  /*1e310*/  FMUL.FTZ R77, R77, R110 ;  /* 0x0000006e4d4d7220 */ /* 0x000fe40000410000 */
[----:B------:R-:W-:-:S02]  /*1e320*/  FMUL.FTZ R114, R66, R12 ;  /* 0x0000000c42727220 */ /* 0x000fc40000410000 */
[----:B------:R-:W-:Y:S01]  /*1e330*/  FFMA.FTZ R86, R63, R109, R86 ;  /* 0x0000006d3f567223 */ /* 0x000fe20000010056 */
[----:B------:R-:W-:Y:S01]  /*1e340*/  LOP3.LUT R109, R116, 0xffff0000, RZ, 0xc0, !PT ;  /* 0xffff0000746d7812 */ /* 0x000fe200078ec0ff */
[----:B------:R-:W-:Y:S01]  /*1e350*/  FFMA.FTZ R77, R62, R8, R77 ;  /* 0x000000083e4d7223 */ /* 0x000fe2000001004d */
[----:B------:R-:W-:Y:S01]  /*1e360*/  LOP3.LUT R8, R111, 0xffff0000, RZ, 0xc0, !PT ;  /* 0xffff00006f087812 */ /* 0x000fe200078ec0ff */
[----:B------:R-:W-:Y:S01]  /*1e370*/  FMUL.FTZ R66, R66, R87 ;  /* 0x0000005742427220 */ /* 0x000fe20000410000 */
[----:B------:R-:W-:Y:S01]  /*1e380*/  F2FP.BF16.PACK_AB R9, R86, R9 ;  /* 0x000000095609723e */ /* 0x000fe200000010ff */
[----:B------:R-:W-:Y:S01]  /*1e390*/  FFMA.FTZ R114, R13, R87, -R114 ;  /* 0x000000570d727223 */ /* 0x000fe20000010872 */
[----:B------:R-:W-:Y:S01]  /*1e3a0*/  LOP3.LUT R87, R112, 0xffff0000, RZ, 0xc0, !PT ;  /* 0xffff000070577812 */ /* 0x000fe200078ec0ff */
[----:B------:R-:W-:Y:S01]  /*1e3b0*/  FFMA.FTZ R63, R62, R110, -R113 ;  /* 0x0000006e3e3f7223 */ /* 0x000fe20000010871 */
[----:B------:R-:W-:Y:S01]  /*1e3c0*/  LOP3.LUT R62, R115, 0xffff0000, RZ, 0xc0, !PT ;  /* 0xffff0000733e7812 */ /* 0x000fe200078ec0ff */
[----:B------:R-:W-:-:S02]  /*1e3d0*/  FFMA.FTZ R66, R13, R12, R66 ;  /* 0x0000000c0d427223 */ /* 0x000fc40000010042 */
[C---:B------:R-:W-:Y:S02]  /*1e3e0*/  FMUL.FTZ R111, R76.reuse, R87 ;  /* 0x000000574c6f7220 */ /* 0x040fe40000410000 */
[C---:B------:R-:W-:Y:S02]  /*1e3f0*/  FMUL.FTZ R13, R11.reuse, R8 ;  /* 0x000000080b0d7220 */ /* 0x040fe40000410000 */
[-C--:B------:R-:W-:Y:S02]  /*1e400*/  FMUL.FTZ R110, R76, R109.reuse ;  /* 0x0000006d4c6e7220 */ /* 0x080fe40000410000 */
[-C--:B------:R-:W-:Y:S02]  /*1e410*/  FMUL.FTZ R12, R11, R62.reuse ;  /* 0x0000003e0b0c7220 */ /* 0x080fe40000410000 */
[----:B------:R-:W-:Y:S02]  /*1e420*/  FFMA.FTZ R76, R14, R109, -R111 ;  /* 0x0000006d0e4c7223 */ /* 0x000fe4000001086f */
        /* <DEDUP_REMOVED lines=10> */
[----:B------:R1:W-:Y:S04]  /*1e4d0*/  ST.E.128 [R84.64], R12 ;  /* 0x0000000c54007985 */ /* 0x0003e8000c101d04 */
[----:B------:R1:W-:Y:S02]  /*1e4e0*/  ST.E.128 [R78.64], R8 ;  /* 0x000000084e007985 */ /* 0x0003e4000c101d04 */
.L_x_1115:
[----:B------:R-:W-:Y:S05]  /*1e4f0*/  BSYNC B0 ;  /* 0x0000000000007941 */ /* 0x000fea0003800000 */
.L_x_1114:
[----:B-1----:R-:W-:-:S04]  /*1e500*/  IADD3 R11, R72, 0x40, RZ ;  /* 0x00000040480b7810 */ /* 0x002fc80007ffe0ff */
        /* <DEDUP_REMOVED lines=31> */
[----:B------:R-:W-:Y:S02]  /*1e700*/  SHF.R.U64 R52, R52, 0x10, R53 ;  /* 0x0000001034347819 */ /* 0x000fe40000001235 */
[----:B------:R-:W-:Y:S02]  /*1e710*/  SHF.R.U64 R54, R54, 0x10, R55 ;  /* 0x0000001036367819 */ /* 0x000fe40000001237 */
[----:B------:R-:W-:-:S02]  /*1e720*/  SHF.R.U64 R56, R56, 0x10, R57 ;  /* 0x0000001038387819 */ /* 0x000fc40000001239 */
[----:B------:R-:W-:Y:S02]  /*1e730*/  SHF.R.U32.HI R55, RZ, 0x10, R55 ;  /* 0x00000010ff377819 */ /* 0x000fe40000011637 */
[----:B------:R-:W-:Y:S02]  /*1e740*/  SHF.R.U32.HI R57, RZ, 0x10, R57 ;  /* 0x00000010ff397819 */ /* 0x000fe40000011639 */
[----:B------:R-:W-:Y:S02]  /*1e750*/  SHF.R.U32.HI R60, RZ, 0x10, R53 ;  /* 0x00000010ff3c7819 */ /* 0x000fe40000011635 */
[----:B------:R-:W-:Y:S02]  /*1e760*/  PRMT R101, R101, 0x5410, R52 ;  /* 0x0000541065657816 */ /* 0x000fe40000000034 */
[----:B------:R-:W-:Y:S02]  /*1e770*/  SHF.R.U64 R58, R58, 0x10, R59 ;  /* 0x000000103a3a7819 */ /* 0x000fe4000000123b */
[----:B------:R-:W-:-:S02]  /*1e780*/  PRMT R102, R102, 0x5410, R55 ;  /* 0x0000541066667816 */ /* 0x000fc40000000037 */
[----:B------:R-:W-:Y:S02]  /*1e790*/  SHF.R.U32.HI R59, RZ, 0x10, R59 ;  /* 0x00000010ff3b7819 */ /* 0x000fe4000001163b */
[----:B------:R-:W-:Y:S02]  /*1e7a0*/  PRMT R105, R105, 0x5410, R56 ;  /* 0x0000541069697816 */ /* 0x000fe40000000038 */
[----:B------:R-:W-:Y:S02]  /*1e7b0*/  PRMT R104, R104, 0x5410, R57 ;  /* 0x0000541068687816 */ /* 0x000fe40000000039 */
[----:B------:R-:W-:Y:S01]  /*1e7c0*/  PRMT R106, R106, 0x5410, R59 ;  /* 0x000054106a6a7816 */ /* 0x000fe2000000003b */
[----:B------:R-:W-:Y:S01]  /*1e7d0*/  IMAD.U32 R59, R105, 0x10000, RZ ;  /* 0x00010000693b7824 */ /* 0x000fe200078e00ff */
[----:B------:R-:W-:Y:S02]  /*1e7e0*/  PRMT R99, R99, 0x5410, R60 ;  /* 0x0000541063637816 */ /* 0x000fe4000000003c */
[----:B------:R-:W-:-:S02]  /*1e7f0*/  LOP3.LUT R76, R105, 0xffff0000, RZ, 0xc0, !PT ;  /* 0xffff0000694c7812 */ /* 0x000fc400078ec0ff */
        /* <DEDUP_REMOVED lines=26> */
[----:B------:R-:W-:Y:S02]  /*1e9a0*/  FMUL.FTZ R8, R8, R9 ;  /* 0x0000000908087220 */ /* 0x000fe40000410000 */
[C---:B------:R-:W-:Y:S02]  /*1e9b0*/  FFMA.FTZ R59, R52.reuse, R76, -R59 ;  /* 0x0000004c343b7223 */ /* 0x040fe4000001083b */
[----:B------:R-:W-:Y:S01]  /*1e9c0*/  FFMA.FTZ R15, R52, R101, R15 ;  /* 0x00000065340f7223 */ /* 0x000fe2000001000f */
[----:B------:R-:W-:Y:S01]  /*1e9d0*/  LOP3.LUT R52, R104, 0xffff0000, RZ, 0xc0, !PT ;  /* 0xffff000068347812 */ /* 0x000fe200078ec0ff */
[C---:B------:R-:W-:Y:S02]  /*1e9e0*/  FFMA.FTZ R53, R12.reuse, R9, -R53 ;  /* 0x000000090c357223 */ /* 0x040fe40000010835 */
[----:B------:R-:W-:-:S02]  /*1e9f0*/  FFMA.FTZ R9, R12, R67, R8 ;  /* 0x000000430c097223 */ /* 0x000fc40000010008 */
[C---:B------:R-:W-:Y:S02]  /*1ea00*/  FMUL.FTZ R12, R66.reuse, R99 ;  /* 0x00000063420c7220 */ /* 0x040fe40000410000 */
[-C--:B------:R-:W-:Y:S02]  /*1ea10*/  FMUL.FTZ R66, R66, R52.reuse ;  /* 0x0000003442427220 */ /* 0x080fe40000410000 */
[----:B------:R-:W-:Y:S02]  /*1ea20*/  FFMA.FTZ R52, R55, R52, -R12 ;  /* 0x0000003437347223 */ /* 0x000fe4000001080c */
[C---:B------:R-:W-:Y:S01]  /*1ea30*/  IMAD.U32 R58, R11.reuse, 0x10000, RZ ;  /* 0x000100000b3a7824 */ /* 0x040fe200078e00ff */
[----:B------:R-:W-:Y:S01]  /*1ea40*/  LOP3.LUT R11, R11, 0xffff0000, RZ, 0xc0, !PT ;  /* 0xffff00000b0b7812 */ /* 0x000fe200078ec0ff */
        /* <DEDUP_REMOVED lines=8> */
[----:B------:R-:W-:-:S02]  /*1ead0*/  FMUL.FTZ R77, R61, R8 ;  /* 0x000000083d4d7220 */ /* 0x000fc40000410000 */
[----:B------:R-:W-:Y:S02]  /*1eae0*/  FMUL.FTZ R78, R58, R12 ;  /* 0x0000000c3a4e7220 */ /* 0x000fe40000410000 */
[C---:B------:R-:W-:Y:S01]  /*1eaf0*/  IMAD.U32 R54, R14.reuse, 0x10000, RZ ;  /* 0x000100000e367824 */ /* 0x040fe200078e00ff */
[----:B------:R-:W-:Y:S01]  /*1eb00*/  LOP3.LUT R14, R14, 0xffff0000, RZ, 0xc0, !PT ;  /* 0xffff00000e0e7812 */ /* 0x000fe200078ec0ff */
[-C--:B------:R-:W-:Y:S02]  /*1eb10*/  FMUL.FTZ R61, R61, R76.reuse ;  /* 0x0000004c3d3d7220 */ /* 0x080fe40000410000 */
[----:B------:R-:W-:Y:S02]  /*1eb20*/  FMUL.FTZ R58, R58, R67 ;  /* 0x000000433a3a7220 */ /* 0x000fe40000410000 */
[----:B------:R-:W-:Y:S02]  /*1eb30*/  FFMA.FTZ R66, R55, R99, R66 ;  /* 0x0000006337427223 */ /* 0x000fe40000010042 */
[----:B------:R-:W-:-:S02]  /*1eb40*/  FFMA.FTZ R55, R54, R76, -R77 ;  /* 0x0000004c36377223 */ /* 0x000fc4000001084d */
[----:B------:R-:W-:Y:S01]  /*1eb50*/  FFMA.FTZ R61, R54, R8, R61 ;  /* 0x00000008363d7223 */ /* 0x000fe2000001003d */
[----:B------:R-:W-:Y:S01]  /*1eb60*/  F2FP.BF16.PACK_AB R9, R66, R9 ;  /* 0x000000094209723e */ /* 0x000fe200000010ff */
[----:B------:R-:W-:Y:S02]  /*1eb70*/  FFMA.FTZ R58, R13, R12, R58 ;  /* 0x0000000c0d3a7223 */ /* 0x000fe4000001003a */
[C---:B------:R-:W-:Y:S02]  /*1eb80*/  FMUL.FTZ R54, R60.reuse, R103 ;  /* 0x000000673c367220 */ /* 0x040fe40000410000 */
[C---:B------:R-:W-:Y:S02]  /*1eb90*/  FMUL.FTZ R12, R11.reuse, R102 ;  /* 0x000000660b0c7220 */ /* 0x040fe40000410000 */
[----:B------:R-:W-:Y:S02]  /*1eba0*/  FMUL.FTZ R60, R60, R107 ;  /* 0x0000006b3c3c7220 */ /* 0x000fe40000410000 */
[----:B------:R-:W-:-:S02]  /*1ebb0*/  FMUL.FTZ R8, R11, R106 ;  /* 0x0000006a0b087220 */ /* 0x000fc40000410000 */
[----:B------:R-:W-:Y:S01]  /*1ebc0*/  FFMA.FTZ R78, R13, R67, -R78 ;  /* 0x000000430d4e7223 */ /* 0x000fe2000001084e */
[----:B------:R-:W-:Y:S01]  /*1ebd0*/  F2FP.BF16.PACK_AB R13, R52, R53 ;  /* 0x00000035340d723e */ /* 0x000fe200000010ff */
[C---:B------:R-:W-:Y:S02]  /*1ebe0*/  FFMA.FTZ R54, R14.reuse, R107, -R54 ;  /* 0x0000006b0e367223 */ /* 0x040fe40000010836 */
[----:B------:R-:W-:Y:S01]  /*1ebf0*/  FFMA.FTZ R11, R57, R106, -R12 ;  /* 0x0000006a390b7223 */ /* 0x000fe2000001080c */
[----:B------:R-:W-:Y:S01]  /*1ec00*/  F2FP.BF16.PACK_AB R12, R59, R10 ;  /* 0x0000000a3b0c723e */ /* 0x000fe200000010ff */
[----:B------:R-:W-:Y:S01]  /*1ec10*/  FFMA.FTZ R60, R14, R103, R60 ;  /* 0x000000670e3c7223 */ /* 0x000fe2000001003c */
[----:B------:R-:W-:Y:S01]  /*1ec20*/  F2FP.BF16.PACK_AB R14, R54, R55 ;  /* 0x00000037360e723e */ /* 0x000fe200000010ff */
[----:B------:R-:W-:Y:S01]  /*1ec30*/  FFMA.FTZ R57, R57, R102, R8 ;  /* 0x0000006639397223 */ /* 0x000fe20000010008 */
[----:B------:R-:W-:Y:S02]  /*1ec40*/  F2FP.BF16.PACK_AB R8, R15, R56 ;  /* 0x000000380f08723e */ /* 0x000fe400000010ff */
[----:B------:R-:W-:-:S02]  /*1ec50*/  F2FP.BF16.PACK_AB R15, R11, R78 ;  /* 0x0000004e0b0f723e */ /* 0x000fc400000010ff */
[----:B------:R-:W-:Y:S02]  /*1ec60*/  F2FP.BF16.PACK_AB R10, R60, R61 ;  /* 0x0000003d3c0a723e */ /* 0x000fe400000010ff */
[----:B------:R-:W-:Y:S01]  /*1ec70*/  F2FP.BF16.PACK_AB R11, R57, R58 ;  /* 0x0000003a390b723e */ /* 0x000fe200000010ff */
[----:B------:R1:W-:Y:S04]  /*1ec80*/  ST.E.128 [R64.64], R12 ;  /* 0x0000000c40007985 */ /* 0x0003e8000c101d04 */
[----:B------:R1:W-:Y:S02]  /*1ec90*/  ST.E.128 [R62.64], R8 ;  /* 0x000000083e007985 */ /* 0x0003e4000c101d04 */
.L_x_1111:
[----:B------:R-:W-:Y:S05]  /*1eca0*/  BSYNC B1 ;  /* 0x0000000000017941 */ /* 0x000fea0003800000 */
.L_x_1110:
[----:B------:R-:W-:Y:S01]  /*1ecb0*/  IADD3 R23, R23, 0x40, RZ ;  /* 0x0000004017177810 */ /* 0x000fe20007ffe0ff */
[----:B-1----:R-:W-:Y:S02]  /*1ecc0*/  IMAD.MOV.U32 R8, RZ, RZ, R22 ;  /* 0x000000ffff087224 */ /* 0x002fe400078e0016 */
[----:B------:R-:W-:Y:S01]  /*1ecd0*/  IMAD.MOV.U32 R9, RZ, RZ, 0x0 ;  /* 0x00000000ff097424 */ /* 0x000fe200078e00ff */
[----:B------:R-:W-:-:S13]  /*1ece0*/  ISETP.GE.AND P0, PT, R23, R98, PT ;  /* 0x000000621700720c */ /* 0x000fda0003f06270 */
[----:B------:R-:W-:Y:S05]  /*1ecf0*/  @P0 RET.REL.NODEC R8 `(_ZN7cutlass13device_kernelIN5flash19enable_sm80_to_sm89INS1_16FlashAttnFwdSm80INS1_25CollectiveMainloopFwdSm80ILi8ELi2ELb0EN4cute5tupleIJNS5_1CILi128EEENS7_ILi64EEENS7_ILi192EEEEEELi192ENS_10bfloat16_tEfNS_4arch4Sm80ELb0ELb1ELb1ELb1ELb0ELb1ELb1ELb0EEENS1_21CollectiveEpilogueFwdINS6_IJS8_SA_S9_EEENS6_IJNS7_ILi1EEESI_SI_EEESC_SE_Li256ELb1ELb1ELb0ELb0EEENS1_19SingleTileSchedulerILb1ELb0ELb1ELi128EEEEEEEEEvNT_6ParamsE) ;  /* 0xfffe130008000950 */ /* 0x000fea0003c3ffff */
[----:B------:R-:W-:Y:S01]  /*1ed00*/  ISETP.GE.AND P0, PT, R72, R21, PT ;  /* 0x000000154800720c */ /* 0x000fe20003f06270 */
[----:B------:R-:W-:-:S12]  /*1ed10*/  BSSY B0, `(.L_x_1116) ;  /* 0x0000072000007945 */ /* 0x000fd80003800000 */
[----:B------:R-:W-:Y:S05]  /*1ed20*/  @P0 BRA `(.L_x_1117) ;  /* 0x0000070000000947 */ /* 0x000fea0003800000 */
[----:B------:R-:W-:Y:S01]  /*1ed30*/  LEA.HI R8, R21, R100, RZ, 0x1d ;  /* 0x0000006415087211 */ /* 0x000fe200078fe8ff */
[----:B------:R-:W-:Y:S01]  /*1ed40*/  IMAD.SHL.U32 R11, R23, 0x40, RZ ;  /* 0x00000040170b7824 */ /* 0x000fe200078e00ff */
[----:B------:R-:W-:Y:S02]  /*1ed50*/  SHF.R.S32.HI R10, RZ, 0x1f, R23 ;  /* 0x0000001fff0a7819 */ /* 0x000fe40000011417 */
[----:B------:R-:W-:Y:S02]  /*1ed60*/  SHF.R.S32.HI R53, RZ, 0x1f, R8 ;  /* 0x0000001fff357819 */ /* 0x000fe40000011408 */
[----:B------:R-:W-:Y:S02]  /*1ed70*/  LEA.HI R9, R10, R23, RZ, 0x3 ;  /* 0x000000170a097211 */ /* 0x000fe400078f18ff */
[----:B------:R-:W-:Y:S01]  /*1ed80*/  LEA.HI R53, R53, R8, RZ, 0x3 ;  /* 0x0000000835357211 */ /* 0x000fe200078f18ff */
[----:B------:R-:W-:Y:S01]  /*1ed90*/  IMAD.SHL.U32 R8, R8, 0x8, RZ ;  /* 0x0000000808087824 */ /* 0x000fe200078e00ff */
[----:B------:R-:W-:Y:S01]  /*1eda0*/  LOP3.LUT R11, R11, 0x1c0, RZ, 0xc0, !PT ;  /* 0x000001c00b0b7812 */ /* 0x000fe200078ec0ff */
[----:B------:R-:W-:-:S02]  /*1edb0*/  IMAD.SHL.U32 R9, R9, 0x40, RZ ;  /* 0x0000004009097824 */ /* 0x000fc400078e00ff */
[----:B------:R-:W-:Y:S01]  /*1edc0*/  IMAD.SHL.U32 R53, R53, 0x400, RZ ;  /* 0x0000040035357824 */ /* 0x000fe200078e00ff */
[----:B------:R-:W-:Y:S02]  /*1edd0*/  SHF.R.U32.HI R10, RZ, 0x3, R11 ;  /* 0x00000003ff0a7819 */ /* 0x000fe4000001160b */
[C---:B------:R-:W-:Y:S02]  /*1ede0*/  LOP3.LUT R8, R11.reuse, 0x38, R8, 0xf8, !PT ;  /* 0x000000380b087812 */ /* 0x040fe400078ef808 */
[----:B------:R-:W-:Y:S02]  /*1edf0*/  LOP3.LUT R55, R11, 0x38, R72, 0xf8, !PT ;  /* 0x000000380b377812 */ /* 0x000fe400078ef848 */
[----:B------:R-:W-:Y:S02]  /*1ee00*/  LOP3.LUT R9, R9, 0xfffffe00, RZ, 0xc0, !PT ;  /* 0xfffffe0009097812 */ /* 0x000fe400078ec0ff */
[----:B------:R-:W-:Y:S02]  /*1ee10*/  LOP3.LUT R8, R8, R10, RZ, 0x3c, !PT ;  /* 0x0000000a08087212 */ /* 0x000fe400078e3cff */
[----:B------:R-:W-:-:S02]  /*1ee20*/  LOP3.LUT R53, R53, 0xffffe000, RZ, 0xc0, !PT ;  /* 0xffffe00035357812 */ /* 0x000fc400078ec0ff */
[----:B------:R-:W-:Y:S02]  /*1ee30*/  LOP3.LUT R55, R9, R55, R10, 0xf6, !PT ;  /* 0x0000003709377212 */ /* 0x000fe400078ef60a */
        /* <DEDUP_REMOVED lines=8> */
[----:B------:R-:W-:Y:S02]  /*1eec0*/  SHF.R.U64 R48, R48, 0x10, R49 ;  /* 0x0000001030307819 */ /* 0x000fe40000001231 */
[----:B------:R-:W-:Y:S02]  /*1eed0*/  SHF.R.U32.HI R43, RZ, 0x10, R43 ;  /* 0x00000010ff2b7819 */ /* 0x000fe4000001162b */
[----:B------:R-:W-:Y:S02]  /*1eee0*/  SHF.R.U32.HI R49, RZ, 0x10, R49 ;  /* 0x00000010ff317819 */ /* 0x000fe40000011631 */
[----:B------:R-:W-:Y:S02]  /*1eef0*/  PRMT R91, R91, 0x5410, R40 ;  /* 0x000054105b5b7816 */ /* 0x000fe40000000028 */
[----:B------:R-:W-:Y:S02]  /*1ef00*/  PRMT R90, R90, 0x5410, R41 ;  /* 0x000054105a5a7816 */ /* 0x000fe40000000029 */
[----:B------:R-:W-:-:S02]  /*1ef10*/  SHF.R.U64 R50, R50, 0x10, R51 ;  /* 0x0000001032327819 */ /* 0x000fc40000001233 */
[----:B------:R-:W-:Y:S01]  /*1ef20*/  PRMT R92, R92, 0x5410, R43 ;  /* 0x000054105c5c7816 */ /* 0x000fe2000000002b */
[----:B------:R-:W-:Y:S01]  /*1ef30*/  IMAD.U32 R59, R90, 0x10000, RZ ;  /* 0x000100005a3b7824 */ /* 0x000fe200078e00ff */
[----:B------:R-:W-:Y:S02]  /*1ef40*/  SHF.R.U32.HI R51, RZ, 0x10, R51 ;  /* 0x00000010ff337819 */ /* 0x000fe40000011633 */
        /* <DEDUP_REMOVED lines=37> */
[C---:B------:R-:W-:Y:S01]  /*1f1a0*/  IMAD.U32 R8, R93.reuse, 0x10000, RZ ;  /* 0x000100005d087824 */ /* 0x040fe200078e00ff */
[----:B------:R-:W-:Y:S01]  /*1f1b0*/  LOP3.LUT R93, R93, 0xffff0000, RZ, 0xc0, !PT ;  /* 0xffff00005d5d7812 */ /* 0x000fe200078ec0ff */
[C---:B------:R-:W-:Y:S01]  /*1f1c0*/  IMAD.U32 R59, R97.reuse, 0x10000, RZ ;  /* 0x00010000613b7824 */ /* 0x040fe200078e00ff */
[----:B------:R-:W-:Y:S01]  /*1f1d0*/  LOP3.LUT R97, R97, 0xffff0000, RZ, 0xc0, !PT ;  /* 0xffff000061617812 */ /* 0x000fe200078ec0ff */
[-C--:B------:R-:W-:Y:S02]  /*1f1e0*/  FMUL.FTZ R61, R58, R40.reuse ;  /* 0x000000283a3d7220 */ /* 0x080fe40000410000 */
[----:B------:R-:W-:Y:S02]  /*1f1f0*/  FFMA.FTZ R40, R43, R40, -R12 ;  /* 0x000000282b287223 */ /* 0x000fe4000001080c */
[C---:B------:R-:W-:Y:S01]  /*1f200*/  IMAD.U32 R50, R11.reuse, 0x10000, RZ ;  /* 0x000100000b327824 */ /* 0x040fe200078e00ff */
[----:B------:R-:W-:Y:S01]  /*1f210*/  LOP3.LUT R11, R11, 0xffff0000, RZ, 0xc0, !PT ;  /* 0xffff00000b0b7812 */ /* 0x000fe200078ec0ff */
[C---:B------:R-:W-:Y:S01]  /*1f220*/  IMAD.U32 R12, R92.reuse, 0x10000, RZ ;  /* 0x000100005c0c7824 */ /* 0x040fe200078e00ff */
[----:B------:R-:W-:Y:S01]  /*1f230*/  LOP3.LUT R92, R92, 0xffff0000, RZ, 0xc0, !PT ;  /* 0xffff00005c5c7812 */ /* 0x000fe200078ec0ff */
[----:B------:R-:W-:-:S02]  /*1f240*/  FMUL.FTZ R60, R57, R8 ;  /* 0x00000008393c7220 */ /* 0x000fc40000410000 */
[C---:B------:R-:W-:Y:S01]  /*1f250*/  IMAD.U32 R42, R14.reuse, 0x10000, RZ ;  /* 0x000100000e2a7824 */ /* 0x040fe200078e00ff */
[----:B------:R-:W-:Y:S01]  /*1f260*/  LOP3.LUT R14, R14, 0xffff0000, RZ, 0xc0, !PT ;  /* 0xffff00000e0e7812 */ /* 0x000fe200078ec0ff */
[C---:B------:R-:W-:Y:S01]  /*1f270*/  IMAD.U32 R58, R96.reuse, 0x10000, RZ ;  /* 0x00010000603a7824 */ /* 0x040fe200078e00ff */
[----:B------:R-:W-:Y:S01]  /*1f280*/  LOP3.LUT R96, R96, 0xffff0000, RZ, 0xc0, !PT ;  /* 0xffff000060607812 */ /* 0x000fe200078ec0ff */
[-C--:B------:R-:W-:Y:S02]  /*1f290*/  FMUL.FTZ R57, R57, R59.reuse ;  /* 0x0000003b39397220 */ /* 0x080fe40000410000 */
[----:B------:R-:W-:Y:S02]  /*1f2a0*/  FFMA.FTZ R90, R43, R90, R61 ;  /* 0x0000005a2b5a7223 */ /* 0x000fe4000001003d */
[C---:B------:R-:W-:Y:S02]  /*1f2b0*/  FFMA.FTZ R43, R42.reuse, R59, -R60 ;  /* 0x0000003b2a2b7223 */ /* 0x040fe4000001083c */
[----:B------:R-:W-:Y:S01]  /*1f2c0*/  FFMA.FTZ R57, R42, R8, R57 ;  /* 0x000000082a397223 */ /* 0x000fe20000010039 */
[----:B------:R-:W-:Y:S01]  /*1f2d0*/  F2FP.BF16.PACK_AB R9, R90, R9 ;  /* 0x000000095a09723e */ /* 0x000fe200000010ff */
[----:B------:R-:W-:-:S02]  /*1f2e0*/  FMUL.FTZ R61, R50, R12 ;  /* 0x0000000c323d7220 */ /* 0x000fc40000410000 */
[----:B------:R-:W-:Y:S02]  /*1f2f0*/  FMUL.FTZ R42, R56, R93 ;  /* 0x0000005d382a7220 */ /* 0x000fe40000410000 */
[C---:B------:R-:W-:Y:S02]  /*1f300*/  FMUL.FTZ R8, R11.reuse, R92 ;  /* 0x0000005c0b087220 */ /* 0x040fe40000410000 */
[----:B------:R-:W-:Y:S02]  /*1f310*/  FMUL.FTZ R50, R50, R58 ;  /* 0x0000003a32327220 */ /* 0x000fe40000410000 */
[----:B------:R-:W-:Y:S02]  /*1f320*/  FMUL.FTZ R56, R56, R97 ;  /* 0x0000006138387220 */ /* 0x000fe40000410000 */
[----:B------:R-:W-:Y:S02]  /*1f330*/  FMUL.FTZ R11, R11, R96 ;  /* 0x000000600b0b7220 */ /* 0x000fe40000410000 */
[----:B------:R-:W-:-:S02]  /*1f340*/  FFMA.FTZ R61, R13, R58, -R61 ;  /* 0x0000003a0d3d7223 */ /* 0x000fc4000001083d */
[C---:B------:R-:W-:Y:S02]  /*1f350*/  FFMA.FTZ R42, R14.reuse, R97, -R42 ;  /* 0x000000610e2a7223 */ /* 0x040fe4000001082a */
[----:B------:R-:W-:Y:S01]  /*1f360*/  FFMA.FTZ R96, R49, R96, -R8 ;  /* 0x0000006031607223 */ /* 0x000fe20000010808 */
[----:B------:R-:W-:Y:S01]  /*1f370*/  F2FP.BF16.PACK_AB R8, R15, R48 ;  /* 0x000000300f08723e */ /* 0x000fe200000010ff */
[----:B------:R-:W-:Y:S01]  /*1f380*/  FFMA.FTZ R50, R13, R12, R50 ;  /* 0x0000000c0d327223 */ /* 0x000fe20000010032 */
        /* <DEDUP_REMOVED lines=10> */
.L_x_1117:
[----:B------:R-:W-:Y:S05]  /*1f430*/  BSYNC B0 ;  /* 0x0000000000007941 */ /* 0x000fea0003800000 */
.L_x_1116:
        /* <DEDUP_REMOVED lines=34> */
[--C-:B------:R-:W-:Y:S02]  /*1f660*/  SHF.R.U64 R30, R30, 0x10, R31.reuse ;  /* 0x000000101e1e7819 */ /* 0x100fe4000000121f */
[----:B------:R-:W-:-:S02]  /*1f670*/  SHF.R.U32.HI R31, RZ, 0x10, R31 ;  /* 0x00000010ff1f7819 */ /* 0x000fc4000001161f */
[----:B------:R-:W-:Y:S02]  /*1f680*/  SHF.R.U64 R36, R36, 0x10, R37 ;  /* 0x0000001024247819 */ /* 0x000fe40000001225 */
[----:B------:R-:W-:Y:S02]  /*1f690*/  SHF.R.U32.HI R42, RZ, 0x10, R29 ;  /* 0x00000010ff2a7819 */ /* 0x000fe4000001161d */
[----:B------:R-:W-:Y:S02]  /*1f6a0*/  PRMT R73, R73, 0x5410, R28 ;  /* 0x0000541049497816 */ /* 0x000fe4000000001c */
[----:B------:R-:W-:Y:S02]  /*1f6b0*/  SHF.R.U64 R38, R38, 0x10, R39 ;  /* 0x0000001026267819 */ /* 0x000fe40000001227 */
[----:B------:R-:W-:Y:S02]  /*1f6c0*/  PRMT R74, R74, 0x5410, R31 ;  /* 0x000054104a4a7816 */ /* 0x000fe4000000001f */
[----:B------:R-:W-:-:S02]  /*1f6d0*/  SHF.R.U32.HI R40, RZ, 0x10, R37 ;  /* 0x00000010ff287819 */ /* 0x000fc40000011625 */
[----:B------:R-:W-:Y:S02]  /*1f6e0*/  SHF.R.U32.HI R39, RZ, 0x10, R39 ;  /* 0x00000010ff277819 */ /* 0x000fe40000011627 */
[----:B------:R-:W-:Y:S02]  /*1f6f0*/  PRMT R83, R83, 0x5410, R36 ;  /* 0x0000541053537816 */ /* 0x000fe40000000024 */
[----:B------:R-:W-:Y:S02]  /*1f700*/  PRMT R71, R71, 0x5410, R42 ;  /* 0x0000541047477816 */ /* 0x000fe4000000002a */
[----:B------:R-:W-:Y:S01]  /*1f710*/  PRMT R88, R88, 0x5410, R39 ;  /* 0x0000541058587816 */ /* 0x000fe20000000027 */
[----:B------:R-:W-:Y:S01]  /*1f720*/  IMAD.U32 R39, R83, 0x10000, RZ ;  /* 0x0001000053277824 */ /* 0x000fe200078e00ff */
[----:B------:R-:W-:Y:S01]  /*1f730*/  PRMT R81, R81, 0x5410, R40 ;  /* 0x0000541051517816 */ /* 0x000fe20000000028 */
[----:B------:R-:W-:Y:S01]  /*1f740*/  IMAD.U32 R43, R71, 0x10000, RZ ;  /* 0x00010000472b7824 */ /* 0x000fe200078e00ff */
        /* <DEDUP_REMOVED lines=74> */
.L_x_1119:
[----:B------:R-:W-:Y:S05]  /*1fbf0*/  BSYNC B0 ;  /* 0x0000000000007941 */ /* 0x000fea0003800000 */
.L_x_1118:
[----:B------:R-:W-:Y:S01]  /*1fc00*/  IADD3 R72, R72, 0x40, RZ ;  /* 0x0000004048487810 */ /* 0x000fe20007ffe0ff */
[----:B-1----:R-:W-:Y:S02]  /*1fc10*/  IMAD.MOV.U32 R8, RZ, RZ, R22 ;  /* 0x000000ffff087224 */ /* 0x002fe400078e0016 */
[----:B------:R-:W-:Y:S01]  /*1fc20*/  IMAD.MOV.U32 R9, RZ, RZ, 0x0 ;  /* 0x00000000ff097424 */ /* 0x000fe200078e00ff */
[----:B------:R-:W-:-:S13]  /*1fc30*/  ISETP.GE.AND P0, PT, R72, R21, PT ;  /* 0x000000154800720c */ /* 0x000fda0003f06270 */
[----:B------:R-:W-:Y:S05]  /*1fc40*/  @P0 RET.REL.NODEC R8 `(_ZN7cutlass13device_kernelIN5flash19enable_sm80_to_sm89INS1_16FlashAttnFwdSm80INS1_25CollectiveMainloopFwdSm80ILi8ELi2ELb0EN4cute5tupleIJNS5_1CILi128EEENS7_ILi64EEENS7_ILi192EEEEEELi192ENS_10bfloat16_tEfNS_4arch4Sm80ELb0ELb1ELb1ELb1ELb0ELb1ELb1ELb0EEENS1_21CollectiveEpilogueFwdINS6_IJS8_SA_S9_EEENS6_IJNS7_ILi1EEESI_SI_EEESC_SE_Li256ELb1ELb1ELb0ELb0EEENS1_19SingleTileSchedulerILb1ELb0ELb1ELi128EEEEEEEEEvNT_6ParamsE) ;  /* 0xfffe03b008000950 */ /* 0x000fea0003c3ffff */
[----:B------:R-:W-:Y:S01]  /*1fc50*/  SHF.R.S32.HI R13, RZ, 0x1f, R72 ;  /* 0x0000001fff0d7819 */ /* 0x000fe20000011448 */
[----:B------:R-:W-:Y:S01]  /*1fc60*/  IMAD.SHL.U32 R9, R23, 0x40, RZ ;  /* 0x0000004017097824 */ /* 0x000fe200078e00ff */
[----:B------:R-:W-:Y:S02]  /*1fc70*/  SHF.R.S32.HI R8, RZ, 0x1f, R23 ;  /* 0x0000001fff087819 */ /* 0x000fe40000011417 */
[-C--:B------:R-:W-:Y:S02]  /*1fc80*/  LEA.HI R12, R13, R72.reuse, RZ, 0x3 ;  /* 0x000000480d0c7211 */ /* 0x080fe400078f18ff */
[----:B------:R-:W-:Y:S02]  /*1fc90*/  LOP3.LUT R9, R9, 0x1c0, RZ, 0xc0, !PT ;  /* 0x000001c009097812 */ /* 0x000fe400078ec0ff */
[----:B------:R-:W-:Y:S02]  /*1fca0*/  SHF.R.S32.HI R10, RZ, 0x3, R12 ;  /* 0x00000003ff0a7819 */ /* 0x000fe4000001140c */
[----:B------:R-:W-:-:S02]  /*1fcb0*/  LEA.HI R13, R13, R72, RZ, 0x6 ;  /* 0x000000480d0d7211 */ /* 0x000fc400078f30ff */
[----:B------:R-:W-:Y:S02]  /*1fcc0*/  LEA.HI R21, R21, R10, RZ, 0x1d ;  /* 0x0000000a15157211 */ /* 0x000fe400078fe8ff */
[----:B------:R-:W-:Y:S01]  /*1fcd0*/  LEA.HI R8, R8, R23, RZ, 0x3 ;  /* 0x0000001708087211 */ /* 0x000fe200078f18ff */
[----:B------:R-:W-:Y:S01]  /*1fce0*/  IMAD.SHL.U32 R13, R13, 0x80, RZ ;  /* 0x000000800d0d7824 */ /* 0x000fe200078e00ff */
[----:B------:R-:W-:Y:S02]  /*1fcf0*/  LOP3.LUT R12, R9, 0x38, R12, 0xf8, !PT ;  /* 0x00000038090c7812 */ /* 0x000fe400078ef80c */
[----:B------:R-:W-:Y:S01]  /*1fd00*/  SHF.R.U32.HI R11, RZ, 0x3, R9 ;  /* 0x00000003ff0b7819 */ /* 0x000fe20000011609 */
[----:B------:R-:W-:Y:S01]  /*1fd10*/  IMAD.SHL.U32 R8, R8, 0x40, RZ ;  /* 0x0000004008087824 */ /* 0x000fe200078e00ff */
[----:B------:R-:W-:Y:S02]  /*1fd20*/  SHF.R.S32.HI R10, RZ, 0x1f, R21 ;  /* 0x0000001fff0a7819 */ /* 0x000fe40000011415 */
[----:B------:R-:W-:Y:S01]  /*1fd30*/  LOP3.LUT R14, R12, R11, RZ, 0x3c, !PT ;  /* 0x0000000b0c0e7212 */ /* 0x000fe200078e3cff */
[----:B------:R-:W-:Y:S01]  /*1fd40*/  IMAD.SHL.U32 R12, R21, 0x8, RZ ;  /* 0x00000008150c7824 */ /* 0x000fe200078e00ff */
[----:B------:R-:W-:-:S02]  /*1fd50*/  LEA.HI R10, R10, R21, RZ, 0x3 ;  /* 0x000000150a0a7211 */ /* 0x000fc400078f18ff */
[----:B------:R-:W-:Y:S02]  /*1fd60*/  LOP3.LUT R13, R13, 0xffffe000, RZ, 0xc0, !PT ;  /* 0xffffe0000d0d7812 */ /* 0x000fe400078ec0ff */
[----:B------:R-:W-:Y:S02]  /*1fd70*/  LOP3.LUT R8, R8, 0xfffffe00, RZ, 0xc0, !PT ;  /* 0xfffffe0008087812 */ /* 0x000fe400078ec0ff */
[----:B------:R-:W-:Y:S01]  /*1fd80*/  LOP3.LUT R12, R9, 0x38, R12, 0xf8, !PT ;  /* 0x00000038090c7812 */ /* 0x000fe200078ef80c */
[----:B------:R-:W-:Y:S01]  /*1fd90*/  IMAD.SHL.U32 R9, R10, 0x400, RZ ;  /* 0x000004000a097824 */ /* 0x000fe200078e00ff */
[----:B------:R-:W-:Y:S02]  /*1fda0*/  IADD3 R13, R14, R13, R8 ;  /* 0x0000000d0e0d7210 */ /* 0x000fe40007ffe008 */
[----:B------:R-:W-:Y:S02]  /*1fdb0*/  LOP3.LUT R11, R12, R11, RZ, 0x3c, !PT ;  /* 0x0000000b0c0b7212 */ /* 0x000fe400078e3cff */
[----:B------:R-:W-:Y:S01]  /*1fdc0*/  LOP3.LUT R9, R9, 0xffffe000, RZ, 0xc0, !PT ;  /* 0xffffe00009097812 */ /* 0x000fe200078ec0ff */
[----:B-----5:R-:W-:-:S03]  /*1fdd0*/  IMAD.WIDE.U32 R28, R13, 0x2, R118 ;  /* 0x000000020d1c7825 */ /* 0x020fc600078e0076 */
[----:B------:R-:W-:Y:S02]  /*1fde0*/  IADD3 R13, R11, R9, R8 ;  /* 0x000000090b0d7210 */ /* 0x000fe40007ffe008 */
[----:B------:R-:W2:Y:S03]  /*1fdf0*/  LD.E.128 R8, [R28.64] ;  /* 0x000000041c087980 */ /* 0x000ea6000c101d00 */
[----:B------:R-:W-:-:S05]  /*1fe00*/  IMAD.WIDE.U32 R118, R13, 0x2, R118 ;  /* 0x000000020d767825 */ /* 0x000fca00078e0076 */
[----:B------:R-:W3:Y:S01]  /*1fe10*/  LD.E.128 R12, [R118.64] ;  /* 0x00000004760c7980 */ /* 0x000ee2000c101d00 */
[----:B------:R-:W-:Y:S02]  /*1fe20*/  SHF.R.U64 R16, R16, 0x10, R17 ;  /* 0x0000001010107819 */ /* 0x000fe40000001211 */
[--C-:B------:R-:W-:Y:S02]  /*1fe30*/  SHF.R.U64 R21, R24, 0x10, R25.reuse ;  /* 0x0000001018157819 */ /* 0x100fe40000001219 */
[----:B------:R-:W-:Y:S02]  /*1fe40*/  SHF.R.U32.HI R24, RZ, 0x10, R25 ;  /* 0x00000010ff187819 */ /* 0x000fe40000011619 */
[----:B------:R-:W-:Y:S02]  /*1fe50*/  PRMT R35, R35, 0x5410, R16 ;  /* 0x0000541023237816 */ /* 0x000fe40000000010 */
[----:B------:R-:W-:Y:S02]  /*1fe60*/  SHF.R.U64 R23, R26, 0x10, R27 ;  /* 0x000000101a177819 */ /* 0x000fe4000000121b */
[----:B------:R-:W-:-:S02]  /*1fe70*/  SHF.R.U64 R25, R18, 0x10, R19 ;  /* 0x0000001012197819 */ /* 0x000fc40000001213 */
[----:B------:R-:W-:Y:S02]  /*1fe80*/  SHF.R.U32.HI R26, RZ, 0x10, R27 ;  /* 0x00000010ff1a7819 */ /* 0x000fe4000001161b */
[----:B------:R-:W-:Y:S02]  /*1fe90*/  SHF.R.U32.HI R17, RZ, 0x10, R17 ;  /* 0x00000010ff117819 */ /* 0x000fe40000011611 */
[----:B------:R-:W-:Y:S02]  /*1fea0*/  PRMT R68, R68, 0x5410, R21 ;  /* 0x0000541044447816 */ /* 0x000fe40000000015 */
[----:B------:R-:W-:Y:S01]  /*1feb0*/  PRMT R47, R47, 0x5410, R24 ;  /* 0x000054102f2f7816 */ /* 0x000fe20000000018 */
[----:B------:R-:W-:Y:S01]  /*1fec0*/  IMAD.U32 R24, R35, 0x10000, RZ ;  /* 0x0001000023187824 */ /* 0x000fe200078e00ff */
[----:B------:R-:W-:Y:S02]  /*1fed0*/  PRMT R46, R46, 0x5410, R25 ;  /* 0x000054102e2e7816 */ /* 0x000fe40000000019 */
[----:B------:R-:W-:Y:S01]  /*1fee0*/  PRMT R69, R69, 0x5410, R26 ;  /* 0x0000541045457816 */ /* 0x000fe2000000001a */
[----:B------:R-:W-:Y:S01]  /*1fef0*/  IMAD.U32 R26, R68, 0x10000, RZ ;  /* 0x00010000441a7824 */ /* 0x000fe200078e00ff */
[----:B------:R-:W-:-:S02]  /*1ff00*/  PRMT R34, R34, 0x5410, R17 ;  /* 0x0000541022227816 */ /* 0x000fc40000000011 */
[----:B------:R-:W-:Y:S02]  /*1ff10*/  SHF.R.U32.HI R18, RZ, 0x10, R19 ;  /* 0x00000010ff127819 */ /* 0x000fe40000011613 */
[----:B------:R-:W-:Y:S02]  /*1ff20*/  PRMT R70, R70, 0x5410, R23 ;  /* 0x0000541046467816 */ /* 0x000fe40000000017 */
[----:B------:R-:W-:Y:S02]  /*1ff30*/  LOP3.LUT R35, R35, 0xffff0000, RZ, 0xc0, !PT ;  /* 0xffff000023237812 */ /* 0x000fe400078ec0ff */
        /* <DEDUP_REMOVED lines=10> */
[----:B---3--:R-:W-:Y:S01]  /*1ffe0*/  IMAD.U32 R21, R12, 0x10000, RZ ;  /* 0x000100000c157824 */ /* 0x008fe200078e00ff */
[C---:B------:R-:W-:Y:S01]  /*1fff0*/  LOP3.LUT R25, R14.reuse, 0xffff0000, RZ, 0xc0, !PT ;  /* 0xffff00000e197812 */ /* 0x040fe200078ec0ff */
[----:B------:R-:W-:Y:S01]  /*20000*/  IMAD.U32 R27, R14, 0x10000, RZ ;  /* 0x000100000e1b7824 */ /* 0x000fe200078e00ff */
[----:B------:R-:W-:Y:S01]  /*20010*/  LOP3.LUT R12, R12, 0xffff0000, RZ, 0xc0, !PT ;  /* 0xffff00000c0c7812 */ /* 0x000fe200078ec0ff */
[----:B------:R-:W-:Y:S01]  /*20020*/  FMUL.FTZ R14, R21, R24 ;  /* 0x00000018150e7220 */ /* 0x000fe20000410000 */
[----:B------:R-:W-:Y:S01]  /*20030*/  LOP3.LUT R30, R13, 0xffff0000, RZ, 0xc0, !PT ;  /* 0xffff00000d1e7812 */ /* 0x000fe200078ec0ff */
[----:B------:R-:W-:-:S02]  /*20040*/  FMUL.FTZ R21, R21, R26 ;  /* 0x0000001a15157220 */ /* 0x000fc40000410000 */
[----:B------:R-:W-:Y:S02]  /*20050*/  FFMA.FTZ R14, R17, R26, -R14 ;  /* 0x0000001a110e7223 */ /* 0x000fe4000001080e */
[----:B------:R-:W-:Y:S02]  /*20060*/  IMAD.U32 R11, R13, 0x10000, RZ ;  /* 0x000100000d0b7824 */ /* 0x000fe400078e00ff */
[C---:B------:R-:W-:Y:S01]  /*20070*/  IMAD.U32 R26, R34.reuse, 0x10000, RZ ;  /* 0x00010000221a7824 */ /* 0x040fe200078e00ff */
[----:B------:R-:W-:Y:S01]  /*20080*/  LOP3.LUT R34, R34, 0xffff0000, RZ, 0xc0, !PT ;  /* 0xffff000022227812 */ /* 0x000fe200078ec0ff */
[----:B------:R-:W-:Y:S02]  /*20090*/  FFMA.FTZ R21, R17, R24, R21 ;  /* 0x0000001811157223 */ /* 0x000fe40000010015 */
[----:B------:R-:W-:Y:S02]  /*200a0*/  IMAD.U32 R17, R47, 0x10000, RZ ;  /* 0x000100002f117824 */ /* 0x000fe400078e00ff */
[----:B------:R-:W-:-:S02]  /*200b0*/  FMUL.FTZ R24, R11, R26 ;  /* 0x0000001a0b187220 */ /* 0x000fc40000410000 */
[C---:B------:R-:W-:Y:S02]  /*200c0*/  FMUL.FTZ R31, R12.reuse, R35 ;  /* 0x000000230c1f7220 */ /* 0x040fe40000410000 */
[----:B------:R-:W-:Y:S02]  /*200d0*/  FMUL.FTZ R12, R12, R37 ;  /* 0x000000250c0c7220 */ /* 0x000fe40000410000 */
[-C--:B------:R-:W-:Y:S02]  /*200e0*/  FMUL.FTZ R11, R11, R17.reuse ;  /* 0x000000110b0b7220 */ /* 0x080fe40000410000 */
[----:B------:R-:W-:Y:S01]  /*200f0*/  FFMA.FTZ R24, R8, R17, -R24 ;  /* 0x0000001108187223 */ /* 0x000fe20000010818 */
[----:B------:R-:W-:Y:S01]  /*20100*/  LOP3.LUT R17, R47, 0xffff0000, RZ, 0xc0, !PT ;  /* 0xffff00002f117812 */ /* 0x000fe200078ec0ff */
[C---:B------:R-:W-:Y:S02]  /*20110*/  FFMA.FTZ R31, R16.reuse, R37, -R31 ;  /* 0x00000025101f7223 */ /* 0x040fe4000001081f */
[----:B------:R-:W-:-:S02]  /*20120*/  FFMA.FTZ R16, R16, R35, R12 ;  /* 0x0000002310107223 */ /* 0x000fc4000001000c */
[----:B------:R-:W-:Y:S02]  /*20130*/  FMUL.FTZ R12, R30, R34 ;  /* 0x000000221e0c7220 */ /* 0x000fe40000410000 */
[----:B------:R-:W-:Y:S02]  /*20140*/  FFMA.FTZ R11, R8, R26, R11 ;  /* 0x0000001a080b7223 */ /* 0x000fe4000001000b */
[C---:B------:R-:W-:Y:S01]  /*20150*/  IMAD.U32 R8, R46.reuse, 0x10000, RZ ;  /* 0x000100002e087824 */ /* 0x040fe200078e00ff */
[----:B------:R-:W-:Y:S01]  /*20160*/  LOP3.LUT R46, R46, 0xffff0000, RZ, 0xc0, !PT ;  /* 0xffff00002e2e7812 */ /* 0x000fe200078ec0ff */
[-C--:B------:R-:W-:Y:S02]  /*20170*/  FMUL.FTZ R36, R30, R17.reuse ;  /* 0x000000111e247220 */ /* 0x080fe40000410000 */
[C---:B------:R-:W-:Y:S01]  /*20180*/  IMAD.U32 R35, R70.reuse, 0x10000, RZ ;  /* 0x0001000046237824 */ /* 0x040fe200078e00ff */
[----:B------:R-:W-:Y:S01]  /*20190*/  LOP3.LUT R70, R70, 0xffff0000, RZ, 0xc0, !PT ;  /* 0xffff000046467812 */ /* 0x000fe200078ec0ff */
[----:B------:R-:W-:-:S02]  /*201a0*/  FFMA.FTZ R17, R19, R17, -R12 ;  /* 0x0000001113117223 */ /* 0x000fc4000001080c */
[C---:B------:R-:W-:Y:S01]  /*201b0*/  IMAD.U32 R13, R15.reuse, 0x10000, RZ ;  /* 0x000100000f0d7824 */ /* 0x040fe200078e00ff */
[----:B------:R-:W-:Y:S01]  /*201c0*/  LOP3.LUT R15, R15, 0xffff0000, RZ, 0xc0, !PT ;  /* 0xffff00000f0f7812 */ /* 0x000fe200078ec0ff */
[----:B------:R-:W-:Y:S02]  /*201d0*/  IMAD.U32 R12, R45, 0x10000, RZ ;  /* 0x000100002d0c7824 */ /* 0x000fe400078e00ff */
[C---:B------:R-:W-:Y:S02]  /*201e0*/  FMUL.FTZ R30, R27.reuse, R8 ;  /* 0x000000081b1e7220 */ /* 0x040fe40000410000 */
[----:B------:R-:W-:Y:S02]  /*201f0*/  FMUL.FTZ R27, R27, R35 ;  /* 0x000000231b1b7220 */ /* 0x000fe40000410000 */
[----:B------:R-:W-:Y:S02]  /*20200*/  FFMA.FTZ R34, R19, R34, R36 ;  /* 0x0000002213227223 */ /* 0x000fe40000010024 */
[----:B------:R-:W-:-:S02]  /*20210*/  IMAD.U32 R26, R69, 0x10000, RZ ;  /* 0x00010000451a7824 */ /* 0x000fc400078e00ff */
[----:B------:R-:W-:Y:S02]  /*20220*/  FMUL.FTZ R36, R13, R12 ;  /* 0x0000000c0d247220 */ /* 0x000fe40000410000 */
[C---:B------:R-:W-:Y:S01]  /*20230*/  FFMA.FTZ R27, R18.reuse, R8, R27 ;  /* 0x00000008121b7223 */ /* 0x040fe2000001001b */
[----:B------:R-:W-:Y:S01]  /*20240*/  LOP3.LUT R8, R45, 0xffff0000, RZ, 0xc0, !PT ;  /* 0xffff00002d087812 */ /* 0x000fe200078ec0ff */
[-C--:B------:R-:W-:Y:S02]  /*20250*/  FMUL.FTZ R13, R13, R26.reuse ;  /* 0x0000001a0d0d7220 */ /* 0x080fe40000410000 */
[----:B------:R-:W-:Y:S01]  /*20260*/  FFMA.FTZ R36, R9, R26, -R36 ;  /* 0x0000001a09247223 */ /* 0x000fe20000010824 */
[----:B------:R-:W-:Y:S01]  /*20270*/  LOP3.LUT R26, R69, 0xffff0000, RZ, 0xc0, !PT ;  /* 0xffff0000451a7812 */ /* 0x000fe200078ec0ff */
[----:B------:R-:W-:Y:S02]  /*20280*/  FFMA.FTZ R19, R18, R35, -R30 ;  /* 0x0000002312137223 */ /* 0x000fe4000001081e */
[----:B------:R-:W-:-:S02]  /*20290*/  FFMA.FTZ R18, R9, R12, R13 ;  /* 0x0000000c09127223 */ /* 0x000fc4000001000d */
[----:B------:R-:W-:Y:S02]  /*202a0*/  FMUL.FTZ R13, R25, R46 ;  /* 0x0000002e190d7220 */ /* 0x000fe40000410000 */
[----:B------:R-:W-:Y:S02]  /*202b0*/  FMUL.FTZ R12, R15, R8 ;  /* 0x000000080f0c7220 */ /* 0x000fe40000410000 */
[----:B------:R-:W-:Y:S02]  /*202c0*/  FMUL.FTZ R25, R25, R70 ;  /* 0x0000004619197220 */ /* 0x000fe40000410000 */
[----:B------:R-:W-:Y:S02]  /*202d0*/  FMUL.FTZ R9, R15, R26 ;  /* 0x0000001a0f097220 */ /* 0x000fe40000410000 */
[C---:B------:R-:W-:Y:S01]  /*202e0*/  FFMA.FTZ R70, R10.reuse, R70, -R13 ;  /* 0x000000460a467223 */ /* 0x040fe2000001080d */
[----:B------:R-:W-:Y:S01]  /*202f0*/  F2FP.BF16.PACK_AB R13, R17, R24 ;  /* 0x00000018110d723e */ /* 0x000fe200000010ff */
        /* <DEDUP_REMOVED lines=9> */
[----:B------:R1:W-:Y:S01]  /*20390*/  ST.E.128 [R28.64], R12 ;  /* 0x0000000c1c007985 */ /* 0x0003e2000c101d04 */
[----:B------:R-:W-:Y:S01]  /*203a0*/  F2FP.BF16.PACK_AB R11, R23, R18 ;  /* 0x00000012170b723e */ /* 0x000fe200000010ff */
[----:B------:R-:W-:-:S04]  /*203b0*/  IMAD.MOV.U32 R23, RZ, RZ, 0x0 ;  /* 0x00000000ff177424 */ /* 0x000fc800078e00ff */
[----:B------:R1:W-:Y:S01]  /*203c0*/  ST.E.128 [R118.64], R8 ;  /* 0x0000000876007985 */ /* 0x0003e2000c101d04 */
[----:B------:R-:W-:Y:S05]  /*203d0*/  RET.REL.NODEC R22 `(_ZN7cutlass13device_kernelIN5flash19enable_sm80_to_sm89INS1_16FlashAttnFwdSm80INS1_25CollectiveMainloopFwdSm80ILi8ELi2ELb0EN4cute5tupleIJNS5_1CILi128EEENS7_ILi64EEENS7_ILi192EEEEEELi192ENS_10bfloat16_tEfNS_4arch4Sm80ELb0ELb1ELb1ELb1ELb0ELb1ELb1ELb0EEENS1_21CollectiveEpilogueFwdINS6_IJS8_SA_S9_EEENS6_IJNS7_ILi1EEESI_SI_EEESC_SE_Li256ELb1ELb1ELb0ELb0EEENS1_19SingleTileSchedulerILb1ELb0ELb1ELi128EEEEEEEEEvNT_6ParamsE) ;  /* 0xfffdfc2016007950 */ /* 0x000fea0003c3ffff */
.L_x_1072:
[----:B------:R-:W-:Y:S01]  /*203e0*/  IMAD.MOV.U32 R18, RZ, RZ, R30 ;  /* 0x000000ffff127224 */ /* 0x000fe200078e001e */
[----:B------:R-:W-:Y:S01]  /*203f0*/  MOV R16, 0x1c1f ;  /* 0x00001c1f00107802 */ /* 0x000fe20000000f00 */
[----:B------:R-:W-:Y:S01]  /*20400*/  IMAD.MOV.U32 R15, RZ, RZ, RZ ;  /* 0x000000ffff0f7224 */ /* 0x000fe200078e00ff */
[----:B------:R-:W-:Y:S02]  /*20410*/  MOV R11, 0xffffffff ;  /* 0xffffffff000b7802 */ /* 0x000fe40000000f00 */
[----:B------:R-:W-:Y:S02]  /*20420*/  MOV R10, 0x20440 ;  /* 0x00020440000a7802 */ /* 0x000fe40000000f00 */
[----:B------:R-:W-:Y:S05]  /*20430*/  CALL.REL.NOINC `($__internal_3_$__cuda_sm70_shflsync_idx_p) ;  /* 0x0000072000007944 */ /* 0x000fea0003c00000 */
[----:B--2---:R-:W-:Y:S01]  /*20440*/  MOV R35, R24 ;  /* 0x0000001800237202 */ /* 0x004fe20000000f00 */
[----:B-1----:R-:W-:Y:S05]  /*20450*/  BRA `(.L_x_1120) ;  /* 0xffff876000007947 */ /* 0x002fea000383ffff */
.L_x_1073:
[----:B------:R-:W-:Y:S01]  /*20460*/  IMAD.MOV.U32 R18, RZ, RZ, R26 ;  /* 0x000000ffff127224 */ /* 0x000fe200078e001a */
[----:B------:R-:W-:Y:S01]  /*20470*/  MOV R16, 0x1c1f ;  /* 0x00001c1f00107802 */ /* 0x000fe20000000f00 */
[----:B------:R-:W-:Y:S01]  /*20480*/  IMAD.MOV.U32 R15, RZ, RZ, RZ ;  /* 0x000000ffff0f7224 */ /* 0x000fe200078e00ff */
[----:B------:R-:W-:-:S02]  /*20490*/  MOV R11, 0xffffffff ;  /* 0xffffffff000b7802 */ /* 0x000fc40000000f00 */
[----:B------:R-:W-:Y:S02]  /*204a0*/  MOV R10, 0x204c0 ;  /* 0x000204c0000a7802 */ /* 0x000fe40000000f00 */
[----:B-12---:R-:W-:Y:S05]  /*204b0*/  CALL.REL.NOINC `($__internal_3_$__cuda_sm70_shflsync_idx_p) ;  /* 0x000006a000007944 */ /* 0x006fea0003c00000 */
[----:B-1----:R-:W-:Y:S01]  /*204c0*/  IMAD.MOV.U32 R18, RZ, RZ, R9 ;  /* 0x000000ffff127224 */ /* 0x002fe200078e0009 */
[----:B------:R-:W-:Y:S01]  /*204d0*/  MOV R15, RZ ;  /* 0x000000ff000f7202 */ /* 0x000fe20000000f00 */
[----:B------:R-:W-:Y:S01]  /*204e0*/  IMAD.MOV.U32 R16, RZ, RZ, 0x1c1f ;  /* 0x00001c1fff107424 */ /* 0x000fe200078e00ff */
[----:B------:R-:W-:Y:S01]  /*204f0*/  MOV R11, 0xffffffff ;  /* 0xffffffff000b7802 */ /* 0x000fe20000000f00 */
[----:B--2---:R-:W-:Y:S01]  /*20500*/  IMAD.MOV.U32 R34, RZ, RZ, R24 ;  /* 0x000000ffff227224 */ /* 0x004fe200078e0018 */
[----:B------:R-:W-:Y:S02]  /*20510*/  MOV R10, 0x20530 ;  /* 0x00020530000a7802 */ /* 0x000fe40000000f00 */
[----:B------:R-:W-:Y:S05]  /*20520*/  CALL.REL.NOINC `($__internal_3_$__cuda_sm70_shflsync_idx_p) ;  /* 0x0000063000007944 */ /* 0x000fea0003c00000 */
[----:B--2---:R-:W-:Y:S01]  /*20530*/  IMAD.MOV.U32 R13, RZ, RZ, R24 ;  /* 0x000000ffff0d7224 */ /* 0x004fe200078e0018 */
[----:B-1----:R-:W-:Y:S01]  /*20540*/  MOV R18, R25 ;  /* 0x0000001900127202 */ /* 0x002fe20000000f00 */
[----:B------:R-:W-:Y:S01]  /*20550*/  IMAD.MOV.U32 R15, RZ, RZ, RZ ;  /* 0x000000ffff0f7224 */ /* 0x000fe200078e00ff */
[----:B------:R-:W-:Y:S01]  /*20560*/  MOV R16, 0x1c1f ;  /* 0x00001c1f00107802 */ /* 0x000fe20000000f00 */
[----:B------:R-:W-:Y:S01]  /*20570*/  IMAD.MOV.U32 R11, RZ, RZ, -0x1 ;  /* 0xffffffffff0b7424 */ /* 0x000fe200078e00ff */
[----:B------:R-:W-:-:S02]  /*20580*/  MOV R10, 0x205a0 ;  /* 0x000205a0000a7802 */ /* 0x000fc40000000f00 */
[----:B------:R-:W-:Y:S05]  /*20590*/  CALL.REL.NOINC `($__internal_3_$__cuda_sm70_shflsync_idx_p) ;  /* 0x000005c000007944 */ /* 0x000fea0003c00000 */
[----:B-12---:R-:W-:Y:S05]  /*205a0*/  BRA `(.L_x_1121) ;  /* 0xffff865000007947 */ /* 0x006fea000383ffff */
.L_x_1076:
[----:B------:R-:W-:Y:S01]  /*205b0*/  IMAD.MOV.U32 R18, RZ, RZ, R30 ;  /* 0x000000ffff127224 */ /* 0x000fe200078e001e */
[----:B------:R-:W-:Y:S01]  /*205c0*/  MOV R16, 0x1c1f ;  /* 0x00001c1f00107802 */ /* 0x000fe20000000f00 */
[----:B------:R-:W-:Y:S01]  /*205d0*/  IMAD.MOV.U32 R15, RZ, RZ, 0x1 ;  /* 0x00000001ff0f7424 */ /* 0x000fe200078e00ff */
[----:B------:R-:W-:-:S02]  /*205e0*/  MOV R11, 0xffffffff ;  /* 0xffffffff000b7802 */ /* 0x000fc40000000f00 */
[----:B------:R-:W-:Y:S02]  /*205f0*/  MOV R10, 0x20610 ;  /* 0x00020610000a7802 */ /* 0x000fe40000000f00 */
[----:B----4-:R-:W-:Y:S05]  /*20600*/  CALL.REL.NOINC `($__internal_3_$__cuda_sm70_shflsync_idx_p) ;  /* 0x0000055000007944 */ /* 0x010fea0003c00000 */
[----:B--2---:R-:W-:Y:S01]  /*20610*/  IMAD.MOV.U32 R27, RZ, RZ, R24 ;  /* 0x000000ffff1b7224 */ /* 0x004fe200078e0018 */
[----:B-1----:R-:W-:Y:S01]  /*20620*/  MOV R18, R26 ;  /* 0x0000001a00127202 */ /* 0x002fe20000000f00 */
[----:B------:R-:W-:Y:S01]  /*20630*/  IMAD.MOV.U32 R15, RZ, RZ, 0x1 ;  /* 0x00000001ff0f7424 */ /* 0x000fe200078e00ff */
[----:B------:R-:W-:Y:S01]  /*20640*/  MOV R16, 0x1c1f ;  /* 0x00001c1f00107802 */ /* 0x000fe20000000f00 */
[----:B------:R-:W-:Y:S01]  /*20650*/  IMAD.MOV.U32 R11, RZ, RZ, -0x1 ;  /* 0xffffffffff0b7424 */ /* 0x000fe200078e00ff */
[----:B------:R-:W-:Y:S02]  /*20660*/  MOV R10, 0x20680 ;  /* 0x00020680000a7802 */ /* 0x000fe40000000f00 */
[----:B------:R-:W-:Y:S05]  /*20670*/  CALL.REL.NOINC `($__internal_3_$__cuda_sm70_shflsync_idx_p) ;  /* 0x000004e000007944 */ /* 0x000fea0003c00000 */
[----:B-1----:R-:W-:Y:S01]  /*20680*/  IMAD.MOV.U32 R18, RZ, RZ, R9 ;  /* 0x000000ffff127224 */ /* 0x002fe200078e0009 */
[----:B------:R-:W-:Y:S01]  /*20690*/  MOV R15, 0x1 ;  /* 0x00000001000f7802 */ /* 0x000fe20000000f00 */
[----:B------:R-:W-:Y:S01]  /*206a0*/  IMAD.MOV.U32 R16, RZ, RZ, 0x1c1f ;  /* 0x00001c1fff107424 */ /* 0x000fe200078e00ff */
[----:B------:R-:W-:Y:S01]  /*206b0*/  MOV R11, 0xffffffff ;  /* 0xffffffff000b7802 */ /* 0x000fe20000000f00 */
[----:B--2---:R-:W-:Y:S01]  /*206c0*/  IMAD.MOV.U32 R26, RZ, RZ, R24 ;  /* 0x000000ffff1a7224 */ /* 0x004fe200078e0018 */
[----:B------:R-:W-:-:S02]  /*206d0*/  MOV R10, 0x206f0 ;  /* 0x000206f0000a7802 */ /* 0x000fc40000000f00 */
[----:B------:R-:W-:Y:S05]  /*206e0*/  CALL.REL.NOINC `($__internal_3_$__cuda_sm70_shflsync_idx_p) ;  /* 0x0000047000007944 */ /* 0x000fea0003c00000 */
        /* <DEDUP_REMOVED lines=8> */
.L_x_1103:
[----:B------:R-:W-:Y:S01]  /*20770*/  IMAD.MOV.U32 R18, RZ, RZ, R19 ;  /* 0x000000ffff127224 */ /* 0x000fe200078e0013 */
[----:B------:R-:W-:Y:S01]  /*20780*/  MOV R16, 0x1c1f ;  /* 0x00001c1f00107802 */ /* 0x000fe20000000f00 */
[----:B------:R-:W-:Y:S01]  /*20790*/  IMAD.MOV.U32 R15, RZ, RZ, RZ ;  /* 0x000000ffff0f7224 */ /* 0x000fe200078e00ff */
[----:B------:R-:W-:-:S02]  /*207a0*/  MOV R11, 0xffffffff ;  /* 0xffffffff000b7802 */ /* 0x000fc40000000f00 */
[----:B------:R-:W-:Y:S02]  /*207b0*/  MOV R10, 0x207d0 ;  /* 0x000207d0000a7802 */ /* 0x000fe40000000f00 */
[----:B------:R-:W-:Y:S05]  /*207c0*/  CALL.REL.NOINC `($__internal_3_$__cuda_sm70_shflsync_idx_p) ;  /* 0x0000039000007944 */ /* 0x000fea0003c00000 */
[----:B--2---:R-:W-:Y:S01]  /*207d0*/  MOV R35, R24 ;  /* 0x0000001800237202 */ /* 0x004fe20000000f00 */
[----:B-1----:R-:W-:Y:S05]  /*207e0*/  BRA `(.L_x_1123) ;  /* 0xffffc02000007947 */ /* 0x002fea000383ffff */
.L_x_1104:
[----:B------:R-:W-:Y:S01]  /*207f0*/  IMAD.MOV.U32 R18, RZ, RZ, R25 ;  /* 0x000000ffff127224 */ /* 0x000fe200078e0019 */
[----:B------:R-:W-:Y:S01]  /*20800*/  MOV R16, 0x1c1f ;  /* 0x00001c1f00107802 */ /* 0x000fe20000000f00 */
[----:B------:R-:W-:Y:S01]  /*20810*/  IMAD.MOV.U32 R15, RZ, RZ, RZ ;  /* 0x000000ffff0f7224 */ /* 0x000fe200078e00ff */
[----:B------:R-:W-:Y:S02]  /*20820*/  MOV R11, 0xffffffff ;  /* 0xffffffff000b7802 */ /* 0x000fe40000000f00 */
[----:B------:R-:W-:Y:S02]  /*20830*/  MOV R10, 0x20850 ;  /* 0x00020850000a7802 */ /* 0x000fe40000000f00 */
[----:B-12---:R-:W-:Y:S05]  /*20840*/  CALL.REL.NOINC `($__internal_3_$__cuda_sm70_shflsync_idx_p) ;  /* 0x0000031000007944 */ /* 0x006fea0003c00000 */
[----:B-1----:R-:W-:Y:S01]  /*20850*/  IMAD.MOV.U32 R18, RZ, RZ, R13 ;  /* 0x000000ffff127224 */ /* 0x002fe200078e000d */
[----:B------:R-:W-:Y:S01]  /*20860*/  MOV R15, RZ ;  /* 0x000000ff000f7202 */ /* 0x000fe20000000f00 */
[----:B------:R-:W-:Y:S01]  /*20870*/  IMAD.MOV.U32 R16, RZ, RZ, 0x1c1f ;  /* 0x00001c1fff107424 */ /* 0x000fe200078e00ff */
[----:B------:R-:W-:Y:S01]  /*20880*/  MOV R11, 0xffffffff ;  /* 0xffffffff000b7802 */ /* 0x000fe20000000f00 */
[----:B--2---:R-:W-:Y:S01]  /*20890*/  IMAD.MOV.U32 R34, RZ, RZ, R24 ;  /* 0x000000ffff227224 */ /* 0x004fe200078e0018 */
[----:B------:R-:W-:-:S02]  /*208a0*/  MOV R10, 0x208c0 ;  /* 0x000208c0000a7802 */ /* 0x000fc40000000f00 */
        /* <DEDUP_REMOVED lines=9> */
.L_x_1107:
[----:B------:R-:W-:Y:S01]  /*20940*/  IMAD.MOV.U32 R18, RZ, RZ, R19 ;  /* 0x000000ffff127224 */ /* 0x000fe200078e0013 */
[----:B------:R-:W-:Y:S01]  /*20950*/  MOV R16, 0x1c1f ;  /* 0x00001c1f00107802 */ /* 0x000fe20000000f00 */
[----:B------:R-:W-:Y:S01]  /*20960*/  IMAD.MOV.U32 R15, RZ, RZ, 0x1 ;  /* 0x00000001ff0f7424 */ /* 0x000fe200078e00ff */
[----:B------:R-:W-:-:S02]  /*20970*/  MOV R11, 0xffffffff ;  /* 0xffffffff000b7802 */ /* 0x000fc40000000f00 */
[----:B------:R-:W-:Y:S02]  /*20980*/  MOV R10, 0x209a0 ;  /* 0x000209a0000a7802 */ /* 0x000fe40000000f00 */
[----:B-1234-:R-:W-:Y:S05]  /*20990*/  CALL.REL.NOINC `($__internal_3_$__cuda_sm70_shflsync_idx_p) ;  /* 0x000001c000007944 */ /* 0x01efea0003c00000 */
        /* <DEDUP_REMOVED lines=10> */
[----:B--2---:R-:W-:Y:S01]  /*20a40*/  MOV R34, R24 ;  /* 0x0000001800227202 */ /* 0x004fe20000000f00 */
[----:B------:R-:W-:Y:S01]  /*20a50*/  IMAD.MOV.U32 R11, RZ, RZ, -0x1 ;  /* 0xffffffffff0b7424 */ /* 0x000fe200078e00ff */
[----:B------:R-:W-:-:S02]  /*20a60*/  MOV R35, R19 ;  /* 0x0000001300237202 */ /* 0x000fc40000000f00 */
[----:B------:R-:W-:Y:S02]  /*20a70*/  MOV R10, 0x20a90 ;  /* 0x00020a90000a7802 */ /* 0x000fe40000000f00 */
[----:B------:R-:W-:Y:S05]  /*20a80*/  CALL.REL.NOINC `($__internal_3_$__cuda_sm70_shflsync_idx_p) ;  /* 0x000000d000007944 */ /* 0x000fea0003c00000 */
        /* <DEDUP_REMOVED lines=9> */
        .weak           $__internal_2_$__cuda_sm70_shflsync_bfly_p
        .type           $__internal_2_$__cuda_sm70_shflsync_bfly_p,@function
        .size           $__internal_2_$__cuda_sm70_shflsync_bfly_p,($__internal_3_$__cuda_sm70_shflsync_idx_p - $__internal_2_$__cuda_sm70_shflsync_bfly_p)
$__internal_2_$__cuda_sm70_shflsync_bfly_p:
[----:B------:R-:W-:Y:S01]  /*20b20*/  MOV R7, 0x0 ;  /* 0x0000000000077802 */ /* 0x000fe20000000f00 */
[----:B------:R-:W-:Y:S04]  /*20b30*/  WARPSYNC R3 ;  /* 0x0000000300007348 */ /* 0x000fe80003800000 */
[----:B------:R1:W2:Y:S01]  /*20b40*/  SHFL.BFLY PT, R5, R8, R5, R4 ;  /* 0x0c00000508057389 */ /* 0x0002a200000e0004 */
[----:B------:R-:W-:Y:S05]  /*20b50*/  RET.REL.NODEC R6 `(_ZN7cutlass13device_kernelIN5flash19enable_sm80_to_sm89INS1_16FlashAttnFwdSm80INS1_25CollectiveMainloopFwdSm80ILi8ELi2ELb0EN4cute5tupleIJNS5_1CILi128EEENS7_ILi64EEENS7_ILi192EEEEEELi192ENS_10bfloat16_tEfNS_4arch4Sm80ELb0ELb1ELb1ELb1ELb0ELb1ELb1ELb0EEENS1_21CollectiveEpilogueFwdINS6_IJS8_SA_S9_EEENS6_IJNS7_ILi1EEESI_SI_EEESC_SE_Li256ELb1ELb1ELb0ELb0EEENS1_19SingleTileSchedulerILb1ELb0ELb1ELi128EEEEEEEEEvNT_6ParamsE) ;  /* 0xfffdf4a006007950 */ /* 0x000fea0003c3ffff */
        .weak           $__internal_3_$__cuda_sm70_shflsync_idx_p
        .type           $__internal_3_$__cuda_sm70_shflsync_idx_p,@function
        .size           $__internal_3_$__cuda_sm70_shflsync_idx_p,(.L_x_1347 - $__internal_3_$__cuda_sm70_shflsync_idx_p)
$__internal_3_$__cuda_sm70_shflsync_idx_p:
[----:B------:R-:W-:Y:S01]  /*20b60*/  MOV R28, R10 ;  /* 0x0000000a001c7202 */ /* 0x000fe20000000f00 */
[----:B------:R-:W-:Y:S04]  /*20b70*/  WARPSYNC R11 ;  /* 0x0000000b00007348 */ /* 0x000fe80003800000 */
[----:B------:R-:W-:Y:S01]  /*20b80*/  MOV R29, 0x0 ;  /* 0x00000000001d7802 */ /* 0x000fe20000000f00 */
[----:B------:R1:W2:Y:S03]  /*20b90*/  SHFL.IDX PT, R24, R18, R15, R16 ;  /* 0x0000000f12187389 */ /* 0x0002a600000e0010 */
[----:B------:R-:W-:Y:S05]  /*20ba0*/  RET.REL.NODEC R28 `(_ZN7cutlass13device_kernelIN5flash19enable_sm80_to_sm89INS1_16FlashAttnFwdSm80INS1_25CollectiveMainloopFwdSm80ILi8ELi2ELb0EN4cute5tupleIJNS5_1CILi128EEENS7_ILi64EEENS7_ILi192EEEEEELi192ENS_10bfloat16_tEfNS_4arch4Sm80ELb0ELb1ELb1ELb1ELb0ELb1ELb1ELb0EEENS1_21CollectiveEpilogueFwdINS6_IJS8_SA_S9_EEENS6_IJNS7_ILi1EEESI_SI_EEESC_SE_Li256ELb1ELb1ELb0ELb0EEENS1_19SingleTileSchedulerILb1ELb0ELb1ELi128EEEEEEEEEvNT_6ParamsE) ;  /* 0xfffdf4501c007950 */ /* 0x000fea0003c3ffff */
.L_x_1126:
        /* <DEDUP_REMOVED lines=13> */
.L_x_1347:


//--------------------- .text._ZN7cutlass13device_kernelIN5flash19enable_sm80_to_sm89INS1_16FlashAttnFwdSm80INS1_25CollectiveMainloopFwdSm80ILi8ELi2ELb1EN4cute5tupleIJNS5_1CILi128EEENS7_ILi96EEENS7_ILi192EEEEEELi192ENS_10bfloat16_tEfNS_4arch4Sm80ELb1ELb0ELb1ELb0ELb0ELb0ELb1ELb0EEENS1_21CollectiveEpilogueFwdINS6_IJS8_SA_S9_EEENS6_IJNS7_ILi1EEESI_SI_EEESC_SE_Li256ELb0ELb1ELb0ELb0EEENS1_30DynamicPersistentTileSchedulerILi256ELi256ELb0ELb1ELb0EEEEEEEEEvNT_6ParamsE --------------------------
	.section	.text._ZN7cutlass13device_kernelIN5flash19enable_sm80_to_sm89INS1_16FlashAttnFwdSm80INS1_25CollectiveMainloopFwdSm80ILi8ELi2ELb1EN4cute5tupleIJNS5_1CILi128EEENS7_ILi96EEENS7_ILi192EEEEEELi192ENS_10bfloat16_tEfNS_4arch4Sm80ELb1ELb0ELb1ELb0ELb0ELb0ELb1ELb0EEENS1_21CollectiveEpilogueFwdINS6_IJS8_SA_S9_EEENS6_IJNS7_ILi1EEESI_SI_EEESC_SE_Li256ELb0ELb1ELb0ELb0EEENS1_30DynamicPersistentTileSchedulerILi256ELi256ELb0ELb1ELb0EEEEEEEEEvNT_6ParamsE,"ax",@progbits
	.sectioninfo	@"SHI_REGISTERS=255"
	.align	128
.text._ZN7cutlass13device_kernelIN5flash19enable_sm80_to_sm89INS1_16FlashAttnFwdSm80INS1_25CollectiveMainloopFwdSm80ILi8ELi2ELb1EN4cute5tupleIJNS5_1CILi128EEENS7_ILi96EEENS7_ILi192EEEEEELi192ENS_10bfloat16_tEfNS_4arch4Sm80ELb1ELb0ELb1ELb0ELb0ELb0ELb1ELb0EEENS1_21CollectiveEpilogueFwdINS6_IJS8_SA_S9_EEENS6_IJNS7_ILi1EEESI_SI_EEESC_SE_Li256ELb0ELb1ELb0ELb0EEENS1_30DynamicPersistentTileSchedulerILi256ELi256ELb0ELb1ELb0EEEEEEEEEvNT_6ParamsE:
        .type           _ZN7cutlass13device_kernelIN5flash19enable_sm80_to_sm89INS1_16FlashAttnFwdSm80INS1_25CollectiveMainloopFwdSm80ILi8ELi2ELb1EN4cute5tupleIJNS5_1CILi128EEENS7_ILi96EEENS7_ILi192EEEEEELi192ENS_10bfloat16_tEfNS_4arch4Sm80ELb1ELb0ELb1ELb0ELb0ELb0ELb1ELb0EEENS1_21CollectiveEpilogueFwdINS6_IJS8_SA_S9_EEENS6_IJNS7_ILi1EEESI_SI_EEESC_SE_Li256ELb0ELb1ELb0ELb0EEENS1_30DynamicPersistentTileSchedulerILi256ELi256ELb0ELb1ELb0EEEEEEEEEvNT_6ParamsE,@function
        .size           _ZN7cutlass13device_kernelIN5flash19enable_sm80_to_sm89INS1_16FlashAttnFwdSm80INS1_25CollectiveMainloopFwdSm80ILi8ELi2ELb1EN4cute5tupleIJNS5_1CILi128EEENS7_ILi96EEENS7_ILi192EEEEEELi192ENS_10bfloat16_tEfNS_4arch4Sm80ELb1ELb0ELb1ELb0ELb0ELb0ELb1ELb0EEENS1_21CollectiveEpilogueFwdINS6_IJS8_SA_S9_EEENS6_IJNS7_ILi1EEESI_SI_EEESC_SE_Li256ELb0ELb1ELb0ELb0EEENS1_30DynamicPersistentTileSchedulerILi256ELi256ELb0ELb1ELb0EEEEEEEEEvNT_6ParamsE,(.L_x_1351 - _ZN7cutlass13device_kernelIN5flash19enable_sm80_to_sm89INS1_16FlashAttnFwdSm80INS1_25CollectiveMainloopFwdSm80ILi8ELi2ELb1EN4cute5tupleIJNS5_1CILi128EEENS7_ILi96EEENS7_ILi192EEEEEELi192ENS_10bfloat16_tEfNS_4arch4Sm80ELb1ELb0ELb1ELb0ELb0ELb0ELb1ELb0EEENS1_21CollectiveEpilogueFwdINS6_IJS8_SA_S9_EEENS6_IJNS7_ILi1EEESI_SI_EEESC_SE_Li256ELb0ELb1ELb0ELb0EEENS1_30DynamicPersistentTileSchedulerILi256ELi256ELb0ELb1ELb0EEEEEEEEEvNT_6ParamsE)
        .other          _ZN7cutlass13device_kernelIN5flash19enable_sm80_to_sm89INS1_16FlashAttnFwdSm80INS1_25CollectiveMainloopFwdSm80ILi8ELi2ELb1EN4cute5tupleIJNS5_1CILi128EEENS7_ILi96EEENS7_ILi192EEEEEELi192ENS_10bfloat16_tEfNS_4arch4Sm80ELb1ELb0ELb1ELb0ELb0ELb0ELb1ELb0EEENS1_21CollectiveEpilogueFwdINS6_IJS8_SA_S9_EEENS6_IJNS7_ILi1EEESI_SI_EEESC_SE_Li256ELb0ELb1ELb0ELb0EEENS1_30DynamicPersistentTileSchedulerILi256ELi256ELb0ELb1ELb0EEEEEEEEEvNT_6ParamsE,@"STO_CUDA_ENTRY STV_DEFAULT"
_ZN7cutlass13device_kernelIN5flash19enable_sm80_to_sm89INS1_16FlashAttnFwdSm80INS1_25CollectiveMainloopFwdSm80ILi8ELi2ELb1EN4cute5tupleIJNS5_1CILi128EEENS7_ILi96EEENS7_ILi192EEEEEELi192ENS_10bfloat16_tEfNS_4arch4Sm80ELb1ELb0ELb1ELb0ELb0ELb0ELb1ELb0EEENS1_21CollectiveEpilogueFwdINS6_IJS8_SA_S9_EEENS6_IJNS7_ILi1EEESI_SI_EEESC_SE_Li256ELb0ELb1ELb0ELb0EEENS1_30DynamicPersistentTileSchedulerILi256ELi256ELb0ELb1ELb0EEEEEEEEEvNT_6ParamsE:
        /* <DEDUP_REMOVED lines=12> */
[----:B------:R-:W-:Y:S01]  /*00c0*/  IMAD.MOV.U32 R207, RZ, RZ, 0x20 ;  /* 0x00000020ffcf7424 */ /* 0x000fe200078e00ff */
[----:B------:R-:W-:Y:S02]  /*00d0*/  ULDC.64 UR6, c[0x0][0x118] ;  /* 0x0000460000067ab9 */ /* 0x000fe40000000a00 */
[CC--:B------:R-:W-:Y:S02]  /*00e0*/  LEA.HI R4, R9.reuse, R17.reuse, RZ, 0x4 ;  /* 0x0000001109047211 */ /* 0x0c0fe400078f20ff */
[----:B------:R-:W-:Y:S02]  /*00f0*/  LEA.HI R11, R9, R17, RZ, 0x2 ;  /* 0x00000011090b7211 */ /* 0x000fe400078f10ff */
[----:B------:R-:W-:Y:S02]  /*0100*/  SHF.R.S32.HI R3, RZ, 0x4, R4 ;  /* 0x00000004ff037819 */ /* 0x000fe40000011404 */
[----:B------:R-:W-:-:S02]  /*0110*/  SHF.R.S32.HI R5, RZ, 0x2, R11 ;  /* 0x00000002ff057819 */ /* 0x000fc4000001140b */
[----:B------:R-:W-:Y:S02]  /*0120*/  SHF.R.S32.HI R0, RZ, 0x1f, R11 ;  /* 0x0000001fff007819 */ /* 0x000fe4000001140b */
[----:B------:R-:W-:Y:S02]  /*0130*/  LEA.HI R2, R4, R3, RZ, 0x1 ;  /* 0x0000000304027211 */ /* 0x000fe400078f08ff */
[----:B------:R-:W-:Y:S02]  /*0140*/  LEA.HI R0, R0, R5, RZ, 0x3 ;  /* 0x0000000500007211 */ /* 0x000fe400078f18ff */
[----:B------:R-:W-:Y:S02]  /*0150*/  LOP3.LUT R2, R2, 0xfffffffe, RZ, 0xc0, !PT ;  /* 0xfffffffe02027812 */ /* 0x000fe400078ec0ff */
[----:B------:R-:W-:Y:S02]  /*0160*/  LOP3.LUT R0, R0, 0xfffffff8, RZ, 0xc0, !PT ;  /* 0xfffffff800007812 */ /* 0x000fe400078ec0ff */
[-C--:B------:R-:W-:Y:S01]  /*0170*/  LEA.HI R8, R9, R17.reuse, RZ, 0x3 ;  /* 0x0000001109087211 */ /* 0x080fe200078f18ff */
[----:B------:R-:W-:Y:S01]  /*0180*/  IMAD.IADD R14, R3, 0x1, -R2 ;  /* 0x00000001030e7824 */ /* 0x000fe200078e0a02 */
[----:B------:R-:W-:Y:S01]  /*0190*/  LEA.HI R2, R9, R17, RZ, 0x6 ;  /* 0x0000001109027211 */ /* 0x000fe200078f30ff */
[----:B------:R-:W-:Y:S01]  /*01a0*/  IMAD.IADD R10, R5, 0x1, -R0 ;  /* 0x00000001050a7824 */ /* 0x000fe200078e0a00 */
[----:B------:R-:W-:-:S02]  /*01b0*/  LOP3.LUT R3, R8, 0xfffffff8, RZ, 0xc0, !PT ;  /* 0xfffffff808037812 */ /* 0x000fc400078ec0ff */
[----:B------:R-:W-:Y:S01]  /*01c0*/  LOP3.LUT R0, R4, 0xfffffff0, RZ, 0xc0, !PT ;  /* 0xfffffff004007812 */ /* 0x000fe200078ec0ff */
[----:B------:R-:W-:Y:S01]  /*01d0*/  IMAD.SHL.U32 R2, R2, 0x8, RZ ;  /* 0x0000000802027824 */ /* 0x000fe200078e00ff */
[----:B------:R-:W-:Y:S01]  /*01e0*/  SHF.R.S32.HI R7, RZ, 0x3, R8 ;  /* 0x00000003ff077819 */ /* 0x000fe20000011408 */
[----:B------:R-:W-:Y:S01]  /*01f0*/  IMAD.IADD R6, R17, 0x1, -R3 ;  /* 0x0000000111067824 */ /* 0x000fe200078e0a03 */
[----:B------:R-:W-:Y:S01]  /*0200*/  LEA.HI R9, R9, R17, RZ, 0x5 ;  /* 0x0000001109097211 */ /* 0x000fe200078f28ff */
[----:B------:R-:W-:Y:S02]  /*0210*/  IMAD.IADD R3, R17, 0x1, -R0 ;  /* 0x0000000111037824 */ /* 0x000fe400078e0a00 */
[----:B------:R-:W-:Y:S01]  /*0220*/  IMAD.SHL.U32 R0, R7, 0x40, RZ ;  /* 0x0000004007007824 */ /* 0x000fe200078e00ff */
[----:B------:R-:W-:Y:S01]  /*0230*/  LOP3.LUT R7, R2, 0x7ffffe00, RZ, 0xc0, !PT ;  /* 0x7ffffe0002077812 */ /* 0x000fe200078ec0ff */
[C---:B------:R-:W-:Y:S01]  /*0240*/  IMAD.SHL.U32 R4, R6.reuse, 0x40, RZ ;  /* 0x0000004006047824 */ /* 0x040fe200078e00ff */
[----:B------:R-:W-:Y:S01]  /*0250*/  SHF.R.S32.HI R5, RZ, 0x1f, R3 ;  /* 0x0000001fff057819 */ /* 0x000fe20000011403 */
[----:B------:R-:W-:Y:S01]  /*0260*/  IMAD.SHL.U32 R20, R6, 0x8, RZ ;  /* 0x0000000806147824 */ /* 0x000fe200078e00ff */
[----:B------:R-:W-:-:S02]  /*0270*/  LOP3.LUT R2, R0, 0x1c0, RZ, 0xc0, !PT ;  /* 0x000001c000027812 */ /* 0x000fc400078ec0ff */
[----:B------:R-:W-:Y:S02]  /*0280*/  LOP3.LUT R0, R4, 0x1c0, RZ, 0xc0, !PT ;  /* 0x000001c004007812 */ /* 0x000fe400078ec0ff */
[----:B------:R-:W-:Y:S02]  /*0290*/  LEA.HI R12, R5, R3, RZ, 0x3 ;  /* 0x00000003050c7211 */ /* 0x000fe400078f18ff */
[----:B------:R-:W-:Y:S02]  /*02a0*/  LOP3.LUT R4, R0, 0x8, R8, 0xf8, !PT ;  /* 0x0000000800047812 */ /* 0x000fe400078ef808 */
[----:B------:R-:W-:Y:S02]  /*02b0*/  SHF.R.U32.HI R6, RZ, 0x3, R2 ;  /* 0x00000003ff067819 */ /* 0x000fe40000011602 */
[----:B------:R-:W-:Y:S02]  /*02c0*/  LOP3.LUT R5, R2, 0x38, R20, 0xf8, !PT ;  /* 0x0000003802057812 */ /* 0x000fe400078ef814 */
[----:B------:R-:W-:-:S02]  /*02d0*/  SHF.R.U32.HI R0, RZ, 0x3, R0 ;  /* 0x00000003ff007819 */ /* 0x000fc40000011600 */
[----:B------:R-:W-:Y:S02]  /*02e0*/  LOP3.LUT R2, R12, 0xfffffff8, RZ, 0xc0, !PT ;  /* 0xfffffff80c027812 */ /* 0x000fe400078ec0ff */
[----:B------:R-:W-:Y:S02]  /*02f0*/  LOP3.LUT R13, R4, R0, RZ, 0x3c, !PT ;  /* 0x00000000040d7212 */ /* 0x000fe400078e3cff */
[----:B------:R-:W-:Y:S01]  /*0300*/  LOP3.LUT R0, R9, 0xffffffe0, RZ, 0xc0, !PT ;  /* 0xffffffe009007812 */ /* 0x000fe200078ec0ff */
[----:B------:R-:W-:Y:S01]  /*0310*/  IMAD.IADD R8, R3, 0x1, -R2 ;  /* 0x0000000103087824 */ /* 0x000fe200078e0a02 */
[--C-:B------:R-:W-:Y:S02]  /*0320*/  SHF.R.S32.HI R212, RZ, 0x5, R9.reuse ;  /* 0x00000005ffd47819 */ /* 0x100fe40000011409 */
[----:B------:R-:W-:Y:S01]  /*0330*/  SHF.R.S32.HI R2, RZ, 0x1f, R9 ;  /* 0x0000001fff027819 */ /* 0x000fe20000011409 */
[----:B------:R-:W-:Y:S01]  /*0340*/  IMAD.IADD R18, R17, 0x1, -R0 ;  /* 0x0000000111127824 */ /* 0x000fe200078e0a00 */
[----:B------:R-:W-:-:S02]  /*0350*/  LOP3.LUT R3, R10, 0x1, RZ, 0xc0, !PT ;  /* 0x000000010a037812 */ /* 0x000fc400078ec0ff */
[----:B------:R-:W-:Y:S02]  /*0360*/  LEA.HI R0, R2, R212, RZ, 0x3 ;  /* 0x000000d402007211 */ /* 0x000fe400078f18ff */
[----:B------:R-:W-:Y:S02]  /*0370*/  LOP3.LUT R4, R11, 0xfffffffc, RZ, 0xc0, !PT ;  /* 0xfffffffc0b047812 */ /* 0x000fe400078ec0ff */
[----:B------:R-:W-:Y:S01]  /*0380*/  LOP3.LUT R2, R0, 0xffffff8, RZ, 0xc0, !PT ;  /* 0x0ffffff800027812 */ /* 0x000fe200078ec0ff */
[----:B------:R-:W-:Y:S01]  /*0390*/  IMAD.SHL.U32 R0, R8, 0x40, RZ ;  /* 0x0000004008007824 */ /* 0x000fe200078e00ff */
[----:B------:R-:W-:Y:S01]  /*03a0*/  ISETP.NE.U32.AND P3, PT, R3, 0x1, PT ;  /* 0x000000010300780c */ /* 0x000fe20003f65070 */
[----:B------:R-:W-:Y:S01]  /*03b0*/  IMAD.IADD R3, R17, 0x1, -R4 ;  /* 0x0000000111037824 */ /* 0x000fe200078e0a04 */
[----:B------:R-:W-:Y:S01]  /*03c0*/  SHF.R.S32.HI R11, RZ, 0x1f, R18 ;  /* 0x0000001fff0b7819 */ /* 0x000fe20000011412 */
[----:B------:R-:W-:Y:S01]  /*03d0*/  IMAD.SHL.U32 R4, R14, 0x8, RZ ;  /* 0x000000080e047824 */ /* 0x000fe200078e00ff */
[----:B------:R-:W-:-:S02]  /*03e0*/  LOP3.LUT R0, R0, 0x1c0, RZ, 0xc0, !PT ;  /* 0x000001c000007812 */ /* 0x000fc400078ec0ff */
[----:B------:R-:W-:Y:S01]  /*03f0*/  LOP3.LUT R15, R7, R5, R6, 0xf6, !PT ;  /* 0x00000005070f7212 */ /* 0x000fe200078ef606 */
[----:B------:R-:W-:Y:S01]  /*0400*/  IMAD.IADD R7, R212, 0x1, -R2 ;  /* 0x00000001d4077824 */ /* 0x000fe200078e0a02 */
[----:B------:R-:W-:Y:S02]  /*0410*/  LEA.HI R11, R11, R18, RZ, 0x2 ;  /* 0x000000120b0b7211 */ /* 0x000fe400078f10ff */
[----:B------:R-:W-:Y:S02]  /*0420*/  LOP3.LUT R5, R0, 0x8, R4, 0xf8, !PT ;  /* 0x0000000800057812 */ /* 0x000fe400078ef804 */
[----:B------:R-:W-:Y:S01]  /*0430*/  SHF.R.U32.HI R2, RZ, 0x3, R0 ;  /* 0x00000003ff027819 */ /* 0x000fe20000011600 */
[----:B------:R-:W-:Y:S01]  /*0440*/  IMAD.SHL.U32 R0, R10, 0x40, RZ ;  /* 0x000000400a007824 */ /* 0x000fe200078e00ff */
[----:B------:R-:W-:Y:S02]  /*0450*/  LEA.HI R9, R3, R3, RZ, 0x1 ;  /* 0x0000000303097211 */ /* 0x000fe400078f08ff */
[----:B------:R-:W-:-:S02]  /*0460*/  SHF.R.S32.HI R6, RZ, 0x2, R11 ;  /* 0x00000002ff067819 */ /* 0x000fc4000001140b */
[----:B------:R-:W-:Y:S02]  /*0470*/  LOP3.LUT R4, R9, 0x1ffffffe, RZ, 0xc0, !PT ;  /* 0x1ffffffe09047812 */ /* 0x000fe400078ec0ff */
[----:B------:R-:W-:Y:S01]  /*0480*/  LOP3.LUT R0, R0, 0x1c0, RZ, 0xc0, !PT ;  /* 0x000001c000007812 */ /* 0x000fe200078ec0ff */
[----:B------:R-:W-:Y:S01]  /*0490*/  IMAD R17, R7, 0x10, R6 ;  /* 0x0000001007117824 */ /* 0x000fe200078e0206 */
[----:B------:R-:W-:Y:S01]  /*04a0*/  LOP3.LUT R5, R5, R2, RZ, 0x3c, !PT ;  /* 0x0000000205057212 */ /* 0x000fe200078e3cff */
[----:B------:R-:W-:Y:S01]  /*04b0*/  IMAD.IADD R7, R3, 0x1, -R4 ;  /* 0x0000000103077824 */ /* 0x000fe200078e0a04 */
[----:B------:R-:W-:Y:S01]  /*04c0*/  LEA.HI R0, R0, R0, RZ, 0x1d ;  /* 0x0000000000007211 */ /* 0x000fe200078fe8ff */
[----:B------:R-:W-:Y:S01]  /*04d0*/  IMAD R3, R212, 0x200, R3 ;  /* 0x00000200d4037824 */ /* 0x000fe200078e0203 */
[----:B------:R-:W-:Y:S01]  /*04e0*/  STL [R1+0xa0], R17 ;  /* 0x0000a01101007387 */ /* 0x000fe20000100800 */
[----:B------:R-:W-:Y:S01]  /*04f0*/  IMAD.SHL.U32 R4, R12, 0x40, RZ ;  /* 0x000000400c047824 */ /* 0x000fe200078e00ff */
[----:B------:R-:W-:Y:S01]  /*0500*/  SHF.R.S32.HI R21, RZ, 0x1f, R20 ;  /* 0x0000001fff157819 */ /* 0x000fe20000011414 */
[----:B------:R-:W-:Y:S01]  /*0510*/  IMAD.U32 R6, R3, 0x2, R0 ;  /* 0x0000000203067824 */ /* 0x000fe200078e0000 */
[----:B------:R-:W-:Y:S01]  /*0520*/  LOP3.LUT R3, R11, 0x7ffffffc, RZ, 0xc0, !PT ;  /* 0x7ffffffc0b037812 */ /* 0x000fe200078ec0ff */
[----:B------:R-:W-:Y:S01]  /*0530*/  STL [R1+0x74], R16 ;  /* 0x0000741001007387 */ /* 0x000fe20000100800 */
[----:B------:R-:W-:Y:S01]  /*0540*/  LOP3.LUT R0, R5, 0x7ffffe00, R4, 0xf8, !PT ;  /* 0x7ffffe0005007812 */ /* 0x000fe200078ef804 */
[----:B------:R-:W-:Y:S01]  /*0550*/  IMAD R2, R14, 0x200, R13 ;  /* 0x000002000e027824 */ /* 0x000fe200078e020d */
[----:B------:R-:W-:-:S02]  /*0560*/  IADD3 R5, R20, 0x40, RZ ;  /* 0x0000004014057810 */ /* 0x000fc40007ffe0ff */
[----:B------:R-:W-:Y:S02]  /*0570*/  IADD3 R4, R20, 0x80, RZ ;  /* 0x0000008014047810 */ /* 0x000fe40007ffe0ff */
[----:B------:R-:W-:Y:S01]  /*0580*/  SHF.R.S32.HI R9, RZ, 0x1f, R5 ;  /* 0x0000001fff097819 */ /* 0x000fe20000011405 */
[----:B------:R1:W-:Y:S01]  /*0590*/  STL [R1+0x1c], R5 ;  /* 0x00001c0501007387 */ /* 0x0003e20000100800 */
[----:B------:R-:W-:Y:S01]  /*05a0*/  R2P PR, R10, 0x6 ;  /* 0x000000060a007804 */ /* 0x000fe20000000000 */
[----:B------:R-:W-:Y:S01]  /*05b0*/  IMAD.SHL.U32 R10, R15, 0x2, RZ ;  /* 0x000000020f0a7824 */ /* 0x000fe200078e00ff */
[C---:B------:R-:W-:Y:S01]  /*05c0*/  LOP3.LUT P0, RZ, R8.reuse, 0x2, RZ, 0xc0, !PT ;  /* 0x0000000208ff7812 */ /* 0x040fe2000780c0ff */
[----:B------:R2:W-:Y:S01]  /*05d0*/  STL [R1+0x20], R4 ;  /* 0x0000200401007387 */ /* 0x0005e20000100800 */
[----:B------:R-:W-:Y:S01]  /*05e0*/  LOP3.LUT P4, RZ, R8, 0x4, RZ, 0xc0, !PT ;  /* 0x0000000408ff7812 */ /* 0x000fe2000788c0ff */
[----:B------:R-:W-:Y:S01]  /*05f0*/  IMAD.MOV.U32 R8, RZ, RZ, 0x40 ;  /* 0x00000040ff087424 */ /* 0x000fe200078e00ff */
[----:B------:R-:W-:Y:S01]  /*0600*/  LEA R209, R2, 0x12100, 0x1 ;  /* 0x0001210002d17811 */ /* 0x000fe200078e08ff */
[----:B------:R-:W-:Y:S01]  /*0610*/  STL.64 [R1+0x10], R20 ;  /* 0x0000101401007387 */ /* 0x000fe20000100a00 */
[----:B------:R-:W-:-:S02]  /*0620*/  LEA R210, R0, 0x100, 0x1 ;  /* 0x0000010000d27811 */ /* 0x000fc400078e08ff */
[----:B------:R-:W-:Y:S01]  /*0630*/  SEL R0, R8, 0xffffffc0, !P4 ;  /* 0xffffffc008007807 */ /* 0x000fe20006000000 */
[----:B------:R3:W-:Y:S02]  /*0640*/  STL [R1+0x70], R9 ;  /* 0x0000700901007387 */ /* 0x0007e40000100800 */
[----:B------:R-:W-:Y:S02]  /*0650*/  IMAD R212, R212, 0x800, R210 ;  /* 0x00000800d4d47824 */ /* 0x000fe400078e02d2 */
[----:B------:R-:W-:Y:S02]  /*0660*/  IMAD.IADD R211, R210, 0x1, R0 ;  /* 0x00000001d2d37824 */ /* 0x000fe400078e0200 */
[----:B------:R-:W-:Y:S01]  /*0670*/  IMAD.IADD R213, R0, 0x1, R212 ;  /* 0x0000000100d57824 */ /* 0x000fe200078e02d4 */
[----:B-1----:R-:W-:Y:S01]  /*0680*/  SHF.R.S32.HI R5, RZ, 0x1f, R4 ;  /* 0x0000001fff057819 */ /* 0x002fe20000011404 */
[----:B--2---:R-:W-:-:S04]  /*0690*/  IMAD.IADD R4, R18, 0x1, -R3 ;  /* 0x0000000112047824 */ /* 0x004fc800078e0a03 */
[----:B------:R1:W-:Y:S01]  /*06a0*/  STL [R1+0x60], R5 ;  /* 0x0000600501007387 */ /* 0x0003e20000100800 */
[----:B------:R-:W-:-:S03]  /*06b0*/  SEL R3, R8, 0xffffffc0, !P2 ;  /* 0xffffffc008037807 */ /* 0x000fc60005000000 */
[----:B------:R-:W-:Y:S01]  /*06c0*/  STL [R1+0x28], R10 ;  /* 0x0000280a01007387 */ /* 0x000fe20000100800 */
[----:B---3--:R-:W-:Y:S02]  /*06d0*/  IMAD.SHL.U32 R9, R4, 0x2, RZ ;  /* 0x0000000204097824 */ /* 0x008fe400078e00ff */
[----:B------:R-:W-:-:S03]  /*06e0*/  IMAD R4, R7, 0x8, R17 ;  /* 0x0000000807047824 */ /* 0x000fc600078e0211 */
[----:B------:R2:W-:Y:S04]  /*06f0*/  STL [R1+0x58], R9 ;  /* 0x0000580901007387 */ /* 0x0005e80000100800 */
[----:B------:R3:W-:Y:S01]  /*0700*/  STL [R1+0x98], R4 ;  /* 0x0000980401007387 */ /* 0x0007e20000100800 */
[C---:B-1----:R-:W-:Y:S02]  /*0710*/  SEL R5, R207.reuse, 0xffffffe0, !P1 ;  /* 0xffffffe0cf057807 */ /* 0x042fe40004800000 */
[----:B------:R-:W-:-:S05]  /*0720*/  SEL R207, R207, 0xffffffe0, !P0 ;  /* 0xffffffe0cfcf7807 */ /* 0x000fca0004000000 */
[----:B------:R-:W-:-:S04]  /*0730*/  IMAD.IADD R214, R207, 0x1, R212 ;  /* 0x00000001cfd67824 */ /* 0x000fc800078e02d4 */
[----:B------:R-:W-:Y:S01]  /*0740*/  IMAD.IADD R214, R0, 0x1, R214 ;  /* 0x0000000100d67824 */ /* 0x000fe200078e02d6 */
[----:B--2---:R-:W-:Y:S02]  /*0750*/  LEA R9, R6, 0x80, 0x1 ;  /* 0x0000008006097811 */ /* 0x004fe400078e08ff */
[C---:B------:R-:W-:Y:S02]  /*0760*/  IADD3 R6, R10.reuse, 0x100, RZ ;  /* 0x000001000a067810 */ /* 0x040fe40007ffe0ff */
[----:B---3--:R-:W-:Y:S01]  /*0770*/  IADD3 R4, R10, 0x12100, RZ ;  /* 0x000121000a047810 */ /* 0x008fe20007ffe0ff */
[C---:B------:R-:W-:Y:S02]  /*0780*/  IMAD.IADD R2, R9.reuse, 0x1, R3 ;  /* 0x0000000109027824 */ /* 0x040fe400078e0203 */
[----:B------:R1:W-:Y:S04]  /*0790*/  STL [R1+0x30], R6 ;  /* 0x0000300601007387 */ /* 0x0003e80000100800 */
[----:B------:R-:W-:Y:S04]  /*07a0*/  STL [R1+0x78], R9 ;  /* 0x0000780901007387 */ /* 0x000fe80000100800 */
[----:B------:R2:W-:Y:S01]  /*07b0*/  STL [R1+0x2c], R4 ;  /* 0x00002c0401007387 */ /* 0x0005e20000100800 */
[C---:B-1----:R-:W-:Y:S01]  /*07c0*/  IMAD.IADD R6, R9.reuse, 0x1, R5 ;  /* 0x0000000109067824 */ /* 0x042fe200078e0205 */
[----:B--2---:R-:W-:-:S02]  /*07d0*/  IADD3 R4, R9, -0x10, RZ ;  /* 0xfffffff009047810 */ /* 0x004fc40007ffe0ff */
[----:B------:R-:W-:-:S05]  /*07e0*/  @P3 IADD3 R4, R9, 0x10, RZ ;  /* 0x0000001009043810 */ /* 0x000fca0007ffe0ff */
[----:B------:R-:W-:Y:S04]  /*07f0*/  STL [R1+0x7c], R4 ;  /* 0x00007c0401007387 */ /* 0x000fe80000100800 */
[----:B------:R-:W-:Y:S04]  /*0800*/  STL [R1+0x84], R6 ;  /* 0x0000840601007387 */ /* 0x000fe80000100800 */
[----:B------:R1:W-:Y:S02]  /*0810*/  STL [R1+0x94], R2 ;  /* 0x0000940201007387 */ /* 0x0003e40000100800 */
[----:B-1----:R-:W-:-:S02]  /*0820*/  IMAD.IADD R2, R5, 0x1, R4 ;  /* 0x0000000105027824 */ /* 0x002fc400078e0204 */
[----:B------:R-:W-:Y:S02]  /*0830*/  IMAD.IADD R5, R6, 0x1, R3 ;  /* 0x0000000106057824 */ /* 0x000fe400078e0203 */
[----:B------:R-:W-:-:S03]  /*0840*/  IMAD.IADD R4, R3, 0x1, R4 ;  /* 0x0000000103047824 */ /* 0x000fc600078e0204 */
[----:B------:R-:W-:Y:S04]  /*0850*/  STL [R1+0x90], R5 ;  /* 0x0000900501007387 */ /* 0x000fe80000100800 */
[----:B------:R1:W-:Y:S04]  /*0860*/  STL [R1+0x80], R2 ;  /* 0x0000800201007387 */ /* 0x0003e80000100800 */
[----:B------:R2:W-:Y:S01]  /*0870*/  STL [R1+0x8c], R4 ;  /* 0x00008c0401007387 */ /* 0x0005e20000100800 */
[----:B-1----:R-:W-:-:S05]  /*0880*/  IMAD.IADD R2, R2, 0x1, R3 ;  /* 0x0000000102027824 */ /* 0x002fca00078e0203 */
[----:B------:R2:W-:Y:S02]  /*0890*/  STL [R1+0x88], R2 ;  /* 0x0000880201007387 */ /* 0x0005e40000100800 */
.L_x_1172:
        /* <DEDUP_REMOVED lines=19> */
.L_x_1128:
[----:B------:R-:W-:-:S04]  /*09d0*/  MOV R0, c[0x0][0x554] ;  /* 0x0001550000007a02 */ /* 0x000fc80000000f00 */
[----:B------:R-:W-:Y:S02]  /*09e0*/  ISETP.NE.AND P0, PT, R0, 0x1, PT ;  /* 0x000000010000780c */ /* 0x000fe40003f05270 */
[----:B------:R-:W-:-:S11]  /*09f0*/  MOV R0, R2 ;  /* 0x0000000200007202 */ /* 0x000fd60000000f00 */
[----:B------:R-:W-:-:S05]  /*0a00*/  @P0 IMAD.HI.U32 R4, R2, c[0x0][0x558], RZ ;  /* 0x0001560002040a27 */ /* 0x000fca00078e00ff */
[----:B------:R-:W-:-:S05]  /*0a10*/  @P0 SHF.R.U32.HI R0, RZ, c[0x0][0x55c], R4 ;  /* 0x00015700ff000a19 */ /* 0x000fca0000011604 */
[----:B------:R-:W-:Y:S02]  /*0a20*/  IMAD R4, R0, c[0x0][0x554], RZ ;  /* 0x0001550000047a24 */ /* 0x000fe400078e02ff */
.L_x_1129:
[----:B------:R-:W-:Y:S05]  /*0a30*/  BSYNC B0 ;  /* 0x0000000000007941 */ /* 0x000fea0003800000 */
.L_x_1127:
[----:B------:R-:W-:Y:S01]  /*0a40*/  LOP3.LUT R0, RZ, R0, RZ, 0x33, !PT ;  /* 0x00000000ff007212 */ /* 0x000fe200078e33ff */
[----:B------:R-:W-:Y:S01]  /*0a50*/  IMAD.MOV.U32 R51, RZ, RZ, c[0x0][0x2c4] ;  /* 0x0000b100ff337624 */ /* 0x000fe200078e00ff */
[----:B------:R-:W-:Y:S01]  /*0a60*/  MOV R5, c[0x0][0x548] ;  /* 0x0001520000057a02 */ /* 0x000fe20000000f00 */
[----:B------:R-:W-:Y:S01]  /*0a70*/  IMAD.IADD R4, R2, 0x1, -R4 ;  /* 0x0000000102047824 */ /* 0x000fe200078e0a04 */
[----:B------:R-:W-:Y:S01]  /*0a80*/  IADD3 R0, R0, c[0x0][0x53c], RZ ;  /* 0x00014f0000007a10 */ /* 0x000fe20007ffe0ff */
[----:B------:R-:W-:Y:S01]  /*0a90*/  ULDC UR4, c[0x0][0x1d0] ;  /* 0x0000740000047ab9 */ /* 0x000fe20000000800 */
[----:B------:R-:W-:Y:S01]  /*0aa0*/  ISETP.NE.AND P2, PT, R51, 0x1, PT ;  /* 0x000000013300780c */ /* 0x000fe20003f45270 */
[----:B------:R-:W-:Y:S01]  /*0ab0*/  UIADD3 UR4, UR4, 0x5f, URZ ;  /* 0x0000005f04047890 */ /* 0x000fe2000fffe03f */
[----:B------:R-:W-:Y:S01]  /*0ac0*/  ISETP.NE.AND P0, PT, R5, 0x1, PT ;  /* 0x000000010500780c */ /* 0x000fe20003f05270 */
[----:B------:R-:W-:Y:S01]  /*0ad0*/  IMAD.SHL.U32 R127, R0, 0x80, RZ ;  /* 0x00000080007f7824 */ /* 0x000fe200078e00ff */
[----:B------:R-:W-:Y:S01]  /*0ae0*/  MOV R6, c[0x0][0x168] ;  /* 0x00005a0000067a02 */ /* 0x000fe20000000f00 */
[----:B------:R-:W-:Y:S01]  /*0af0*/  UIMAD.WIDE UR4, UR4, 0x2aaaaaab, URZ ;  /* 0x2aaaaaab040478a5 */ /* 0x000fe2000f8e023f */
[----:B------:R-:W-:Y:S01]  /*0b00*/  CS2R R98, SRZ ;  /* 0x0000000000627805 */ /* 0x000fe2000001ff00 */
[----:B------:R-:W-:Y:S01]  /*0b10*/  CS2R R96, SRZ ;  /* 0x0000000000607805 */ /* 0x000fe2000001ff00 */
[----:B------:R-:W-:Y:S01]  /*0b20*/  IADD3 R0, R127, 0x7f, RZ ;  /* 0x0000007f7f007810 */ /* 0x000fe20007ffe0ff */
[----:B------:R-:W-:Y:S01]  /*0b30*/  USHF.R.U32.HI UR4, URZ, 0x1f, UR5 ;  /* 0x0000001f3f047899 */ /* 0x000fe20008011605 */
[----:B------:R1:W-:Y:S01]  /*0b40*/  STL [R1+0x5c], R127 ;  /* 0x00005c7f01007387 */ /* 0x0003e20000100800 */
[----:B------:R-:W-:Y:S01]  /*0b50*/  CS2R R94, SRZ ;  /* 0x00000000005e7805 */ /* 0x000fe2000001ff00 */
[----:B------:R-:W-:Y:S01]  /*0b60*/  CS2R R92, SRZ ;  /* 0x00000000005c7805 */ /* 0x000fe2000001ff00 */
[----:B------:R-:W-:Y:S01]  /*0b70*/  @P2 IMAD.HI.U32 R5, R0, c[0x0][0x2c8], RZ ;  /* 0x0000b20000052a27 */ /* 0x000fe200078e00ff */
[----:B------:R-:W-:Y:S01]  /*0b80*/  ULEA.HI.SX32 UR4, UR5, UR4, 0x1c ;  /* 0x0000000405047291 */ /* 0x000fe2000f8fe23f */
[----:B------:R-:W-:Y:S01]  /*0b90*/  MOV R86, RZ ;  /* 0x000000ff00567202 */ /* 0x000fe20000000f00 */
[----:B------:R-:W-:Y:S01]  /*0ba0*/  CS2R R8, SRZ ;  /* 0x0000000000087805 */ /* 0x000fe2000001ff00 */
[----:B------:R-:W-:Y:S01]  /*0bb0*/  IMAD.MOV.U32 R2, RZ, RZ, R0 ;  /* 0x000000ffff027224 */ /* 0x000fe200078e0000 */
[----:B------:R-:W-:Y:S01]  /*0bc0*/  @P2 SHF.R.U32.HI R2, RZ, c[0x0][0x2cc], R5 ;  /* 0x0000b300ff022a19 */ /* 0x000fe20000011605 */
[----:B------:R-:W-:Y:S01]  /*0bd0*/  IMAD R0, R3, c[0x0][0x554], R4 ;  /* 0x0001550003007a24 */ /* 0x000fe200078e0204 */
[----:B------:R-:W-:Y:S01]  /*0be0*/  IADD3 R4, -R6, 0x60, RZ ;  /* 0x0000006006047810 */ /* 0x000fe20007ffe1ff */
[----:B------:R-:W-:Y:S01]  /*0bf0*/  IMAD.MOV.U32 R90, RZ, RZ, RZ ;  /* 0x000000ffff5a7224 */ /* 0x000fe200078e00ff */
[----:B------:R-:W-:Y:S01]  /*0c00*/  MOV R5, RZ ;  /* 0x000000ff00057202 */ /* 0x000fe20000000f00 */
[----:B------:R-:W-:Y:S01]  /*0c10*/  @P0 IMAD.HI.U32 R3, R0, c[0x0][0x54c], RZ ;  /* 0x0001530000030a27 */ /* 0x000fe200078e00ff */
[----:B------:R-:W-:Y:S01]  /*0c20*/  IADD3 R2, R2, c[0x0][0x1d0], R4 ;  /* 0x0000740002027a10 */ /* 0x000fe20007ffe004 */
[----:B------:R-:W-:Y:S01]  /*0c30*/  CS2R R6, SRZ ;  /* 0x0000000000067805 */ /* 0x000fe2000001ff00 */
[----:B------:R-:W-:Y:S01]  /*0c40*/  CS2R R10, SRZ ;  /* 0x00000000000a7805 */ /* 0x000fe2000001ff00 */
[--C-:B------:R-:W-:Y:S01]  /*0c50*/  IMAD.MOV.U32 R55, RZ, RZ, R0.reuse ;  /* 0x000000ffff377224 */ /* 0x100fe200078e0000 */
[----:B------:R-:W-:Y:S01]  /*0c60*/  @P0 SHF.R.U32.HI R55, RZ, c[0x0][0x550], R3 ;  /* 0x00015400ff370a19 */ /* 0x000fe20000011603 */
[----:B------:R-:W-:Y:S01]  /*0c70*/  IMAD.HI R3, R2, 0x2aaaaaab, RZ ;  /* 0x2aaaaaab02037827 */ /* 0x000fe200078e02ff */
[----:B------:R-:W-:Y:S01]  /*0c80*/  MOV R80, RZ ;  /* 0x000000ff00507202 */ /* 0x000fe20000000f00 */
[----:B------:R-:W-:Y:S01]  /*0c90*/  CS2R R12, SRZ ;  /* 0x00000000000c7805 */ /* 0x000fe2000001ff00 */
[----:B------:R-:W-:Y:S01]  /*0ca0*/  MOV R74, RZ ;  /* 0x000000ff004a7202 */ /* 0x000fe20000000f00 */
[----:B------:R-:W-:Y:S01]  /*0cb0*/  IMAD.MOV R2, RZ, RZ, -R55 ;  /* 0x000000ffff027224 */ /* 0x000fe200078e0a37 */
[----:B------:R-:W-:Y:S01]  /*0cc0*/  SHF.R.U32.HI R4, RZ, 0x1f, R3 ;  /* 0x0000001fff047819 */ /* 0x000fe20000011603 */
[----:B------:R1:W-:Y:S01]  /*0cd0*/  STL [R1+0x54], R55 ;  /* 0x0000543701007387 */ /* 0x0003e20000100800 */
[----:B------:R-:W-:Y:S01]  /*0ce0*/  IMAD.MOV.U32 R88, RZ, RZ, RZ ;  /* 0x000000ffff587224 */ /* 0x000fe200078e00ff */
[----:B------:R-:W-:Y:S01]  /*0cf0*/  CS2R R14, SRZ ;  /* 0x00000000000e7805 */ /* 0x000fe2000001ff00 */
[--C-:B------:R-:W-:Y:S01]  /*0d00*/  IMAD R57, R2, c[0x0][0x548], R0.reuse ;  /* 0x0001520002397a24 */ /* 0x100fe200078e0200 */
[----:B------:R-:W-:Y:S01]  /*0d10*/  LEA.HI.SX32 R4, R3, R4, 0x1c ;  /* 0x0000000403047211 */ /* 0x000fe200078fe2ff */
[----:B------:R-:W-:Y:S01]  /*0d20*/  IMAD.MOV.U32 R84, RZ, RZ, RZ ;  /* 0x000000ffff547224 */ /* 0x000fe200078e00ff */
[----:B------:R-:W-:Y:S01]  /*0d30*/  PRMT R0, RZ, 0x7610, R0 ;  /* 0x00007610ff007816 */ /* 0x000fe20000000000 */
[----:B------:R-:W-:Y:S01]  /*0d40*/  IMAD.MOV.U32 R82, RZ, RZ, RZ ;  /* 0x000000ffff527224 */ /* 0x000fe200078e00ff */
        /* <DEDUP_REMOVED lines=62> */
[----:B------:R-:W1:-:S12]  /*1130*/  S2R R59, SR_TID.X ;  /* 0x00000000003b7919 */ /* 0x000e580000002100 */
[----:B------:R-:W-:-:S05]  /*1140*/  @P0 MOV R2, 0x4 ;  /* 0x0000000400020802 */ /* 0x000fca0000000f00 */
[----:B------:R-:W-:-:S05]  /*1150*/  @P0 IMAD.WIDE R2, R55, R2, c[0x0][0x340] ;  /* 0x0000d00037020625 */ /* 0x000fca00078e0202 */
[----:B------:R3:W4:Y:S01]  /*1160*/  @P0 LDG.E R9, [R2.64] ;  /* 0x0000000602090981 */ /* 0x000722000c1e1900 */
[----:B-1----:R-:W-:-:S04]  /*1170*/  SHF.R.S32.HI R53, RZ, 0x1f, R59 ;  /* 0x0000001fff357819 */ /* 0x002fc8000001143b */
[----:B------:R-:W-:-:S04]  /*1180*/  LEA.HI R53, R53, R59, RZ, 0x3 ;  /* 0x0000003b35357211 */ /* 0x000fc800078f18ff */
[----:B------:R-:W-:-:S04]  /*1190*/  SHF.R.S32.HI R53, RZ, 0x3, R53 ;  /* 0x00000003ff357819 */ /* 0x000fc80000011435 */
[----:B------:R-:W-:-:S05]  /*11a0*/  SHF.R.S32.HI R6, RZ, 0x1f, R53 ;  /* 0x0000001fff067819 */ /* 0x000fca0000011435 */
[C---:B------:R-:W-:Y:S02]  /*11b0*/  IMAD R0, R6.reuse, c[0x0][0x1e0], RZ ;  /* 0x0000780006007a24 */ /* 0x040fe400078e02ff */
[----:B------:R-:W-:Y:S01]  /*11c0*/  IMAD R6, R6, c[0x0][0x208], RZ ;  /* 0x0000820006067a24 */ /* 0x000fe200078e02ff */
[----:B------:R-:W-:Y:S01]  /*11d0*/  SHF.R.S32.HI R10, RZ, 0x1f, R57 ;  /* 0x0000001fff0a7819 */ /* 0x000fe20000011439 */
[C---:B------:R-:W-:Y:S02]  /*11e0*/  IMAD R0, R53.reuse, c[0x0][0x1e4], R0 ;  /* 0x0000790035007a24 */ /* 0x040fe400078e0200 */
[----:B------:R-:W-:Y:S01]  /*11f0*/  IMAD R6, R53, c[0x0][0x20c], R6 ;  /* 0x0000830035067a24 */ /* 0x000fe200078e0206 */
[----:B------:R-:W-:Y:S01]  /*1200*/  SHF.R.S32.HI R8, RZ, 0x1f, R55 ;  /* 0x0000001fff087819 */ /* 0x000fe20000011437 */
[----:B------:R-:W-:Y:S01]  /*1210*/  WARPSYNC 0xffffffff ;  /* 0xffffffff00007948 */ /* 0x000fe20003800000 */
[----:B------:R-:W-:Y:S01]  /*1220*/  IADD3 R188, R207, R212, RZ ;  /* 0x000000d4cfbc7210 */ /* 0x000fe20007ffe0ff */
[----:B--2---:R-:W-:-:S04]  /*1230*/  IMAD.WIDE.U32 R4, R53, c[0x0][0x1e0], R100 ;  /* 0x0000780035047a25 */ /* 0x004fc800078e0064 */
[----:B---3--:R-:W-:Y:S01]  /*1240*/  IMAD.WIDE.U32 R2, R53, c[0x0][0x208], R100 ;  /* 0x0000820035027a25 */ /* 0x008fe200078e0064 */
[----:B------:R-:W-:-:S04]  /*1250*/  IADD3 R5, R5, R0, RZ ;  /* 0x0000000005057210 */ /* 0x000fc80007ffe0ff */
[----:B------:R-:W-:Y:S01]  /*1260*/  IADD3 R3, R3, R6, RZ ;  /* 0x0000000603037210 */ /* 0x000fe20007ffe0ff */
[C---:B------:R-:W-:Y:S02]  /*1270*/  IMAD R6, R10.reuse, c[0x0][0x1e8], RZ ;  /* 0x00007a000a067a24 */ /* 0x040fe400078e02ff */
[----:B------:R-:W-:Y:S02]  /*1280*/  IMAD R0, R10, c[0x0][0x210], RZ ;  /* 0x000084000a007a24 */ /* 0x000fe400078e02ff */
[C---:B------:R-:W-:Y:S02]  /*1290*/  IMAD R6, R57.reuse, c[0x0][0x1ec], R6 ;  /* 0x00007b0039067a24 */ /* 0x040fe400078e0206 */
[----:B------:R-:W-:-:S04]  /*12a0*/  IMAD.WIDE.U32 R4, R57, c[0x0][0x1e8], R4 ;  /* 0x00007a0039047a25 */ /* 0x000fc800078e0004 */
[C---:B------:R-:W-:Y:S02]  /*12b0*/  IMAD R0, R57.reuse, c[0x0][0x214], R0 ;  /* 0x0000850039007a24 */ /* 0x040fe400078e0200 */
[----:B------:R-:W-:Y:S01]  /*12c0*/  IMAD.WIDE.U32 R2, R57, c[0x0][0x210], R2 ;  /* 0x0000840039027a25 */ /* 0x000fe200078e0002 */
[----:B------:R-:W-:-:S04]  /*12d0*/  IADD3 R7, R5, R6, RZ ;  /* 0x0000000605077210 */ /* 0x000fc80007ffe0ff */
[----:B------:R-:W-:Y:S02]  /*12e0*/  IADD3 R5, R3, R0, RZ ;  /* 0x0000000003057210 */ /* 0x000fe40007ffe0ff */
[----:B----4-:R-:W-:Y:S02]  /*12f0*/  @P0 SHF.R.S32.HI R3, RZ, 0x1f, R9 ;  /* 0x0000001fff030819 */ /* 0x010fe40000011409 */
[----:B------:R-:W-:Y:S02]  /*1300*/  @!P0 MOV R3, R8 ;  /* 0x0000000800038202 */ /* 0x000fe40000000f00 */
[----:B------:R-:W-:Y:S02]  /*1310*/  MOV R6, R4 ;  /* 0x0000000400067202 */ /* 0x000fe40000000f00 */
[----:B------:R-:W-:Y:S02]  /*1320*/  MOV R4, R2 ;  /* 0x0000000200047202 */ /* 0x000fe40000000f00 */
        /* <DEDUP_REMOVED lines=13> */
[----:B------:R1:W-:Y:S02]  /*1400*/  STL [R1+0x4c], R24 ;  /* 0x00004c1801007387 */ /* 0x0003e40000100800 */
[----:B------:R-:W2:Y:S01]  /*1410*/  LDL R28, [R1+0x1c] ;  /* 0x00001c00011c7983 */ /* 0x000ea20000100800 */
[----:B------:R-:W-:Y:S01]  /*1420*/  SHF.R.S32.HI R69, RZ, 0x1f, R59 ;  /* 0x0000001fff457819 */ /* 0x000fe2000001143b */
[----:B------:R-:W-:-:S02]  /*1430*/  IMAD R5, R10, c[0x0][0x1b8], RZ ;  /* 0x00006e000a057a24 */ /* 0x000fc400078e02ff */
[----:B------:R-:W3:Y:S01]  /*1440*/  LDL R23, [R1+0x20] ;  /* 0x0000200001177983 */ /* 0x000ee20000100800 */
[----:B------:R-:W-:Y:S01]  /*1450*/  LEA.HI R69, R69, R59, RZ, 0x3 ;  /* 0x0000003b45457211 */ /* 0x000fe200078f18ff */
[----:B------:R-:W-:Y:S02]  /*1460*/  IMAD.WIDE.U32 R2, R57, c[0x0][0x1b8], RZ ;  /* 0x00006e0039027a25 */ /* 0x000fe400078e00ff */
[----:B------:R-:W4:Y:S01]  /*1470*/  LDL R22, [R1+0x28] ;  /* 0x0000280001167983 */ /* 0x000f220000100800 */
[----:B------:R-:W-:Y:S01]  /*1480*/  LOP3.LUT R69, R69, 0xfffffff8, RZ, 0xc0, !PT ;  /* 0xfffffff845457812 */ /* 0x000fe200078ec0ff */
[----:B------:R-:W-:Y:S02]  /*1490*/  IMAD R5, R57, c[0x0][0x1bc], R5 ;  /* 0x00006f0039057a24 */ /* 0x000fe400078e0205 */
[----:B------:R-:W5:Y:S01]  /*14a0*/  LDL R26, [R1+0x70] ;  /* 0x00007000011a7983 */ /* 0x000f620000100800 */
[----:B------:R-:W-:Y:S02]  /*14b0*/  IMAD R6, R8, c[0x0][0x1c0], RZ ;  /* 0x0000700008067a24 */ /* 0x000fe400078e02ff */
[----:B------:R-:W-:Y:S01]  /*14c0*/  IMAD.IADD R69, R59, 0x1, -R69 ;  /* 0x000000013b457824 */ /* 0x000fe200078e0a45 */
[----:B------:R-:W5:Y:S01]  /*14d0*/  LDL R25, [R1+0x60] ;  /* 0x0000600001197983 */ /* 0x000f620000100800 */
[----:B------:R-:W-:-:S02]  /*14e0*/  IMAD.IADD R3, R3, 0x1, R5 ;  /* 0x0000000103037824 */ /* 0x000fc400078e0205 */
[----:B------:R-:W-:Y:S02]  /*14f0*/  IMAD R4, R69, 0x20, R53 ;  /* 0x0000002045047824 */ /* 0x000fe400078e0235 */
[----:B------:R-:W-:-:S04]  /*1500*/  IMAD.WIDE.U32 R2, R55, c[0x0][0x1c0], R2 ;  /* 0x0000700037027a25 */ /* 0x000fc800078e0002 */
[----:B------:R-:W-:-:S04]  /*1510*/  IMAD.IADD R4, R127, 0x1, R4 ;  /* 0x000000017f047824 */ /* 0x000fc800078e0204 */
[----:B------:R-:W-:-:S04]  /*1520*/  @P2 IMAD.HI.U32 R7, R4, c[0x0][0x2c8], RZ ;  /* 0x0000b20004072a27 */ /* 0x000fc800078e00ff */
[----:B------:R-:W-:Y:S01]  /*1530*/  IMAD.MOV.U32 R0, RZ, RZ, R4 ;  /* 0x000000ffff007224 */ /* 0x000fe200078e0004 */
[----:B------:R-:W-:Y:S01]  /*1540*/  @P2 SHF.R.U32.HI R0, RZ, c[0x0][0x2cc], R7 ;  /* 0x0000b300ff002a19 */ /* 0x000fe20000011607 */
[----:B------:R-:W-:-:S03]  /*1550*/  IMAD R7, R55, c[0x0][0x1c4], R6 ;  /* 0x0000710037077a24 */ /* 0x000fc600078e0206 */
[--C-:B------:R-:W-:Y:S01]  /*1560*/  SHF.R.S32.HI R6, RZ, 0x1f, R0.reuse ;  /* 0x0000001fff067819 */ /* 0x100fe20000011400 */
[----:B------:R-:W-:-:S04]  /*1570*/  IMAD.MOV R5, RZ, RZ, -R0 ;  /* 0x000000ffff057224 */ /* 0x000fc800078e0a00 */
[----:B------:R-:W-:Y:S02]  /*1580*/  IMAD R4, R5, c[0x0][0x2c4], R4 ;  /* 0x0000b10005047a24 */ /* 0x000fe400078e0204 */
[----:B------:R-:W-:Y:S02]  /*1590*/  IMAD R5, R6, c[0x0][0x1b0], RZ ;  /* 0x00006c0006057a24 */ /* 0x000fe400078e02ff */
[----:B------:R-:W-:Y:S02]  /*15a0*/  IMAD.IADD R3, R3, 0x1, R7 ;  /* 0x0000000103037824 */ /* 0x000fe400078e0207 */
[C---:B------:R-:W-:Y:S01]  /*15b0*/  IMAD R6, R0.reuse, c[0x0][0x1b4], R5 ;  /* 0x00006d0000067a24 */ /* 0x040fe200078e0205 */
[----:B------:R-:W-:Y:S01]  /*15c0*/  SHF.R.S32.HI R5, RZ, 0x1f, R4 ;  /* 0x0000001fff057819 */ /* 0x000fe20000011404 */
[----:B------:R-:W-:-:S04]  /*15d0*/  IMAD.WIDE.U32 R2, R0, c[0x0][0x1b0], R2 ;  /* 0x00006c0000027a25 */ /* 0x000fc800078e0002 */
[----:B------:R-:W-:Y:S02]  /*15e0*/  IMAD R0, R5, c[0x0][0x1a8], RZ ;  /* 0x00006a0005007a24 */ /* 0x000fe400078e02ff */
[----:B------:R-:W-:Y:S02]  /*15f0*/  IMAD.IADD R3, R3, 0x1, R6 ;  /* 0x0000000103037824 */ /* 0x000fe400078e0206 */
[C---:B------:R-:W-:Y:S02]  /*1600*/  IMAD R0, R4.reuse, c[0x0][0x1ac], R0 ;  /* 0x00006b0004007a24 */ /* 0x040fe400078e0200 */
[----:B------:R-:W-:-:S04]  /*1610*/  IMAD.WIDE.U32 R4, R4, c[0x0][0x1a8], R2 ;  /* 0x00006a0004047a25 */ /* 0x000fc800078e0002 */
[----:B------:R-:W-:Y:S01]  /*1620*/  IMAD.IADD R0, R5, 0x1, R0 ;  /* 0x0000000105007824 */ /* 0x000fe200078e0200 */
[----:B------:R-:W-:-:S04]  /*1630*/  LEA R2, P0, R4, c[0x0][0x160], 0x1 ;  /* 0x0000580004027a11 */ /* 0x000fc800078008ff */
[----:B------:R-:W-:Y:S01]  /*1640*/  LEA.HI.X R0, R4, c[0x0][0x164], R0, 0x1, P0 ;  /* 0x0000590004007a11 */ /* 0x000fe200000f0c00 */
[----:B------:R-:W1:Y:S01]  /*1650*/  SHFL.IDX PT, R3, R2, RZ, 0x181f ;  /* 0x00181fff02037589 */ /* 0x000e6200000e0000 */
[----:B------:R-:W-:-:S03]  /*1660*/  IMAD R16, R51, c[0x0][0x168], RZ ;  /* 0x00005a0033107a24 */ /* 0x000fc600078e02ff */
[----:B------:R-:W1:Y:S01]  /*1670*/  SHFL.IDX PT, R4, R0, RZ, 0x181f ;  /* 0x00181fff00047589 */ /* 0x000e6200000e0000 */
[----:B------:R-:W-:-:S05]  /*1680*/  IMAD.IADD R14, R53, 0x1, R127 ;  /* 0x00000001350e7824 */ /* 0x000fca00078e027f */
[----:B------:R-:W-:Y:S01]  /*1690*/  ISETP.GE.AND P5, PT, R14, R16, PT ;  /* 0x000000100e00720c */ /* 0x000fe20003fa6270 */
[----:B------:R-:W2:Y:S01]  /*16a0*/  SHFL.IDX PT, R12, R2, 0x1, 0x181f ;  /* 0x00381f00020c7f89 */ /* 0x000ea200000e0000 */
[----:B------:R-:W-:-:S03]  /*16b0*/  ISETP.GE.AND P6, PT, R100, c[0x0][0x198], PT ;  /* 0x0000660064007a0c */ /* 0x000fc60003fc6270 */
[----:B------:R-:W2:Y:S01]  /*16c0*/  SHFL.IDX PT, R13, R0, 0x1, 0x181f ;  /* 0x00381f00000d7f89 */ /* 0x000ea200000e0000 */
[----:B------:R-:W-:-:S04]  /*16d0*/  IADD3 R5, R14, 0x20, RZ ;  /* 0x000000200e057810 */ /* 0x000fc80007ffe0ff */
[----:B------:R-:W-:Y:S01]  /*16e0*/  ISETP.GE.AND P0, PT, R5, R16, PT ;  /* 0x000000100500720c */ /* 0x000fe20003f06270 */
[----:B------:R-:W-:Y:S02]  /*16f0*/  BAR.SYNC.DEFER_BLOCKING 0x0 ;  /* 0x0000000000007b1d */ /* 0x000fe40000010000 */
[----:B-1----:R-:W-:-:S04]  /*1700*/  @!P5 LEA R10, P1, R100, R3, 0x1 ;  /* 0x00000003640ad211 */ /* 0x002fc800078208ff */
[----:B------:R-:W-:Y:S01]  /*1710*/  @!P5 LEA.HI.X R11, R100, R4, R101, 0x1, P1 ;  /* 0x00000004640bd211 */ /* 0x000fe200008f0c65 */
[----:B------:R-:W-:Y:S01]  /*1720*/  SHFL.IDX PT, R15, R2, 0x3, 0x181f ;  /* 0x00781f00020f7f89 */ /* 0x000fe200000e0000 */
[----:B------:R-:W-:-:S04]  /*1730*/  IMAD.MOV.U32 R124, RZ, RZ, -0x60 ;  /* 0xffffffa0ff7c7424 */ /* 0x000fc800078e00ff */
[----:B------:R-:W-:Y:S02]  /*1740*/  IMAD R124, R226, R124, 0x60 ;  /* 0x00000060e27c7424 */ /* 0x000fe400078e027c */
[----:B------:R-:W-:Y:S01]  /*1750*/  IMAD.MOV.U32 R19, RZ, RZ, R24 ;  /* 0x000000ffff137224 */ /* 0x000fe200078e0018 */
[C---:B--2---:R-:W-:Y:S02]  /*1760*/  ISETP.GE.AND P3, PT, R28.reuse, c[0x0][0x198], PT ;  /* 0x000066001c007a0c */ /* 0x044fe40003f66270 */
[CC--:B------:R-:W-:Y:S02]  /*1770*/  @!P5 LEA R8, P4, R28.reuse, R3.reuse, 0x1 ;  /* 0x000000031c08d211 */ /* 0x0c0fe400078808ff */
[C---:B---3--:R-:W-:Y:S01]  /*1780*/  ISETP.GE.AND P1, PT, R23.reuse, c[0x0][0x198], PT ;  /* 0x0000660017007a0c */ /* 0x048fe20003f26270 */
[----:B------:R-:W-:Y:S01]  /*1790*/  @!PT LDS RZ, [RZ] ;  /* 0x00000000fffff984 */ /* 0x000fe20000000800 */
[----:B------:R-:W-:Y:S01]  /*17a0*/  @!PT LDS RZ, [RZ] ;  /* 0x00000000fffff984 */ /* 0x000fe20000000800 */
[----:B----4-:R1:W-:Y:S01]  /*17b0*/  @!P5 LDGSTS.E.BYPASS.LTC128B.128 [R22+0x100], [R10.64], !P6 ;  /* 0x001000000a16dfae */ /* 0x0103e2000f101d46 */
[----:B-----5:R-:W-:Y:S02]  /*17c0*/  @!P5 LEA.HI.X R9, R28, R4, R26, 0x1, P4 ;  /* 0x000000041c09d211 */ /* 0x020fe400020f0c1a */
[----:B------:R-:W-:-:S02]  /*17d0*/  @!P5 LEA R6, P4, R23, R3, 0x1 ;  /* 0x000000031706d211 */ /* 0x000fc400078808ff */
[----:B------:R-:W-:-:S03]  /*17e0*/  IADD3 R3, R14, 0x40, RZ ;  /* 0x000000400e037810 */ /* 0x000fc60007ffe0ff */
[----:B------:R2:W-:Y:S01]  /*17f0*/  @!P5 LDGSTS.E.BYPASS.LTC128B.128 [R22+0x4100], [R8.64], !P3 ;  /* 0x041000000816dfae */ /* 0x0005e2000d901d46 */
[----:B------:R-:W-:-:S05]  /*1800*/  @!P5 LEA.HI.X R7, R23, R4, R25, 0x1, P4 ;  /* 0x000000041707d211 */ /* 0x000fca00020f0c19 */
[----:B------:R3:W-:Y:S01]  /*1810*/  @!P5 LDGSTS.E.BYPASS.LTC128B.128 [R22+0x8100], [R6.64], !P1 ;  /* 0x081000000616dfae */ /* 0x0007e2000c901d46 */
[----:B------:R-:W-:-:S03]  /*1820*/  ISETP.GE.AND P5, PT, R3, R16, PT ;  /* 0x000000100300720c */ /* 0x000fc60003fa6270 */
[----:B-1----:R1:W4:Y:S04]  /*1830*/  SHFL.IDX PT, R11, R2, 0x2, 0x181f ;  /* 0x00581f00020b7f89 */ /* 0x00232800000e0000 */
[----:B------:R-:W5:Y:S01]  /*1840*/  SHFL.IDX PT, R10, R0, 0x2, 0x181f ;  /* 0x00581f00000a7f89 */ /* 0x000f6200000e0000 */
[----:B--2---:R-:W-:-:S04]  /*1850*/  @!P0 LEA R8, P4, R100, R12, 0x1 ;  /* 0x0000000c64088211 */ /* 0x004fc800078808ff */
[-C--:B------:R-:W-:Y:S02]  /*1860*/  @!P0 LEA.HI.X R9, R100, R13.reuse, R101, 0x1, P4 ;  /* 0x0000000d64098211 */ /* 0x080fe400020f0c65 */
[CC--:B------:R-:W-:Y:S01]  /*1870*/  @!P0 LEA R4, P4, R28.reuse, R12.reuse, 0x1 ;  /* 0x0000000c1c048211 */ /* 0x0c0fe200078808ff */
[----:B------:R-:W2:Y:S03]  /*1880*/  SHFL.IDX PT, R0, R0, 0x3, 0x181f ;  /* 0x00781f0000007f89 */ /* 0x000ea600000e0000 */
[----:B------:R-:W-:Y:S01]  /*1890*/  @!P0 LEA.HI.X R5, R28, R13, R26, 0x1, P4 ;  /* 0x0000000d1c058211 */ /* 0x000fe200020f0c1a */
[----:B------:R4:W-:Y:S01]  /*18a0*/  @!P0 LDGSTS.E.BYPASS.LTC128B.128 [R22+0x1100], [R8.64], !P6 ;  /* 0x0110000008168fae */ /* 0x0009e2000f101d46 */
[----:B-1----:R-:W-:-:S03]  /*18b0*/  @!P0 LEA R2, P4, R23, R12, 0x1 ;  /* 0x0000000c17028211 */ /* 0x002fc600078808ff */
[----:B------:R1:W-:Y:S01]  /*18c0*/  @!P0 LDGSTS.E.BYPASS.LTC128B.128 [R22+0x5100], [R4.64], !P3 ;  /* 0x0510000004168fae */ /* 0x0003e2000d901d46 */
[----:B------:R-:W-:Y:S02]  /*18d0*/  IADD3 R14, R14, 0x60, RZ ;  /* 0x000000600e0e7810 */ /* 0x000fe40007ffe0ff */
[----:B------:R-:W-:-:S05]  /*18e0*/  @!P0 LEA.HI.X R3, R23, R13, R25, 0x1, P4 ;  /* 0x0000000d17038211 */ /* 0x000fca00020f0c19 */
[----:B------:R1:W-:Y:S01]  /*18f0*/  @!P0 LDGSTS.E.BYPASS.LTC128B.128 [R22+0x9100], [R2.64], !P1 ;  /* 0x0910000002168fae */ /* 0x0003e2000c901d46 */
[----:B------:R-:W-:Y:S02]  /*1900*/  ISETP.GE.AND P0, PT, R14, R16, PT ;  /* 0x000000100e00720c */ /* 0x000fe40003f06270 */
[----:B----4-:R-:W-:-:S04]  /*1910*/  @!P5 LEA R8, P4, R100, R11, 0x1 ;  /* 0x0000000b6408d211 */ /* 0x010fc800078808ff */
[----:B-----5:R-:W-:Y:S02]  /*1920*/  @!P5 LEA.HI.X R9, R100, R10, R101, 0x1, P4 ;  /* 0x0000000a6409d211 */ /* 0x020fe400020f0c65 */
[----:B---3--:R-:W-:-:S03]  /*1930*/  @!P5 LEA R6, P4, R28, R11, 0x1 ;  /* 0x0000000b1c06d211 */ /* 0x008fc600078808ff */
[----:B------:R3:W-:Y:S01]  /*1940*/  @!P5 LDGSTS.E.BYPASS.LTC128B.128 [R22+0x2100], [R8.64], !P6 ;  /* 0x021000000816dfae */ /* 0x0007e2000f101d46 */
[----:B------:R-:W-:Y:S02]  /*1950*/  @!P5 LEA.HI.X R7, R28, R10, R26, 0x1, P4 ;  /* 0x0000000a1c07d211 */ /* 0x000fe400020f0c1a */
[----:B-1----:R-:W-:-:S03]  /*1960*/  @!P5 LEA R4, P4, R23, R11, 0x1 ;  /* 0x0000000b1704d211 */ /* 0x002fc600078808ff */
[----:B------:R1:W-:Y:S01]  /*1970*/  @!P5 LDGSTS.E.BYPASS.LTC128B.128 [R22+0x6100], [R6.64], !P3 ;  /* 0x061000000616dfae */ /* 0x0003e2000d901d46 */
[----:B------:R-:W-:Y:S02]  /*1980*/  @!P5 LEA.HI.X R5, R23, R10, R25, 0x1, P4 ;  /* 0x0000000a1705d211 */ /* 0x000fe400020f0c19 */
[----:B------:R-:W-:Y:S02]  /*1990*/  IADD3 R10, R226, -0x1, RZ ;  /* 0xffffffffe20a7810 */ /* 0x000fe40007ffe0ff */
[C---:B------:R-:W-:Y:S01]  /*19a0*/  @!P0 LEA R2, P4, R100.reuse, R15, 0x1 ;  /* 0x0000000f64028211 */ /* 0x040fe200078808ff */
[----:B------:R4:W-:Y:S01]  /*19b0*/  @!P5 LDGSTS.E.BYPASS.LTC128B.128 [R22+0xa100], [R4.64], !P1 ;  /* 0x0a1000000416dfae */ /* 0x0009e2000c901d46 */
[----:B------:R-:W-:Y:S02]  /*19c0*/  SHF.R.S32.HI R11, RZ, 0x1f, R10 ;  /* 0x0000001fff0b7819 */ /* 0x000fe4000001140a */
[----:B--2---:R-:W-:-:S05]  /*19d0*/  @!P0 LEA.HI.X R3, R100, R0, R101, 0x1, P4 ;  /* 0x0000000064038211 */ /* 0x004fca00020f0c65 */
[----:B------:R2:W-:Y:S01]  /*19e0*/  @!P0 LDGSTS.E.BYPASS.LTC128B.128 [R22+0x3100], [R2.64], !P6 ;  /* 0x0310000002168fae */ /* 0x0005e2000f101d46 */
[----:B---3--:R-:W-:Y:S01]  /*19f0*/  IMAD R8, R11, c[0x0][0x1e0], RZ ;  /* 0x000078000b087a24 */ /* 0x008fe200078e02ff */
[----:B------:R-:W-:-:S03]  /*1a00*/  IADD3 R9, R124, c[0x0][0x1d0], -R53 ;  /* 0x000074007c097a10 */ /* 0x000fc60007ffe835 */
[C---:B------:R-:W-:Y:S01]  /*1a10*/  IMAD R8, R10.reuse, c[0x0][0x1e4], R8 ;  /* 0x000079000a087a24 */ /* 0x040fe200078e0208 */
[----:B------:R-:W-:Y:S01]  /*1a20*/  ISETP.GE.AND P6, PT, R9, 0x21, PT ;  /* 0x000000210900780c */ /* 0x000fe20003fc6270 */
[----:B-1----:R-:W-:Y:S01]  /*1a30*/  IMAD.WIDE.U32 R6, R10, c[0x0][0x1e0], RZ ;  /* 0x000078000a067a25 */ /* 0x002fe200078e00ff */
[----:B----4-:R-:W-:-:S04]  /*1a40*/  @!P0 LEA R4, P4, R28, R15, 0x1 ;  /* 0x0000000f1c048211 */ /* 0x010fc800078808ff */
[----:B------:R-:W-:Y:S02]  /*1a50*/  @!P0 LEA.HI.X R5, R28, R0, R26, 0x1, P4 ;  /* 0x000000001c058211 */ /* 0x000fe400020f0c1a */
[----:B--2---:R-:W-:-:S03]  /*1a60*/  @!P0 LEA R2, P5, R23, R15, 0x1 ;  /* 0x0000000f17028211 */ /* 0x004fc600078a08ff */
[----:B------:R1:W-:Y:S01]  /*1a70*/  @!P0 LDGSTS.E.BYPASS.LTC128B.128 [R22+0x7100], [R4.64], !P3 ;  /* 0x0710000004168fae */ /* 0x0003e2000d901d46 */
[----:B------:R-:W-:Y:S02]  /*1a80*/  ISETP.GE.AND P4, PT, R9, 0x1, PT ;  /* 0x000000010900780c */ /* 0x000fe40003f86270 */
[----:B------:R-:W-:Y:S01]  /*1a90*/  @!P0 LEA.HI.X R3, R23, R0, R25, 0x1, P5 ;  /* 0x0000000017038211 */ /* 0x000fe200028f0c19 */
[----:B------:R-:W-:Y:S02]  /*1aa0*/  IMAD.IADD R0, R7, 0x1, R8 ;  /* 0x0000000107007824 */ /* 0x000fe400078e0208 */
[----:B------:R-:W-:Y:S02]  /*1ab0*/  IMAD.MOV.U32 R16, RZ, RZ, c[0x0][0x1e0] ;  /* 0x00007800ff107624 */ /* 0x000fe400078e00ff */
[----:B------:R2:W-:Y:S01]  /*1ac0*/  @!P0 LDGSTS.E.BYPASS.LTC128B.128 [R22+0xb100], [R2.64], !P1 ;  /* 0x0b10000002168fae */ /* 0x0005e2000c901d46 */
[----:B------:R-:W-:Y:S01]  /*1ad0*/  IMAD R0, R0, 0x60, RZ ;  /* 0x0000006000007824 */ /* 0x000fe200078e02ff */
[----:B------:R-:W-:Y:S01]  /*1ae0*/  ISETP.GE.AND P5, PT, R9, 0x41, PT ;  /* 0x000000410900780c */ /* 0x000fe20003fa6270 */
[----:B------:R-:W-:Y:S01]  /*1af0*/  IMAD.MOV.U32 R8, RZ, RZ, c[0x0][0x1e4] ;  /* 0x00007900ff087624 */ /* 0x000fe200078e00ff */
[----:B------:R-:W0:Y:S02]  /*1b00*/  LDGDEPBAR ;  /* 0x00000000000079af */ /* 0x000e240000000000 */
[----:B------:R-:W-:Y:S01]  /*1b10*/  @P4 ISETP.GE.AND P3, PT, R100, c[0x0][0x1d4], PT ;  /* 0x0000750064004a0c */ /* 0x000fe20003f66270 */
[----:B------:R-:W-:-:S04]  /*1b20*/  IMAD.WIDE.U32 R12, R16, 0x40, RZ ;  /* 0x00000040100c7825 */ /* 0x000fc800078e00ff */
[----:B--2---:R-:W-:-:S04]  /*1b30*/  IMAD.WIDE.U32 R2, R6, 0x60, R18 ;  /* 0x0000006006027825 */ /* 0x004fc800078e0012 */
[----:B------:R-:W-:Y:S01]  /*1b40*/  IMAD.IADD R0, R3, 0x1, R0 ;  /* 0x0000000103007824 */ /* 0x000fe200078e0200 */
[----:B------:R-:W-:Y:S02]  /*1b50*/  @P6 LEA R3, P0, R16, R2, 0x5 ;  /* 0x0000000210036211 */ /* 0x000fe400078028ff */
[----:B------:R-:W-:Y:S02]  /*1b60*/  @P4 LEA R6, P1, R2, c[0x0][0x1c8], 0x1 ;  /* 0x0000720002064a11 */ /* 0x000fe400078208ff */
[----:B-1----:R-:W-:Y:S02]  /*1b70*/  @P6 LEA.HI.X R5, R16, R0, R8, 0x5, P0 ;  /* 0x0000000010056211 */ /* 0x002fe400000f2c08 */
[----:B------:R-:W-:Y:S02]  /*1b80*/  @P4 ISETP.GE.AND P0, PT, R28, c[0x0][0x1d4], PT ;  /* 0x000075001c004a0c */ /* 0x000fe40003f06270 */
[----:B------:R-:W-:Y:S02]  /*1b90*/  @P4 LEA.HI.X R7, R2, c[0x0][0x1cc], R0, 0x1, P1 ;  /* 0x0000730002074a11 */ /* 0x000fe400008f0c00 */
[----:B------:R-:W-:-:S03]  /*1ba0*/  @P6 LEA R4, P1, R3, c[0x0][0x1c8], 0x1 ;  /* 0x0000720003046a11 */ /* 0x000fc600078208ff */
[----:B------:R1:W-:Y:S01]  /*1bb0*/  @P4 LDGSTS.E.BYPASS.LTC128B.128 [R22+0x12100], [R6.64], !P3 ;  /* 0x1210000006164fae */ /* 0x0003e2000d901d46 */
[----:B------:R-:W-:Y:S02]  /*1bc0*/  @P6 LEA.HI.X R5, R3, c[0x0][0x1cc], R5, 0x1, P1 ;  /* 0x0000730003056a11 */ /* 0x000fe400008f0c05 */
[----:B------:R-:W-:Y:S01]  /*1bd0*/  @P5 IADD3 R3, P1, R2, R12, RZ ;  /* 0x0000000c02035210 */ /* 0x000fe20007f3e0ff */
[----:B------:R-:W-:Y:S02]  /*1be0*/  IMAD.SHL.U32 R2, R8, 0x40, RZ ;  /* 0x0000004008027824 */ /* 0x000fe400078e00ff */
[----:B------:R1:W-:Y:S03]  /*1bf0*/  @P4 LDGSTS.E.BYPASS.LTC128B.128 [R22+0x15100], [R6.64+0x80], !P0 ;  /* 0x1510008006164fae */ /* 0x0003e6000c101d46 */
[----:B------:R-:W-:Y:S02]  /*1c00*/  @P5 IADD3.X R0, R0, R13, R2, P1, !PT ;  /* 0x0000000d00005210 */ /* 0x000fe40000ffe402 */
[----:B------:R-:W-:-:S02]  /*1c10*/  @P5 LEA R2, P0, R3, c[0x0][0x1c8], 0x1 ;  /* 0x0000720003025a11 */ /* 0x000fc400078008ff */
[----:B------:R-:W-:Y:S02]  /*1c20*/  @P4 ISETP.GE.AND P3, PT, R23, c[0x0][0x1d4], PT ;  /* 0x0000750017004a0c */ /* 0x000fe40003f66270 */
[----:B------:R-:W-:Y:S02]  /*1c30*/  @P6 ISETP.GE.AND P1, PT, R100, c[0x0][0x1d4], PT ;  /* 0x0000750064006a0c */ /* 0x000fe40003f26270 */
[----:B------:R-:W-:Y:S02]  /*1c40*/  @P5 LEA.HI.X R3, R3, c[0x0][0x1cc], R0, 0x1, P0 ;  /* 0x0000730003035a11 */ /* 0x000fe400000f0c00 */
[----:B------:R-:W-:-:S07]  /*1c50*/  @P6 ISETP.GE.AND P0, PT, R28, c[0x0][0x1d4], PT ;  /* 0x000075001c006a0c */ /* 0x000fce0003f06270 */
[----:B------:R1:W-:Y:S01]  /*1c60*/  @P4 LDGSTS.E.BYPASS.LTC128B.128 [R22+0x18100], [R6.64+0x100], !P3 ;  /* 0x1810010006164fae */ /* 0x0003e2000d901d46 */
[----:B------:R-:W-:Y:S02]  /*1c70*/  @P6 ISETP.GE.AND P4, PT, R23, c[0x0][0x1d4], PT ;  /* 0x0000750017006a0c */ /* 0x000fe40003f86270 */
[----:B------:R-:W-:Y:S01]  /*1c80*/  @P5 ISETP.GE.AND P3, PT, R100, c[0x0][0x1d4], PT ;  /* 0x0000750064005a0c */ /* 0x000fe20003f66270 */
[----:B------:R2:W-:Y:S01]  /*1c90*/  @P6 LDGSTS.E.BYPASS.LTC128B.128 [R22+0x13100], [R4.64], !P1 ;  /* 0x1310000004166fae */ /* 0x0005e2000c901d46 */
[----:B------:R-:W-:-:S03]  /*1ca0*/  @P5 ISETP.GE.AND P1, PT, R28, c[0x0][0x1d4], PT ;  /* 0x000075001c005a0c */ /* 0x000fc60003f26270 */
[----:B------:R2:W-:Y:S01]  /*1cb0*/  @P6 LDGSTS.E.BYPASS.LTC128B.128 [R22+0x16100], [R4.64+0x80], !P0 ;  /* 0x1610008004166fae */ /* 0x0005e2000c101d46 */
[----:B------:R-:W-:-:S05]  /*1cc0*/  @P5 ISETP.GE.AND P0, PT, R23, c[0x0][0x1d4], PT ;  /* 0x0000750017005a0c */ /* 0x000fca0003f06270 */
[----:B------:R2:W-:Y:S04]  /*1cd0*/  @P6 LDGSTS.E.BYPASS.LTC128B.128 [R22+0x19100], [R4.64+0x100], !P4 ;  /* 0x1910010004166fae */ /* 0x0005e8000e101d46 */
[----:B------:R3:W-:Y:S04]  /*1ce0*/  @P5 LDGSTS.E.BYPASS.LTC128B.128 [R22+0x14100], [R2.64], !P3 ;  /* 0x1410000002165fae */ /* 0x0007e8000d901d46 */
[----:B------:R3:W-:Y:S04]  /*1cf0*/  @P5 LDGSTS.E.BYPASS.LTC128B.128 [R22+0x17100], [R2.64+0x80], !P1 ;  /* 0x1710008002165fae */ /* 0x0007e8000c901d46 */
[----:B------:R3:W-:Y:S04]  /*1d00*/  @P5 LDGSTS.E.BYPASS.LTC128B.128 [R22+0x1a100], [R2.64+0x100], !P0 ;  /* 0x1a10010002165fae */ /* 0x0007e8000c101d46 */
[----:B------:R-:W0:Y:S01]  /*1d10*/  LDGDEPBAR ;  /* 0x00000000000079af */ /* 0x000e220000000000 */
[----:B------:R-:W-:-:S02]  /*1d20*/  IMAD R0, R11, c[0x0][0x208], RZ ;  /* 0x000082000b007a24 */ /* 0x000fc400078e02ff */
[----:B-1----:R-:W-:-:S04]  /*1d30*/  IMAD.WIDE.U32 R6, R10, c[0x0][0x208], RZ ;  /* 0x000082000a067a25 */ /* 0x002fc800078e00ff */
[----:B------:R-:W-:Y:S02]  /*1d40*/  IMAD R0, R10, c[0x0][0x20c], R0 ;  /* 0x000083000a007a24 */ /* 0x000fe400078e0200 */
[----:B------:R-:W-:Y:S01]  /*1d50*/  IMAD.MOV.U32 R14, RZ, RZ, R20 ;  /* 0x000000ffff0e7224 */ /* 0x000fe200078e0014 */
[----:B------:R-:W-:-:S04]  /*1d60*/  DEPBAR.LE SB0, 0x1 ;  /* 0x000080400000791a */ /* 0x000fc80000000000 */
[----:B------:R-:W-:Y:S01]  /*1d70*/  BAR.SYNC.DEFER_BLOCKING 0x0 ;  /* 0x0000000000007b1d */ /* 0x000fe20000010000 */
[----:B------:R-:W-:Y:S02]  /*1d80*/  IMAD.IADD R0, R7, 0x1, R0 ;  /* 0x0000000107007824 */ /* 0x000fe400078e0200 */
[----:B------:R-:W-:Y:S02]  /*1d90*/  IMAD.MOV.U32 R15, RZ, RZ, R17 ;  /* 0x000000ffff0f7224 */ /* 0x000fe400078e0011 */
[----:B------:R-:W-:Y:S02]  /*1da0*/  IMAD R0, R0, 0x60, RZ ;  /* 0x0000006000007824 */ /* 0x000fe400078e02ff */
[----:B--2---:R-:W-:-:S04]  /*1db0*/  IMAD.WIDE.U32 R4, R6, 0x60, R14 ;  /* 0x0000006006047825 */ /* 0x004fc800078e000e */
[----:B------:R-:W-:Y:S01]  /*1dc0*/  IMAD.MOV.U32 R20, RZ, RZ, c[0x0][0x208] ;  /* 0x00008200ff147624 */ /* 0x000fe200078e00ff */
[----:B---3--:R-:W-:Y:S01]  /*1dd0*/  LEA R2, P0, R4, c[0x0][0x1f8], 0x1 ;  /* 0x00007e0004027a11 */ /* 0x008fe200078008ff */
[----:B------:R-:W-:Y:S02]  /*1de0*/  IMAD.IADD R0, R5, 0x1, R0 ;  /* 0x0000000105007824 */ /* 0x000fe400078e0200 */
[----:B------:R-:W-:Y:S02]  /*1df0*/  IMAD.MOV.U32 R10, RZ, RZ, 0x6 ;  /* 0x00000006ff0a7424 */ /* 0x000fe400078e00ff */
[----:B------:R-:W-:Y:S01]  /*1e00*/  IMAD.SHL.U32 R21, R20, 0x40, RZ ;  /* 0x0000004014157824 */ /* 0x000fe200078e00ff */
[----:B------:R-:W-:Y:S02]  /*1e10*/  LEA.HI.X R3, R4, c[0x0][0x1fc], R0, 0x1, P0 ;  /* 0x00007f0004037a11 */ /* 0x000fe400000f0c00 */
[----:B------:R-:W-:Y:S01]  /*1e20*/  SHF.L.U64.HI R20, R20, R10, c[0x0][0x20c] ;  /* 0x0000830014147619 */ /* 0x000fe2000001020a */
[----:B------:R1:W2:Y:S01]  /*1e30*/  LDSM.16.M88.4 R156, [R188] ;  /* 0x00000000bc9c783b */ /* 0x0002a20000000200 */
[----:B------:R-:W-:-:S03]  /*1e40*/  IADD3 R12, P3, P1, R21, 0x80, R2 ;  /* 0x00000080150c7810 */ /* 0x000fc6000797e002 */
[----:B------:R1:W3:Y:S04]  /*1e50*/  LDSM.16.M88.4 R172, [R188+0x4000] ;  /* 0x00400000bcac783b */ /* 0x0002e80000000200 */
[----:B------:R-:W4:Y:S04]  /*1e60*/  LDSM.16.M88.4 R188, [R188+0x8000] ;  /* 0x00800000bcbc783b */ /* 0x000f280000000200 */
[----:B------:R1:W1:Y:S04]  /*1e70*/  LDSM.16.M88.4 R152, [R212] ;  /* 0x00000000d498783b */ /* 0x0002680000000200 */
[----:B------:R1:W1:Y:S04]  /*1e80*/  LDSM.16.M88.4 R160, [R213] ;  /* 0x00000000d5a0783b */ /* 0x0002680000000200 */
[----:B------:R1:W1:Y:S04]  /*1e90*/  LDSM.16.M88.4 R164, [R214] ;  /* 0x00000000d6a4783b */ /* 0x0002680000000200 */
[----:B------:R1:W1:Y:S04]  /*1ea0*/  LDSM.16.M88.4 R168, [R212+0x4000] ;  /* 0x00400000d4a8783b */ /* 0x0002680000000200 */
[----:B------:R1:W1:Y:S04]  /*1eb0*/  LDSM.16.M88.4 R176, [R213+0x4000] ;  /* 0x00400000d5b0783b */ /* 0x0002680000000200 */
[----:B------:R1:W1:Y:S04]  /*1ec0*/  LDSM.16.M88.4 R180, [R214+0x4000] ;  /* 0x00400000d6b4783b */ /* 0x0002680000000200 */
[----:B------:R1:W1:Y:S04]  /*1ed0*/  LDSM.16.M88.4 R184, [R212+0x8000] ;  /* 0x00800000d4b8783b */ /* 0x0002680000000200 */
[----:B------:R1:W1:Y:S04]  /*1ee0*/  LDSM.16.M88.4 R192, [R213+0x8000] ;  /* 0x00800000d5c0783b */ /* 0x0002680000000200 */
[----:B------:R1:W1:Y:S01]  /*1ef0*/  LDSM.16.M88.4 R196, [R214+0x8000] ;  /* 0x00800000d6c4783b */ /* 0x0002620000000200 */
[----:B------:R-:W-:-:S03]  /*1f00*/  IADD3.X R13, R20, RZ, R3, P3, P1 ;  /* 0x000000ff140d7210 */ /* 0x000fc60001fe2403 */
[----:B------:R-:W-:Y:S01]  /*1f10*/  BAR.SYNC.DEFER_BLOCKING 0x0 ;  /* 0x0000000000007b1d */ /* 0x000fe20000010000 */
[C---:B------:R-:W-:Y:S02]  /*1f20*/  IADD3 R10, P3, P1, R21.reuse, 0x100, R2 ;  /* 0x00000100150a7810 */ /* 0x040fe4000797e002 */
[----:B------:R-:W-:Y:S02]  /*1f30*/  ISETP.GE.AND P6, PT, R100, c[0x0][0x1d4], PT ;  /* 0x0000750064007a0c */ /* 0x000fe40003fc6270 */
[----:B------:R-:W-:Y:S02]  /*1f40*/  ISETP.GE.AND P5, PT, R28, c[0x0][0x1d4], PT ;  /* 0x000075001c007a0c */ /* 0x000fe40003fa6270 */
[----:B------:R-:W-:Y:S02]  /*1f50*/  IADD3 R4, P0, R21, R2, RZ ;  /* 0x0000000215047210 */ /* 0x000fe40007f1e0ff */
[----:B------:R-:W-:Y:S02]  /*1f60*/  IADD3.X R11, R20, RZ, R3, P3, P1 ;  /* 0x000000ff140b7210 */ /* 0x000fe40001fe2403 */
[----:B------:R-:W-:-:S02]  /*1f70*/  ISETP.LT.OR P3, PT, R9, 0x1, P6 ;  /* 0x000000010900780c */ /* 0x000fc40003761670 */
[----:B------:R-:W-:Y:S01]  /*1f80*/  ISETP.LT.OR P1, PT, R9, 0x1, P5 ;  /* 0x000000010900780c */ /* 0x000fe20002f21670 */
[----:B------:R-:W-:Y:S01]  /*1f90*/  IMAD.X R5, R20, 0x1, R3, P0 ;  /* 0x0000000114057824 */ /* 0x000fe200000e0603 */
[----:B------:R-:W-:Y:S02]  /*1fa0*/  IADD3 R6, P0, R4, R21, RZ ;  /* 0x0000001504067210 */ /* 0x000fe40007f1e0ff */
[----:B------:R-:W-:-:S03]  /*1fb0*/  ISETP.GE.AND P4, PT, R23, c[0x0][0x1d4], PT ;  /* 0x0000750017007a0c */ /* 0x000fc60003f86270 */
[----:B------:R-:W-:Y:S01]  /*1fc0*/  IMAD.X R7, R5, 0x1, R20, P0 ;  /* 0x0000000105077824 */ /* 0x000fe200000e0614 */
[----:B------:R-:W-:-:S03]  /*1fd0*/  ISETP.LT.OR P0, PT, R9, 0x1, P4 ;  /* 0x000000010900780c */ /* 0x000fc60002701670 */
[----:B------:R-:W-:Y:S01]  /*1fe0*/  @!PT LDS RZ, [RZ] ;  /* 0x00000000fffff984 */ /* 0x000fe20000000800 */
[----:B------:R-:W-:Y:S01]  /*1ff0*/  @!PT LDS RZ, [RZ] ;  /* 0x00000000fffff984 */ /* 0x000fe20000000800 */
[----:B------:R-:W-:Y:S01]  /*2000*/  @!PT LDS RZ, [RZ] ;  /* 0x00000000fffff984 */ /* 0x000fe20000000800 */
[----:B------:R1:W-:Y:S01]  /*2010*/  LDGSTS.E.BYPASS.LTC128B.128 [R22+0x100], [R2.64], !P3 ;  /* 0x0010000002167fae */ /* 0x0003e2000d901d46 */
[----:B------:R-:W-:-:S03]  /*2020*/  ISETP.LT.OR P3, PT, R9, 0x21, P6 ;  /* 0x000000210900780c */ /* 0x000fc60003761670 */
[----:B------:R1:W-:Y:S01]  /*2030*/  LDGSTS.E.BYPASS.LTC128B.128 [R22+0x3100], [R2.64+0x80], !P1 ;  /* 0x0310008002167fae */ /* 0x0003e2000c901d46 */
[C---:B------:R-:W-:Y:S02]  /*2040*/  ISETP.LT.OR P1, PT, R9.reuse, 0x21, P5 ;  /* 0x000000210900780c */ /* 0x040fe40002f21670 */
[C---:B------:R-:W-:Y:S01]  /*2050*/  ISETP.LT.OR P6, PT, R9.reuse, 0x41, P6 ;  /* 0x000000410900780c */ /* 0x040fe200037c1670 */
[----:B------:R1:W-:Y:S01]  /*2060*/  STL.64 [R1+0x68], R18 ;  /* 0x0000681201007387 */ /* 0x0003e20000100a00 */
[----:B------:R-:W-:-:S03]  /*2070*/  ISETP.LT.OR P5, PT, R9, 0x41, P5 ;  /* 0x000000410900780c */ /* 0x000fc60002fa1670 */
[----:B------:R1:W-:Y:S01]  /*2080*/  LDGSTS.E.BYPASS.LTC128B.128 [R22+0x6100], [R2.64+0x100], !P0 ;  /* 0x0610010002167fae */ /* 0x0003e2000c101d46 */
[C---:B------:R-:W-:Y:S02]  /*2090*/  ISETP.LT.OR P0, PT, R9.reuse, 0x21, P4 ;  /* 0x000000210900780c */ /* 0x040fe40002701670 */
[----:B------:R-:W-:Y:S01]  /*20a0*/  ISETP.LT.OR P4, PT, R9, 0x41, P4 ;  /* 0x000000410900780c */ /* 0x000fe20002781670 */
[----:B------:R1:W-:Y:S04]  /*20b0*/  LDGSTS.E.BYPASS.LTC128B.128 [R22+0x1100], [R4.64], !P3 ;  /* 0x0110000004167fae */ /* 0x0003e8000d901d46 */
[----:B------:R1:W-:Y:S01]  /*20c0*/  LDGSTS.E.BYPASS.LTC128B.128 [R22+0x4100], [R12.64], !P1 ;  /* 0x041000000c167fae */ /* 0x0003e2000c901d46 */
[----:B------:R-:W-:Y:S01]  /*20d0*/  ISETP.GE.AND P1, PT, R226, 0x2, PT ;  /* 0x00000002e200780c */ /* 0x000fe20003f26270 */
[----:B------:R-:W-:Y:S04]  /*20e0*/  BSSY B0, `(.L_x_1131) ;  /* 0x0000028000007945 */ /* 0x000fe80003800000 */
[----:B------:R1:W-:Y:S04]  /*20f0*/  LDGSTS.E.BYPASS.LTC128B.128 [R22+0x7100], [R10.64], !P0 ;  /* 0x071000000a167fae */ /* 0x0003e8000c101d46 */
[----:B------:R1:W-:Y:S04]  /*2100*/  LDGSTS.E.BYPASS.LTC128B.128 [R22+0x2100], [R6.64], !P6 ;  /* 0x0210000006167fae */ /* 0x0003e8000f101d46 */
[----:B------:R1:W-:Y:S04]  /*2110*/  LDGSTS.E.BYPASS.LTC128B.128 [R22+0x5100], [R6.64+0x80], !P5 ;  /* 0x0510008006167fae */ /* 0x0003e8000e901d46 */
[----:B------:R1:W-:Y:S04]  /*2120*/  LDGSTS.E.BYPASS.LTC128B.128 [R22+0x8100], [R6.64+0x100], !P4 ;  /* 0x0810010006167fae */ /* 0x0003e8000e101d46 */
[----:B------:R-:W0:Y:S01]  /*2130*/  LDGDEPBAR ;  /* 0x00000000000079af */ /* 0x000e220000000000 */
[----:B------:R-:W-:Y:S05]  /*2140*/  @!P1 BRA `(.L_x_1132) ;  /* 0x0000021000009947 */ /* 0x000fea0003800000 */
[----:B--234-:R-:W-:Y:S01]  /*2150*/  IADD3 R0, R226, -0x2, RZ ;  /* 0xfffffffee2007810 */ /* 0x01cfe20007ffe0ff */
[C---:B-1----:R-:W-:Y:S01]  /*2160*/  IMAD.SHL.U32 R6, R16.reuse, 0x40, RZ ;  /* 0x0000004010067824 */ /* 0x042fe200078e00ff */
[----:B------:R-:W-:-:S02]  /*2170*/  SHF.L.U64.HI R7, R16, 0x6, R8 ;  /* 0x0000000610077819 */ /* 0x000fc40000010208 */
[----:B------:R-:W-:Y:S01]  /*2180*/  SHF.R.S32.HI R2, RZ, 0x1f, R0 ;  /* 0x0000001fff027819 */ /* 0x000fe20000011400 */
[----:B------:R-:W-:Y:S01]  /*2190*/  IMAD.WIDE.U32 R4, R0, c[0x0][0x1e0], RZ ;  /* 0x0000780000047a25 */ /* 0x000fe200078e00ff */
[----:B------:R-:W-:-:S03]  /*21a0*/  ISETP.GE.AND P4, PT, R100, c[0x0][0x1d4], PT ;  /* 0x0000750064007a0c */ /* 0x000fc60003f86270 */
        /* <DEDUP_REMOVED lines=9> */
[----:B------:R-:W-:Y:S02]  /*2240*/  ISETP.GE.AND P3, PT, R28, c[0x0][0x1d4], PT ;  /* 0x000075001c007a0c */ /* 0x000fe40003f66270 */
[--C-:B------:R-:W-:Y:S01]  /*2250*/  IADD3.X R11, R7, RZ, R3.reuse, P5, P0 ;  /* 0x000000ff070b7210 */ /* 0x100fe20002fe0403 */
[----:B------:R1:W-:Y:S01]  /*2260*/  LDGSTS.E.BYPASS.LTC128B.128 [R22+0x1b100], [R2.64], !P4 ;  /* 0x1b10000002167fae */ /* 0x0003e2000e101d46 */
[----:B------:R-:W-:Y:S02]  /*2270*/  IADD3 R8, P6, P5, R6, 0x100, R2 ;  /* 0x0000010006087810 */ /* 0x000fe40007dde002 */
[----:B------:R-:W-:Y:S02]  /*2280*/  ISETP.GE.AND P0, PT, R23, c[0x0][0x1d4], PT ;  /* 0x0000750017007a0c */ /* 0x000fe40003f06270 */
[----:B------:R-:W-:-:S02]  /*2290*/  IADD3.X R9, R7, RZ, R3, P6, P5 ;  /* 0x000000ff07097210 */ /* 0x000fc400037ea403 */
[----:B------:R-:W-:-:S03]  /*22a0*/  IADD3 R4, P6, R6, R2, RZ ;  /* 0x0000000206047210 */ /* 0x000fc60007fde0ff */
[----:B------:R1:W-:Y:S01]  /*22b0*/  LDGSTS.E.BYPASS.LTC128B.128 [R22+0x1e100], [R2.64+0x80], !P3 ;  /* 0x1e10008002167fae */ /* 0x0003e2000d901d46 */
[----:B------:R-:W-:Y:S01]  /*22c0*/  IADD3 R6, P5, R4, R6, RZ ;  /* 0x0000000604067210 */ /* 0x000fe20007fbe0ff */
[----:B------:R-:W-:-:S04]  /*22d0*/  IMAD.X R5, R7, 0x1, R3, P6 ;  /* 0x0000000107057824 */ /* 0x000fc800030e0603 */
        /* <DEDUP_REMOVED lines=8> */
.L_x_1132:
[----:B--234-:R-:W-:Y:S05]  /*2360*/  BSYNC B0 ;  /* 0x0000000000007941 */ /* 0x01cfea0003800000 */
.L_x_1131:
[----:B------:R-:W0:Y:S01]  /*2370*/  LDGDEPBAR ;  /* 0x00000000000079af */ /* 0x000e220000000000 */
[----:B------:R-:W-:Y:S01]  /*2380*/  IMAD.MOV.U32 R208, RZ, RZ, 0x20 ;  /* 0x00000020ffd07424 */ /* 0x000fe200078e00ff */
[----:B------:R-:W-:Y:S01]  /*2390*/  LOP3.LUT P0, RZ, R69, 0x2, RZ, 0xc0, !PT ;  /* 0x0000000245ff7812 */ /* 0x000fe2000780c0ff */
[----:B------:R-:W-:Y:S03]  /*23a0*/  BSSY B0, `(.L_x_1133) ;  /* 0x0000034000007945 */ /* 0x000fe60003800000 */
[----:B------:R-:W-:-:S05]  /*23b0*/  SEL R208, R208, 0xffffffe0, !P0 ;  /* 0xffffffe0d0d07807 */ /* 0x000fca0004000000 */
[----:B-1----:R-:W-:Y:S01]  /*23c0*/  IMAD.IADD R3, R209, 0x1, R208 ;  /* 0x00000001d1037824 */ /* 0x002fe200078e02d0 */
[----:B------:R-:W-:-:S04]  /*23d0*/  DEPBAR.LE SB0, 0x2 ;  /* 0x000080800000791a */ /* 0x000fc80000000000 */
[----:B------:R-:W-:Y:S06]  /*23e0*/  BAR.SYNC.DEFER_BLOCKING 0x0 ;  /* 0x0000000000007b1d */ /* 0x000fec0000010000 */
[----:B------:R1:W2:Y:S04]  /*23f0*/  LDSM.16.M88.4 R24, [R209] ;  /* 0x00000000d118783b */ /* 0x0002a80000000200 */
[----:B------:R1:W3:Y:S04]  /*2400*/  LDSM.16.M88.4 R16, [R209+0x800] ;  /* 0x00080000d110783b */ /* 0x0002e80000000200 */
[----:B------:R1:W4:Y:S04]  /*2410*/  LDSM.16.M88.4 R32, [R209+0x1000] ;  /* 0x00100000d120783b */ /* 0x0003280000000200 */
        /* <DEDUP_REMOVED lines=10> */
[----:B--23--:R-:W-:Y:S02]  /*24c0*/  IADD3 R0, R226, -0x2, RZ ;  /* 0xfffffffee2007810 */ /* 0x00cfe40007ffe0ff */
[----:B------:R-:W-:-:S02]  /*24d0*/  ISETP.GE.AND P3, PT, R100, c[0x0][0x1d4], PT ;  /* 0x0000750064007a0c */ /* 0x000fc40003f66270 */
[----:B------:R-:W-:Y:S01]  /*24e0*/  SHF.R.S32.HI R2, RZ, 0x1f, R0 ;  /* 0x0000001fff027819 */ /* 0x000fe20000011400 */
[----:B------:R-:W-:Y:S01]  /*24f0*/  IMAD.WIDE.U32 R6, R0, c[0x0][0x208], RZ ;  /* 0x0000820000067a25 */ /* 0x000fe200078e00ff */
[----:B------:R-:W-:Y:S02]  /*2500*/  ISETP.GE.AND P1, PT, R28, c[0x0][0x1d4], PT ;  /* 0x000075001c007a0c */ /* 0x000fe40003f26270 */
[----:B------:R-:W-:Y:S01]  /*2510*/  ISETP.GE.AND P0, PT, R23, c[0x0][0x1d4], PT ;  /* 0x0000750017007a0c */ /* 0x000fe20003f06270 */
        /* <DEDUP_REMOVED lines=28> */
.L_x_1134:
[----:B--23--:R-:W-:Y:S05]  /*26e0*/  BSYNC B0 ;  /* 0x0000000000007941 */ /* 0x00cfea0003800000 */
.L_x_1133:
[C---:B-1----:R-:W-:Y:S08]  /*26f0*/  HMMA.16816.F32.BF16 R4, R152.reuse, R40, RZ ;  /* 0x000000289804723c */ /* 0x042ff000000418ff */
[C---:B----4-:R-:W-:Y:S08]  /*2700*/  HMMA.16816.F32.BF16 R8, R152.reuse, R34, RZ ;  /* 0x000000229808723c */ /* 0x050ff000000418ff */
[C---:B------:R-:W-:Y:S08]  /*2710*/  HMMA.16816.F32.BF16 R12, R152.reuse, R32, RZ ;  /* 0x00000020980c723c */ /* 0x040ff000000418ff */
[C---:B------:R-:W-:Y:S08]  /*2720*/  HMMA.16816.F32.BF16 R28, R152.reuse, R24, RZ ;  /* 0x00000018981c723c */ /* 0x040ff000000418ff */
[----:B------:R-:W-:Y:S01]  /*2730*/  HMMA.16816.F32.BF16 R20, R152, R16, RZ ;  /* 0x000000109814723c */ /* 0x000fe200000418ff */
[----:B------:R-:W-:Y:S01]  /*2740*/  IMAD.MOV.U32 R0, RZ, RZ, 0x40 ;  /* 0x00000040ff007424 */ /* 0x000fe200078e00ff */
[----:B------:R-:W-:Y:S01]  /*2750*/  LOP3.LUT P0, RZ, R69, 0x4, RZ, 0xc0, !PT ;  /* 0x0000000445ff7812 */ /* 0x000fe2000780c0ff */
[----:B------:R-:W2:Y:S04]  /*2760*/  LDL R126, [R1+0x98] ;  /* 0x00009800017e7983 */ /* 0x000ea80000100800 */
[----:B------:R-:W3:Y:S01]  /*2770*/  LDL R125, [R1+0x58] ;  /* 0x00005800017d7983 */ /* 0x000ee20000100800 */
[----:B------:R-:W-:Y:S03]  /*2780*/  HMMA.16816.F32.BF16 R92, R156, R60, R4 ;  /* 0x0000003c9c5c723c */ /* 0x000fe60000041804 */
[----:B------:R-:W-:Y:S04]  /*2790*/  LDSM.16.M88.4 R104, [R3+0x5800] ;  /* 0x005800000368783b */ /* 0x000fe80000000200 */
[----:B------:R-:W0:Y:S01]  /*27a0*/  LDGDEPBAR ;  /* 0x00000000000079af */ /* 0x000e220000000000 */
[----:B------:R-:W-:Y:S08]  /*27b0*/  HMMA.16816.F32.BF16 R4, R152, R42, RZ ;  /* 0x0000002a9804723c */ /* 0x000ff000000418ff */
[C---:B------:R-:W-:Y:S08]  /*27c0*/  HMMA.16816.F32.BF16 R100, R156.reuse, R54, R8 ;  /* 0x000000369c64723c */ /* 0x040ff00000041808 */
[----:B------:R-:W-:Y:S08]  /*27d0*/  HMMA.16816.F32.BF16 R96, R156, R52, R12 ;  /* 0x000000349c60723c */ /* 0x000ff0000004180c */
[C---:B------:R-:W-:Y:S08]  /*27e0*/  HMMA.16816.F32.BF16 R8, R152.reuse, R64, RZ ;  /* 0x000000409808723c */ /* 0x040ff000000418ff */
[----:B------:R-:W-:Y:S01]  /*27f0*/  HMMA.16816.F32.BF16 R12, R152, R56, RZ ;  /* 0x00000038980c723c */ /* 0x000fe200000418ff */
[----:B------:R-:W-:-:S07]  /*2800*/  SEL R206, R0, 0xffffffc0, !P0 ;  /* 0xffffffc000ce7807 */ /* 0x000fce0004000000 */
[----:B------:R-:W-:Y:S01]  /*2810*/  HMMA.16816.F32.BF16 R24, R152, R26, RZ ;  /* 0x0000001a9818723c */ /* 0x000fe200000418ff */
[----:B------:R-:W-:-:S07]  /*2820*/  IMAD.IADD R2, R209, 0x1, R206 ;  /* 0x00000001d1027824 */ /* 0x000fce00078e02ce */
[----:B------:R-:W-:Y:S08]  /*2830*/  HMMA.16816.F32.BF16 R16, R152, R18, RZ ;  /* 0x000000129810723c */ /* 0x000ff000000418ff */
[C---:B------:R-:W-:Y:S08]  /*2840*/  HMMA.16816.F32.BF16 R88, R156.reuse, R62, R4 ;  /* 0x0000003e9c58723c */ /* 0x040ff00000041804 */
[C---:B------:R-:W-:Y:S08]  /*2850*/  HMMA.16816.F32.BF16 R44, R156.reuse, R36, R28 ;  /* 0x000000249c2c723c */ /* 0x040ff0000004181c */
[C---:B------:R-:W-:Y:S01]  /*2860*/  HMMA.16816.F32.BF16 R76, R156.reuse, R72, R8 ;  /* 0x000000489c4c723c */ /* 0x040fe20000041808 */
[----:B------:R-:W-:Y:S07]  /*2870*/  LDSM.16.M88.4 R8, [R2+0x1800] ;  /* 0x001800000208783b */ /* 0x000fee0000000200 */
[----:B------:R-:W-:Y:S01]  /*2880*/  HMMA.16816.F32.BF16 R84, R156, R80, R12 ;  /* 0x000000509c54723c */ /* 0x000fe2000004180c */
[----:B------:R-:W-:Y:S01]  /*2890*/  LDSM.16.M88.4 R12, [R2+0x1000] ;  /* 0x00100000020c783b */ /* 0x000fe20000000200 */
[----:B------:R-:W-:-:S03]  /*28a0*/  IADD3 R0, R206, R209, R208 ;  /* 0x000000d1ce007210 */ /* 0x000fc60007ffe0d0 */
[----:B------:R-:W-:Y:S03]  /*28b0*/  LDSM.16.M88.4 R112, [R2+0x3000] ;  /* 0x003000000270783b */ /* 0x000fe60000000200 */
[----:B------:R-:W-:Y:S01]  /*28c0*/  HMMA.16816.F32.BF16 R4, R152, R66, RZ ;  /* 0x000000429804723c */ /* 0x000fe200000418ff */
[----:B------:R-:W-:Y:S04]  /*28d0*/  LDSM.16.M88.4 R52, [R0+0x800] ;  /* 0x000800000034783b */ /* 0x000fe80000000200 */
[----:B------:R-:W-:Y:S03]  /*28e0*/  LDSM.16.M88.4 R116, [R2+0x3800] ;  /* 0x003800000274783b */ /* 0x000fe60000000200 */
[C---:B------:R-:W-:Y:S01]  /*28f0*/  HMMA.16816.F32.BF16 R28, R156.reuse, R48, R20 ;  /* 0x000000309c1c723c */ /* 0x040fe20000041814 */
[----:B------:R-:W1:Y:S04]  /*2900*/  LDSM.16.M88.4 R20, [R2] ;  /* 0x000000000214783b */ /* 0x000e680000000200 */
[----:B------:R-:W-:Y:S03]  /*2910*/  LDSM.16.M88.4 R108, [R2+0x5800] ;  /* 0x00580000026c783b */ /* 0x000fe60000000200 */
[C---:B------:R-:W-:Y:S01]  /*2920*/  HMMA.16816.F32.BF16 R32, R156.reuse, R38, R24 ;  /* 0x000000269c20723c */ /* 0x040fe20000041818 */
[----:B------:R-:W4:Y:S04]  /*2930*/  LDSM.16.M88.4 R24, [R2+0x800] ;  /* 0x000800000218783b */ /* 0x000f280000000200 */
[----:B------:R-:W-:Y:S03]  /*2940*/  LDSM.16.M88.4 R36, [R2+0x2800] ;  /* 0x002800000224783b */ /* 0x000fe60000000200 */
[----:B------:R-:W-:Y:S01]  /*2950*/  HMMA.16816.F32.BF16 R48, R156, R50, R16 ;  /* 0x000000329c30723c */ /* 0x000fe20000041810 */
[----:B------:R-:W-:Y:S07]  /*2960*/  LDSM.16.M88.4 R120, [R0+0x3000] ;  /* 0x003000000078783b */ /* 0x000fee0000000200 */
[----:B------:R-:W-:Y:S01]  /*2970*/  HMMA.16816.F32.BF16 R16, R152, R58, RZ ;  /* 0x0000003a9810723c */ /* 0x000fe200000418ff */
[----:B------:R-:W-:Y:S07]  /*2980*/  LDSM.16.M88.4 R56, [R0] ;  /* 0x000000000038783b */ /* 0x000fee0000000200 */
[----:B------:R-:W-:Y:S01]  /*2990*/  HMMA.16816.F32.BF16 R72, R156, R74, R4 ;  /* 0x0000004a9c48723c */ /* 0x000fe20000041804 */
[----:B------:R-:W5:Y:S07]  /*29a0*/  LDSM.16.M88.4 R4, [R2+0x2000] ;  /* 0x002000000204783b */ /* 0x000f6e0000000200 */
[----:B-1----:R-:W-:Y:S01]  /*29b0*/  HMMA.16816.F32.BF16 R68, R160, R20, R44 ;  /* 0x00000014a044723c */ /* 0x002fe2000004182c */
[----:B------:R-:W-:Y:S07]  /*29c0*/  LDSM.16.M88.4 R44, [R0+0x1000] ;  /* 0x00100000002c783b */ /* 0x000fee0000000200 */
[----:B------:R-:W-:Y:S08]  /*29d0*/  HMMA.16816.F32.BF16 R80, R156, R82, R16 ;  /* 0x000000529c50723c */ /* 0x000ff00000041810 */
[C---:B------:R-:W-:Y:S08]  /*29e0*/  HMMA.16816.F32.BF16 R64, R160.reuse, R22, R32 ;  /* 0x00000016a040723c */ /* 0x040ff00000041820 */
[C---:B------:R-:W-:Y:S01]  /*29f0*/  HMMA.16816.F32.BF16 R20, R160.reuse, R10, R88 ;  /* 0x0000000aa014723c */ /* 0x040fe20000041858 */
[----:B------:R-:W1:Y:S07]  /*2a00*/  LDSM.16.M88.4 R88, [R0+0x2000] ;  /* 0x002000000058783b */ /* 0x000e6e0000000200 */
[C---:B------:R-:W-:Y:S01]  /*2a10*/  HMMA.16816.F32.BF16 R40, R160.reuse, R12, R96 ;  /* 0x0000000ca028723c */ /* 0x040fe20000041860 */
[----:B------:R-:W1:Y:S07]  /*2a20*/  LDSM.16.M88.4 R96, [R209+0x3000] ;  /* 0x00300000d160783b */ /* 0x000e6e0000000200 */
[C---:B----4-:R-:W-:Y:S01]  /*2a30*/  HMMA.16816.F32.BF16 R60, R160.reuse, R24, R28 ;  /* 0x00000018a03c723c */ /* 0x050fe2000004181c */
[----:B------:R-:W4:Y:S07]  /*2a40*/  LDSM.16.M88.4 R28, [R0+0x1800] ;  /* 0x00180000001c783b */ /* 0x000f2e0000000200 */
[C---:B------:R-:W-:Y:S08]  /*2a50*/  HMMA.16816.F32.BF16 R48, R160.reuse, R26, R48 ;  /* 0x0000001aa030723c */ /* 0x040ff00000041830 */
[C---:B------:R-:W-:Y:S01]  /*2a60*/  HMMA.16816.F32.BF16 R32, R160.reuse, R14, R100 ;  /* 0x0000000ea020723c */ /* 0x040fe20000041864 */
[----:B------:R-:W-:Y:S07]  /*2a70*/  LDSM.16.M88.4 R100, [R209+0x4800] ;  /* 0x00480000d164783b */ /* 0x000fee0000000200 */
[C---:B------:R-:W-:Y:S01]  /*2a80*/  HMMA.16816.F32.BF16 R24, R160.reuse, R8, R92 ;  /* 0x00000008a018723c */ /* 0x040fe2000004185c */
[----:B------:R-:W1:Y:S07]  /*2a90*/  LDSM.16.M88.4 R92, [R0+0x2800] ;  /* 0x00280000005c783b */ /* 0x000e6e0000000200 */
[C---:B-----5:R-:W-:Y:S01]  /*2aa0*/  HMMA.16816.F32.BF16 R16, R160.reuse, R4, R84 ;  /* 0x00000004a010723c */ /* 0x060fe20000041854 */
[----:B------:R-:W5:Y:S07]  /*2ab0*/  LDSM.16.M88.4 R84, [R209+0x3800] ;  /* 0x00380000d154783b */ /* 0x000f6e0000000200 */
[C---:B------:R-:W-:Y:S01]  /*2ac0*/  HMMA.16816.F32.BF16 R12, R160.reuse, R6, R80 ;  /* 0x00000006a00c723c */ /* 0x040fe20000041850 */
[----:B------:R-:W1:Y:S07]  /*2ad0*/  LDSM.16.M88.4 R80, [R209+0x4000] ;  /* 0x00400000d150783b */ /* 0x000e6e0000000200 */
[C---:B------:R-:W-:Y:S08]  /*2ae0*/  HMMA.16816.F32.BF16 R8, R160.reuse, R36, R76 ;  /* 0x00000024a008723c */ /* 0x040ff0000004184c */
[----:B------:R-:W-:Y:S08]  /*2af0*/  HMMA.16816.F32.BF16 R4, R160, R38, R72 ;  /* 0x00000026a004723c */ /* 0x000ff00000041848 */
[C---:B------:R-:W-:Y:S08]  /*2b00*/  HMMA.16816.F32.BF16 R36, R164.reuse, R56, R68 ;  /* 0x00000038a424723c */ /* 0x040ff00000041844 */
[C---:B------:R-:W-:Y:S08]  /*2b10*/  HMMA.16816.F32.BF16 R76, R164.reuse, R54, R48 ;  /* 0x00000036a44c723c */ /* 0x040ff00000041830 */
[C---:B------:R-:W-:Y:S08]  /*2b20*/  HMMA.16816.F32.BF16 R68, R164.reuse, R52, R60 ;  /* 0x00000034a444723c */ /* 0x040ff0000004183c */
[C---:B-1----:R-:W-:Y:S08]  /*2b30*/  HMMA.16816.F32.BF16 R48, R164.reuse, R88, R16 ;  /* 0x00000058a430723c */ /* 0x042ff00000041810 */
[C---:B------:R-:W-:Y:S08]  /*2b40*/  HMMA.16816.F32.BF16 R64, R164.reuse, R58, R64 ;  /* 0x0000003aa440723c */ /* 0x040ff00000041840 */
[----:B------:R-:W-:Y:S01]  /*2b50*/  HMMA.16816.F32.BF16 R60, R164, R46, R32 ;  /* 0x0000002ea43c723c */ /* 0x000fe20000041820 */
[----:B------:R-:W-:Y:S07]  /*2b60*/  LDSM.16.M88.4 R32, [R209+0x5800] ;  /* 0x00580000d120783b */ /* 0x000fee0000000200 */
[----:B------:R-:W-:Y:S01]  /*2b70*/  HMMA.16816.F32.BF16 R16, R168, R96, R36 ;  /* 0x00000060a810723c */ /* 0x000fe20000041824 */
[----:B------:R-:W1:Y:S07]  /*2b80*/  LDSM.16.M88.4 R36, [R209+0x5000] ;  /* 0x00500000d124783b */ /* 0x000e6e0000000200 */
[C---:B----4-:R-:W-:Y:S01]  /*2b90*/  HMMA.16816.F32.BF16 R56, R164.reuse, R28, R24 ;  /* 0x0000001ca438723c */ /* 0x050fe20000041818 */
[----:B------:R-:W4:Y:S07]  /*2ba0*/  LDSM.16.M88.4 R24, [R3+0x3000] ;  /* 0x003000000318783b */ /* 0x000f2e0000000200 */
[C---:B------:R-:W-:Y:S08]  /*2bb0*/  HMMA.16816.F32.BF16 R72, R164.reuse, R44, R40 ;  /* 0x0000002ca448723c */ /* 0x040ff00000041828 */
[C---:B------:R-:W-:Y:S01]  /*2bc0*/  HMMA.16816.F32.BF16 R44, R164.reuse, R90, R12 ;  /* 0x0000005aa42c723c */ /* 0x040fe2000004180c */
[----:B------:R-:W-:Y:S07]  /*2bd0*/  LDSM.16.M88.4 R88, [R3+0x4800] ;  /* 0x004800000358783b */ /* 0x000fee0000000200 */
[C---:B------:R-:W-:Y:S08]  /*2be0*/  HMMA.16816.F32.BF16 R40, R164.reuse, R92, R8 ;  /* 0x0000005ca428723c */ /* 0x040ff00000041808 */
[----:B------:R-:W-:Y:S01]  /*2bf0*/  HMMA.16816.F32.BF16 R52, R164, R30, R20 ;  /* 0x0000001ea434723c */ /* 0x000fe20000041814 */
[----:B------:R-:W1:Y:S07]  /*2c00*/  LDSM.16.M88.4 R20, [R3+0x3800] ;  /* 0x003800000314783b */ /* 0x000e6e0000000200 */
[----:B------:R-:W-:Y:S01]  /*2c10*/  HMMA.16816.F32.BF16 R12, R168, R98, R64 ;  /* 0x00000062a80c723c */ /* 0x000fe20000041840 */
[----:B------:R-:W1:Y:S07]  /*2c20*/  LDSM.16.M88.4 R96, [R3+0x4000] ;  /* 0x004000000360783b */ /* 0x000e6e0000000200 */
[----:B------:R-:W-:Y:S01]  /*2c30*/  HMMA.16816.F32.BF16 R28, R164, R94, R4 ;  /* 0x0000005ea41c723c */ /* 0x000fe20000041804 */
[----:B------:R-:W2:Y:S07]  /*2c40*/  LDSM.16.M88.4 R92, [R3+0x5000] ;  /* 0x00500000035c783b */ /* 0x000eae0000000200 */
[C---:B-----5:R-:W-:Y:S08]  /*2c50*/  HMMA.16816.F32.BF16 R8, R168.reuse, R84, R68 ;  /* 0x00000054a808723c */ /* 0x060ff00000041844 */
[C---:B------:R-:W-:Y:S08]  /*2c60*/  HMMA.16816.F32.BF16 R4, R168.reuse, R86, R76 ;  /* 0x00000056a804723c */ /* 0x040ff0000004184c */
[C---:B------:R-:W-:Y:S08]  /*2c70*/  HMMA.16816.F32.BF16 R84, R168.reuse, R80, R72 ;  /* 0x00000050a854723c */ /* 0x040ff00000041848 */
[C---:B------:R-:W-:Y:S08]  /*2c80*/  HMMA.16816.F32.BF16 R80, R168.reuse, R82, R60 ;  /* 0x00000052a850723c */ /* 0x040ff0000004183c */
[C---:B-1----:R-:W-:Y:S08]  /*2c90*/  HMMA.16816.F32.BF16 R64, R168.reuse, R38, R44 ;  /* 0x00000026a840723c */ /* 0x042ff0000004182c */
[----:B------:R-:W-:Y:S01]  /*2ca0*/  HMMA.16816.F32.BF16 R60, R168, R32, R40 ;  /* 0x00000020a83c723c */ /* 0x000fe20000041828 */
[----:B------:R-:W1:Y:S07]  /*2cb0*/  LDSM.16.M88.4 R40, [R2+0x4000] ;  /* 0x004000000228783b */ /* 0x000e6e0000000200 */
[----:B----4-:R-:W-:Y:S08]  /*2cc0*/  HMMA.16816.F32.BF16 R44, R172, R24, R16 ;  /* 0x00000018ac2c723c */ /* 0x010ff00000041810 */
[C---:B------:R-:W-:Y:S08]  /*2cd0*/  HMMA.16816.F32.BF16 R76, R168.reuse, R100, R56 ;  /* 0x00000064a84c723c */ /* 0x040ff00000041838 */
[C---:B------:R-:W-:Y:S01]  /*2ce0*/  HMMA.16816.F32.BF16 R72, R168.reuse, R102, R52 ;  /* 0x00000066a848723c */ /* 0x040fe20000041834 */
[----:B------:R-:W-:Y:S07]  /*2cf0*/  LDSM.16.M88.4 R100, [R2+0x5000] ;  /* 0x005000000264783b */ /* 0x000fee0000000200 */
[----:B------:R-:W-:Y:S01]  /*2d00*/  HMMA.16816.F32.BF16 R68, R168, R36, R48 ;  /* 0x00000024a844723c */ /* 0x000fe20000041830 */
[----:B------:R-:W4:Y:S07]  /*2d10*/  LDSM.16.M88.4 R36, [R2+0x4800] ;  /* 0x004800000224783b */ /* 0x000f2e0000000200 */
[----:B------:R-:W-:Y:S08]  /*2d20*/  HMMA.16816.F32.BF16 R52, R172, R26, R12 ;  /* 0x0000001aac34723c */ /* 0x000ff0000004180c */
[----:B------:R-:W-:Y:S08]  /*2d30*/  HMMA.16816.F32.BF16 R56, R168, R34, R28 ;  /* 0x00000022a838723c */ /* 0x000ff0000004181c */
[C---:B------:R-:W-:Y:S08]  /*2d40*/  HMMA.16816.F32.BF16 R32, R172.reuse, R22, R4 ;  /* 0x00000016ac20723c */ /* 0x040ff00000041804 */
[----:B------:R-:W-:Y:S08]  /*2d50*/  HMMA.16816.F32.BF16 R4, R172, R104, R60 ;  /* 0x00000068ac04723c */ /* 0x000ff0000004183c */
[----:B------:R-:W-:Y:S08]  /*2d60*/  HMMA.16816.F32.BF16 R44, R176, R112, R44 ;  /* 0x00000070b02c723c */ /* 0x000ff0000004182c */
[C---:B------:R-:W-:Y:S08]  /*2d70*/  HMMA.16816.F32.BF16 R28, R172.reuse, R96, R84 ;  /* 0x00000060ac1c723c */ /* 0x040ff00000041854 */
[C---:B------:R-:W-:Y:S01]  /*2d80*/  HMMA.16816.F32.BF16 R24, R172.reuse, R98, R80 ;  /* 0x00000062ac18723c */ /* 0x040fe20000041850 */
[----:B------:R-:W-:Y:S07]  /*2d90*/  LDSM.16.M88.4 R96, [R0+0x4800] ;  /* 0x004800000060783b */ /* 0x000fee0000000200 */
[C---:B------:R-:W-:Y:S08]  /*2da0*/  HMMA.16816.F32.BF16 R48, R172.reuse, R20, R8 ;  /* 0x00000014ac30723c */ /* 0x040ff00000041808 */
[C---:B------:R-:W-:Y:S08]  /*2db0*/  HMMA.16816.F32.BF16 R20, R172.reuse, R88, R76 ;  /* 0x00000058ac14723c */ /* 0x040ff0000004184c */
[C---:B------:R-:W-:Y:S01]  /*2dc0*/  HMMA.16816.F32.BF16 R16, R172.reuse, R90, R72 ;  /* 0x0000005aac10723c */ /* 0x040fe20000041848 */
[----:B------:R-:W-:Y:S07]  /*2dd0*/  LDSM.16.M88.4 R88, [R0+0x3800] ;  /* 0x003800000058783b */ /* 0x000fee0000000200 */
[C---:B--2---:R-:W-:Y:S08]  /*2de0*/  HMMA.16816.F32.BF16 R12, R172.reuse, R92, R68 ;  /* 0x0000005cac0c723c */ /* 0x044ff00000041844 */
[----:B------:R-:W-:Y:S01]  /*2df0*/  HMMA.16816.F32.BF16 R8, R172, R94, R64 ;  /* 0x0000005eac08723c */ /* 0x000fe20000041840 */
[----:B------:R-:W-:Y:S07]  /*2e00*/  LDSM.16.M88.4 R92, [R0+0x4000] ;  /* 0x00400000005c783b */ /* 0x000fee0000000200 */
[----:B------:R-:W-:Y:S01]  /*2e10*/  HMMA.16816.F32.BF16 R80, R176, R114, R52 ;  /* 0x00000072b050723c */ /* 0x000fe20000041834 */
[----:B------:R-:W2:Y:S07]  /*2e20*/  LDSM.16.M88.4 R112, [R209+0x6000] ;  /* 0x00600000d170783b */ /* 0x000eae0000000200 */
[----:B------:R-:W-:Y:S01]  /*2e30*/  HMMA.16816.F32.BF16 R84, R172, R106, R56 ;  /* 0x0000006aac54723c */ /* 0x000fe20000041838 */
[----:B------:R-:W-:Y:S07]  /*2e40*/  LDSM.16.M88.4 R104, [R2+0x6000] ;  /* 0x006000000268783b */ /* 0x000fee0000000200 */
[C---:B------:R-:W-:Y:S08]  /*2e50*/  HMMA.16816.F32.BF16 R72, R176.reuse, R118, R32 ;  /* 0x00000076b048723c */ /* 0x040ff00000041820 */
[----:B------:R-:W-:Y:S08]  /*2e60*/  HMMA.16816.F32.BF16 R32, R176, R108, R4 ;  /* 0x0000006cb020723c */ /* 0x000ff00000041804 */
[----:B------:R-:W-:Y:S01]  /*2e70*/  HMMA.16816.F32.BF16 R4, R180, R120, R44 ;  /* 0x00000078b404723c */ /* 0x000fe2000004182c */
[----:B------:R-:W-:Y:S07]  /*2e80*/  LDSM.16.M88.4 R44, [R209+0x7000] ;  /* 0x00700000d12c783b */ /* 0x000fee0000000200 */
[C---:B-1----:R-:W-:Y:S08]  /*2e90*/  HMMA.16816.F32.BF16 R68, R176.reuse, R40, R28 ;  /* 0x00000028b044723c */ /* 0x042ff0000004181c */
[C---:B------:R-:W-:Y:S01]  /*2ea0*/  HMMA.16816.F32.BF16 R56, R176.reuse, R42, R24 ;  /* 0x0000002ab038723c */ /* 0x040fe20000041818 */
[----:B------:R-:W1:Y:S04]  /*2eb0*/  LDSM.16.M88.4 R40, [R0+0x5000] ;  /* 0x005000000028783b */ /* 0x000e680000000200 */
[----:B------:R-:W-:Y:S03]  /*2ec0*/  LDSM.16.M88.4 R24, [R209+0x6800] ;  /* 0x00680000d118783b */ /* 0x000fe60000000200 */
[C---:B----4-:R-:W-:Y:S08]  /*2ed0*/  HMMA.16816.F32.BF16 R64, R176.reuse, R36, R20 ;  /* 0x00000024b040723c */ /* 0x050ff00000041814 */
[C---:B------:R-:W-:Y:S01]  /*2ee0*/  HMMA.16816.F32.BF16 R60, R176.reuse, R38, R16 ;  /* 0x00000026b03c723c */ /* 0x040fe20000041810 */
[----:B------:R-:W4:Y:S07]  /*2ef0*/  LDSM.16.M88.4 R36, [R0+0x5800] ;  /* 0x005800000024783b */ /* 0x000f2e0000000200 */
[C---:B------:R-:W-:Y:S08]  /*2f00*/  HMMA.16816.F32.BF16 R76, R176.reuse, R116, R48 ;  /* 0x00000074b04c723c */ /* 0x040ff00000041830 */
[C---:B------:R-:W-:Y:S08]  /*2f10*/  HMMA.16816.F32.BF16 R52, R176.reuse, R100, R12 ;  /* 0x00000064b034723c */ /* 0x040ff0000004180c */
[----:B------:R-:W-:Y:S01]  /*2f20*/  HMMA.16816.F32.BF16 R48, R176, R102, R8 ;  /* 0x00000066b030723c */ /* 0x000fe20000041808 */
[----:B------:R-:W5:Y:S07]  /*2f30*/  LDSM.16.M88.4 R100, [R3+0x6000] ;  /* 0x006000000364783b */ /* 0x000f6e0000000200 */
[----:B------:R-:W-:Y:S08]  /*2f40*/  HMMA.16816.F32.BF16 R20, R180, R122, R80 ;  /* 0x0000007ab414723c */ /* 0x000ff00000041850 */
[----:B------:R-:W-:Y:S01]  /*2f50*/  HMMA.16816.F32.BF16 R28, R176, R110, R84 ;  /* 0x0000006eb01c723c */ /* 0x000fe20000041854 */
[----:B------:R-:W1:Y:S07]  /*2f60*/  LDSM.16.M88.4 R84, [R209+0x7800] ;  /* 0x00780000d154783b */ /* 0x000e6e0000000200 */
[----:B--2---:R-:W-:Y:S08]  /*2f70*/  HMMA.16816.F32.BF16 R4, R184, R112, R4 ;  /* 0x00000070b804723c */ /* 0x004ff00000041804 */
[C---:B------:R-:W-:Y:S08]  /*2f80*/  HMMA.16816.F32.BF16 R16, R180.reuse, R88, R76 ;  /* 0x00000058b410723c */ /* 0x040ff0000004184c */
[C---:B------:R-:W-:Y:S08]  /*2f90*/  HMMA.16816.F32.BF16 R12, R180.reuse, R90, R72 ;  /* 0x0000005ab40c723c */ /* 0x040ff00000041848 */
[C---:B------:R-:W-:Y:S08]  /*2fa0*/  HMMA.16816.F32.BF16 R8, R180.reuse, R92, R68 ;  /* 0x0000005cb408723c */ /* 0x040ff00000041844 */
[C---:B------:R-:W-:Y:S08]  /*2fb0*/  HMMA.16816.F32.BF16 R56, R180.reuse, R94, R56 ;  /* 0x0000005eb438723c */ /* 0x040ff00000041838 */
[C---:B------:R-:W-:Y:S08]  /*2fc0*/  HMMA.16816.F32.BF16 R68, R180.reuse, R96, R64 ;  /* 0x00000060b444723c */ /* 0x040ff00000041840 */
[C---:B------:R-:W-:Y:S01]  /*2fd0*/  HMMA.16816.F32.BF16 R92, R180.reuse, R98, R60 ;  /* 0x00000062b45c723c */ /* 0x040fe2000004183c */
[----:B------:R-:W-:Y:S07]  /*2fe0*/  LDSM.16.M88.4 R60, [R0+0x6000] ;  /* 0x00600000003c783b */ /* 0x000fee0000000200 */
[C---:B-1----:R-:W-:Y:S08]  /*2ff0*/  HMMA.16816.F32.BF16 R96, R180.reuse, R40, R52 ;  /* 0x00000028b460723c */ /* 0x042ff00000041834 */
[----:B------:R-:W-:Y:S01]  /*3000*/  HMMA.16816.F32.BF16 R88, R180, R42, R48 ;  /* 0x0000002ab458723c */ /* 0x000fe20000041830 */
[----:B------:R-:W-:Y:S07]  /*3010*/  LDSM.16.M88.4 R48, [R3+0x7800] ;  /* 0x007800000330783b */ /* 0x000fee0000000200 */
[----:B------:R-:W-:Y:S08]  /*3020*/  HMMA.16816.F32.BF16 R40, R184, R114, R20 ;  /* 0x00000072b828723c */ /* 0x000ff00000041814 */
[C---:B----4-:R-:W-:Y:S01]  /*3030*/  HMMA.16816.F32.BF16 R80, R180.reuse, R36, R32 ;  /* 0x00000024b450723c */ /* 0x050fe20000041820 */
[----:B------:R-:W1:Y:S07]  /*3040*/  LDSM.16.M88.4 R32, [R209+0x8800] ;  /* 0x00880000d120783b */ /* 0x000e6e0000000200 */
[----:B------:R-:W-:Y:S01]  /*3050*/  HMMA.16816.F32.BF16 R76, R180, R38, R28 ;  /* 0x00000026b44c723c */ /* 0x000fe2000004181c */
[----:B------:R-:W2:Y:S04]  /*3060*/  LDSM.16.M88.4 R28, [R3+0x6800] ;  /* 0x00680000031c783b */ /* 0x000ea80000000200 */
[----:B------:R-:W-:Y:S03]  /*3070*/  LDSM.16.M88.4 R36, [R209+0x8000] ;  /* 0x00800000d124783b */ /* 0x000fe60000000200 */
[----:B-----5:R-:W-:Y:S08]  /*3080*/  HMMA.16816.F32.BF16 R4, R188, R100, R4 ;  /* 0x00000064bc04723c */ /* 0x020ff00000041804 */
[C---:B------:R-:W-:Y:S08]  /*3090*/  HMMA.16816.F32.BF16 R72, R184.reuse, R24, R16 ;  /* 0x00000018b848723c */ /* 0x040ff00000041810 */
[----:B------:R-:W-:Y:S01]  /*30a0*/  HMMA.16816.F32.BF16 R64, R184, R26, R12 ;  /* 0x0000001ab840723c */ /* 0x000fe2000004180c */
[----:B------:R-:W4:Y:S07]  /*30b0*/  LDSM.16.M88.4 R24, [R3+0x7000] ;  /* 0x007000000318783b */ /* 0x000f2e0000000200 */
[----:B------:R-:W-:Y:S08]  /*30c0*/  HMMA.16816.F32.BF16 R12, R188, R102, R40 ;  /* 0x00000066bc0c723c */ /* 0x000ff00000041828 */
[C---:B------:R-:W-:Y:S01]  /*30d0*/  HMMA.16816.F32.BF16 R16, R184.reuse, R84, R68 ;  /* 0x00000054b810723c */ /* 0x040fe20000041844 */
[----:B------:R-:W5:Y:S07]  /*30e0*/  LDSM.16.M88.4 R68, [R2+0x6800] ;  /* 0x006800000244783b */ /* 0x000f6e0000000200 */
[C---:B------:R-:W-:Y:S08]  /*30f0*/  HMMA.16816.F32.BF16 R52, R184.reuse, R44, R8 ;  /* 0x0000002cb834723c */ /* 0x040ff00000041808 */
[----:B------:R-:W-:Y:S01]  /*3100*/  HMMA.16816.F32.BF16 R20, R184, R46, R56 ;  /* 0x0000002eb814723c */ /* 0x000fe20000041838 */
[----:B------:R-:W-:Y:S07]  /*3110*/  LDSM.16.M88.4 R56, [R3+0x8000] ;  /* 0x008000000338783b */ /* 0x000fee0000000200 */
[----:B------:R-:W-:Y:S08]  /*3120*/  HMMA.16816.F32.BF16 R8, R192, R104, R4 ;  /* 0x00000068c008723c */ /* 0x000ff00000041804 */
[C---:B------:R-:W-:Y:S08]  /*3130*/  HMMA.16816.F32.BF16 R40, R184.reuse, R86, R92 ;  /* 0x00000056b828723c */ /* 0x040ff0000004185c */
[C---:B-1----:R-:W-:Y:S08]  /*3140*/  HMMA.16816.F32.BF16 R80, R184.reuse, R32, R80 ;  /* 0x00000020b850723c */ /* 0x042ff00000041850 */
[----:B------:R-:W-:Y:S08]  /*3150*/  HMMA.16816.F32.BF16 R84, R184, R34, R76 ;  /* 0x00000022b854723c */ /* 0x000ff0000004184c */
[----:B--2---:R-:W-:Y:S08]  /*3160*/  HMMA.16816.F32.BF16 R32, R188, R28, R72 ;  /* 0x0000001cbc20723c */ /* 0x004ff00000041848 */
[----:B------:R-:W-:Y:S08]  /*3170*/  HMMA.16816.F32.BF16 R4, R192, R106, R12 ;  /* 0x0000006ac004723c */ /* 0x000ff0000004180c */
[----:B----4-:R-:W-:Y:S01]  /*3180*/  HMMA.16816.F32.BF16 R76, R188, R26, R20 ;  /* 0x0000001abc4c723c */ /* 0x010fe20000041814 */
[----:B------:R-:W1:Y:S07]  /*3190*/  LDSM.16.M88.4 R20, [R0+0x6800] ;  /* 0x006800000014783b */ /* 0x000e6e0000000200 */
[----:B------:R-:W-:Y:S08]  /*31a0*/  HMMA.16816.F32.BF16 R12, R196, R60, R8 ;  /* 0x0000003cc40c723c */ /* 0x000ff00000041808 */
[C---:B------:R-:W-:Y:S08]  /*31b0*/  HMMA.16816.F32.BF16 R28, R188.reuse, R30, R64 ;  /* 0x0000001ebc1c723c */ /* 0x040ff00000041840 */
[----:B------:R-:W-:Y:S08]  /*31c0*/  HMMA.16816.F32.BF16 R72, R188, R48, R16 ;  /* 0x00000030bc48723c */ /* 0x000ff00000041810 */
[----:B-----5:R-:W-:Y:S01]  /*31d0*/  HMMA.16816.F32.BF16 R16, R192, R68, R32 ;  /* 0x00000044c010723c */ /* 0x020fe20000041820 */
[----:B------:R-:W2:Y:S07]  /*31e0*/  LDSM.16.M88.4 R32, [R2+0x7000] ;  /* 0x007000000220783b */ /* 0x000eae0000000200 */
[----:B------:R-:W-:Y:S01]  /*31f0*/  HMMA.16816.F32.BF16 R64, R188, R24, R52 ;  /* 0x00000018bc40723c */ /* 0x000fe20000041834 */
[----:B------:R4:W5:Y:S07]  /*3200*/  LDSM.16.M88.4 R24, [R3+0x8800] ;  /* 0x008800000318783b */ /* 0x00096e0000000200 */
[----:B------:R-:W-:Y:S08]  /*3210*/  HMMA.16816.F32.BF16 R4, R196, R62, R4 ;  /* 0x0000003ec404723c */ /* 0x000ff00000041804 */
[----:B------:R-:W-:Y:S01]  /*3220*/  HMMA.16816.F32.BF16 R44, R184, R36, R96 ;  /* 0x00000024b82c723c */ /* 0x000fe20000041860 */
[----:B----4-:R-:W-:-:S07]  /*3230*/  FMUL.FTZ R3, R12, c[0x0][0x320] ;  /* 0x0000c8000c037a20 */ /* 0x010fce0000410000 */
[----:B------:R-:W-:Y:S01]  /*3240*/  HMMA.16816.F32.BF16 R36, R184, R38, R88 ;  /* 0x00000026b824723c */ /* 0x000fe20000041858 */
[----:B------:R4:W-:Y:S07]  /*3250*/  MUFU.TANH R93, R3 ;  /* 0x00000003005d7308 */ /* 0x0009ee0000002400 */
[----:B------:R-:W-:Y:S01]  /*3260*/  HMMA.16816.F32.BF16 R8, R192, R70, R28 ;  /* 0x00000046c008723c */ /* 0x000fe2000004181c */
[----:B------:R-:W2:Y:S01]  /*3270*/  LDSM.16.M88.4 R28, [R0+0x7000] ;  /* 0x00700000001c783b */ /* 0x000ea20000000200 */
[----:B----4-:R-:W-:-:S04]  /*3280*/  FMUL.FTZ R3, R13, c[0x0][0x320] ;  /* 0x0000c8000d037a20 */ /* 0x010fc80000410000 */
[----:B------:R4:W-:Y:S02]  /*3290*/  MUFU.TANH R92, R3 ;  /* 0x00000003005c7308 */ /* 0x0009e40000002400 */
[----:B-1----:R-:W-:Y:S01]  /*32a0*/  HMMA.16816.F32.BF16 R16, R196, R20, R16 ;  /* 0x00000014c410723c */ /* 0x002fe20000041810 */
[----:B----4-:R-:W-:-:S05]  /*32b0*/  FMUL.FTZ R3, R14, c[0x0][0x320] ;  /* 0x0000c8000e037a20 */ /* 0x010fca0000410000 */
[----:B------:R1:W-:Y:S02]  /*32c0*/  MUFU.TANH R97, R3 ;  /* 0x0000000300617308 */ /* 0x0003e40000002400 */
[----:B-1----:R-:W-:-:S06]  /*32d0*/  FMUL.FTZ R3, R15, c[0x0][0x320] ;  /* 0x0000c8000f037a20 */ /* 0x002fcc0000410000 */
[----:B------:R1:W-:Y:S01]  /*32e0*/  MUFU.TANH R94, R3 ;  /* 0x00000003005e7308 */ /* 0x0003e20000002400 */
[----:B------:R-:W-:Y:S01]  /*32f0*/  HMMA.16816.F32.BF16 R60, R188, R58, R36 ;  /* 0x0000003abc3c723c */ /* 0x000fe20000041824 */
[----:B------:R-:W4:Y:S01]  /*3300*/  LDSM.16.M88.4 R36, [R2+0x7800] ;  /* 0x007800000224783b */ /* 0x000f220000000200 */
[----:B-1----:R-:W-:-:S05]  /*3310*/  FMUL.FTZ R3, R4, c[0x0][0x320] ;  /* 0x0000c80004037a20 */ /* 0x002fca0000410000 */
[----:B------:R1:W-:Y:S01]  /*3320*/  MUFU.TANH R70, R3 ;  /* 0x0000000300467308 */ /* 0x0003e20000002400 */
[----:B------:R-:W-:Y:S01]  /*3330*/  HMMA.16816.F32.BF16 R12, R196, R22, R8 ;  /* 0x00000016c40c723c */ /* 0x000fe20000041808 */
[----:B------:R-:W3:Y:S07]  /*3340*/  LDSM.16.M88.4 R20, [R2+0x8000] ;  /* 0x008000000214783b */ /* 0x000eee0000000200 */
[----:B--2---:R-:W-:Y:S01]  /*3350*/  HMMA.16816.F32.BF16 R8, R192, R32, R64 ;  /* 0x00000020c008723c */ /* 0x004fe20000041840 */
[----:B-1----:R-:W-:-:S04]  /*3360*/  FMUL.FTZ R3, R5, c[0x0][0x320] ;  /* 0x0000c80005037a20 */ /* 0x002fc80000410000 */
[----:B------:R1:W-:Y:S03]  /*3370*/  MUFU.TANH R69, R3 ;  /* 0x0000000300457308 */ /* 0x0003e60000002400 */
[----:B-----5:R-:W-:Y:S01]  /*3380*/  HMMA.16816.F32.BF16 R52, R188, R24, R80 ;  /* 0x00000018bc34723c */ /* 0x020fe20000041850 */
[----:B-1----:R-:W-:-:S04]  /*3390*/  FMUL.FTZ R3, R6, c[0x0][0x320] ;  /* 0x0000c80006037a20 */ /* 0x002fc80000410000 */
[----:B------:R1:W-:Y:S03]  /*33a0*/  MUFU.TANH R83, R3 ;  /* 0x0000000300537308 */ /* 0x0003e60000002400 */
[----:B------:R-:W-:Y:S01]  /*33b0*/  HMMA.16816.F32.BF16 R48, R188, R50, R40 ;  /* 0x00000032bc30723c */ /* 0x000fe20000041828 */
[----:B-1----:R-:W-:-:S07]  /*33c0*/  FMUL.FTZ R3, R7, c[0x0][0x320] ;  /* 0x0000c80007037a20 */ /* 0x002fce0000410000 */
[----:B------:R-:W-:Y:S01]  /*33d0*/  HMMA.16816.F32.BF16 R4, R192, R34, R76 ;  /* 0x00000022c004723c */ /* 0x000fe2000004184c */
[----:B------:R1:W2:Y:S01]  /*33e0*/  LDSM.16.M88.4 R32, [R2+0x8800] ;  /* 0x008800000220783b */ /* 0x0002a20000000200 */
[----:B------:R5:W-:Y:S06]  /*33f0*/  MUFU.TANH R80, R3 ;  /* 0x0000000300507308 */ /* 0x000bec0000002400 */
[----:B------:R-:W-:Y:S01]  /*3400*/  HMMA.16816.F32.BF16 R88, R188, R56, R44 ;  /* 0x00000038bc58723c */ /* 0x000fe2000004182c */
[----:B-----5:R-:W-:-:S04]  /*3410*/  FMUL.FTZ R3, R16, c[0x0][0x320] ;  /* 0x0000c80010037a20 */ /* 0x020fc80000410000 */
[----:B------:R5:W1:Y:S03]  /*3420*/  MUFU.TANH R68, R3 ;  /* 0x0000000300447308 */ /* 0x000a660000002400 */
[----:B------:R-:W-:Y:S01]  /*3430*/  HMMA.16816.F32.BF16 R56, R188, R26, R84 ;  /* 0x0000001abc38723c */ /* 0x000fe20000041854 */
[----:B------:R-:W-:Y:S01]  /*3440*/  LDSM.16.M88.4 R24, [R0+0x7800] ;  /* 0x007800000018783b */ /* 0x000fe20000000200 */
[----:B-----5:R-:W-:-:S04]  /*3450*/  FMUL.FTZ R3, R17, c[0x0][0x320] ;  /* 0x0000c80011037a20 */ /* 0x020fc80000410000 */
[----:B------:R5:W1:Y:S02]  /*3460*/  MUFU.TANH R67, R3 ;  /* 0x0000000300437308 */ /* 0x000a640000002400 */
[----:B------:R-:W-:Y:S01]  /*3470*/  HMMA.16816.F32.BF16 R4, R196, R30, R4 ;  /* 0x0000001ec404723c */ /* 0x000fe20000041804 */
[----:B-----5:R-:W-:-:S05]  /*3480*/  FMUL.FTZ R3, R18, c[0x0][0x320] ;  /* 0x0000c80012037a20 */ /* 0x020fca0000410000 */
[----:B------:R5:W-:Y:S01]  /*3490*/  MUFU.TANH R76, R3 ;  /* 0x00000003004c7308 */ /* 0x000be20000002400 */
[----:B-1----:R-:W-:Y:S02]  /*34a0*/  FMUL.FTZ R2, R13, c[0x0][0x320] ;  /* 0x0000c8000d027a20 */ /* 0x002fe40000410000 */
[----:B-----5:R-:W-:Y:S02]  /*34b0*/  FMUL.FTZ R3, R19, c[0x0][0x320] ;  /* 0x0000c80013037a20 */ /* 0x020fe40000410000 */
[----:B------:R-:W-:Y:S01]  /*34c0*/  HMMA.16816.F32.BF16 R16, R196, R28, R8 ;  /* 0x0000001cc410723c */ /* 0x000fe20000041808 */
[----:B------:R-:W1:Y:S02]  /*34d0*/  LDSM.16.M88.4 R8, [R0+0x8000] ;  /* 0x008000000008783b */ /* 0x000e640000000200 */
[----:B------:R5:W-:Y:S01]  /*34e0*/  MUFU.TANH R65, R2 ;  /* 0x0000000200417308 */ /* 0x000be20000002400 */
[----:B------:R-:W-:Y:S01]  /*34f0*/  IMAD.IADD R126, R126, 0x1, R127 ;  /* 0x000000017e7e7824 */ /* 0x000fe200078e027f */
[----:B------:R2:W-:Y:S03]  /*3500*/  LDSM.16.M88.4 R28, [R0+0x8800] ;  /* 0x00880000001c783b */ /* 0x0005e60000000200 */
[C---:B----4-:R-:W-:Y:S08]  /*3510*/  HMMA.16816.F32.BF16 R44, R192.reuse, R38, R48 ;  /* 0x00000026c02c723c */ /* 0x050ff00000041830 */
[----:B------:R-:W-:Y:S01]  /*3520*/  HMMA.16816.F32.BF16 R40, R192, R36, R72 ;  /* 0x00000024c028723c */ /* 0x000fe20000041848 */
[----:B------:R-:W-:Y:S01]  /*3530*/  FMUL.FTZ R15, R15, c[0x0][0x320] ;  /* 0x0000c8000f0f7a20 */ /* 0x000fe20000410000 */
[----:B------:R-:W-:-:S04]  /*3540*/  DEPBAR.LE SB0, 0x2 ;  /* 0x000080800000791a */ /* 0x000fc80000000000 */
[----:B-----5:R-:W-:Y:S02]  /*3550*/  FMUL.FTZ R2, R14, c[0x0][0x320] ;  /* 0x0000c8000e027a20 */ /* 0x020fe40000410000 */
[----:B---3--:R-:W-:Y:S02]  /*3560*/  HMMA.16816.F32.BF16 R48, R192, R20, R88 ;  /* 0x00000014c030723c */ /* 0x008fe40000041858 */
[----:B------:R3:W-:Y:S01]  /*3570*/  MUFU.TANH R72, R2 ;  /* 0x0000000200487308 */ /* 0x0007e20000002400 */
[----:B------:R-:W-:Y:S02]  /*3580*/  FMUL.FTZ R4, R4, c[0x0][0x320] ;  /* 0x0000c80004047a20 */ /* 0x000fe40000410000 */
[----:B--2---:R-:W-:-:S05]  /*3590*/  IMAD.MOV.U32 R0, RZ, RZ, R126 ;  /* 0x000000ffff007224 */ /* 0x004fca00078e007e */
[----:B------:R2:W-:Y:S01]  /*35a0*/  MUFU.TANH R73, R3 ;  /* 0x0000000300497308 */ /* 0x0005e20000002400 */
[----:B---3--:R-:W-:-:S07]  /*35b0*/  @P2 IMAD.HI.U32 R2, R126, c[0x0][0x2c8], RZ ;  /* 0x0000b2007e022a27 */ /* 0x008fce00078e00ff */
[----:B------:R3:W-:Y:S01]  /*35c0*/  MUFU.TANH R71, R15 ;  /* 0x0000000f00477308 */ /* 0x0007e20000002400 */
[----:B------:R-:W-:Y:S01]  /*35d0*/  HMMA.16816.F32.BF16 R36, R192, R32, R52 ;  /* 0x00000020c024723c */ /* 0x000fe20000041834 */
[----:B------:R-:W-:Y:S01]  /*35e0*/  @P2 SHF.R.U32.HI R0, RZ, c[0x0][0x2cc], R2 ;  /* 0x0000b300ff002a19 */ /* 0x000fe20000011602 */
[----:B--2---:R-:W-:-:S05]  /*35f0*/  FMUL.FTZ R3, R12, c[0x0][0x320] ;  /* 0x0000c8000c037a20 */ /* 0x004fca0000410000 */
[----:B------:R2:W-:Y:S01]  /*3600*/  MUFU.TANH R52, R4 ;  /* 0x0000000400347308 */ /* 0x0005e20000002400 */
[----:B------:R-:W-:Y:S02]  /*3610*/  FMUL.FTZ R16, R16, c[0x0][0x320] ;  /* 0x0000c80010107a20 */ /* 0x000fe40000410000 */
[----:B------:R-:W-:Y:S01]  /*3620*/  FMUL.FTZ R17, R17, c[0x0][0x320] ;  /* 0x0000c80011117a20 */ /* 0x000fe20000410000 */
[----:B---3--:R-:W-:Y:S04]  /*3630*/  HMMA.16816.F32.BF16 R12, R192, R22, R60 ;  /* 0x00000016c00c723c */ /* 0x008fe8000004183c */
[----:B------:R3:W4:Y:S01]  /*3640*/  MUFU.TANH R66, R3 ;  /* 0x0000000300427308 */ /* 0x0007220000002400 */
[----:B------:R-:W-:Y:S02]  /*3650*/  FMUL.FTZ R18, R18, c[0x0][0x320] ;  /* 0x0000c80012127a20 */ /* 0x000fe40000410000 */
[----:B------:R-:W-:Y:S01]  /*3660*/  FMUL.FTZ R19, R19, c[0x0][0x320] ;  /* 0x0000c80013137a20 */ /* 0x000fe20000410000 */
[----:B--2---:R-:W2:Y:S04]  /*3670*/  SHFL.IDX PT, R4, R0, RZ, 0x1c1f ;  /* 0x001c1fff00047589 */ /* 0x004ea800000e0000 */
[----:B------:R-:W-:Y:S01]  /*3680*/  MUFU.TANH R64, R16 ;  /* 0x0000001000407308 */ /* 0x000fe20000002400 */
[C---:B-1----:R-:W-:Y:S01]  /*3690*/  HMMA.16816.F32.BF16 R20, R196.reuse, R8, R48 ;  /* 0x00000008c414723c */ /* 0x042fe20000041830 */
[----:B---3--:R1:W3:Y:S06]  /*36a0*/  SHFL.IDX PT, R3, R0, 0x1, 0x1c1f ;  /* 0x003c1f0000037f89 */ /* 0x0082ec00000e0000 */
[----:B------:R-:W5:Y:S08]  /*36b0*/  MUFU.TANH R60, R17 ;  /* 0x00000011003c7308 */ /* 0x000f700000002400 */
[----:B------:R-:W-:Y:S08]  /*36c0*/  MUFU.TANH R62, R18 ;  /* 0x00000012003e7308 */ /* 0x000ff00000002400 */
[----:B------:R2:W-:Y:S01]  /*36d0*/  MUFU.TANH R61, R19 ;  /* 0x00000013003d7308 */ /* 0x0005e20000002400 */
[----:B-1----:R-:W-:Y:S01]  /*36e0*/  IADD3 R0, R124, c[0x0][0x1d0], RZ ;  /* 0x000074007c007a10 */ /* 0x002fe20007ffe0ff */
[----:B--2---:R-:W-:Y:S03]  /*36f0*/  HMMA.16816.F32.BF16 R16, R196, R24, R40 ;  /* 0x00000018c410723c */ /* 0x004fe60000041828 */
[----:B------:R-:W-:-:S05]  /*3700*/  IADD3 R2, -R125, 0x1, R0 ;  /* 0x000000017d027810 */ /* 0x000fca0007ffe100 */
[C---:B------:R-:W-:Y:S01]  /*3710*/  HMMA.16816.F32.BF16 R24, R196.reuse, R26, R44 ;  /* 0x0000001ac418723c */ /* 0x040fe2000004182c */
[----:B------:R-:W-:Y:S01]  /*3720*/  IADD3 R2, R2, -c[0x0][0x168], RZ ;  /* 0x80005a0002027a10 */ /* 0x000fe20007ffe0ff */
[----:B------:R-:W-:Y:S01]  /*3730*/  IMAD.IADD R0, R0, 0x1, -R125 ;  /* 0x0000000100007824 */ /* 0x000fe200078e0a7d */
[----:B------:R-:W-:Y:S03]  /*3740*/  BAR.SYNC.DEFER_BLOCKING 0x0 ;  /* 0x0000000000007b1d */ /* 0x000fe60000010000 */
[C---:B------:R-:W-:Y:S02]  /*3750*/  IMAD.IADD R4, R2.reuse, 0x1, R4 ;  /* 0x0000000102047824 */ /* 0x040fe400078e0204 */
[----:B------:R-:W-:Y:S01]  /*3760*/  HMMA.16816.F32.BF16 R12, R196, R10, R12 ;  /* 0x0000000ac40c723c */ /* 0x000fe2000004180c */
[----:B---3--:R-:W-:Y:S02]  /*3770*/  IMAD.IADD R3, R2, 0x1, R3 ;  /* 0x0000000102037824 */ /* 0x008fe400078e0203 */
[----:B------:R-:W-:Y:S01]  /*3780*/  FMUL.FTZ R5, R5, c[0x0][0x320] ;  /* 0x0000c80005057a20 */ /* 0x000fe20000410000 */
[----:B------:R-:W-:-:S04]  /*3790*/  IMNMX R2, R0, R4, PT ;  /* 0x0000000400027217 */ /* 0x000fc80003800200 */
[----:B------:R-:W-:Y:S01]  /*37a0*/  HMMA.16816.F32.BF16 R32, R192, R34, R56 ;  /* 0x00000022c020723c */ /* 0x000fe20000041838 */
[----:B------:R-:W-:Y:S01]  /*37b0*/  IMNMX R0, R0, R3, PT ;  /* 0x0000000300007217 */ /* 0x000fe20003800200 */
[----:B------:R-:W-:Y:S01]  /*37c0*/  FMUL.FTZ R6, R6, c[0x0][0x320] ;  /* 0x0000c80006067a20 */ /* 0x000fe20000410000 */
[----:B------:R-:W1:Y:S01]  /*37d0*/  MUFU.TANH R53, R5 ;  /* 0x0000000500357308 */ /* 0x000e620000002400 */
[----:B------:R-:W-:Y:S02]  /*37e0*/  FMUL.FTZ R7, R7, c[0x0][0x320] ;  /* 0x0000c80007077a20 */ /* 0x000fe40000410000 */
[----:B------:R-:W-:Y:S02]  /*37f0*/  FMUL.FTZ R3, R21, c[0x0][0x320] ;  /* 0x0000c80015037a20 */ /* 0x000fe40000410000 */
[----:B------:R-:W-:Y:S02]  /*3800*/  FMUL.FTZ R16, R16, c[0x0][0x320] ;  /* 0x0000c80010107a20 */ /* 0x000fe40000410000 */
[----:B------:R-:W-:-:S02]  /*3810*/  FMUL.FTZ R17, R17, c[0x0][0x320] ;  /* 0x0000c80011117a20 */ /* 0x000fc40000410000 */
[----:B------:R-:W-:Y:S02]  /*3820*/  FMUL.FTZ R24, R24, c[0x0][0x320] ;  /* 0x0000c80018187a20 */ /* 0x000fe40000410000 */
[----:B------:R-:W-:Y:S02]  /*3830*/  FMUL.FTZ R25, R25, c[0x0][0x320] ;  /* 0x0000c80019197a20 */ /* 0x000fe40000410000 */
[----:B------:R-:W-:Y:S01]  /*3840*/  FMUL.FTZ R20, R20, c[0x0][0x320] ;  /* 0x0000c80014147a20 */ /* 0x000fe20000410000 */
[----:B------:R-:W-:Y:S01]  /*3850*/  MUFU.TANH R41, R6 ;  /* 0x0000000600297308 */ /* 0x000fe20000002400 */
[----:B------:R-:W-:Y:S01]  /*3860*/  FMUL.FTZ R18, R18, c[0x0][0x320] ;  /* 0x0000c80012127a20 */ /* 0x000fe20000410000 */
[C---:B------:R-:W-:Y:S01]  /*3870*/  ISETP.GT.AND P5, PT, R2.reuse, RZ, PT ;  /* 0x000000ff0200720c */ /* 0x040fe20003fa4270 */
[----:B------:R-:W-:Y:S01]  /*3880*/  FMUL.FTZ R19, R19, c[0x0][0x320] ;  /* 0x0000c80013137a20 */ /* 0x000fe20000410000 */
[----:B------:R-:W-:Y:S01]  /*3890*/  ISETP.GT.AND P4, PT, R2, 0x1, PT ;  /* 0x000000010200780c */ /* 0x000fe20003f84270 */
[----:B------:R-:W-:Y:S01]  /*38a0*/  FMUL.FTZ R26, R26, c[0x0][0x320] ;  /* 0x0000c8001a1a7a20 */ /* 0x000fe20000410000 */
[----:B------:R-:W-:Y:S02]  /*38b0*/  LDSM.16.MT88.4 R44, [R210] ;  /* 0x00000000d22c783b */ /* 0x000fe40000004200 */
[----:B------:R-:W-:Y:S01]  /*38c0*/  MUFU.TANH R40, R7 ;  /* 0x0000000700287308 */ /* 0x000fe20000002400 */
[----:B------:R-:W-:-:S02]  /*38d0*/  ISETP.GT.AND P3, PT, R2, 0x8, PT ;  /* 0x000000080200780c */ /* 0x000fc40003f64270 */
[C---:B------:R-:W-:Y:S02]  /*38e0*/  ISETP.GT.AND P1, PT, R2.reuse, 0x9, PT ;  /* 0x000000090200780c */ /* 0x040fe40003f24270 */
[----:B------:R-:W-:-:S03]  /*38f0*/  ISETP.GT.AND P0, PT, R2, 0x10, PT ;  /* 0x000000100200780c */ /* 0x000fc60003f04270 */
[----:B------:R2:W3:Y:S01]  /*3900*/  MUFU.TANH R54, R16 ;  /* 0x0000001000367308 */ /* 0x0004e20000002400 */
[----:B------:R-:W-:Y:S01]  /*3910*/  ISETP.GT.AND P6, PT, R2, 0x11, PT ;  /* 0x000000110200780c */ /* 0x000fe20003fc4270 */
[----:B------:R-:W-:Y:S06]  /*3920*/  HMMA.16816.F32.BF16 R8, R196, R28, R36 ;  /* 0x0000001cc408723c */ /* 0x000fec0000041824 */
[----:B------:R1:W1:Y:S01]  /*3930*/  MUFU.TANH R55, R17 ;  /* 0x0000001100377308 */ /* 0x0002620000002400 */
[----:B------:R-:W-:-:S07]  /*3940*/  FSEL R21, R68, -INF , P0 ;  /* 0xff80000044157808 */ /* 0x000fce0000000000 */
[----:B------:R3:W3:Y:S01]  /*3950*/  MUFU.TANH R7, R24 ;  /* 0x0000001800077308 */ /* 0x0006e20000002400 */
[----:B--2---:R-:W-:-:S07]  /*3960*/  FSEL R16, R93, -INF , P5 ;  /* 0xff8000005d107808 */ /* 0x004fce0002800000 */
[----:B------:R-:W2:Y:S01]  /*3970*/  MUFU.TANH R6, R25 ;  /* 0x0000001900067308 */ /* 0x000ea20000002400 */
[----:B-1----:R-:W-:-:S07]  /*3980*/  FSEL R17, R92, -INF , P4 ;  /* 0xff8000005c117808 */ /* 0x002fce0002000000 */
[----:B------:R1:W1:Y:S01]  /*3990*/  MUFU.TANH R5, R20 ;  /* 0x0000001400057308 */ /* 0x0002620000002400 */
[----:B---3--:R-:W-:-:S07]  /*39a0*/  FSEL R24, R67, -INF , P6 ;  /* 0xff80000043187808 */ /* 0x008fce0003000000 */
[----:B------:R-:W3:Y:S01]  /*39b0*/  MUFU.TANH R3, R3 ;  /* 0x0000000300037308 */ /* 0x000ee20000002400 */
[C---:B------:R-:W-:Y:S02]  /*39c0*/  ISETP.GT.AND P5, PT, R2.reuse, 0x18, PT ;  /* 0x000000180200780c */ /* 0x040fe40003fa4270 */
[C---:B------:R-:W-:Y:S02]  /*39d0*/  ISETP.GT.AND P4, PT, R2.reuse, 0x19, PT ;  /* 0x000000190200780c */ /* 0x040fe40003f84270 */
[----:B------:R-:W-:-:S03]  /*39e0*/  ISETP.GT.AND P0, PT, R2, 0x28, PT ;  /* 0x000000280200780c */ /* 0x000fc60003f04270 */
[----:B------:R2:W-:Y:S01]  /*39f0*/  MUFU.TANH R29, R18 ;  /* 0x00000012001d7308 */ /* 0x0005e20000002400 */
[----:B-1----:R-:W-:Y:S02]  /*3a00*/  FSEL R20, R69, -INF , P1 ;  /* 0xff80000045147808 */ /* 0x002fe40000800000 */
[C---:B------:R-:W-:Y:S02]  /*3a10*/  ISETP.GT.AND P1, PT, R2.reuse, 0x21, PT ;  /* 0x000000210200780c */ /* 0x040fe40003f24270 */
[----:B------:R-:W-:Y:S01]  /*3a20*/  ISETP.GT.AND P6, PT, R2, 0x29, PT ;  /* 0x000000290200780c */ /* 0x000fe20003fc4270 */
[----:B------:R-:W-:Y:S01]  /*3a30*/  FMUL.FTZ R4, R12, c[0x0][0x320] ;  /* 0x0000c8000c047a20 */ /* 0x000fe20000410000 */
[----:B----4-:R-:W-:Y:S02]  /*3a40*/  FSEL R25, R66, -INF , P5 ;  /* 0xff80000042197808 */ /* 0x010fe40002800000 */
[----:B------:R-:W-:Y:S02]  /*3a50*/  FSEL R12, R65, -INF , P4 ;  /* 0xff800000410c7808 */ /* 0x000fe40002000000 */
[----:B-----5:R-:W-:-:S02]  /*3a60*/  FSEL R37, R60, -INF , P1 ;  /* 0xff8000003c257808 */ /* 0x020fc40000800000 */
[----:B--2---:R-:W-:Y:S02]  /*3a70*/  FSEL R18, R70, -INF , P3 ;  /* 0xff80000046127808 */ /* 0x004fe40001800000 */
[----:B------:R-:W-:Y:S02]  /*3a80*/  ISETP.GT.AND P3, PT, R2, 0x20, PT ;  /* 0x000000200200780c */ /* 0x000fe40003f64270 */
[----:B------:R-:W-:Y:S02]  /*3a90*/  FSEL R52, R52, -INF , P0 ;  /* 0xff80000034347808 */ /* 0x000fe40000000000 */
[----:B------:R-:W-:Y:S02]  /*3aa0*/  FSEL R36, R64, -INF , P3 ;  /* 0xff80000040247808 */ /* 0x000fe40001800000 */
[----:B------:R-:W-:Y:S01]  /*3ab0*/  FSEL R53, R53, -INF , P6 ;  /* 0xff80000035357808 */ /* 0x000fe20003000000 */
[----:B------:R-:W-:Y:S01]  /*3ac0*/  HMMA.16816.F32.BF16 R32, R196, R30, R32 ;  /* 0x0000001ec420723c */ /* 0x000fe20000041820 */
[----:B------:R-:W-:-:S02]  /*3ad0*/  ISETP.GT.AND P5, PT, R2, 0x30, PT ;  /* 0x000000300200780c */ /* 0x000fc40003fa4270 */
[C---:B------:R-:W-:Y:S02]  /*3ae0*/  ISETP.GT.AND P4, PT, R2.reuse, 0x31, PT ;  /* 0x000000310200780c */ /* 0x040fe40003f84270 */
[C---:B------:R-:W-:Y:S02]  /*3af0*/  ISETP.GT.AND P3, PT, R2.reuse, 0x38, PT ;  /* 0x000000380200780c */ /* 0x040fe40003f64270 */
[C---:B------:R-:W-:Y:S02]  /*3b00*/  ISETP.GT.AND P1, PT, R2.reuse, 0x39, PT ;  /* 0x000000390200780c */ /* 0x040fe40003f24270 */
[C---:B------:R-:W-:Y:S02]  /*3b10*/  ISETP.GT.AND P0, PT, R2.reuse, 0x40, PT ;  /* 0x000000400200780c */ /* 0x040fe40003f04270 */
[----:B------:R-:W-:Y:S02]  /*3b20*/  ISETP.GT.AND P6, PT, R2, 0x41, PT ;  /* 0x000000410200780c */ /* 0x000fe40003fc4270 */
[----:B------:R-:W-:-:S02]  /*3b30*/  FSEL R54, R54, -INF , P5 ;  /* 0xff80000036367808 */ /* 0x000fc40002800000 */
[----:B------:R-:W-:Y:S02]  /*3b40*/  FSEL R55, R55, -INF , P4 ;  /* 0xff80000037377808 */ /* 0x000fe40002000000 */
[----:B------:R-:W-:Y:S02]  /*3b50*/  FSEL R56, R7, -INF , P3 ;  /* 0xff80000007387808 */ /* 0x000fe40001800000 */
[----:B------:R-:W-:Y:S02]  /*3b60*/  FSEL R82, R6, -INF , P1 ;  /* 0xff80000006527808 */ /* 0x000fe40000800000 */
[----:B------:R-:W-:Y:S02]  /*3b70*/  FSEL R81, R5, -INF , P0 ;  /* 0xff80000005517808 */ /* 0x000fe40000000000 */
[----:B---3--:R-:W-:Y:S02]  /*3b80*/  FSEL R85, R3, -INF , P6 ;  /* 0xff80000003557808 */ /* 0x008fe40003000000 */
[----:B------:R-:W-:-:S02]  /*3b90*/  ISETP.GT.AND P5, PT, R2, 0x48, PT ;  /* 0x000000480200780c */ /* 0x000fc40003fa4270 */
[C---:B------:R-:W-:Y:S02]  /*3ba0*/  ISETP.GT.AND P4, PT, R2.reuse, 0x49, PT ;  /* 0x000000490200780c */ /* 0x040fe40003f84270 */
[C---:B------:R-:W-:Y:S02]  /*3bb0*/  ISETP.GT.AND P3, PT, R2.reuse, 0x50, PT ;  /* 0x000000500200780c */ /* 0x040fe40003f64270 */
[C---:B------:R-:W-:Y:S02]  /*3bc0*/  ISETP.GT.AND P1, PT, R2.reuse, 0x51, PT ;  /* 0x000000510200780c */ /* 0x040fe40003f24270 */
[C---:B------:R-:W-:Y:S02]  /*3bd0*/  ISETP.GT.AND P0, PT, R2.reuse, 0x58, PT ;  /* 0x000000580200780c */ /* 0x040fe40003f04270 */
[----:B------:R-:W-:Y:S02]  /*3be0*/  ISETP.GT.AND P6, PT, R2, 0x59, PT ;  /* 0x000000590200780c */ /* 0x000fe40003fc4270 */
[----:B------:R-:W-:-:S04]  /*3bf0*/  FMNMX.FTZ R2, R16, R17, !PT ;  /* 0x0000001110027209 */ /* 0x000fc80007810000 */
[----:B------:R-:W-:Y:S01]  /*3c00*/  FMNMX.FTZ R101, R18, R2, !PT ;  /* 0x0000000212657209 */ /* 0x000fe20007810000 */
[----:B------:R-:W-:-:S03]  /*3c10*/  FMUL.FTZ R13, R13, c[0x0][0x320] ;  /* 0x0000c8000d0d7a20 */ /* 0x000fc60000410000 */
[----:B------:R-:W-:Y:S01]  /*3c20*/  FMNMX.FTZ R101, R20, R101, !PT ;  /* 0x0000006514657209 */ /* 0x000fe20007810000 */
[----:B------:R-:W-:-:S03]  /*3c30*/  FMUL.FTZ R8, R8, c[0x0][0x320] ;  /* 0x0000c80008087a20 */ /* 0x000fc60000410000 */
[----:B------:R-:W-:Y:S01]  /*3c40*/  FMNMX.FTZ R101, R21, R101, !PT ;  /* 0x0000006515657209 */ /* 0x000fe20007810000 */
[----:B------:R-:W1:Y:S01]  /*3c50*/  MUFU.TANH R4, R4 ;  /* 0x0000000400047308 */ /* 0x000e620000002400 */
[----:B------:R-:W-:Y:S02]  /*3c60*/  FMUL.FTZ R9, R9, c[0x0][0x320] ;  /* 0x0000c80009097a20 */ /* 0x000fe40000410000 */
[----:B------:R-:W-:Y:S01]  /*3c70*/  FMNMX.FTZ R101, R24, R101, !PT ;  /* 0x0000006518657209 */ /* 0x000fe20007810000 */
[----:B------:R-:W-:-:S04]  /*3c80*/  FMUL.FTZ R32, R32, c[0x0][0x320] ;  /* 0x0000c80020207a20 */ /* 0x000fc80000410000 */
[----:B------:R-:W2:Y:S01]  /*3c90*/  MUFU.TANH R13, R13 ;  /* 0x0000000d000d7308 */ /* 0x000ea20000002400 */
[----:B------:R-:W-:-:S07]  /*3ca0*/  FMNMX.FTZ R101, R25, R101, !PT ;  /* 0x0000006519657209 */ /* 0x000fce0007810000 */
[----:B------:R-:W3:Y:S01]  /*3cb0*/  MUFU.TANH R8, R8 ;  /* 0x0000000800087308 */ /* 0x000ee20000002400 */
[----:B------:R-:W-:-:S07]  /*3cc0*/  FMNMX.FTZ R101, R12, R101, !PT ;  /* 0x000000650c657209 */ /* 0x000fce0007810000 */
[----:B------:R-:W4:Y:S01]  /*3cd0*/  MUFU.TANH R9, R9 ;  /* 0x0000000900097308 */ /* 0x000f220000002400 */
[----:B------:R-:W-:-:S07]  /*3ce0*/  FMNMX.FTZ R101, R36, R101, !PT ;  /* 0x0000006524657209 */ /* 0x000fce0007810000 */
[----:B------:R-:W5:Y:S01]  /*3cf0*/  MUFU.TANH R2, R32 ;  /* 0x0000002000027308 */ /* 0x000f620000002400 */
[----:B-1----:R-:W-:Y:S02]  /*3d00*/  FSEL R88, R4, -INF , P5 ;  /* 0xff80000004587808 */ /* 0x002fe40002800000 */
[----:B--2---:R-:W-:Y:S02]  /*3d10*/  FSEL R87, R13, -INF , P4 ;  /* 0xff8000000d577808 */ /* 0x004fe40002000000 */
[C---:B------:R-:W-:Y:S02]  /*3d20*/  ISETP.GT.AND P5, PT, R0.reuse, RZ, PT ;  /* 0x000000ff0000720c */ /* 0x040fe40003fa4270 */
[----:B------:R-:W-:Y:S02]  /*3d30*/  ISETP.GT.AND P4, PT, R0, 0x1, PT ;  /* 0x000000010000780c */ /* 0x000fe40003f84270 */
[----:B------:R-:W-:Y:S02]  /*3d40*/  FMNMX.FTZ R101, R37, R101, !PT ;  /* 0x0000006525657209 */ /* 0x000fe40007810000 */
[----:B---3--:R-:W-:-:S02]  /*3d50*/  FSEL R90, R8, -INF , P3 ;  /* 0xff800000085a7808 */ /* 0x008fc40001800000 */
[----:B------:R-:W-:Y:S02]  /*3d60*/  ISETP.GT.AND P3, PT, R0, 0x8, PT ;  /* 0x000000080000780c */ /* 0x000fe40003f64270 */
[----:B------:R-:W-:Y:S02]  /*3d70*/  FSEL R4, R97, -INF , P5 ;  /* 0xff80000061047808 */ /* 0x000fe40002800000 */
[----:B------:R-:W-:Y:S02]  /*3d80*/  FSEL R5, R94, -INF , P4 ;  /* 0xff8000005e057808 */ /* 0x000fe40002000000 */
[----:B------:R-:W-:Y:S01]  /*3d90*/  FMNMX.FTZ R101, R52, R101, !PT ;  /* 0x0000006534657209 */ /* 0x000fe20007810000 */
[----:B------:R-:W-:Y:S01]  /*3da0*/  FMUL.FTZ R28, R11, c[0x0][0x320] ;  /* 0x0000c8000b1c7a20 */ /* 0x000fe20000410000 */
[----:B----4-:R-:W-:Y:S02]  /*3db0*/  FSEL R96, R9, -INF , P1 ;  /* 0xff80000009607808 */ /* 0x010fe40000800000 */
[----:B-----5:R-:W-:-:S02]  /*3dc0*/  FSEL R95, R2, -INF , P0 ;  /* 0xff800000025f7808 */ /* 0x020fc40000000000 */
[----:B------:R-:W-:Y:S02]  /*3dd0*/  ISETP.GT.AND P1, PT, R0, 0x9, PT ;  /* 0x000000090000780c */ /* 0x000fe40003f24270 */
[----:B------:R-:W-:Y:S02]  /*3de0*/  FSEL R11, R83, -INF , P3 ;  /* 0xff800000530b7808 */ /* 0x000fe40001800000 */
[----:B------:R-:W-:Y:S02]  /*3df0*/  FMNMX.FTZ R101, R53, R101, !PT ;  /* 0x0000006535657209 */ /* 0x000fe40007810000 */
[----:B------:R-:W-:Y:S01]  /*3e00*/  FMNMX.FTZ R2, R4, R5, !PT ;  /* 0x0000000504027209 */ /* 0x000fe20007810000 */
[----:B------:R-:W-:Y:S01]  /*3e10*/  FMUL.FTZ R3, R10, c[0x0][0x320] ;  /* 0x0000c8000a037a20 */ /* 0x000fe20000410000 */
        /* <DEDUP_REMOVED lines=17> */
[----:B------:R-:W-:Y:S02]  /*3f30*/  FMNMX.FTZ R101, R81, R101, !PT ;  /* 0x0000006551657209 */ /* 0x000fe40007810000 */
[----:B------:R-:W-:Y:S02]  /*3f40*/  FSEL R7, R71, -INF , P3 ;  /* 0xff80000047077808 */ /* 0x000fe40001800000 */
[----:B------:R-:W-:Y:S01]  /*3f50*/  FMNMX.FTZ R2, R6, R2, !PT ;  /* 0x0000000206027209 */ /* 0x000fe20007810000 */
[----:B------:R-:W-:Y:S01]  /*3f60*/  FMUL.FTZ R33, R33, c[0x0][0x320] ;  /* 0x0000c80021217a20 */ /* 0x000fe20000410000 */
[----:B------:R-:W-:-:S02]  /*3f70*/  ISETP.GT.AND P0, PT, R0, 0x21, PT ;  /* 0x000000210000780c */ /* 0x000fc40003f04270 */
[----:B------:R-:W-:Y:S02]  /*3f80*/  FMNMX.FTZ R101, R85, R101, !PT ;  /* 0x0000006555657209 */ /* 0x000fe40007810000 */
[----:B------:R-:W-:Y:S02]  /*3f90*/  FSEL R49, R62, -INF , P1 ;  /* 0xff8000003e317808 */ /* 0x000fe40000800000 */
[----:B------:R-:W-:Y:S01]  /*3fa0*/  FMNMX.FTZ R2, R7, R2, !PT ;  /* 0x0000000207027209 */ /* 0x000fe20007810000 */
[----:B------:R-:W-:Y:S01]  /*3fb0*/  MUFU.TANH R65, R19 ;  /* 0x0000001300417308 */ /* 0x000fe20000002400 */
[----:B------:R-:W-:Y:S02]  /*3fc0*/  ISETP.GT.AND P5, PT, R0, 0x28, PT ;  /* 0x000000280000780c */ /* 0x000fe40003fa4270 */
[----:B------:R-:W-:Y:S02]  /*3fd0*/  FMNMX.FTZ R101, R88, R101, !PT ;  /* 0x0000006558657209 */ /* 0x000fe40007810000 */
[----:B------:R-:W-:-:S02]  /*3fe0*/  FSEL R48, R61, -INF , P0 ;  /* 0xff8000003d307808 */ /* 0x000fc40000000000 */
[----:B------:R-:W-:Y:S01]  /*3ff0*/  FMNMX.FTZ R2, R49, R2, !PT ;  /* 0x0000000231027209 */ /* 0x000fe20007810000 */
[----:B------:R-:W1:Y:S01]  /*4000*/  MUFU.TANH R33, R33 ;  /* 0x0000002100217308 */ /* 0x000e620000002400 */
[----:B------:R-:W-:Y:S01]  /*4010*/  FMUL.FTZ R27, R27, c[0x0][0x320] ;  /* 0x0000c8001b1b7a20 */ /* 0x000fe20000410000 */
[----:B------:R-:W-:Y:S02]  /*4020*/  ISETP.GT.AND P4, PT, R0, 0x29, PT ;  /* 0x000000290000780c */ /* 0x000fe40003f84270 */
[----:B------:R-:W-:Y:S02]  /*4030*/  FMNMX.FTZ R101, R87, R101, !PT ;  /* 0x0000006557657209 */ /* 0x000fe40007810000 */
[----:B------:R-:W-:Y:S02]  /*4040*/  FSEL R50, R41, -INF , P5 ;  /* 0xff80000029327808 */ /* 0x000fe40002800000 */
[----:B------:R-:W2:Y:S01]  /*4050*/  MUFU.TANH R26, R26 ;  /* 0x0000001a001a7308 */ /* 0x000ea20000002400 */
[----:B------:R-:W-:Y:S01]  /*4060*/  FMNMX.FTZ R2, R48, R2, !PT ;  /* 0x0000000230027209 */ /* 0x000fe20007810000 */
[----:B------:R-:W-:Y:S01]  /*4070*/  FMUL.FTZ R22, R22, c[0x0][0x320] ;  /* 0x0000c80016167a20 */ /* 0x000fe20000410000 */
[----:B------:R-:W-:-:S02]  /*4080*/  ISETP.GT.AND P3, PT, R0, 0x30, PT ;  /* 0x000000300000780c */ /* 0x000fc40003f64270 */
[----:B------:R-:W-:Y:S02]  /*4090*/  FMNMX.FTZ R101, R90, R101, !PT ;  /* 0x000000655a657209 */ /* 0x000fe40007810000 */
[----:B------:R-:W-:Y:S01]  /*40a0*/  FSEL R51, R40, -INF , P4 ;  /* 0xff80000028337808 */ /* 0x000fe20002000000 */
[----:B------:R-:W3:Y:S01]  /*40b0*/  MUFU.TANH R27, R27 ;  /* 0x0000001b001b7308 */ /* 0x000ee20000002400 */
[----:B------:R-:W-:Y:S01]  /*40c0*/  FMNMX.FTZ R2, R50, R2, !PT ;  /* 0x0000000232027209 */ /* 0x000fe20007810000 */
[----:B------:R-:W-:Y:S01]  /*40d0*/  FMUL.FTZ R23, R23, c[0x0][0x320] ;  /* 0x0000c80017177a20 */ /* 0x000fe20000410000 */
[----:B------:R-:W-:Y:S02]  /*40e0*/  ISETP.GT.AND P1, PT, R0, 0x31, PT ;  /* 0x000000310000780c */ /* 0x000fe40003f24270 */
[----:B------:R-:W-:Y:S02]  /*40f0*/  FMNMX.FTZ R101, R96, R101, !PT ;  /* 0x0000006560657209 */ /* 0x000fe40007810000 */
[----:B------:R-:W-:Y:S01]  /*4100*/  FSEL R64, R29, -INF , P3 ;  /* 0xff8000001d407808 */ /* 0x000fe20001800000 */
[----:B------:R-:W4:Y:S01]  /*4110*/  MUFU.TANH R80, R22 ;  /* 0x0000001600507308 */ /* 0x000f220000002400 */
[----:B------:R-:W-:Y:S01]  /*4120*/  FMNMX.FTZ R2, R51, R2, !PT ;  /* 0x0000000233027209 */ /* 0x000fe20007810000 */
[----:B------:R-:W-:Y:S01]  /*4130*/  FMUL.FTZ R14, R14, c[0x0][0x320] ;  /* 0x0000c8000e0e7a20 */ /* 0x000fe20000410000 */
[----:B------:R-:W-:-:S02]  /*4140*/  ISETP.GT.AND P0, PT, R0, 0x38, PT ;  /* 0x000000380000780c */ /* 0x000fc40003f04270 */
[----:B-1----:R-:W-:Y:S02]  /*4150*/  FSEL R94, R33, -INF , P6 ;  /* 0xff800000215e7808 */ /* 0x002fe40003000000 */
[----:B------:R-:W-:Y:S01]  /*4160*/  FMNMX.FTZ R101, R95, R101, !PT ;  /* 0x000000655f657209 */ /* 0x000fe20007810000 */
[----:B------:R-:W1:Y:S01]  /*4170*/  MUFU.TANH R23, R23 ;  /* 0x0000001700177308 */ /* 0x000e620000002400 */
[----:B------:R-:W-:Y:S02]  /*4180*/  FSEL R65, R65, -INF , P1 ;  /* 0xff80000041417808 */ /* 0x000fe40000800000 */
[----:B------:R-:W-:Y:S01]  /*4190*/  FMNMX.FTZ R2, R64, R2, !PT ;  /* 0x0000000240027209 */ /* 0x000fe20007810000 */
[----:B------:R-:W-:Y:S01]  /*41a0*/  FMUL.FTZ R15, R15, c[0x0][0x320] ;  /* 0x0000c8000f0f7a20 */ /* 0x000fe20000410000 */
[----:B------:R-:W-:Y:S02]  /*41b0*/  FMNMX.FTZ R101, R94, R101, !PT ;  /* 0x000000655e657209 */ /* 0x000fe40007810000 */
[----:B------:R-:W-:Y:S01]  /*41c0*/  ISETP.GT.AND P3, PT, R0, 0x39, PT ;  /* 0x000000390000780c */ /* 0x000fe20003f64270 */
[----:B------:R-:W5:Y:S01]  /*41d0*/  MUFU.TANH R22, R14 ;  /* 0x0000000e00167308 */ /* 0x000f620000002400 */
[----:B--2---:R-:W-:-:S02]  /*41e0*/  FSEL R66, R26, -INF , P0 ;  /* 0xff8000001a427808 */ /* 0x004fc40000000000 */
[----:B------:R-:W-:Y:S02]  /*41f0*/  FMNMX.FTZ R2, R65, R2, !PT ;  /* 0x0000000241027209 */ /* 0x000fe40007810000 */
[----:B------:R-:W-:Y:S02]  /*4200*/  ISETP.GT.AND P1, PT, R0, 0x40, PT ;  /* 0x000000400000780c */ /* 0x000fe40003f24270 */
[----:B---3--:R-:W-:Y:S01]  /*4210*/  FSEL R67, R27, -INF , P3 ;  /* 0xff8000001b437808 */ /* 0x008fe20001800000 */
[----:B------:R-:W2:Y:S01]  /*4220*/  MUFU.TANH R19, R15 ;  /* 0x0000000f00137308 */ /* 0x000ea20000002400 */
[----:B------:R-:W-:Y:S02]  /*4230*/  FMNMX.FTZ R2, R66, R2, !PT ;  /* 0x0000000242027209 */ /* 0x000fe40007810000 */
[----:B------:R-:W-:-:S05]  /*4240*/  ISETP.GT.AND P0, PT, R0, 0x41, PT ;  /* 0x000000410000780c */ /* 0x000fca0003f04270 */
[----:B------:R3:W2:Y:S01]  /*4250*/  MUFU.TANH R15, R3 ;  /* 0x00000003000f7308 */ /* 0x0006a20000002400 */
[----:B----4-:R-:W-:Y:S02]  /*4260*/  FSEL R80, R80, -INF , P1 ;  /* 0xff80000050507808 */ /* 0x010fe40000800000 */
[----:B------:R-:W-:Y:S01]  /*4270*/  FMNMX.FTZ R2, R67, R2, !PT ;  /* 0x0000000243027209 */ /* 0x000fe20007810000 */
[----:B------:R-:W-:Y:S01]  /*4280*/  FMUL.FTZ R34, R34, c[0x0][0x320] ;  /* 0x0000c80022227a20 */ /* 0x000fe20000410000 */
[----:B------:R-:W-:Y:S02]  /*4290*/  ISETP.GT.AND P1, PT, R0, 0x48, PT ;  /* 0x000000480000780c */ /* 0x000fe40003f24270 */
[----:B-1----:R-:W-:Y:S01]  /*42a0*/  FSEL R83, R23, -INF , P0 ;  /* 0xff80000017537808 */ /* 0x002fe20000000000 */
[----:B------:R-:W1:Y:S01]  /*42b0*/  MUFU.TANH R14, R28 ;  /* 0x0000001c000e7308 */ /* 0x000e620000002400 */
[----:B------:R-:W-:Y:S01]  /*42c0*/  FMNMX.FTZ R2, R80, R2, !PT ;  /* 0x0000000250027209 */ /* 0x000fe20007810000 */
[----:B---3--:R-:W3:Y:S01]  /*42d0*/  SHFL.BFLY PT, R3, R101, 0x2, 0x1f ;  /* 0x0c401f0065037f89 */ /* 0x008ee200000e0000 */
[----:B------:R-:W-:-:S05]  /*42e0*/  FMUL.FTZ R13, R35, c[0x0][0x320] ;  /* 0x0000c800230d7a20 */ /* 0x000fca0000410000 */
[----:B------:R-:W4:Y:S01]  /*42f0*/  MUFU.TANH R34, R34 ;  /* 0x0000002200227308 */ /* 0x000f220000002400 */
[----:B------:R-:W-:Y:S02]  /*4300*/  ISETP.GT.AND P0, PT, R0, 0x49, PT ;  /* 0x000000490000780c */ /* 0x000fe40003f04270 */
[----:B-----5:R-:W-:Y:S02]  /*4310*/  FSEL R84, R22, -INF , P1 ;  /* 0xff80000016547808 */ /* 0x020fe40000800000 */
[----:B------:R-:W-:Y:S02]  /*4320*/  FMNMX.FTZ R2, R83, R2, !PT ;  /* 0x0000000253027209 */ /* 0x000fe40007810000 */
[----:B------:R-:W-:Y:S01]  /*4330*/  ISETP.GT.AND P1, PT, R0, 0x50, PT ;  /* 0x000000500000780c */ /* 0x000fe20003f24270 */
[----:B------:R-:W5:Y:S01]  /*4340*/  MUFU.TANH R13, R13 ;  /* 0x0000000d000d7308 */ /* 0x000f620000002400 */
[----:B--2---:R-:W-:Y:S02]  /*4350*/  FSEL R86, R19, -INF , P0 ;  /* 0xff80000013567808 */ /* 0x004fe40000000000 */
[----:B------:R-:W-:-:S02]  /*4360*/  FMNMX.FTZ R2, R84, R2, !PT ;  /* 0x0000000254027209 */ /* 0x000fc40007810000 */
[----:B------:R-:W-:Y:S02]  /*4370*/  ISETP.GT.AND P0, PT, R0, 0x51, PT ;  /* 0x000000510000780c */ /* 0x000fe40003f04270 */
[----:B------:R-:W-:Y:S02]  /*4380*/  FSEL R89, R15, -INF , P1 ;  /* 0xff8000000f597808 */ /* 0x000fe40000800000 */
[----:B------:R-:W-:Y:S02]  /*4390*/  FMNMX.FTZ R2, R86, R2, !PT ;  /* 0x0000000256027209 */ /* 0x000fe40007810000 */
[----:B------:R-:W-:Y:S02]  /*43a0*/  ISETP.GT.AND P1, PT, R0, 0x58, PT ;  /* 0x000000580000780c */ /* 0x000fe40003f24270 */
[----:B-1----:R-:W-:Y:S02]  /*43b0*/  FSEL R91, R14, -INF , P0 ;  /* 0xff8000000e5b7808 */ /* 0x002fe40000000000 */
[----:B------:R-:W-:-:S02]  /*43c0*/  FMNMX.FTZ R100, R89, R2, !PT ;  /* 0x0000000259647209 */ /* 0x000fc40007810000 */
[----:B---3--:R-:W-:Y:S02]  /*43d0*/  FMNMX.FTZ R101, R101, R3, !PT ;  /* 0x0000000365657209 */ /* 0x008fe40007810000 */
[----:B------:R-:W-:Y:S02]  /*43e0*/  ISETP.GT.AND P0, PT, R0, 0x59, PT ;  /* 0x000000590000780c */ /* 0x000fe40003f04270 */
[----:B----4-:R-:W-:Y:S02]  /*43f0*/  FSEL R92, R34, -INF , P1 ;  /* 0xff800000225c7808 */ /* 0x010fe40000800000 */
[----:B------:R-:W-:Y:S01]  /*4400*/  FMNMX.FTZ R100, R91, R100, !PT ;  /* 0x000000645b647209 */ /* 0x000fe20007810000 */
[----:B------:R-:W1:Y:S01]  /*4410*/  SHFL.BFLY PT, R2, R101, 0x1, 0x1f ;  /* 0x0c201f0065027f89 */ /* 0x000e6200000e0000 */
[----:B-----5:R-:W-:Y:S02]  /*4420*/  FSEL R93, R13, -INF , P0 ;  /* 0xff8000000d5d7808 */ /* 0x020fe40000000000 */
        /* <DEDUP_REMOVED lines=12> */
[----:B------:R2:W3:Y:S02]  /*44f0*/  MUFU.EX2 R116, R0 ;  /* 0x0000000000747308 */ /* 0x0004e40000000800 */
[----:B--2---:R-:W-:-:S06]  /*4500*/  FFMA.FTZ R0, R18, c[0x0][0x2d0], -R2 ;  /* 0x0000b40012007a23 */ /* 0x004fcc0000010802 */
[----:B------:R2:W-:Y:S01]  /*4510*/  MUFU.EX2 R115, R0 ;  /* 0x0000000000737308 */ /* 0x0005e20000000800 */
[----:B-1----:R-:W-:Y:S01]  /*4520*/  FMNMX.FTZ R100, R100, R3, !PT ;  /* 0x0000000364647209 */ /* 0x002fe20007810000 */
[----:B--2---:R-:W-:-:S06]  /*4530*/  FFMA.FTZ R0, R20, c[0x0][0x2d0], -R2 ;  /* 0x0000b40014007a23 */ /* 0x004fcc0000010802 */
[----:B------:R1:W2:Y:S01]  /*4540*/  MUFU.EX2 R118, R0 ;  /* 0x0000000000767308 */ /* 0x0002a20000000800 */
[--C-:B------:R-:W-:Y:S01]  /*4550*/  FFMA.FTZ R3, R25, c[0x0][0x2d0], -R2.reuse ;  /* 0x0000b40019037a23 */ /* 0x100fe20000010802 */
[----:B------:R-:W-:Y:S01]  /*4560*/  FSETP.NEU.FTZ.AND P0, PT, R100, -INF , PT ;  /* 0xff8000006400780b */ /* 0x000fe20003f1d000 */
[----:B-1----:R-:W-:-:S05]  /*4570*/  FFMA.FTZ R0, R21, c[0x0][0x2d0], -R2 ;  /* 0x0000b40015007a23 */ /* 0x002fca0000010802 */
[----:B------:R1:W-:Y:S02]  /*4580*/  MUFU.EX2 R119, R0 ;  /* 0x0000000000777308 */ /* 0x0003e40000000800 */
[----:B-1----:R-:W-:-:S06]  /*4590*/  FFMA.FTZ R0, R24, c[0x0][0x2d0], -R2 ;  /* 0x0000b40018007a23 */ /* 0x002fcc0000010802 */
[----:B------:R1:W4:Y:S08]  /*45a0*/  MUFU.EX2 R224, R0 ;  /* 0x0000000000e07308 */ /* 0x0003300000000800 */
[----:B------:R5:W-:Y:S01]  /*45b0*/  MUFU.EX2 R223, R3 ;  /* 0x0000000300df7308 */ /* 0x000be20000000800 */
[----:B-1----:R-:W-:-:S05]  /*45c0*/  FMUL.FTZ R0, R100, c[0x0][0x2d0] ;  /* 0x0000b40064007a20 */ /* 0x002fca0000410000 */
[----:B------:R-:W-:Y:S01]  /*45d0*/  FSEL R0, R0, RZ, P0 ;  /* 0x000000ff00007208 */ /* 0x000fe20000000000 */
[----:B-----5:R-:W-:-:S04]  /*45e0*/  FFMA.FTZ R3, R12, c[0x0][0x2d0], -R2 ;  /* 0x0000b4000c037a23 */ /* 0x020fc80000010802 */
[----:B------:R1:W5:Y:S02]  /*45f0*/  MUFU.EX2 R225, R3 ;  /* 0x0000000300e17308 */ /* 0x0003640000000800 */
[----:B-1----:R-:W-:-:S06]  /*4600*/  FFMA.FTZ R3, R4, c[0x0][0x2d0], -R0 ;  /* 0x0000b40004037a23 */ /* 0x002fcc0000010800 */
[----:B------:R1:W-:Y:S01]  /*4610*/  MUFU.EX2 R112, R3 ;  /* 0x0000000300707308 */ /* 0x0003e20000000800 */
[----:B------:R-:W-:Y:S02]  /*4620*/  FFMA.FTZ R4, R5, c[0x0][0x2d0], -R0 ;  /* 0x0000b40005047a23 */ /* 0x000fe40000010800 */
[----:B-1----:R-:W-:-:S05]  /*4630*/  IMAD.IADD R3, R210, 0x1, R207 ;  /* 0x00000001d2037824 */ /* 0x002fca00078e02cf */
[----:B------:R-:W1:Y:S01]  /*4640*/  LDSM.16.MT88.4 R12, [R3] ;  /* 0x00000000030c783b */ /* 0x000e620000004200 */
[----:B------:R4:W1:Y:S03]  /*4650*/  MUFU.EX2 R102, R4 ;  /* 0x0000000400667308 */ /* 0x0008660000000800 */
[----:B------:R-:W1:Y:S04]  /*4660*/  LDSM.16.MT88.4 R28, [R3+0x800] ;  /* 0x00080000031c783b */ /* 0x000e680000004200 */
[----:B------:R-:W1:Y:S01]  /*4670*/  LDSM.16.MT88.4 R24, [R3+0x3000] ;  /* 0x003000000318783b */ /* 0x000e620000004200 */
[----:B---3--:R-:W-:Y:S02]  /*4680*/  F2FP.BF16.PACK_AB R20, R116, R117 ;  /* 0x000000757414723e */ /* 0x008fe400000010ff */
[----:B--2---:R-:W-:Y:S01]  /*4690*/  F2FP.BF16.PACK_AB R22, R118, R115 ;  /* 0x000000737616723e */ /* 0x004fe200000010ff */
[----:B------:R-:W2:Y:S04]  /*46a0*/  LDSM.16.MT88.4 R32, [R3+0x3800] ;  /* 0x003800000320783b */ /* 0x000ea80000004200 */
[----:B------:R-:W3:Y:S01]  /*46b0*/  LDSM.16.MT88.4 R40, [R3+0x6000] ;  /* 0x006000000328783b */ /* 0x000ee20000004200 */
[----:B----4-:R-:W-:Y:S01]  /*46c0*/  FFMA.FTZ R4, R11, c[0x0][0x2d0], -R0 ;  /* 0x0000b4000b047a23 */ /* 0x010fe20000010800 */
[----:B------:R-:W-:-:S02]  /*46d0*/  F2FP.BF16.PACK_AB R16, R224, R119 ;  /* 0x00000077e010723e */ /* 0x000fc400000010ff */
[----:B-----5:R-:W-:Y:S01]  /*46e0*/  F2FP.BF16.PACK_AB R18, R225, R223 ;  /* 0x000000dfe112723e */ /* 0x020fe200000010ff */
[----:B------:R4:W-:Y:S01]  /*46f0*/  MUFU.EX2 R113, R4 ;  /* 0x0000000400717308 */ /* 0x0009e20000000800 */
[----:B------:R-:W-:Y:S01]  /*4700*/  LDSM.16.MT88.4 R136, [R3+0x2800] ;  /* 0x002800000388783b */ /* 0x000fe20000004200 */
[----:B----4-:R-:W-:-:S06]  /*4710*/  FFMA.FTZ R4, R10, c[0x0][0x2d0], -R0 ;  /* 0x0000b4000a047a23 */ /* 0x010fcc0000010800 */
[----:B------:R4:W5:Y:S01]  /*4720*/  MUFU.EX2 R114, R4 ;  /* 0x0000000400727308 */ /* 0x0009620000000800 */
[----:B-1----:R-:W-:Y:S01]  /*4730*/  F2FP.BF16.PACK_AB R21, R102, R112 ;  /* 0x000000706615723e */ /* 0x002fe200000010ff */
[----:B----4-:R-:W-:-:S06]  /*4740*/  FFMA.FTZ R4, R9, c[0x0][0x2d0], -R0 ;  /* 0x0000b40009047a23 */ /* 0x010fcc0000010800 */
[----:B------:R1:W-:Y:S01]  /*4750*/  MUFU.EX2 R216, R4 ;  /* 0x0000000400d87308 */ /* 0x0003e20000000800 */
[----:B-----5:R-:W-:Y:S01]  /*4760*/  F2FP.BF16.PACK_AB R23, R114, R113 ;  /* 0x000000717217723e */ /* 0x020fe200000010ff */
[----:B-1----:R-:W-:-:S06]  /*4770*/  FFMA.FTZ R4, R8, c[0x0][0x2d0], -R0 ;  /* 0x0000b40008047a23 */ /* 0x002fcc0000010800 */
[----:B------:R1:W4:Y:S01]  /*4780*/  MUFU.EX2 R215, R4 ;  /* 0x0000000400d77308 */ /* 0x0003220000000800 */
[----:B------:R-:W-:Y:S01]  /*4790*/  HMMA.16816.F32.BF16 R8, R20, R12, RZ ;  /* 0x0000000c1408723c */ /* 0x000fe200000418ff */
[----:B-1----:R-:W-:-:S06]  /*47a0*/  FFMA.FTZ R4, R6, c[0x0][0x2d0], -R0 ;  /* 0x0000b40006047a23 */ /* 0x002fcc0000010800 */
[----:B------:R1:W-:Y:S02]  /*47b0*/  MUFU.EX2 R219, R4 ;  /* 0x0000000400db7308 */ /* 0x0003e40000000800 */
[----:B-1----:R-:W-:-:S06]  /*47c0*/  FFMA.FTZ R4, R7, c[0x0][0x2d0], -R0 ;  /* 0x0000b40007047a23 */ /* 0x002fcc0000010800 */
[----:B------:R1:W5:Y:S01]  /*47d0*/  MUFU.EX2 R220, R4 ;  /* 0x0000000400dc7308 */ /* 0x0003620000000800 */
[----:B----4-:R-:W-:Y:S01]  /*47e0*/  F2FP.BF16.PACK_AB R17, R215, R216 ;  /* 0x000000d8d711723e */ /* 0x010fe200000010ff */
[----:B------:R-:W-:Y:S01]  /*47f0*/  HMMA.16816.F32.BF16 R12, R20, R14, RZ ;  /* 0x0000000e140c723c */ /* 0x000fe200000418ff */
[----:B-1----:R-:W-:Y:S01]  /*4800*/  FFMA.FTZ R4, R36, c[0x0][0x2d0], -R2 ;  /* 0x0000b40024047a23 */ /* 0x002fe20000010802 */
[----:B-----5:R-:W-:-:S04]  /*4810*/  F2FP.BF16.PACK_AB R19, R220, R219 ;  /* 0x000000dbdc13723e */ /* 0x020fc800000010ff */
[----:B------:R1:W-:Y:S03]  /*4820*/  MUFU.EX2 R217, R4 ;  /* 0x0000000400d97308 */ /* 0x0003e60000000800 */
[----:B------:R-:W-:Y:S01]  /*4830*/  HMMA.16816.F32.BF16 R76, R16, R28, R8 ;  /* 0x0000001c104c723c */ /* 0x000fe20000041808 */
[----:B-1----:R-:W-:-:S07]  /*4840*/  FFMA.FTZ R4, R37, c[0x0][0x2d0], -R2 ;  /* 0x0000b40025047a23 */ /* 0x002fce0000010802 */
[----:B------:R-:W-:Y:S01]  /*4850*/  HMMA.16816.F32.BF16 R8, R20, R24, RZ ;  /* 0x000000181408723c */ /* 0x000fe200000418ff */
[----:B------:R-:W1:Y:S01]  /*4860*/  LDSM.16.MT88.4 R36, [R3+0x6800] ;  /* 0x006800000324783b */ /* 0x000e620000004200 */
[----:B------:R4:W5:Y:S02]  /*4870*/  MUFU.EX2 R218, R4 ;  /* 0x0000000400da7308 */ /* 0x0009640000000800 */
[----:B----4-:R-:W-:-:S06]  /*4880*/  FFMA.FTZ R4, R52, c[0x0][0x2d0], -R2 ;  /* 0x0000b40034047a23 */ /* 0x010fcc0000010802 */
[----:B------:R4:W-:Y:S02]  /*4890*/  MUFU.EX2 R221, R4 ;  /* 0x0000000400dd7308 */ /* 0x0009e40000000800 */
[----:B----4-:R-:W-:-:S06]  /*48a0*/  FFMA.FTZ R4, R53, c[0x0][0x2d0], -R2 ;  /* 0x0000b40035047a23 */ /* 0x010fcc0000010802 */
[----:B------:R4:W-:Y:S02]  /*48b0*/  MUFU.EX2 R222, R4 ;  /* 0x0000000400de7308 */ /* 0x0009e40000000800 */
[----:B----4-:R-:W-:-:S06]  /*48c0*/  FFMA.FTZ R4, R54, c[0x0][0x2d0], -R2 ;  /* 0x0000b40036047a23 */ /* 0x010fcc0000010802 */
[----:B------:R4:W-:Y:S01]  /*48d0*/  MUFU.EX2 R105, R4 ;  /* 0x0000000400697308 */ /* 0x0009e20000000800 */
[----:B------:R-:W-:Y:S01]  /*48e0*/  HMMA.16816.F32.BF16 R72, R16, R30, R12 ;  /* 0x0000001e1048723c */ /* 0x000fe2000004180c */
[----:B------:R-:W1:Y:S01]  /*48f0*/  LDSM.16.MT88.4 R28, [R3+0x1000] ;  /* 0x00100000031c783b */ /* 0x000e620000004200 */
[----:B----4-:R-:W-:-:S05]  /*4900*/  FFMA.FTZ R4, R55, c[0x0][0x2d0], -R2 ;  /* 0x0000b40037047a23 */ /* 0x010fca0000010802 */
[----:B------:R4:W-:Y:S01]  /*4910*/  MUFU.EX2 R106, R4 ;  /* 0x00000004006a7308 */ /* 0x0009e20000000800 */
[----:B------:R-:W-:Y:S01]  /*4920*/  HMMA.16816.F32.BF16 R24, R20, R26, RZ ;  /* 0x0000001a1418723c */ /* 0x000fe200000418ff */
[----:B----4-:R-:W-:-:S06]  /*4930*/  FFMA.FTZ R4, R56, c[0x0][0x2d0], -R2 ;  /* 0x0000b40038047a23 */ /* 0x010fcc0000010802 */
[----:B------:R4:W-:Y:S01]  /*4940*/  MUFU.EX2 R107, R4 ;  /* 0x00000004006b7308 */ /* 0x0009e20000000800 */
[----:B--2---:R-:W-:Y:S08]  /*4950*/  HMMA.16816.F32.BF16 R68, R16, R32, R8 ;  /* 0x000000201044723c */ /* 0x004ff00000041808 */
[----:B---3--:R-:W-:Y:S01]  /*4960*/  HMMA.16816.F32.BF16 R8, R20, R40, RZ ;  /* 0x000000281408723c */ /* 0x008fe200000418ff */
[----:B----4-:R-:W-:-:S04]  /*4970*/  FFMA.FTZ R4, R49, c[0x0][0x2d0], -R0 ;  /* 0x0000b40031047a23 */ /* 0x010fc80000010800 */
[----:B------:R2:W-:Y:S03]  /*4980*/  MUFU.EX2 R204, R4 ;  /* 0x0000000400cc7308 */ /* 0x0005e60000000800 */
[----:B------:R-:W-:Y:S01]  /*4990*/  HMMA.16816.F32.BF16 R12, R20, R42, RZ ;  /* 0x0000002a140c723c */ /* 0x000fe200000418ff */
[----:B--2---:R-:W-:-:S04]  /*49a0*/  FFMA.FTZ R4, R48, c[0x0][0x2d0], -R0 ;  /* 0x0000b40030047a23 */ /* 0x004fc80000010800 */
[----:B------:R2:W3:Y:S02]  /*49b0*/  MUFU.EX2 R103, R4 ;  /* 0x0000000400677308 */ /* 0x0004e40000000800 */
[----:B--2---:R-:W-:-:S06]  /*49c0*/  FFMA.FTZ R4, R50, c[0x0][0x2d0], -R0 ;  /* 0x0000b40032047a23 */ /* 0x004fcc0000010800 */
[----:B------:R2:W-:Y:S01]  /*49d0*/  MUFU.EX2 R205, R4 ;  /* 0x0000000400cd7308 */ /* 0x0005e20000000800 */
[----:B------:R-:W-:Y:S01]  /*49e0*/  HMMA.16816.F32.BF16 R60, R16, R34, R24 ;  /* 0x00000022103c723c */ /* 0x000fe20000041818 */
[----:B------:R-:W4:Y:S01]  /*49f0*/  LDSM.16.MT88.4 R32, [R210+0x800] ;  /* 0x00080000d220783b */ /* 0x000f220000004200 */
[----:B--2---:R-:W-:-:S06]  /*4a00*/  FFMA.FTZ R4, R51, c[0x0][0x2d0], -R0 ;  /* 0x0000b40033047a23 */ /* 0x004fcc0000010800 */
[----:B-1----:R-:W-:Y:S01]  /*4a10*/  HMMA.16816.F32.BF16 R56, R16, R36, R8 ;  /* 0x000000241038723c */ /* 0x002fe20000041808 */
[----:B------:R-:W-:Y:S01]  /*4a20*/  LDSM.16.MT88.4 R48, [R3+0x7000] ;  /* 0x007000000330783b */ /* 0x000fe20000004200 */
[----:B------:R1:W2:Y:S06]  /*4a30*/  MUFU.EX2 R104, R4 ;  /* 0x0000000400687308 */ /* 0x0002ac0000000800 */
[C---:B------:R-:W-:Y:S08]  /*4a40*/  HMMA.16816.F32.BF16 R24, R20.reuse, R44, RZ ;  /* 0x0000002c1418723c */ /* 0x040ff000000418ff */
[----:B------:R-:W-:Y:S01]  /*4a50*/  HMMA.16816.F32.BF16 R8, R20, R46, RZ ;  /* 0x0000002e1408723c */ /* 0x000fe200000418ff */
[----:B------:R-:W4:Y:S01]  /*4a60*/  LDSM.16.MT88.4 R44, [R3+0x4000] ;  /* 0x00400000032c783b */ /* 0x000f220000004200 */
[----:B-1----:R-:W-:-:S04]  /*4a70*/  FFMA.FTZ R4, R82, c[0x0][0x2d0], -R2 ;  /* 0x0000b40052047a23 */ /* 0x002fc80000010802 */
[----:B------:R1:W-:Y:S02]  /*4a80*/  MUFU.EX2 R99, R4 ;  /* 0x0000000400637308 */ /* 0x0003e40000000800 */
[----:B------:R-:W-:Y:S07]  /*4a90*/  HMMA.16816.F32.BF16 R52, R16, R38, R12 ;  /* 0x000000261034723c */ /* 0x000fee000004180c */
[----:B-----5:R-:W-:Y:S02]  /*4aa0*/  F2FP.BF16.PACK_AB R12, R218, R217 ;  /* 0x000000d9da0c723e */ /* 0x020fe400000010ff */
[----:B---3--:R-:W-:-:S02]  /*4ab0*/  F2FP.BF16.PACK_AB R13, R103, R204 ;  /* 0x000000cc670d723e */ /* 0x008fc400000010ff */
[----:B------:R-:W-:Y:S01]  /*4ac0*/  F2FP.BF16.PACK_AB R14, R222, R221 ;  /* 0x000000ddde0e723e */ /* 0x000fe200000010ff */
[----:B-1----:R-:W-:Y:S01]  /*4ad0*/  FFMA.FTZ R4, R81, c[0x0][0x2d0], -R2 ;  /* 0x0000b40051047a23 */ /* 0x002fe20000010802 */
[----:B--2---:R-:W-:-:S03]  /*4ae0*/  F2FP.BF16.PACK_AB R15, R104, R205 ;  /* 0x000000cd680f723e */ /* 0x004fc600000010ff */
[----:B------:R1:W-:Y:S04]  /*4af0*/  MUFU.EX2 R98, R4 ;  /* 0x0000000400627308 */ /* 0x0003e80000000800 */
[----:B------:R-:W-:Y:S01]  /*4b00*/  HMMA.16816.F32.BF16 R40, R12, R28, R76 ;  /* 0x0000001c0c28723c */ /* 0x000fe2000004184c */
[----:B-1----:R-:W-:-:S07]  /*4b10*/  FFMA.FTZ R4, R85, c[0x0][0x2d0], -R2 ;  /* 0x0000b40055047a23 */ /* 0x002fce0000010802 */
[----:B------:R-:W-:Y:S01]  /*4b20*/  HMMA.16816.F32.BF16 R36, R12, R30, R72 ;  /* 0x0000001e0c24723c */ /* 0x000fe20000041848 */
[----:B------:R-:W1:Y:S01]  /*4b30*/  LDSM.16.MT88.4 R28, [R3+0x1800] ;  /* 0x00180000031c783b */ /* 0x000e620000004200 */
[----:B------:R2:W-:Y:S02]  /*4b40*/  MUFU.EX2 R85, R4 ;  /* 0x0000000400557308 */ /* 0x0005e40000000800 */
[----:B--2---:R-:W-:-:S06]  /*4b50*/  FFMA.FTZ R4, R64, c[0x0][0x2d0], -R0 ;  /* 0x0000b40040047a23 */ /* 0x004fcc0000010800 */
[----:B------:R2:W-:Y:S02]  /*4b60*/  MUFU.EX2 R252, R4 ;  /* 0x0000000400fc7308 */ /* 0x0005e40000000800 */
[----:B--2---:R-:W-:-:S06]  /*4b70*/  FFMA.FTZ R4, R65, c[0x0][0x2d0], -R0 ;  /* 0x0000b40041047a23 */ /* 0x004fcc0000010800 */
[----:B------:R2:W3:Y:S02]  /*4b80*/  MUFU.EX2 R251, R4 ;  /* 0x0000000400fb7308 */ /* 0x0004e40000000800 */
[----:B--2---:R-:W-:-:S06]  /*4b90*/  FFMA.FTZ R4, R66, c[0x0][0x2d0], -R0 ;  /* 0x0000b40042047a23 */ /* 0x004fcc0000010800 */
[----:B------:R2:W-:Y:S01]  /*4ba0*/  MUFU.EX2 R250, R4 ;  /* 0x0000000400fa7308 */ /* 0x0005e20000000800 */
[----:B----4-:R-:W-:Y:S01]  /*4bb0*/  HMMA.16816.F32.BF16 R232, R16, R32, R24 ;  /* 0x0000002010e8723c */ /* 0x010fe20000041818 */
[----:B------:R-:W4:Y:S01]  /*4bc0*/  LDSM.16.MT88.4 R24, [R3+0x4800] ;  /* 0x004800000318783b */ /* 0x000f220000004200 */
[----:B--2---:R-:W-:-:S06]  /*4bd0*/  FFMA.FTZ R4, R67, c[0x0][0x2d0], -R0 ;  /* 0x0000b40043047a23 */ /* 0x004fcc0000010800 */
[----:B------:R-:W-:Y:S01]  /*4be0*/  HMMA.16816.F32.BF16 R228, R16, R34, R8 ;  /* 0x0000002210e4723c */ /* 0x000fe20000041808 */
[----:B------:R-:W-:Y:S01]  /*4bf0*/  IMAD.MOV.U32 R72, RZ, RZ, R107 ;  /* 0x000000ffff487224 */ /* 0x000fe200078e006b */
[----:B------:R-:W-:Y:S01]  /*4c00*/  LDSM.16.MT88.4 R64, [R210+0x3000] ;  /* 0x00300000d240783b */ /* 0x000fe20000004200 */
[----:B------:R2:W5:Y:S01]  /*4c10*/  MUFU.EX2 R248, R4 ;  /* 0x0000000400f87308 */ /* 0x0005620000000800 */
[----:B------:R-:W-:Y:S02]  /*4c20*/  IMAD.MOV.U32 R73, RZ, RZ, R106 ;  /* 0x000000ffff497224 */ /* 0x000fe400078e006a */
[----:B------:R-:W-:Y:S02]  /*4c30*/  IMAD.MOV.U32 R74, RZ, RZ, R105 ;  /* 0x000000ffff4a7224 */ /* 0x000fe400078e0069 */
[----:B------:R-:W-:Y:S01]  /*4c40*/  HMMA.16816.F32.BF16 R32, R12, R44, R68 ;  /* 0x0000002c0c20723c */ /* 0x000fe20000041844 */
[----:B---3--:R-:W-:-:S06]  /*4c50*/  F2FP.BF16.PACK_AB R9, R251, R252 ;  /* 0x000000fcfb09723e */ /* 0x008fcc00000010ff */
[----:B------:R-:W-:Y:S02]  /*4c60*/  IMAD.MOV.U32 R71, RZ, RZ, R99 ;  /* 0x000000ffff477224 */ /* 0x000fe400078e0063 */
[----:B--2---:R-:W-:-:S04]  /*4c70*/  FFMA.FTZ R4, R88, c[0x0][0x2d0], -R2 ;  /* 0x0000b40058047a23 */ /* 0x004fc80000010802 */
[----:B------:R2:W-:Y:S01]  /*4c80*/  MUFU.EX2 R249, R4 ;  /* 0x0000000400f97308 */ /* 0x0005e20000000800 */
[----:B------:R-:W-:Y:S02]  /*4c90*/  F2FP.BF16.PACK_AB R8, R73, R74 ;  /* 0x0000004a4908723e */ /* 0x000fe400000010ff */
[----:B------:R-:W-:Y:S02]  /*4ca0*/  F2FP.BF16.PACK_AB R10, R71, R72 ;  /* 0x00000048470a723e */ /* 0x000fe400000010ff */
[----:B-----5:R-:W-:Y:S01]  /*4cb0*/  F2FP.BF16.PACK_AB R11, R248, R250 ;  /* 0x000000faf80b723e */ /* 0x020fe200000010ff */
[----:B------:R-:W-:Y:S01]  /*4cc0*/  HMMA.16816.F32.BF16 R56, R12, R48, R56 ;  /* 0x000000300c38723c */ /* 0x000fe20000041838 */
[----:B--2---:R-:W-:-:S04]  /*4cd0*/  FFMA.FTZ R4, R87, c[0x0][0x2d0], -R2 ;  /* 0x0000b40057047a23 */ /* 0x004fc80000010802 */
[----:B------:R2:W3:Y:S03]  /*4ce0*/  MUFU.EX2 R247, R4 ;  /* 0x0000000400f77308 */ /* 0x0004e60000000800 */
[----:B------:R-:W-:Y:S08]  /*4cf0*/  HMMA.16816.F32.BF16 R52, R12, R50, R52 ;  /* 0x000000320c34723c */ /* 0x000ff00000041834 */
[----:B-1----:R-:W-:Y:S01]  /*4d00*/  HMMA.16816.F32.BF16 R48, R8, R28, R40 ;  /* 0x0000001c0830723c */ /* 0x002fe20000041828 */
[----:B--2---:R-:W-:-:S07]  /*4d10*/  FFMA.FTZ R4, R90, c[0x0][0x2d0], -R2 ;  /* 0x0000b4005a047a23 */ /* 0x004fce0000010802 */
[----:B------:R-:W-:Y:S01]  /*4d20*/  HMMA.16816.F32.BF16 R44, R12, R46, R60 ;  /* 0x0000002e0c2c723c */ /* 0x000fe2000004183c */
[----:B------:R-:W1:Y:S01]  /*4d30*/  LDSM.16.MT88.4 R60, [R3+0x7800] ;  /* 0x00780000033c783b */ /* 0x000e620000004200 */
[----:B------:R2:W-:Y:S06]  /*4d40*/  MUFU.EX2 R246, R4 ;  /* 0x0000000400f67308 */ /* 0x0005ec0000000800 */
[----:B------:R-:W-:Y:S01]  /*4d50*/  HMMA.16816.F32.BF16 R40, R8, R30, R36 ;  /* 0x0000001e0828723c */ /* 0x000fe20000041824 */
[----:B------:R-:W5:Y:S01]  /*4d60*/  LDSM.16.MT88.4 R36, [R3+0x2000] ;  /* 0x002000000324783b */ /* 0x000f620000004200 */
[----:B--2---:R-:W-:-:S04]  /*4d70*/  FFMA.FTZ R4, R80, c[0x0][0x2d0], -R0 ;  /* 0x0000b40050047a23 */ /* 0x004fc80000010800 */
[----:B------:R2:W-:Y:S02]  /*4d80*/  MUFU.EX2 R245, R4 ;  /* 0x0000000400f57308 */ /* 0x0005e40000000800 */
[----:B--2---:R-:W-:Y:S01]  /*4d90*/  FFMA.FTZ R4, R83, c[0x0][0x2d0], -R0 ;  /* 0x0000b40053047a23 */ /* 0x004fe20000010800 */
[----:B----4-:R-:W-:Y:S01]  /*4da0*/  HMMA.16816.F32.BF16 R32, R8, R24, R32 ;  /* 0x000000180820723c */ /* 0x010fe20000041820 */
[----:B------:R-:W-:Y:S01]  /*4db0*/  IMAD.MOV.U32 R70, RZ, RZ, R98 ;  /* 0x000000ffff467224 */ /* 0x000fe200078e0062 */
[----:B---3--:R-:W-:-:S03]  /*4dc0*/  F2FP.BF16.PACK_AB R6, R247, R249 ;  /* 0x000000f9f706723e */ /* 0x008fc600000010ff */
[----:B------:R2:W3:Y:S01]  /*4dd0*/  MUFU.EX2 R244, R4 ;  /* 0x0000000400f47308 */ /* 0x0004e20000000800 */
[----:B------:R-:W-:Y:S01]  /*4de0*/  IMAD.MOV.U32 R75, RZ, RZ, R104 ;  /* 0x000000ffff4b7224 */ /* 0x000fe200078e0068 */
[----:B------:R-:W-:Y:S01]  /*4df0*/  LDSM.16.MT88.4 R80, [R3+0x8800] ;  /* 0x008800000350783b */ /* 0x000fe20000004200 */
[C---:B------:R-:W-:Y:S03]  /*4e00*/  HMMA.16816.F32.BF16 R28, R8.reuse, R26, R44 ;  /* 0x0000001a081c723c */ /* 0x040fe6000004182c */
[----:B------:R-:W4:Y:S04]  /*4e10*/  LDSM.16.MT88.4 R24, [R3+0x5000] ;  /* 0x005000000318783b */ /* 0x000f280000004200 */
[----:B------:R-:W4:Y:S01]  /*4e20*/  LDSM.16.MT88.4 R44, [R3+0x8000] ;  /* 0x00800000032c783b */ /* 0x000f220000004200 */
[----:B-1----:R-:W-:Y:S03]  /*4e30*/  HMMA.16816.F32.BF16 R52, R8, R62, R52 ;  /* 0x0000003e0834723c */ /* 0x002fe60000041834 */
[----:B------:R-:W-:Y:S01]  /*4e40*/  LDSM.16.MT88.4 R104, [R3+0x5800] ;  /* 0x005800000368783b */ /* 0x000fe20000004200 */
[----:B--2---:R-:W-:-:S04]  /*4e50*/  FFMA.FTZ R4, R84, c[0x0][0x2d0], -R0 ;  /* 0x0000b40054047a23 */ /* 0x004fc80000010800 */
[----:B------:R1:W-:Y:S02]  /*4e60*/  MUFU.EX2 R243, R4 ;  /* 0x0000000400f37308 */ /* 0x0003e40000000800 */
[----:B-1----:R-:W-:-:S06]  /*4e70*/  FFMA.FTZ R4, R86, c[0x0][0x2d0], -R0 ;  /* 0x0000b40056047a23 */ /* 0x002fcc0000010800 */
[----:B------:R1:W2:Y:S01]  /*4e80*/  MUFU.EX2 R242, R4 ;  /* 0x0000000400f27308 */ /* 0x0002a20000000800 */
[----:B---3--:R-:W-:Y:S01]  /*4e90*/  F2FP.BF16.PACK_AB R5, R244, R245 ;  /* 0x000000f5f405723e */ /* 0x008fe200000010ff */
[----:B-1----:R-:W-:-:S06]  /*4ea0*/  FFMA.FTZ R4, R96, c[0x0][0x2d0], -R2 ;  /* 0x0000b40060047a23 */ /* 0x002fcc0000010802 */
[----:B------:R1:W3:Y:S01]  /*4eb0*/  MUFU.EX2 R241, R4 ;  /* 0x0000000400f17308 */ /* 0x0002e20000000800 */
[----:B--2---:R-:W-:Y:S01]  /*4ec0*/  F2FP.BF16.PACK_AB R7, R242, R243 ;  /* 0x000000f3f207723e */ /* 0x004fe200000010ff */
[--C-:B-1----:R-:W-:Y:S02]  /*4ed0*/  FFMA.FTZ R4, R95, c[0x0][0x2d0], -R2.reuse ;  /* 0x0000b4005f047a23 */ /* 0x102fe40000010802 */
[----:B------:R-:W-:-:S04]  /*4ee0*/  FFMA.FTZ R2, R94, c[0x0][0x2d0], -R2 ;  /* 0x0000b4005e027a23 */ /* 0x000fc80000010802 */
[----:B------:R1:W-:Y:S08]  /*4ef0*/  MUFU.EX2 R240, R4 ;  /* 0x0000000400f07308 */ /* 0x0003f00000000800 */
[----:B------:R2:W-:Y:S01]  /*4f00*/  MUFU.EX2 R239, R2 ;  /* 0x0000000200ef7308 */ /* 0x0005e20000000800 */
[----:B-1----:R-:W-:Y:S01]  /*4f10*/  F2FP.BF16.PACK_AB R4, R85, R70 ;  /* 0x000000465504723e */ /* 0x002fe200000010ff */
[----:B--2---:R-:W-:-:S06]  /*4f20*/  FFMA.FTZ R2, R89, c[0x0][0x2d0], -R0 ;  /* 0x0000b40059027a23 */ /* 0x004fcc0000010800 */
[C---:B-----5:R-:W-:Y:S01]  /*4f30*/  HMMA.16816.F32.BF16 R48, R4.reuse, R36, R48 ;  /* 0x000000240430723c */ /* 0x060fe20000041830 */
[----:B------:R1:W-:Y:S07]  /*4f40*/  MUFU.EX2 R238, R2 ;  /* 0x0000000200ee7308 */ /* 0x0003ee0000000800 */
[----:B------:R-:W-:Y:S01]  /*4f50*/  HMMA.16816.F32.BF16 R40, R4, R38, R40 ;  /* 0x000000260428723c */ /* 0x000fe20000041828 */
[----:B------:R-:W2:Y:S01]  /*4f60*/  LDSM.16.MT88.4 R36, [R211] ;  /* 0x00000000d324783b */ /* 0x000ea20000004200 */
[----:B-1----:R-:W-:-:S04]  /*4f70*/  FFMA.FTZ R2, R91, c[0x0][0x2d0], -R0 ;  /* 0x0000b4005b027a23 */ /* 0x002fc80000010800 */
[----:B------:R1:W5:Y:S02]  /*4f80*/  MUFU.EX2 R237, R2 ;  /* 0x0000000200ed7308 */ /* 0x0003640000000800 */
[----:B------:R-:W-:Y:S01]  /*4f90*/  HMMA.16816.F32.BF16 R56, R8, R60, R56 ;  /* 0x0000003c0838723c */ /* 0x000fe20000041838 */
[----:B-1----:R-:W-:-:S05]  /*4fa0*/  FFMA.FTZ R2, R92, c[0x0][0x2d0], -R0 ;  /* 0x0000b4005c027a23 */ /* 0x002fca0000010800 */
[----:B------:R1:W-:Y:S02]  /*4fb0*/  MUFU.EX2 R236, R2 ;  /* 0x0000000200ec7308 */ /* 0x0003e40000000800 */
[----:B----4-:R-:W-:Y:S01]  /*4fc0*/  HMMA.16816.F32.BF16 R32, R4, R24, R32 ;  /* 0x000000180420723c */ /* 0x010fe20000041820 */
[----:B-1----:R-:W-:Y:S02]  /*4fd0*/  FFMA.FTZ R2, R93, c[0x0][0x2d0], -R0 ;  /* 0x0000b4005d027a23 */ /* 0x002fe40000010800 */
[----:B------:R-:W-:-:S03]  /*4fe0*/  IMAD.IADD R0, R207, 0x1, R211 ;  /* 0x00000001cf007824 */ /* 0x000fc600078e02d3 */
[----:B------:R-:W1:Y:S02]  /*4ff0*/  MUFU.EX2 R227, R2 ;  /* 0x0000000200e37308 */ /* 0x000e640000000800 */
[----:B------:R-:W4:Y:S01]  /*5000*/  LDSM.16.MT88.4 R60, [R0] ;  /* 0x00000000003c783b */ /* 0x000f220000004200 */
[----:B------:R-:W-:Y:S01]  /*5010*/  HMMA.16816.F32.BF16 R28, R4, R26, R28 ;  /* 0x0000001a041c723c */ /* 0x000fe2000004181c */
[----:B---3--:R-:W-:-:S07]  /*5020*/  F2FP.BF16.PACK_AB R96, R241, R246 ;  /* 0x000000f6f160723e */ /* 0x008fce00000010ff */
[C---:B------:R-:W-:Y:S01]  /*5030*/  HMMA.16816.F32.BF16 R24, R4.reuse, R46, R52 ;  /* 0x0000002e0418723c */ /* 0x040fe20000041834 */
[----:B------:R-:W3:Y:S01]  /*5040*/  LDSM.16.MT88.4 R52, [R211+0x800] ;  /* 0x00080000d334783b */ /* 0x000ee20000004200 */
[----:B-----5:R-:W-:Y:S02]  /*5050*/  F2FP.BF16.PACK_AB R97, R237, R238 ;  /* 0x000000eeed61723e */ /* 0x020fe400000010ff */
[----:B------:R-:W-:Y:S02]  /*5060*/  F2FP.BF16.PACK_AB R98, R239, R240 ;  /* 0x000000f0ef62723e */ /* 0x000fe400000010ff */
[----:B-1----:R-:W-:Y:S02]  /*5070*/  F2FP.BF16.PACK_AB R99, R227, R236 ;  /* 0x000000ece363723e */ /* 0x002fe400000010ff */
[----:B------:R-:W-:Y:S01]  /*5080*/  HMMA.16816.F32.BF16 R76, R4, R44, R56 ;  /* 0x0000002c044c723c */ /* 0x000fe20000041838 */
[----:B------:R-:W-:Y:S04]  /*5090*/  LDSM.16.MT88.4 R44, [R211+0x3000] ;  /* 0x00300000d32c783b */ /* 0x000fe80000004200 */
[----:B------:R-:W-:Y:S03]  /*50a0*/  LDSM.16.MT88.4 R56, [R210+0x3800] ;  /* 0x00380000d238783b */ /* 0x000fe60000004200 */
[C---:B------:R-:W-:Y:S01]  /*50b0*/  HMMA.16816.F32.BF16 R140, R96.reuse, R136, R48 ;  /* 0x00000088608c723c */ /* 0x040fe20000041830 */
[----:B------:R-:W1:Y:S07]  /*50c0*/  LDSM.16.MT88.4 R48, [R0+0x800] ;  /* 0x000800000030783b */ /* 0x000e6e0000004200 */
[----:B------:R-:W-:Y:S08]  /*50d0*/  HMMA.16816.F32.BF16 R136, R96, R138, R40 ;  /* 0x0000008a6088723c */ /* 0x000ff00000041828 */
[C---:B--2---:R-:W-:Y:S08]  /*50e0*/  HMMA.16816.F32.BF16 R40, R20.reuse, R36, RZ ;  /* 0x000000241428723c */ /* 0x044ff000000418ff */
[----:B------:R-:W-:Y:S08]  /*50f0*/  HMMA.16816.F32.BF16 R36, R20, R38, RZ ;  /* 0x000000261424723c */ /* 0x000ff000000418ff */
[C---:B------:R-:W-:Y:S08]  /*5100*/  HMMA.16816.F32.BF16 R108, R96.reuse, R104, R32 ;  /* 0x00000068606c723c */ /* 0x040ff00000041820 */
[----:B------:R-:W-:Y:S08]  /*5110*/  HMMA.16816.F32.BF16 R104, R96, R106, R28 ;  /* 0x0000006a6068723c */ /* 0x000ff0000004181c */
[----:B----4-:R-:W-:Y:S08]  /*5120*/  HMMA.16816.F32.BF16 R28, R20, R62, RZ ;  /* 0x0000003e141c723c */ /* 0x010ff000000418ff */
[----:B---3--:R-:W-:Y:S01]  /*5130*/  HMMA.16816.F32.BF16 R144, R16, R54, R36 ;  /* 0x000000361090723c */ /* 0x008fe20000041824 */
[----:B------:R-:W2:Y:S07]  /*5140*/  LDSM.16.MT88.4 R36, [R211+0x3800] ;  /* 0x00380000d324783b */ /* 0x000eae0000004200 */
[C---:B------:R-:W-:Y:S08]  /*5150*/  HMMA.16816.F32.BF16 R76, R96.reuse, R80, R76 ;  /* 0x00000050604c723c */ /* 0x040ff0000004184c */
[----:B------:R-:W-:Y:S08]  /*5160*/  HMMA.16816.F32.BF16 R80, R96, R82, R24 ;  /* 0x000000526050723c */ /* 0x000ff00000041818 */
[C---:B------:R-:W-:Y:S08]  /*5170*/  HMMA.16816.F32.BF16 R24, R20.reuse, R64, RZ ;  /* 0x000000401418723c */ /* 0x040ff000000418ff */
[----:B------:R-:W-:Y:S08]  /*5180*/  HMMA.16816.F32.BF16 R32, R20, R60, RZ ;  /* 0x0000003c1420723c */ /* 0x000ff000000418ff */
[C---:B-1----:R-:W-:Y:S08]  /*5190*/  HMMA.16816.F32.BF16 R128, R16.reuse, R50, R28 ;  /* 0x000000321080723c */ /* 0x042ff0000004181c */
[----:B------:R-:W-:Y:S01]  /*51a0*/  HMMA.16816.F32.BF16 R200, R16, R52, R40 ;  /* 0x0000003410c8723c */ /* 0x000fe20000041828 */
[----:B------:R-:W1:Y:S07]  /*51b0*/  LDSM.16.MT88.4 R40, [R0+0x3000] ;  /* 0x003000000028783b */ /* 0x000e6e0000004200 */
[----:B------:R-:W-:Y:S08]  /*51c0*/  HMMA.16816.F32.BF16 R28, R20, R44, RZ ;  /* 0x0000002c141c723c */ /* 0x000ff000000418ff */
[----:B------:R-:W-:Y:S08]  /*51d0*/  HMMA.16816.F32.BF16 R148, R16, R56, R24 ;  /* 0x000000381094723c */ /* 0x000ff00000041818 */
[----:B------:R-:W-:Y:S08]  /*51e0*/  HMMA.16816.F32.BF16 R24, R20, R46, RZ ;  /* 0x0000002e1418723c */ /* 0x000ff000000418ff */
[C---:B------:R-:W-:Y:S08]  /*51f0*/  HMMA.16816.F32.BF16 R132, R16.reuse, R48, R32 ;  /* 0x000000301084723c */ /* 0x040ff00000041820 */
[C---:B--2---:R-:W-:Y:S01]  /*5200*/  HMMA.16816.F32.BF16 R48, R16.reuse, R36, R28 ;  /* 0x000000241030723c */ /* 0x044fe2000004181c */
[----:B------:R-:W2:Y:S07]  /*5210*/  LDSM.16.MT88.4 R28, [R0+0x3800] ;  /* 0x00380000001c783b */ /* 0x000eae0000004200 */
[----:B------:R-:W-:Y:S08]  /*5220*/  HMMA.16816.F32.BF16 R120, R16, R38, R24 ;  /* 0x000000261078723c */ /* 0x000ff00000041818 */
[C---:B-1----:R-:W-:Y:S08]  /*5230*/  HMMA.16816.F32.BF16 R24, R20.reuse, R40, RZ ;  /* 0x000000281418723c */ /* 0x042ff000000418ff */
[----:B------:R-:W-:Y:S01]  /*5240*/  HMMA.16816.F32.BF16 R32, R20, R66, RZ ;  /* 0x000000421420723c */ /* 0x000fe200000418ff */
[----:B------:R2:W-:Y:S01]  /*5250*/  STL [R1+0x34], R126 ;  /* 0x0000347e01007387 */ /* 0x0005e20000100800 */
[----:B------:R-:W-:Y:S11]  /*5260*/  FADD.FTZ R3, R112, R102 ;  /* 0x0000006670037221 */ /* 0x000ff60000010000 */
[----:B------:R-:W-:Y:S11]  /*5270*/  @!UPT UIADD3 URZ, URZ, URZ, URZ ;  /* 0x0000003f3f3ff290 */ /* 0x000ff6000fffe03f */
[C---:B------:R-:W-:Y:S01]  /*5280*/  HMMA.16816.F32.BF16 R56, R16.reuse, R58, R32 ;  /* 0x0000003a1038723c */ /* 0x040fe20000041820 */
[----:B------:R-:W1:Y:S07]  /*5290*/  LDSM.16.MT88.4 R32, [R210+0x6000] ;  /* 0x00600000d220783b */ /* 0x000e6e0000004200 */
[----:B--2---:R-:W-:Y:S08]  /*52a0*/  HMMA.16816.F32.BF16 R124, R16, R28, R24 ;  /* 0x0000001c107c723c */ /* 0x004ff00000041818 */
[----:B------:R-:W-:Y:S01]  /*52b0*/  HMMA.16816.F32.BF16 R24, R20, R42, RZ ;  /* 0x0000002a1418723c */ /* 0x000fe200000418ff */
[----:B------:R-:W-:Y:S11]  /*52c0*/  IMAD.MOV.U32 R102, RZ, RZ, R85 ;  /* 0x000000ffff667224 */ /* 0x000ff600078e0055 */
[----:B------:R-:W-:Y:S11]  /*52d0*/  @!UPT UIADD3 URZ, URZ, URZ, URZ ;  /* 0x0000003f3f3ff290 */ /* 0x000ff6000fffe03f */
[----:B------:R-:W-:Y:S01]  /*52e0*/  @!UPT UIADD3 URZ, URZ, URZ, URZ ;  /* 0x0000003f3f3ff290 */ /* 0x000fe2000fffe03f */
[----:B------:R-:W-:Y:S01]  /*52f0*/  HMMA.16816.F32.BF16 R84, R16, R30, R24 ;  /* 0x0000001e1054723c */ /* 0x000fe20000041818 */
[----:B------:R-:W2:Y:S07]  /*5300*/  LDSM.16.MT88.4 R28, [R210+0x6800] ;  /* 0x00680000d21c783b */ /* 0x000eae0000004200 */
[----:B-1----:R-:W-:Y:S01]  /*5310*/  HMMA.16816.F32.BF16 R24, R20, R32, RZ ;  /* 0x000000201418723c */ /* 0x002fe200000418ff */
[----:B------:R-:W-:-:S04]  /*5320*/  FADD.FTZ R2, R117, R116 ;  /* 0x0000007475027221 */ /* 0x000fc80000010000 */
[----:B------:R-:W-:-:S04]  /*5330*/  FADD.FTZ R2, R115, R2 ;  /* 0x0000000273027221 */ /* 0x000fc80000010000 */
[----:B------:R-:W-:-:S04]  /*5340*/  FADD.FTZ R2, R118, R2 ;  /* 0x0000000276027221 */ /* 0x000fc80000010000 */
[----:B------:R-:W-:-:S11]  /*5350*/  FADD.FTZ R2, R119, R2 ;  /* 0x0000000277027221 */ /* 0x000fd60000010000 */
[----:B--2---:R-:W-:Y:S08]  /*5360*/  HMMA.16816.F32.BF16 R116, R16, R28, R24 ;  /* 0x0000001c1074723c */ /* 0x004ff00000041818 */
[----:B------:R-:W-:Y:S01]  /*5370*/  HMMA.16816.F32.BF16 R24, R20, R34, RZ ;  /* 0x000000221418723c */ /* 0x000fe200000418ff */
[----:B------:R-:W1:Y:S01]  /*5380*/  LDSM.16.MT88.4 R32, [R211+0x6000] ;  /* 0x00600000d320783b */ /* 0x000e620000004200 */
[----:B------:R-:W-:-:S04]  /*5390*/  FADD.FTZ R3, R113, R3 ;  /* 0x0000000371037221 */ /* 0x000fc80000010000 */
[----:B------:R-:W-:Y:S11]  /*53a0*/  FADD.FTZ R3, R114, R3 ;  /* 0x0000000372037221 */ /* 0x000ff60000010000 */
[----:B------:R-:W-:Y:S07]  /*53b0*/  @!UPT UIADD3 URZ, URZ, URZ, URZ ;  /* 0x0000003f3f3ff290 */ /* 0x000fee000fffe03f */
[----:B------:R-:W-:Y:S01]  /*53c0*/  HMMA.16816.F32.BF16 R112, R16, R30, R24 ;  /* 0x0000001e1070723c */ /* 0x000fe20000041818 */
[----:B------:R-:W2:Y:S07]  /*53d0*/  LDSM.16.MT88.4 R28, [R211+0x6800] ;  /* 0x00680000d31c783b */ /* 0x000eae0000004200 */
        /* <DEDUP_REMOVED lines=8> */
[----:B------:R-:W1:Y:S01]  /*5460*/  LDSM.16.MT88.4 R24, [R0+0x6000] ;  /* 0x006000000018783b */ /* 0x000e620000004200 */
[----:B------:R-:W-:Y:S02]  /*5470*/  FADD.FTZ R3, R216, R3 ;  /* 0x00000003d8037221 */ /* 0x000fe40000010000 */
[----:B------:R-:W-:-:S04]  /*5480*/  FADD.FTZ R2, R224, R2 ;  /* 0x00000002e0027221 */ /* 0x000fc80000010000 */
[C---:B-1----:R-:W-:Y:S08]  /*5490*/  HMMA.16816.F32.BF16 R28, R20.reuse, R24, RZ ;  /* 0x00000018141c723c */ /* 0x042ff000000418ff */
[----:B------:R-:W-:Y:S01]  /*54a0*/  HMMA.16816.F32.BF16 R20, R20, R26, RZ ;  /* 0x0000001a1414723c */ /* 0x000fe200000418ff */
[----:B------:R-:W1:Y:S01]  /*54b0*/  LDSM.16.MT88.4 R24, [R0+0x6800] ;  /* 0x006800000018783b */ /* 0x000e620000004200 */
[----:B------:R-:W-:-:S02]  /*54c0*/  FADD.FTZ R3, R215, R3 ;  /* 0x00000003d7037221 */ /* 0x000fc40000010000 */
[----:B------:R-:W-:Y:S02]  /*54d0*/  FADD.FTZ R2, R223, R2 ;  /* 0x00000002df027221 */ /* 0x000fe40000010000 */
[----:B------:R-:W-:Y:S02]  /*54e0*/  FADD.FTZ R3, R219, R3 ;  /* 0x00000003db037221 */ /* 0x000fe40000010000 */
[----:B------:R-:W-:Y:S02]  /*54f0*/  FADD.FTZ R2, R225, R2 ;  /* 0x00000002e1027221 */ /* 0x000fe40000010000 */
[----:B------:R-:W-:Y:S02]  /*5500*/  IMAD.MOV.U32 R215, RZ, RZ, R72 ;  /* 0x000000ffffd77224 */ /* 0x000fe400078e0048 */
[----:B------:R-:W-:Y:S02]  /*5510*/  IMAD.MOV.U32 R223, RZ, RZ, R73 ;  /* 0x000000ffffdf7224 */ /* 0x000fe400078e0049 */
[----:B------:R-:W-:-:S02]  /*5520*/  IMAD.MOV.U32 R219, RZ, RZ, R74 ;  /* 0x000000ffffdb7224 */ /* 0x000fc400078e004a */
[----:B------:R-:W-:Y:S02]  /*5530*/  IMAD.MOV.U32 R225, RZ, RZ, R75 ;  /* 0x000000ffffe17224 */ /* 0x000fe400078e004b */
[C---:B-1----:R-:W-:Y:S08]  /*5540*/  HMMA.16816.F32.BF16 R72, R16.reuse, R24, R28 ;  /* 0x000000181048723c */ /* 0x042ff0000004181c */
[----:B------:R-:W-:Y:S01]  /*5550*/  HMMA.16816.F32.BF16 R28, R16, R26, R20 ;  /* 0x0000001a101c723c */ /* 0x000fe20000041814 */
[----:B------:R-:W1:Y:S01]  /*5560*/  LDSM.16.MT88.4 R16, [R210+0x1000] ;  /* 0x00100000d210783b */ /* 0x000e620000004200 */
[----:B------:R-:W-:-:S02]  /*5570*/  IMAD.MOV.U32 R216, RZ, RZ, R70 ;  /* 0x000000ffffd87224 */ /* 0x000fc400078e0046 */
[----:B------:R-:W-:Y:S01]  /*5580*/  IMAD.MOV.U32 R224, RZ, RZ, R71 ;  /* 0x000000ffffe07224 */ /* 0x000fe200078e0047 */
[----:B------:R-:W2:Y:S03]  /*5590*/  LDSM.16.MT88.4 R20, [R211+0x1000] ;  /* 0x00100000d314783b */ /* 0x000ea60000004200 */
        /* <DEDUP_REMOVED lines=26> */
[----:B------:R-:W1:Y:S04]  /*5740*/  LDSM.16.MT88.4 R16, [R211+0x1800] ;  /* 0x00180000d310783b */ /* 0x000e680000004200 */
[----:B------:R-:W3:Y:S03]  /*5750*/  LDSM.16.MT88.4 R12, [R0+0x1800] ;  /* 0x00180000000c783b */ /* 0x000ee60000004200 */
[C---:B--2---:R-:W-:Y:S08]  /*5760*/  HMMA.16816.F32.BF16 R148, R8.reuse, R20, R68 ;  /* 0x000000140894723c */ /* 0x044ff00000041844 */
[C---:B------:R-:W-:Y:S01]  /*5770*/  HMMA.16816.F32.BF16 R92, R8.reuse, R22, R60 ;  /* 0x00000016085c723c */ /* 0x040fe2000004183c */
[----:B------:R-:W2:Y:S07]  /*5780*/  LDSM.16.MT88.4 R20, [R210+0x4800] ;  /* 0x00480000d214783b */ /* 0x000eae0000004200 */
[C---:B-1----:R-:W-:Y:S08]  /*5790*/  HMMA.16816.F32.BF16 R132, R8.reuse, R16, R52 ;  /* 0x000000100884723c */ /* 0x042ff00000041834 */
[C---:B------:R-:W-:Y:S01]  /*57a0*/  HMMA.16816.F32.BF16 R52, R8.reuse, R18, R44 ;  /* 0x000000120834723c */ /* 0x040fe2000004182c */
[----:B------:R-:W1:Y:S07]  /*57b0*/  LDSM.16.MT88.4 R16, [R211+0x4800] ;  /* 0x00480000d310783b */ /* 0x000e6e0000004200 */
        /* <DEDUP_REMOVED lines=12> */
[C---:B--2---:R-:W-:Y:S01]  /*5880*/  HMMA.16816.F32.BF16 R36, R8.reuse, R20, R144 ;  /* 0x000000140824723c */ /* 0x044fe20000041890 */
[----:B------:R-:W-:Y:S01]  /*5890*/  FADD.FTZ R3, R220, R3 ;  /* 0x00000003dc037221 */ /* 0x000fe20000010000 */
[----:B------:R-:W-:Y:S06]  /*58a0*/  LDSM.16.MT88.4 R144, [R210+0x2800] ;  /* 0x00280000d290783b */ /* 0x000fec0000004200 */
[C---:B------:R-:W-:Y:S01]  /*58b0*/  HMMA.16816.F32.BF16 R32, R8.reuse, R22, R128 ;  /* 0x000000160820723c */ /* 0x040fe20000041880 */
[----:B------:R-:W-:Y:S07]  /*58c0*/  LDSM.16.MT88.4 R20, [R210+0x2000] ;  /* 0x00200000d214783b */ /* 0x000fee0000004200 */
[C---:B-1----:R-:W-:Y:S01]  /*58d0*/  HMMA.16816.F32.BF16 R28, R8.reuse, R16, R120 ;  /* 0x00000010081c723c */ /* 0x042fe20000041878 */
[----:B------:R-:W-:Y:S01]  /*58e0*/  FADD.FTZ R2, R217, R2 ;  /* 0x00000002d9027221 */ /* 0x000fe20000010000 */
[----:B------:R-:W-:Y:S06]  /*58f0*/  LDSM.16.MT88.4 R120, [R0+0x2800] ;  /* 0x002800000078783b */ /* 0x000fec0000004200 */
[C---:B------:R-:W-:Y:S01]  /*5900*/  HMMA.16816.F32.BF16 R24, R8.reuse, R18, R116 ;  /* 0x000000120818723c */ /* 0x040fe20000041874 */
[----:B------:R-:W-:Y:S07]  /*5910*/  LDSM.16.MT88.4 R16, [R211+0x2000] ;  /* 0x00200000d310783b */ /* 0x000fee0000004200 */
[C---:B---3--:R-:W-:Y:S08]  /*5920*/  HMMA.16816.F32.BF16 R112, R8.reuse, R12, R112 ;  /* 0x0000000c0870723c */ /* 0x048ff00000041870 */
[----:B------:R-:W-:Y:S01]  /*5930*/  HMMA.16816.F32.BF16 R88, R8, R14, R88 ;  /* 0x0000000e0858723c */ /* 0x000fe20000041858 */
[----:B------:R-:W1:Y:S04]  /*5940*/  LDSM.16.MT88.4 R8, [R210+0x5000] ;  /* 0x00500000d208783b */ /* 0x000e680000004200 */
[----:B------:R-:W2:Y:S01]  /*5950*/  LDSM.16.MT88.4 R12, [R0+0x2000] ;  /* 0x00200000000c783b */ /* 0x000ea20000004200 */
[----:B------:R-:W-:-:S03]  /*5960*/  FADD.FTZ R3, R204, R3 ;  /* 0x00000003cc037221 */ /* 0x000fc60000010000 */
[----:B------:R-:W-:Y:S01]  /*5970*/  LDSM.16.MT88.4 R128, [R211+0x2800] ;  /* 0x00280000d380783b */ /* 0x000fe20000004200 */
        /* <DEDUP_REMOVED lines=11> */
[----:B------:R-:W2:Y:S01]  /*5a30*/  LDSM.16.MT88.4 R12, [R210+0x8000] ;  /* 0x00800000d20c783b */ /* 0x000ea20000004200 */
[----:B------:R-:W-:-:S02]  /*5a40*/  FADD.FTZ R2, R218, R2 ;  /* 0x00000002da027221 */ /* 0x000fc40000010000 */
[----:B------:R-:W-:Y:S01]  /*5a50*/  FADD.FTZ R3, R103, R3 ;  /* 0x0000000367037221 */ /* 0x000fe20000010000 */
[----:B------:R-:W-:Y:S03]  /*5a60*/  LDSM.16.MT88.4 R64, [R0+0x5800] ;  /* 0x005800000040783b */ /* 0x000fe60000004200 */
[C---:B-1----:R-:W-:Y:S01]  /*5a70*/  HMMA.16816.F32.BF16 R28, R4.reuse, R8, R28 ;  /* 0x00000008041c723c */ /* 0x042fe2000004181c */
[----:B------:R-:W-:Y:S07]  /*5a80*/  LDSM.16.MT88.4 R56, [R211+0x5800] ;  /* 0x00580000d338783b */ /* 0x000fee0000004200 */
[----:B------:R-:W-:Y:S01]  /*5a90*/  HMMA.16816.F32.BF16 R24, R4, R10, R24 ;  /* 0x0000000a0418723c */ /* 0x000fe20000041818 */
[----:B------:R-:W1:Y:S01]  /*5aa0*/  LDSM.16.MT88.4 R8, [R0+0x8000] ;  /* 0x008000000008783b */ /* 0x000e620000004200 */
[----:B------:R-:W-:-:S02]  /*5ab0*/  FADD.FTZ R2, R221, R2 ;  /* 0x00000002dd027221 */ /* 0x000fc40000010000 */
[----:B------:R-:W-:Y:S02]  /*5ac0*/  FADD.FTZ R3, R205, R3 ;  /* 0x00000003cd037221 */ /* 0x000fe40000010000 */
[----:B------:R-:W-:Y:S02]  /*5ad0*/  FADD.FTZ R2, R222, R2 ;  /* 0x00000002de027221 */ /* 0x000fe40000010000 */
[----:B---3--:R-:W-:Y:S02]  /*5ae0*/  HMMA.16816.F32.BF16 R68, R4, R20, R68 ;  /* 0x000000140444723c */ /* 0x008fe40000041844 */
[----:B------:R-:W-:-:S06]  /*5af0*/  FADD.FTZ R2, R219, R2 ;  /* 0x00000002db027221 */ /* 0x000fcc0000010000 */
[C---:B------:R-:W-:Y:S08]  /*5b00*/  HMMA.16816.F32.BF16 R60, R4.reuse, R22, R60 ;  /* 0x00000016043c723c */ /* 0x040ff0000004183c */
[C---:B----4-:R-:W-:Y:S08]  /*5b10*/  HMMA.16816.F32.BF16 R48, R4.reuse, R16, R48 ;  /* 0x000000100430723c */ /* 0x050ff00000041830 */
[C---:B------:R-:W-:Y:S08]  /*5b20*/  HMMA.16816.F32.BF16 R44, R4.reuse, R18, R44 ;  /* 0x00000012042c723c */ /* 0x040ff0000004182c */
[C---:B--2---:R-:W-:Y:S08]  /*5b30*/  HMMA.16816.F32.BF16 R36, R4.reuse, R12, R36 ;  /* 0x0000000c0424723c */ /* 0x044ff00000041824 */
[C---:B-1----:R-:W-:Y:S08]  /*5b40*/  HMMA.16816.F32.BF16 R92, R4.reuse, R8, R112 ;  /* 0x00000008045c723c */ /* 0x042ff00000041870 */
[C---:B------:R-:W-:Y:S01]  /*5b50*/  HMMA.16816.F32.BF16 R32, R4.reuse, R14, R32 ;  /* 0x0000000e0420723c */ /* 0x040fe20000041820 */
[----:B------:R-:W-:Y:S01]  /*5b60*/  FADD.FTZ R2, R223, R2 ;  /* 0x00000002df027221 */ /* 0x000fe20000010000 */
[----:B------:R-:W1:Y:S06]  /*5b70*/  LDSM.16.MT88.4 R112, [R210+0x5800] ;  /* 0x00580000d270783b */ /* 0x000e6c0000004200 */
[----:B------:R-:W-:Y:S01]  /*5b80*/  HMMA.16816.F32.BF16 R8, R4, R10, R88 ;  /* 0x0000000a0408723c */ /* 0x000fe20000041858 */
[----:B------:R2:W-:Y:S01]  /*5b90*/  LDSM.16.MT88.4 R4, [R0+0x8800] ;  /* 0x008800000004783b */ /* 0x0005e20000004200 */
[----:B------:R-:W-:-:S03]  /*5ba0*/  FADD.FTZ R2, R215, R2 ;  /* 0x00000002d7027221 */ /* 0x000fc60000010000 */
[----:B------:R-:W-:Y:S01]  /*5bb0*/  LDSM.16.MT88.4 R88, [R211+0x8800] ;  /* 0x00880000d358783b */ /* 0x000fe20000004200 */
[----:B------:R-:W-:Y:S02]  /*5bc0*/  FADD.FTZ R2, R224, R2 ;  /* 0x00000002e0027221 */ /* 0x000fe40000010000 */
[----:B--2---:R-:W-:-:S04]  /*5bd0*/  FADD.FTZ R0, R225, R3 ;  /* 0x00000003e1007221 */ /* 0x004fc80000010000 */
[----:B------:R-:W-:-:S04]  /*5be0*/  FADD.FTZ R0, R252, R0 ;  /* 0x00000000fc007221 */ /* 0x000fc80000010000 */
[----:B------:R-:W-:-:S04]  /*5bf0*/  FADD.FTZ R0, R251, R0 ;  /* 0x00000000fb007221 */ /* 0x000fc80000010000 */
[----:B------:R-:W-:-:S04]  /*5c00*/  FADD.FTZ R0, R250, R0 ;  /* 0x00000000fa007221 */ /* 0x000fc80000010000 */
[----:B------:R-:W-:Y:S02]  /*5c10*/  FADD.FTZ R0, R248, R0 ;  /* 0x00000000f8007221 */ /* 0x000fe40000010000 */
[----:B------:R-:W-:Y:S02]  /*5c20*/  FADD.FTZ R2, R216, R2 ;  /* 0x00000002d8027221 */ /* 0x000fe40000010000 */
[----:B------:R-:W-:Y:S02]  /*5c30*/  FADD.FTZ R0, R245, R0 ;  /* 0x00000000f5007221 */ /* 0x000fe40000010000 */
[----:B------:R-:W-:Y:S02]  /*5c40*/  FADD.FTZ R2, R102, R2 ;  /* 0x0000000266027221 */ /* 0x000fe40000010000 */
[----:B------:R-:W-:Y:S01]  /*5c50*/  FADD.FTZ R0, R244, R0 ;  /* 0x00000000f4007221 */ /* 0x000fe20000010000 */
[----:B------:R-:W-:Y:S01]  /*5c60*/  HMMA.16816.F32.BF16 R124, R96, R120, R124 ;  /* 0x00000078607c723c */ /* 0x000fe2000004187c */
[----:B------:R-:W-:-:S02]  /*5c70*/  FADD.FTZ R3, R249, R2 ;  /* 0x00000002f9037221 */ /* 0x000fc40000010000 */
[----:B------:R-:W-:Y:S02]  /*5c80*/  FADD.FTZ R2, R243, R0 ;  /* 0x00000000f3027221 */ /* 0x000fe40000010000 */
[----:B------:R-:W-:-:S03]  /*5c90*/  FADD.FTZ R0, R247, R3 ;  /* 0x00000003f7007221 */ /* 0x000fc60000010000 */
[----:B------:R-:W-:Y:S01]  /*5ca0*/  HMMA.16816.F32.BF16 R120, R96, R122, R72 ;  /* 0x0000007a6078723c */ /* 0x000fe20000041848 */
[----:B------:R-:W2:Y:S01]  /*5cb0*/  LDSM.16.MT88.4 R72, [R210+0x8800] ;  /* 0x00880000d248783b */ /* 0x000ea20000004200 */
        /* <DEDUP_REMOVED lines=10> */
[----:B------:R3:W-:Y:S01]  /*5d60*/  STL [R1+0x4], R3 ;  /* 0x0000040301007387 */ /* 0x0007e20000100800 */
[----:B------:R-:W-:Y:S01]  /*5d70*/  ISETP.GE.AND P0, PT, R226, 0x3, PT ;  /* 0x00000003e200780c */ /* 0x000fe20003f06270 */
[C---:B------:R-:W-:Y:S01]  /*5d80*/  HMMA.16816.F32.BF16 R132, R96.reuse, R128, R132 ;  /* 0x000000806084723c */ /* 0x040fe20000041884 */
[----:B------:R-:W-:Y:S07]  /*5d90*/  BSSY B0, `(.L_x_1135) ;  /* 0x000003d000007945 */ /* 0x000fee0003800000 */
[C---:B------:R-:W-:Y:S08]  /*5da0*/  HMMA.16816.F32.BF16 R128, R96.reuse, R130, R52 ;  /* 0x000000826080723c */ /* 0x040ff00000041834 */
[C---:B-1----:R-:W-:Y:S08]  /*5db0*/  HMMA.16816.F32.BF16 R116, R96.reuse, R112, R116 ;  /* 0x000000706074723c */ /* 0x042ff00000041874 */
[C---:B------:R-:W-:Y:S08]  /*5dc0*/  HMMA.16816.F32.BF16 R52, R96.reuse, R56, R68 ;  /* 0x000000386034723c */ /* 0x040ff00000041844 */
[C---:B------:R-:W-:Y:S08]  /*5dd0*/  HMMA.16816.F32.BF16 R112, R96.reuse, R114, R84 ;  /* 0x000000726070723c */ /* 0x040ff00000041854 */
[C---:B------:R-:W-:Y:S08]  /*5de0*/  HMMA.16816.F32.BF16 R56, R96.reuse, R58, R60 ;  /* 0x0000003a6038723c */ /* 0x040ff0000004183c */
[C---:B------:R-:W-:Y:S08]  /*5df0*/  HMMA.16816.F32.BF16 R148, R96.reuse, R144, R148 ;  /* 0x000000906094723c */ /* 0x040ff00000041894 */
        /* <DEDUP_REMOVED lines=8> */
[----:B------:R-:W-:Y:S01]  /*5e80*/  HMMA.16816.F32.BF16 R96, R96, R6, R8 ;  /* 0x000000066060723c */ /* 0x000fe20000041808 */
[----:B------:R-:W-:Y:S07]  /*5e90*/  @!UPT UIADD3 URZ, URZ, URZ, URZ ;  /* 0x0000003f3f3ff290 */ /* 0x000fee000fffe03f */
[----:B------:R-:W-:Y:S11]  /*5ea0*/  @!P0 BRA `(.L_x_1136) ;  /* 0x000002b000008947 */ /* 0x000ff60003800000 */
[----:B---3--:R-:W2:Y:S04]  /*5eb0*/  LDL.LU.64 R220, [R1+0x68] ;  /* 0x0000680001dc7983 */ /* 0x008ea80000300a00 */
[----:B------:R-:W3:Y:S04]  /*5ec0*/  LDL.64 R218, [R1+0x10] ;  /* 0x0000100001da7983 */ /* 0x000ee80000100a00 */
[----:B------:R-:W4:Y:S04]  /*5ed0*/  LDL R224, [R1+0x1c] ;  /* 0x00001c0001e07983 */ /* 0x000f280000100800 */
[----:B------:R-:W5:Y:S04]  /*5ee0*/  LDL R216, [R1+0x20] ;  /* 0x0000200001d87983 */ /* 0x000f680000100800 */
[----:B------:R-:W5:Y:S01]  /*5ef0*/  LDL R102, [R1+0x28] ;  /* 0x0000280001667983 */ /* 0x000f620000100800 */
[----:B------:R-:W-:Y:S01]  /*5f00*/  IADD3 R0, R226, -0x3, RZ ;  /* 0xfffffffde2007810 */ /* 0x000fe20007ffe0ff */
[----:B------:R-:W-:-:S02]  /*5f10*/  IMAD.MOV.U32 R215, RZ, RZ, c[0x0][0x1e0] ;  /* 0x00007800ffd77624 */ /* 0x000fc400078e00ff */
[----:B------:R-:W-:Y:S01]  /*5f20*/  IMAD.MOV.U32 R223, RZ, RZ, 0x6 ;  /* 0x00000006ffdf7424 */ /* 0x000fe200078e00ff */
[----:B------:R-:W-:Y:S01]  /*5f30*/  SHF.R.S32.HI R2, RZ, 0x1f, R0 ;  /* 0x0000001fff027819 */ /* 0x000fe20000011400 */
[----:B------:R-:W-:-:S03]  /*5f40*/  IMAD.WIDE.U32 R4, R0, c[0x0][0x1e0], RZ ;  /* 0x0000780000047a25 */ /* 0x000fc600078e00ff */
[C---:B------:R-:W-:Y:S01]  /*5f50*/  SHF.L.U64.HI R7, R215.reuse, R223, c[0x0][0x1e4] ;  /* 0x00007900d7077619 */ /* 0x040fe200000102df */
[----:B------:R-:W-:Y:S02]  /*5f60*/  IMAD R2, R2, c[0x0][0x1e0], RZ ;  /* 0x0000780002027a24 */ /* 0x000fe400078e02ff */
[----:B------:R-:W-:Y:S02]  /*5f70*/  IMAD.SHL.U32 R6, R215, 0x40, RZ ;  /* 0x00000040d7067824 */ /* 0x000fe400078e00ff */
[----:B------:R-:W-:-:S04]  /*5f80*/  IMAD R0, R0, c[0x0][0x1e4], R2 ;  /* 0x0000790000007a24 */ /* 0x000fc800078e0202 */
[----:B------:R-:W-:-:S04]  /*5f90*/  IMAD.IADD R0, R5, 0x1, R0 ;  /* 0x0000000105007824 */ /* 0x000fc800078e0200 */
[----:B------:R-:W-:Y:S02]  /*5fa0*/  IMAD R0, R0, 0x60, RZ ;  /* 0x0000006000007824 */ /* 0x000fe400078e02ff */
[----:B--2---:R-:W-:-:S04]  /*5fb0*/  IMAD.WIDE.U32 R4, R4, 0x60, R220 ;  /* 0x0000006004047825 */ /* 0x004fc800078e00dc */
[----:B------:R-:W-:Y:S01]  /*5fc0*/  IMAD.IADD R0, R5, 0x1, R0 ;  /* 0x0000000105007824 */ /* 0x000fe200078e0200 */
[----:B------:R-:W-:Y:S02]  /*5fd0*/  LEA R2, P4, R4, c[0x0][0x1c8], 0x1 ;  /* 0x0000720004027a11 */ /* 0x000fe400078808ff */
[----:B---3--:R-:W-:Y:S02]  /*5fe0*/  ISETP.GE.AND P3, PT, R218, c[0x0][0x1d4], PT ;  /* 0x00007500da007a0c */ /* 0x008fe40003f66270 */
[----:B----4-:R-:W-:Y:S02]  /*5ff0*/  ISETP.GE.AND P1, PT, R224, c[0x0][0x1d4], PT ;  /* 0x00007500e0007a0c */ /* 0x010fe40003f26270 */
[----:B------:R-:W-:Y:S02]  /*6000*/  LEA.HI.X R3, R4, c[0x0][0x1cc], R0, 0x1, P4 ;  /* 0x0000730004037a11 */ /* 0x000fe400020f0c00 */
[----:B-----5:R-:W-:Y:S02]  /*6010*/  ISETP.GE.AND P0, PT, R216, c[0x0][0x1d4], PT ;  /* 0x00007500d8007a0c */ /* 0x020fe40003f06270 */
[----:B------:R-:W-:-:S02]  /*6020*/  IADD3 R10, P6, P5, R6, 0x80, R2 ;  /* 0x00000080060a7810 */ /* 0x000fc40007dde002 */
[-C--:B------:R-:W-:Y:S02]  /*6030*/  IADD3 R4, P4, R2, R6.reuse, RZ ;  /* 0x0000000602047210 */ /* 0x080fe40007f9e0ff */
        /* <DEDUP_REMOVED lines=18> */
.L_x_1136:
[----:B---3--:R-:W-:Y:S05]  /*6160*/  BSYNC B0 ;  /* 0x0000000000007941 */ /* 0x008fea0003800000 */
.L_x_1135:
[----:B------:R-:W2:Y:S01]  /*6170*/  LDL R0, [R1+0x5c] ;  /* 0x00005c0001007983 */ /* 0x000ea20000100800 */
[----:B-1----:R-:W-:Y:S01]  /*6180*/  IMAD.MOV.U32 R3, RZ, RZ, c[0x0][0x168] ;  /* 0x00005a00ff037624 */ /* 0x002fe200078e00ff */
[----:B------:R-:W-:Y:S01]  /*6190*/  IADD3 R223, R226, -0x2, RZ ;  /* 0xfffffffee2df7810 */ /* 0x000fe20007ffe0ff */
[----:B------:R-:W-:Y:S01]  /*61a0*/  IMAD.MOV.U32 R204, RZ, RZ, 0x1 ;  /* 0x00000001ffcc7424 */ /* 0x000fe200078e00ff */
[----:B------:R-:W0:Y:S01]  /*61b0*/  LDGDEPBAR ;  /* 0x00000000000079af */ /* 0x000e220000000000 */
[----:B--2---:R-:W-:-:S05]  /*61c0*/  @P2 IMAD.HI.U32 R2, R0, c[0x0][0x2c8], RZ ;  /* 0x0000b20000022a27 */ /* 0x004fca00078e00ff */
[----:B------:R-:W-:-:S04]  /*61d0*/  @P2 SHF.R.U32.HI R0, RZ, c[0x0][0x2cc], R2 ;  /* 0x0000b300ff002a19 */ /* 0x000fc80000011602 */
[----:B------:R-:W-:-:S05]  /*61e0*/  IADD3 R0, R0, c[0x0][0x1d0], -R3 ;  /* 0x0000740000007a10 */ /* 0x000fca0007ffe803 */
[----:B------:R-:W-:-:S05]  /*61f0*/  IMAD.HI R0, R0, 0x2aaaaaab, RZ ;  /* 0x2aaaaaab00007827 */ /* 0x000fca00078e02ff */
[----:B------:R-:W-:-:S04]  /*6200*/  SHF.R.U32.HI R2, RZ, 0x1f, R0 ;  /* 0x0000001fff027819 */ /* 0x000fc80000011600 */
[----:B------:R-:W-:-:S04]  /*6210*/  LEA.HI.SX32 R0, R0, R2, 0x1c ;  /* 0x0000000200007211 */ /* 0x000fc800078fe2ff */
[----:B------:R-:W-:-:S04]  /*6220*/  IMNMX R3, RZ, R0, !PT ;  /* 0x00000000ff037217 */ /* 0x000fc80007800200 */
[----:B------:R-:W-:Y:S01]  /*6230*/  ISETP.GE.AND P0, PT, R223, R3, PT ;  /* 0x00000003df00720c */ /* 0x000fe20003f06270 */
[----:B------:R1:W-:Y:S04]  /*6240*/  STL [R1+0x18], R3 ;  /* 0x0000180301007387 */ /* 0x0003e80000100800 */
[----:B------:R1:W-:Y:S08]  /*6250*/  STL [R1], RZ ;  /* 0x000000ff01007387 */ /* 0x0003f00000100800 */
[----:B------:R-:W-:Y:S05]  /*6260*/  @!P0 BRA `(.L_x_1137) ;  /* 0x000046b000008947 */ /* 0x000fea0003800000 */
[----:B------:R-:W2:Y:S01]  /*6270*/  LDL R4, [R1+0x34] ;  /* 0x0000340001047983 */ /* 0x000ea20000100800 */
[----:B-1----:R-:W-:Y:S01]  /*6280*/  IMAD.MOV.U32 R3, RZ, RZ, R100 ;  /* 0x000000ffff037224 */ /* 0x002fe200078e0064 */
[----:B------:R-:W-:Y:S01]  /*6290*/  MOV R238, R223 ;  /* 0x000000df00ee7202 */ /* 0x000fe20000000f00 */
[----:B------:R-:W-:Y:S01]  /*62a0*/  IMAD.MOV.U32 R2, RZ, RZ, R101 ;  /* 0x000000ffff027224 */ /* 0x000fe200078e0065 */
[----:B------:R1:W-:Y:S01]  /*62b0*/  STL [R1], RZ ;  /* 0x000000ff01007387 */ /* 0x0003e20000100800 */
[----:B------:R-:W-:Y:S01]  /*62c0*/  MOV R204, 0x1 ;  /* 0x0000000100cc7802 */ /* 0x000fe20000000f00 */
[----:B--2---:R-:W-:-:S05]  /*62d0*/  @P2 IMAD.HI.U32 R0, R4, c[0x0][0x2c8], RZ ;  /* 0x0000b20004002a27 */ /* 0x004fca00078e00ff */
[----:B------:R-:W-:-:S05]  /*62e0*/  @P2 SHF.R.U32.HI R0, RZ, c[0x0][0x2cc], R0 ;  /* 0x0000b300ff002a19 */ /* 0x000fca0000011600 */
[----:B------:R1:W-:Y:S02]  /*62f0*/  @P2 STL [R1+0x24], R0 ;  /* 0x0000240001002387 */ /* 0x0003e40000100800 */
.L_x_1138:
[----:B------:R-:W-:Y:S04]  /*6300*/  DEPBAR.LE SB0, 0x2 ;  /* 0x000080800000791a */ /* 0x000fe80000000000 */
[----:B------:R-:W-:Y:S01]  /*6310*/  WARPSYNC 0xffffffff ;  /* 0xffffffff00007948 */ /* 0x000fe20003800000 */
[----:B------:R-:W-:Y:S01]  /*6320*/  BAR.SYNC.DEFER_BLOCKING 0x0 ;  /* 0x0000000000007b1d */ /* 0x000fe20000010000 */
[----:B------:R-:W-:Y:S01]  /*6330*/  IMAD R205, R204, 0x9000, RZ ;  /* 0x00009000cccd7824 */ /* 0x000fe200078e02ff */
[C---:B------:R-:W-:Y:S02]  /*6340*/  ISETP.GE.AND P5, PT, R238.reuse, 0x1, PT ;  /* 0x00000001ee00780c */ /* 0x040fe40003fa6270 */
[----:B------:R-:W-:Y:S02]  /*6350*/  IADD3 R218, R238, -0x1, RZ ;  /* 0xffffffffeeda7810 */ /* 0x000fe40007ffe0ff */
[----:B-1----:R-:W-:Y:S04]  /*6360*/  IADD3 R0, R209, R205, RZ ;  /* 0x000000cdd1007210 */ /* 0x002fe80007ffe0ff */
[----:B------:R-:W-:Y:S05]  /*6370*/  IADD3 R200, R208, R0, RZ ;  /* 0x00000000d0c87210 */ /* 0x000fea0007ffe0ff */
[----:B------:R-:W-:Y:S01]  /*6380*/  @P5 IMAD.WIDE.U32 R202, R218, c[0x0][0x208], RZ ;  /* 0x00008200daca5a25 */ /* 0x000fe200078e00ff */
[----:B------:R-:W1:Y:S08]  /*6390*/  LDSM.16.M88.4 R8, [R0] ;  /* 0x000000000008783b */ /* 0x000e700000000200 */
[----:B------:R-:W2:Y:S08]  /*63a0*/  LDSM.16.M88.4 R16, [R0+0x800] ;  /* 0x000800000010783b */ /* 0x000eb00000000200 */
[----:B------:R-:W3:Y:S08]  /*63b0*/  LDSM.16.M88.4 R24, [R0+0x1000] ;  /* 0x001000000018783b */ /* 0x000ef00000000200 */
[----:B------:R-:W4:Y:S04]  /*63c0*/  LDL R215, [R1+0x48] ;  /* 0x0000480001d77983 */ /* 0x000f280000100800 */
[----:B------:R-:W5:Y:S08]  /*63d0*/  LDSM.16.M88.4 R32, [R0+0x1800] ;  /* 0x001800000020783b */ /* 0x000f700000000200 */
[----:B------:R-:W4:Y:S01]  /*63e0*/  LDL R201, [R1+0x30] ;  /* 0x0000300001c97983 */ /* 0x000f220000100800 */
[C---:B-1----:R-:W-:Y:S03]  /*63f0*/  HMMA.16816.F32.BF16 R4, R152.reuse, R8, RZ ;  /* 0x000000089804723c */ /* 0x042fe600000418ff */
[----:B------:R-:W1:Y:S05]  /*6400*/  LDSM.16.M88.4 R40, [R0+0x2000] ;  /* 0x002000000028783b */ /* 0x000e6a0000000200 */
[C---:B------:R-:W-:Y:S03]  /*6410*/  HMMA.16816.F32.BF16 R8, R152.reuse, R10, RZ ;  /* 0x0000000a9808723c */ /* 0x040fe600000418ff */
[----:B------:R-:W1:Y:S05]  /*6420*/  LDSM.16.M88.4 R48, [R0+0x2800] ;  /* 0x002800000030783b */ /* 0x000e6a0000000200 */
[C---:B--2---:R-:W-:Y:S03]  /*6430*/  HMMA.16816.F32.BF16 R12, R152.reuse, R16, RZ ;  /* 0x00000010980c723c */ /* 0x044fe600000418ff */
[----:B------:R-:W2:Y:S06]  /*6440*/  LDL.64 R216, [R1+0x38] ;  /* 0x0000380001d87983 */ /* 0x000eac0000100a00 */
[----:B------:R-:W2:Y:S01]  /*6450*/  LDL.LU R221, [R1] ;  /* 0x0000000001dd7983 */ /* 0x000ea20000300800 */
[C---:B------:R-:W-:Y:S03]  /*6460*/  HMMA.16816.F32.BF16 R16, R152.reuse, R18, RZ ;  /* 0x000000129810723c */ /* 0x040fe600000418ff */
[----:B------:R-:W1:Y:S05]  /*6470*/  LDSM.16.M88.4 R100, [R200] ;  /* 0x00000000c864783b */ /* 0x000e6a0000000200 */
[C---:B---3--:R-:W-:Y:S03]  /*6480*/  HMMA.16816.F32.BF16 R20, R152.reuse, R24, RZ ;  /* 0x000000189814723c */ /* 0x048fe600000418ff */
[----:B------:R-:W3:Y:S05]  /*6490*/  LDL.64 R228, [R1+0x10] ;  /* 0x0000100001e47983 */ /* 0x000eea0000100a00 */
[C---:B------:R-:W-:Y:S01]  /*64a0*/  HMMA.16816.F32.BF16 R24, R152.reuse, R26, RZ ;  /* 0x0000001a9818723c */ /* 0x040fe200000418ff */
[----:B------:R-:W2:Y:S04]  /*64b0*/  LDL R222, [R1+0x24] ;  /* 0x0000240001de7983 */ /* 0x000ea80000100800 */
[----:B------:R-:W2:Y:S03]  /*64c0*/  LDL R227, [R1+0x1c] ;  /* 0x00001c0001e37983 */ /* 0x000ea60000100800 */
[C---:B-----5:R-:W-:Y:S01]  /*64d0*/  HMMA.16816.F32.BF16 R28, R152.reuse, R32, RZ ;  /* 0x00000020981c723c */ /* 0x060fe200000418ff */
[----:B------:R-:W5:Y:S04]  /*64e0*/  LDL R220, [R1+0x58] ;  /* 0x0000580001dc7983 */ /* 0x000f680000100800 */
[----:B------:R-:W4:Y:S03]  /*64f0*/  LDL R226, [R1+0x20] ;  /* 0x0000200001e27983 */ /* 0x000f260000100800 */
[C---:B------:R-:W-:Y:S08]  /*6500*/  HMMA.16816.F32.BF16 R32, R152.reuse, R34, RZ ;  /* 0x000000229820723c */ /* 0x040ff000000418ff */
[C---:B-1----:R-:W-:Y:S08]  /*6510*/  HMMA.16816.F32.BF16 R36, R152.reuse, R40, RZ ;  /* 0x000000289824723c */ /* 0x042ff000000418ff */
[C---:B------:R-:W-:Y:S08]  /*6520*/  HMMA.16816.F32.BF16 R40, R152.reuse, R42, RZ ;  /* 0x0000002a9828723c */ /* 0x040ff000000418ff */
[C---:B------:R-:W-:Y:S08]  /*6530*/  HMMA.16816.F32.BF16 R44, R152.reuse, R48, RZ ;  /* 0x00000030982c723c */ /* 0x040ff000000418ff */
[----:B------:R-:W-:Y:S08]  /*6540*/  HMMA.16816.F32.BF16 R48, R152, R50, RZ ;  /* 0x000000329830723c */ /* 0x000ff000000418ff */
[C---:B------:R-:W-:Y:S08]  /*6550*/  HMMA.16816.F32.BF16 R4, R156.reuse, R100, R4 ;  /* 0x000000649c04723c */ /* 0x040ff00000041804 */
        /* <DEDUP_REMOVED lines=13> */
[----:B------:R-:W1:Y:S02]  /*6630*/  LDSM.16.M88.4 R100, [R200+0x2800] ;  /* 0x00280000c864783b */ /* 0x000e640000000200 */
[----:B---3--:R-:W-:Y:S05]  /*6640*/  @P5 ISETP.GE.AND P3, PT, R228, c[0x0][0x1d4], PT ;  /* 0x00007500e4005a0c */ /* 0x008fea0003f66270 */
[C---:B-1----:R-:W-:Y:S03]  /*6650*/  HMMA.16816.F32.BF16 R44, R156.reuse, R100, R44 ;  /* 0x000000649c2c723c */ /* 0x042fe6000004182c */
[----:B--2---:R-:W-:Y:S04]  /*6660*/  @P5 ISETP.GE.AND P1, PT, R227, c[0x0][0x1d4], PT ;  /* 0x00007500e3005a0c */ /* 0x004fe80003f26270 */
[----:B------:R-:W-:Y:S01]  /*6670*/  @P5 SHF.R.S32.HI R100, RZ, 0x1f, R218 ;  /* 0x0000001fff645819 */ /* 0x000fe200000114da */
[----:B------:R-:W-:Y:S04]  /*6680*/  HMMA.16816.F32.BF16 R48, R156, R102, R48 ;  /* 0x000000669c30723c */ /* 0x000fe80000041830 */
[----:B------:R-:W-:Y:S01]  /*6690*/  @P5 IMAD R100, R100, c[0x0][0x208], RZ ;  /* 0x0000820064645a24 */ /* 0x000fe200078e02ff */
[----:B----4-:R-:W-:Y:S02]  /*66a0*/  @P5 ISETP.GE.AND P0, PT, R226, c[0x0][0x1d4], PT ;  /* 0x00007500e2005a0c */ /* 0x010fe40003f06270 */
[----:B------:R-:W-:Y:S01]  /*66b0*/  @P5 MOV R102, R216 ;  /* 0x000000d800665202 */ /* 0x000fe20000000f00 */
[----:B------:R-:W-:Y:S01]  /*66c0*/  @P5 IMAD R100, R218, c[0x0][0x20c], R100 ;  /* 0x00008300da645a24 */ /* 0x000fe200078e0264 */
[----:B------:R-:W-:Y:S03]  /*66d0*/  @P5 MOV R103, R215 ;  /* 0x000000d700675202 */ /* 0x000fe60000000f00 */
[----:B------:R-:W-:Y:S01]  /*66e0*/  @P5 IMAD R215, R221, 0x9000, R201 ;  /* 0x00009000ddd75824 */ /* 0x000fe200078e02c9 */
[----:B------:R-:W-:Y:S01]  /*66f0*/  @P5 IADD3 R100, R203, R100, RZ ;  /* 0x00000064cb645210 */ /* 0x000fe20007ffe0ff */
[----:B------:R-:W-:Y:S01]  /*6700*/  @P5 IMAD.WIDE.U32 R102, R202, 0x60, R102 ;  /* 0x00000060ca665825 */ /* 0x000fe200078e0066 */
[----:B------:R-:W-:Y:S02]  /*6710*/  @P5 MOV R202, c[0x0][0x208] ;  /* 0x0000820000ca5a02 */ /* 0x000fe40000000f00 */
[----:B------:R-:W-:Y:S01]  /*6720*/  IADD3 R201, R206, R0, RZ ;  /* 0x00000000cec97210 */ /* 0x000fe20007ffe0ff */
[----:B------:R-:W-:Y:S01]  /*6730*/  @P5 IMAD R101, R100, 0x60, RZ ;  /* 0x0000006064655824 */ /* 0x000fe200078e02ff */
[C---:B------:R-:W-:Y:S04]  /*6740*/  @P5 LEA R100, P4, R102.reuse, c[0x0][0x1f8], 0x1 ;  /* 0x00007e0066645a11 */ /* 0x040fe800078808ff */
[----:B------:R-:W-:Y:S04]  /*6750*/  @P5 IADD3 R101, R103, R101, RZ ;  /* 0x0000006567655210 */ /* 0x000fe80007ffe0ff */
[----:B------:R-:W-:Y:S01]  /*6760*/  @P5 LEA.HI.X R101, R102, c[0x0][0x1fc], R101, 0x1, P4 ;  /* 0x00007f0066655a11 */ /* 0x000fe200020f0c65 */
[----:B------:R-:W-:Y:S04]  /*6770*/  @P5 IMAD.MOV.U32 R102, RZ, RZ, 0x6 ;  /* 0x00000006ff665424 */ /* 0x000fe800078e00ff */
[----:B------:R-:W-:Y:S01]  /*6780*/  @!PT LDS RZ, [RZ] ;  /* 0x00000000fffff984 */ /* 0x000fe20000000800 */
[----:B------:R-:W-:Y:S01]  /*6790*/  @!PT LDS RZ, [RZ] ;  /* 0x00000000fffff984 */ /* 0x000fe20000000800 */
[----:B------:R-:W-:Y:S01]  /*67a0*/  @!PT LDS RZ, [RZ] ;  /* 0x00000000fffff984 */ /* 0x000fe20000000800 */
[----:B------:R1:W-:Y:S01]  /*67b0*/  @P5 LDGSTS.E.BYPASS.LTC128B.128 [R215], [R100.64], !P3 ;  /* 0x0000000064d75fae */ /* 0x0003e2000d901d46 */
[C---:B------:R-:W-:Y:S02]  /*67c0*/  @P5 SHF.L.U64.HI R102, R202.reuse, R102, c[0x0][0x20c] ;  /* 0x00008300ca665619 */ /* 0x040fe40000010266 */
[----:B------:R-:W-:Y:S05]  /*67d0*/  @P5 SHF.L.U32 R202, R202, 0x6, RZ ;  /* 0x00000006caca5819 */ /* 0x000fea00000006ff */
[----:B------:R1:W-:Y:S08]  /*67e0*/  @P5 LDGSTS.E.BYPASS.LTC128B.128 [R215+0x3000], [R100.64+0x80], !P1 ;  /* 0x0300008064d75fae */ /* 0x0003f0000c901d46 */
[----:B------:R1:W-:Y:S02]  /*67f0*/  @P5 LDGSTS.E.BYPASS.LTC128B.128 [R215+0x6000], [R100.64+0x100], !P0 ;  /* 0x0600010064d75fae */ /* 0x0003e4000c101d46 */
[----:B-1----:R-:W-:Y:S04]  /*6800*/  @P5 IADD3 R100, P4, R202, R100, RZ ;  /* 0x00000064ca645210 */ /* 0x002fe80007f9e0ff */
[----:B------:R-:W-:Y:S02]  /*6810*/  @P5 IADD3.X R101, R102, R101, RZ, P4, !PT ;  /* 0x0000006566655210 */ /* 0x000fe400027fe4ff */
[----:B------:R-:W-:Y:S03]  /*6820*/  @P5 IADD3 R202, P4, R202, R100, RZ ;  /* 0x00000064caca5210 */ /* 0x000fe60007f9e0ff */
[----:B------:R1:W-:Y:S01]  /*6830*/  @P5 LDGSTS.E.BYPASS.LTC128B.128 [R215+0x1000], [R100.64], !P3 ;  /* 0x0100000064d75fae */ /* 0x0003e2000d901d46 */
[----:B------:R-:W-:Y:S07]  /*6840*/  @P5 IADD3.X R203, R102, R101, RZ, P4, !PT ;  /* 0x0000006566cb5210 */ /* 0x000fee00027fe4ff */
[----:B------:R1:W-:Y:S08]  /*6850*/  @P5 LDGSTS.E.BYPASS.LTC128B.128 [R215+0x4000], [R100.64+0x80], !P1 ;  /* 0x0400008064d75fae */ /* 0x0003f0000c901d46 */
[----:B------:R1:W-:Y:S08]  /*6860*/  @P5 LDGSTS.E.BYPASS.LTC128B.128 [R215+0x7000], [R100.64+0x100], !P0 ;  /* 0x0700010064d75fae */ /* 0x0003f0000c101d46 */
[----:B------:R2:W-:Y:S08]  /*6870*/  @P5 LDGSTS.E.BYPASS.LTC128B.128 [R215+0x2000], [R202.64], !P3 ;  /* 0x02000000cad75fae */ /* 0x0005f0000d901d46 */
[----:B------:R2:W-:Y:S08]  /*6880*/  @P5 LDGSTS.E.BYPASS.LTC128B.128 [R215+0x5000], [R202.64+0x80], !P1 ;  /* 0x05000080cad75fae */ /* 0x0005f0000c901d46 */
[----:B------:R2:W-:Y:S08]  /*6890*/  @P5 LDGSTS.E.BYPASS.LTC128B.128 [R215+0x8000], [R202.64+0x100], !P0 ;  /* 0x08000100cad75fae */ /* 0x0005f0000c101d46 */
[----:B-1----:R-:W1:Y:S08]  /*68a0*/  LDSM.16.M88.4 R100, [R201] ;  /* 0x00000000c964783b */ /* 0x002e700000000200 */
[----:B------:R-:W0:Y:S01]  /*68b0*/  LDGDEPBAR ;  /* 0x00000000000079af */ /* 0x000e220000000000 */
[----:B--2---:R-:W-:Y:S02]  /*68c0*/  IADD3 R203, R206, R200, RZ ;  /* 0x000000c8cecb7210 */ /* 0x004fe40007ffe0ff */
[----:B------:R-:W-:Y:S01]  /*68d0*/  IADD3 R202, R208, R0, R206 ;  /* 0x00000000d0ca7210 */ /* 0x000fe20007ffe0ce */
        /* <DEDUP_REMOVED lines=122> */
[----:B------:R1:W2:Y:S08]  /*7080*/  LDSM.16.M88.4 R100, [R0+0x8800] ;  /* 0x008800000064783b */ /* 0x0002b00000000200 */
[----:B-1----:R1:W3:Y:S01]  /*7090*/  LDL R0, [R1+0x34] ;  /* 0x0000340001007983 */ /* 0x0022e20000100800 */
[C---:B--2---:R-:W-:Y:S08]  /*70a0*/  HMMA.16816.F32.BF16 R44, R184.reuse, R100, R44 ;  /* 0x00000064b82c723c */ /* 0x044ff0000004182c */
[----:B------:R-:W-:Y:S01]  /*70b0*/  HMMA.16816.F32.BF16 R48, R184, R102, R48 ;  /* 0x00000066b830723c */ /* 0x000fe20000041830 */
[----:B------:R-:W2:Y:S07]  /*70c0*/  LDSM.16.M88.4 R100, [R200+0x6000] ;  /* 0x00600000c864783b */ /* 0x000eae0000000200 */
[C---:B--2---:R-:W-:Y:S08]  /*70d0*/  HMMA.16816.F32.BF16 R4, R188.reuse, R100, R4 ;  /* 0x00000064bc04723c */ /* 0x044ff00000041804 */
[C---:B------:R-:W-:Y:S01]  /*70e0*/  HMMA.16816.F32.BF16 R8, R188.reuse, R102, R8 ;  /* 0x00000066bc08723c */ /* 0x040fe20000041808 */
        /* <DEDUP_REMOVED lines=12> */
[----:B------:R-:W2:Y:S03]  /*71b0*/  LDSM.16.M88.4 R100, [R200+0x8800] ;  /* 0x00880000c864783b */ /* 0x000ea60000000200 */
[----:B---3--:R-:W-:Y:S04]  /*71c0*/  @P2 MOV R0, R222 ;  /* 0x000000de00002202 */ /* 0x008fe80000000f00 */
        /* <DEDUP_REMOVED lines=19> */
[----:B------:R-:W-:Y:S01]  /*7300*/  HMMA.16816.F32.BF16 R48, R192, R102, R48 ;  /* 0x00000066c030723c */ /* 0x000fe20000041830 */
[----:B------:R-:W2:Y:S07]  /*7310*/  LDSM.16.M88.4 R100, [R203+0x6000] ;  /* 0x00600000cb64783b */ /* 0x000eae0000000200 */
[C---:B--2---:R-:W-:Y:S08]  /*7320*/  HMMA.16816.F32.BF16 R4, R196.reuse, R100, R4 ;  /* 0x00000064c404723c */ /* 0x044ff00000041804 */
[C---:B------:R-:W-:Y:S01]  /*7330*/  HMMA.16816.F32.BF16 R8, R196.reuse, R102, R8 ;  /* 0x00000066c408723c */ /* 0x040fe20000041808 */
[----:B------:R-:W2:Y:S11]  /*7340*/  LDSM.16.M88.4 R100, [R202+0x6800] ;  /* 0x00680000ca64783b */ /* 0x000eb60000000200 */
[----:B------:R-:W-:Y:S04]  /*7350*/  @!UPT UIADD3 URZ, URZ, URZ, URZ ;  /* 0x0000003f3f3ff290 */ /* 0x000fe8000fffe03f */
[----:B------:R-:W-:Y:S02]  /*7360*/  FMUL.FTZ R4, R4, c[0x0][0x320] ;  /* 0x0000c80004047a20 */ /* 0x000fe40000410000 */
        /* <DEDUP_REMOVED lines=8> */
[----:B------:R-:W-:Y:S01]  /*73f0*/  MUFU.TANH R218, R6 ;  /* 0x0000000600da7308 */ /* 0x000fe20000002400 */
[C---:B--2---:R-:W-:Y:S09]  /*7400*/  HMMA.16816.F32.BF16 R12, R196.reuse, R100, R12 ;  /* 0x00000064c40c723c */ /* 0x044ff2000004180c */
[----:B------:R-:W2:Y:S01]  /*7410*/  MUFU.TANH R217, R5 ;  /* 0x0000000500d97308 */ /* 0x000ea20000002400 */
[C---:B------:R-:W-:Y:S01]  /*7420*/  HMMA.16816.F32.BF16 R16, R196.reuse, R102, R16 ;  /* 0x00000066c410723c */ /* 0x040fe20000041810 */
[----:B------:R-:W4:Y:S08]  /*7430*/  LDSM.16.M88.4 R100, [R202+0x7000] ;  /* 0x00700000ca64783b */ /* 0x000f300000000200 */
[----:B------:R1:W-:Y:S10]  /*7440*/  MUFU.TANH R216, R7 ;  /* 0x0000000700d87308 */ /* 0x0003f40000002400 */
[----:B------:R-:W2:Y:S01]  /*7450*/  MUFU.TANH R201, R8 ;  /* 0x0000000800c97308 */ /* 0x000ea20000002400 */
[----:B------:R-:W-:Y:S02]  /*7460*/  FMUL.FTZ R12, R12, c[0x0][0x320] ;  /* 0x0000c8000c0c7a20 */ /* 0x000fe40000410000 */
[----:B------:R-:W-:Y:S02]  /*7470*/  FMUL.FTZ R15, R15, c[0x0][0x320] ;  /* 0x0000c8000f0f7a20 */ /* 0x000fe40000410000 */
[----:B------:R-:W-:Y:S02]  /*7480*/  FMUL.FTZ R13, R13, c[0x0][0x320] ;  /* 0x0000c8000d0d7a20 */ /* 0x000fe40000410000 */
[----:B------:R-:W-:Y:S03]  /*7490*/  FMUL.FTZ R14, R14, c[0x0][0x320] ;  /* 0x0000c8000e0e7a20 */ /* 0x000fe60000410000 */
[----:B------:R-:W-:Y:S01]  /*74a0*/  MUFU.TANH R203, R10 ;  /* 0x0000000a00cb7308 */ /* 0x000fe20000002400 */
[----:B------:R-:W-:Y:S02]  /*74b0*/  FMUL.FTZ R18, R18, c[0x0][0x320] ;  /* 0x0000c80012127a20 */ /* 0x000fe40000410000 */
[----:B------:R-:W-:Y:S01]  /*74c0*/  FMUL.FTZ R19, R19, c[0x0][0x320] ;  /* 0x0000c80013137a20 */ /* 0x000fe20000410000 */
[----:B-1----:R-:W1:Y:S01]  /*74d0*/  LDSM.16.M88.4 R4, [R202+0x7800] ;  /* 0x00780000ca04783b */ /* 0x002e620000000200 */
[----:B------:R-:W-:Y:S02]  /*74e0*/  FMUL.FTZ R16, R16, c[0x0][0x320] ;  /* 0x0000c80010107a20 */ /* 0x000fe40000410000 */
[----:B------:R-:W-:Y:S03]  /*74f0*/  FMUL.FTZ R17, R17, c[0x0][0x320] ;  /* 0x0000c80011117a20 */ /* 0x000fe60000410000 */
[----:B------:R-:W-:Y:S01]  /*7500*/  MUFU.TANH R200, R9 ;  /* 0x0000000900c87308 */ /* 0x000fe20000002400 */
[C---:B----4-:R-:W-:Y:S09]  /*7510*/  HMMA.16816.F32.BF16 R20, R196.reuse, R100, R20 ;  /* 0x00000064c414723c */ /* 0x050ff20000041814 */
[----:B------:R4:W-:Y:S01]  /*7520*/  MUFU.TANH R215, R11 ;  /* 0x0000000b00d77308 */ /* 0x0009e20000002400 */
[C---:B------:R-:W-:Y:S09]  /*7530*/  HMMA.16816.F32.BF16 R24, R196.reuse, R102, R24 ;  /* 0x00000066c418723c */ /* 0x040ff20000041818 */
[----:B------:R-:W2:Y:S10]  /*7540*/  MUFU.TANH R12, R12 ;  /* 0x0000000c000c7308 */ /* 0x000eb40000002400 */
[----:B------:R-:W-:Y:S01]  /*7550*/  MUFU.TANH R18, R18 ;  /* 0x0000001200127308 */ /* 0x000fe20000002400 */
[----:B------:R-:W-:Y:S01]  /*7560*/  FMUL.FTZ R22, R22, c[0x0][0x320] ;  /* 0x0000c80016167a20 */ /* 0x000fe20000410000 */
[C---:B-1----:R-:W-:Y:S01]  /*7570*/  HMMA.16816.F32.BF16 R28, R196.reuse, R4, R28 ;  /* 0x00000004c41c723c */ /* 0x042fe2000004181c */
[----:B----4-:R-:W-:Y:S02]  /*7580*/  LDSM.16.M88.4 R8, [R202+0x8800] ;  /* 0x00880000ca08783b */ /* 0x010fe40000000200 */
[----:B------:R-:W-:Y:S02]  /*7590*/  FMUL.FTZ R20, R20, c[0x0][0x320] ;  /* 0x0000c80014147a20 */ /* 0x000fe40000410000 */
[----:B------:R-:W-:Y:S03]  /*75a0*/  FMUL.FTZ R21, R21, c[0x0][0x320] ;  /* 0x0000c80015157a20 */ /* 0x000fe60000410000 */
[----:B------:R-:W-:Y:S01]  /*75b0*/  MUFU.TANH R22, R22 ;  /* 0x0000001600167308 */ /* 0x000fe20000002400 */
[----:B------:R-:W-:Y:S01]  /*75c0*/  FMUL.FTZ R25, R25, c[0x0][0x320] ;  /* 0x0000c80019197a20 */ /* 0x000fe20000410000 */
[C---:B------:R-:W-:Y:S01]  /*75d0*/  HMMA.16816.F32.BF16 R32, R196.reuse, R6, R32 ;  /* 0x00000006c420723c */ /* 0x040fe20000041820 */
[----:B------:R-:W1:Y:S01]  /*75e0*/  LDSM.16.M88.4 R4, [R202+0x8000] ;  /* 0x00800000ca04783b */ /* 0x000e620000000200 */
[----:B------:R-:W-:Y:S04]  /*75f0*/  DEPBAR.LE SB0, 0x2 ;  /* 0x000080800000791a */ /* 0x000fe80000000000 */
[----:B------:R-:W-:Y:S02]  /*7600*/  FMUL.FTZ R24, R24, c[0x0][0x320] ;  /* 0x0000c80018187a20 */ /* 0x000fe40000410000 */
[----:B------:R-:W-:Y:S01]  /*7610*/  MUFU.TANH R25, R25 ;  /* 0x0000001900197308 */ /* 0x000fe20000002400 */
[----:B------:R-:W-:Y:S03]  /*7620*/  BAR.SYNC.DEFER_BLOCKING 0x0 ;  /* 0x0000000000007b1d */ /* 0x000fe60000010000 */
[----:B------:R-:W-:Y:S02]  /*7630*/  FMUL.FTZ R23, R23, c[0x0][0x320] ;  /* 0x0000c80017177a20 */ /* 0x000fe40000410000 */
        /* <DEDUP_REMOVED lines=9> */
[----:B------:R-:W-:Y:S01]  /*76d0*/  FMUL.FTZ R30, R30, c[0x0][0x320] ;  /* 0x0000c8001e1e7a20 */ /* 0x000fe20000410000 */
[----:B------:R-:W-:Y:S01]  /*76e0*/  MUFU.TANH R32, R32 ;  /* 0x0000002000207308 */ /* 0x000fe20000002400 */
[C---:B-1----:R-:W-:Y:S01]  /*76f0*/  HMMA.16816.F32.BF16 R36, R196.reuse, R4, R36 ;  /* 0x00000004c424723c */ /* 0x042fe20000041824 */
[----:B------:R-:W1:Y:S08]  /*7700*/  SHFL.IDX PT, R4, R0, RZ, 0x1c1f ;  /* 0x001c1fff00047589 */ /* 0x000e7000000e0000 */
[----:B------:R-:W-:Y:S01]  /*7710*/  MUFU.TANH R33, R33 ;  /* 0x0000002100217308 */ /* 0x000fe20000002400 */
[C---:B------:R-:W-:Y:S01]  /*7720*/  HMMA.16816.F32.BF16 R40, R196.reuse, R6, R40 ;  /* 0x00000006c428723c */ /* 0x040fe20000041828 */
[----:B------:R4:W1:Y:S08]  /*7730*/  SHFL.IDX PT, R5, R0, 0x1, 0x1c1f ;  /* 0x003c1f0000057f89 */ /* 0x00087000000e0000 */
[----:B------:R-:W-:Y:S01]  /*7740*/  MUFU.TANH R20, R20 ;  /* 0x0000001400147308 */ /* 0x000fe20000002400 */
[C---:B------:R-:W-:Y:S09]  /*7750*/  HMMA.16816.F32.BF16 R44, R196.reuse, R8, R44 ;  /* 0x00000008c42c723c */ /* 0x040ff2000004182c */
[----:B------:R-:W1:Y:S01]  /*7760*/  MUFU.TANH R13, R13 ;  /* 0x0000000d000d7308 */ /* 0x000e620000002400 */
[----:B------:R-:W-:Y:S03]  /*7770*/  HMMA.16816.F32.BF16 R48, R196, R10, R48 ;  /* 0x0000000ac430723c */ /* 0x000fe60000041830 */
[----:B------:R-:W-:Y:S02]  /*7780*/  FMUL.FTZ R36, R36, c[0x0][0x320] ;  /* 0x0000c80024247a20 */ /* 0x000fe40000410000 */
[----:B------:R-:W-:Y:S02]  /*7790*/  FMUL.FTZ R37, R37, c[0x0][0x320] ;  /* 0x0000c80025257a20 */ /* 0x000fe40000410000 */
[----:B----4-:R-:W-:Y:S02]  /*77a0*/  IMAD R0, R238, -0x60, RZ ;  /* 0xffffffa0ee007824 */ /* 0x010fe400078e02ff */
[----:B------:R-:W-:Y:S03]  /*77b0*/  MUFU.TANH R14, R14 ;  /* 0x0000000e000e7308 */ /* 0x000fe60000002400 */
[----:B------:R-:W-:Y:S01]  /*77c0*/  FMUL.FTZ R38, R38, c[0x0][0x320] ;  /* 0x0000c80026267a20 */ /* 0x000fe20000410000 */
[----:B-----5:R-:W-:Y:S01]  /*77d0*/  IADD3 R0, -R220, 0x1, R0 ;  /* 0x00000001dc007810 */ /* 0x020fe20007ffe100 */
[----:B------:R-:W-:Y:S02]  /*77e0*/  FMUL.FTZ R39, R39, c[0x0][0x320] ;  /* 0x0000c80027277a20 */ /* 0x000fe40000410000 */
[----:B------:R-:W-:Y:S01]  /*77f0*/  FMUL.FTZ R40, R40, c[0x0][0x320] ;  /* 0x0000c80028287a20 */ /* 0x000fe20000410000 */
[----:B------:R-:W-:Y:S01]  /*7800*/  IADD3 R0, R0, c[0x0][0x1d0], RZ ;  /* 0x0000740000007a10 */ /* 0x000fe20007ffe0ff */
[----:B------:R-:W-:Y:S01]  /*7810*/  FMUL.FTZ R41, R41, c[0x0][0x320] ;  /* 0x0000c80029297a20 */ /* 0x000fe20000410000 */
[----:B------:R-:W4:Y:S01]  /*7820*/  MUFU.TANH R16, R16 ;  /* 0x0000001000107308 */ /* 0x000f220000002400 */
[----:B------:R-:W-:Y:S01]  /*7830*/  FMUL.FTZ R42, R42, c[0x0][0x320] ;  /* 0x0000c8002a2a7a20 */ /* 0x000fe20000410000 */
[----:B------:R-:W-:Y:S01]  /*7840*/  IADD3 R0, R0, -c[0x0][0x168], RZ ;  /* 0x80005a0000007a10 */ /* 0x000fe20007ffe0ff */
[----:B------:R-:W-:Y:S02]  /*7850*/  FMUL.FTZ R44, R44, c[0x0][0x320] ;  /* 0x0000c8002c2c7a20 */ /* 0x000fe40000410000 */
[----:B------:R-:W-:Y:S02]  /*7860*/  FMUL.FTZ R45, R45, c[0x0][0x320] ;  /* 0x0000c8002d2d7a20 */ /* 0x000fe40000410000 */
[C---:B-1----:R-:W-:Y:S01]  /*7870*/  IMAD.IADD R4, R0.reuse, 0x1, R4 ;  /* 0x0000000100047824 */ /* 0x042fe200078e0204 */
[----:B------:R-:W-:Y:S01]  /*7880*/  IADD3 R0, R0, R5, RZ ;  /* 0x0000000500007210 */ /* 0x000fe20007ffe0ff */
[----:B------:R-:W-:Y:S01]  /*7890*/  FMUL.FTZ R43, R43, c[0x0][0x320] ;  /* 0x0000c8002b2b7a20 */ /* 0x000fe20000410000 */
[----:B------:R-:W-:Y:S01]  /*78a0*/  MUFU.TANH R15, R15 ;  /* 0x0000000f000f7308 */ /* 0x000fe20000002400 */
[----:B------:R-:W-:Y:S01]  /*78b0*/  FMUL.FTZ R46, R46, c[0x0][0x320] ;  /* 0x0000c8002e2e7a20 */ /* 0x000fe20000410000 */
[----:B------:R-:W-:Y:S01]  /*78c0*/  ISETP.GT.AND P3, PT, R4, RZ, PT ;  /* 0x000000ff0400720c */ /* 0x000fe20003f64270 */
[----:B------:R-:W-:Y:S01]  /*78d0*/  FMUL.FTZ R48, R48, c[0x0][0x320] ;  /* 0x0000c80030307a20 */ /* 0x000fe20000410000 */
[----:B------:R-:W-:Y:S01]  /*78e0*/  ISETP.GT.AND P0, PT, R4, 0x1, PT ;  /* 0x000000010400780c */ /* 0x000fe20003f04270 */
[----:B------:R-:W-:Y:S01]  /*78f0*/  FMUL.FTZ R47, R47, c[0x0][0x320] ;  /* 0x0000c8002f2f7a20 */ /* 0x000fe20000410000 */
[----:B---3--:R-:W-:Y:S01]  /*7900*/  FSEL R5, R219, -INF , P3 ;  /* 0xff800000db057808 */ /* 0x008fe20001800000 */
[----:B------:R-:W-:Y:S01]  /*7910*/  FMUL.FTZ R49, R49, c[0x0][0x320] ;  /* 0x0000c80031317a20 */ /* 0x000fe20000410000 */
[----:B--2---:R-:W-:Y:S01]  /*7920*/  FSEL R7, R217, -INF , P0 ;  /* 0xff800000d9077808 */ /* 0x004fe20000000000 */
[----:B------:R-:W-:Y:S01]  /*7930*/  FMUL.FTZ R50, R50, c[0x0][0x320] ;  /* 0x0000c80032327a20 */ /* 0x000fe20000410000 */
[----:B------:R-:W-:Y:S01]  /*7940*/  FMNMX.FTZ R11, R5, R2, !PT ;  /* 0x00000002050b7209 */ /* 0x000fe20007810000 */
[----:B------:R-:W1:Y:S01]  /*7950*/  MUFU.TANH R17, R17 ;  /* 0x0000001100117308 */ /* 0x000e620000002400 */
[----:B------:R-:W-:Y:S01]  /*7960*/  ISETP.GT.AND P5, PT, R4, 0x8, PT ;  /* 0x000000080400780c */ /* 0x000fe20003fa4270 */
[----:B------:R-:W-:Y:S01]  /*7970*/  FMUL.FTZ R51, R51, c[0x0][0x320] ;  /* 0x0000c80033337a20 */ /* 0x000fe20000410000 */
[----:B------:R-:W-:Y:S02]  /*7980*/  ISETP.GT.AND P1, PT, R0, RZ, PT ;  /* 0x000000ff0000720c */ /* 0x000fe40003f24270 */
[----:B------:R-:W-:Y:S02]  /*7990*/  ISETP.GT.AND P0, PT, R4, 0x10, PT ;  /* 0x000000100400780c */ /* 0x000fe40003f04270 */
[----:B------:R-:W-:Y:S02]  /*79a0*/  FSEL R6, R218, -INF , P1 ;  /* 0xff800000da067808 */ /* 0x000fe40000800000 */
[----:B------:R-:W-:Y:S01]  /*79b0*/  ISETP.GT.AND P3, PT, R4, 0x9, PT ;  /* 0x000000090400780c */ /* 0x000fe20003f64270 */
[----:B------:R-:W2:Y:S01]  /*79c0*/  MUFU.TANH R19, R19 ;  /* 0x0000001300137308 */ /* 0x000ea20000002400 */
[----:B------:R-:W-:Y:S02]  /*79d0*/  ISETP.GT.AND P6, PT, R0, 0x1, PT ;  /* 0x000000010000780c */ /* 0x000fe40003fc4270 */
[----:B------:R-:W-:Y:S02]  /*79e0*/  FSEL R9, R201, -INF , P5 ;  /* 0xff800000c9097808 */ /* 0x000fe40002800000 */
[----:B------:R-:W-:Y:S02]  /*79f0*/  FMNMX.FTZ R11, R7, R11, !PT ;  /* 0x0000000b070b7209 */ /* 0x000fe40007810000 */
[----:B------:R-:W-:Y:S02]  /*7a00*/  FSEL R218, R12, -INF , P0 ;  /* 0xff8000000cda7808 */ /* 0x000fe40000000000 */
[----:B------:R-:W-:Y:S01]  /*7a10*/  FSEL R8, R216, -INF , P6 ;  /* 0xff800000d8087808 */ /* 0x000fe20003000000 */
[----:B------:R-:W3:Y:S01]  /*7a20*/  MUFU.TANH R21, R21 ;  /* 0x0000001500157308 */ /* 0x000ee20000002400 */
[----:B------:R-:W-:Y:S02]  /*7a30*/  FMNMX.FTZ R12, R6, R3, !PT ;  /* 0x00000003060c7209 */ /* 0x000fe40007810000 */
[----:B------:R-:W-:Y:S02]  /*7a40*/  FSEL R10, R200, -INF , P3 ;  /* 0xff800000c80a7808 */ /* 0x000fe40001800000 */
[----:B------:R-:W-:Y:S02]  /*7a50*/  ISETP.GT.AND P4, PT, R0, 0x8, PT ;  /* 0x000000080000780c */ /* 0x000fe40003f84270 */
[----:B------:R-:W-:Y:S02]  /*7a60*/  FMNMX.FTZ R11, R9, R11, !PT ;  /* 0x0000000b090b7209 */ /* 0x000fe40007810000 */
[----:B------:R-:W-:Y:S01]  /*7a70*/  FSEL R203, R203, -INF , P4 ;  /* 0xff800000cbcb7808 */ /* 0x000fe20002000000 */
[----:B------:R-:W5:Y:S01]  /*7a80*/  MUFU.TANH R24, R24 ;  /* 0x0000001800187308 */ /* 0x000f620000002400 */
[----:B------:R-:W-:Y:S02]  /*7a90*/  ISETP.GT.AND P5, PT, R4, 0x11, PT ;  /* 0x000000110400780c */ /* 0x000fe40003fa4270 */
[----:B------:R-:W-:Y:S02]  /*7aa0*/  ISETP.GT.AND P1, PT, R0, 0x9, PT ;  /* 0x000000090000780c */ /* 0x000fe40003f24270 */
[----:B------:R-:W-:Y:S02]  /*7ab0*/  FMNMX.FTZ R12, R8, R12, !PT ;  /* 0x0000000c080c7209 */ /* 0x000fe40007810000 */
[----:B------:R-:W-:Y:S02]  /*7ac0*/  FMNMX.FTZ R11, R10, R11, !PT ;  /* 0x0000000b0a0b7209 */ /* 0x000fe40007810000 */
[----:B------:R-:W-:Y:S01]  /*7ad0*/  ISETP.GT.AND P3, PT, R4, 0x18, PT ;  /* 0x000000180400780c */ /* 0x000fe20003f64270 */
[----:B------:R-:W1:Y:S01]  /*7ae0*/  MUFU.TANH R23, R23 ;  /* 0x0000001700177308 */ /* 0x000e620000002400 */
[----:B------:R-:W-:Y:S02]  /*7af0*/  FSEL R215, R215, -INF , P1 ;  /* 0xff800000d7d77808 */ /* 0x000fe40000800000 */
[----:B------:R-:W-:Y:S02]  /*7b00*/  FSEL R219, R13, -INF , P5 ;  /* 0xff8000000ddb7808 */ /* 0x000fe40002800000 */
[----:B------:R-:W-:Y:S02]  /*7b10*/  FMNMX.FTZ R12, R203, R12, !PT ;  /* 0x0000000ccb0c7209 */ /* 0x000fe40007810000 */
[----:B------:R-:W-:Y:S02]  /*7b20*/  ISETP.GT.AND P6, PT, R0, 0x10, PT ;  /* 0x000000100000780c */ /* 0x000fe40003fc4270 */
[----:B------:R-:W-:Y:S01]  /*7b30*/  FMNMX.FTZ R11, R218, R11, !PT ;  /* 0x0000000bda0b7209 */ /* 0x000fe20007810000 */
[----:B------:R-:W2:Y:S01]  /*7b40*/  MUFU.TANH R26, R26 ;  /* 0x0000001a001a7308 */ /* 0x000ea20000002400 */
[----:B----4-:R-:W-:Y:S02]  /*7b50*/  FSEL R222, R16, -INF , P3 ;  /* 0xff80000010de7808 */ /* 0x010fe40001800000 */
[----:B------:R-:W-:Y:S02]  /*7b60*/  FMNMX.FTZ R11, R219, R11, !PT ;  /* 0x0000000bdb0b7209 */ /* 0x000fe40007810000 */
[----:B------:R-:W-:Y:S02]  /*7b70*/  ISETP.GT.AND P1, PT, R4, 0x19, PT ;  /* 0x000000190400780c */ /* 0x000fe40003f24270 */
[----:B------:R-:W-:Y:S02]  /*7b80*/  FSEL R220, R14, -INF , P6 ;  /* 0xff8000000edc7808 */ /* 0x000fe40003000000 */
[C---:B------:R-:W-:Y:S01]  /*7b90*/  ISETP.GT.AND P4, PT, R0.reuse, 0x11, PT ;  /* 0x000000110000780c */ /* 0x040fe20003f84270 */
[----:B------:R-:W-:Y:S01]  /*7ba0*/  MUFU.TANH R27, R27 ;  /* 0x0000001b001b7308 */ /* 0x000fe20000002400 */
[----:B------:R-:W-:Y:S02]  /*7bb0*/  FMNMX.FTZ R12, R215, R12, !PT ;  /* 0x0000000cd70c7209 */ /* 0x000fe40007810000 */
[----:B------:R-:W-:Y:S02]  /*7bc0*/  ISETP.GT.AND P0, PT, R0, 0x18, PT ;  /* 0x000000180000780c */ /* 0x000fe40003f04270 */
[----:B------:R-:W-:Y:S02]  /*7bd0*/  MOV R14, R221 ;  /* 0x000000dd000e7202 */ /* 0x000fe40000000f00 */
[----:B------:R-:W-:Y:S02]  /*7be0*/  ISETP.GT.AND P5, PT, R4, 0x20, PT ;  /* 0x000000200400780c */ /* 0x000fe40003fa4270 */
[----:B-1----:R-:W-:Y:S01]  /*7bf0*/  FSEL R223, R17, -INF , P1 ;  /* 0xff80000011df7808 */ /* 0x002fe20000800000 */
[----:B------:R-:W1:Y:S01]  /*7c00*/  MUFU.TANH R28, R28 ;  /* 0x0000001c001c7308 */ /* 0x000e620000002400 */
[----:B------:R-:W-:Y:S02]  /*7c10*/  FSEL R221, R15, -INF , P4 ;  /* 0xff8000000fdd7808 */ /* 0x000fe40002000000 */
[----:B------:R-:W-:Y:S02]  /*7c20*/  FMNMX.FTZ R11, R222, R11, !PT ;  /* 0x0000000bde0b7209 */ /* 0x000fe40007810000 */
[----:B------:R-:W-:Y:S02]  /*7c30*/  FMNMX.FTZ R12, R220, R12, !PT ;  /* 0x0000000cdc0c7209 */ /* 0x000fe40007810000 */
[----:B------:R-:W-:Y:S02]  /*7c40*/  FSEL R224, R18, -INF , P0 ;  /* 0xff80000012e07808 */ /* 0x000fe40000000000 */
[----:B------:R-:W-:Y:S01]  /*7c50*/  FSEL R233, R20, -INF , P5 ;  /* 0xff80000014e97808 */ /* 0x000fe20002800000 */
[----:B------:R-:W4:Y:S01]  /*7c60*/  MUFU.TANH R29, R29 ;  /* 0x0000001d001d7308 */ /* 0x000f220000002400 */
[----:B------:R-:W-:Y:S02]  /*7c70*/  ISETP.GT.AND P6, PT, R0, 0x19, PT ;  /* 0x000000190000780c */ /* 0x000fe40003fc4270 */
[----:B------:R-:W-:Y:S02]  /*7c80*/  FMNMX.FTZ R11, R223, R11, !PT ;  /* 0x0000000bdf0b7209 */ /* 0x000fe40007810000 */
[----:B------:R-:W-:Y:S02]  /*7c90*/  ISETP.GT.AND P4, PT, R4, 0x21, PT ;  /* 0x000000210400780c */ /* 0x000fe40003f84270 */
[----:B------:R-:W-:Y:S02]  /*7ca0*/  FMNMX.FTZ R12, R221, R12, !PT ;  /* 0x0000000cdd0c7209 */ /* 0x000fe40007810000 */
[----:B------:R-:W-:Y:S01]  /*7cb0*/  ISETP.GT.AND P3, PT, R0, 0x20, PT ;  /* 0x000000200000780c */ /* 0x000fe20003f64270 */
[----:B------:R-:W-:Y:S01]  /*7cc0*/  MUFU.TANH R31, R31 ;  /* 0x0000001f001f7308 */ /* 0x000fe20000002400 */
[----:B--2---:R-:W-:Y:S02]  /*7cd0*/  FSEL R225, R19, -INF , P6 ;  /* 0xff80000013e17808 */ /* 0x004fe40003000000 */
[----:B------:R-:W-:Y:S02]  /*7ce0*/  FMNMX.FTZ R11, R233, R11, !PT ;  /* 0x0000000be90b7209 */ /* 0x000fe40007810000 */
[----:B------:R-:W-:Y:S02]  /*7cf0*/  ISETP.GT.AND P0, PT, R4, 0x28, PT ;  /* 0x000000280400780c */ /* 0x000fe40003f04270 */
[----:B---3--:R-:W-:Y:S02]  /*7d00*/  FSEL R234, R21, -INF , P4 ;  /* 0xff80000015ea7808 */ /* 0x008fe40002000000 */
[----:B------:R-:W-:Y:S01]  /*7d10*/  FMNMX.FTZ R12, R224, R12, !PT ;  /* 0x0000000ce00c7209 */ /* 0x000fe20007810000 */
[----:B------:R-:W2:Y:S01]  /*7d20*/  MUFU.TANH R30, R30 ;  /* 0x0000001e001e7308 */ /* 0x000ea20000002400 */
[----:B------:R-:W-:Y:S02]  /*7d30*/  FSEL R235, R22, -INF , P3 ;  /* 0xff80000016eb7808 */ /* 0x000fe40001800000 */
[----:B------:R-:W-:Y:S01]  /*7d40*/  ISETP.GT.AND P6, PT, R4, 0x29, PT ;  /* 0x000000290400780c */ /* 0x000fe20003fc4270 */
[----:B------:R-:W3:Y:S01]  /*7d50*/  LDL.LU R22, [R1+0x4] ;  /* 0x0000040001167983 */ /* 0x000ee20000300800 */
[----:B-----5:R-:W-:Y:S02]  /*7d60*/  FSEL R240, R24, -INF , P0 ;  /* 0xff80000018f07808 */ /* 0x020fe40000000000 */
[----:B------:R-:W-:Y:S02]  /*7d70*/  FMNMX.FTZ R12, R225, R12, !PT ;  /* 0x0000000ce10c7209 */ /* 0x000fe40007810000 */
[----:B------:R-:W-:Y:S01]  /*7d80*/  FMNMX.FTZ R11, R234, R11, !PT ;  /* 0x0000000bea0b7209 */ /* 0x000fe20007810000 */
[----:B------:R-:W-:Y:S01]  /*7d90*/  MUFU.TANH R34, R34 ;  /* 0x0000002200227308 */ /* 0x000fe20000002400 */
[----:B------:R-:W-:Y:S02]  /*7da0*/  ISETP.GT.AND P1, PT, R0, 0x21, PT ;  /* 0x000000210000780c */ /* 0x000fe40003f24270 */
[----:B------:R-:W-:Y:S02]  /*7db0*/  FSEL R239, R25, -INF , P6 ;  /* 0xff80000019ef7808 */ /* 0x000fe40003000000 */
[----:B------:R-:W-:Y:S02]  /*7dc0*/  FMNMX.FTZ R12, R235, R12, !PT ;  /* 0x0000000ceb0c7209 */ /* 0x000fe40007810000 */
[----:B------:R-:W-:Y:S02]  /*7dd0*/  FMNMX.FTZ R11, R240, R11, !PT ;  /* 0x0000000bf00b7209 */ /* 0x000fe40007810000 */
[C---:B------:R-:W-:Y:S01]  /*7de0*/  ISETP.GT.AND P4, PT, R0.reuse, 0x29, PT ;  /* 0x000000290000780c */ /* 0x040fe20003f84270 */
[----:B------:R-:W-:Y:S01]  /*7df0*/  MUFU.TANH R35, R35 ;  /* 0x0000002300237308 */ /* 0x000fe20000002400 */
[----:B------:R-:W-:Y:S02]  /*7e00*/  ISETP.GT.AND P5, PT, R0, 0x28, PT ;  /* 0x000000280000780c */ /* 0x000fe40003fa4270 */
[----:B------:R-:W-:Y:S02]  /*7e10*/  ISETP.GT.AND P3, PT, R4, 0x30, PT ;  /* 0x000000300400780c */ /* 0x000fe40003f64270 */
[----:B------:R-:W-:Y:S02]  /*7e20*/  FSEL R236, R23, -INF , P1 ;  /* 0xff80000017ec7808 */ /* 0x000fe40000800000 */
[----:B------:R-:W-:Y:S02]  /*7e30*/  FMNMX.FTZ R11, R239, R11, !PT ;  /* 0x0000000bef0b7209 */ /* 0x000fe40007810000 */
[----:B------:R-:W-:Y:S01]  /*7e40*/  FSEL R241, R26, -INF , P5 ;  /* 0xff8000001af17808 */ /* 0x000fe20002800000 */
[----:B------:R-:W5:Y:S01]  /*7e50*/  MUFU.TANH R36, R36 ;  /* 0x0000002400247308 */ /* 0x000f620000002400 */
[----:B------:R-:W-:Y:S02]  /*7e60*/  ISETP.GT.AND P5, PT, R4, 0x38, PT ;  /* 0x000000380400780c */ /* 0x000fe40003fa4270 */
[----:B-1----:R-:W-:Y:S02]  /*7e70*/  FSEL R246, R28, -INF , P3 ;  /* 0xff8000001cf67808 */ /* 0x002fe40001800000 */
[----:B------:R-:W-:Y:S02]  /*7e80*/  FSEL R244, R27, -INF , P4 ;  /* 0xff8000001bf47808 */ /* 0x000fe40002000000 */
[C---:B------:R-:W-:Y:S02]  /*7e90*/  ISETP.GT.AND P4, PT, R4.reuse, 0x39, PT ;  /* 0x000000390400780c */ /* 0x040fe40003f84270 */
[----:B------:R-:W-:Y:S01]  /*7ea0*/  ISETP.GT.AND P1, PT, R4, 0x31, PT ;  /* 0x000000310400780c */ /* 0x000fe20003f24270 */
[----:B------:R-:W1:Y:S01]  /*7eb0*/  MUFU.TANH R37, R37 ;  /* 0x0000002500257308 */ /* 0x000e620000002400 */
[C---:B------:R-:W-:Y:S02]  /*7ec0*/  ISETP.GT.AND P6, PT, R0.reuse, 0x31, PT ;  /* 0x000000310000780c */ /* 0x040fe40003fc4270 */
[----:B------:R-:W-:Y:S02]  /*7ed0*/  ISETP.GT.AND P0, PT, R0, 0x30, PT ;  /* 0x000000300000780c */ /* 0x000fe40003f04270 */
[----:B------:R-:W-:Y:S02]  /*7ee0*/  FMNMX.FTZ R12, R236, R12, !PT ;  /* 0x0000000cec0c7209 */ /* 0x000fe40007810000 */
[----:B------:R-:W-:Y:S02]  /*7ef0*/  FSEL R243, R32, -INF , P5 ;  /* 0xff80000020f37808 */ /* 0x000fe40002800000 */
[----:B------:R-:W-:Y:S01]  /*7f00*/  FSEL R242, R33, -INF , P4 ;  /* 0xff80000021f27808 */ /* 0x000fe20002000000 */
[----:B------:R-:W1:Y:S01]  /*7f10*/  MUFU.TANH R38, R38 ;  /* 0x0000002600267308 */ /* 0x000e620000002400 */
[----:B----4-:R-:W-:Y:S02]  /*7f20*/  FSEL R245, R29, -INF , P1 ;  /* 0xff8000001df57808 */ /* 0x010fe40000800000 */
[----:B------:R-:W-:Y:S02]  /*7f30*/  ISETP.GT.AND P5, PT, R0, 0x40, PT ;  /* 0x000000400000780c */ /* 0x000fe40003fa4270 */
[----:B--2---:R-:W-:Y:S02]  /*7f40*/  FSEL R30, R30, -INF , P0 ;  /* 0xff8000001e1e7808 */ /* 0x004fe40000000000 */
[----:B------:R-:W-:Y:S02]  /*7f50*/  FMNMX.FTZ R12, R241, R12, !PT ;  /* 0x0000000cf10c7209 */ /* 0x000fe40007810000 */
[C---:B------:R-:W-:Y:S01]  /*7f60*/  ISETP.GT.AND P0, PT, R4.reuse, 0x40, PT ;  /* 0x000000400400780c */ /* 0x040fe20003f04270 */
[----:B------:R-:W2:Y:S01]  /*7f70*/  MUFU.TANH R39, R39 ;  /* 0x0000002700277308 */ /* 0x000ea20000002400 */
[----:B------:R-:W-:Y:S02]  /*7f80*/  FSEL R13, R31, -INF , P6 ;  /* 0xff8000001f0d7808 */ /* 0x000fe40003000000 */
[----:B------:R-:W-:Y:S02]  /*7f90*/  ISETP.GT.AND P6, PT, R4, 0x41, PT ;  /* 0x000000410400780c */ /* 0x000fe40003fc4270 */
[----:B------:R-:W-:Y:S02]  /*7fa0*/  FMNMX.FTZ R11, R246, R11, !PT ;  /* 0x0000000bf60b7209 */ /* 0x000fe40007810000 */
[C---:B------:R-:W-:Y:S02]  /*7fb0*/  ISETP.GT.AND P4, PT, R0.reuse, 0x41, PT ;  /* 0x000000410000780c */ /* 0x040fe40003f84270 */
[C---:B------:R-:W-:Y:S01]  /*7fc0*/  ISETP.GT.AND P3, PT, R0.reuse, 0x38, PT ;  /* 0x000000380000780c */ /* 0x040fe20003f64270 */
[----:B------:R-:W4:Y:S01]  /*7fd0*/  MUFU.TANH R40, R40 ;  /* 0x0000002800287308 */ /* 0x000f220000002400 */
[----:B------:R-:W-:Y:S02]  /*7fe0*/  ISETP.GT.AND P1, PT, R0, 0x39, PT ;  /* 0x000000390000780c */ /* 0x000fe40003f24270 */
[----:B-----5:R-:W-:Y:S02]  /*7ff0*/  FSEL R237, R36, -INF , P0 ;  /* 0xff80000024ed7808 */ /* 0x020fe40000000000 */
[----:B-1----:R-:W-:Y:S02]  /*8000*/  FSEL R232, R37, -INF , P6 ;  /* 0xff80000025e87808 */ /* 0x002fe40003000000 */
[----:B------:R-:W-:Y:S02]  /*8010*/  ISETP.GT.AND P6, PT, R4, 0x51, PT ;  /* 0x000000510400780c */ /* 0x000fe40003fc4270 */
[----:B------:R-:W-:Y:S01]  /*8020*/  FMNMX.FTZ R101, R245, R11, !PT ;  /* 0x0000000bf5657209 */ /* 0x000fe20007810000 */
[----:B------:R-:W1:Y:S01]  /*8030*/  MUFU.TANH R41, R41 ;  /* 0x0000002900297308 */ /* 0x000e620000002400 */
[----:B------:R-:W-:Y:S02]  /*8040*/  FSEL R20, R38, -INF , P5 ;  /* 0xff80000026147808 */ /* 0x000fe40002800000 */
[----:B------:R-:W-:Y:S02]  /*8050*/  ISETP.GT.AND P5, PT, R4, 0x58, PT ;  /* 0x000000580400780c */ /* 0x000fe40003fa4270 */
[----:B------:R-:W-:Y:S02]  /*8060*/  FSEL R16, R34, -INF , P3 ;  /* 0xff80000022107808 */ /* 0x000fe40001800000 */
[C---:B------:R-:W-:Y:S02]  /*8070*/  ISETP.GT.AND P3, PT, R4.reuse, 0x48, PT ;  /* 0x000000480400780c */ /* 0x040fe40003f64270 */
[----:B------:R-:W-:Y:S01]  /*8080*/  FSEL R17, R35, -INF , P1 ;  /* 0xff80000023117808 */ /* 0x000fe20000800000 */
[----:B------:R-:W5:Y:S01]  /*8090*/  MUFU.TANH R42, R42 ;  /* 0x0000002a002a7308 */ /* 0x000f620000002400 */
[C---:B------:R-:W-:Y:S02]  /*80a0*/  ISETP.GT.AND P1, PT, R4.reuse, 0x49, PT ;  /* 0x000000490400780c */ /* 0x040fe40003f24270 */
[C---:B------:R-:W-:Y:S02]  /*80b0*/  ISETP.GT.AND P0, PT, R4.reuse, 0x50, PT ;  /* 0x000000500400780c */ /* 0x040fe40003f04270 */
[----:B--2---:R-:W-:Y:S02]  /*80c0*/  FSEL R39, R39, -INF , P4 ;  /* 0xff80000027277808 */ /* 0x004fe40002000000 */
[----:B------:R-:W-:Y:S02]  /*80d0*/  ISETP.GT.AND P4, PT, R4, 0x59, PT ;  /* 0x000000590400780c */ /* 0x000fe40003f84270 */
[----:B------:R-:W-:Y:S01]  /*80e0*/  FMNMX.FTZ R4, R244, R12, !PT ;  /* 0x0000000cf4047209 */ /* 0x000fe20007810000 */
[----:B------:R-:W2:Y:S01]  /*80f0*/  MUFU.TANH R44, R44 ;  /* 0x0000002c002c7308 */ /* 0x000ea20000002400 */
[----:B------:R-:W-:Y:S02]  /*8100*/  FMNMX.FTZ R101, R243, R101, !PT ;  /* 0x00000065f3657209 */ /* 0x000fe40007810000 */
[----:B------:R-:W-:Y:S02]  /*8110*/  FMNMX.FTZ R4, R30, R4, !PT ;  /* 0x000000041e047209 */ /* 0x000fe40007810000 */
[----:B------:R-:W-:Y:S02]  /*8120*/  FMNMX.FTZ R101, R242, R101, !PT ;  /* 0x00000065f2657209 */ /* 0x000fe40007810000 */
[----:B------:R-:W-:Y:S02]  /*8130*/  FMNMX.FTZ R4, R13, R4, !PT ;  /* 0x000000040d047209 */ /* 0x000fe40007810000 */
[----:B------:R-:W-:Y:S01]  /*8140*/  FMNMX.FTZ R101, R237, R101, !PT ;  /* 0x00000065ed657209 */ /* 0x000fe20007810000 */
[----:B------:R-:W-:Y:S01]  /*8150*/  MUFU.TANH R45, R45 ;  /* 0x0000002d002d7308 */ /* 0x000fe20000002400 */
[----:B------:R-:W-:Y:S02]  /*8160*/  FMNMX.FTZ R100, R16, R4, !PT ;  /* 0x0000000410647209 */ /* 0x000fe40007810000 */
[----:B----4-:R-:W-:Y:S02]  /*8170*/  FSEL R231, R40, -INF , P3 ;  /* 0xff80000028e77808 */ /* 0x010fe40001800000 */
[----:B------:R-:W-:Y:S02]  /*8180*/  FMNMX.FTZ R100, R17, R100, !PT ;  /* 0x0000006411647209 */ /* 0x000fe40007810000 */
[----:B------:R-:W-:Y:S02]  /*8190*/  FMNMX.FTZ R101, R232, R101, !PT ;  /* 0x00000065e8657209 */ /* 0x000fe40007810000 */
[----:B-1----:R-:W-:Y:S01]  /*81a0*/  FSEL R230, R41, -INF , P1 ;  /* 0xff80000029e67808 */ /* 0x002fe20000800000 */
[----:B------:R-:W1:Y:S01]  /*81b0*/  MUFU.TANH R43, R43 ;  /* 0x0000002b002b7308 */ /* 0x000e620000002400 */
[----:B------:R-:W-:Y:S02]  /*81c0*/  ISETP.GT.AND P3, PT, R0, 0x48, PT ;  /* 0x000000480000780c */ /* 0x000fe40003f64270 */
[----:B------:R-:W-:Y:S02]  /*81d0*/  FMNMX.FTZ R100, R20, R100, !PT ;  /* 0x0000006414647209 */ /* 0x000fe40007810000 */
[----:B------:R-:W-:Y:S02]  /*81e0*/  FMNMX.FTZ R101, R231, R101, !PT ;  /* 0x00000065e7657209 */ /* 0x000fe40007810000 */
[----:B-----5:R-:W-:Y:S02]  /*81f0*/  FSEL R252, R42, -INF , P3 ;  /* 0xff8000002afc7808 */ /* 0x020fe40001800000 */
[----:B------:R-:W-:Y:S01]  /*8200*/  FMNMX.FTZ R100, R39, R100, !PT ;  /* 0x0000006427647209 */ /* 0x000fe20007810000 */
[----:B------:R-:W4:Y:S01]  /*8210*/  MUFU.TANH R46, R46 ;  /* 0x0000002e002e7308 */ /* 0x000f220000002400 */
[----:B------:R-:W-:Y:S02]  /*8220*/  FMNMX.FTZ R101, R230, R101, !PT ;  /* 0x00000065e6657209 */ /* 0x000fe40007810000 */
[----:B------:R-:W-:Y:S02]  /*8230*/  MOV R19, R229 ;  /* 0x000000e500137202 */ /* 0x000fe40000000f00 */
[----:B--2---:R-:W-:Y:S02]  /*8240*/  FSEL R229, R44, -INF , P0 ;  /* 0xff8000002ce57808 */ /* 0x004fe40000000000 */
[----:B------:R-:W-:Y:S02]  /*8250*/  ISETP.GT.AND P1, PT, R0, 0x49, PT ;  /* 0x000000490000780c */ /* 0x000fe40003f24270 */
[----:B------:R-:W-:Y:S01]  /*8260*/  FMNMX.FTZ R100, R252, R100, !PT ;  /* 0x00000064fc647209 */ /* 0x000fe20007810000 */
[----:B------:R-:W2:Y:S01]  /*8270*/  MUFU.TANH R48, R48 ;  /* 0x0000003000307308 */ /* 0x000ea20000002400 */
[----:B------:R-:W-:Y:S02]  /*8280*/  FMNMX.FTZ R101, R229, R101, !PT ;  /* 0x00000065e5657209 */ /* 0x000fe40007810000 */
[C---:B------:R-:W-:Y:S02]  /*8290*/  ISETP.GT.AND P3, PT, R0.reuse, 0x50, PT ;  /* 0x000000500000780c */ /* 0x040fe40003f64270 */
[----:B-1----:R-:W-:Y:S02]  /*82a0*/  FSEL R251, R43, -INF , P1 ;  /* 0xff8000002bfb7808 */ /* 0x002fe40000800000 */
[----:B------:R-:W-:Y:S02]  /*82b0*/  MOV R18, R228 ;  /* 0x000000e400127202 */ /* 0x000fe40000000f00 */
[----:B------:R-:W-:Y:S01]  /*82c0*/  FSEL R228, R45, -INF , P6 ;  /* 0xff8000002de47808 */ /* 0x000fe20003000000 */
[----:B------:R-:W1:Y:S01]  /*82d0*/  MUFU.TANH R47, R47 ;  /* 0x0000002f002f7308 */ /* 0x000e620000002400 */
[----:B------:R-:W-:Y:S02]  /*82e0*/  ISETP.GT.AND P1, PT, R0, 0x51, PT ;  /* 0x000000510000780c */ /* 0x000fe40003f24270 */
[----:B------:R-:W-:Y:S02]  /*82f0*/  FMNMX.FTZ R101, R228, R101, !PT ;  /* 0x00000065e4657209 */ /* 0x000fe40007810000 */
[----:B----4-:R-:W-:Y:S02]  /*8300*/  FSEL R250, R46, -INF , P3 ;  /* 0xff8000002efa7808 */ /* 0x010fe40001800000 */
[----:B------:R-:W-:Y:S02]  /*8310*/  MOV R15, R227 ;  /* 0x000000e3000f7202 */ /* 0x000fe40000000f00 */
[----:B------:R-:W-:Y:S01]  /*8320*/  FMNMX.FTZ R100, R251, R100, !PT ;  /* 0x00000064fb647209 */ /* 0x000fe20007810000 */
[----:B------:R-:W4:Y:S01]  /*8330*/  MUFU.TANH R49, R49 ;  /* 0x0000003100317308 */ /* 0x000f220000002400 */
[----:B------:R-:W-:Y:S02]  /*8340*/  MOV R21, R226 ;  /* 0x000000e200157202 */ /* 0x000fe40000000f00 */
[----:B------:R-:W-:Y:S02]  /*8350*/  ISETP.GT.AND P0, PT, R0, 0x58, PT ;  /* 0x000000580000780c */ /* 0x000fe40003f04270 */
[----:B--2---:R-:W-:Y:S02]  /*8360*/  FSEL R227, R48, -INF , P5 ;  /* 0xff80000030e37808 */ /* 0x004fe40002800000 */
[----:B------:R-:W-:Y:S02]  /*8370*/  FMNMX.FTZ R100, R250, R100, !PT ;  /* 0x00000064fa647209 */ /* 0x000fe40007810000 */
[----:B------:R-:W-:Y:S01]  /*8380*/  FMNMX.FTZ R101, R227, R101, !PT ;  /* 0x00000065e3657209 */ /* 0x000fe20007810000 */
[----:B------:R-:W2:Y:S01]  /*8390*/  MUFU.TANH R50, R50 ;  /* 0x0000003200327308 */ /* 0x000ea20000002400 */
[----:B------:R-:W-:Y:S02]  /*83a0*/  ISETP.GE.AND P6, PT, R238, 0x2, PT ;  /* 0x00000002ee00780c */ /* 0x000fe40003fc6270 */
[----:B-1----:R-:W-:Y:S02]  /*83b0*/  FSEL R249, R47, -INF , P1 ;  /* 0xff8000002ff97808 */ /* 0x002fe40000800000 */
[----:B------:R-:W-:Y:S02]  /*83c0*/  ISETP.GT.AND P1, PT, R0, 0x59, PT ;  /* 0x000000590000780c */ /* 0x000fe40003f24270 */
[----:B------:R-:W-:Y:S03]  /*83d0*/  FMNMX.FTZ R100, R249, R100, !PT ;  /* 0x00000064f9647209 */ /* 0x000fe60007810000 */
[----:B------:R-:W1:Y:S01]  /*83e0*/  MUFU.TANH R4, R51 ;  /* 0x0000003300047308 */ /* 0x000e620000002400 */
[----:B----4-:R-:W-:Y:S04]  /*83f0*/  FSEL R226, R49, -INF , P4 ;  /* 0xff80000031e27808 */ /* 0x010fe80002000000 */
[----:B------:R-:W-:Y:S02]  /*8400*/  FMNMX.FTZ R101, R226, R101, !PT ;  /* 0x00000065e2657209 */ /* 0x000fe40007810000 */
[----:B--2---:R-:W-:Y:S04]  /*8410*/  FSEL R248, R50, -INF , P0 ;  /* 0xff80000032f87808 */ /* 0x004fe80000000000 */
[----:B------:R-:W-:Y:S02]  /*8420*/  FMNMX.FTZ R100, R248, R100, !PT ;  /* 0x00000064f8647209 */ /* 0x000fe40007810000 */
[----:B-1----:R-:W-:Y:S02]  /*8430*/  FSEL R247, R4, -INF , P1 ;  /* 0xff80000004f77808 */ /* 0x002fe40000800000 */
[----:B------:R-:W1:Y:S02]  /*8440*/  SHFL.BFLY PT, R4, R101, 0x2, 0x1f ;  /* 0x0c401f0065047f89 */ /* 0x000e6400000e0000 */
[----:B------:R-:W-:Y:S06]  /*8450*/  FMNMX.FTZ R100, R247, R100, !PT ;  /* 0x00000064f7647209 */ /* 0x000fec0007810000 */
[----:B------:R-:W2:Y:S01]  /*8460*/  SHFL.BFLY PT, R0, R100, 0x2, 0x1f ;  /* 0x0c401f0064007f89 */ /* 0x000ea200000e0000 */
[----:B-1----:R-:W-:Y:S07]  /*8470*/  FMNMX.FTZ R101, R101, R4, !PT ;  /* 0x0000000465657209 */ /* 0x002fee0007810000 */
[----:B------:R-:W1:Y:S01]  /*8480*/  SHFL.BFLY PT, R4, R101, 0x1, 0x1f ;  /* 0x0c201f0065047f89 */ /* 0x000e6200000e0000 */
[----:B--2---:R-:W-:Y:S07]  /*8490*/  FMNMX.FTZ R100, R100, R0, !PT ;  /* 0x0000000064647209 */ /* 0x004fee0007810000 */
[----:B------:R-:W2:Y:S01]  /*84a0*/  SHFL.BFLY PT, R0, R100, 0x1, 0x1f ;  /* 0x0c201f0064007f89 */ /* 0x000ea200000e0000 */
[----:B-1----:R-:W-:Y:S04]  /*84b0*/  FMNMX.FTZ R101, R101, R4, !PT ;  /* 0x0000000465657209 */ /* 0x002fe80007810000 */
[C---:B------:R-:W-:Y:S01]  /*84c0*/  FSETP.NEU.FTZ.AND P1, PT, R101.reuse, -INF , PT ;  /* 0xff8000006500780b */ /* 0x040fe20003f3d000 */
[C---:B------:R-:W-:Y:S01]  /*84d0*/  FMUL.FTZ R103, R101.reuse, c[0x0][0x2d0] ;  /* 0x0000b40065677a20 */ /* 0x040fe20000410000 */
[----:B--2---:R-:W-:Y:S02]  /*84e0*/  FMNMX.FTZ R100, R100, R0, !PT ;  /* 0x0000000064647209 */ /* 0x004fe40007810000 */
[----:B------:R-:W-:Y:S02]  /*84f0*/  FSEL R0, R101, RZ, P1 ;  /* 0x000000ff65007208 */ /* 0x000fe40000800000 */
[----:B------:R-:W-:Y:S01]  /*8500*/  FSEL R103, R103, RZ, P1 ;  /* 0x000000ff67677208 */ /* 0x000fe20000800000 */
[C---:B------:R-:W-:Y:S01]  /*8510*/  FMUL.FTZ R200, R100.reuse, c[0x0][0x2d0] ;  /* 0x0000b40064c87a20 */ /* 0x040fe20000410000 */
[----:B------:R-:W-:Y:S01]  /*8520*/  FSETP.NEU.FTZ.AND P0, PT, R100, -INF , PT ;  /* 0xff8000006400780b */ /* 0x000fe20003f1d000 */
[----:B------:R-:W-:Y:S02]  /*8530*/  FADD.FTZ R0, -R0, R2 ;  /* 0x0000000200007221 */ /* 0x000fe40000010100 */
[--C-:B------:R-:W-:Y:S01]  /*8540*/  FFMA.FTZ R9, R9, c[0x0][0x2d0], -R103.reuse ;  /* 0x0000b40009097a23 */ /* 0x100fe20000010867 */
[----:B------:R-:W-:Y:S01]  /*8550*/  FSEL R200, R200, RZ, P0 ;  /* 0x000000ffc8c87208 */ /* 0x000fe20000000000 */
[----:B------:R-:W-:Y:S02]  /*8560*/  FMUL.FTZ R0, R0, c[0x0][0x2d0] ;  /* 0x0000b40000007a20 */ /* 0x000fe40000410000 */
[----:B------:R-:W-:Y:S01]  /*8570*/  MUFU.EX2 R216, R9 ;  /* 0x0000000900d87308 */ /* 0x000fe20000000800 */
[--C-:B------:R-:W-:Y:S02]  /*8580*/  FFMA.FTZ R5, R5, c[0x0][0x2d0], -R103.reuse ;  /* 0x0000b40005057a23 */ /* 0x100fe40000010867 */
[--C-:B------:R-:W-:Y:S02]  /*8590*/  FFMA.FTZ R8, R8, c[0x0][0x2d0], -R200.reuse ;  /* 0x0000b40008087a23 */ /* 0x100fe400000108c8 */
[--C-:B------:R-:W-:Y:S02]  /*85a0*/  FFMA.FTZ R6, R6, c[0x0][0x2d0], -R200.reuse ;  /* 0x0000b40006067a23 */ /* 0x100fe400000108c8 */
[--C-:B------:R-:W-:Y:S02]  /*85b0*/  FFMA.FTZ R7, R7, c[0x0][0x2d0], -R103.reuse ;  /* 0x0000b40007077a23 */ /* 0x100fe40000010867 */
[----:B------:R-:W-:Y:S01]  /*85c0*/  FFMA.FTZ R10, R10, c[0x0][0x2d0], -R103 ;  /* 0x0000b4000a0a7a23 */ /* 0x000fe20000010867 */
[----:B------:R-:W1:Y:S10]  /*85d0*/  MUFU.EX2 R2, R0 ;  /* 0x0000000000027308 */ /* 0x000e740000000800 */
[----:B------:R2:W-:Y:S10]  /*85e0*/  MUFU.EX2 R217, R8 ;  /* 0x0000000800d97308 */ /* 0x0005f40000000800 */
[----:B------:R4:W-:Y:S01]  /*85f0*/  MUFU.EX2 R201, R5 ;  /* 0x0000000500c97308 */ /* 0x0009e20000000800 */
[C---:B-1----:R-:W-:Y:S01]  /*8600*/  FMUL.FTZ R9, R2.reuse, R145 ;  /* 0x0000009102097220 */ /* 0x042fe20000410000 */
[----:B------:R-:W-:Y:S01]  /*8610*/  MOV R145, R21 ;  /* 0x0000001500917202 */ /* 0x000fe20000000f00 */
[----:B------:R-:W-:Y:S01]  /*8620*/  FMUL.FTZ R21, R2, R133 ;  /* 0x0000008502157220 */ /* 0x000fe20000410000 */
[----:B------:R-:W-:Y:S01]  /*8630*/  FSEL R0, R100, RZ, P0 ;  /* 0x000000ff64007208 */ /* 0x000fe20000000000 */
[----:B------:R-:W5:Y:S01]  /*8640*/  LDL.LU R133, [R1+0x8] ;  /* 0x0000080001857983 */ /* 0x000f620000300800 */
[C---:B------:R-:W-:Y:S04]  /*8650*/  FMUL.FTZ R37, R2.reuse, R117 ;  /* 0x0000007502257220 */ /* 0x040fe80000410000 */
[----:B------:R-:W1:Y:S01]  /*8660*/  MUFU.EX2 R102, R6 ;  /* 0x0000000600667308 */ /* 0x000e620000000800 */
[----:B------:R-:W-:Y:S02]  /*8670*/  FMUL.FTZ R44, R2, R108 ;  /* 0x0000006c022c7220 */ /* 0x000fe40000410000 */
[----:B------:R-:W-:Y:S01]  /*8680*/  FADD.FTZ R0, -R0, R3 ;  /* 0x0000000300007221 */ /* 0x000fe20000010100 */
[----:B------:R-:W-:Y:S01]  /*8690*/  MOV R3, R30 ;  /* 0x0000001e00037202 */ /* 0x000fe20000000f00 */
[----:B------:R-:W-:Y:S02]  /*86a0*/  FMUL.FTZ R45, R2, R109 ;  /* 0x0000006d022d7220 */ /* 0x000fe40000410000 */
[----:B------:R-:W-:Y:S02]  /*86b0*/  FMUL.FTZ R0, R0, c[0x0][0x2d0] ;  /* 0x0000b40000007a20 */ /* 0x000fe40000410000 */
[C---:B------:R-:W-:Y:S01]  /*86c0*/  FMUL.FTZ R4, R2.reuse, R148 ;  /* 0x0000009402047220 */ /* 0x040fe20000410000 */
[----:B------:R-:W-:Y:S01]  /*86d0*/  MUFU.EX2 R117, R10 ;  /* 0x0000000a00757308 */ /* 0x000fe20000000800 */
[C---:B--2---:R-:W-:Y:S01]  /*86e0*/  FMUL.FTZ R8, R2.reuse, R144 ;  /* 0x0000009002087220 */ /* 0x044fe20000410000 */
[----:B------:R-:W-:Y:S01]  /*86f0*/  MOV R148, R14 ;  /* 0x0000000e00947202 */ /* 0x000fe20000000f00 */
[C---:B------:R-:W-:Y:S02]  /*8700*/  FMUL.FTZ R12, R2.reuse, R140 ;  /* 0x0000008c020c7220 */ /* 0x040fe40000410000 */
[C---:B----4-:R-:W-:Y:S01]  /*8710*/  FMUL.FTZ R5, R2.reuse, R149 ;  /* 0x0000009502057220 */ /* 0x050fe20000410000 */
[----:B------:R-:W-:Y:S01]  /*8720*/  MOV R149, R15 ;  /* 0x0000000f00957202 */ /* 0x000fe20000000f00 */
[----:B------:R-:W-:Y:S02]  /*8730*/  IMAD.MOV.U32 R140, RZ, RZ, R13 ;  /* 0x000000ffff8c7224 */ /* 0x000fe400078e000d */
[C---:B------:R-:W-:Y:S01]  /*8740*/  FMUL.FTZ R13, R2.reuse, R141 ;  /* 0x0000008d020d7220 */ /* 0x040fe20000410000 */
[----:B------:R-:W-:Y:S01]  /*8750*/  MUFU.EX2 R0, R0 ;  /* 0x0000000000007308 */ /* 0x000fe20000000800 */
        /* <DEDUP_REMOVED lines=9> */
[----:B------:R-:W2:Y:S01]  /*87f0*/  MUFU.EX2 R202, R7 ;  /* 0x0000000700ca7308 */ /* 0x000ea20000000800 */
        /* <DEDUP_REMOVED lines=10> */
[C---:B------:R-:W-:Y:S01]  /*88a0*/  FMUL.FTZ R49, R2.reuse, R105 ;  /* 0x0000006902317220 */ /* 0x040fe20000410000 */
[----:B-1----:R-:W-:Y:S01]  /*88b0*/  F2FP.BF16.PACK_AB R105, R217, R102 ;  /* 0x00000066d969723e */ /* 0x002fe200000010ff */
[C---:B------:R-:W-:Y:S02]  /*88c0*/  FMUL.FTZ R52, R2.reuse, R52 ;  /* 0x0000003402347220 */ /* 0x040fe40000410000 */
[C---:B------:R-:W-:Y:S02]  /*88d0*/  FMUL.FTZ R53, R2.reuse, R53 ;  /* 0x0000003502357220 */ /* 0x040fe40000410000 */
[----:B------:R-:W-:Y:S01]  /*88e0*/  FMUL.FTZ R56, R2, R56 ;  /* 0x0000003802387220 */ /* 0x000fe20000410000 */
[----:B--2---:R-:W-:Y:S01]  /*88f0*/  F2FP.BF16.PACK_AB R104, R202, R201 ;  /* 0x000000c9ca68723e */ /* 0x004fe200000010ff */
        /* <DEDUP_REMOVED lines=21> */
[----:B---3--:R-:W-:Y:S02]  /*8a50*/  FFMA.FTZ R144, R2, R22, R201 ;  /* 0x0000001602907223 */ /* 0x008fe400000100c9 */
[--C-:B------:R-:W-:Y:S01]  /*8a60*/  FFMA.FTZ R2, R203, c[0x0][0x2d0], -R200.reuse ;  /* 0x0000b400cb027a23 */ /* 0x100fe200000108c8 */
[----:B------:R-:W-:Y:S01]  /*8a70*/  MOV R203, R3 ;  /* 0x0000000300cb7202 */ /* 0x000fe20000000f00 */
[C---:B------:R-:W-:Y:S02]  /*8a80*/  FMUL.FTZ R42, R0.reuse, R114 ;  /* 0x00000072002a7220 */ /* 0x040fe40000410000 */
[----:B------:R1:W-:Y:S01]  /*8a90*/  MUFU.EX2 R114, R2 ;  /* 0x0000000200727308 */ /* 0x0003e20000000800 */
[C---:B------:R-:W-:Y:S02]  /*8aa0*/  FMUL.FTZ R46, R0.reuse, R110 ;  /* 0x0000006e002e7220 */ /* 0x040fe40000410000 */
[C---:B------:R-:W-:Y:S02]  /*8ab0*/  FMUL.FTZ R47, R0.reuse, R111 ;  /* 0x0000006f002f7220 */ /* 0x040fe40000410000 */
        /* <DEDUP_REMOVED lines=25> */
[C---:B------:R-:W-:Y:S01]  /*8c50*/  FMUL.FTZ R50, R0.reuse, R106 ;  /* 0x0000006a00327220 */ /* 0x040fe20000410000 */
[----:B------:R-:W-:Y:S01]  /*8c60*/  F2FP.BF16.PACK_AB R106, R117, R216 ;  /* 0x000000d8756a723e */ /* 0x000fe200000010ff */
        /* <DEDUP_REMOVED lines=25> */
[----:B-1----:R-:W-:Y:S02]  /*8e00*/  FFMA.FTZ R2, R215, c[0x0][0x2d0], -R200 ;  /* 0x0000b400d7027a23 */ /* 0x002fe400000108c8 */
[--C-:B------:R-:W-:Y:S02]  /*8e10*/  FFMA.FTZ R113, R218, c[0x0][0x2d0], -R103.reuse ;  /* 0x0000b400da717a23 */ /* 0x100fe40000010867 */
[----:B------:R-:W1:Y:S01]  /*8e20*/  MUFU.EX2 R121, R2 ;  /* 0x0000000200797308 */ /* 0x000e620000000800 */
[--C-:B------:R-:W-:Y:S02]  /*8e30*/  FFMA.FTZ R112, R219, c[0x0][0x2d0], -R103.reuse ;  /* 0x0000b400db707a23 */ /* 0x100fe40000010867 */
[----:B------:R-:W-:Y:S02]  /*8e40*/  IMAD.MOV.U32 R139, RZ, RZ, R140 ;  /* 0x000000ffff8b7224 */ /* 0x000fe400078e008c */
[----:B------:R-:W-:Y:S02]  /*8e50*/  FADD.FTZ R144, R202, R144 ;  /* 0x00000090ca907221 */ /* 0x000fe40000010000 */
[--C-:B------:R-:W-:Y:S02]  /*8e60*/  FFMA.FTZ R137, R231, c[0x0][0x2d0], -R103.reuse ;  /* 0x0000b400e7897a23 */ /* 0x100fe40000010867 */
[----:B------:R-:W-:Y:S01]  /*8e70*/  FADD.FTZ R144, R216, R144 ;  /* 0x00000090d8907221 */ /* 0x000fe20000010000 */
[----:B------:R-:W-:Y:S01]  /*8e80*/  MUFU.EX2 R116, R113 ;  /* 0x0000007100747308 */ /* 0x000fe20000000800 */
[--C-:B------:R-:W-:Y:S02]  /*8e90*/  FFMA.FTZ R136, R232, c[0x0][0x2d0], -R103.reuse ;  /* 0x0000b400e8887a23 */ /* 0x100fe40000010867 */
[--C-:B------:R-:W-:Y:S01]  /*8ea0*/  FFMA.FTZ R118, R246, c[0x0][0x2d0], -R103.reuse ;  /* 0x0000b400f6767a23 */ /* 0x100fe20000010867 */
[----:B------:R-:W-:Y:S01]  /*8eb0*/  MOV R246, R148 ;  /* 0x0000009400f67202 */ /* 0x000fe20000000f00 */
[--C-:B------:R-:W-:Y:S02]  /*8ec0*/  FFMA.FTZ R119, R243, c[0x0][0x2d0], -R103.reuse ;  /* 0x0000b400f3777a23 */ /* 0x100fe40000010867 */
[--C-:B------:R-:W-:Y:S01]  /*8ed0*/  FFMA.FTZ R120, R242, c[0x0][0x2d0], -R103.reuse ;  /* 0x0000b400f2787a23 */ /* 0x100fe20000010867 */
[----:B------:R-:W-:Y:S01]  /*8ee0*/  ISETP.GE.AND P4, PT, R246, 0x1, PT ;  /* 0x00000001f600780c */ /* 0x000fe20003f86270 */
[----:B------:R-:W2:Y:S01]  /*8ef0*/  LDL.64 R242, [R1+0x40] ;  /* 0x0000400001f27983 */ /* 0x000ea20000100a00 */
[----:B------:R3:W4:Y:S01]  /*8f00*/  MUFU.EX2 R126, R112 ;  /* 0x00000070007e7308 */ /* 0x0007220000000800 */
[--C-:B------:R-:W-:Y:S02]  /*8f10*/  FFMA.FTZ R138, R230, c[0x0][0x2d0], -R103.reuse ;  /* 0x0000b400e68a7a23 */ /* 0x100fe40000010867 */
[--C-:B------:R-:W-:Y:S01]  /*8f20*/  FFMA.FTZ R219, R228, c[0x0][0x2d0], -R103.reuse ;  /* 0x0000b400e4db7a23 */ /* 0x100fe20000010867 */
[----:B-1----:R-:W-:Y:S01]  /*8f30*/  F2FP.BF16.PACK_AB R107, R121, R114 ;  /* 0x00000072796b723e */ /* 0x002fe200000010ff */
[--C-:B------:R-:W-:Y:S01]  /*8f40*/  FFMA.FTZ R218, R250, c[0x0][0x2d0], -R200.reuse ;  /* 0x0000b400fada7a23 */ /* 0x100fe200000108c8 */
[----:B------:R-:W-:Y:S01]  /*8f50*/  IADD3 R2, R211, R205, RZ ;  /* 0x000000cdd3027210 */ /* 0x000fe20007ffe0ff */
[----:B------:R-:W-:Y:S03]  /*8f60*/  FFMA.FTZ R215, R248, c[0x0][0x2d0], -R200 ;  /* 0x0000b400f8d77a23 */ /* 0x000fe600000108c8 */
[----:B------:R-:W-:Y:S10]  /*8f70*/  MUFU.EX2 R127, R118 ;  /* 0x00000076007f7308 */ /* 0x000ff40000000800 */
[----:B------:R-:W-:Y:S01]  /*8f80*/  MUFU.EX2 R228, R136 ;  /* 0x0000008800e47308 */ /* 0x000fe20000000800 */
[--C-:B---3--:R-:W-:Y:S09]  /*8f90*/  FFMA.FTZ R112, R233, c[0x0][0x2d0], -R103.reuse ;  /* 0x0000b400e9707a23 */ /* 0x108ff20000010867 */
[----:B------:R1:W-:Y:S10]  /*8fa0*/  MUFU.EX2 R128, R112 ;  /* 0x0000007000807308 */ /* 0x0003f40000000800 */
[----:B------:R-:W-:Y:S10]  /*8fb0*/  MUFU.EX2 R230, R137 ;  /* 0x0000008900e67308 */ /* 0x000ff40000000800 */
[----:B------:R-:W-:Y:S01]  /*8fc0*/  MUFU.EX2 R219, R219 ;  /* 0x000000db00db7308 */ /* 0x000fe20000000800 */
[--C-:B-1----:R-:W-:Y:S09]  /*8fd0*/  FFMA.FTZ R112, R234, c[0x0][0x2d0], -R103.reuse ;  /* 0x0000b400ea707a23 */ /* 0x102ff20000010867 */
[----:B------:R1:W-:Y:S10]  /*8fe0*/  MUFU.EX2 R135, R112 ;  /* 0x0000007000877308 */ /* 0x0003f40000000800 */
[----:B------:R-:W-:Y:S01]  /*8ff0*/  MUFU.EX2 R218, R218 ;  /* 0x000000da00da7308 */ /* 0x000fe20000000800 */
[----:B-----5:R-:W-:Y:S01]  /*9000*/  FFMA.FTZ R115, R0, R133, R102 ;  /* 0x0000008500737223 */ /* 0x020fe20000010066 */
[----:B------:R-:W-:Y:S02]  /*9010*/  IADD3 R0, R210, R205, RZ ;  /* 0x000000cdd2007210 */ /* 0x000fe40007ffe0ff */
[C---:B------:R-:W-:Y:S02]  /*9020*/  IADD3 R102, R207.reuse, R2, RZ ;  /* 0x00000002cf667210 */ /* 0x040fe40007ffe0ff */
[----:B------:R-:W-:Y:S01]  /*9030*/  IADD3 R3, R207, R0, RZ ;  /* 0x00000000cf037210 */ /* 0x000fe20007ffe0ff */
[----:B------:R-:W3:Y:S03]  /*9040*/  LDSM.16.MT88.4 R108, [R0] ;  /* 0x00000000006c783b */ /* 0x000ee60000004200 */
[----:B------:R-:W-:Y:S01]  /*9050*/  MUFU.EX2 R215, R215 ;  /* 0x000000d700d77308 */ /* 0x000fe20000000800 */
[--C-:B-1----:R-:W-:Y:S09]  /*9060*/  FFMA.FTZ R112, R235, c[0x0][0x2d0], -R200.reuse ;  /* 0x0000b400eb707a23 */ /* 0x102ff200000108c8 */
[----:B------:R1:W-:Y:S02]  /*9070*/  MUFU.EX2 R134, R112 ;  /* 0x0000007000867308 */ /* 0x0003e40000000800 */
[--C-:B-1----:R-:W-:Y:S08]  /*9080*/  FFMA.FTZ R112, R236, c[0x0][0x2d0], -R200.reuse ;  /* 0x0000b400ec707a23 */ /* 0x102ff000000108c8 */
[----:B------:R1:W-:Y:S01]  /*9090*/  MUFU.EX2 R236, R120 ;  /* 0x0000007800ec7308 */ /* 0x0003e20000000800 */
[C---:B---3--:R-:W-:Y:S09]  /*90a0*/  HMMA.16816.F32.BF16 R4, R104.reuse, R108, R4 ;  /* 0x0000006c6804723c */ /* 0x048ff20000041804 */
[----:B------:R3:W-:Y:S01]  /*90b0*/  MUFU.EX2 R140, R112 ;  /* 0x00000070008c7308 */ /* 0x0007e20000000800 */
[C---:B------:R-:W-:Y:S01]  /*90c0*/  HMMA.16816.F32.BF16 R8, R104.reuse, R110, R8 ;  /* 0x0000006e6808723c */ /* 0x040fe20000041808 */
[----:B------:R-:W5:Y:S02]  /*90d0*/  LDSM.16.MT88.4 R108, [R3] ;  /* 0x00000000036c783b */ /* 0x000f640000004200 */
[--C-:B-1----:R-:W-:Y:S02]  /*90e0*/  FFMA.FTZ R120, R125, c[0x0][0x2d0], -R200.reuse ;  /* 0x0000b4007d787a23 */ /* 0x102fe400000108c8 */
[--C-:B------:R-:W-:Y:S02]  /*90f0*/  FFMA.FTZ R125, R251, c[0x0][0x2d0], -R200.reuse ;  /* 0x0000b400fb7d7a23 */ /* 0x100fe400000108c8 */
[--C-:B---3--:R-:W-:Y:S01]  /*9100*/  FFMA.FTZ R112, R240, c[0x0][0x2d0], -R103.reuse ;  /* 0x0000b400f0707a23 */ /* 0x108fe20000010867 */
[----:B------:R-:W-:Y:S03]  /*9110*/  MOV R240, R145 ;  /* 0x0000009100f07202 */ /* 0x000fe60000000f00 */
[----:B------:R1:W-:Y:S01]  /*9120*/  MUFU.EX2 R141, R112 ;  /* 0x00000070008d7308 */ /* 0x0003e20000000800 */
[C---:B-----5:R-:W-:Y:S08]  /*9130*/  HMMA.16816.F32.BF16 R12, R104.reuse, R108, R12 ;  /* 0x0000006c680c723c */ /* 0x060ff0000004180c */
[C---:B------:R-:W-:Y:S01]  /*9140*/  HMMA.16816.F32.BF16 R16, R104.reuse, R110, R16 ;  /* 0x0000006e6810723c */ /* 0x040fe20000041810 */
[----:B------:R-:W3:Y:S03]  /*9150*/  LDSM.16.MT88.4 R108, [R2] ;  /* 0x00000000026c783b */ /* 0x000ee60000004200 */
[--C-:B-1----:R-:W-:Y:S04]  /*9160*/  FFMA.FTZ R112, R239, c[0x0][0x2d0], -R103.reuse ;  /* 0x0000b400ef707a23 */ /* 0x102fe80000010867 */
[----:B------:R-:W-:Y:S01]  /*9170*/  MUFU.EX2 R142, R112 ;  /* 0x00000070008e7308 */ /* 0x000fe20000000800 */
[----:B------:R-:W5:Y:S01]  /*9180*/  LDL R239, [R1+0x2c] ;  /* 0x00002c0001ef7983 */ /* 0x000f620000100800 */
[C---:B---3--:R-:W-:Y:S08]  /*9190*/  HMMA.16816.F32.BF16 R20, R104.reuse, R108, R20 ;  /* 0x0000006c6814723c */ /* 0x048ff00000041814 */
[C---:B------:R-:W-:Y:S01]  /*91a0*/  HMMA.16816.F32.BF16 R24, R104.reuse, R110, R24 ;  /* 0x0000006e6818723c */ /* 0x040fe20000041818 */
[----:B------:R-:W1:Y:S07]  /*91b0*/  LDSM.16.MT88.4 R108, [R102] ;  /* 0x00000000666c783b */ /* 0x000e6e0000004200 */
        /* <DEDUP_REMOVED lines=25> */
[--C-:B------:R-:W-:Y:S01]  /*9350*/  FFMA.FTZ R108, R220, c[0x0][0x2d0], -R200.reuse ;  /* 0x0000b400dc6c7a23 */ /* 0x100fe200000108c8 */
[----:B------:R-:W-:Y:S03]  /*9360*/  HMMA.16816.F32.BF16 R96, R104, R110, R96 ;  /* 0x0000006e6860723c */ /* 0x000fe60000041860 */
[----:B------:R1:W-:Y:S01]  /*9370*/  MUFU.EX2 R123, R108 ;  /* 0x0000006c007b7308 */ /* 0x0003e20000000800 */
[--C-:B------:R-:W-:Y:S03]  /*9380*/  FFMA.FTZ R220, R249, c[0x0][0x2d0], -R200.reuse ;  /* 0x0000b400f9dc7a23 */ /* 0x100fe600000108c8 */
[--C-:B------:R-:W-:Y:S06]  /*9390*/  FFMA.FTZ R104, R225, c[0x0][0x2d0], -R200.reuse ;  /* 0x0000b400e1687a23 */ /* 0x100fec00000108c8 */
[----:B------:R3:W-:Y:S10]  /*93a0*/  MUFU.EX2 R131, R104 ;  /* 0x0000006800837308 */ /* 0x0007f40000000800 */
[----:B------:R-:W2:Y:S01]  /*93b0*/  MUFU.EX2 R220, R220 ;  /* 0x000000dc00dc7308 */ /* 0x000ea20000000800 */
[----:B-1----:R-:W-:Y:S02]  /*93c0*/  FFMA.FTZ R108, R221, c[0x0][0x2d0], -R200 ;  /* 0x0000b400dd6c7a23 */ /* 0x002fe400000108c8 */
[----:B------:R-:W-:Y:S07]  /*93d0*/  FFMA.FTZ R221, R227, c[0x0][0x2d0], -R103 ;  /* 0x0000b400e3dd7a23 */ /* 0x000fee0000010867 */
[----:B------:R1:W1:Y:S01]  /*93e0*/  MUFU.EX2 R124, R108 ;  /* 0x0000006c007c7308 */ /* 0x0002620000000800 */
[----:B---3--:R-:W-:Y:S02]  /*93f0*/  FADD.FTZ R104, R217, R115 ;  /* 0x00000073d9687221 */ /* 0x008fe40000010000 */
[--C-:B------:R-:W-:Y:S02]  /*9400*/  FFMA.FTZ R217, R229, c[0x0][0x2d0], -R103.reuse ;  /* 0x0000b400e5d97a23 */ /* 0x100fe40000010867 */
[----:B------:R-:W-:Y:S01]  /*9410*/  FADD.FTZ R122, R114, R104 ;  /* 0x00000068727a7221 */ /* 0x000fe20000010000 */
[----:B----4-:R-:W-:Y:S01]  /*9420*/  F2FP.BF16.PACK_AB R104, R126, R116 ;  /* 0x000000747e68723e */ /* 0x010fe200000010ff */
[----:B------:R-:W-:Y:S03]  /*9430*/  LDSM.16.MT88.4 R112, [R3+0x1000] ;  /* 0x001000000370783b */ /* 0x000fe60000004200 */
[----:B------:R-:W-:Y:S01]  /*9440*/  MUFU.EX2 R229, R138 ;  /* 0x0000008a00e57308 */ /* 0x000fe20000000800 */
[----:B------:R-:W-:Y:S01]  /*9450*/  FADD.FTZ R121, R121, R122 ;  /* 0x0000007a79797221 */ /* 0x000fe20000010000 */
[----:B--2---:R-:W-:Y:S08]  /*9460*/  F2FP.BF16.PACK_AB R201, R220, R218 ;  /* 0x000000dadcc9723e */ /* 0x004ff000000010ff */
[----:B------:R-:W-:Y:S01]  /*9470*/  MUFU.EX2 R227, R120 ;  /* 0x0000007800e37308 */ /* 0x000fe20000000800 */
[--C-:B-1----:R-:W-:Y:S01]  /*9480*/  FFMA.FTZ R108, R222, c[0x0][0x2d0], -R103.reuse ;  /* 0x0000b400de6c7a23 */ /* 0x102fe20000010867 */
[----:B------:R-:W-:Y:S08]  /*9490*/  F2FP.BF16.PACK_AB R105, R124, R123 ;  /* 0x0000007b7c69723e */ /* 0x000ff000000010ff */
[----:B------:R1:W-:Y:S10]  /*94a0*/  MUFU.EX2 R129, R108 ;  /* 0x0000006c00817308 */ /* 0x0003f40000000800 */
[----:B------:R-:W-:Y:S10]  /*94b0*/  MUFU.EX2 R217, R217 ;  /* 0x000000d900d97308 */ /* 0x000ff40000000800 */
[----:B------:R-:W-:Y:S01]  /*94c0*/  MUFU.EX2 R221, R221 ;  /* 0x000000dd00dd7308 */ /* 0x000fe20000000800 */
[--C-:B-1----:R-:W-:Y:S02]  /*94d0*/  FFMA.FTZ R108, R223, c[0x0][0x2d0], -R103.reuse ;  /* 0x0000b400df6c7a23 */ /* 0x102fe40000010867 */
[--C-:B------:R-:W-:Y:S07]  /*94e0*/  FFMA.FTZ R223, R237, c[0x0][0x2d0], -R103.reuse ;  /* 0x0000b400eddf7a23 */ /* 0x100fee0000010867 */
[----:B------:R1:W2:Y:S10]  /*94f0*/  MUFU.EX2 R133, R108 ;  /* 0x0000006c00857308 */ /* 0x0002b40000000800 */
[----:B------:R-:W-:Y:S10]  /*9500*/  MUFU.EX2 R237, R119 ;  /* 0x0000007700ed7308 */ /* 0x000ff40000000800 */
[----:B------:R-:W-:Y:S01]  /*9510*/  MUFU.EX2 R223, R223 ;  /* 0x000000df00df7308 */ /* 0x000fe20000000800 */
[--C-:B-1----:R-:W-:Y:S01]  /*9520*/  FFMA.FTZ R108, R224, c[0x0][0x2d0], -R200.reuse ;  /* 0x0000b400e06c7a23 */ /* 0x102fe200000108c8 */
[----:B--2---:R-:W-:Y:S08]  /*9530*/  F2FP.BF16.PACK_AB R106, R133, R129 ;  /* 0x00000081856a723e */ /* 0x004ff000000010ff */
[----:B------:R1:W2:Y:S10]  /*9540*/  MUFU.EX2 R130, R108 ;  /* 0x0000006c00827308 */ /* 0x0002b40000000800 */
[----:B------:R3:W-:Y:S01]  /*9550*/  MUFU.EX2 R224, R125 ;  /* 0x0000007d00e07308 */ /* 0x0007e20000000800 */
[----:B-1----:R-:W1:Y:S01]  /*9560*/  LDSM.16.MT88.4 R108, [R0+0x800] ;  /* 0x00080000006c783b */ /* 0x002e620000004200 */
[----:B--2---:R-:W-:Y:S07]  /*9570*/  F2FP.BF16.PACK_AB R107, R131, R130 ;  /* 0x00000082836b723e */ /* 0x004fee00000010ff */
        /* <DEDUP_REMOVED lines=37> */
[----:B------:R-:W-:Y:S03]  /*97d0*/  MOV R241, R149 ;  /* 0x0000009500f17202 */ /* 0x000fe60000000f00 */
[----:B------:R-:W-:Y:S01]  /*97e0*/  FFMA.FTZ R105, R244, c[0x0][0x2d0], -R200 ;  /* 0x0000b400f4697a23 */ /* 0x000fe200000108c8 */
[----:B------:R-:W-:Y:S01]  /*97f0*/  F2FP.BF16.PACK_AB R106, R142, R141 ;  /* 0x0000008d8e6a723e */ /* 0x000fe200000010ff */
[----:B------:R-:W-:Y:S01]  /*9800*/  FADD.FTZ R104, R117, R144 ;  /* 0x0000009075687221 */ /* 0x000fe20000010000 */
[----:B------:R-:W-:Y:S02]  /*9810*/  @P6 ISETP.GE.AND P1, PT, R241, c[0x0][0x1d4], PT ;  /* 0x00007500f1006a0c */ /* 0x000fe40003f26270 */
[--C-:B------:R-:W-:Y:S01]  /*9820*/  FFMA.FTZ R117, R245, c[0x0][0x2d0], -R103.reuse ;  /* 0x0000b400f5757a23 */ /* 0x100fe20000010867 */
[----:B------:R2:W4:Y:S01]  /*9830*/  MUFU.EX2 R222, R105 ;  /* 0x0000006900de7308 */ /* 0x0005220000000800 */
[----:B------:R-:W-:Y:S01]  /*9840*/  FADD.FTZ R122, R116, R104 ;  /* 0x00000068747a7221 */ /* 0x000fe20000010000 */
[----:B------:R-:W-:Y:S01]  /*9850*/  F2FP.BF16.PACK_AB R104, R135, R128 ;  /* 0x000000808768723e */ /* 0x000fe200000010ff */
[----:B------:R-:W-:Y:S01]  /*9860*/  IMAD.MOV.U32 R244, RZ, RZ, R150 ;  /* 0x000000fffff47224 */ /* 0x000fe200078e0096 */
[----:B------:R-:W-:Y:S01]  /*9870*/  MOV R245, R151 ;  /* 0x0000009700f57202 */ /* 0x000fe20000000f00 */
[----:B------:R-:W-:Y:S02]  /*9880*/  FADD.FTZ R122, R126, R122 ;  /* 0x0000007a7e7a7221 */ /* 0x000fe40000010000 */
[----:B------:R-:W-:Y:S01]  /*9890*/  FFMA.FTZ R103, R226, c[0x0][0x2d0], -R103 ;  /* 0x0000b400e2677a23 */ /* 0x000fe20000010867 */
[----:B------:R-:W-:Y:S01]  /*98a0*/  @P6 ISETP.GE.AND P3, PT, R244, c[0x0][0x1d4], PT ;  /* 0x00007500f4006a0c */ /* 0x000fe20003f66270 */
[----:B------:R-:W-:Y:S01]  /*98b0*/  FADD.FTZ R120, R129, R122 ;  /* 0x0000007a81787221 */ /* 0x000fe20000010000 */
[----:B------:R5:W-:Y:S03]  /*98c0*/  MUFU.EX2 R235, R117 ;  /* 0x0000007500eb7308 */ /* 0x000be60000000800 */
[----:B---3--:R-:W-:Y:S01]  /*98d0*/  FADD.FTZ R125, R133, R120 ;  /* 0x00000078857d7221 */ /* 0x008fe20000010000 */
[----:B-1----:R-:W1:Y:S03]  /*98e0*/  LDSM.16.MT88.4 R108, [R0+0x1000] ;  /* 0x00100000006c783b */ /* 0x002e660000004200 */
[----:B------:R-:W-:Y:S03]  /*98f0*/  FADD.FTZ R125, R128, R125 ;  /* 0x0000007d807d7221 */ /* 0x000fe60000010000 */
[----:B------:R-:W3:Y:S01]  /*9900*/  MUFU.EX2 R216, R103 ;  /* 0x0000006700d87308 */ /* 0x000ee20000000800 */
[----:B--2---:R-:W-:Y:S02]  /*9910*/  F2FP.BF16.PACK_AB R105, R140, R134 ;  /* 0x000000868c69723e */ /* 0x004fe400000010ff */
[----:B----4-:R-:W-:Y:S01]  /*9920*/  F2FP.BF16.PACK_AB R107, R222, R132 ;  /* 0x00000084de6b723e */ /* 0x010fe200000010ff */
[----:B-----5:R-:W-:Y:S01]  /*9930*/  LDSM.16.MT88.4 R116, [R2+0x1800] ;  /* 0x001800000274783b */ /* 0x020fe20000004200 */
[----:B---3--:R-:W-:Y:S01]  /*9940*/  F2FP.BF16.PACK_AB R202, R216, R221 ;  /* 0x000000ddd8ca723e */ /* 0x008fe200000010ff */
[----:B------:R-:W-:Y:S04]  /*9950*/  FADD.FTZ R103, R135, R125 ;  /* 0x0000007d87677221 */ /* 0x000fe80000010000 */
[----:B------:R-:W-:Y:S04]  /*9960*/  FADD.FTZ R103, R141, R103 ;  /* 0x000000678d677221 */ /* 0x000fe80000010000 */
[----:B------:R-:W-:Y:S01]  /*9970*/  FADD.FTZ R103, R142, R103 ;  /* 0x000000678e677221 */ /* 0x000fe20000010000 */
[C---:B-1----:R-:W-:Y:S03]  /*9980*/  HMMA.16816.F32.BF16 R4, R104.reuse, R108, R4 ;  /* 0x0000006c6804723c */ /* 0x042fe60000041804 */
[----:B------:R-:W-:Y:S05]  /*9990*/  FADD.FTZ R103, R127, R103 ;  /* 0x000000677f677221 */ /* 0x000fea0000010000 */
[C---:B------:R-:W-:Y:S01]  /*99a0*/  HMMA.16816.F32.BF16 R8, R104.reuse, R110, R8 ;  /* 0x0000006e6808723c */ /* 0x040fe20000041808 */
[----:B------:R-:W1:Y:S07]  /*99b0*/  LDSM.16.MT88.4 R108, [R2+0x1000] ;  /* 0x00100000026c783b */ /* 0x000e6e0000004200 */
[C---:B------:R-:W-:Y:S08]  /*99c0*/  HMMA.16816.F32.BF16 R12, R104.reuse, R112, R12 ;  /* 0x00000070680c723c */ /* 0x040ff0000004180c */
        /* <DEDUP_REMOVED lines=26> */
[C---:B-1----:R-:W-:Y:S07]  /*9b70*/  HMMA.16816.F32.BF16 R84, R104.reuse, R108, R84 ;  /* 0x0000006c6854723c */ /* 0x042fee0000041854 */
[--C-:B------:R-:W-:Y:S01]  /*9b80*/  FFMA.FTZ R108, R203, c[0x0][0x2d0], -R200.reuse ;  /* 0x0000b400cb6c7a23 */ /* 0x100fe200000108c8 */
[C---:B------:R-:W-:Y:S03]  /*9b90*/  HMMA.16816.F32.BF16 R88, R104.reuse, R110, R88 ;  /* 0x0000006e6858723c */ /* 0x040fe60000041858 */
[----:B------:R1:W-:Y:S05]  /*9ba0*/  MUFU.EX2 R231, R108 ;  /* 0x0000006c00e77308 */ /* 0x0003ea0000000800 */
[C---:B--2---:R-:W-:Y:S08]  /*9bb0*/  HMMA.16816.F32.BF16 R92, R104.reuse, R112, R92 ;  /* 0x00000070685c723c */ /* 0x044ff0000004185c */
[----:B------:R-:W-:Y:S01]  /*9bc0*/  HMMA.16816.F32.BF16 R96, R104, R114, R96 ;  /* 0x000000726860723c */ /* 0x000fe20000041860 */
[----:B------:R-:W-:Y:S06]  /*9bd0*/  LDSM.16.MT88.4 R112, [R3+0x1800] ;  /* 0x001800000370783b */ /* 0x000fec0000004200 */
[--C-:B------:R-:W-:Y:S01]  /*9be0*/  FFMA.FTZ R104, R147, c[0x0][0x2d0], -R200.reuse ;  /* 0x0000b40093687a23 */ /* 0x100fe200000108c8 */
[----:B------:R-:W-:Y:S03]  /*9bf0*/  F2FP.BF16.PACK_AB R106, R236, R237 ;  /* 0x000000edec6a723e */ /* 0x000fe600000010ff */
[----:B------:R2:W-:Y:S01]  /*9c00*/  MUFU.EX2 R232, R104 ;  /* 0x0000006800e87308 */ /* 0x0005e20000000800 */
[--C-:B-1----:R-:W-:Y:S02]  /*9c10*/  FFMA.FTZ R108, R139, c[0x0][0x2d0], -R200.reuse ;  /* 0x0000b4008b6c7a23 */ /* 0x102fe400000108c8 */
[----:B------:R-:W-:Y:S07]  /*9c20*/  LDSM.16.MT88.4 R136, [R3+0x2800] ;  /* 0x002800000388783b */ /* 0x000fee0000004200 */
[----:B------:R-:W1:Y:S01]  /*9c30*/  MUFU.EX2 R234, R108 ;  /* 0x0000006c00ea7308 */ /* 0x000e620000000800 */
[----:B--2---:R-:W-:Y:S02]  /*9c40*/  FADD.FTZ R104, R123, R121 ;  /* 0x000000797b687221 */ /* 0x004fe40000010000 */
[----:B------:R-:W-:Y:S02]  /*9c50*/  FFMA.FTZ R121, R146, c[0x0][0x2d0], -R200 ;  /* 0x0000b40092797a23 */ /* 0x000fe400000108c8 */
[----:B------:R-:W-:Y:S01]  /*9c60*/  FADD.FTZ R124, R124, R104 ;  /* 0x000000687c7c7221 */ /* 0x000fe20000010000 */
[----:B------:R-:W-:Y:S01]  /*9c70*/  F2FP.BF16.PACK_AB R104, R235, R127 ;  /* 0x0000007feb68723e */ /* 0x000fe200000010ff */
[----:B------:R-:W-:Y:S03]  /*9c80*/  FFMA.FTZ R123, R252, c[0x0][0x2d0], -R200 ;  /* 0x0000b400fc7b7a23 */ /* 0x000fe600000108c8 */
[----:B------:R-:W-:Y:S01]  /*9c90*/  MUFU.EX2 R225, R121 ;  /* 0x0000007900e17308 */ /* 0x000fe20000000800 */
[----:B------:R-:W2:Y:S01]  /*9ca0*/  LDL R252, [R1+0x4c] ;  /* 0x00004c0001fc7983 */ /* 0x000ea20000100800 */
[----:B------:R-:W-:Y:S01]  /*9cb0*/  FADD.FTZ R124, R130, R124 ;  /* 0x0000007c827c7221 */ /* 0x000fe20000010000 */
[----:B-1----:R-:W-:Y:S01]  /*9cc0*/  F2FP.BF16.PACK_AB R105, R234, R231 ;  /* 0x000000e7ea69723e */ /* 0x002fe200000010ff */
[----:B------:R-:W-:Y:S01]  /*9cd0*/  FFMA.FTZ R108, R143, c[0x0][0x2d0], -R200 ;  /* 0x0000b4008f6c7a23 */ /* 0x000fe200000108c8 */
[----:B------:R-:W-:Y:S01]  /*9ce0*/  LDSM.16.MT88.4 R144, [R0+0x2800] ;  /* 0x002800000090783b */ /* 0x000fe20000004200 */
[----:B------:R-:W-:Y:S02]  /*9cf0*/  FADD.FTZ R124, R131, R124 ;  /* 0x0000007c837c7221 */ /* 0x000fe40000010000 */
[----:B------:R-:W-:Y:S02]  /*9d00*/  FFMA.FTZ R200, R247, c[0x0][0x2d0], -R200 ;  /* 0x0000b400f7c87a23 */ /* 0x000fe400000108c8 */
[----:B------:R1:W3:Y:S03]  /*9d10*/  MUFU.EX2 R233, R108 ;  /* 0x0000006c00e97308 */ /* 0x0002e60000000800 */
[----:B------:R-:W-:Y:S07]  /*9d20*/  LDSM.16.MT88.4 R128, [R2+0x2800] ;  /* 0x002800000280783b */ /* 0x000fee0000004200 */
[----:B------:R4:W-:Y:S10]  /*9d30*/  MUFU.EX2 R226, R123 ;  /* 0x0000007b00e27308 */ /* 0x0009f40000000800 */
[----:B------:R5:W5:Y:S01]  /*9d40*/  MUFU.EX2 R205, R200 ;  /* 0x000000c800cd7308 */ /* 0x000b620000000800 */
[----:B-1----:R-:W1:Y:S01]  /*9d50*/  LDSM.16.MT88.4 R108, [R0+0x1800] ;  /* 0x00180000006c783b */ /* 0x002e620000004200 */
[----:B---3--:R-:W-:Y:S07]  /*9d60*/  F2FP.BF16.PACK_AB R107, R232, R233 ;  /* 0x000000e9e86b723e */ /* 0x008fee00000010ff */
[----:B----4-:R-:W-:Y:S01]  /*9d70*/  LDSM.16.MT88.4 R120, [R2+0x2000] ;  /* 0x002000000278783b */ /* 0x010fe20000004200 */
[----:B-----5:R-:W-:Y:S02]  /*9d80*/  F2FP.BF16.PACK_AB R200, R219, R217 ;  /* 0x000000d9dbc8723e */ /* 0x020fe400000010ff */
[----:B------:R-:W-:Y:S01]  /*9d90*/  F2FP.BF16.PACK_AB R203, R205, R215 ;  /* 0x000000d7cdcb723e */ /* 0x000fe200000010ff */
        /* <DEDUP_REMOVED lines=34> */
[----:B------:R-:W-:Y:S01]  /*9fc0*/  HMMA.16816.F32.BF16 R96, R104, R118, R96 ;  /* 0x000000766860723c */ /* 0x000fe20000041860 */
[----:B------:R-:W4:Y:S06]  /*9fd0*/  LDSM.16.MT88.4 R116, [R102+0x2000] ;  /* 0x002000006674783b */ /* 0x000f2c0000004200 */
[----:B------:R-:W-:Y:S02]  /*9fe0*/  F2FP.BF16.PACK_AB R104, R228, R223 ;  /* 0x000000dfe468723e */ /* 0x000fe400000010ff */
[----:B------:R-:W-:Y:S03]  /*9ff0*/  F2FP.BF16.PACK_AB R105, R227, R225 ;  /* 0x000000e1e369723e */ /* 0x000fe600000010ff */
[----:B------:R-:W-:Y:S02]  /*a000*/  F2FP.BF16.PACK_AB R106, R229, R230 ;  /* 0x000000e6e56a723e */ /* 0x000fe400000010ff */
[----:B------:R-:W-:Y:S07]  /*a010*/  F2FP.BF16.PACK_AB R107, R224, R226 ;  /* 0x000000e2e06b723e */ /* 0x000fee00000010ff */
[C---:B-1----:R-:W-:Y:S08]  /*a020*/  HMMA.16816.F32.BF16 R4, R104.reuse, R108, R4 ;  /* 0x0000006c6804723c */ /* 0x042ff00000041804 */
[C---:B------:R-:W-:Y:S01]  /*a030*/  HMMA.16816.F32.BF16 R8, R104.reuse, R110, R8 ;  /* 0x0000006e6808723c */ /* 0x040fe20000041808 */
[----:B------:R-:W1:Y:S07]  /*a040*/  LDSM.16.MT88.4 R108, [R0+0x5000] ;  /* 0x00500000006c783b */ /* 0x000e6e0000004200 */
[C---:B---3--:R-:W-:Y:S08]  /*a050*/  HMMA.16816.F32.BF16 R12, R104.reuse, R112, R12 ;  /* 0x00000070680c723c */ /* 0x048ff0000004180c */
[C---:B------:R-:W-:Y:S01]  /*a060*/  HMMA.16816.F32.BF16 R16, R104.reuse, R114, R16 ;  /* 0x000000726810723c */ /* 0x040fe20000041810 */
[----:B------:R-:W3:Y:S07]  /*a070*/  LDSM.16.MT88.4 R112, [R3+0x5000] ;  /* 0x005000000370783b */ /* 0x000eee0000004200 */
[C---:B------:R-:W-:Y:S08]  /*a080*/  HMMA.16816.F32.BF16 R20, R104.reuse, R120, R20 ;  /* 0x000000786814723c */ /* 0x040ff00000041814 */
[C---:B------:R-:W-:Y:S01]  /*a090*/  HMMA.16816.F32.BF16 R24, R104.reuse, R122, R24 ;  /* 0x0000007a6818723c */ /* 0x040fe20000041818 */
[----:B------:R-:W5:Y:S07]  /*a0a0*/  LDSM.16.MT88.4 R120, [R2+0x5000] ;  /* 0x005000000278783b */ /* 0x000f6e0000004200 */
        /* <DEDUP_REMOVED lines=9> */
[C---:B-----5:R-:W-:Y:S08]  /*a140*/  HMMA.16816.F32.BF16 R52, R104.reuse, R120, R52 ;  /* 0x000000786834723c */ /* 0x060ff00000041834 */
[C---:B------:R-:W-:Y:S01]  /*a150*/  HMMA.16816.F32.BF16 R56, R104.reuse, R122, R56 ;  /* 0x0000007a6838723c */ /* 0x040fe20000041838 */
[----:B------:R-:W5:Y:S07]  /*a160*/  LDSM.16.MT88.4 R120, [R2+0x8000] ;  /* 0x008000000278783b */ /* 0x000f6e0000004200 */
[C---:B----4-:R-:W-:Y:S08]  /*a170*/  HMMA.16816.F32.BF16 R60, R104.reuse, R116, R60 ;  /* 0x00000074683c723c */ /* 0x050ff0000004183c */
[C---:B------:R-:W-:Y:S01]  /*a180*/  HMMA.16816.F32.BF16 R64, R104.reuse, R118, R64 ;  /* 0x000000766840723c */ /* 0x040fe20000041840 */
[----:B------:R-:W4:Y:S07]  /*a190*/  LDSM.16.MT88.4 R116, [R102+0x8000] ;  /* 0x008000006674783b */ /* 0x000f2e0000004200 */
[C---:B-1----:R-:W-:Y:S07]  /*a1a0*/  HMMA.16816.F32.BF16 R68, R104.reuse, R108, R68 ;  /* 0x0000006c6844723c */ /* 0x042fee0000041844 */
[----:B------:R-:W-:Y:S01]  /*a1b0*/  FADD.FTZ R108, R134, R124 ;  /* 0x0000007c866c7221 */ /* 0x000fe20000010000 */
[C---:B------:R-:W-:Y:S04]  /*a1c0*/  HMMA.16816.F32.BF16 R72, R104.reuse, R110, R72 ;  /* 0x0000006e6848723c */ /* 0x040fe80000041848 */
[----:B------:R-:W-:Y:S04]  /*a1d0*/  FADD.FTZ R108, R140, R108 ;  /* 0x0000006c8c6c7221 */ /* 0x000fe80000010000 */
[C---:B---3--:R-:W-:Y:S04]  /*a1e0*/  HMMA.16816.F32.BF16 R76, R104.reuse, R112, R76 ;  /* 0x00000070684c723c */ /* 0x048fe8000004184c */
[----:B------:R-:W-:Y:S04]  /*a1f0*/  FADD.FTZ R108, R132, R108 ;  /* 0x0000006c846c7221 */ /* 0x000fe80000010000 */
[C---:B------:R-:W-:Y:S01]  /*a200*/  HMMA.16816.F32.BF16 R80, R104.reuse, R114, R80 ;  /* 0x000000726850723c */ /* 0x040fe20000041850 */
[----:B------:R-:W-:Y:S03]  /*a210*/  LDSM.16.MT88.4 R112, [R0+0x5800] ;  /* 0x005800000070783b */ /* 0x000fe60000004200 */
[----:B------:R-:W-:Y:S04]  /*a220*/  FADD.FTZ R222, R222, R108 ;  /* 0x0000006cdede7221 */ /* 0x000fe80000010000 */
[C---:B-----5:R-:W-:Y:S08]  /*a230*/  HMMA.16816.F32.BF16 R84, R104.reuse, R120, R84 ;  /* 0x000000786854723c */ /* 0x060ff00000041854 */
[C---:B------:R-:W-:Y:S01]  /*a240*/  HMMA.16816.F32.BF16 R88, R104.reuse, R122, R88 ;  /* 0x0000007a6858723c */ /* 0x040fe20000041858 */
[----:B------:R-:W1:Y:S07]  /*a250*/  LDSM.16.MT88.4 R120, [R102+0x2800] ;  /* 0x002800006678783b */ /* 0x000e6e0000004200 */
[C---:B----4-:R-:W-:Y:S08]  /*a260*/  HMMA.16816.F32.BF16 R92, R104.reuse, R116, R92 ;  /* 0x00000074685c723c */ /* 0x050ff0000004185c */
[----:B------:R-:W-:Y:S01]  /*a270*/  HMMA.16816.F32.BF16 R96, R104, R118, R96 ;  /* 0x000000766860723c */ /* 0x000fe20000041860 */
[----:B------:R-:W3:Y:S07]  /*a280*/  LDSM.16.MT88.4 R104, [R3+0x5800] ;  /* 0x005800000368783b */ /* 0x000eee0000004200 */
[C---:B------:R-:W-:Y:S01]  /*a290*/  HMMA.16816.F32.BF16 R148, R200.reuse, R144, R4 ;  /* 0x00000090c894723c */ /* 0x040fe20000041804 */
[----:B------:R-:W4:Y:S07]  /*a2a0*/  LDSM.16.MT88.4 R4, [R2+0x5800] ;  /* 0x005800000204783b */ /* 0x000f2e0000004200 */
[C---:B------:R-:W-:Y:S01]  /*a2b0*/  HMMA.16816.F32.BF16 R144, R200.reuse, R146, R8 ;  /* 0x00000092c890723c */ /* 0x040fe20000041808 */
[----:B------:R-:W5:Y:S07]  /*a2c0*/  LDSM.16.MT88.4 R8, [R102+0x5800] ;  /* 0x005800006608783b */ /* 0x000f6e0000004200 */
[C---:B------:R-:W-:Y:S01]  /*a2d0*/  HMMA.16816.F32.BF16 R140, R200.reuse, R136, R12 ;  /* 0x00000088c88c723c */ /* 0x040fe2000004180c */
[----:B------:R1:W2:Y:S07]  /*a2e0*/  LDSM.16.MT88.4 R12, [R0+0x8800] ;  /* 0x00880000000c783b */ /* 0x0002ae0000004200 */
[C---:B------:R-:W-:Y:S01]  /*a2f0*/  HMMA.16816.F32.BF16 R136, R200.reuse, R138, R16 ;  /* 0x0000008ac888723c */ /* 0x040fe20000041810 */
[----:B------:R3:W2:Y:S07]  /*a300*/  LDSM.16.MT88.4 R16, [R3+0x8800] ;  /* 0x008800000310783b */ /* 0x0006ae0000004200 */
[C---:B------:R-:W-:Y:S08]  /*a310*/  HMMA.16816.F32.BF16 R132, R200.reuse, R128, R20 ;  /* 0x00000080c884723c */ /* 0x040ff00000041814 */
[C---:B------:R-:W-:Y:S04]  /*a320*/  HMMA.16816.F32.BF16 R128, R200.reuse, R130, R24 ;  /* 0x00000082c880723c */ /* 0x040fe80000041818 */
[----:B-1----:R-:W-:Y:S04]  /*a330*/  @P6 IADD3 R0, R238, -0x2, RZ ;  /* 0xfffffffeee006810 */ /* 0x002fe80007ffe0ff */
[C---:B------:R-:W-:Y:S04]  /*a340*/  HMMA.16816.F32.BF16 R124, R200.reuse, R120, R28 ;  /* 0x00000078c87c723c */ /* 0x040fe8000004181c */
[----:B---3--:R-:W-:Y:S04]  /*a350*/  @P6 SHF.R.S32.HI R3, RZ, 0x1f, R0 ;  /* 0x0000001fff036819 */ /* 0x008fe80000011400 */
[C---:B------:R-:W-:Y:S04]  /*a360*/  HMMA.16816.F32.BF16 R120, R200.reuse, R122, R32 ;  /* 0x0000007ac878723c */ /* 0x040fe80000041820 */
[----:B------:R-:W-:Y:S04]  /*a370*/  @P6 IMAD R3, R3, c[0x0][0x1e0], RZ ;  /* 0x0000780003036a24 */ /* 0x000fe800078e02ff */
[C---:B------:R-:W-:Y:S08]  /*a380*/  HMMA.16816.F32.BF16 R116, R200.reuse, R112, R36 ;  /* 0x00000070c874723c */ /* 0x040ff00000041824 */
[C---:B------:R-:W-:Y:S08]  /*a390*/  HMMA.16816.F32.BF16 R112, R200.reuse, R114, R40 ;  /* 0x00000072c870723c */ /* 0x040ff00000041828 */
[C---:B------:R-:W-:Y:S08]  /*a3a0*/  HMMA.16816.F32.BF16 R108, R200.reuse, R104, R44 ;  /* 0x00000068c86c723c */ /* 0x040ff0000004182c */
[C---:B------:R-:W-:Y:S08]  /*a3b0*/  HMMA.16816.F32.BF16 R104, R200.reuse, R106, R48 ;  /* 0x0000006ac868723c */ /* 0x040ff00000041830 */
[C---:B----4-:R-:W-:Y:S08]  /*a3c0*/  HMMA.16816.F32.BF16 R52, R200.reuse, R4, R52 ;  /* 0x00000004c834723c */ /* 0x050ff00000041834 */
[C---:B------:R-:W-:Y:S01]  /*a3d0*/  HMMA.16816.F32.BF16 R56, R200.reuse, R6, R56 ;  /* 0x00000006c838723c */ /* 0x040fe20000041838 */
[----:B------:R1:W3:Y:S07]  /*a3e0*/  LDSM.16.MT88.4 R4, [R2+0x8800] ;  /* 0x008800000204783b */ /* 0x0002ee0000004200 */
[C---:B-----5:R-:W-:Y:S07]  /*a3f0*/  HMMA.16816.F32.BF16 R60, R200.reuse, R8, R60 ;  /* 0x00000008c83c723c */ /* 0x060fee000004183c */
[C---:B------:R-:W-:Y:S01]  /*a400*/  @P6 IMAD.WIDE.U32 R8, R0.reuse, c[0x0][0x1e0], RZ ;  /* 0x0000780000086a25 */ /* 0x040fe200078e00ff */
[C---:B------:R-:W-:Y:S04]  /*a410*/  HMMA.16816.F32.BF16 R64, R200.reuse, R10, R64 ;  /* 0x0000000ac840723c */ /* 0x040fe80000041840 */
[----:B-1----:R-:W-:Y:S04]  /*a420*/  @P6 IMAD R2, R0, c[0x0][0x1e4], R3 ;  /* 0x0000790000026a24 */ /* 0x002fe800078e0203 */
[C---:B--2---:R-:W-:Y:S04]  /*a430*/  HMMA.16816.F32.BF16 R68, R200.reuse, R12, R68 ;  /* 0x0000000cc844723c */ /* 0x044fe80000041844 */
[----:B------:R-:W-:Y:S02]  /*a440*/  @P6 MOV R3, R252 ;  /* 0x000000fc00036202 */ /* 0x000fe40000000f00 */
[----:B------:R-:W-:Y:S01]  /*a450*/  @P6 IADD3 R0, R9, R2, RZ ;  /* 0x0000000209006210 */ /* 0x000fe20007ffe0ff */
[----:B------:R-:W-:Y:S01]  /*a460*/  FADD.FTZ R9, R231, R222 ;  /* 0x000000dee7097221 */ /* 0x000fe20000010000 */
[----:B------:R-:W-:Y:S01]  /*a470*/  @P6 MOV R2, R242 ;  /* 0x000000f200026202 */ /* 0x000fe20000000f00 */
[----:B------:R-:W-:Y:S01]  /*a480*/  FADD.FTZ R13, R235, R103 ;  /* 0x00000067eb0d7221 */ /* 0x000fe20000010000 */
[C---:B------:R-:W-:Y:S03]  /*a490*/  HMMA.16816.F32.BF16 R72, R200.reuse, R14, R72 ;  /* 0x0000000ec848723c */ /* 0x040fe60000041848 */
[----:B------:R-:W-:Y:S04]  /*a4a0*/  @P6 IMAD.WIDE.U32 R2, R8, 0x60, R2 ;  /* 0x0000006008026825 */ /* 0x000fe800078e0002 */
[----:B------:R-:W-:Y:S01]  /*a4b0*/  @P6 IMAD R0, R0, 0x60, RZ ;  /* 0x0000006000006824 */ /* 0x000fe200078e02ff */
[----:B------:R-:W-:Y:S01]  /*a4c0*/  @P6 LEA R12, P0, R2, c[0x0][0x1c8], 0x1 ;  /* 0x00007200020c6a11 */ /* 0x000fe200078008ff */
[C---:B------:R-:W-:Y:S03]  /*a4d0*/  HMMA.16816.F32.BF16 R76, R200.reuse, R16, R76 ;  /* 0x00000010c84c723c */ /* 0x040fe6000004184c */
[----:B------:R-:W-:Y:S01]  /*a4e0*/  @P6 IADD3 R3, R3, R0, RZ ;  /* 0x0000000003036210 */ /* 0x000fe20007ffe0ff */
[----:B------:R-:W-:Y:S02]  /*a4f0*/  FADD.FTZ R0, R237, R13 ;  /* 0x0000000ded007221 */ /* 0x000fe40000010000 */
[----:B------:R-:W-:Y:S01]  /*a500*/  FADD.FTZ R14, R234, R9 ;  /* 0x00000009ea0e7221 */ /* 0x000fe20000010000 */
[----:B------:R-:W-:Y:S01]  /*a510*/  @P6 LEA.HI.X R13, R2, c[0x0][0x1cc], R3, 0x1, P0 ;  /* 0x00007300020d6a11 */ /* 0x000fe200000f0c03 */
[----:B------:R-:W1:Y:S01]  /*a520*/  LDSM.16.MT88.4 R8, [R102+0x8800] ;  /* 0x008800006608783b */ /* 0x000e620000004200 */
[----:B------:R-:W-:Y:S01]  /*a530*/  FADD.FTZ R3, R236, R0 ;  /* 0x00000000ec037221 */ /* 0x000fe20000010000 */
[----:B------:R-:W-:Y:S01]  /*a540*/  @P6 ISETP.GE.AND P0, PT, R240, c[0x0][0x1d4], PT ;  /* 0x00007500f0006a0c */ /* 0x000fe20003f06270 */
[C---:B------:R-:W-:Y:S01]  /*a550*/  HMMA.16816.F32.BF16 R80, R200.reuse, R18, R80 ;  /* 0x00000012c850723c */ /* 0x040fe20000041850 */
[----:B------:R-:W-:Y:S02]  /*a560*/  @P6 MOV R16, c[0x0][0x1e0] ;  /* 0x0000780000106a02 */ /* 0x000fe40000000f00 */
[----:B------:R-:W-:Y:S01]  /*a570*/  IADD3 R0, R246, 0x1, RZ ;  /* 0x00000001f6007810 */ /* 0x000fe20007ffe0ff */
[----:B------:R-:W-:Y:S01]  /*a580*/  FADD.FTZ R2, R233, R14 ;  /* 0x0000000ee9027221 */ /* 0x000fe20000010000 */
[----:B------:R-:W-:Y:S01]  /*a590*/  IADD3 R240, R238, -0x1, RZ ;  /* 0xffffffffeef07810 */ /* 0x000fe20007ffe0ff */
[----:B------:R-:W-:Y:S01]  /*a5a0*/  @P6 IMAD.MOV.U32 R14, RZ, RZ, 0x6 ;  /* 0x00000006ff0e6424 */ /* 0x000fe200078e00ff */
[----:B------:R-:W-:Y:S01]  /*a5b0*/  SEL R0, R0, RZ, !P4 ;  /* 0x000000ff00007207 */ /* 0x000fe20006000000 */
[----:B------:R-:W-:Y:S01]  /*a5c0*/  FADD.FTZ R2, R232, R2 ;  /* 0x00000002e8027221 */ /* 0x000fe20000010000 */
[C---:B---3--:R-:W-:Y:S03]  /*a5d0*/  HMMA.16816.F32.BF16 R84, R200.reuse, R4, R84 ;  /* 0x00000004c854723c */ /* 0x048fe60000041854 */
[----:B------:R2:W-:Y:S01]  /*a5e0*/  STL [R1], R0 ;  /* 0x0000000001007387 */ /* 0x0005e20000100800 */
[C---:B------:R-:W-:Y:S01]  /*a5f0*/  @P6 SHF.L.U64.HI R14, R16.reuse, R14, c[0x0][0x1e4] ;  /* 0x00007900100e6619 */ /* 0x040fe2000001020e */
[----:B------:R-:W-:Y:S01]  /*a600*/  FADD.FTZ R15, R223, R3 ;  /* 0x00000003df0f7221 */ /* 0x000fe20000010000 */
[----:B------:R-:W-:Y:S01]  /*a610*/  @P6 SHF.L.U32 R16, R16, 0x6, RZ ;  /* 0x0000000610106819 */ /* 0x000fe200000006ff */
[----:B------:R-:W3:Y:S01]  /*a620*/  LDL R17, [R1+0x18] ;  /* 0x0000180001117983 */ /* 0x000ee20000100800 */
[----:B------:R-:W-:Y:S01]  /*a630*/  FADD.FTZ R3, R225, R2 ;  /* 0x00000002e1037221 */ /* 0x000fe20000010000 */
[C---:B------:R-:W-:Y:S03]  /*a640*/  HMMA.16816.F32.BF16 R88, R200.reuse, R6, R88 ;  /* 0x00000006c858723c */ /* 0x040fe60000041858 */
[----:B------:R-:W-:Y:S01]  /*a650*/  @P6 IADD3 R2, P5, R16, R12, RZ ;  /* 0x0000000c10026210 */ /* 0x000fe20007fbe0ff */
[----:B------:R-:W-:Y:S01]  /*a660*/  FADD.FTZ R5, R228, R15 ;  /* 0x0000000fe4057221 */ /* 0x000fe20000010000 */
[----:B------:R-:W-:Y:S01]  /*a670*/  MOV R223, R240 ;  /* 0x000000f000df7202 */ /* 0x000fe20000000f00 */
[----:B------:R-:W-:Y:S01]  /*a680*/  FADD.FTZ R15, R227, R3 ;  /* 0x00000003e30f7221 */ /* 0x000fe20000010000 */
[----:B------:R-:W-:Y:S02]  /*a690*/  @P6 IADD3.X R3, R14, R13, RZ, P5, !PT ;  /* 0x0000000d0e036210 */ /* 0x000fe40002ffe4ff */
[----:B------:R-:W-:Y:S03]  /*a6a0*/  @P6 IADD3 R4, P4, R16, R2, RZ ;  /* 0x0000000210046210 */ /* 0x000fe60007f9e0ff */
[----:B------:R-:W-:Y:S02]  /*a6b0*/  FADD.FTZ R6, R226, R15 ;  /* 0x0000000fe2067221 */ /* 0x000fe40000010000 */
[----:B--2---:R-:W-:Y:S01]  /*a6c0*/  @P6 IMAD R0, R0, 0x9000, R239 ;  /* 0x0000900000006824 */ /* 0x004fe200078e02ef */
[C---:B-1----:R-:W-:Y:S04]  /*a6d0*/  HMMA.16816.F32.BF16 R92, R200.reuse, R8, R92 ;  /* 0x00000008c85c723c */ /* 0x042fe8000004185c */
[----:B------:R-:W-:Y:S01]  /*a6e0*/  @!PT LDS RZ, [RZ] ;  /* 0x00000000fffff984 */ /* 0x000fe20000000800 */
[----:B------:R-:W-:Y:S01]  /*a6f0*/  @!PT LDS RZ, [RZ] ;  /* 0x00000000fffff984 */ /* 0x000fe20000000800 */
[----:B------:R-:W-:Y:S01]  /*a700*/  @!PT LDS RZ, [RZ] ;  /* 0x00000000fffff984 */ /* 0x000fe20000000800 */
[----:B------:R1:W-:Y:S04]  /*a710*/  @P6 LDGSTS.E.BYPASS.LTC128B.128 [R0], [R12.64], !P3 ;  /* 0x000000000c006fae */ /* 0x0003e8000d901d46 */
[----:B------:R-:W-:Y:S04]  /*a720*/  HMMA.16816.F32.BF16 R96, R200, R10, R96 ;  /* 0x0000000ac860723c */ /* 0x000fe80000041860 */
[----:B------:R1:W-:Y:S08]  /*a730*/  @P6 LDGSTS.E.BYPASS.LTC128B.128 [R0+0x3000], [R12.64+0x80], !P1 ;  /* 0x030000800c006fae */ /* 0x0003f0000c901d46 */
[----:B------:R1:W-:Y:S08]  /*a740*/  @P6 LDGSTS.E.BYPASS.LTC128B.128 [R0+0x6000], [R12.64+0x100], !P0 ;  /* 0x060001000c006fae */ /* 0x0003f0000c101d46 */
[----:B------:R2:W-:Y:S08]  /*a750*/  @P6 LDGSTS.E.BYPASS.LTC128B.128 [R0+0x1000], [R2.64], !P3 ;  /* 0x0100000002006fae */ /* 0x0005f0000d901d46 */
[----:B------:R2:W-:Y:S08]  /*a760*/  @P6 LDGSTS.E.BYPASS.LTC128B.128 [R0+0x4000], [R2.64+0x80], !P1 ;  /* 0x0400008002006fae */ /* 0x0005f0000c901d46 */
[----:B------:R2:W-:Y:S01]  /*a770*/  @P6 LDGSTS.E.BYPASS.LTC128B.128 [R0+0x7000], [R2.64+0x100], !P0 ;  /* 0x0700010002006fae */ /* 0x0005e2000c101d46 */
[----:B-1----:R-:W-:Y:S01]  /*a780*/  FADD.FTZ R12, R230, R5 ;  /* 0x00000005e60c7221 */ /* 0x002fe20000010000 */
[----:B------:R-:W-:Y:S06]  /*a790*/  @P6 IADD3.X R5, R14, R3, RZ, P4, !PT ;  /* 0x000000030e056210 */ /* 0x000fec00027fe4ff */
[----:B------:R1:W-:Y:S08]  /*a7a0*/  @P6 LDGSTS.E.BYPASS.LTC128B.128 [R0+0x2000], [R4.64], !P3 ;  /* 0x0200000004006fae */ /* 0x0003f0000d901d46 */
[----:B------:R1:W-:Y:S01]  /*a7b0*/  @P6 LDGSTS.E.BYPASS.LTC128B.128 [R0+0x5000], [R4.64+0x80], !P1 ;  /* 0x0500008004006fae */ /* 0x0003e2000c901d46 */
[C---:B------:R-:W-:Y:S02]  /*a7c0*/  ISETP.GE.AND P1, PT, R204.reuse, 0x1, PT ;  /* 0x00000001cc00780c */ /* 0x040fe40003f26270 */
[----:B------:R-:W-:Y:S04]  /*a7d0*/  IADD3 R204, R204, 0x1, RZ ;  /* 0x00000001cccc7810 */ /* 0x000fe80007ffe0ff */
[----:B------:R-:W-:Y:S01]  /*a7e0*/  SEL R204, R204, RZ, !P1 ;  /* 0x000000ffcccc7207 */ /* 0x000fe20004800000 */
[----:B------:R1:W-:Y:S01]  /*a7f0*/  @P6 LDGSTS.E.BYPASS.LTC128B.128 [R0+0x8000], [R4.64+0x100], !P0 ;  /* 0x0800010004006fae */ /* 0x0003e2000c101d46 */
[----:B--2---:R-:W-:Y:S02]  /*a800*/  FADD.FTZ R3, R229, R12 ;  /* 0x0000000ce5037221 */ /* 0x004fe40000010000 */
[----:B------:R-:W-:Y:S02]  /*a810*/  FADD.FTZ R2, R224, R6 ;  /* 0x00000006e0027221 */ /* 0x000fe40000010000 */
[----:B------:R-:W-:Y:S03]  /*a820*/  FADD.FTZ R3, R217, R3 ;  /* 0x00000003d9037221 */ /* 0x000fe60000010000 */
[----:B------:R-:W0:Y:S01]  /*a830*/  LDGDEPBAR ;  /* 0x00000000000079af */ /* 0x000e220000000000 */
[----:B-1----:R-:W-:Y:S02]  /*a840*/  FADD.FTZ R0, R218, R2 ;  /* 0x00000002da007221 */ /* 0x002fe40000010000 */
[----:B------:R-:W-:Y:S01]  /*a850*/  FADD.FTZ R2, R219, R3 ;  /* 0x00000003db027221 */ /* 0x000fe20000010000 */
[----:B------:R-:W-:Y:S01]  /*a860*/  MOV R3, R100 ;  /* 0x0000006400037202 */ /* 0x000fe20000000f00 */
[----:B------:R-:W-:Y:S02]  /*a870*/  FADD.FTZ R0, R220, R0 ;  /* 0x00000000dc007221 */ /* 0x000fe40000010000 */
[----:B------:R-:W-:Y:S02]  /*a880*/  FADD.FTZ R2, R221, R2 ;  /* 0x00000002dd027221 */ /* 0x000fe40000010000 */
[----:B------:R-:W-:Y:S02]  /*a890*/  FADD.FTZ R0, R215, R0 ;  /* 0x00000000d7007221 */ /* 0x000fe40000010000 */
[----:B------:R-:W-:Y:S02]  /*a8a0*/  FADD.FTZ R2, R216, R2 ;  /* 0x00000002d8027221 */ /* 0x000fe40000010000 */
[----:B------:R-:W-:Y:S03]  /*a8b0*/  FADD.FTZ R0, R205, R0 ;  /* 0x00000000cd007221 */ /* 0x000fe60000010000 */
[----:B------:R1:W-:Y:S04]  /*a8c0*/  STL [R1+0x4], R2 ;  /* 0x0000040201007387 */ /* 0x0003e80000100800 */
[----:B------:R2:W-:Y:S01]  /*a8d0*/  STL [R1+0x8], R0 ;  /* 0x0000080001007387 */ /* 0x0005e20000100800 */
[----:B-1----:R-:W-:Y:S02]  /*a8e0*/  MOV R2, R101 ;  /* 0x0000006500027202 */ /* 0x002fe40000000f00 */
[----:B---3--:R-:W-:Y:S02]  /*a8f0*/  ISETP.GT.AND P0, PT, R238, R17, PT ;  /* 0x00000011ee00720c */ /* 0x008fe40003f04270 */
[----:B------:R-:W-:Y:S11]  /*a900*/  MOV R238, R240 ;  /* 0x000000f000ee7202 */ /* 0x000ff60000000f00 */
[----:B--2---:R-:W-:-:S05]  /*a910*/  @P0 BRA `(.L_x_1138) ;  /* 0xffffb9e000000947 */ /* 0x004fca000383ffff */
.L_x_1137:
[----:B------:R-:W-:-:S13]  /*a920*/  ISETP.GE.AND P0, PT, R223, RZ, PT ;  /* 0x000000ffdf00720c */ /* 0x000fda0003f06270 */
[----:B------:R-:W-:Y:S05]  /*a930*/  @!P0 BRA `(.L_x_1139) ;  /* 0x00003ee000008947 */ /* 0x000fea0003800000 */
[----:B-1----:R-:W-:Y:S02]  /*a940*/  MOV R3, R100 ;  /* 0x0000006400037202 */ /* 0x002fe40000000f00 */
[----:B------:R-:W-:Y:S02]  /*a950*/  MOV R0, R101 ;  /* 0x0000006500007202 */ /* 0x000fe40000000f00 */
.L_x_1140:
[----:B------:R-:W-:Y:S04]  /*a960*/  DEPBAR.LE SB0, 0x2 ;  /* 0x000080800000791a */ /* 0x000fe80000000000 */
[----:B------:R-:W-:Y:S01]  /*a970*/  WARPSYNC 0xffffffff ;  /* 0xffffffff00007948 */ /* 0x000fe20003800000 */
[----:B------:R-:W-:Y:S01]  /*a980*/  BAR.SYNC.DEFER_BLOCKING 0x0 ;  /* 0x0000000000007b1d */ /* 0x000fe20000010000 */
[----:B------:R-:W-:Y:S01]  /*a990*/  IMAD R205, R204, 0x9000, RZ ;  /* 0x00009000cccd7824 */ /* 0x000fe200078e02ff */
[C---:B------:R-:W-:Y:S02]  /*a9a0*/  ISETP.NE.AND P4, PT, R223.reuse, RZ, PT ;  /* 0x000000ffdf00720c */ /* 0x040fe40003f85270 */
[----:B------:R-:W-:Y:S02]  /*a9b0*/  IADD3 R215, R223, -0x1, RZ ;  /* 0xffffffffdfd77810 */ /* 0x000fe40007ffe0ff */
[----:B------:R-:W-:Y:S02]  /*a9c0*/  IADD3 R2, R209, R205, RZ ;  /* 0x000000cdd1027210 */ /* 0x000fe40007ffe0ff */
[----:B------:R-:W-:Y:S02]  /*a9d0*/  ISETP.GE.AND P5, PT, R223, 0x2, PT ;  /* 0x00000002df00780c */ /* 0x000fe40003fa6270 */
[----:B------:R-:W-:Y:S05]  /*a9e0*/  IADD3 R200, R208, R2, RZ ;  /* 0x00000002d0c87210 */ /* 0x000fea0007ffe0ff */
[----:B------:R-:W-:Y:S05]  /*a9f0*/  @P4 SHF.R.S32.HI R201, RZ, 0x1f, R215 ;  /* 0x0000001fffc94819 */ /* 0x000fea00000114d7 */
[----:B------:R-:W-:Y:S01]  /*aa00*/  @P4 IMAD R201, R201, c[0x0][0x208], RZ ;  /* 0x00008200c9c94a24 */ /* 0x000fe200078e02ff */
        /* <DEDUP_REMOVED lines=19> */
[----:B------:R-:W4:Y:S03]  /*ab40*/  LDL R229, [R1+0x20] ;  /* 0x0000200001e57983 */ /* 0x000f260000100800 */
[C---:B-----5:R-:W-:Y:S08]  /*ab50*/  HMMA.16816.F32.BF16 R28, R152.reuse, R32, RZ ;  /* 0x00000020981c723c */ /* 0x060ff000000418ff */
        /* <DEDUP_REMOVED lines=22> */
[----:B--2---:R-:W-:Y:S02]  /*acc0*/  @P4 ISETP.GE.AND P1, PT, R230, c[0x0][0x1d4], PT ;  /* 0x00007500e6004a0c */ /* 0x004fe40003f26270 */
[----:B----4-:R-:W-:Y:S02]  /*acd0*/  @P4 ISETP.GE.AND P0, PT, R229, c[0x0][0x1d4], PT ;  /* 0x00007500e5004a0c */ /* 0x010fe40003f06270 */
[C---:B------:R-:W-:Y:S01]  /*ace0*/  @P4 IMAD.WIDE.U32 R100, R215.reuse, c[0x0][0x208], RZ ;  /* 0x00008200d7644a25 */ /* 0x040fe200078e00ff */
[----:B------:R-:W-:Y:S07]  /*acf0*/  HMMA.16816.F32.BF16 R48, R156, R102, R48 ;  /* 0x000000669c30723c */ /* 0x000fee0000041830 */
[----:B------:R-:W-:Y:S01]  /*ad00*/  @P4 IMAD R102, R215, c[0x0][0x20c], R201 ;  /* 0x00008300d7664a24 */ /* 0x000fe200078e02c9 */
[----:B------:R-:W-:Y:S01]  /*ad10*/  @P4 MOV R103, R203 ;  /* 0x000000cb00674202 */ /* 0x000fe20000000f00 */
[----:B------:R-:W-:Y:S03]  /*ad20*/  @P4 IMAD R215, R220, 0x9000, R202 ;  /* 0x00009000dcd74824 */ /* 0x000fe600078e02ca */
[----:B------:R-:W-:Y:S02]  /*ad30*/  @P4 IADD3 R101, R101, R102, RZ ;  /* 0x0000006665654210 */ /* 0x000fe40007ffe0ff */
[----:B------:R-:W-:Y:S02]  /*ad40*/  @P4 MOV R102, R216 ;  /* 0x000000d800664202 */ /* 0x000fe40000000f00 */
[----:B------:R-:W-:Y:S01]  /*ad50*/  @P4 MOV R202, c[0x0][0x208] ;  /* 0x0000820000ca4a02 */ /* 0x000fe20000000f00 */
[----:B------:R-:W-:Y:S01]  /*ad60*/  @P4 IMAD R101, R101, 0x60, RZ ;  /* 0x0000006065654824 */ /* 0x000fe200078e02ff */
[----:B------:R-:W-:Y:S01]  /*ad70*/  IADD3 R201, R206, R2, RZ ;  /* 0x00000002cec97210 */ /* 0x000fe20007ffe0ff */
[----:B------:R-:W-:Y:S05]  /*ad80*/  @P4 IMAD.WIDE.U32 R102, R100, 0x60, R102 ;  /* 0x0000006064664825 */ /* 0x000fea00078e0066 */
[C---:B------:R-:W-:Y:S02]  /*ad90*/  @P4 LEA R100, P3, R102.reuse, c[0x0][0x1f8], 0x1 ;  /* 0x00007e0066644a11 */ /* 0x040fe400078608ff */
[----:B------:R-:W-:Y:S04]  /*ada0*/  @P4 IADD3 R101, R103, R101, RZ ;  /* 0x0000006567654210 */ /* 0x000fe80007ffe0ff */
[----:B------:R-:W-:Y:S02]  /*adb0*/  @P4 LEA.HI.X R101, R102, c[0x0][0x1fc], R101, 0x1, P3 ;  /* 0x00007f0066654a11 */ /* 0x000fe400018f0c65 */
[----:B------:R-:W-:Y:S03]  /*adc0*/  @P4 MOV R102, 0x6 ;  /* 0x0000000600664802 */ /* 0x000fe60000000f00 */
        /* <DEDUP_REMOVED lines=198> */
[C---:B-1----:R-:W-:Y:S09]  /*ba30*/  HMMA.16816.F32.BF16 R12, R196.reuse, R100, R12 ;  /* 0x00000064c40c723c */ /* 0x042ff2000004180c */
[----:B------:R-:W-:Y:S03]  /*ba40*/  MUFU.TANH R201, R6 ;  /* 0x0000000600c97308 */ /* 0x000fe60000002400 */
[----:B--2---:R-:W-:Y:S01]  /*ba50*/  FMNMX.FTZ R2, R200, R0, !PT ;  /* 0x00000000c8027209 */ /* 0x004fe20007810000 */
[C---:B------:R-:W-:Y:S06]  /*ba60*/  HMMA.16816.F32.BF16 R16, R196.reuse, R102, R16 ;  /* 0x00000066c410723c */ /* 0x040fec0000041810 */
[----:B------:R1:W-:Y:S01]  /*ba70*/  MUFU.TANH R216, R7 ;  /* 0x0000000700d87308 */ /* 0x0003e20000002400 */
[----:B---3--:R-:W-:Y:S09]  /*ba80*/  FMNMX.FTZ R2, R217, R2, !PT ;  /* 0x00000002d9027209 */ /* 0x008ff20007810000 */
[----:B------:R-:W2:Y:S01]  /*ba90*/  MUFU.TANH R215, R8 ;  /* 0x0000000800d77308 */ /* 0x000ea20000002400 */
[----:B------:R-:W-:Y:S02]  /*baa0*/  FMUL.FTZ R13, R13, c[0x0][0x320] ;  /* 0x0000c8000d0d7a20 */ /* 0x000fe40000410000 */
[----:B------:R-:W-:Y:S02]  /*bab0*/  FMUL.FTZ R14, R14, c[0x0][0x320] ;  /* 0x0000c8000e0e7a20 */ /* 0x000fe40000410000 */
[----:B------:R-:W-:Y:S02]  /*bac0*/  FMUL.FTZ R12, R12, c[0x0][0x320] ;  /* 0x0000c8000c0c7a20 */ /* 0x000fe40000410000 */
[----:B------:R-:W-:Y:S03]  /*bad0*/  FMUL.FTZ R15, R15, c[0x0][0x320] ;  /* 0x0000c8000f0f7a20 */ /* 0x000fe60000410000 */
[----:B------:R3:W-:Y:S01]  /*bae0*/  MUFU.TANH R225, R13 ;  /* 0x0000000d00e17308 */ /* 0x0007e20000002400 */
[----:B------:R-:W-:Y:S02]  /*baf0*/  FMUL.FTZ R19, R19, c[0x0][0x320] ;  /* 0x0000c80013137a20 */ /* 0x000fe40000410000 */
[----:B------:R-:W-:Y:S01]  /*bb00*/  FMUL.FTZ R16, R16, c[0x0][0x320] ;  /* 0x0000c80010107a20 */ /* 0x000fe20000410000 */
[----:B-1----:R-:W1:Y:S01]  /*bb10*/  LDSM.16.M88.4 R4, [R202+0x7000] ;  /* 0x00700000ca04783b */ /* 0x002e620000000200 */
[----:B------:R-:W-:Y:S02]  /*bb20*/  FMUL.FTZ R17, R17, c[0x0][0x320] ;  /* 0x0000c80011117a20 */ /* 0x000fe40000410000 */
[----:B------:R-:W-:Y:S03]  /*bb30*/  FMUL.FTZ R18, R18, c[0x0][0x320] ;  /* 0x0000c80012127a20 */ /* 0x000fe60000410000 */
[----:B------:R-:W4:Y:S01]  /*bb40*/  MUFU.TANH R102, R9 ;  /* 0x0000000900667308 */ /* 0x000f220000002400 */
[----:B--2---:R-:W-:Y:S09]  /*bb50*/  FMNMX.FTZ R2, R215, R2, !PT ;  /* 0x00000002d7027209 */ /* 0x004ff20007810000 */
[----:B------:R-:W-:Y:S01]  /*bb60*/  MUFU.TANH R218, R10 ;  /* 0x0000000a00da7308 */ /* 0x000fe20000002400 */
[----:B---3--:R-:W2:Y:S09]  /*bb70*/  LDL.LU R13, [R1+0x4] ;  /* 0x00000400010d7983 */ /* 0x008eb20000300800 */
[----:B------:R3:W-:Y:S01]  /*bb80*/  MUFU.TANH R219, R11 ;  /* 0x0000000b00db7308 */ /* 0x0007e20000002400 */
[----:B----4-:R-:W-:Y:S09]  /*bb90*/  FMNMX.FTZ R2, R102, R2, !PT ;  /* 0x0000000266027209 */ /* 0x010ff20007810000 */
[----:B------:R4:W-:Y:S01]  /*bba0*/  MUFU.TANH R228, R14 ;  /* 0x0000000e00e47308 */ /* 0x0009e20000002400 */
[C---:B-1----:R-:W-:Y:S09]  /*bbb0*/  HMMA.16816.F32.BF16 R20, R196.reuse, R4, R20 ;  /* 0x00000004c414723c */ /* 0x042ff20000041814 */
[----:B------:R-:W1:Y:S01]  /*bbc0*/  MUFU.TANH R226, R12 ;  /* 0x0000000c00e27308 */ /* 0x000e620000002400 */
[C---:B------:R-:W-:Y:S01]  /*bbd0*/  HMMA.16816.F32.BF16 R24, R196.reuse, R6, R24 ;  /* 0x00000006c418723c */ /* 0x040fe20000041818 */
[----:B------:R-:W5:Y:S08]  /*bbe0*/  LDSM.16.M88.4 R4, [R202+0x7800] ;  /* 0x00780000ca04783b */ /* 0x000f700000000200 */
[----:B------:R-:W1:Y:S01]  /*bbf0*/  MUFU.TANH R221, R16 ;  /* 0x0000001000dd7308 */ /* 0x000e620000002400 */
[----:B---3--:R-:W-:Y:S02]  /*bc00*/  LDSM.16.M88.4 R8, [R202+0x8800] ;  /* 0x00880000ca08783b */ /* 0x008fe40000000200 */
[----:B----4-:R-:W-:Y:S02]  /*bc10*/  MOV R14, R220 ;  /* 0x000000dc000e7202 */ /* 0x010fe40000000f00 */
[----:B------:R-:W-:Y:S05]  /*bc20*/  FMUL.FTZ R22, R22, c[0x0][0x320] ;  /* 0x0000c80016167a20 */ /* 0x000fea0000410000 */
[----:B------:R-:W3:Y:S01]  /*bc30*/  MUFU.TANH R220, R17 ;  /* 0x0000001100dc7308 */ /* 0x000ee20000002400 */
[----:B------:R-:W-:Y:S02]  /*bc40*/  FMUL.FTZ R20, R20, c[0x0][0x320] ;  /* 0x0000c80014147a20 */ /* 0x000fe40000410000 */
[----:B------:R-:W-:Y:S02]  /*bc50*/  FMUL.FTZ R21, R21, c[0x0][0x320] ;  /* 0x0000c80015157a20 */ /* 0x000fe40000410000 */
[----:B------:R-:W-:Y:S02]  /*bc60*/  FMUL.FTZ R23, R23, c[0x0][0x320] ;  /* 0x0000c80017177a20 */ /* 0x000fe40000410000 */
[----:B------:R-:W-:Y:S02]  /*bc70*/  FMUL.FTZ R24, R24, c[0x0][0x320] ;  /* 0x0000c80018187a20 */ /* 0x000fe40000410000 */
[----:B------:R-:W-:Y:S01]  /*bc80*/  FMUL.FTZ R25, R25, c[0x0][0x320] ;  /* 0x0000c80019197a20 */ /* 0x000fe20000410000 */
[----:B------:R4:W-:Y:S01]  /*bc90*/  MUFU.TANH R236, R22 ;  /* 0x0000001600ec7308 */ /* 0x0009e20000002400 */
[----:B------:R-:W-:Y:S02]  /*bca0*/  FMUL.FTZ R26, R26, c[0x0][0x320] ;  /* 0x0000c8001a1a7a20 */ /* 0x000fe40000410000 */
[----:B------:R-:W-:Y:S07]  /*bcb0*/  FMUL.FTZ R27, R27, c[0x0][0x320] ;  /* 0x0000c8001b1b7a20 */ /* 0x000fee0000410000 */
[----:B------:R-:W1:Y:S01]  /*bcc0*/  MUFU.TANH R234, R20 ;  /* 0x0000001400ea7308 */ /* 0x000e620000002400 */
[C---:B-----5:R-:W-:Y:S09]  /*bcd0*/  HMMA.16816.F32.BF16 R28, R196.reuse, R4, R28 ;  /* 0x00000004c41c723c */ /* 0x060ff2000004181c */
[----:B------:R-:W-:Y:S01]  /*bce0*/  MUFU.TANH R231, R24 ;  /* 0x0000001800e77308 */ /* 0x000fe20000002400 */
[C---:B------:R-:W-:Y:S01]  /*bcf0*/  HMMA.16816.F32.BF16 R32, R196.reuse, R6, R32 ;  /* 0x00000006c420723c */ /* 0x040fe20000041820 */
[----:B------:R-:W5:Y:S01]  /*bd00*/  LDSM.16.M88.4 R4, [R202+0x8000] ;  /* 0x00800000ca04783b */ /* 0x000f620000000200 */
[----:B------:R-:W-:Y:S04]  /*bd10*/  DEPBAR.LE SB0, 0x2 ;  /* 0x000080800000791a */ /* 0x000fe80000000000 */
[----:B----4-:R-:W-:Y:S03]  /*bd20*/  MOV R22, R229 ;  /* 0x000000e500167202 */ /* 0x010fe60000000f00 */
[----:B------:R4:W-:Y:S01]  /*bd30*/  MUFU.TANH R224, R19 ;  /* 0x0000001300e07308 */ /* 0x0009e20000002400 */
[----:B------:R-:W-:Y:S04]  /*bd40*/  BAR.SYNC.DEFER_BLOCKING 0x0 ;  /* 0x0000000000007b1d */ /* 0x000fe80000010000 */
[----:B------:R-:W-:Y:S02]  /*bd50*/  FMUL.FTZ R28, R28, c[0x0][0x320] ;  /* 0x0000c8001c1c7a20 */ /* 0x000fe40000410000 */
[----:B------:R-:W-:Y:S02]  /*bd60*/  FMUL.FTZ R29, R29, c[0x0][0x320] ;  /* 0x0000c8001d1d7a20 */ /* 0x000fe40000410000 */
[----:B------:R-:W-:Y:S02]  /*bd70*/  FMUL.FTZ R30, R30, c[0x0][0x320] ;  /* 0x0000c8001e1e7a20 */ /* 0x000fe40000410000 */
[----:B------:R-:W-:Y:S04]  /*bd80*/  FMUL.FTZ R31, R31, c[0x0][0x320] ;  /* 0x0000c8001f1f7a20 */ /* 0x000fe80000410000 */
[----:B------:R-:W-:Y:S02]  /*bd90*/  FMUL.FTZ R32, R32, c[0x0][0x320] ;  /* 0x0000c80020207a20 */ /* 0x000fe40000410000 */
[----:B------:R-:W-:Y:S02]  /*bda0*/  FMUL.FTZ R33, R33, c[0x0][0x320] ;  /* 0x0000c80021217a20 */ /* 0x000fe40000410000 */
[----:B------:R-:W-:Y:S02]  /*bdb0*/  FMUL.FTZ R34, R34, c[0x0][0x320] ;  /* 0x0000c80022227a20 */ /* 0x000fe40000410000 */
[----:B------:R-:W-:Y:S01]  /*bdc0*/  FMUL.FTZ R35, R35, c[0x0][0x320] ;  /* 0x0000c80023237a20 */ /* 0x000fe20000410000 */
[----:B----4-:R-:W-:Y:S01]  /*bdd0*/  MOV R19, R233 ;  /* 0x000000e900137202 */ /* 0x010fe20000000f00 */
[----:B------:R-:W-:Y:S01]  /*bde0*/  MUFU.TANH R247, R28 ;  /* 0x0000001c00f77308 */ /* 0x000fe20000002400 */
[C---:B-----5:R-:W-:Y:S09]  /*bdf0*/  HMMA.16816.F32.BF16 R36, R196.reuse, R4, R36 ;  /* 0x00000004c424723c */ /* 0x060ff20000041824 */
[----:B------:R-:W4:Y:S03]  /*be00*/  MUFU.TANH R233, R21 ;  /* 0x0000001500e97308 */ /* 0x000f260000002400 */
[----:B-1----:R-:W-:Y:S01]  /*be10*/  FMNMX.FTZ R4, R226, R2, !PT ;  /* 0x00000002e2047209 */ /* 0x002fe20007810000 */
[C---:B------:R-:W-:Y:S03]  /*be20*/  HMMA.16816.F32.BF16 R40, R196.reuse, R6, R40 ;  /* 0x00000006c428723c */ /* 0x040fe60000041828 */
[----:B------:R-:W-:Y:S03]  /*be30*/  FMNMX.FTZ R4, R225, R4, !PT ;  /* 0x00000004e1047209 */ /* 0x000fe60007810000 */
[----:B------:R-:W1:Y:S01]  /*be40*/  MUFU.TANH R229, R25 ;  /* 0x0000001900e57308 */ /* 0x000e620000002400 */
[----:B------:R-:W-:Y:S01]  /*be50*/  FMNMX.FTZ R5, R201, R3, !PT ;  /* 0x00000003c9057209 */ /* 0x000fe20007810000 */
[C---:B------:R-:W-:Y:S04]  /*be60*/  HMMA.16816.F32.BF16 R44, R196.reuse, R8, R44 ;  /* 0x00000008c42c723c */ /* 0x040fe8000004182c */
[----:B------:R-:W-:Y:S02]  /*be70*/  FMNMX.FTZ R101, R221, R4, !PT ;  /* 0x00000004dd657209 */ /* 0x000fe40007810000 */
[----:B------:R-:W-:Y:S02]  /*be80*/  FMNMX.FTZ R2, R216, R5, !PT ;  /* 0x00000005d8027209 */ /* 0x000fe40007810000 */
[----:B------:R-:W5:Y:S01]  /*be90*/  MUFU.TANH R246, R29 ;  /* 0x0000001d00f67308 */ /* 0x000f620000002400 */
[----:B------:R-:W-:Y:S03]  /*bea0*/  HMMA.16816.F32.BF16 R48, R196, R10, R48 ;  /* 0x0000000ac430723c */ /* 0x000fe60000041830 */
[----:B---3--:R-:W-:Y:S01]  /*beb0*/  FMNMX.FTZ R101, R220, R101, !PT ;  /* 0x00000065dc657209 */ /* 0x008fe20007810000 */
[----:B------:R-:W-:Y:S01]  /*bec0*/  FMUL.FTZ R36, R36, c[0x0][0x320] ;  /* 0x0000c80024247a20 */ /* 0x000fe20000410000 */
[----:B------:R-:W-:Y:S01]  /*bed0*/  FMNMX.FTZ R2, R218, R2, !PT ;  /* 0x00000002da027209 */ /* 0x000fe20007810000 */
[----:B------:R-:W-:Y:S01]  /*bee0*/  FMUL.FTZ R37, R37, c[0x0][0x320] ;  /* 0x0000c80025257a20 */ /* 0x000fe20000410000 */
[----:B------:R-:W-:Y:S02]  /*bef0*/  FMNMX.FTZ R101, R234, R101, !PT ;  /* 0x00000065ea657209 */ /* 0x000fe40007810000 */
[----:B------:R3:W3:Y:S03]  /*bf00*/  MUFU.TANH R227, R15 ;  /* 0x0000000f00e37308 */ /* 0x0006e60000002400 */
[----:B----4-:R-:W-:Y:S01]  /*bf10*/  FMNMX.FTZ R101, R233, R101, !PT ;  /* 0x00000065e9657209 */ /* 0x010fe20007810000 */
[----:B------:R-:W-:Y:S01]  /*bf20*/  FMUL.FTZ R40, R40, c[0x0][0x320] ;  /* 0x0000c80028287a20 */ /* 0x000fe20000410000 */
[----:B------:R-:W-:Y:S01]  /*bf30*/  FMNMX.FTZ R2, R219, R2, !PT ;  /* 0x00000002db027209 */ /* 0x000fe20007810000 */
[----:B------:R-:W-:Y:S01]  /*bf40*/  FMUL.FTZ R41, R41, c[0x0][0x320] ;  /* 0x0000c80029297a20 */ /* 0x000fe20000410000 */
[----:B------:R-:W-:Y:S01]  /*bf50*/  FMNMX.FTZ R101, R231, R101, !PT ;  /* 0x00000065e7657209 */ /* 0x000fe20007810000 */
[----:B------:R-:W-:Y:S01]  /*bf60*/  FMUL.FTZ R44, R44, c[0x0][0x320] ;  /* 0x0000c8002c2c7a20 */ /* 0x000fe20000410000 */
[----:B------:R-:W-:Y:S01]  /*bf70*/  FMNMX.FTZ R2, R228, R2, !PT ;  /* 0x00000002e4027209 */ /* 0x000fe20007810000 */
[----:B------:R-:W4:Y:S01]  /*bf80*/  MUFU.TANH R237, R32 ;  /* 0x0000002000ed7308 */ /* 0x000f220000002400 */
[----:B-1----:R-:W-:Y:S01]  /*bf90*/  FMNMX.FTZ R101, R229, R101, !PT ;  /* 0x00000065e5657209 */ /* 0x002fe20007810000 */
[----:B------:R-:W-:Y:S02]  /*bfa0*/  FMUL.FTZ R45, R45, c[0x0][0x320] ;  /* 0x0000c8002d2d7a20 */ /* 0x000fe40000410000 */
[----:B------:R-:W-:Y:S01]  /*bfb0*/  FMUL.FTZ R38, R38, c[0x0][0x320] ;  /* 0x0000c80026267a20 */ /* 0x000fe20000410000 */
[----:B------:R-:W-:Y:S01]  /*bfc0*/  FMNMX.FTZ R101, R247, R101, !PT ;  /* 0x00000065f7657209 */ /* 0x000fe20007810000 */
[----:B------:R-:W-:Y:S02]  /*bfd0*/  FMUL.FTZ R48, R48, c[0x0][0x320] ;  /* 0x0000c80030307a20 */ /* 0x000fe40000410000 */
[----:B------:R-:W-:Y:S01]  /*bfe0*/  FMUL.FTZ R49, R49, c[0x0][0x320] ;  /* 0x0000c80031317a20 */ /* 0x000fe20000410000 */
[----:B-----5:R-:W-:Y:S01]  /*bff0*/  FMNMX.FTZ R101, R246, R101, !PT ;  /* 0x00000065f6657209 */ /* 0x020fe20007810000 */
[----:B------:R1:W5:Y:S01]  /*c000*/  MUFU.TANH R222, R18 ;  /* 0x0000001200de7308 */ /* 0x0003620000002400 */
[----:B------:R-:W-:Y:S02]  /*c010*/  FMUL.FTZ R39, R39, c[0x0][0x320] ;  /* 0x0000c80027277a20 */ /* 0x000fe40000410000 */
[----:B------:R-:W-:Y:S01]  /*c020*/  FMUL.FTZ R42, R42, c[0x0][0x320] ;  /* 0x0000c8002a2a7a20 */ /* 0x000fe20000410000 */
[----:B---3--:R-:W-:Y:S01]  /*c030*/  MOV R15, R230 ;  /* 0x000000e6000f7202 */ /* 0x008fe20000000f00 */
[----:B------:R-:W-:Y:S01]  /*c040*/  FMUL.FTZ R43, R43, c[0x0][0x320] ;  /* 0x0000c8002b2b7a20 */ /* 0x000fe20000410000 */
[----:B------:R-:W-:Y:S01]  /*c050*/  FMNMX.FTZ R2, R227, R2, !PT ;  /* 0x00000002e3027209 */ /* 0x000fe20007810000 */
[----:B------:R-:W-:Y:S02]  /*c060*/  FMUL.FTZ R46, R46, c[0x0][0x320] ;  /* 0x0000c8002e2e7a20 */ /* 0x000fe40000410000 */
[----:B------:R-:W-:Y:S01]  /*c070*/  FMUL.FTZ R47, R47, c[0x0][0x320] ;  /* 0x0000c8002f2f7a20 */ /* 0x000fe20000410000 */
[----:B------:R-:W3:Y:S01]  /*c080*/  MUFU.TANH R238, R33 ;  /* 0x0000002100ee7308 */ /* 0x000ee20000002400 */
[----:B------:R-:W-:Y:S02]  /*c090*/  FMUL.FTZ R50, R50, c[0x0][0x320] ;  /* 0x0000c80032327a20 */ /* 0x000fe40000410000 */
[----:B------:R-:W-:Y:S01]  /*c0a0*/  FMUL.FTZ R51, R51, c[0x0][0x320] ;  /* 0x0000c80033337a20 */ /* 0x000fe20000410000 */
[----:B----4-:R-:W-:Y:S06]  /*c0b0*/  FMNMX.FTZ R101, R237, R101, !PT ;  /* 0x00000065ed657209 */ /* 0x010fec0007810000 */
[----:B------:R-:W4:Y:S01]  /*c0c0*/  MUFU.TANH R252, R36 ;  /* 0x0000002400fc7308 */ /* 0x000f220000002400 */
[----:B-1----:R-:W-:Y:S02]  /*c0d0*/  MOV R18, R232 ;  /* 0x000000e800127202 */ /* 0x002fe40000000f00 */
[----:B-----5:R-:W-:Y:S07]  /*c0e0*/  FMNMX.FTZ R2, R222, R2, !PT ;  /* 0x00000002de027209 */ /* 0x020fee0007810000 */
[----:B------:R-:W1:Y:S01]  /*c0f0*/  MUFU.TANH R249, R37 ;  /* 0x0000002500f97308 */ /* 0x000e620000002400 */
[----:B------:R-:W-:Y:S02]  /*c100*/  FMNMX.FTZ R2, R224, R2, !PT ;  /* 0x00000002e0027209 */ /* 0x000fe40007810000 */
[----:B---3--:R-:W-:Y:S02]  /*c110*/  FMNMX.FTZ R101, R238, R101, !PT ;  /* 0x00000065ee657209 */ /* 0x008fe40007810000 */
[----:B------:R-:W-:Y:S05]  /*c120*/  FMNMX.FTZ R2, R236, R2, !PT ;  /* 0x00000002ec027209 */ /* 0x000fea0007810000 */
[----:B------:R-:W3:Y:S01]  /*c130*/  MUFU.TANH R244, R40 ;  /* 0x0000002800f47308 */ /* 0x000ee20000002400 */
[----:B----4-:R-:W-:Y:S09]  /*c140*/  FMNMX.FTZ R101, R252, R101, !PT ;  /* 0x00000065fc657209 */ /* 0x010ff20007810000 */
[----:B------:R-:W4:Y:S01]  /*c150*/  MUFU.TANH R243, R41 ;  /* 0x0000002900f37308 */ /* 0x000f220000002400 */
[----:B-1----:R-:W-:Y:S09]  /*c160*/  FMNMX.FTZ R101, R249, R101, !PT ;  /* 0x00000065f9657209 */ /* 0x002ff20007810000 */
[----:B------:R-:W1:Y:S01]  /*c170*/  MUFU.TANH R235, R23 ;  /* 0x0000001700eb7308 */ /* 0x000e620000002400 */
[----:B---3--:R-:W-:Y:S09]  /*c180*/  FMNMX.FTZ R101, R244, R101, !PT ;  /* 0x00000065f4657209 */ /* 0x008ff20007810000 */
        /* <DEDUP_REMOVED lines=17> */
[----:B---3--:R-:W-:Y:S05]  /*c2a0*/  FMNMX.FTZ R101, R239, R101, !PT ;  /* 0x00000065ef657209 */ /* 0x008fea0007810000 */
[----:B------:R-:W3:Y:S04]  /*c2b0*/  SHFL.BFLY PT, R4, R101, 0x2, 0x1f ;  /* 0x0c401f0065047f89 */ /* 0x000ee800000e0000 */
[----:B------:R-:W5:Y:S01]  /*c2c0*/  MUFU.TANH R248, R35 ;  /* 0x0000002300f87308 */ /* 0x000f620000002400 */
[----:B----4-:R-:W-:Y:S09]  /*c2d0*/  FMNMX.FTZ R2, R250, R2, !PT ;  /* 0x00000002fa027209 */ /* 0x010ff20007810000 */
[----:B------:R-:W4:Y:S01]  /*c2e0*/  MUFU.TANH R12, R38 ;  /* 0x00000026000c7308 */ /* 0x000f220000002400 */
[----:B-1----:R-:W-:Y:S09]  /*c2f0*/  FMNMX.FTZ R2, R245, R2, !PT ;  /* 0x00000002f5027209 */ /* 0x002ff20007810000 */
[----:B------:R-:W1:Y:S01]  /*c300*/  MUFU.TANH R21, R39 ;  /* 0x0000002700157308 */ /* 0x000e620000002400 */
[----:B---3--:R-:W-:Y:S02]  /*c310*/  FMNMX.FTZ R101, R101, R4, !PT ;  /* 0x0000000465657209 */ /* 0x008fe40007810000 */
[----:B-----5:R-:W-:Y:S03]  /*c320*/  FMNMX.FTZ R2, R248, R2, !PT ;  /* 0x00000002f8027209 */ /* 0x020fe60007810000 */
        /* <DEDUP_REMOVED lines=8> */
[C---:B------:R-:W-:Y:S02]  /*c3b0*/  FADD.FTZ R0, -R101.reuse, R0 ;  /* 0x0000000065007221 */ /* 0x040fe40000010100 */
[----:B------:R-:W-:Y:S02]  /*c3c0*/  FMUL.FTZ R202, R101, c[0x0][0x2d0] ;  /* 0x0000b40065ca7a20 */ /* 0x000fe40000410000 */
[----:B------:R-:W3:Y:S01]  /*c3d0*/  MUFU.TANH R26, R47 ;  /* 0x0000002f001a7308 */ /* 0x000ee20000002400 */
[----:B------:R-:W-:Y:S02]  /*c3e0*/  FMUL.FTZ R0, R0, c[0x0][0x2d0] ;  /* 0x0000b40000007a20 */ /* 0x000fe40000410000 */
[--C-:B------:R-:W-:Y:S01]  /*c3f0*/  FFMA.FTZ R6, R102, c[0x0][0x2d0], -R202.reuse ;  /* 0x0000b40066067a23 */ /* 0x100fe200000108ca */
[----:B----4-:R-:W-:Y:S06]  /*c400*/  FMNMX.FTZ R2, R28, R2, !PT ;  /* 0x000000021c027209 */ /* 0x010fec0007810000 */
[----:B------:R-:W4:Y:S01]  /*c410*/  MUFU.TANH R25, R50 ;  /* 0x0000003200197308 */ /* 0x000f220000002400 */
[----:B-1----:R-:W-:Y:S09]  /*c420*/  FMNMX.FTZ R2, R27, R2, !PT ;  /* 0x000000021b027209 */ /* 0x002ff20007810000 */
[----:B------:R-:W1:Y:S01]  /*c430*/  MUFU.TANH R23, R51 ;  /* 0x0000003300177308 */ /* 0x000e620000002400 */
[----:B---3--:R-:W-:Y:S04]  /*c440*/  FMNMX.FTZ R2, R26, R2, !PT ;  /* 0x000000021a027209 */ /* 0x008fe80007810000 */
[----:B----4-:R-:W-:Y:S04]  /*c450*/  FMNMX.FTZ R2, R25, R2, !PT ;  /* 0x0000000219027209 */ /* 0x010fe80007810000 */
[----:B-1----:R-:W-:Y:S05]  /*c460*/  FMNMX.FTZ R2, R23, R2, !PT ;  /* 0x0000000217027209 */ /* 0x002fea0007810000 */
[----:B------:R-:W1:Y:S02]  /*c470*/  SHFL.BFLY PT, R100, R2, 0x2, 0x1f ;  /* 0x0c401f0002647f89 */ /* 0x000e6400000e0000 */
[----:B-1----:R-:W-:Y:S02]  /*c480*/  FMNMX.FTZ R100, R2, R100, !PT ;  /* 0x0000006402647209 */ /* 0x002fe40007810000 */
[----:B------:R1:W3:Y:S04]  /*c490*/  MUFU.EX2 R2, R0 ;  /* 0x0000000000027308 */ /* 0x0002e80000000800 */
[----:B------:R-:W4:Y:S01]  /*c4a0*/  SHFL.BFLY PT, R5, R100, 0x1, 0x1f ;  /* 0x0c201f0064057f89 */ /* 0x000f2200000e0000 */
[----:B-1----:R-:W-:Y:S02]  /*c4b0*/  FFMA.FTZ R0, R200, c[0x0][0x2d0], -R202 ;  /* 0x0000b400c8007a23 */ /* 0x002fe400000108ca */
[----:B---3--:R-:W-:Y:S01]  /*c4c0*/  FMUL.FTZ R37, R2, R117 ;  /* 0x0000007502257220 */ /* 0x008fe20000410000 */
[----:B----4-:R-:W-:Y:S02]  /*c4d0*/  FMNMX.FTZ R100, R100, R5, !PT ;  /* 0x0000000564647209 */ /* 0x010fe40007810000 */
[----:B------:R-:W2:Y:S01]  /*c4e0*/  MUFU.EX2 R200, R0 ;  /* 0x0000000000c87308 */ /* 0x000ea20000000800 */
[C---:B------:R-:W-:Y:S02]  /*c4f0*/  FMUL.FTZ R44, R2.reuse, R108 ;  /* 0x0000006c022c7220 */ /* 0x040fe40000410000 */
[----:B------:R-:W-:Y:S02]  /*c500*/  FMUL.FTZ R45, R2, R109 ;  /* 0x0000006d022d7220 */ /* 0x000fe40000410000 */
[----:B------:R-:W-:Y:S02]  /*c510*/  FMUL.FTZ R203, R100, c[0x0][0x2d0] ;  /* 0x0000b40064cb7a20 */ /* 0x000fe40000410000 */
[C---:B------:R-:W-:Y:S01]  /*c520*/  FMUL.FTZ R4, R2.reuse, R148 ;  /* 0x0000009402047220 */ /* 0x040fe20000410000 */
[----:B------:R-:W-:Y:S01]  /*c530*/  MOV R148, R18 ;  /* 0x0000001200947202 */ /* 0x000fe20000000f00 */
        /* <DEDUP_REMOVED lines=16> */
[C---:B--2---:R-:W-:Y:S01]  /*c640*/  FFMA.FTZ R102, R2.reuse, R13, R200 ;  /* 0x0000000d02667223 */ /* 0x044fe200000100c8 */
[----:B------:R-:W-:Y:S01]  /*c650*/  MOV R149, R19 ;  /* 0x0000001300957202 */ /* 0x000fe20000000f00 */
[C---:B------:R-:W-:Y:S01]  /*c660*/  FMUL.FTZ R13, R2.reuse, R141 ;  /* 0x0000008d020d7220 */ /* 0x040fe20000410000 */
[----:B------:R-:W-:Y:S01]  /*c670*/  MOV R141, R25 ;  /* 0x00000019008d7202 */ /* 0x000fe20000000f00 */
[----:B------:R-:W-:Y:S02]  /*c680*/  FMUL.FTZ R25, R2, R129 ;  /* 0x0000008102197220 */ /* 0x000fe40000410000 */
[----:B------:R-:W2:Y:S01]  /*c690*/  LDL.LU R129, [R1+0x8] ;  /* 0x0000080001817983 */ /* 0x000ea20000300800 */
[----:B------:R-:W-:Y:S02]  /*c6a0*/  FADD.FTZ R0, -R100, R3 ;  /* 0x0000000364007221 */ /* 0x000fe40000010100 */
[--C-:B------:R-:W-:Y:S02]  /*c6b0*/  FFMA.FTZ R3, R201, c[0x0][0x2d0], -R203.reuse ;  /* 0x0000b400c9037a23 */ /* 0x100fe400000108cb */
[----:B------:R-:W-:Y:S02]  /*c6c0*/  FMUL.FTZ R0, R0, c[0x0][0x2d0] ;  /* 0x0000b40000007a20 */ /* 0x000fe40000410000 */
[----:B------:R1:W-:Y:S01]  /*c6d0*/  MUFU.EX2 R103, R3 ;  /* 0x0000000300677308 */ /* 0x0003e20000000800 */
[C---:B------:R-:W-:Y:S02]  /*c6e0*/  FMUL.FTZ R28, R2.reuse, R124 ;  /* 0x0000007c021c7220 */ /* 0x040fe40000410000 */
[C---:B------:R-:W-:Y:S02]  /*c6f0*/  FMUL.FTZ R29, R2.reuse, R125 ;  /* 0x0000007d021d7220 */ /* 0x040fe40000410000 */
        /* <DEDUP_REMOVED lines=8> */
[C---:B------:R-:W-:Y:S02]  /*c780*/  FMUL.FTZ R52, R2.reuse, R52 ;  /* 0x0000003402347220 */ /* 0x040fe40000410000 */
[C---:B------:R-:W-:Y:S02]  /*c790*/  FMUL.FTZ R53, R2.reuse, R53 ;  /* 0x0000003502357220 */ /* 0x040fe40000410000 */
[C---:B------:R-:W-:Y:S02]  /*c7a0*/  FMUL.FTZ R56, R2.reuse, R56 ;  /* 0x0000003802387220 */ /* 0x040fe40000410000 */
[--C-:B-1----:R-:W-:Y:S01]  /*c7b0*/  FFMA.FTZ R3, R217, c[0x0][0x2d0], -R202.reuse ;  /* 0x0000b400d9037a23 */ /* 0x102fe200000108ca */
[----:B------:R-:W-:Y:S01]  /*c7c0*/  MOV R217, R14 ;  /* 0x0000000e00d97202 */ /* 0x000fe20000000f00 */
[C---:B------:R-:W-:Y:S02]  /*c7d0*/  FMUL.FTZ R57, R2.reuse, R57 ;  /* 0x0000003902397220 */ /* 0x040fe40000410000 */
[----:B------:R-:W1:Y:S01]  /*c7e0*/  MUFU.EX2 R201, R3 ;  /* 0x0000000300c97308 */ /* 0x000e620000000800 */
        /* <DEDUP_REMOVED lines=11> */
[----:B------:R-:W-:Y:S01]  /*c8a0*/  FMUL.FTZ R81, R2, R81 ;  /* 0x0000005102517220 */ /* 0x000fe20000410000 */
[----:B-1----:R-:W-:Y:S01]  /*c8b0*/  F2FP.BF16.PACK_AB R104, R201, R200 ;  /* 0x000000c8c968723e */ /* 0x002fe200000010ff */
[--C-:B------:R-:W-:Y:S02]  /*c8c0*/  FFMA.FTZ R3, R216, c[0x0][0x2d0], -R203.reuse ;  /* 0x0000b400d8037a23 */ /* 0x100fe400000108cb */
        /* <DEDUP_REMOVED lines=8> */
[----:B------:R-:W-:Y:S02]  /*c950*/  FMUL.FTZ R97, R2, R97 ;  /* 0x0000006102617220 */ /* 0x000fe40000410000 */
[C---:B------:R-:W-:Y:S02]  /*c960*/  FMUL.FTZ R18, R0.reuse, R138 ;  /* 0x0000008a00127220 */ /* 0x040fe40000410000 */
[C---:B------:R-:W-:Y:S02]  /*c970*/  FMUL.FTZ R19, R0.reuse, R139 ;  /* 0x0000008b00137220 */ /* 0x040fe40000410000 */
[C---:B------:R-:W-:Y:S02]  /*c980*/  FMUL.FTZ R46, R0.reuse, R110 ;  /* 0x0000006e002e7220 */ /* 0x040fe40000410000 */
[C---:B------:R-:W-:Y:S02]  /*c990*/  FMUL.FTZ R47, R0.reuse, R111 ;  /* 0x0000006f002f7220 */ /* 0x040fe40000410000 */
[----:B------:R-:W-:Y:S01]  /*c9a0*/  FMUL.FTZ R6, R0, R150 ;  /* 0x0000009600067220 */ /* 0x000fe20000410000 */
[----:B-1----:R-:W-:Y:S01]  /*c9b0*/  F2FP.BF16.PACK_AB R105, R216, R103 ;  /* 0x00000067d869723e */ /* 0x002fe200000010ff */
[----:B------:R-:W-:Y:S01]  /*c9c0*/  FFMA.FTZ R3, R215, c[0x0][0x2d0], -R202 ;  /* 0x0000b400d7037a23 */ /* 0x000fe200000108ca */
[----:B------:R-:W-:Y:S01]  /*c9d0*/  MOV R150, R128 ;  /* 0x0000008000967202 */ /* 0x000fe20000000f00 */
[C---:B------:R-:W-:Y:S01]  /*c9e0*/  FMUL.FTZ R7, R0.reuse, R151 ;  /* 0x0000009700077220 */ /* 0x040fe20000410000 */
[----:B------:R-:W-:Y:S01]  /*c9f0*/  MOV R151, R133 ;  /* 0x0000008500977202 */ /* 0x000fe20000000f00 */
[----:B------:R1:W3:Y:S01]  /*ca00*/  MUFU.EX2 R215, R3 ;  /* 0x0000000300d77308 */ /* 0x0002e20000000800 */
        /* <DEDUP_REMOVED lines=13> */
[----:B-1----:R-:W-:Y:S01]  /*cae0*/  MOV R3, R12 ;  /* 0x0000000c00037202 */ /* 0x002fe20000000f00 */
[----:B------:R-:W-:Y:S01]  /*caf0*/  FMUL.FTZ R12, R2, R140 ;  /* 0x0000008c020c7220 */ /* 0x000fe20000410000 */
[----:B------:R-:W-:Y:S01]  /*cb00*/  MOV R140, R23 ;  /* 0x00000017008c7202 */ /* 0x000fe20000000f00 */
[--C-:B------:R-:W-:Y:S01]  /*cb10*/  FFMA.FTZ R2, R218, c[0x0][0x2d0], -R203.reuse ;  /* 0x0000b400da027a23 */ /* 0x100fe200000108cb */
[----:B------:R-:W-:Y:S01]  /*cb20*/  MOV R147, R3 ;  /* 0x0000000300937202 */ /* 0x000fe20000000f00 */
[C---:B------:R-:W-:Y:S02]  /*cb30*/  FMUL.FTZ R23, R0.reuse, R135 ;  /* 0x0000008700177220 */ /* 0x040fe40000410000 */
[----:B------:R1:W-:Y:S01]  /*cb40*/  MUFU.EX2 R116, R2 ;  /* 0x0000000200747308 */ /* 0x0003e20000000800 */
[C---:B------:R-:W-:Y:S02]  /*cb50*/  FMUL.FTZ R39, R0.reuse, R119 ;  /* 0x0000007700277220 */ /* 0x040fe40000410000 */
[C---:B------:R-:W-:Y:S02]  /*cb60*/  FMUL.FTZ R42, R0.reuse, R114 ;  /* 0x00000072002a7220 */ /* 0x040fe40000410000 */
[C---:B------:R-:W-:Y:S02]  /*cb70*/  FMUL.FTZ R43, R0.reuse, R115 ;  /* 0x00000073002b7220 */ /* 0x040fe40000410000 */
[C---:B------:R-:W-:Y:S01]  /*cb80*/  FMUL.FTZ R50, R0.reuse, R106 ;  /* 0x0000006a00327220 */ /* 0x040fe20000410000 */
[----:B---3--:R-:W-:Y:S01]  /*cb90*/  F2FP.BF16.PACK_AB R106, R117, R215 ;  /* 0x000000d7756a723e */ /* 0x008fe200000010ff */
        /* <DEDUP_REMOVED lines=25> */
[--C-:B-1----:R-:W-:Y:S02]  /*cd30*/  FFMA.FTZ R2, R219, c[0x0][0x2d0], -R203.reuse ;  /* 0x0000b400db027a23 */ /* 0x102fe400000108cb */
[----:B------:R-:W-:Y:S02]  /*cd40*/  FADD.FTZ R201, R201, R102 ;  /* 0x00000066c9c97221 */ /* 0x000fe40000010000 */
[----:B------:R-:W1:Y:S01]  /*cd50*/  MUFU.EX2 R115, R2 ;  /* 0x0000000200737308 */ /* 0x000e620000000800 */
[--C-:B------:R-:W-:Y:S02]  /*cd60*/  FFMA.FTZ R112, R222, c[0x0][0x2d0], -R203.reuse ;  /* 0x0000b400de707a23 */ /* 0x100fe400000108cb */
[--C-:B------:R-:W-:Y:S02]  /*cd70*/  FFMA.FTZ R218, R242, c[0x0][0x2d0], -R202.reuse ;  /* 0x0000b400f2da7a23 */ /* 0x100fe400000108ca */
[----:B------:R-:W3:Y:S01]  /*cd80*/  LDL R242, [R1+0x4c] ;  /* 0x00004c0001f27983 */ /* 0x000ee20000100800 */
[--C-:B------:R-:W-:Y:S02]  /*cd90*/  FFMA.FTZ R119, R252, c[0x0][0x2d0], -R202.reuse ;  /* 0x0000b400fc777a23 */ /* 0x100fe400000108ca */
[--C-:B------:R-:W-:Y:S02]  /*cda0*/  FFMA.FTZ R222, R240, c[0x0][0x2d0], -R202.reuse ;  /* 0x0000b400f0de7a23 */ /* 0x100fe400000108ca */
[----:B------:R4:W-:Y:S01]  /*cdb0*/  MUFU.EX2 R127, R112 ;  /* 0x00000070007f7308 */ /* 0x0009e20000000800 */
[--C-:B------:R-:W-:Y:S02]  /*cdc0*/  FFMA.FTZ R118, R249, c[0x0][0x2d0], -R202.reuse ;  /* 0x0000b400f9767a23 */ /* 0x100fe400000108ca */
[--C-:B------:R-:W-:Y:S02]  /*cdd0*/  FFMA.FTZ R219, R137, c[0x0][0x2d0], -R203.reuse ;  /* 0x0000b40089db7a23 */ /* 0x100fe400000108cb */
[--C-:B------:R-:W-:Y:S05]  /*cde0*/  FFMA.FTZ R121, R243, c[0x0][0x2d0], -R202.reuse ;  /* 0x0000b400f3797a23 */ /* 0x100fea00000108ca */
[----:B------:R-:W-:Y:S01]  /*cdf0*/  MUFU.EX2 R218, R218 ;  /* 0x000000da00da7308 */ /* 0x000fe20000000800 */
[----:B-1----:R-:W-:Y:S02]  /*ce00*/  F2FP.BF16.PACK_AB R107, R115, R116 ;  /* 0x00000074736b723e */ /* 0x002fe400000010ff */
[----:B------:R-:W-:Y:S04]  /*ce10*/  IADD3 R2, R211, R205, RZ ;  /* 0x000000cdd3027210 */ /* 0x000fe80007ffe0ff */
[----:B------:R-:W-:Y:S03]  /*ce20*/  IADD3 R102, R207, R2, RZ ;  /* 0x00000002cf667210 */ /* 0x000fe60007ffe0ff */
[----:B------:R-:W-:Y:S01]  /*ce30*/  MUFU.EX2 R219, R219 ;  /* 0x000000db00db7308 */ /* 0x000fe20000000800 */
[----:B----4-:R-:W-:Y:S09]  /*ce40*/  FFMA.FTZ R112, R230, c[0x0][0x2d0], -R203 ;  /* 0x0000b400e6707a23 */ /* 0x010ff200000108cb */
[----:B------:R1:W-:Y:S10]  /*ce50*/  MUFU.EX2 R132, R112 ;  /* 0x0000007000847308 */ /* 0x0003f40000000800 */
[----:B------:R-:W-:Y:S10]  /*ce60*/  MUFU.EX2 R230, R118 ;  /* 0x0000007600e67308 */ /* 0x000ff40000000800 */
[----:B------:R-:W-:Y:S01]  /*ce70*/  MUFU.EX2 R222, R222 ;  /* 0x000000de00de7308 */ /* 0x000fe20000000800 */
[----:B-1----:R-:W-:Y:S02]  /*ce80*/  FADD.FTZ R112, R215, R201 ;  /* 0x000000c9d7707221 */ /* 0x002fe40000010000 */
[----:B--2---:R-:W-:Y:S01]  /*ce90*/  FFMA.FTZ R113, R0, R129, R103 ;  /* 0x0000008100717223 */ /* 0x004fe20000010067 */
[----:B------:R-:W-:Y:S01]  /*cea0*/  IADD3 R0, R210, R205, RZ ;  /* 0x000000cdd2007210 */ /* 0x000fe20007ffe0ff */
[--C-:B------:R-:W-:Y:S03]  /*ceb0*/  FFMA.FTZ R103, R226, c[0x0][0x2d0], -R202.reuse ;  /* 0x0000b400e2677a23 */ /* 0x100fe600000108ca */
[----:B------:R-:W-:Y:S01]  /*cec0*/  IADD3 R3, R207, R0, RZ ;  /* 0x00000000cf037210 */ /* 0x000fe20007ffe0ff */
[----:B------:R-:W1:Y:S01]  /*ced0*/  LDSM.16.MT88.4 R108, [R0] ;  /* 0x00000000006c783b */ /* 0x000e620000004200 */
[----:B------:R2:W-:Y:S02]  /*cee0*/  MUFU.EX2 R114, R103 ;  /* 0x0000006700727308 */ /* 0x0005e40000000800 */
[--C-:B--2---:R-:W-:Y:S08]  /*cef0*/  FFMA.FTZ R103, R225, c[0x0][0x2d0], -R202.reuse ;  /* 0x0000b400e1677a23 */ /* 0x104ff000000108ca */
[----:B------:R2:W-:Y:S01]  /*cf00*/  MUFU.EX2 R122, R103 ;  /* 0x00000067007a7308 */ /* 0x0005e20000000800 */
[C---:B-1----:R-:W-:Y:S08]  /*cf10*/  HMMA.16816.F32.BF16 R4, R104.reuse, R108, R4 ;  /* 0x0000006c6804723c */ /* 0x042ff00000041804 */
[C---:B------:R-:W-:Y:S01]  /*cf20*/  HMMA.16816.F32.BF16 R8, R104.reuse, R110, R8 ;  /* 0x0000006e6808723c */ /* 0x040fe20000041808 */
[----:B------:R-:W1:Y:S03]  /*cf30*/  LDSM.16.MT88.4 R108, [R3] ;  /* 0x00000000036c783b */ /* 0x000e660000004200 */
[--C-:B--2---:R-:W-:Y:S02]  /*cf40*/  FFMA.FTZ R103, R221, c[0x0][0x2d0], -R202.reuse ;  /* 0x0000b400dd677a23 */ /* 0x104fe400000108ca */
[--C-:B------:R-:W-:Y:S03]  /*cf50*/  FFMA.FTZ R221, R136, c[0x0][0x2d0], -R203.reuse ;  /* 0x0000b40088dd7a23 */ /* 0x100fe600000108cb */
[----:B------:R-:W-:Y:S01]  /*cf60*/  LDSM.16.MT88.4 R136, [R3+0x2800] ;  /* 0x002800000388783b */ /* 0x000fe20000004200 */
[----:B------:R2:W-:Y:S10]  /*cf70*/  MUFU.EX2 R124, R103 ;  /* 0x00000067007c7308 */ /* 0x0005f40000000800 */
[----:B------:R-:W4:Y:S01]  /*cf80*/  MUFU.EX2 R221, R221 ;  /* 0x000000dd00dd7308 */ /* 0x000f220000000800 */
[--C-:B--2---:R-:W-:Y:S02]  /*cf90*/  FFMA.FTZ R103, R220, c[0x0][0x2d0], -R202.reuse ;  /* 0x0000b400dc677a23 */ /* 0x104fe400000108ca */
[--C-:B------:R-:W-:Y:S02]  /*cfa0*/  FFMA.FTZ R220, R241, c[0x0][0x2d0], -R202.reuse ;  /* 0x0000b400f1dc7a23 */ /* 0x100fe400000108ca */
[----:B------:R-:W2:Y:S05]  /*cfb0*/  LDL.64 R240, [R1+0x40] ;  /* 0x0000400001f07983 */ /* 0x000eaa0000100a00 */
[----:B------:R5:W-:Y:S01]  /*cfc0*/  MUFU.EX2 R129, R103 ;  /* 0x0000006700817308 */ /* 0x000be20000000800 */
[C---:B-1----:R-:W-:Y:S03]  /*cfd0*/  HMMA.16816.F32.BF16 R12, R104.reuse, R108, R12 ;  /* 0x0000006c680c723c */ /* 0x042fe6000004180c */
[----:B----4-:R-:W-:Y:S05]  /*cfe0*/  F2FP.BF16.PACK_AB R201, R221, R219 ;  /* 0x000000dbddc9723e */ /* 0x010fea00000010ff */
[C---:B------:R-:W-:Y:S01]  /*cff0*/  HMMA.16816.F32.BF16 R16, R104.reuse, R110, R16 ;  /* 0x0000006e6810723c */ /* 0x040fe20000041810 */
[----:B------:R-:W1:Y:S01]  /*d000*/  LDSM.16.MT88.4 R108, [R2] ;  /* 0x00000000026c783b */ /* 0x000e620000004200 */
[----:B------:R-:W4:Y:S02]  /*d010*/  MUFU.EX2 R220, R220 ;  /* 0x000000dc00dc7308 */ /* 0x000f240000000800 */
[--C-:B-----5:R-:W-:Y:S08]  /*d020*/  FFMA.FTZ R103, R228, c[0x0][0x2d0], -R203.reuse ;  /* 0x0000b400e4677a23 */ /* 0x120ff000000108cb */
[----:B------:R-:W-:Y:S10]  /*d030*/  MUFU.EX2 R228, R119 ;  /* 0x0000007700e47308 */ /* 0x000ff40000000800 */
[----:B------:R5:W-:Y:S01]  /*d040*/  MUFU.EX2 R120, R103 ;  /* 0x0000006700787308 */ /* 0x000be20000000800 */
[----:B----4-:R-:W-:Y:S01]  /*d050*/  F2FP.BF16.PACK_AB R200, R220, R218 ;  /* 0x000000dadcc8723e */ /* 0x010fe200000010ff */
[C---:B-1----:R-:W-:Y:S08]  /*d060*/  HMMA.16816.F32.BF16 R20, R104.reuse, R108, R20 ;  /* 0x0000006c6814723c */ /* 0x042ff00000041814 */
[C---:B------:R-:W-:Y:S01]  /*d070*/  HMMA.16816.F32.BF16 R24, R104.reuse, R110, R24 ;  /* 0x0000006e6818723c */ /* 0x040fe20000041818 */
[----:B------:R-:W1:Y:S03]  /*d080*/  LDSM.16.MT88.4 R108, [R102] ;  /* 0x00000000666c783b */ /* 0x000e660000004200 */
[--C-:B-----5:R-:W-:Y:S04]  /*d090*/  FFMA.FTZ R103, R227, c[0x0][0x2d0], -R203.reuse ;  /* 0x0000b400e3677a23 */ /* 0x120fe800000108cb */
[----:B------:R4:W5:Y:S04]  /*d0a0*/  MUFU.EX2 R123, R103 ;  /* 0x00000067007b7308 */ /* 0x0009680000000800 */
[--C-:B----4-:R-:W-:Y:S06]  /*d0b0*/  FFMA.FTZ R103, R224, c[0x0][0x2d0], -R203.reuse ;  /* 0x0000b400e0677a23 */ /* 0x110fec00000108cb */
[----:B------:R4:W2:Y:S01]  /*d0c0*/  MUFU.EX2 R128, R103 ;  /* 0x0000006700807308 */ /* 0x0008a20000000800 */
[C---:B-1----:R-:W-:Y:S08]  /*d0d0*/  HMMA.16816.F32.BF16 R28, R104.reuse, R108, R28 ;  /* 0x0000006c681c723c */ /* 0x042ff0000004181c */
[C---:B------:R-:W-:Y:S01]  /*d0e0*/  HMMA.16816.F32.BF16 R32, R104.reuse, R110, R32 ;  /* 0x0000006e6820723c */ /* 0x040fe20000041820 */
[----:B------:R-:W1:Y:S03]  /*d0f0*/  LDSM.16.MT88.4 R108, [R0+0x3000] ;  /* 0x00300000006c783b */ /* 0x000e660000004200 */
[--C-:B----4-:R-:W-:Y:S04]  /*d100*/  FFMA.FTZ R103, R234, c[0x0][0x2d0], -R202.reuse ;  /* 0x0000b400ea677a23 */ /* 0x110fe800000108ca */
[----:B------:R4:W-:Y:S04]  /*d110*/  MUFU.EX2 R125, R103 ;  /* 0x00000067007d7308 */ /* 0x0009e80000000800 */
[--C-:B----4-:R-:W-:Y:S01]  /*d120*/  FFMA.FTZ R103, R233, c[0x0][0x2d0], -R202.reuse ;  /* 0x0000b400e9677a23 */ /* 0x110fe200000108ca */
[C---:B-1----:R-:W-:Y:S05]  /*d130*/  HMMA.16816.F32.BF16 R36, R104.reuse, R108, R36 ;  /* 0x0000006c6824723c */ /* 0x042fea0000041824 */
[----:B------:R1:W-:Y:S03]  /*d140*/  MUFU.EX2 R131, R103 ;  /* 0x0000006700837308 */ /* 0x0003e60000000800 */
[C---:B------:R-:W-:Y:S01]  /*d150*/  HMMA.16816.F32.BF16 R40, R104.reuse, R110, R40 ;  /* 0x0000006e6828723c */ /* 0x040fe20000041828 */
[----:B------:R-:W4:Y:S03]  /*d160*/  LDSM.16.MT88.4 R108, [R3+0x3000] ;  /* 0x00300000036c783b */ /* 0x000f260000004200 */
[--C-:B-1----:R-:W-:Y:S04]  /*d170*/  FFMA.FTZ R103, R231, c[0x0][0x2d0], -R202.reuse ;  /* 0x0000b400e7677a23 */ /* 0x102fe800000108ca */
[----:B------:R1:W-:Y:S01]  /*d180*/  MUFU.EX2 R134, R103 ;  /* 0x0000006700867308 */ /* 0x0003e20000000800 */
[C---:B----4-:R-:W-:Y:S03]  /*d190*/  HMMA.16816.F32.BF16 R44, R104.reuse, R108, R44 ;  /* 0x0000006c682c723c */ /* 0x050fe6000004182c */
[----:B-1----:R-:W-:Y:S05]  /*d1a0*/  FFMA.FTZ R103, R229, c[0x0][0x2d0], -R202 ;  /* 0x0000b400e5677a23 */ /* 0x002fea00000108ca */
[C---:B------:R-:W-:Y:S01]  /*d1b0*/  HMMA.16816.F32.BF16 R48, R104.reuse, R110, R48 ;  /* 0x0000006e6830723c */ /* 0x040fe20000041830 */
[----:B------:R-:W1:Y:S01]  /*d1c0*/  LDSM.16.MT88.4 R108, [R2+0x3000] ;  /* 0x00300000026c783b */ /* 0x000e620000004200 */
[----:B------:R4:W-:Y:S10]  /*d1d0*/  MUFU.EX2 R229, R121 ;  /* 0x0000007900e57308 */ /* 0x0009f40000000800 */
[----:B------:R3:W-:Y:S01]  /*d1e0*/  MUFU.EX2 R135, R103 ;  /* 0x0000006700877308 */ /* 0x0007e20000000800 */
[--C-:B----4-:R-:W-:Y:S09]  /*d1f0*/  FFMA.FTZ R121, R150, c[0x0][0x2d0], -R203.reuse ;  /* 0x0000b40096797a23 */ /* 0x110ff200000108cb */
[----:B------:R-:W-:Y:S01]  /*d200*/  MUFU.EX2 R225, R121 ;  /* 0x0000007900e17308 */ /* 0x000fe20000000800 */
[--C-:B---3--:R-:W-:Y:S09]  /*d210*/  FFMA.FTZ R103, R236, c[0x0][0x2d0], -R203.reuse ;  /* 0x0000b400ec677a23 */ /* 0x108ff200000108cb */
[----:B------:R3:W-:Y:S01]  /*d220*/  MUFU.EX2 R130, R103 ;  /* 0x0000006700827308 */ /* 0x0007e20000000800 */
[C---:B-1----:R-:W-:Y:S08]  /*d230*/  HMMA.16816.F32.BF16 R52, R104.reuse, R108, R52 ;  /* 0x0000006c6834723c */ /* 0x042ff00000041834 */
[C---:B------:R-:W-:Y:S01]  /*d240*/  HMMA.16816.F32.BF16 R56, R104.reuse, R110, R56 ;  /* 0x0000006e6838723c */ /* 0x040fe20000041838 */
[----:B------:R-:W1:Y:S03]  /*d250*/  LDSM.16.MT88.4 R108, [R102+0x3000] ;  /* 0x00300000666c783b */ /* 0x000e660000004200 */
[--C-:B---3--:R-:W-:Y:S04]  /*d260*/  FFMA.FTZ R103, R235, c[0x0][0x2d0], -R203.reuse ;  /* 0x0000b400eb677a23 */ /* 0x108fe800000108cb */
[----:B------:R3:W-:Y:S01]  /*d270*/  MUFU.EX2 R133, R103 ;  /* 0x0000006700857308 */ /* 0x0007e20000000800 */
[C---:B-1----:R-:W-:Y:S03]  /*d280*/  HMMA.16816.F32.BF16 R60, R104.reuse, R108, R60 ;  /* 0x0000006c683c723c */ /* 0x042fe6000004183c */
[----:B---3--:R-:W-:Y:S06]  /*d290*/  FFMA.FTZ R103, R232, c[0x0][0x2d0], -R203 ;  /* 0x0000b400e8677a23 */ /* 0x008fec00000108cb */
[----:B------:R1:W-:Y:S01]  /*d2a0*/  MUFU.EX2 R205, R103 ;  /* 0x0000006700cd7308 */ /* 0x0003e20000000800 */
[C---:B------:R-:W-:Y:S01]  /*d2b0*/  HMMA.16816.F32.BF16 R64, R104.reuse, R110, R64 ;  /* 0x0000006e6840723c */ /* 0x040fe20000041840 */
[----:B------:R-:W3:Y:S02]  /*d2c0*/  LDSM.16.MT88.4 R108, [R0+0x6000] ;  /* 0x00600000006c783b */ /* 0x000ee40000004200 */
[----:B-1----:R-:W-:Y:S02]  /*d2d0*/  FADD.FTZ R103, R216, R113 ;  /* 0x00000071d8677221 */ /* 0x002fe40000010000 */
[----:B------:R-:W-:Y:S02]  /*d2e0*/  FFMA.FTZ R216, R141, c[0x0][0x2d0], -R203 ;  /* 0x0000b4008dd87a23 */ /* 0x000fe400000108cb */
[----:B------:R-:W-:Y:S02]  /*d2f0*/  FADD.FTZ R116, R116, R103 ;  /* 0x0000006774747221 */ /* 0x000fe40000010000 */
[----:B------:R-:W-:Y:S03]  /*d300*/  FADD.FTZ R103, R117, R112 ;  /* 0x0000007075677221 */ /* 0x000fe60000010000 */
[----:B------:R-:W-:Y:S01]  /*d310*/  FADD.FTZ R116, R115, R116 ;  /* 0x0000007473747221 */ /* 0x000fe20000010000 */
[----:B------:R-:W-:Y:S01]  /*d320*/  MUFU.EX2 R216, R216 ;  /* 0x000000d800d87308 */ /* 0x000fe20000000800 */
[----:B------:R-:W-:Y:S02]  /*d330*/  FADD.FTZ R103, R114, R103 ;  /* 0x0000006772677221 */ /* 0x000fe40000010000 */
[--C-:B------:R-:W-:Y:S02]  /*d340*/  FFMA.FTZ R117, R244, c[0x0][0x2d0], -R202.reuse ;  /* 0x0000b400f4757a23 */ /* 0x100fe400000108ca */
[--C-:B------:R-:W-:Y:S01]  /*d350*/  FFMA.FTZ R112, R247, c[0x0][0x2d0], -R202.reuse ;  /* 0x0000b400f7707a23 */ /* 0x100fe200000108ca */
[----:B------:R-:W-:Y:S01]  /*d360*/  MOV R247, R145 ;  /* 0x0000009100f77202 */ /* 0x000fe20000000f00 */
[C---:B---3--:R-:W-:Y:S03]  /*d370*/  HMMA.16816.F32.BF16 R68, R104.reuse, R108, R68 ;  /* 0x0000006c6844723c */ /* 0x048fe60000041844 */
[----:B------:R-:W-:Y:S05]  /*d380*/  MUFU.EX2 R231, R117 ;  /* 0x0000007500e77308 */ /* 0x000fea0000000800 */
[C---:B------:R-:W-:Y:S01]  /*d390*/  HMMA.16816.F32.BF16 R72, R104.reuse, R110, R72 ;  /* 0x0000006e6848723c */ /* 0x040fe20000041848 */
[----:B------:R-:W1:Y:S04]  /*d3a0*/  LDSM.16.MT88.4 R108, [R3+0x6000] ;  /* 0x00600000036c783b */ /* 0x000e680000004200 */
[----:B------:R3:W-:Y:S02]  /*d3b0*/  MUFU.EX2 R126, R112 ;  /* 0x00000070007e7308 */ /* 0x0007e40000000800 */
[--C-:B---3--:R-:W-:Y:S01]  /*d3c0*/  FFMA.FTZ R112, R246, c[0x0][0x2d0], -R202.reuse ;  /* 0x0000b400f6707a23 */ /* 0x108fe200000108ca */
[----:B------:R-:W-:Y:S07]  /*d3d0*/  MOV R246, R144 ;  /* 0x0000009000f67202 */ /* 0x000fee0000000f00 */
[----:B------:R3:W-:Y:S01]  /*d3e0*/  MUFU.EX2 R235, R112 ;  /* 0x0000007000eb7308 */ /* 0x0007e20000000800 */
[----:B------:R-:W-:Y:S01]  /*d3f0*/  @P5 ISETP.GE.AND P1, PT, R246, c[0x0][0x1d4], PT ;  /* 0x00007500f6005a0c */ /* 0x000fe20003f26270 */
[C---:B-1----:R-:W-:Y:S08]  /*d400*/  HMMA.16816.F32.BF16 R76, R104.reuse, R108, R76 ;  /* 0x0000006c684c723c */ /* 0x042ff0000004184c */
[C---:B------:R-:W-:Y:S01]  /*d410*/  HMMA.16816.F32.BF16 R80, R104.reuse, R110, R80 ;  /* 0x0000006e6850723c */ /* 0x040fe20000041850 */
[----:B------:R-:W1:Y:S03]  /*d420*/  LDSM.16.MT88.4 R108, [R2+0x6000] ;  /* 0x00600000026c783b */ /* 0x000e660000004200 */
[--C-:B---3--:R-:W-:Y:S04]  /*d430*/  FFMA.FTZ R112, R237, c[0x0][0x2d0], -R202.reuse ;  /* 0x0000b400ed707a23 */ /* 0x108fe800000108ca */
[----:B------:R3:W-:Y:S04]  /*d440*/  MUFU.EX2 R237, R112 ;  /* 0x0000007000ed7308 */ /* 0x0007e80000000800 */
[--C-:B---3--:R-:W-:Y:S02]  /*d450*/  FFMA.FTZ R112, R238, c[0x0][0x2d0], -R202.reuse ;  /* 0x0000b400ee707a23 */ /* 0x108fe400000108ca */
[----:B------:R-:W-:Y:S02]  /*d460*/  FFMA.FTZ R202, R239, c[0x0][0x2d0], -R202 ;  /* 0x0000b400efca7a23 */ /* 0x000fe400000108ca */
[----:B------:R-:W3:Y:S02]  /*d470*/  LDL R239, [R1+0x2c] ;  /* 0x00002c0001ef7983 */ /* 0x000ee40000100800 */
[----:B------:R4:W-:Y:S01]  /*d480*/  MUFU.EX2 R238, R112 ;  /* 0x0000007000ee7308 */ /* 0x0009e20000000800 */
[C---:B-1----:R-:W-:Y:S08]  /*d490*/  HMMA.16816.F32.BF16 R84, R104.reuse, R108, R84 ;  /* 0x0000006c6854723c */ /* 0x042ff00000041854 */
[C---:B------:R-:W-:Y:S01]  /*d4a0*/  HMMA.16816.F32.BF16 R88, R104.reuse, R110, R88 ;  /* 0x0000006e6858723c */ /* 0x040fe20000041858 */
[----:B------:R-:W1:Y:S03]  /*d4b0*/  LDSM.16.MT88.4 R108, [R102+0x6000] ;  /* 0x00600000666c783b */ /* 0x000e660000004200 */
[--C-:B----4-:R-:W-:Y:S01]  /*d4c0*/  FFMA.FTZ R112, R251, c[0x0][0x2d0], -R203.reuse ;  /* 0x0000b400fb707a23 */ /* 0x110fe200000108cb */
[----:B------:R-:W-:Y:S03]  /*d4d0*/  MOV R251, R149 ;  /* 0x0000009500fb7202 */ /* 0x000fe60000000f00 */
[----:B------:R4:W-:Y:S01]  /*d4e0*/  MUFU.EX2 R232, R112 ;  /* 0x0000007000e87308 */ /* 0x0009e20000000800 */
[C---:B-1----:R-:W-:Y:S03]  /*d4f0*/  HMMA.16816.F32.BF16 R92, R104.reuse, R108, R92 ;  /* 0x0000006c685c723c */ /* 0x042fe6000004185c */
[----:B----4-:R-:W-:Y:S01]  /*d500*/  FFMA.FTZ R112, R250, c[0x0][0x2d0], -R203 ;  /* 0x0000b400fa707a23 */ /* 0x010fe200000108cb */
[----:B------:R-:W-:Y:S05]  /*d510*/  MOV R250, R148 ;  /* 0x0000009400fa7202 */ /* 0x000fea0000000f00 */
[----:B------:R1:W-:Y:S01]  /*d520*/  MUFU.EX2 R233, R112 ;  /* 0x0000007000e97308 */ /* 0x0003e20000000800 */
[----:B------:R-:W-:Y:S01]  /*d530*/  HMMA.16816.F32.BF16 R96, R104, R110, R96 ;  /* 0x0000006e6860723c */ /* 0x000fe20000041860 */
[----:B------:R-:W4:Y:S02]  /*d540*/  LDSM.16.MT88.4 R108, [R0+0x800] ;  /* 0x00080000006c783b */ /* 0x000f240000004200 */
[----:B------:R-:W-:Y:S04]  /*d550*/  @P5 ISETP.GE.AND P2, PT, R250, c[0x0][0x1d4], PT ;  /* 0x00007500fa005a0c */ /* 0x000fe80003f46270 */
[----:B------:R-:W-:Y:S02]  /*d560*/  F2FP.BF16.PACK_AB R104, R122, R114 ;  /* 0x000000727a68723e */ /* 0x000fe400000010ff */
[----:B------:R-:W-:Y:S03]  /*d570*/  F2FP.BF16.PACK_AB R106, R129, R124 ;  /* 0x0000007c816a723e */ /* 0x000fe600000010ff */
[----:B-----5:R-:W-:Y:S01]  /*d580*/  F2FP.BF16.PACK_AB R105, R123, R120 ;  /* 0x000000787b69723e */ /* 0x020fe200000010ff */
[----:B------:R-:W-:Y:S01]  /*d590*/  FADD.FTZ R120, R120, R116 ;  /* 0x0000007478787221 */ /* 0x000fe20000010000 */
[----:B--2---:R-:W-:Y:S01]  /*d5a0*/  F2FP.BF16.PACK_AB R107, R128, R127 ;  /* 0x0000007f806b723e */ /* 0x004fe200000010ff */
[----:B------:R-:W-:Y:S02]  /*d5b0*/  FADD.FTZ R116, R122, R103 ;  /* 0x000000677a747221 */ /* 0x000fe40000010000 */
[--C-:B------:R-:W-:Y:S02]  /*d5c0*/  FFMA.FTZ R103, R147, c[0x0][0x2d0], -R203.reuse ;  /* 0x0000b40093677a23 */ /* 0x100fe400000108cb */
[----:B------:R-:W-:Y:S02]  /*d5d0*/  FADD.FTZ R120, R123, R120 ;  /* 0x000000787b787221 */ /* 0x000fe40000010000 */
[----:B------:R2:W-:Y:S01]  /*d5e0*/  MUFU.EX2 R224, R103 ;  /* 0x0000006700e07308 */ /* 0x0005e20000000800 */
[--C-:B-1----:R-:W-:Y:S01]  /*d5f0*/  FFMA.FTZ R112, R245, c[0x0][0x2d0], -R203.reuse ;  /* 0x0000b400f5707a23 */ /* 0x102fe200000108cb */
[----:B------:R-:W-:Y:S04]  /*d600*/  MOV R245, R217 ;  /* 0x000000d900f57202 */ /* 0x000fe80000000f00 */
[----:B------:R-:W-:Y:S04]  /*d610*/  ISETP.GE.AND P3, PT, R245, 0x1, PT ;  /* 0x00000001f500780c */ /* 0x000fe80003f66270 */
[----:B------:R1:W-:Y:S01]  /*d620*/  MUFU.EX2 R234, R112 ;  /* 0x0000007000ea7308 */ /* 0x0003e20000000800 */
[C---:B----4-:R-:W-:Y:S09]  /*d630*/  HMMA.16816.F32.BF16 R4, R104.reuse, R108, R4 ;  /* 0x0000006c6804723c */ /* 0x050ff20000041804 */
[----:B------:R-:W4:Y:S03]  /*d640*/  MUFU.EX2 R217, R202 ;  /* 0x000000ca00d97308 */ /* 0x000f260000000800 */
[----:B--2---:R-:W-:Y:S02]  /*d650*/  FFMA.FTZ R103, R146, c[0x0][0x2d0], -R203 ;  /* 0x0000b40092677a23 */ /* 0x004fe400000108cb */
[----:B------:R-:W-:Y:S01]  /*d660*/  LDSM.16.MT88.4 R144, [R0+0x2800] ;  /* 0x002800000090783b */ /* 0x000fe20000004200 */
[C---:B------:R-:W-:Y:S04]  /*d670*/  HMMA.16816.F32.BF16 R8, R104.reuse, R110, R8 ;  /* 0x0000006e6808723c */ /* 0x040fe80000041808 */
[----:B------:R2:W-:Y:S03]  /*d680*/  MUFU.EX2 R227, R103 ;  /* 0x0000006700e37308 */ /* 0x0005e60000000800 */
[----:B------:R-:W5:Y:S08]  /*d690*/  LDSM.16.MT88.4 R108, [R3+0x800] ;  /* 0x00080000036c783b */ /* 0x000f700000004200 */
[----:B-1----:R-:W-:Y:S01]  /*d6a0*/  LDSM.16.MT88.4 R112, [R0+0x1800] ;  /* 0x001800000070783b */ /* 0x002fe20000004200 */
[----:B----4-:R-:W-:Y:S01]  /*d6b0*/  F2FP.BF16.PACK_AB R202, R217, R222 ;  /* 0x000000ded9ca723e */ /* 0x010fe200000010ff */
[----:B--2---:R-:W-:Y:S06]  /*d6c0*/  FADD.FTZ R103, R124, R116 ;  /* 0x000000747c677221 */ /* 0x004fec0000010000 */
[----:B------:R-:W-:Y:S01]  /*d6d0*/  LDSM.16.MT88.4 R116, [R0+0x2000] ;  /* 0x002000000074783b */ /* 0x000fe20000004200 */
[----:B------:R-:W-:Y:S02]  /*d6e0*/  FADD.FTZ R124, R127, R120 ;  /* 0x000000787f7c7221 */ /* 0x000fe40000010000 */
[----:B------:R-:W-:Y:S02]  /*d6f0*/  FADD.FTZ R103, R129, R103 ;  /* 0x0000006781677221 */ /* 0x000fe40000010000 */
[----:B------:R-:W-:Y:S02]  /*d700*/  FADD.FTZ R124, R128, R124 ;  /* 0x0000007c807c7221 */ /* 0x000fe40000010000 */
[----:B------:R-:W-:Y:S01]  /*d710*/  FADD.FTZ R103, R125, R103 ;  /* 0x000000677d677221 */ /* 0x000fe20000010000 */
[----:B------:R-:W-:Y:S03]  /*d720*/  LDSM.16.MT88.4 R120, [R2+0x2000] ;  /* 0x002000000278783b */ /* 0x000fe60000004200 */
[----:B------:R-:W-:Y:S04]  /*d730*/  FADD.FTZ R103, R131, R103 ;  /* 0x0000006783677221 */ /* 0x000fe80000010000 */
[----:B------:R-:W-:Y:S01]  /*d740*/  FADD.FTZ R103, R134, R103 ;  /* 0x0000006786677221 */ /* 0x000fe20000010000 */
[C---:B-----5:R-:W-:Y:S03]  /*d750*/  HMMA.16816.F32.BF16 R12, R104.reuse, R108, R12 ;  /* 0x0000006c680c723c */ /* 0x060fe6000004180c */
[----:B------:R-:W-:Y:S04]  /*d760*/  FADD.FTZ R103, R135, R103 ;  /* 0x0000006787677221 */ /* 0x000fe80000010000 */
[----:B------:R-:W-:Y:S01]  /*d770*/  FADD.FTZ R103, R126, R103 ;  /* 0x000000677e677221 */ /* 0x000fe20000010000 */
        /* <DEDUP_REMOVED lines=32> */
[----:B------:R-:W-:Y:S02]  /*d980*/  F2FP.BF16.PACK_AB R104, R131, R125 ;  /* 0x0000007d8368723e */ /* 0x000fe400000010ff */
[----:B------:R-:W-:Y:S03]  /*d990*/  F2FP.BF16.PACK_AB R105, R133, R130 ;  /* 0x000000828569723e */ /* 0x000fe600000010ff */
[----:B------:R-:W-:Y:S02]  /*d9a0*/  F2FP.BF16.PACK_AB R106, R135, R134 ;  /* 0x00000086876a723e */ /* 0x000fe400000010ff */
[----:B------:R-:W-:Y:S07]  /*d9b0*/  F2FP.BF16.PACK_AB R107, R205, R132 ;  /* 0x00000084cd6b723e */ /* 0x000fee00000010ff */
        /* <DEDUP_REMOVED lines=36> */
[----:B------:R1:W2:Y:S04]  /*dc00*/  MUFU.EX2 R236, R108 ;  /* 0x0000006c00ec7308 */ /* 0x0002a80000000800 */
[----:B------:R-:W-:Y:S02]  /*dc10*/  F2FP.BF16.PACK_AB R104, R235, R126 ;  /* 0x0000007eeb68723e */ /* 0x000fe400000010ff */
[----:B------:R-:W-:Y:S03]  /*dc20*/  F2FP.BF16.PACK_AB R106, R238, R237 ;  /* 0x000000edee6a723e */ /* 0x000fe600000010ff */
[----:B------:R-:W-:Y:S01]  /*dc30*/  F2FP.BF16.PACK_AB R105, R233, R232 ;  /* 0x000000e8e969723e */ /* 0x000fe200000010ff */
[----:B-1----:R-:W1:Y:S01]  /*dc40*/  LDSM.16.MT88.4 R108, [R3+0x1800] ;  /* 0x00180000036c783b */ /* 0x002e620000004200 */
[----:B--2---:R-:W-:Y:S07]  /*dc50*/  F2FP.BF16.PACK_AB R107, R236, R234 ;  /* 0x000000eaec6b723e */ /* 0x004fee00000010ff */
        /* <DEDUP_REMOVED lines=30> */
[C---:B--2---:R-:W-:Y:S07]  /*de40*/  HMMA.16816.F32.BF16 R84, R104.reuse, R112, R84 ;  /* 0x000000706854723c */ /* 0x044fee0000041854 */
[--C-:B------:R-:W-:Y:S01]  /*de50*/  FFMA.FTZ R112, R151, c[0x0][0x2d0], -R203.reuse ;  /* 0x0000b40097707a23 */ /* 0x100fe200000108cb */
[C---:B------:R-:W-:Y:S03]  /*de60*/  HMMA.16816.F32.BF16 R88, R104.reuse, R114, R88 ;  /* 0x000000726858723c */ /* 0x040fe60000041858 */
[----:B------:R2:W-:Y:S01]  /*de70*/  MUFU.EX2 R226, R112 ;  /* 0x0000007000e27308 */ /* 0x0005e20000000800 */
[----:B------:R-:W-:Y:S09]  /*de80*/  FFMA.FTZ R203, R140, c[0x0][0x2d0], -R203 ;  /* 0x0000b4008ccb7a23 */ /* 0x000ff200000108cb */
[----:B------:R-:W4:Y:S01]  /*de90*/  MUFU.EX2 R215, R203 ;  /* 0x000000cb00d77308 */ /* 0x000f220000000800 */
[C---:B-1----:R-:W-:Y:S01]  /*dea0*/  HMMA.16816.F32.BF16 R92, R104.reuse, R108, R92 ;  /* 0x0000006c685c723c */ /* 0x042fe2000004185c */
[----:B--2---:R-:W1:Y:S07]  /*deb0*/  LDSM.16.MT88.4 R112, [R3+0x2000] ;  /* 0x002000000370783b */ /* 0x004e6e0000004200 */
[----:B------:R-:W-:Y:S01]  /*dec0*/  HMMA.16816.F32.BF16 R96, R104, R110, R96 ;  /* 0x0000006e6860723c */ /* 0x000fe20000041860 */
[----:B------:R-:W2:Y:S03]  /*ded0*/  LDSM.16.MT88.4 R108, [R102+0x2000] ;  /* 0x00200000666c783b */ /* 0x000ea60000004200 */
[----:B----4-:R-:W-:Y:S03]  /*dee0*/  F2FP.BF16.PACK_AB R203, R215, R216 ;  /* 0x000000d8d7cb723e */ /* 0x010fe600000010ff */
[----:B------:R-:W-:Y:S02]  /*def0*/  F2FP.BF16.PACK_AB R104, R230, R228 ;  /* 0x000000e4e668723e */ /* 0x000fe400000010ff */
[----:B------:R-:W-:Y:S03]  /*df00*/  F2FP.BF16.PACK_AB R106, R229, R231 ;  /* 0x000000e7e56a723e */ /* 0x000fe600000010ff */
[----:B------:R-:W-:Y:S02]  /*df10*/  F2FP.BF16.PACK_AB R105, R227, R224 ;  /* 0x000000e0e369723e */ /* 0x000fe400000010ff */
[----:B------:R-:W-:Y:S07]  /*df20*/  F2FP.BF16.PACK_AB R107, R225, R226 ;  /* 0x000000e2e16b723e */ /* 0x000fee00000010ff */
[C---:B------:R-:W-:Y:S08]  /*df30*/  HMMA.16816.F32.BF16 R4, R104.reuse, R116, R4 ;  /* 0x000000746804723c */ /* 0x040ff00000041804 */
[C---:B------:R-:W-:Y:S01]  /*df40*/  HMMA.16816.F32.BF16 R8, R104.reuse, R118, R8 ;  /* 0x000000766808723c */ /* 0x040fe20000041808 */
[----:B------:R-:W4:Y:S07]  /*df50*/  LDSM.16.MT88.4 R116, [R0+0x5000] ;  /* 0x005000000074783b */ /* 0x000f2e0000004200 */
[C---:B-1----:R-:W-:Y:S08]  /*df60*/  HMMA.16816.F32.BF16 R12, R104.reuse, R112, R12 ;  /* 0x00000070680c723c */ /* 0x042ff0000004180c */
[C---:B------:R-:W-:Y:S01]  /*df70*/  HMMA.16816.F32.BF16 R16, R104.reuse, R114, R16 ;  /* 0x000000726810723c */ /* 0x040fe20000041810 */
[----:B------:R-:W1:Y:S07]  /*df80*/  LDSM.16.MT88.4 R112, [R3+0x5000] ;  /* 0x005000000370783b */ /* 0x000e6e0000004200 */
[C---:B------:R-:W-:Y:S08]  /*df90*/  HMMA.16816.F32.BF16 R20, R104.reuse, R120, R20 ;  /* 0x000000786814723c */ /* 0x040ff00000041814 */
[C---:B------:R-:W-:Y:S01]  /*dfa0*/  HMMA.16816.F32.BF16 R24, R104.reuse, R122, R24 ;  /* 0x0000007a6818723c */ /* 0x040fe20000041818 */
[----:B------:R-:W5:Y:S07]  /*dfb0*/  LDSM.16.MT88.4 R120, [R2+0x5000] ;  /* 0x005000000278783b */ /* 0x000f6e0000004200 */
        /* <DEDUP_REMOVED lines=9> */
[C---:B-----5:R-:W-:Y:S08]  /*e050*/  HMMA.16816.F32.BF16 R52, R104.reuse, R120, R52 ;  /* 0x000000786834723c */ /* 0x060ff00000041834 */
[C---:B------:R-:W-:Y:S01]  /*e060*/  HMMA.16816.F32.BF16 R56, R104.reuse, R122, R56 ;  /* 0x0000007a6838723c */ /* 0x040fe20000041838 */
[----:B------:R-:W5:Y:S07]  /*e070*/  LDSM.16.MT88.4 R120, [R2+0x8000] ;  /* 0x008000000278783b */ /* 0x000f6e0000004200 */
[C---:B--2---:R-:W-:Y:S08]  /*e080*/  HMMA.16816.F32.BF16 R60, R104.reuse, R108, R60 ;  /* 0x0000006c683c723c */ /* 0x044ff0000004183c */
[C---:B------:R-:W-:Y:S01]  /*e090*/  HMMA.16816.F32.BF16 R64, R104.reuse, R110, R64 ;  /* 0x0000006e6840723c */ /* 0x040fe20000041840 */
[----:B------:R-:W2:Y:S07]  /*e0a0*/  LDSM.16.MT88.4 R108, [R102+0x8000] ;  /* 0x00800000666c783b */ /* 0x000eae0000004200 */
[C---:B----4-:R-:W-:Y:S08]  /*e0b0*/  HMMA.16816.F32.BF16 R68, R104.reuse, R116, R68 ;  /* 0x000000746844723c */ /* 0x050ff00000041844 */
[C---:B------:R-:W-:Y:S08]  /*e0c0*/  HMMA.16816.F32.BF16 R72, R104.reuse, R118, R72 ;  /* 0x000000766848723c */ /* 0x040ff00000041848 */
[C---:B-1----:R-:W-:Y:S07]  /*e0d0*/  HMMA.16816.F32.BF16 R76, R104.reuse, R112, R76 ;  /* 0x00000070684c723c */ /* 0x042fee000004184c */
[----:B------:R-:W-:Y:S01]  /*e0e0*/  FADD.FTZ R112, R130, R124 ;  /* 0x0000007c82707221 */ /* 0x000fe20000010000 */
[C---:B------:R-:W-:Y:S01]  /*e0f0*/  HMMA.16816.F32.BF16 R80, R104.reuse, R114, R80 ;  /* 0x000000726850723c */ /* 0x040fe20000041850 */
[----:B------:R-:W1:Y:S03]  /*e100*/  LDSM.16.MT88.4 R128, [R2+0x2800] ;  /* 0x002800000280783b */ /* 0x000e660000004200 */
[----:B------:R-:W-:Y:S04]  /*e110*/  FADD.FTZ R112, R133, R112 ;  /* 0x0000007085707221 */ /* 0x000fe80000010000 */
[C---:B-----5:R-:W-:Y:S08]  /*e120*/  HMMA.16816.F32.BF16 R84, R104.reuse, R120, R84 ;  /* 0x000000786854723c */ /* 0x060ff00000041854 */
[C---:B------:R-:W-:Y:S01]  /*e130*/  HMMA.16816.F32.BF16 R88, R104.reuse, R122, R88 ;  /* 0x0000007a6858723c */ /* 0x040fe20000041858 */
[----:B------:R-:W4:Y:S07]  /*e140*/  LDSM.16.MT88.4 R120, [R102+0x2800] ;  /* 0x002800006678783b */ /* 0x000f2e0000004200 */
[C---:B--2---:R-:W-:Y:S07]  /*e150*/  HMMA.16816.F32.BF16 R92, R104.reuse, R108, R92 ;  /* 0x0000006c685c723c */ /* 0x044fee000004185c */
[----:B------:R-:W-:Y:S01]  /*e160*/  FADD.FTZ R108, R132, R112 ;  /* 0x00000070846c7221 */ /* 0x000fe20000010000 */
[----:B------:R-:W-:Y:S01]  /*e170*/  HMMA.16816.F32.BF16 R96, R104, R110, R96 ;  /* 0x0000006e6860723c */ /* 0x000fe20000041860 */
[----:B------:R-:W2:Y:S03]  /*e180*/  LDSM.16.MT88.4 R112, [R0+0x5800] ;  /* 0x005800000070783b */ /* 0x000ea60000004200 */
[----:B------:R-:W-:Y:S04]  /*e190*/  FADD.FTZ R205, R205, R108 ;  /* 0x0000006ccdcd7221 */ /* 0x000fe80000010000 */
[C---:B------:R-:W-:Y:S01]  /*e1a0*/  HMMA.16816.F32.BF16 R148, R200.reuse, R144, R4 ;  /* 0x00000090c894723c */ /* 0x040fe20000041804 */
[----:B------:R-:W5:Y:S07]  /*e1b0*/  LDSM.16.MT88.4 R104, [R3+0x5800] ;  /* 0x005800000368783b */ /* 0x000f6e0000004200 */
[C---:B------:R-:W-:Y:S01]  /*e1c0*/  HMMA.16816.F32.BF16 R144, R200.reuse, R146, R8 ;  /* 0x00000092c890723c */ /* 0x040fe20000041808 */
[----:B------:R-:W2:Y:S07]  /*e1d0*/  LDSM.16.MT88.4 R4, [R2+0x5800] ;  /* 0x005800000204783b */ /* 0x000eae0000004200 */
[C---:B------:R-:W-:Y:S01]  /*e1e0*/  HMMA.16816.F32.BF16 R140, R200.reuse, R136, R12 ;  /* 0x00000088c88c723c */ /* 0x040fe2000004180c */
[----:B------:R-:W2:Y:S07]  /*e1f0*/  LDSM.16.MT88.4 R8, [R102+0x5800] ;  /* 0x005800006608783b */ /* 0x000eae0000004200 */
[C---:B------:R-:W-:Y:S01]  /*e200*/  HMMA.16816.F32.BF16 R136, R200.reuse, R138, R16 ;  /* 0x0000008ac888723c */ /* 0x040fe20000041810 */
[----:B------:R3:W5:Y:S07]  /*e210*/  LDSM.16.MT88.4 R12, [R0+0x8800] ;  /* 0x00880000000c783b */ /* 0x00076e0000004200 */
[C---:B-1----:R-:W-:Y:S01]  /*e220*/  HMMA.16816.F32.BF16 R132, R200.reuse, R128, R20 ;  /* 0x00000080c884723c */ /* 0x042fe20000041814 */
[----:B------:R1:W5:Y:S07]  /*e230*/  LDSM.16.MT88.4 R16, [R3+0x8800] ;  /* 0x008800000310783b */ /* 0x00036e0000004200 */
[C---:B------:R-:W-:Y:S08]  /*e240*/  HMMA.16816.F32.BF16 R128, R200.reuse, R130, R24 ;  /* 0x00000082c880723c */ /* 0x040ff00000041818 */
[C---:B----4-:R-:W-:Y:S04]  /*e250*/  HMMA.16816.F32.BF16 R124, R200.reuse, R120, R28 ;  /* 0x00000078c87c723c */ /* 0x050fe8000004181c */
[----:B---3--:R-:W-:Y:S04]  /*e260*/  @P5 IADD3 R0, R223, -0x2, RZ ;  /* 0xfffffffedf005810 */ /* 0x008fe80007ffe0ff */
[C---:B------:R-:W-:Y:S04]  /*e270*/  HMMA.16816.F32.BF16 R120, R200.reuse, R122, R32 ;  /* 0x0000007ac878723c */ /* 0x040fe80000041820 */
[----:B-1----:R-:W-:Y:S04]  /*e280*/  @P5 SHF.R.S32.HI R3, RZ, 0x1f, R0 ;  /* 0x0000001fff035819 */ /* 0x002fe80000011400 */
[C---:B--2---:R-:W-:Y:S04]  /*e290*/  HMMA.16816.F32.BF16 R116, R200.reuse, R112, R36 ;  /* 0x00000070c874723c */ /* 0x044fe80000041824 */
[----:B------:R-:W-:Y:S04]  /*e2a0*/  @P5 IMAD R3, R3, c[0x0][0x1e0], RZ ;  /* 0x0000780003035a24 */ /* 0x000fe800078e02ff */
[C---:B------:R-:W-:Y:S08]  /*e2b0*/  HMMA.16816.F32.BF16 R112, R200.reuse, R114, R40 ;  /* 0x00000072c870723c */ /* 0x040ff00000041828 */
[C---:B-----5:R-:W-:Y:S08]  /*e2c0*/  HMMA.16816.F32.BF16 R108, R200.reuse, R104, R44 ;  /* 0x00000068c86c723c */ /* 0x060ff0000004182c */
[C---:B------:R-:W-:Y:S08]  /*e2d0*/  HMMA.16816.F32.BF16 R104, R200.reuse, R106, R48 ;  /* 0x0000006ac868723c */ /* 0x040ff00000041830 */
[C---:B------:R-:W-:Y:S08]  /*e2e0*/  HMMA.16816.F32.BF16 R52, R200.reuse, R4, R52 ;  /* 0x00000004c834723c */ /* 0x040ff00000041834 */
[C---:B------:R-:W-:Y:S01]  /*e2f0*/  HMMA.16816.F32.BF16 R56, R200.reuse, R6, R56 ;  /* 0x00000006c838723c */ /* 0x040fe20000041838 */
[----:B------:R1:W2:Y:S07]  /*e300*/  LDSM.16.MT88.4 R4, [R2+0x8800] ;  /* 0x008800000204783b */ /* 0x0002ae0000004200 */
[C---:B------:R-:W-:Y:S07]  /*e310*/  HMMA.16816.F32.BF16 R60, R200.reuse, R8, R60 ;  /* 0x00000008c83c723c */ /* 0x040fee000004183c */
[C---:B------:R-:W-:Y:S01]  /*e320*/  @P5 IMAD.WIDE.U32 R8, R0.reuse, c[0x0][0x1e0], RZ ;  /* 0x0000780000085a25 */ /* 0x040fe200078e00ff */
[C---:B------:R-:W-:Y:S04]  /*e330*/  HMMA.16816.F32.BF16 R64, R200.reuse, R10, R64 ;  /* 0x0000000ac840723c */ /* 0x040fe80000041840 */
[----:B-1----:R-:W-:Y:S04]  /*e340*/  @P5 IMAD R2, R0, c[0x0][0x1e4], R3 ;  /* 0x0000790000025a24 */ /* 0x002fe800078e0203 */
[C---:B------:R-:W-:Y:S04]  /*e350*/  HMMA.16816.F32.BF16 R68, R200.reuse, R12, R68 ;  /* 0x0000000cc844723c */ /* 0x040fe80000041844 */
        /* <DEDUP_REMOVED lines=8> */
[C---:B------:R-:W-:Y:S01]  /*e3e0*/  @P5 LEA R12, P0, R2.reuse, c[0x0][0x1c8], 0x1 ;  /* 0x00007200020c5a11 */ /* 0x040fe200078008ff */
[----:B------:R-:W-:Y:S01]  /*e3f0*/  FADD.FTZ R14, R233, R9 ;  /* 0x00000009e90e7221 */ /* 0x000fe20000010000 */
[C---:B------:R-:W-:Y:S01]  /*e400*/  HMMA.16816.F32.BF16 R76, R200.reuse, R16, R76 ;  /* 0x00000010c84c723c */ /* 0x040fe2000004184c */
[----:B------:R-:W1:Y:S02]  /*e410*/  LDSM.16.MT88.4 R8, [R102+0x8800] ;  /* 0x008800006608783b */ /* 0x000e640000004200 */
[----:B------:R-:W-:Y:S01]  /*e420*/  @P5 IADD3 R3, R3, R0, RZ ;  /* 0x0000000003035210 */ /* 0x000fe20007ffe0ff */
[----:B------:R-:W-:Y:S03]  /*e430*/  FADD.FTZ R0, R237, R13 ;  /* 0x0000000ded007221 */ /* 0x000fe60000010000 */
[----:B------:R-:W-:Y:S01]  /*e440*/  @P5 LEA.HI.X R13, R2, c[0x0][0x1cc], R3, 0x1, P0 ;  /* 0x00007300020d5a11 */ /* 0x000fe200000f0c03 */
[----:B------:R-:W-:Y:S01]  /*e450*/  FADD.FTZ R3, R238, R0 ;  /* 0x00000000ee037221 */ /* 0x000fe20000010000 */
[----:B------:R-:W-:Y:S01]  /*e460*/  IADD3 R0, R245, 0x1, RZ ;  /* 0x00000001f5007810 */ /* 0x000fe20007ffe0ff */
[C---:B------:R-:W-:Y:S02]  /*e470*/  HMMA.16816.F32.BF16 R80, R200.reuse, R18, R80 ;  /* 0x00000012c850723c */ /* 0x040fe40000041850 */
[----:B------:R-:W-:Y:S01]  /*e480*/  @P5 MOV R16, c[0x0][0x1e0] ;  /* 0x0000780000105a02 */ /* 0x000fe20000000f00 */
[----:B------:R-:W-:Y:S01]  /*e490*/  FADD.FTZ R2, R234, R14 ;  /* 0x0000000eea027221 */ /* 0x000fe20000010000 */
[----:B------:R-:W-:Y:S01]  /*e4a0*/  SEL R0, R0, RZ, !P3 ;  /* 0x000000ff00007207 */ /* 0x000fe20005800000 */
[----:B------:R-:W-:Y:S01]  /*e4b0*/  FADD.FTZ R15, R228, R3 ;  /* 0x00000003e40f7221 */ /* 0x000fe20000010000 */
[----:B------:R-:W-:Y:S01]  /*e4c0*/  @P5 ISETP.GE.AND P0, PT, R247, c[0x0][0x1d4], PT ;  /* 0x00007500f7005a0c */ /* 0x000fe20003f06270 */
[----:B------:R-:W-:Y:S01]  /*e4d0*/  FADD.FTZ R2, R236, R2 ;  /* 0x00000002ec027221 */ /* 0x000fe20000010000 */
[C---:B--2---:R-:W-:Y:S01]  /*e4e0*/  HMMA.16816.F32.BF16 R84, R200.reuse, R4, R84 ;  /* 0x00000004c854723c */ /* 0x044fe20000041854 */
[----:B------:R2:W-:Y:S03]  /*e4f0*/  STL [R1], R0 ;  /* 0x0000000001007387 */ /* 0x0005e60000100800 */
[----:B------:R-:W-:Y:S01]  /*e500*/  @P5 MOV R14, 0x6 ;  /* 0x00000006000e5802 */ /* 0x000fe20000000f00 */
[----:B------:R-:W-:Y:S01]  /*e510*/  FADD.FTZ R3, R224, R2 ;  /* 0x00000002e0037221 */ /* 0x000fe20000010000 */
[----:B------:R-:W-:Y:S01]  /*e520*/  IADD3 R247, R223, -0x1, RZ ;  /* 0xffffffffdff77810 */ /* 0x000fe20007ffe0ff */
[----:B------:R-:W-:Y:S01]  /*e530*/  FADD.FTZ R5, R230, R15 ;  /* 0x0000000fe6057221 */ /* 0x000fe20000010000 */
[C---:B------:R-:W-:Y:S01]  /*e540*/  @P5 SHF.L.U64.HI R14, R16.reuse, R14, c[0x0][0x1e4] ;  /* 0x00007900100e5619 */ /* 0x040fe2000001020e */
[----:B------:R-:W-:Y:S01]  /*e550*/  FADD.FTZ R15, R227, R3 ;  /* 0x00000003e30f7221 */ /* 0x000fe20000010000 */
[C---:B------:R-:W-:Y:S03]  /*e560*/  HMMA.16816.F32.BF16 R88, R200.reuse, R6, R88 ;  /* 0x00000006c858723c */ /* 0x040fe60000041858 */
[----:B------:R-:W-:Y:S04]  /*e570*/  @P5 SHF.L.U32 R16, R16, 0x6, RZ ;  /* 0x0000000610105819 */ /* 0x000fe800000006ff */
[----:B------:R-:W-:Y:S01]  /*e580*/  @P5 IADD3 R2, P4, R16, R12, RZ ;  /* 0x0000000c10025210 */ /* 0x000fe20007f9e0ff */
[----:B------:R-:W-:Y:S04]  /*e590*/  FADD.FTZ R6, R226, R15 ;  /* 0x0000000fe2067221 */ /* 0x000fe80000010000 */
[----:B------:R-:W-:Y:S01]  /*e5a0*/  @P5 IADD3.X R3, R14, R13, RZ, P4, !PT ;  /* 0x0000000d0e035210 */ /* 0x000fe200027fe4ff */
[C---:B-1----:R-:W-:Y:S03]  /*e5b0*/  HMMA.16816.F32.BF16 R92, R200.reuse, R8, R92 ;  /* 0x00000008c85c723c */ /* 0x042fe6000004185c */
[----:B--2---:R-:W-:Y:S01]  /*e5c0*/  @P5 IMAD R0, R0, 0x9000, R239 ;  /* 0x0000900000005824 */ /* 0x004fe200078e02ef */
[----:B------:R-:W-:Y:S04]  /*e5d0*/  @P5 IADD3 R4, P3, R16, R2, RZ ;  /* 0x0000000210045210 */ /* 0x000fe80007f7e0ff */
[----:B------:R-:W-:Y:S01]  /*e5e0*/  @!PT LDS RZ, [RZ] ;  /* 0x00000000fffff984 */ /* 0x000fe20000000800 */
[----:B------:R-:W-:Y:S01]  /*e5f0*/  @!PT LDS RZ, [RZ] ;  /* 0x00000000fffff984 */ /* 0x000fe20000000800 */
[----:B------:R-:W-:Y:S01]  /*e600*/  @!PT LDS RZ, [RZ] ;  /* 0x00000000fffff984 */ /* 0x000fe20000000800 */
[----:B------:R1:W-:Y:S01]  /*e610*/  @P5 LDGSTS.E.BYPASS.LTC128B.128 [R0], [R12.64], !P2 ;  /* 0x000000000c005fae */ /* 0x0003e2000d101d46 */
[----:B------:R-:W-:Y:S07]  /*e620*/  HMMA.16816.F32.BF16 R96, R200, R10, R96 ;  /* 0x0000000ac860723c */ /* 0x000fee0000041860 */
        /* <DEDUP_REMOVED lines=13> */
[----:B------:R-:W-:Y:S01]  /*e700*/  ISETP.GT.AND P0, PT, R223, RZ, PT ;  /* 0x000000ffdf00720c */ /* 0x000fe20003f04270 */
[----:B--2---:R-:W-:Y:S01]  /*e710*/  FADD.FTZ R3, R229, R12 ;  /* 0x0000000ce5037221 */ /* 0x004fe20000010000 */
[----:B------:R-:W-:Y:S01]  /*e720*/  MOV R223, R247 ;  /* 0x000000f700df7202 */ /* 0x000fe20000000f00 */
[----:B------:R-:W-:Y:S02]  /*e730*/  FADD.FTZ R2, R225, R6 ;  /* 0x00000006e1027221 */ /* 0x000fe40000010000 */
[----:B------:R-:W-:Y:S02]  /*e740*/  FADD.FTZ R3, R218, R3 ;  /* 0x00000003da037221 */ /* 0x000fe40000010000 */
        /* <DEDUP_REMOVED lines=9> */
[----:B------:R-:W-:Y:S04]  /*e7e0*/  STL [R1+0x4], R2 ;  /* 0x0000040201007387 */ /* 0x000fe80000100800 */
[----:B------:R1:W-:Y:S02]  /*e7f0*/  STL [R1+0x8], R0 ;  /* 0x0000080001007387 */ /* 0x0003e40000100800 */
[----:B-1----:R-:W-:Y:S01]  /*e800*/  MOV R0, R101 ;  /* 0x0000006500007202 */ /* 0x002fe20000000f00 */
[----:B------:R-:W-:-:S05]  /*e810*/  @P0 BRA `(.L_x_1140) ;  /* 0xffffc14000000947 */ /* 0x000fca000383ffff */
.L_x_1139:
[----:B------:R-:W-:Y:S02]  /*e820*/  MOV R7, 0x1f ;  /* 0x0000001f00077802 */ /* 0x000fe40000000f00 */
[----:B------:R-:W-:Y:S01]  /*e830*/  MOV R6, 0xffffffff ;  /* 0xffffffff00067802 */ /* 0x000fe20000000f00 */
[----:B------:R-:W-:Y:S05]  /*e840*/  BRA.DIV ~URZ, `(.L_x_1141) ;  /* 0x000028c27f007947 */ /* 0x000fea000b800000 */
[----:B------:R-:W2:Y:S04]  /*e850*/  LDL R0, [R1+0x4] ;  /* 0x0000040001007983 */ /* 0x000ea80000100800 */
[----:B--2---:R2:W3:Y:S02]  /*e860*/  SHFL.BFLY PT, R4, R0, 0x2, 0x1f ;  /* 0x0c401f0000047f89 */ /* 0x0044e400000e0000 */
.L_x_1173:
[----:B--2---:R-:W2:Y:S02]  /*e870*/  LDL.LU R0, [R1+0x4] ;  /* 0x0000040001007983 */ /* 0x004ea40000300800 */
[----:B--23--:R-:W-:Y:S01]  /*e880*/  FADD.FTZ R4, R4, R0 ;  /* 0x0000000004047221 */ /* 0x00cfe20000010000 */
[----:B------:R-:W-:Y:S05]  /*e890*/  BRA.DIV ~URZ, `(.L_x_1142) ;  /* 0x000028d27f007947 */ /* 0x000fea000b800000 */
[----:B------:R-:W2:Y:S04]  /*e8a0*/  LDL.LU R5, [R1+0x8] ;  /* 0x0000080001057983 */ /* 0x000ea80000300800 */
[----:B------:R-:W3:Y:S02]  /*e8b0*/  SHFL.BFLY PT, R2, R4, 0x1, 0x1f ;  /* 0x0c201f0004027f89 */ /* 0x000ee400000e0000 */
[----:B---3--:R-:W-:-:S02]  /*e8c0*/  FADD.FTZ R4, R4, R2 ;  /* 0x0000000204047221 */ /* 0x008fc40000010000 */
[----:B--2---:R-:W2:Y:S02]  /*e8d0*/  SHFL.BFLY PT, R0, R5, 0x2, 0x1f ;  /* 0x0c401f0005007f89 */ /* 0x004ea400000e0000 */
[----:B--2---:R-:W-:-:S05]  /*e8e0*/  FADD.FTZ R0, R0, R5 ;  /* 0x0000000500007221 */ /* 0x004fca0000010000 */
[----:B-1----:R1:W2:Y:S02]  /*e8f0*/  SHFL.BFLY PT, R3, R0, 0x1, 0x1f ;  /* 0x0c201f0000037f89 */ /* 0x0022a400000e0000 */
.L_x_1174:
[----:B------:R-:W-:Y:S01]  /*e900*/  FSETP.NE.FTZ.AND P1, PT, R4, RZ, PT ;  /* 0x000000ff0400720b */ /* 0x000fe20003f35000 */
[----:B--2---:R-:W-:Y:S01]  /*e910*/  FADD.FTZ R3, R3, R0 ;  /* 0x0000000003037221 */ /* 0x004fe20000010000 */
[----:B------:R-:W-:Y:S02]  /*e920*/  MOV R2, RZ ;  /* 0x000000ff00027202 */ /* 0x000fe40000000f00 */
[----:B-1----:R-:W-:Y:S02]  /*e930*/  MOV R0, RZ ;  /* 0x000000ff00007202 */ /* 0x002fe40000000f00 */
[----:B------:R-:W-:Y:S02]  /*e940*/  FSETP.NE.FTZ.AND P0, PT, R3, RZ, PT ;  /* 0x000000ff0300720b */ /* 0x000fe40003f15000 */
[----:B------:R-:W-:Y:S02]  /*e950*/  MOV R50, 0xff800000 ;  /* 0xff80000000327802 */ /* 0x000fe40000000f00 */
[----:B------:R-:W-:-:S03]  /*e960*/  MOV R49, 0xff800000 ;  /* 0xff80000000317802 */ /* 0x000fc60000000f00 */
[----:B------:R-:W1:Y:S01]  /*e970*/  @P1 MUFU.RCP R2, R4 ;  /* 0x0000000400021308 */ /* 0x000e620000001000 */
[----:B------:R-:W-:-:S07]  /*e980*/  @P1 MOV R7, 0x3f317218 ;  /* 0x3f31721800071802 */ /* 0x000fce0000000f00 */
[----:B------:R-:W2:Y:S01]  /*e990*/  @P1 MUFU.LG2 R4, R4 ;  /* 0x0000000400041308 */ /* 0x000ea20000000c00 */
[----:B-1----:R-:W-:-:S07]  /*e9a0*/  FMUL.FTZ R148, R2, R148 ;  /* 0x0000009402947220 */ /* 0x002fce0000410000 */
[----:B------:R-:W1:Y:S01]  /*e9b0*/  @P0 MUFU.RCP R0, R3 ;  /* 0x0000000300000308 */ /* 0x000e620000001000 */
        /* <DEDUP_REMOVED lines=46> */
[----:B------:R-:W-:Y:S02]  /*eca0*/  FMUL.FTZ R97, R2, R97 ;  /* 0x0000006102617220 */ /* 0x000fe40000410000 */
[----:B------:R3:W4:Y:S01]  /*ecb0*/  @P0 MUFU.LG2 R2, R3 ;  /* 0x0000000300020308 */ /* 0x0007220000000c00 */
[----:B--2---:R-:W-:-:S02]  /*ecc0*/  @P1 FMUL.FTZ R5, R4, 0.69314718246459960938 ;  /* 0x3f31721804051820 */ /* 0x004fc40000410000 */
[----:B------:R-:W-:Y:S02]  /*ecd0*/  @P1 FMUL.FTZ R4, R7, c[0x0][0x2d0] ;  /* 0x0000b40007041a20 */ /* 0x000fe40000410000 */
[----:B-1----:R-:W-:Y:S02]  /*ece0*/  FMUL.FTZ R150, R0, R150 ;  /* 0x0000009600967220 */ /* 0x002fe40000410000 */
[----:B------:R-:W-:Y:S01]  /*ecf0*/  @P1 FFMA.FTZ R50, R4, R101, R5 ;  /* 0x0000006504321223 */ /* 0x000fe20000010005 */
[----:B------:R-:W-:Y:S01]  /*ed00*/  MOV R4, 0x1 ;  /* 0x0000000100047802 */ /* 0x000fe20000000f00 */
[C---:B------:R-:W-:Y:S02]  /*ed10*/  FMUL.FTZ R47, R0.reuse, R151 ;  /* 0x00000097002f7220 */ /* 0x040fe40000410000 */
[C---:B------:R-:W-:Y:S02]  /*ed20*/  FMUL.FTZ R146, R0.reuse, R146 ;  /* 0x0000009200927220 */ /* 0x040fe40000410000 */
[----:B------:R-:W-:-:S02]  /*ed30*/  FMUL.FTZ R45, R0, R147 ;  /* 0x00000093002d7220 */ /* 0x000fc40000410000 */
[----:B------:R-:W-:Y:S01]  /*ed40*/  FMUL.FTZ R142, R0, R142 ;  /* 0x0000008e008e7220 */ /* 0x000fe20000410000 */
[----:B---3--:R-:W-:Y:S01]  /*ed50*/  @P0 MOV R3, 0x3f317218 ;  /* 0x3f31721800030802 */ /* 0x008fe20000000f00 */
[----:B----4-:R-:W-:Y:S02]  /*ed60*/  @P0 FMUL.FTZ R2, R2, 0.69314718246459960938 ;  /* 0x3f31721802020820 */ /* 0x010fe40000410000 */
[C---:B------:R-:W-:Y:S02]  /*ed70*/  FMUL.FTZ R43, R0.reuse, R143 ;  /* 0x0000008f002b7220 */ /* 0x040fe40000410000 */
[----:B------:R-:W-:Y:S02]  /*ed80*/  @P0 FMUL.FTZ R3, R3, c[0x0][0x2d0] ;  /* 0x0000b40003030a20 */ /* 0x000fe40000410000 */
        /* <DEDUP_REMOVED lines=41> */
[----:B------:R-:W-:Y:S01]  /*f020*/  FMUL.FTZ R99, R0, R99 ;  /* 0x0000006300637220 */ /* 0x000fe20000410000 */
[----:B------:R-:W-:Y:S01]  /*f030*/  PRMT R0, R4, 0x7610, R0 ;  /* 0x0000761004007816 */ /* 0x000fe20000000000 */
[----:B------:R-:W-:Y:S02]  /*f040*/  @P0 FFMA.FTZ R49, R3, R100, R2 ;  /* 0x0000006403310223 */ /* 0x000fe40000010002 */
.L_x_1130:
        /* <DEDUP_REMOVED lines=19> */
.L_x_1144:
[----:B-1----:R-:W-:Y:S05]  /*f180*/  BSYNC B0 ;  /* 0x0000000000007941 */ /* 0x002fea0003800000 */
.L_x_1143:
        /* <DEDUP_REMOVED lines=120> */
[----:B------:R-:W-:Y:S05]  /*f910*/  CALL.REL.NOINC `($__internal_5_$__cuda_sm70_shflsync_idx_p) ;  /* 0x00001d1000007944 */ /* 0x000fea0003c00000 */
.L_x_1147:
[----:B-1----:R-:W2:Y:S04]  /*f920*/  LDL R2, [R1+0x98] ;  /* 0x0000980001027983 */ /* 0x002ea80000100800 */
[----:B------:R-:W3:Y:S04]  /*f930*/  LDL.LU R13, [R1+0x50] ;  /* 0x00005000010d7983 */ /* 0x000ee80000300800 */
[----:B------:R-:W4:Y:S04]  /*f940*/  LDL.LU R12, [R1+0x54] ;  /* 0x00005400010c7983 */ /* 0x000f280000300800 */
[----:B------:R-:W2:Y:S01]  /*f950*/  LDL.LU R15, [R1+0x5c] ;  /* 0x00005c00010f7983 */ /* 0x000ea20000300800 */
[----:B------:R-:W-:-:S03]  /*f960*/  IMAD.MOV.U32 R0, RZ, RZ, 0x1 ;  /* 0x00000001ff007424 */ /* 0x000fc600078e00ff */
[----:B------:R-:W1:Y:S02]  /*f970*/  S2R R16, SR_TID.X ;  /* 0x0000000000107919 */ /* 0x000e640000002100 */
[----:B------:R-:W-:Y:S02]  /*f980*/  ISETP.NE.AND P1, PT, R0, c[0x0][0x4e8], PT ;  /* 0x00013a0000007a0c */ /* 0x000fe40003f25270 */
[----:B------:R2:W5:Y:S04]  /*f990*/  LDL.64 R68, [R1+0x10] ;  /* 0x0000100001447983 */ /* 0x0005680000100a00 */
[----:B------:R2:W5:Y:S04]  /*f9a0*/  LDL R64, [R1+0x70] ;  /* 0x0000700001407983 */ /* 0x0005680000100800 */
[----:B------:R2:W5:Y:S04]  /*f9b0*/  LDL R23, [R1+0x1c] ;  /* 0x00001c0001177983 */ /* 0x0005680000100800 */
[----:B------:R2:W5:Y:S04]  /*f9c0*/  LDL R22, [R1+0x60] ;  /* 0x0000600001167983 */ /* 0x0005680000100800 */
[----:B------:R2:W5:Y:S01]  /*f9d0*/  LDL R21, [R1+0x20] ;  /* 0x0000200001157983 */ /* 0x0005620000100800 */
[----:B-1----:R-:W-:-:S03]  /*f9e0*/  SHF.R.S32.HI R10, RZ, 0x1f, R16 ;  /* 0x0000001fff0a7819 */ /* 0x002fc60000011410 */
[----:B------:R-:W1:Y:S01]  /*f9f0*/  S2R R18, SR_TID.X ;  /* 0x0000000000127919 */ /* 0x000e620000002100 */
[----:B------:R-:W-:-:S04]  /*fa00*/  LEA.HI R10, R10, R16, RZ, 0x3 ;  /* 0x000000100a0a7211 */ /* 0x000fc800078f18ff */
[----:B------:R-:W-:-:S05]  /*fa10*/  LOP3.LUT R10, R10, 0xfffffff8, RZ, 0xc0, !PT ;  /* 0xfffffff80a0a7812 */ /* 0x000fca00078ec0ff */
[----:B------:R-:W-:Y:S02]  /*fa20*/  IMAD.IADD R10, R16, 0x1, -R10 ;  /* 0x00000001100a7824 */ /* 0x000fe400078e0a0a */
[----:B------:R-:W2:Y:S01]  /*fa30*/  LDL R16, [R1+0xa0] ;  /* 0x0000a00001107983 */ /* 0x000ea20000100800 */
[----:B-1----:R-:W-:-:S04]  /*fa40*/  SHF.R.S32.HI R14, RZ, 0x1f, R18 ;  /* 0x0000001fff0e7819 */ /* 0x002fc80000011412 */
[----:B------:R-:W-:-:S04]  /*fa50*/  LEA.HI R14, R14, R18, RZ, 0x3 ;  /* 0x000000120e0e7211 */ /* 0x000fc800078f18ff */
[----:B------:R-:W-:-:S04]  /*fa60*/  SHF.R.S32.HI R14, RZ, 0x3, R14 ;  /* 0x00000003ff0e7819 */ /* 0x000fc8000001140e */
[----:B------:R-:W-:Y:S02]  /*fa70*/  LEA R10, R10, R14, 0x5 ;  /* 0x0000000e0a0a7211 */ /* 0x000fe400078e28ff */
[----:B---3--:R-:W-:Y:S02]  /*fa80*/  SHF.R.S32.HI R7, RZ, 0x1f, R13 ;  /* 0x0000001fff077819 */ /* 0x008fe4000001140d */
[----:B----4-:R-:W-:-:S03]  /*fa90*/  SHF.R.S32.HI R11, RZ, 0x1f, R12 ;  /* 0x0000001fff0b7819 */ /* 0x010fc6000001140c */
[----:B------:R-:W-:Y:S02]  /*faa0*/  IMAD R4, R7, c[0x0][0x490], RZ ;  /* 0x0001240007047a24 */ /* 0x000fe400078e02ff */
[----:B--2---:R-:W-:Y:S02]  /*fab0*/  IMAD.IADD R6, R2, 0x1, R15 ;  /* 0x0000000102067824 */ /* 0x004fe400078e020f */
[----:B------:R-:W-:-:S03]  /*fac0*/  IMAD.WIDE.U32 R2, R13, c[0x0][0x490], RZ ;  /* 0x000124000d027a25 */ /* 0x000fc600078e00ff */
[----:B------:R-:W-:Y:S01]  /*fad0*/  MOV R0, R6 ;  /* 0x0000000600007202 */ /* 0x000fe20000000f00 */
[----:B------:R-:W-:-:S04]  /*fae0*/  @P1 IMAD.HI.U32 R5, R6, c[0x0][0x4ec], RZ ;  /* 0x00013b0006051a27 */ /* 0x000fc800078e00ff */
[----:B------:R-:W-:Y:S01]  /*faf0*/  IMAD R4, R13, c[0x0][0x494], R4 ;  /* 0x000125000d047a24 */ /* 0x000fe200078e0204 */
[----:B------:R-:W-:Y:S01]  /*fb00*/  @P1 SHF.R.U32.HI R0, RZ, c[0x0][0x4f0], R5 ;  /* 0x00013c00ff001a19 */ /* 0x000fe20000011605 */
[----:B------:R-:W-:Y:S02]  /*fb10*/  IMAD R9, R11, c[0x0][0x498], RZ ;  /* 0x000126000b097a24 */ /* 0x000fe400078e02ff */
[----:B------:R-:W-:Y:S01]  /*fb20*/  IMAD.IADD R3, R3, 0x1, R4 ;  /* 0x0000000103037824 */ /* 0x000fe200078e0204 */
[----:B------:R-:W-:-:S03]  /*fb30*/  IADD3 R8, -R0, RZ, RZ ;  /* 0x000000ff00087210 */ /* 0x000fc60007ffe1ff */
[----:B------:R-:W-:-:S04]  /*fb40*/  IMAD.WIDE.U32 R4, R12, c[0x0][0x498], R2 ;  /* 0x000126000c047a25 */ /* 0x000fc800078e0002 */
[----:B------:R-:W-:Y:S01]  /*fb50*/  IMAD R2, R8, c[0x0][0x4e8], R6 ;  /* 0x00013a0008027a24 */ /* 0x000fe200078e0206 */
[----:B------:R-:W-:Y:S01]  /*fb60*/  SHF.R.S32.HI R6, RZ, 0x1f, R0 ;  /* 0x0000001fff067819 */ /* 0x000fe20000011400 */
[----:B------:R-:W-:Y:S01]  /*fb70*/  IMAD R3, R12, c[0x0][0x49c], R9 ;  /* 0x000127000c037a24 */ /* 0x000fe200078e0209 */
[----:B------:R-:W-:Y:S02]  /*fb80*/  IADD3 R4, P0, R0, R4, RZ ;  /* 0x0000000400047210 */ /* 0x000fe40007f1e0ff */
[----:B------:R-:W-:Y:S01]  /*fb90*/  SHF.R.S32.HI R8, RZ, 0x1f, R2 ;  /* 0x0000001fff087819 */ /* 0x000fe20000011402 */
[----:B------:R-:W-:Y:S01]  /*fba0*/  IMAD R0, R7, c[0x0][0x3e8], RZ ;  /* 0x0000fa0007007a24 */ /* 0x000fe200078e02ff */
[----:B------:R-:W-:Y:S01]  /*fbb0*/  IADD3.X R5, R6, R5, R3, P0, !PT ;  /* 0x0000000506057210 */ /* 0x000fe200007fe403 */
[----:B------:R-:W-:-:S04]  /*fbc0*/  IMAD.WIDE.U32 R6, R13, c[0x0][0x3e8], RZ ;  /* 0x0000fa000d067a25 */ /* 0x000fc800078e00ff */
[----:B------:R-:W-:Y:S02]  /*fbd0*/  IMAD R3, R8, c[0x0][0x488], RZ ;  /* 0x0001220008037a24 */ /* 0x000fe400078e02ff */
[----:B------:R-:W-:Y:S02]  /*fbe0*/  IMAD R8, R13, c[0x0][0x3ec], R0 ;  /* 0x0000fb000d087a24 */ /* 0x000fe400078e0200 */
[----:B------:R-:W2:Y:S01]  /*fbf0*/  LDL R13, [R1+0x28] ;  /* 0x00002800010d7983 */ /* 0x000ea20000100800 */
[----:B------:R-:W-:Y:S02]  /*fc00*/  IMAD.IADD R10, R15, 0x1, R10 ;  /* 0x000000010f0a7824 */ /* 0x000fe400078e020a */
[C---:B------:R-:W-:Y:S02]  /*fc10*/  IMAD R9, R2.reuse, c[0x0][0x48c], R3 ;  /* 0x0001230002097a24 */ /* 0x040fe400078e0203 */
[----:B------:R-:W-:Y:S01]  /*fc20*/  IMAD.WIDE.U32 R4, R2, c[0x0][0x488], R4 ;  /* 0x0001220002047a25 */ /* 0x000fe200078e0004 */
[----:B------:R-:W-:-:S03]  /*fc30*/  SHF.R.S32.HI R17, RZ, 0x1f, R18 ;  /* 0x0000001fff117819 */ /* 0x000fc60000011412 */
[----:B------:R-:W-:Y:S01]  /*fc40*/  @P1 IMAD.HI.U32 R2, R10, c[0x0][0x4ec], RZ ;  /* 0x00013b000a021a27 */ /* 0x000fe200078e00ff */
[----:B------:R-:W-:Y:S02]  /*fc50*/  MOV R0, R10 ;  /* 0x0000000a00007202 */ /* 0x000fe40000000f00 */
[----:B------:R-:W-:Y:S01]  /*fc60*/  IADD3 R5, R5, R9, RZ ;  /* 0x0000000905057210 */ /* 0x000fe20007ffe0ff */
[----:B------:R-:W-:Y:S01]  /*fc70*/  IMAD.IADD R3, R7, 0x1, R8 ;  /* 0x0000000107037824 */ /* 0x000fe200078e0208 */
[----:B------:R-:W-:Y:S01]  /*fc80*/  @P1 SHF.R.U32.HI R0, RZ, c[0x0][0x4f0], R2 ;  /* 0x00013c00ff001a19 */ /* 0x000fe20000011602 */
[----:B------:R-:W-:Y:S01]  /*fc90*/  IMAD.MOV.U32 R2, RZ, RZ, R6 ;  /* 0x000000ffff027224 */ /* 0x000fe200078e0006 */
[C---:B------:R-:W-:Y:S01]  /*fca0*/  LEA R8, P0, R4.reuse, c[0x0][0x450], 0x2 ;  /* 0x0001140004087a11 */ /* 0x040fe200078010ff */
[----:B------:R-:W-:Y:S01]  /*fcb0*/  IMAD R6, R11, c[0x0][0x3f0], RZ ;  /* 0x0000fc000b067a24 */ /* 0x000fe200078e02ff */
[----:B------:R-:W-:Y:S02]  /*fcc0*/  LEA.HI R17, R17, R18, RZ, 0x5 ;  /* 0x0000001211117211 */ /* 0x000fe400078f28ff */
[----:B------:R-:W-:Y:S01]  /*fcd0*/  LEA.HI.X R5, R4, c[0x0][0x454], R5, 0x2, P0 ;  /* 0x0001150004057a11 */ /* 0x000fe200000f1405 */
[C---:B------:R-:W-:Y:S01]  /*fce0*/  IMAD R9, R12.reuse, c[0x0][0x3f4], R6 ;  /* 0x0000fd000c097a24 */ /* 0x040fe200078e0206 */
[----:B------:R-:W-:Y:S01]  /*fcf0*/  LOP3.LUT R17, R17, 0xffffffe0, RZ, 0xc0, !PT ;  /* 0xffffffe011117812 */ /* 0x000fe200078ec0ff */
[----:B------:R-:W-:Y:S01]  /*fd00*/  IMAD.WIDE.U32 R2, R12, c[0x0][0x3f0], R2 ;  /* 0x0000fc000c027a25 */ /* 0x000fe200078e0002 */
[----:B------:R-:W-:Y:S01]  /*fd10*/  SHFL.IDX PT, R6, R8, RZ, 0x1c1f ;  /* 0x001c1fff08067589 */ /* 0x000fe200000e0000 */
[----:B------:R-:W-:-:S03]  /*fd20*/  IADD3 R11, -R0, RZ, RZ ;  /* 0x000000ff000b7210 */ /* 0x000fc60007ffe1ff */
[----:B------:R-:W1:Y:S01]  /*fd30*/  SHFL.IDX PT, R7, R5, RZ, 0x1c1f ;  /* 0x001c1fff05077589 */ /* 0x000e6200000e0000 */
[----:B------:R-:W-:Y:S01]  /*fd40*/  IMAD.IADD R17, R18, 0x1, -R17 ;  /* 0x0000000112117824 */ /* 0x000fe200078e0a11 */
[----:B------:R-:W-:Y:S02]  /*fd50*/  IADD3 R3, R3, R9, RZ ;  /* 0x0000000903037210 */ /* 0x000fe40007ffe0ff */
[----:B------:R3:W-:Y:S01]  /*fd60*/  SHFL.IDX PT, R4, R8, 0x1, 0x1c1f ;  /* 0x003c1f0008047f89 */ /* 0x0007e200000e0000 */
[----:B------:R-:W-:Y:S01]  /*fd70*/  ULDC UR5, c[0x0][0x4e8] ;  /* 0x00013a0000057ab9 */ /* 0x000fe20000000800 */
[----:B------:R-:W-:Y:S02]  /*fd80*/  IMAD.IADD R9, R16, 0x1, R15 ;  /* 0x0000000110097824 */ /* 0x000fe400078e020f */
[----:B------:R-:W4:Y:S01]  /*fd90*/  SHFL.IDX PT, R5, R5, 0x1, 0x1c1f ;  /* 0x003c1f0005057f89 */ /* 0x000f2200000e0000 */
[----:B------:R-:W-:Y:S02]  /*fda0*/  ULDC UR4, c[0x0][0x388] ;  /* 0x0000e20000047ab9 */ /* 0x000fe40000000800 */
[----:B------:R-:W-:Y:S01]  /*fdb0*/  UIMAD UR4, UR5, UR4, URZ ;  /* 0x00000004050472a4 */ /* 0x000fe2000f8e023f */
[----:B------:R-:W-:-:S05]  /*fdc0*/  LOP3.LUT P0, RZ, R17, 0x3, RZ, 0xc0, !PT ;  /* 0x0000000311ff7812 */ /* 0x000fca000780c0ff */
[----:B------:R-:W-:Y:S01]  /*fdd0*/  ISETP.GE.OR P1, PT, R9, UR4, P0 ;  /* 0x0000000409007c0c */ /* 0x000fe20008726670 */
[----:B---3--:R-:W-:Y:S01]  /*fde0*/  IMAD R8, R11, c[0x0][0x4e8], R10 ;  /* 0x00013a000b087a24 */ /* 0x008fe200078e020a */
[----:B------:R-:W-:-:S04]  /*fdf0*/  IADD3 R11, R9, 0x8, RZ ;  /* 0x00000008090b7810 */ /* 0x000fc80007ffe0ff */
[----:B------:R-:W-:Y:S02]  /*fe00*/  ISETP.GE.OR P0, PT, R11, UR4, P0 ;  /* 0x000000040b007c0c */ /* 0x000fe40008706670 */
[----:B------:R-:W-:-:S05]  /*fe10*/  SHF.R.S32.HI R12, RZ, 0x1f, R0 ;  /* 0x0000001fff0c7819 */ /* 0x000fca0000011400 */
[----:B-1----:R1:W-:Y:S01]  /*fe20*/  @!P1 ST.E [R6.64], R50 ;  /* 0x0000003206009985 */ /* 0x0023e2000c101906 */
[----:B------:R-:W-:Y:S02]  /*fe30*/  IMAD R10, R12, c[0x0][0x3e0], RZ ;  /* 0x0000f8000c0a7a24 */ /* 0x000fe400078e02ff */
[----:B------:R-:W-:-:S03]  /*fe40*/  IMAD.WIDE.U32 R2, R0, c[0x0][0x3e0], R2 ;  /* 0x0000f80000027a25 */ /* 0x000fc600078e0002 */
[----:B----4-:R1:W-:Y:S01]  /*fe50*/  @!P0 ST.E [R4.64], R49 ;  /* 0x0000003104008985 */ /* 0x0103e2000c101906 */
[----:B------:R-:W-:Y:S01]  /*fe60*/  IMAD R9, R0, c[0x0][0x3e4], R10 ;  /* 0x0000f90000097a24 */ /* 0x000fe200078e020a */
[----:B------:R-:W-:-:S04]  /*fe70*/  SHF.R.S32.HI R0, RZ, 0x1f, R8 ;  /* 0x0000001fff007819 */ /* 0x000fc80000011408 */
[----:B------:R-:W-:Y:S01]  /*fe80*/  IADD3 R3, R3, R9, RZ ;  /* 0x0000000903037210 */ /* 0x000fe20007ffe0ff */
[----:B------:R-:W-:-:S04]  /*fe90*/  IMAD R0, R0, c[0x0][0x3d8], RZ ;  /* 0x0000f60000007a24 */ /* 0x000fc800078e02ff */
[C---:B------:R-:W-:Y:S02]  /*fea0*/  IMAD R0, R8.reuse, c[0x0][0x3dc], R0 ;  /* 0x0000f70008007a24 */ /* 0x040fe400078e0200 */
[----:B------:R-:W-:Y:S01]  /*feb0*/  IMAD.WIDE.U32 R2, R8, c[0x0][0x3d8], R2 ;  /* 0x0000f60008027a25 */ /* 0x000fe200078e0002 */
[----:B------:R-:W-:-:S03]  /*fec0*/  IADD3 R11, R14, R15, RZ ;  /* 0x0000000f0e0b7210 */ /* 0x000fc60007ffe0ff */
[----:B------:R-:W-:Y:S01]  /*fed0*/  IMAD.IADD R0, R3, 0x1, R0 ;  /* 0x0000000103007824 */ /* 0x000fe200078e0200 */
[----:B------:R-:W-:-:S04]  /*fee0*/  LEA R20, P0, R2, c[0x0][0x380], 0x1 ;  /* 0x0000e00002147a11 */ /* 0x000fc800078008ff */
[----:B------:R-:W-:Y:S02]  /*fef0*/  LEA.HI.X R10, R2, c[0x0][0x384], R0, 0x1, P0 ;  /* 0x0000e100020a7a11 */ /* 0x000fe400000f0c00 */
        /* <DEDUP_REMOVED lines=29> */
.L_x_1149:
[----:B---34-:R-:W-:Y:S05]  /*100d0*/  BSYNC B0 ;  /* 0x0000000000007941 */ /* 0x018fea0003800000 */
.L_x_1148:
        /* <DEDUP_REMOVED lines=9> */
[CC--:B--2---:R-:W-:Y:S02]  /*10170*/  @!P2 LEA R8, P5, R68.reuse, R0.reuse, 0x1 ;  /* 0x000000004408a211 */ /* 0x0c4fe400078a08ff */
[-C--:B-1----:R-:W-:Y:S02]  /*10180*/  @!P1 LEA R6, P4, R23, R0.reuse, 0x1 ;  /* 0x0000000017069211 */ /* 0x082fe400078808ff */
[----:B------:R-:W-:Y:S02]  /*10190*/  @!P0 LEA R4, P3, R21, R0, 0x1 ;  /* 0x0000000015048211 */ /* 0x000fe400078608ff */
[-C--:B----4-:R-:W-:Y:S02]  /*101a0*/  @!P2 LEA.HI.X R9, R68, R2.reuse, R69, 0x1, P5 ;  /* 0x000000024409a211 */ /* 0x090fe400028f0c45 */
[-C--:B------:R-:W-:Y:S02]  /*101b0*/  @!P1 LEA.HI.X R7, R23, R2.reuse, R64, 0x1, P4 ;  /* 0x0000000217079211 */ /* 0x080fe400020f0c40 */
[----:B------:R-:W-:Y:S01]  /*101c0*/  @!P0 LEA.HI.X R5, R21, R2, R22, 0x1, P3 ;  /* 0x0000000215058211 */ /* 0x000fe200018f0c16 */
[----:B------:R1:W-:Y:S04]  /*101d0*/  @!P2 ST.E.128 [R8.64], R36 ;  /* 0x000000240800a985 */ /* 0x0003e8000c101d06 */
[----:B------:R1:W-:Y:S04]  /*101e0*/  @!P1 ST.E.128 [R6.64], R32 ;  /* 0x0000002006009985 */ /* 0x0003e8000c101d06 */
[----:B------:R1:W-:Y:S02]  /*101f0*/  @!P0 ST.E.128 [R4.64], R28 ;  /* 0x0000001c04008985 */ /* 0x0003e4000c101d06 */
.L_x_1151:
[----:B------:R-:W-:Y:S05]  /*10200*/  BSYNC B0 ;  /* 0x0000000000007941 */ /* 0x000fea0003800000 */
.L_x_1150:
[----:B------:R-:W-:Y:S01]  /*10210*/  IADD3 R3, R11, 0x40, RZ ;  /* 0x000000400b037810 */ /* 0x000fe20007ffe0ff */
[----:B----4-:R4:W3:Y:S01]  /*10220*/  SHFL.IDX PT, R2, R10, 0x2, 0x181f ;  /* 0x00581f000a027f89 */ /* 0x0108e200000e0000 */
[----:B------:R-:W-:Y:S02]  /*10230*/  BSSY B0, `(.L_x_1152) ;  /* 0x0000010000007945 */ /* 0x000fe40003800000 */
[----:B------:R-:W-:Y:S01]  /*10240*/  ISETP.GE.AND P0, PT, R3, UR4, PT ;  /* 0x0000000403007c0c */ /* 0x000fe2000bf06270 */
[----:B--2---:R4:W2:-:S12]  /*10250*/  SHFL.IDX PT, R0, R20, 0x2, 0x181f ;  /* 0x00581f0014007f89 */ /* 0x00489800000e0000 */
[----:B------:R-:W-:Y:S05]  /*10260*/  @P0 BRA `(.L_x_1153) ;  /* 0x000000c000000947 */ /* 0x000fea0003800000 */
[----:B-----5:R-:W-:Y:S02]  /*10270*/  ISETP.GE.AND P2, PT, R68, c[0x0][0x3c8], PT ;  /* 0x0000f20044007a0c */ /* 0x020fe40003f46270 */
[----:B------:R-:W-:Y:S02]  /*10280*/  ISETP.GE.AND P1, PT, R23, c[0x0][0x3c8], PT ;  /* 0x0000f20017007a0c */ /* 0x000fe40003f26270 */
[----:B------:R-:W-:-:S09]  /*10290*/  ISETP.GE.AND P0, PT, R21, c[0x0][0x3c8], PT ;  /* 0x0000f20015007a0c */ /* 0x000fd20003f06270 */
[CC--:B-12---:R-:W-:Y:S02]  /*102a0*/  @!P2 LEA R8, P5, R68.reuse, R0.reuse, 0x1 ;  /* 0x000000004408a211 */ /* 0x0c6fe400078a08ff */
[-C--:B------:R-:W-:Y:S02]  /*102b0*/  @!P1 LEA R6, P4, R23, R0.reuse, 0x1 ;  /* 0x0000000017069211 */ /* 0x080fe400078808ff */
[----:B------:R-:W-:Y:S02]  /*102c0*/  @!P0 LEA R4, P3, R21, R0, 0x1 ;  /* 0x0000000015048211 */ /* 0x000fe400078608ff */
[-C--:B---3--:R-:W-:Y:S02]  /*102d0*/  @!P2 LEA.HI.X R9, R68, R2.reuse, R69, 0x1, P5 ;  /* 0x000000024409a211 */ /* 0x088fe400028f0c45 */
[-C--:B------:R-:W-:Y:S02]  /*102e0*/  @!P1 LEA.HI.X R7, R23, R2.reuse, R64, 0x1, P4 ;  /* 0x0000000217079211 */ /* 0x080fe400020f0c40 */
[----:B------:R-:W-:Y:S01]  /*102f0*/  @!P0 LEA.HI.X R5, R21, R2, R22, 0x1, P3 ;  /* 0x0000000215058211 */ /* 0x000fe200018f0c16 */
[----:B------:R1:W-:Y:S04]  /*10300*/  @!P2 ST.E.128 [R8.64], R48 ;  /* 0x000000300800a985 */ /* 0x0003e8000c101d06 */
[----:B------:R1:W-:Y:S04]  /*10310*/  @!P1 ST.E.128 [R6.64], R44 ;  /* 0x0000002c06009985 */ /* 0x0003e8000c101d06 */
[----:B------:R1:W-:Y:S02]  /*10320*/  @!P0 ST.E.128 [R4.64], R40 ;  /* 0x0000002804008985 */ /* 0x0003e4000c101d06 */
.L_x_1153:
[----:B------:R-:W-:Y:S05]  /*10330*/  BSYNC B0 ;  /* 0x0000000000007941 */ /* 0x000fea0003800000 */
.L_x_1152:
[----:B---3--:R-:W-:Y:S01]  /*10340*/  IADD3 R2, R11, 0x60, RZ ;  /* 0x000000600b027810 */ /* 0x008fe20007ffe0ff */
[----:B-1----:R1:W3:Y:S03]  /*10350*/  SHFL.IDX PT, R6, R10, 0x3, 0x181f ;  /* 0x00781f000a067f89 */ /* 0x0022e600000e0000 */
[----:B------:R-:W-:Y:S01]  /*10360*/  ISETP.GE.AND P0, PT, R2, UR4, PT ;  /* 0x0000000402007c0c */ /* 0x000fe2000bf06270 */
[----:B--2---:R1:W2:-:S12]  /*10370*/  SHFL.IDX PT, R0, R20, 0x3, 0x181f ;  /* 0x00781f0014007f89 */ /* 0x00429800000e0000 */
[----:B------:R-:W-:Y:S05]  /*10380*/  @P0 BRA `(.L_x_1154) ;  /* 0x00000c3000000947 */ /* 0x000fea0003800000 */
[----:B-----5:R-:W-:Y:S02]  /*10390*/  ISETP.GE.AND P1, PT, R68, c[0x0][0x3c8], PT ;  /* 0x0000f20044007a0c */ /* 0x020fe40003f26270 */
[----:B------:R-:W-:-:S11]  /*103a0*/  ISETP.GE.AND P0, PT, R23, c[0x0][0x3c8], PT ;  /* 0x0000f20017007a0c */ /* 0x000fd60003f06270 */
[CC--:B--2---:R-:W-:Y:S02]  /*103b0*/  @!P1 LEA R4, P3, R68.reuse, R0.reuse, 0x1 ;  /* 0x0000000044049211 */ /* 0x0c4fe400078608ff */
[C---:B------:R-:W-:Y:S02]  /*103c0*/  @!P0 LEA R2, P2, R23.reuse, R0, 0x1 ;  /* 0x0000000017028211 */ /* 0x040fe400078408ff */
[-C--:B---3--:R-:W-:Y:S02]  /*103d0*/  @!P1 LEA.HI.X R5, R68, R6.reuse, R69, 0x1, P3 ;  /* 0x0000000644059211 */ /* 0x088fe400018f0c45 */
[----:B------:R-:W-:-:S03]  /*103e0*/  @!P0 LEA.HI.X R3, R23, R6, R64, 0x1, P2 ;  /* 0x0000000617038211 */ /* 0x000fc600010f0c40 */
[----:B------:R2:W-:Y:S04]  /*103f0*/  @!P1 ST.E.128 [R4.64], R56 ;  /* 0x0000003804009985 */ /* 0x0005e8000c101d06 */
[----:B------:R2:W-:Y:S01]  /*10400*/  @!P0 ST.E.128 [R2.64], R52 ;  /* 0x0000003402008985 */ /* 0x0005e2000c101d06 */
[----:B------:R-:W-:-:S13]  /*10410*/  ISETP.GE.AND P0, PT, R21, c[0x0][0x3c8], PT ;  /* 0x0000f20015007a0c */ /* 0x000fda0003f06270 */
[----:B------:R-:W-:Y:S05]  /*10420*/  @P0 BRA `(.L_x_1154) ;  /* 0x00000b9000000947 */ /* 0x000fea0003800000 */
[----:B--2---:R-:W-:-:S04]  /*10430*/  LEA R2, P0, R21, R0, 0x1 ;  /* 0x0000000015027211 */ /* 0x004fc800078008ff */
[----:B------:R-:W-:-:S05]  /*10440*/  LEA.HI.X R3, R21, R6, R22, 0x1, P0 ;  /* 0x0000000615037211 */ /* 0x000fca00000f0c16 */
[----:B------:R2:W-:Y:S01]  /*10450*/  ST.E.128 [R2.64], R60 ;  /* 0x0000003c02007985 */ /* 0x0005e2000c101d06 */
[----:B------:R-:W-:Y:S05]  /*10460*/  BRA `(.L_x_1154) ;  /* 0x00000b5000007947 */ /* 0x000fea0003800000 */
.L_x_1146:
[----:B------:R-:W2:Y:S04]  /*10470*/  LDL R3, [R1+0x50] ;  /* 0x0000500001037983 */ /* 0x000ea80000100800 */
[----:B------:R-:W3:Y:S04]  /*10480*/  LDL R2, [R1+0x54] ;  /* 0x0000540001027983 */ /* 0x000ee80000100800 */
[----:B------:R-:W4:Y:S01]  /*10490*/  LDL R0, [R1+0x5c] ;  /* 0x00005c0001007983 */ /* 0x000f220000100800 */
[----:B------:R-:W-:Y:S03]  /*104a0*/  BSSY B0, `(.L_x_1155) ;  /* 0x0000027000007945 */ /* 0x000fe60003800000 */
[----:B------:R-:W1:Y:S02]  /*104b0*/  S2R R14, SR_TID.X ;  /* 0x00000000000e7919 */ /* 0x000e640000002100 */
[----:B-1----:R-:W-:Y:S01]  /*104c0*/  ISETP.GE.AND P0, PT, R14, 0x80, PT ;  /* 0x000000800e00780c */ /* 0x002fe20003f06270 */
[----:B--2---:R-:W-:-:S02]  /*104d0*/  IMAD.MOV.U32 R13, RZ, RZ, R3 ;  /* 0x000000ffff0d7224 */ /* 0x004fc400078e0003 */
[----:B---3--:R-:W-:-:S03]  /*104e0*/  IMAD.MOV.U32 R12, RZ, RZ, R2 ;  /* 0x000000ffff0c7224 */ /* 0x008fc600078e0002 */
[----:B------:R-:W-:Y:S01]  /*104f0*/  SHF.R.S32.HI R9, RZ, 0x1f, R13 ;  /* 0x0000001fff097819 */ /* 0x000fe2000001140d */
[----:B----4-:R-:W-:Y:S01]  /*10500*/  IMAD.MOV.U32 R11, RZ, RZ, R0 ;  /* 0x000000ffff0b7224 */ /* 0x010fe200078e0000 */
[----:B------:R-:W-:-:S05]  /*10510*/  SHF.R.S32.HI R10, RZ, 0x1f, R12 ;  /* 0x0000001fff0a7819 */ /* 0x000fca000001140c */
        /* <DEDUP_REMOVED lines=16> */
[----:B------:R-:W-:Y:S01]  /*10620*/  IADD3 R7, -R0, RZ, RZ ;  /* 0x000000ff00077210 */ /* 0x000fe20007ffe1ff */
        /* <DEDUP_REMOVED lines=14> */
.L_x_1156:
[----:B------:R-:W-:Y:S05]  /*10710*/  BSYNC B0 ;  /* 0x0000000000007941 */ /* 0x000fea0003800000 */
.L_x_1155:
[--C-:B------:R-:W-:Y:S01]  /*10720*/  SHF.R.S32.HI R2, RZ, 0x1f, R14.reuse ;  /* 0x0000001fff027819 */ /* 0x100fe2000001140e */
[----:B-1----:R-:W-:Y:S01]  /*10730*/  IMAD.MOV.U32 R0, RZ, RZ, c[0x0][0x4e8] ;  /* 0x00013a00ff007624 */ /* 0x002fe200078e00ff */
[----:B------:R-:W-:Y:S01]  /*10740*/  SHF.R.S32.HI R8, RZ, 0x1f, R14 ;  /* 0x0000001fff087819 */ /* 0x000fe2000001140e */
[----:B------:R-:W-:Y:S01]  /*10750*/  IMAD R6, R10, c[0x0][0x3f0], RZ ;  /* 0x0000fc000a067a24 */ /* 0x000fe200078e02ff */
[-C--:B------:R-:W-:Y:S02]  /*10760*/  LEA.HI R2, R2, R14.reuse, RZ, 0x3 ;  /* 0x0000000e02027211 */ /* 0x080fe400078f18ff */
[----:B------:R-:W-:Y:S01]  /*10770*/  LEA.HI R8, R8, R14, RZ, 0x3 ;  /* 0x0000000e08087211 */ /* 0x000fe200078f18ff */
[----:B------:R-:W-:Y:S01]  /*10780*/  IMAD R7, R12, c[0x0][0x3f4], R6 ;  /* 0x0000fd000c077a24 */ /* 0x000fe200078e0206 */
[----:B------:R-:W-:Y:S02]  /*10790*/  LOP3.LUT R2, R2, 0xfffffff8, RZ, 0xc0, !PT ;  /* 0xfffffff802027812 */ /* 0x000fe400078ec0ff */
[----:B------:R-:W-:-:S02]  /*107a0*/  SHF.R.S32.HI R8, RZ, 0x3, R8 ;  /* 0x00000003ff087819 */ /* 0x000fc40000011408 */
[----:B------:R-:W-:Y:S02]  /*107b0*/  IADD3 R2, -R2, R14, RZ ;  /* 0x0000000e02027210 */ /* 0x000fe40007ffe1ff */
[----:B------:R-:W-:Y:S01]  /*107c0*/  ISETP.NE.AND P0, PT, R0, 0x1, PT ;  /* 0x000000010000780c */ /* 0x000fe20003f05270 */
[----:B------:R-:W-:Y:S01]  /*107d0*/  IMAD R0, R9, c[0x0][0x3e8], RZ ;  /* 0x0000fa0009007a24 */ /* 0x000fe200078e02ff */
[----:B------:R-:W-:Y:S01]  /*107e0*/  LEA R4, R2, R8, 0x5 ;  /* 0x0000000802047211 */ /* 0x000fe200078e28ff */
[----:B------:R-:W-:-:S04]  /*107f0*/  IMAD.WIDE.U32 R2, R13, c[0x0][0x3e8], RZ ;  /* 0x0000fa000d027a25 */ /* 0x000fc800078e00ff */
[----:B------:R-:W-:Y:S01]  /*10800*/  IMAD.IADD R4, R11, 0x1, R4 ;  /* 0x000000010b047824 */ /* 0x000fe200078e0204 */
[----:B------:R-:W-:Y:S01]  /*10810*/  IADD3 R11, R8, R11, RZ ;  /* 0x0000000b080b7210 */ /* 0x000fe20007ffe0ff */
[----:B------:R-:W-:-:S04]  /*10820*/  IMAD R0, R13, c[0x0][0x3ec], R0 ;  /* 0x0000fb000d007a24 */ /* 0x000fc800078e0200 */
[----:B------:R-:W-:Y:S01]  /*10830*/  @P0 IMAD.HI.U32 R5, R4, c[0x0][0x4ec], RZ ;  /* 0x00013b0004050a27 */ /* 0x000fe200078e00ff */
[----:B------:R-:W-:-:S03]  /*10840*/  IADD3 R3, R3, R0, RZ ;  /* 0x0000000003037210 */ /* 0x000fc60007ffe0ff */
[----:B------:R-:W-:Y:S01]  /*10850*/  IMAD.MOV.U32 R0, RZ, RZ, R4 ;  /* 0x000000ffff007224 */ /* 0x000fe200078e0004 */
[----:B------:R-:W-:Y:S01]  /*10860*/  @P0 SHF.R.U32.HI R0, RZ, c[0x0][0x4f0], R5 ;  /* 0x00013c00ff000a19 */ /* 0x000fe20000011605 */
[----:B------:R-:W-:-:S03]  /*10870*/  IMAD.WIDE.U32 R2, R12, c[0x0][0x3f0], R2 ;  /* 0x0000fc000c027a25 */ /* 0x000fc600078e0002 */
[----:B------:R-:W-:Y:S02]  /*10880*/  SHF.R.S32.HI R6, RZ, 0x1f, R0 ;  /* 0x0000001fff067819 */ /* 0x000fe40000011400 */
[----:B------:R-:W-:Y:S02]  /*10890*/  IADD3 R5, -R0, RZ, RZ ;  /* 0x000000ff00057210 */ /* 0x000fe40007ffe1ff */
[----:B------:R-:W-:Y:S01]  /*108a0*/  IADD3 R3, R3, R7, RZ ;  /* 0x0000000703037210 */ /* 0x000fe20007ffe0ff */
[----:B------:R-:W-:Y:S02]  /*108b0*/  IMAD R6, R6, c[0x0][0x3e0], RZ ;  /* 0x0000f80006067a24 */ /* 0x000fe400078e02ff */
[----:B------:R-:W-:Y:S02]  /*108c0*/  IMAD R4, R5, c[0x0][0x4e8], R4 ;  /* 0x00013a0005047a24 */ /* 0x000fe400078e0204 */
[C---:B------:R-:W-:Y:S02]  /*108d0*/  IMAD R5, R0.reuse, c[0x0][0x3e4], R6 ;  /* 0x0000f90000057a24 */ /* 0x040fe400078e0206 */
[----:B------:R-:W-:Y:S01]  /*108e0*/  IMAD.WIDE.U32 R2, R0, c[0x0][0x3e0], R2 ;  /* 0x0000f80000027a25 */ /* 0x000fe200078e0002 */
[----:B------:R-:W-:-:S03]  /*108f0*/  SHF.R.S32.HI R0, RZ, 0x1f, R4 ;  /* 0x0000001fff007819 */ /* 0x000fc60000011404 */
[----:B------:R-:W-:Y:S02]  /*10900*/  IMAD.IADD R3, R3, 0x1, R5 ;  /* 0x0000000103037824 */ /* 0x000fe400078e0205 */
[----:B------:R-:W-:Y:S02]  /*10910*/  IMAD R0, R0, c[0x0][0x3d8], RZ ;  /* 0x0000f60000007a24 */ /* 0x000fe400078e02ff */
[----:B------:R-:W-:-:S04]  /*10920*/  IMAD.WIDE.U32 R2, R4, c[0x0][0x3d8], R2 ;  /* 0x0000f60004027a25 */ /* 0x000fc800078e0002 */
[----:B------:R-:W-:Y:S01]  /*10930*/  IMAD R4, R4, c[0x0][0x3dc], R0 ;  /* 0x0000f70004047a24 */ /* 0x000fe200078e0200 */
[----:B------:R-:W-:-:S04]  /*10940*/  LEA R12, P0, R2, c[0x0][0x380], 0x1 ;  /* 0x0000e000020c7a11 */ /* 0x000fc800078008ff */
[----:B------:R-:W-:-:S04]  /*10950*/  IADD3 R4, R3, R4, RZ ;  /* 0x0000000403047210 */ /* 0x000fc80007ffe0ff */
[----:B------:R-:W-:Y:S01]  /*10960*/  LEA.HI.X R10, R2, c[0x0][0x384], R4, 0x1, P0 ;  /* 0x0000e100020a7a11 */ /* 0x000fe200000f0c04 */
[----:B------:R-:W-:Y:S05]  /*10970*/  BRA.DIV ~URZ, `(.L_x_1157) ;  /* 0x000008f27f007947 */ /* 0x000fea000b800000 */
[----:B------:R1:W2:Y:S02]  /*10980*/  SHFL.IDX PT, R2, R10, RZ, 0x181f ;  /* 0x00181fff0a027589 */ /* 0x0002a400000e0000 */
.L_x_1175:
[----:B------:R-:W-:Y:S05]  /*10990*/  BRA.DIV ~URZ, `(.L_x_1158) ;  /* 0x000009427f007947 */ /* 0x000fea000b800000 */
[----:B------:R3:W4:Y:S02]  /*109a0*/  SHFL.IDX PT, R0, R12, RZ, 0x181f ;  /* 0x00181fff0c007589 */ /* 0x00072400000e0000 */
.L_x_1176:
        /* <DEDUP_REMOVED lines=14> */
[----:B------:R-:W-:Y:S02]  /*10a90*/  @!P1 LEA R6, P4, R15, R0, 0x1 ;  /* 0x000000000f069211 */ /* 0x000fe400078808ff */
[----:B------:R-:W-:Y:S02]  /*10aa0*/  @!P2 LEA.HI.X R9, R18, R2, R19, 0x1, P5 ;  /* 0x000000021209a211 */ /* 0x000fe400028f0c13 */
[----:B------:R-:W-:Y:S02]  /*10ab0*/  @!P0 LEA R4, P3, R3, R0, 0x1 ;  /* 0x0000000003048211 */ /* 0x000fe400078608ff */
[-C--:B--2---:R-:W-:Y:S02]  /*10ac0*/  @!P1 LEA.HI.X R7, R15, R2.reuse, R16, 0x1, P4 ;  /* 0x000000020f079211 */ /* 0x084fe400020f0c10 */
[----:B------:R-:W-:Y:S01]  /*10ad0*/  @!P0 LEA.HI.X R5, R3, R2, R14, 0x1, P3 ;  /* 0x0000000203058211 */ /* 0x000fe200018f0c0e */
[----:B------:R2:W-:Y:S04]  /*10ae0*/  @!P2 ST.E.128 [R8.64], RZ ;  /* 0x000000ff0800a985 */ /* 0x0005e8000c101d06 */
[----:B------:R2:W-:Y:S04]  /*10af0*/  @!P1 ST.E.128 [R6.64], RZ ;  /* 0x000000ff06009985 */ /* 0x0005e8000c101d06 */
[----:B------:R2:W-:Y:S02]  /*10b00*/  @!P0 ST.E.128 [R4.64], RZ ;  /* 0x000000ff04008985 */ /* 0x0005e4000c101d06 */
.L_x_1160:
[----:B------:R-:W-:Y:S05]  /*10b10*/  BSYNC B0 ;  /* 0x0000000000007941 */ /* 0x000fea0003800000 */
.L_x_1159:
[----:B------:R-:W-:Y:S05]  /*10b20*/  BRA.DIV ~URZ, `(.L_x_1161) ;  /* 0x000008127f007947 */ /* 0x000fea000b800000 */
[----:B--2---:R2:W1:Y:S04]  /*10b30*/  SHFL.IDX PT, R2, R10, 0x1, 0x181f ;  /* 0x00381f000a027f89 */ /* 0x00446800000e0000 */
[----:B----4-:R2:W4:Y:S02]  /*10b40*/  SHFL.IDX PT, R0, R12, 0x1, 0x181f ;  /* 0x00381f000c007f89 */ /* 0x01052400000e0000 */
.L_x_1177:
        /* <DEDUP_REMOVED lines=12> */
[-C--:B------:R-:W-:Y:S02]  /*10c10*/  @!P2 LEA R8, P5, R18, R0.reuse, 0x1 ;  /* 0x000000001208a211 */ /* 0x080fe400078a08ff */
[----:B------:R-:W-:Y:S02]  /*10c20*/  @!P1 LEA R6, P4, R16, R0, 0x1 ;  /* 0x0000000010069211 */ /* 0x000fe400078808ff */
[----:B-1----:R-:W-:Y:S02]  /*10c30*/  @!P2 LEA.HI.X R9, R18, R2, R19, 0x1, P5 ;  /* 0x000000021209a211 */ /* 0x002fe400028f0c13 */
[----:B------:R-:W-:Y:S02]  /*10c40*/  @!P0 LEA R4, P3, R14, R0, 0x1 ;  /* 0x000000000e048211 */ /* 0x000fe400078608ff */
[-C--:B----4-:R-:W-:Y:S02]  /*10c50*/  @!P1 LEA.HI.X R7, R16, R2.reuse, R17, 0x1, P4 ;  /* 0x0000000210079211 */ /* 0x090fe400020f0c11 */
[----:B------:R-:W-:Y:S01]  /*10c60*/  @!P0 LEA.HI.X R5, R14, R2, R15, 0x1, P3 ;  /* 0x000000020e058211 */ /* 0x000fe200018f0c0f */
[----:B------:R1:W-:Y:S04]  /*10c70*/  @!P2 ST.E.128 [R8.64], RZ ;  /* 0x000000ff0800a985 */ /* 0x0003e8000c101d06 */
[----:B------:R1:W-:Y:S04]  /*10c80*/  @!P1 ST.E.128 [R6.64], RZ ;  /* 0x000000ff06009985 */ /* 0x0003e8000c101d06 */
[----:B------:R1:W-:Y:S02]  /*10c90*/  @!P0 ST.E.128 [R4.64], RZ ;  /* 0x000000ff04008985 */ /* 0x0003e4000c101d06 */
.L_x_1163:
[----:B------:R-:W-:Y:S05]  /*10ca0*/  BSYNC B0 ;  /* 0x0000000000007941 */ /* 0x000fea0003800000 */
.L_x_1162:
[----:B------:R-:W-:Y:S05]  /*10cb0*/  BRA.DIV ~URZ, `(.L_x_1164) ;  /* 0x000007427f007947 */ /* 0x000fea000b800000 */
[----:B-1----:R1:W2:Y:S02]  /*10cc0*/  SHFL.IDX PT, R2, R10, 0x2, 0x181f ;  /* 0x00581f000a027f89 */ /* 0x0022a400000e0000 */
.L_x_1178:
[----:B------:R-:W-:Y:S05]  /*10cd0*/  BRA.DIV ~URZ, `(.L_x_1165) ;  /* 0x000007927f007947 */ /* 0x000fea000b800000 */
[----:B----4-:R4:W1:Y:S02]  /*10ce0*/  SHFL.IDX PT, R0, R12, 0x2, 0x181f ;  /* 0x00581f000c007f89 */ /* 0x01086400000e0000 */
.L_x_1179:
        /* <DEDUP_REMOVED lines=12> */
[-C--:B-1----:R-:W-:Y:S02]  /*10db0*/  @!P2 LEA R8, P5, R18, R0.reuse, 0x1 ;  /* 0x000000001208a211 */ /* 0x082fe400078a08ff */
        /* <DEDUP_REMOVED lines=8> */
.L_x_1167:
[----:B------:R-:W-:Y:S05]  /*10e40*/  BSYNC B0 ;  /* 0x0000000000007941 */ /* 0x000fea0003800000 */
.L_x_1166:
[----:B------:R-:W-:Y:S05]  /*10e50*/  BRA.DIV ~URZ, `(.L_x_1168) ;  /* 0x000006727f007947 */ /* 0x000fea000b800000 */
[----:B--2---:R2:W3:Y:S04]  /*10e60*/  SHFL.IDX PT, R2, R10, 0x3, 0x181f ;  /* 0x00781f000a027f89 */ /* 0x0044e800000e0000 */
[----:B-1----:R2:W1:Y:S02]  /*10e70*/  SHFL.IDX PT, R0, R12, 0x3, 0x181f ;  /* 0x00781f000c007f89 */ /* 0x00246400000e0000 */
.L_x_1180:
[----:B------:R-:W-:-:S04]  /*10e80*/  IADD3 R3, R11, 0x60, RZ ;  /* 0x000000600b037810 */ /* 0x000fc80007ffe0ff */
[----:B------:R-:W-:-:S13]  /*10e90*/  ISETP.GE.AND P0, PT, R3, R13, PT ;  /* 0x0000000d0300720c */ /* 0x000fda0003f06270 */
[----:B------:R-:W-:Y:S05]  /*10ea0*/  @P0 BRA `(.L_x_1154) ;  /* 0x0000011000000947 */ /* 0x000fea0003800000 */
[----:B------:R-:W5:Y:S04]  /*10eb0*/  LDL.64 R16, [R1+0x10] ;  /* 0x0000100001107983 */ /* 0x000f680000100a00 */
[----:B--2---:R-:W2:Y:S04]  /*10ec0*/  LDL R14, [R1+0x1c] ;  /* 0x00001c00010e7983 */ /* 0x004ea80000100800 */
[----:B----4-:R-:W4:Y:S04]  /*10ed0*/  LDL R10, [R1+0x20] ;  /* 0x00002000010a7983 */ /* 0x010f280000100800 */
[----:B---3--:R-:W3:Y:S04]  /*10ee0*/  LDL R15, [R1+0x70] ;  /* 0x00007000010f7983 */ /* 0x008ee80000100800 */
[----:B------:R-:W3:Y:S01]  /*10ef0*/  LDL R12, [R1+0x60] ;  /* 0x00006000010c7983 */ /* 0x000ee20000100800 */
[----:B-----5:R-:W-:-:S02]  /*10f00*/  ISETP.GE.AND P2, PT, R16, c[0x0][0x3c8], PT ;  /* 0x0000f20010007a0c */ /* 0x020fc40003f46270 */
[----:B--2---:R-:W-:Y:S02]  /*10f10*/  ISETP.GE.AND P1, PT, R14, c[0x0][0x3c8], PT ;  /* 0x0000f2000e007a0c */ /* 0x004fe40003f26270 */
[----:B----4-:R-:W-:-:S09]  /*10f20*/  ISETP.GE.AND P0, PT, R10, c[0x0][0x3c8], PT ;  /* 0x0000f2000a007a0c */ /* 0x010fd20003f06270 */
[-C--:B-1----:R-:W-:Y:S02]  /*10f30*/  @!P2 LEA R8, P5, R16, R0.reuse, 0x1 ;  /* 0x000000001008a211 */ /* 0x082fe400078a08ff */
[----:B------:R-:W-:Y:S02]  /*10f40*/  @!P1 LEA R6, P4, R14, R0, 0x1 ;  /* 0x000000000e069211 */ /* 0x000fe400078808ff */
[----:B------:R-:W-:Y:S02]  /*10f50*/  @!P2 LEA.HI.X R9, R16, R2, R17, 0x1, P5 ;  /* 0x000000021009a211 */ /* 0x000fe400028f0c11 */
[----:B------:R-:W-:Y:S02]  /*10f60*/  @!P0 LEA R4, P3, R10, R0, 0x1 ;  /* 0x000000000a048211 */ /* 0x000fe400078608ff */
[-C--:B---3--:R-:W-:Y:S02]  /*10f70*/  @!P1 LEA.HI.X R7, R14, R2.reuse, R15, 0x1, P4 ;  /* 0x000000020e079211 */ /* 0x088fe400020f0c0f */
[----:B------:R-:W-:Y:S01]  /*10f80*/  @!P0 LEA.HI.X R5, R10, R2, R12, 0x1, P3 ;  /* 0x000000020a058211 */ /* 0x000fe200018f0c0c */
[----:B------:R1:W-:Y:S04]  /*10f90*/  @!P2 ST.E.128 [R8.64], RZ ;  /* 0x000000ff0800a985 */ /* 0x0003e8000c101d06 */
[----:B------:R1:W-:Y:S04]  /*10fa0*/  @!P1 ST.E.128 [R6.64], RZ ;  /* 0x000000ff06009985 */ /* 0x0003e8000c101d06 */
[----:B------:R1:W-:Y:S02]  /*10fb0*/  @!P0 ST.E.128 [R4.64], RZ ;  /* 0x000000ff04008985 */ /* 0x0003e4000c101d06 */
.L_x_1154:
[----:B------:R-:W-:Y:S05]  /*10fc0*/  BSYNC B1 ;  /* 0x0000000000017941 */ /* 0x000fea0003800000 */
.L_x_1145:
[----:B-12---:R-:W2:Y:S02]  /*10fd0*/  LDL R0, [R1+0x9c] ;  /* 0x00009c0001007983 */ /* 0x006ea40000100800 */
[----:B--2---:R-:W-:-:S13]  /*10fe0*/  ISETP.NE.AND P0, PT, R0, RZ, PT ;  /* 0x000000ff0000720c */ /* 0x004fda0003f05270 */
[----:B------:R-:W-:Y:S01]  /*10ff0*/  @P0 WARPSYNC 0xffffffff ;  /* 0xffffffff00000948 */ /* 0x000fe20003800000 */
[----:B------:R-:W-:Y:S06]  /*11000*/  @P0 BAR.SYNC.DEFER_BLOCKING 0x5, 0x100 ;  /* 0x0144000000000b1d */ /* 0x000fec0000010000 */
[----:B------:R-:W1:Y:S04]  /*11010*/  @P0 LDS R0, [0x24100] ;  /* 0x02410000ff000984 */ /* 0x000e680000000800 */
[----:B-1----:R1:W-:Y:S04]  /*11020*/  @P0 STL [R1+0x74], R0 ;  /* 0x0000740001000387 */ /* 0x0023e80000100800 */
[----:B------:R-:W-:Y:S06]  /*11030*/  @P0 BAR.ARV 0x4, 0x100 ;  /* 0x0104000000000b1d */ /* 0x000fec0000002000 */
[----:B------:R-:W-:Y:S05]  /*11040*/  @P0 BRA `(.L_x_1169) ;  /* 0x0000007000000947 */ /* 0x000fea0003800000 */
[----:B------:R-:W-:Y:S05]  /*11050*/  BRA.DIV ~URZ, `(.L_x_1170) ;  /* 0x000005327f007947 */ /* 0x000fea000b800000 */
[----:B-1----:R1:W2:Y:S02]  /*11060*/  SHFL.IDX PT, R0, R65, RZ, 0x1f ;  /* 0x00001fff41007589 */ /* 0x0022a400000e0000 */
.L_x_1181:
[----:B------:R-:W-:Y:S01]  /*11070*/  WARPSYNC 0xffffffff ;  /* 0xffffffff00007948 */ /* 0x000fe20003800000 */
[----:B------:R-:W-:Y:S06]  /*11080*/  BAR.SYNC.DEFER_BLOCKING 0x4, 0x100 ;  /* 0x0104000000007b1d */ /* 0x000fec0000010000 */
[----:B--2---:R2:W-:Y:S04]  /*11090*/  STL [R1+0x74], R0 ;  /* 0x0000740001007387 */ /* 0x0045e80000100800 */
[----:B------:R2:W-:Y:S04]  /*110a0*/  @!P6 STS [0x24100], R65 ;  /* 0x02410041ff00e388 */ /* 0x0005e80000000800 */
[----:B------:R-:W-:Y:S06]  /*110b0*/  BAR.ARV 0x5, 0x100 ;  /* 0x0144000000007b1d */ /* 0x000fec0000002000 */
.L_x_1169:
[----:B-12---:R-:W2:Y:S02]  /*110c0*/  LDL R0, [R1+0x74] ;  /* 0x0000740001007983 */ /* 0x006ea40000100800 */
[----:B--2---:R-:W-:-:S13]  /*110d0*/  ISETP.GE.AND P0, PT, R0, c[0x0][0x538], PT ;  /* 0x00014e0000007a0c */ /* 0x004fda0003f06270 */
[----:B---345:R-:W-:Y:S01]  /*110e0*/  @P0 CALL.REL.NOINC `(.L_x_1171) ;  /* 0x0000001000000944 */ /* 0x038fe20003c00000 */
[----:B------:R-:W-:Y:S05]  /*110f0*/  BRA `(.L_x_1172) ;  /* 0xfffef7a000007947 */ /* 0x000fea000383ffff */
.L_x_1171:
[----:B------:R-:W-:Y:S05]  /*11100*/  EXIT ;  /* 0x000000000000794d */ /* 0x000fea0003800000 */
.L_x_1141:
[----:B------:R2:W5:Y:S01]  /*11110*/  LDL R0, [R1+0x4] ;  /* 0x0000040001007983 */ /* 0x0005620000100800 */
[----:B-1----:R-:W-:Y:S02]  /*11120*/  MOV R3, 0x2 ;  /* 0x0000000200037802 */ /* 0x002fe40000000f00 */
[----:B------:R-:W-:Y:S02]  /*11130*/  MOV R2, 0x11150 ;  /* 0x0001115000027802 */ /* 0x000fe40000000f00 */
[----:B--2--5:R-:W-:Y:S05]  /*11140*/  CALL.REL.NOINC `($__internal_4_$__cuda_sm70_shflsync_bfly_p) ;  /* 0x000004a000007944 */ /* 0x024fea0003c00000 */
[----:B------:R-:W-:Y:S01]  /*11150*/  MOV R4, R5 ;  /* 0x0000000500047202 */ /* 0x000fe20000000f00 */
[----:B------:R-:W-:Y:S05]  /*11160*/  BRA `(.L_x_1173) ;  /* 0xffffd70000007947 */ /* 0x000fea000383ffff */
.L_x_1142:
[----:B------:R-:W-:Y:S01]  /*11170*/  IMAD.MOV.U32 R0, RZ, RZ, R4 ;  /* 0x000000ffff007224 */ /* 0x000fe200078e0004 */
[----:B-1----:R-:W-:Y:S02]  /*11180*/  MOV R3, 0x1 ;  /* 0x0000000100037802 */ /* 0x002fe40000000f00 */
[----:B------:R-:W-:Y:S02]  /*11190*/  MOV R2, 0x111b0 ;  /* 0x000111b000027802 */ /* 0x000fe40000000f00 */
[----:B------:R-:W-:Y:S05]  /*111a0*/  CALL.REL.NOINC `($__internal_4_$__cuda_sm70_shflsync_bfly_p) ;  /* 0x0000044000007944 */ /* 0x000fea0003c00000 */
[----:B------:R1:W5:Y:S01]  /*111b0*/  LDL R0, [R1+0x8] ;  /* 0x0000080001007983 */ /* 0x0003620000100800 */
[----:B------:R-:W-:Y:S01]  /*111c0*/  FADD.FTZ R4, R4, R5 ;  /* 0x0000000504047221 */ /* 0x000fe20000010000 */
[----:B------:R-:W-:Y:S02]  /*111d0*/  MOV R3, 0x2 ;  /* 0x0000000200037802 */ /* 0x000fe40000000f00 */
[----:B------:R-:W-:-:S02]  /*111e0*/  MOV R2, 0x11200 ;  /* 0x0001120000027802 */ /* 0x000fc40000000f00 */
[----:B-1---5:R-:W-:Y:S05]  /*111f0*/  CALL.REL.NOINC `($__internal_4_$__cuda_sm70_shflsync_bfly_p) ;  /* 0x000003f000007944 */ /* 0x022fea0003c00000 */
[----:B------:R-:W2:Y:S01]  /*11200*/  LDL.LU R0, [R1+0x8] ;  /* 0x0000080001007983 */ /* 0x000ea20000300800 */
[----:B------:R-:W-:-:S02]  /*11210*/  MOV R3, 0x1 ;  /* 0x0000000100037802 */ /* 0x000fc40000000f00 */
[----:B------:R-:W-:Y:S01]  /*11220*/  MOV R2, 0x11250 ;  /* 0x0001125000027802 */ /* 0x000fe20000000f00 */
[----:B--2---:R-:W-:Y:S02]  /*11230*/  FADD.FTZ R0, R0, R5 ;  /* 0x0000000500007221 */ /* 0x004fe40000010000 */
[----:B------:R-:W-:Y:S05]  /*11240*/  CALL.REL.NOINC `($__internal_4_$__cuda_sm70_shflsync_bfly_p) ;  /* 0x000003a000007944 */ /* 0x000fea0003c00000 */
[----:B------:R-:W-:Y:S01]  /*11250*/  MOV R3, R5 ;  /* 0x0000000500037202 */ /* 0x000fe20000000f00 */
[----:B------:R-:W-:Y:S05]  /*11260*/  BRA `(.L_x_1174) ;  /* 0xffffd69000007947 */ /* 0x000fea000383ffff */
.L_x_1157:
[----:B------:R-:W-:Y:S01]  /*11270*/  IMAD.MOV.U32 R4, RZ, RZ, R10 ;  /* 0x000000ffff047224 */ /* 0x000fe200078e000a */
[----:B------:R-:W-:Y:S01]  /*11280*/  MOV R3, RZ ;  /* 0x000000ff00037202 */ /* 0x000fe20000000f00 */
[----:B------:R-:W-:Y:S01]  /*11290*/  IMAD.MOV.U32 R0, RZ, RZ, 0x181f ;  /* 0x0000181fff007424 */ /* 0x000fe200078e00ff */
[----:B------:R-:W-:Y:S02]  /*112a0*/  MOV R5, 0x112c0 ;  /* 0x000112c000057802 */ /* 0x000fe40000000f00 */
[----:B------:R-:W-:Y:S05]  /*112b0*/  CALL.REL.NOINC `($__internal_5_$__cuda_sm70_shflsync_idx_p) ;  /* 0x0000037000007944 */ /* 0x000fea0003c00000 */
[----:B------:R-:W-:Y:S01]  /*112c0*/  MOV R2, R0 ;  /* 0x0000000000027202 */ /* 0x000fe20000000f00 */
[----:B------:R-:W-:Y:S05]  /*112d0*/  BRA `(.L_x_1175) ;  /* 0xfffff6b000007947 */ /* 0x000fea000383ffff */
.L_x_1158:
[----:B------:R-:W-:Y:S01]  /*112e0*/  IMAD.MOV.U32 R4, RZ, RZ, R12 ;  /* 0x000000ffff047224 */ /* 0x000fe200078e000c */
[----:B------:R-:W-:Y:S01]  /*112f0*/  MOV R3, RZ ;  /* 0x000000ff00037202 */ /* 0x000fe20000000f00 */
[----:B------:R-:W-:Y:S01]  /*11300*/  IMAD.MOV.U32 R0, RZ, RZ, 0x181f ;  /* 0x0000181fff007424 */ /* 0x000fe200078e00ff */
[----:B------:R-:W-:Y:S02]  /*11310*/  MOV R5, 0x11330 ;  /* 0x0001133000057802 */ /* 0x000fe40000000f00 */
[----:B-12---:R-:W-:Y:S05]  /*11320*/  CALL.REL.NOINC `($__internal_5_$__cuda_sm70_shflsync_idx_p) ;  /* 0x0000030000007944 */ /* 0x006fea0003c00000 */
[----:B------:R-:W-:Y:S05]  /*11330*/  BRA `(.L_x_1176) ;  /* 0xfffff67000007947 */ /* 0x000fea000383ffff */
.L_x_1161:
[----:B--2---:R-:W-:Y:S01]  /*11340*/  IMAD.MOV.U32 R4, RZ, RZ, R10 ;  /* 0x000000ffff047224 */ /* 0x004fe200078e000a */
[----:B------:R-:W-:Y:S01]  /*11350*/  MOV R3, 0x1 ;  /* 0x0000000100037802 */ /* 0x000fe20000000f00 */
[----:B----4-:R-:W-:Y:S01]  /*11360*/  IMAD.MOV.U32 R0, RZ, RZ, 0x181f ;  /* 0x0000181fff007424 */ /* 0x010fe200078e00ff */
[----:B------:R-:W-:-:S02]  /*11370*/  MOV R5, 0x11390 ;  /* 0x0001139000057802 */ /* 0x000fc40000000f00 */
[----:B-1-3--:R-:W-:Y:S05]  /*11380*/  CALL.REL.NOINC `($__internal_5_$__cuda_sm70_shflsync_idx_p) ;  /* 0x000002a000007944 */ /* 0x00afea0003c00000 */
[----:B------:R-:W-:Y:S01]  /*11390*/  IMAD.MOV.U32 R2, RZ, RZ, R0 ;  /* 0x000000ffff027224 */ /* 0x000fe200078e0000 */
[----:B------:R-:W-:Y:S01]  /*113a0*/  MOV R3, 0x1 ;  /* 0x0000000100037802 */ /* 0x000fe20000000f00 */
[----:B------:R-:W-:Y:S01]  /*113b0*/  IMAD.MOV.U32 R4, RZ, RZ, R12 ;  /* 0x000000ffff047224 */ /* 0x000fe200078e000c */
[----:B------:R-:W-:-:S02]  /*113c0*/  MOV R0, 0x181f ;  /* 0x0000181f00007802 */ /* 0x000fc40000000f00 */
[----:B------:R-:W-:Y:S02]  /*113d0*/  MOV R5, 0x113f0 ;  /* 0x000113f000057802 */ /* 0x000fe40000000f00 */
[----:B------:R-:W-:Y:S05]  /*113e0*/  CALL.REL.NOINC `($__internal_5_$__cuda_sm70_shflsync_idx_p) ;  /* 0x0000024000007944 */ /* 0x000fea0003c00000 */
[----:B------:R-:W-:Y:S05]  /*113f0*/  BRA `(.L_x_1177) ;  /* 0xfffff75000007947 */ /* 0x000fea000383ffff */
.L_x_1164:
[----:B-1----:R-:W-:Y:S01]  /*11400*/  IMAD.MOV.U32 R4, RZ, RZ, R10 ;  /* 0x000000ffff047224 */ /* 0x002fe200078e000a */
[----:B------:R-:W-:Y:S01]  /*11410*/  MOV R3, 0x2 ;  /* 0x0000000200037802 */ /* 0x000fe20000000f00 */
[----:B----4-:R-:W-:Y:S01]  /*11420*/  IMAD.MOV.U32 R0, RZ, RZ, 0x181f ;  /* 0x0000181fff007424 */ /* 0x010fe200078e00ff */
[----:B------:R-:W-:Y:S02]  /*11430*/  MOV R5, 0x11450 ;  /* 0x0001145000057802 */ /* 0x000fe40000000f00 */
[----:B--23--:R-:W-:Y:S05]  /*11440*/  CALL.REL.NOINC `($__internal_5_$__cuda_sm70_shflsync_idx_p) ;  /* 0x000001e000007944 */ /* 0x00cfea0003c00000 */
[----:B------:R-:W-:Y:S01]  /*11450*/  MOV R2, R0 ;  /* 0x0000000000027202 */ /* 0x000fe20000000f00 */
[----:B------:R-:W-:Y:S05]  /*11460*/  BRA `(.L_x_1178) ;  /* 0xfffff86000007947 */ /* 0x000fea000383ffff */
.L_x_1165:
[----:B------:R-:W-:Y:S01]  /*11470*/  IMAD.MOV.U32 R4, RZ, RZ, R12 ;  /* 0x000000ffff047224 */ /* 0x000fe200078e000c */
[----:B------:R-:W-:Y:S01]  /*11480*/  MOV R3, 0x2 ;  /* 0x0000000200037802 */ /* 0x000fe20000000f00 */
[----:B----4-:R-:W-:Y:S01]  /*11490*/  IMAD.MOV.U32 R0, RZ, RZ, 0x181f ;  /* 0x0000181fff007424 */ /* 0x010fe200078e00ff */
[----:B------:R-:W-:Y:S02]  /*114a0*/  MOV R5, 0x114c0 ;  /* 0x000114c000057802 */ /* 0x000fe40000000f00 */
[----:B-123--:R-:W-:Y:S05]  /*114b0*/  CALL.REL.NOINC `($__internal_5_$__cuda_sm70_shflsync_idx_p) ;  /* 0x0000017000007944 */ /* 0x00efea0003c00000 */
[----:B------:R-:W-:Y:S05]  /*114c0*/  BRA `(.L_x_1179) ;  /* 0xfffff82000007947 */ /* 0x000fea000383ffff */
.L_x_1168:
[----:B-1----:R-:W-:Y:S01]  /*114d0*/  IMAD.MOV.U32 R4, RZ, RZ, R10 ;  /* 0x000000ffff047224 */ /* 0x002fe200078e000a */
[----:B------:R-:W-:Y:S01]  /*114e0*/  MOV R3, 0x3 ;  /* 0x0000000300037802 */ /* 0x000fe20000000f00 */
[----:B------:R-:W-:Y:S01]  /*114f0*/  IMAD.MOV.U32 R0, RZ, RZ, 0x181f ;  /* 0x0000181fff007424 */ /* 0x000fe200078e00ff */
[----:B------:R-:W-:-:S02]  /*11500*/  MOV R5, 0x11520 ;  /* 0x0001152000057802 */ /* 0x000fc40000000f00 */
[----:B--234-:R-:W-:Y:S05]  /*11510*/  CALL.REL.NOINC `($__internal_5_$__cuda_sm70_shflsync_idx_p) ;  /* 0x0000011000007944 */ /* 0x01cfea0003c00000 */
[----:B------:R-:W-:Y:S01]  /*11520*/  IMAD.MOV.U32 R2, RZ, RZ, R0 ;  /* 0x000000ffff027224 */ /* 0x000fe200078e0000 */
[----:B------:R-:W-:Y:S01]  /*11530*/  MOV R3, 0x3 ;  /* 0x0000000300037802 */ /* 0x000fe20000000f00 */
[----:B------:R-:W-:Y:S01]  /*11540*/  IMAD.MOV.U32 R4, RZ, RZ, R12 ;  /* 0x000000ffff047224 */ /* 0x000fe200078e000c */
[----:B------:R-:W-:-:S02]  /*11550*/  MOV R0, 0x181f ;  /* 0x0000181f00007802 */ /* 0x000fc40000000f00 */
[----:B------:R-:W-:Y:S02]  /*11560*/  MOV R5, 0x11580 ;  /* 0x0001158000057802 */ /* 0x000fe40000000f00 */
[----:B------:R-:W-:Y:S05]  /*11570*/  CALL.REL.NOINC `($__internal_5_$__cuda_sm70_shflsync_idx_p) ;  /* 0x000000b000007944 */ /* 0x000fea0003c00000 */
[----:B------:R-:W-:Y:S05]  /*11580*/  BRA `(.L_x_1180) ;  /* 0xfffff8f000007947 */ /* 0x000fea000383ffff */
.L_x_1170:
[----:B------:R-:W-:Y:S01]  /*11590*/  IMAD.MOV.U32 R4, RZ, RZ, R65 ;  /* 0x000000ffff047224 */ /* 0x000fe200078e0041 */
[----:B------:R-:W-:Y:S01]  /*115a0*/  MOV R3, RZ ;  /* 0x000000ff00037202 */ /* 0x000fe20000000f00 */
[----:B-1----:R-:W-:Y:S01]  /*115b0*/  IMAD.MOV.U32 R0, RZ, RZ, 0x1f ;  /* 0x0000001fff007424 */ /* 0x002fe200078e00ff */
[----:B------:R-:W-:Y:S02]  /*115c0*/  MOV R5, 0x115e0 ;  /* 0x000115e000057802 */ /* 0x000fe40000000f00 */
[----:B---345:R-:W-:Y:S05]  /*115d0*/  CALL.REL.NOINC `($__internal_5_$__cuda_sm70_shflsync_idx_p) ;  /* 0x0000005000007944 */ /* 0x038fea0003c00000 */
[----:B------:R-:W-:Y:S05]  /*115e0*/  BRA `(.L_x_1181) ;  /* 0xfffffa8000007947 */ /* 0x000fea000383ffff */
        .weak           $__internal_4_$__cuda_sm70_shflsync_bfly_p
        .type           $__internal_4_$__cuda_sm70_shflsync_bfly_p,@function
        .size           $__internal_4_$__cuda_sm70_shflsync_bfly_p,($__internal_5_$__cuda_sm70_shflsync_idx_p - $__internal_4_$__cuda_sm70_shflsync_bfly_p)
$__internal_4_$__cuda_sm70_shflsync_bfly_p:
[----:B------:R-:W-:Y:S04]  /*115f0*/  WARPSYNC R6 ;  /* 0x0000000600007348 */ /* 0x000fe80003800000 */
[----:B------:R1:W2:Y:S02]  /*11600*/  SHFL.BFLY PT, R5, R0, R3, R7 ;  /* 0x0c00000300057389 */ /* 0x0002a400000e0007 */
[----:B-1----:R-:W-:-:S04]  /*11610*/  MOV R3, 0x0 ;  /* 0x0000000000037802 */ /* 0x002fc80000000f00 */
[----:B--2---:R-:W-:Y:S05]  /*11620*/  RET.REL.NODEC R2 `(_ZN7cutlass13device_kernelIN5flash19enable_sm80_to_sm89INS1_16FlashAttnFwdSm80INS1_25CollectiveMainloopFwdSm80ILi8ELi2ELb1EN4cute5tupleIJNS5_1CILi128EEENS7_ILi96EEENS7_ILi192EEEEEELi192ENS_10bfloat16_tEfNS_4arch4Sm80ELb1ELb0ELb1ELb0ELb0ELb0ELb1ELb0EEENS1_21CollectiveEpilogueFwdINS6_IJS8_SA_S9_EEENS6_IJNS7_ILi1EEESI_SI_EEESC_SE_Li256ELb0ELb1ELb0ELb0EEENS1_30DynamicPersistentTileSchedulerILi256ELi256ELb0ELb1ELb0EEEEEEEEEvNT_6ParamsE) ;  /* 0xfffee9d002007950 */ /* 0x004fea0003c3ffff */
        .weak           $__internal_5_$__cuda_sm70_shflsync_idx_p
        .type           $__internal_5_$__cuda_sm70_shflsync_idx_p,@function
        .size           $__internal_5_$__cuda_sm70_shflsync_idx_p,(.L_x_1351 - $__internal_5_$__cuda_sm70_shflsync_idx_p)
$__internal_5_$__cuda_sm70_shflsync_idx_p:
[----:B------:R-:W-:Y:S04]  /*11630*/  WARPSYNC R67 ;  /* 0x0000004300007348 */ /* 0x000fe80003800000 */
[----:B------:R1:W2:Y:S02]  /*11640*/  SHFL.IDX PT, R0, R4, R3, R0 ;  /* 0x0000000304007389 */ /* 0x0002a400000e0000 */
[----:B-1----:R-:W-:Y:S02]  /*11650*/  MOV R4, R5 ;  /* 0x0000000500047202 */ /* 0x002fe40000000f00 */
[----:B------:R-:W-:-:S04]  /*11660*/  MOV R5, 0x0 ;  /* 0x0000000000057802 */ /* 0x000fc80000000f00 */
[----:B--2---:R-:W-:Y:S05]  /*11670*/  RET.REL.NODEC R4 `(_ZN7cutlass13device_kernelIN5flash19enable_sm80_to_sm89INS1_16FlashAttnFwdSm80INS1_25CollectiveMainloopFwdSm80ILi8ELi2ELb1EN4cute5tupleIJNS5_1CILi128EEENS7_ILi96EEENS7_ILi192EEEEEELi192ENS_10bfloat16_tEfNS_4arch4Sm80ELb1ELb0ELb1ELb0ELb0ELb0ELb1ELb0EEENS1_21CollectiveEpilogueFwdINS6_IJS8_SA_S9_EEENS6_IJNS7_ILi1EEESI_SI_EEESC_SE_Li256ELb0ELb1ELb0ELb0EEENS1_30DynamicPersistentTileSchedulerILi256ELi256ELb0ELb1ELb0EEEEEEEEEvNT_6ParamsE) ;  /* 0xfffee98004007950 */ /* 0x004fea0003c3ffff */
.L_x_1182:
        /* <DEDUP_REMOVED lines=16> */
.L_x_1351:


//--------------------- .text._ZN7cutlass13device_kernelIN5flash19enable_sm80_to_sm89INS1_16FlashAttnFwdSm80INS1_25CollectiveMainloopFwdSm80ILi8ELi2ELb1EN4cute5tupleIJNS5_1CILi128EEENS7_ILi96EEENS7_ILi192EEEEEELi192ENS_10bfloat16_tEfNS_4arch4Sm80ELb1ELb0ELb1ELb1ELb0ELb0ELb1ELb0EEENS1_21CollectiveEpilogueFwdINS6_IJS8_SA_S9_EEENS6_IJNS7_ILi1EEESI_SI_EEESC_SE_Li256ELb1ELb1ELb0ELb0EEENS1_19SingleTileSchedulerILb1ELb0ELb1ELi128EEEEEEEEEvNT_6ParamsE --------------------------
	.section	.text._ZN7cutlass13device_kernelIN5flash19enable_sm80_to_sm89INS1_16FlashAttnFwdSm80INS1_25CollectiveMainloopFwdSm80ILi8ELi2ELb1EN4cute5tupleIJNS5_1CILi128EEENS7_ILi96EEENS7_ILi192EEEEEELi192ENS_10bfloat16_tEfNS_4arch4Sm80ELb1ELb0ELb1ELb1ELb0ELb0ELb1ELb0EEENS1_21CollectiveEpilogueFwdINS6_IJS8_SA_S9_EEENS6_IJNS7_ILi1EEESI_SI_EEESC_SE_Li256ELb1ELb1ELb0ELb0EEENS1_19SingleTileSchedulerILb1ELb0ELb1ELi128EEEEEEEEEvNT_6ParamsE,"ax",@progbits
	.sectioninfo	@"SHI_REGISTERS=255"
	.align	128
.text._ZN7cutlass13device_kernelIN5flash19enable_sm80_to_sm89INS1_16FlashAttnFwdSm80INS1_25CollectiveMainloopFwdSm80ILi8ELi2ELb1EN4cute5tupleIJNS5_1CILi128EEENS7_ILi96EEENS7_ILi192EEEEEELi192ENS_10bfloat16_tEfNS_4arch4Sm80ELb1ELb0ELb1ELb1ELb0ELb0ELb1ELb0EEENS1_21CollectiveEpilogueFwdINS6_IJS8_SA_S9_EEENS6_IJNS7_ILi1EEESI_SI_EEESC_SE_Li256ELb1ELb1ELb0ELb0EEENS1_19SingleTileSchedulerILb1ELb0ELb1ELi128EEEEEEEEEvNT_6ParamsE:
        .type           _ZN7cutlass13device_kernelIN5flash19enable_sm80_to_sm89INS1_16FlashAttnFwdSm80INS1_25CollectiveMainloopFwdSm80ILi8ELi2ELb1EN4cute5tupleIJNS5_1CILi128EEENS7_ILi96EEENS7_ILi192EEEEEELi192ENS_10bfloat16_tEfNS_4arch4Sm80ELb1ELb0ELb1ELb1ELb0ELb0ELb1ELb0EEENS1_21CollectiveEpilogueFwdINS6_IJS8_SA_S9_EEENS6_IJNS7_ILi1EEESI_SI_EEESC_SE_Li256ELb1ELb1ELb0ELb0EEENS1_19SingleTileSchedulerILb1ELb0ELb1ELi128EEEEEEEEEvNT_6ParamsE,@function
        .size           _ZN7cutlass13device_kernelIN5flash19enable_sm80_to_sm89INS1_16FlashAttnFwdSm80INS1_25CollectiveMainloopFwdSm80ILi8ELi2ELb1EN4cute5tupleIJNS5_1CILi128EEENS7_ILi96EEENS7_ILi192EEEEEELi192ENS_10bfloat16_tEfNS_4arch4Sm80ELb1ELb0ELb1ELb1ELb0ELb0ELb1ELb0EEENS1_21CollectiveEpilogueFwdINS6_IJS8_SA_S9_EEENS6_IJNS7_ILi1EEESI_SI_EEESC_SE_Li256ELb1ELb1ELb0ELb0EEENS1_19SingleTileSchedulerILb1ELb0ELb1ELi128EEEEEEEEEvNT_6ParamsE,(.L_x_1354 - _ZN7cutlass13device_kernelIN5flash19enable_sm80_to_sm89INS1_16FlashAttnFwdSm80INS1_25CollectiveMainloopFwdSm80ILi8ELi2ELb1EN4cute5tupleIJNS5_1CILi128EEENS7_ILi96EEENS7_ILi192EEEEEELi192ENS_10bfloat16_tEfNS_4arch4Sm80ELb1ELb0ELb1ELb1ELb0ELb0ELb1ELb0EEENS1_21CollectiveEpilogueFwdINS6_IJS8_SA_S9_EEENS6_IJNS7_ILi1EEESI_SI_EEESC_SE_Li256ELb1ELb1ELb0ELb0EEENS1_19SingleTileSchedulerILb1ELb0ELb1ELi128EEEEEEEEEvNT_6ParamsE)
        .other          _ZN7cutlass13device_kernelIN5flash19enable_sm80_to_sm89INS1_16FlashAttnFwdSm80INS1_25CollectiveMainloopFwdSm80ILi8ELi2ELb1EN4cute5tupleIJNS5_1CILi128EEENS7_ILi96EEENS7_ILi192EEEEEELi192ENS_10bfloat16_tEfNS_4arch4Sm80ELb1ELb0ELb1ELb1ELb0ELb0ELb1ELb0EEENS1_21CollectiveEpilogueFwdINS6_IJS8_SA_S9_EEENS6_IJNS7_ILi1EEESI_SI_EEESC_SE_Li256ELb1ELb1ELb0ELb0EEENS1_19SingleTileSchedulerILb1ELb0ELb1ELi128EEEEEEEEEvNT_6ParamsE,@"STO_CUDA_ENTRY STV_DEFAULT"
_ZN7cutlass13device_kernelIN5flash19enable_sm80_to_sm89INS1_16FlashAttnFwdSm80INS1_25CollectiveMainloopFwdSm80ILi8ELi2ELb1EN4cute5tupleIJNS5_1CILi128EEENS7_ILi96EEENS7_ILi192EEEEEELi192ENS_10bfloat16_tEfNS_4arch4Sm80ELb1ELb0ELb1ELb1ELb0ELb0ELb1ELb0EEENS1_21CollectiveEpilogueFwdINS6_IJS8_SA_S9_EEENS6_IJNS7_ILi1EEESI_SI_EEESC_SE_Li256ELb1ELb1ELb0ELb0EEENS1_19SingleTileSchedulerILb1ELb0ELb1ELi128EEEEEEEEEvNT_6ParamsE:
        /* <DEDUP_REMOVED lines=17> */
.L_x_1184:
        /* <DEDUP_REMOVED lines=8> */
.L_x_1186:
[----:B------:R-:W-:-:S04]  /*0190*/  MOV R0, c[0x0][0x54c] ;  /* 0x0001530000007a02 */ /* 0x000fc80000000f00 */
.L_x_1185:
[----:B------:R-:W-:Y:S01]  /*01a0*/  USHF.L.U32 UR8, UR8, 0x7, URZ ;  /* 0x0000000708087899 */ /* 0x000fe2000800063f */
[----:B-----5:R-:W-:-:S05]  /*01b0*/  IMAD R0, R0, c[0x0][0x548], RZ ;  /* 0x0001520000007a24 */ /* 0x020fca00078e02ff */
[----:B------:R-:W-:-:S04]  /*01c0*/  ISETP.LE.AND P0, PT, R0, UR8, PT ;  /* 0x0000000800007c0c */ /* 0x000fc8000bf03270 */
[----:B------:R-:W-:-:S05]  /*01d0*/  SEL R0, R5, 0xffffffff, !P0 ;  /* 0xffffffff05007807 */ /* 0x000fca0004000000 */
[----:B------:R2:W-:Y:S01]  /*01e0*/  STL [R1+0x3c], R0 ;  /* 0x00003c0001007387 */ /* 0x0005e20000100800 */
[----:B------:R-:W-:Y:S05]  /*01f0*/  BRA `(.L_x_1187) ;  /* 0x0000013000007947 */ /* 0x000fea0003800000 */
.L_x_1183:
[----:B------:R-:W-:-:S04]  /*0200*/  ISETP.NE.U32.AND P0, PT, RZ, c[0x0][0x568], PT ;  /* 0x00015a00ff007a0c */ /* 0x000fc80003f05070 */
[----:B------:R-:W-:-:S13]  /*0210*/  ISETP.NE.AND.EX P0, PT, RZ, c[0x0][0x56c], PT, P0 ;  /* 0x00015b00ff007a0c */ /* 0x000fda0003f05300 */
[----:B------:R-:W-:Y:S05]  /*0220*/  @!P0 BRA `(.L_x_1188) ;  /* 0x0000002000008947 */ /* 0x000fea0003800000 */
[----:B------:R1:W5:Y:S01]  /*0230*/  LDG.E R0, [R2.64] ;  /* 0x0000001802007981 */ /* 0x000362000c1e1900 */
[----:B------:R-:W-:Y:S05]  /*0240*/  BRA `(.L_x_1189) ;  /* 0x0000009000007947 */ /* 0x000fea0003800000 */
.L_x_1188:
        /* <DEDUP_REMOVED lines=8> */
.L_x_1190:
[----:B------:R-:W-:-:S04]  /*02d0*/  MOV R0, c[0x0][0x54c] ;  /* 0x0001530000007a02 */ /* 0x000fc80000000f00 */
.L_x_1189:
[----:B------:R-:W-:Y:S01]  /*02e0*/  USHF.L.U32 UR8, UR8, 0x7, URZ ;  /* 0x0000000708087899 */ /* 0x000fe2000800063f */
[----:B-----5:R-:W-:-:S05]  /*02f0*/  IMAD R0, R0, c[0x0][0x548], RZ ;  /* 0x0001520000007a24 */ /* 0x020fca00078e02ff */
[----:B------:R-:W-:-:S04]  /*0300*/  ISETP.LE.AND P0, PT, R0, UR8, PT ;  /* 0x0000000800007c0c */ /* 0x000fc8000bf03270 */
[----:B------:R-:W-:-:S05]  /*0310*/  SEL R0, R5, 0xffffffff, !P0 ;  /* 0xffffffff05007807 */ /* 0x000fca0004000000 */
[----:B------:R2:W-:Y:S04]  /*0320*/  STL [R1+0x3c], R0 ;  /* 0x00003c0001007387 */ /* 0x0005e80000100800 */
.L_x_1187:
        /* <DEDUP_REMOVED lines=32> */
.L_x_1191:
[----:B------:R-:W-:-:S04]  /*0530*/  ISETP.NE.U32.AND P0, PT, RZ, c[0x0][0x368], PT ;  /* 0x0000da00ff007a0c */ /* 0x000fc80003f05070 */
[----:B------:R-:W-:-:S13]  /*0540*/  ISETP.NE.AND.EX P0, PT, RZ, c[0x0][0x36c], PT, P0 ;  /* 0x0000db00ff007a0c */ /* 0x000fda0003f05300 */
[----:B------:R-:W-:Y:S05]  /*0550*/  @!P0 BRA `(.L_x_1192) ;  /* 0x0000004000008947 */ /* 0x000fea0003800000 */
[----:B------:R-:W-:-:S05]  /*0560*/  IMAD.WIDE R2, R39, R26, c[0x0][0x368] ;  /* 0x0000da0027027625 */ /* 0x000fca00078e021a */
[----:B------:R-:W2:Y:S02]  /*0570*/  LDG.E R0, [R2.64] ;  /* 0x0000001802007981 */ /* 0x000ea4000c1e1900 */
[----:B--2---:R1:W2:Y:S02]  /*0580*/  R2UR UR14, R0 ;  /* 0x00000000000e73c2 */ /* 0x0042a400000e0000 */
[----:B-12---:R-:W-:Y:S05]  /*0590*/  BRA `(.L_x_1193) ;  /* 0x0000006000007947 */ /* 0x006fea0003800000 */
.L_x_1192:
[----:B------:R-:W-:Y:S05]  /*05a0*/  @!P6 BRA `(.L_x_1193) ;  /* 0x000000500000e947 */ /* 0x000fea0003800000 */
[----:B------:R1:W2:Y:S04]  /*05b0*/  LDG.E R0, [R2.64] ;  /* 0x0000001802007981 */ /* 0x0002a8000c1e1900 */
[----:B-1----:R-:W3:Y:S01]  /*05c0*/  LDG.E R2, [R2.64+0x4] ;  /* 0x0000041802027981 */ /* 0x002ee2000c1e1900 */
[----:B--2---:R-:W1:Y:S08]  /*05d0*/  R2UR UR14, R0 ;  /* 0x00000000000e73c2 */ /* 0x004e7000000e0000 */
[----:B---3--:R-:W1:Y:S02]  /*05e0*/  R2UR UR4, R2 ;  /* 0x00000000020473c2 */ /* 0x008e6400000e0000 */
[----:B-1----:R-:W-:-:S06]  /*05f0*/  UIADD3 UR14, -UR14, UR4, URZ ;  /* 0x000000040e0e7290 */ /* 0x002fcc000fffe13f */
.L_x_1193:
[----:B------:R-:W-:Y:S01]  /*0600*/  ULDC UR4, c[0x0][0x2c4] ;  /* 0x0000b10000047ab9 */ /* 0x000fe20000000800 */
[----:B-----5:R-:W-:Y:S01]  /*0610*/  IADD3 R10, R7, UR6, RZ ;  /* 0x00000006070a7c10 */ /* 0x020fe2000fffe0ff */
[----:B------:R-:W-:Y:S01]  /*0620*/  UISETP.NE.AND UP2, UPT, UR4, 0x1, UPT ;  /* 0x000000010400788c */ /* 0x000fe2000bf45270 */
[----:B------:R-:W-:Y:S01]  /*0630*/  PLOP3.LUT P1, PT, PT, PT, PT, 0x80, 0x0 ;  /* 0x000000000000781c */ /* 0x000fe20003f2f070 */
[----:B------:R-:W-:Y:S01]  /*0640*/  UIADD3 UR14, -UR6, UR14, URZ ;  /* 0x0000000e060e7290 */ /* 0x000fe2000fffe13f */
[----:B------:R-:W-:Y:S01]  /*0650*/  CS2R R98, SRZ ;  /* 0x0000000000627805 */ /* 0x000fe2000001ff00 */
[----:B------:R-:W-:Y:S01]  /*0660*/  ULDC.64 UR4, c[0x0][0x2c8] ;  /* 0x0000b20000047ab9 */ /* 0x000fe20000000a00 */
[----:B------:R-:W-:Y:S01]  /*0670*/  CS2R R14, SRZ ;  /* 0x00000000000e7805 */ /* 0x000fe2000001ff00 */
[----:B------:R-:W-:Y:S01]  /*0680*/  UIADD3 UR6, UR14, 0x5f, URZ ;  /* 0x0000005f0e067890 */ /* 0x000fe2000fffe03f */
[----:B------:R-:W-:Y:S01]  /*0690*/  IMAD.MOV.U32 R96, RZ, RZ, RZ ;  /* 0x000000ffff607224 */ /* 0x000fe200078e00ff */
[----:B------:R-:W-:Y:S01]  /*06a0*/  CS2R R8, SRZ ;  /* 0x0000000000087805 */ /* 0x000fe2000001ff00 */
[----:B------:R-:W-:Y:S01]  /*06b0*/  IMAD.MOV.U32 R94, RZ, RZ, RZ ;  /* 0x000000ffff5e7224 */ /* 0x000fe200078e00ff */
[----:B------:R-:W-:Y:S01]  /*06c0*/  UIMAD.WIDE UR6, UR6, 0x2aaaaaab, URZ ;  /* 0x2aaaaaab060678a5 */ /* 0x000fe2000f8e023f */
[----:B------:R-:W-:Y:S01]  /*06d0*/  MOV R92, RZ ;  /* 0x000000ff005c7202 */ /* 0x000fe20000000f00 */
[----:B------:R-:W-:Y:S01]  /*06e0*/  @UP2 UIADD3 UR10, UR8, 0x7f, URZ ;  /* 0x0000007f080a2890 */ /* 0x000fe2000fffe03f */
[----:B------:R-:W-:Y:S01]  /*06f0*/  IMAD.MOV.U32 R11, RZ, RZ, RZ ;  /* 0x000000ffff0b7224 */ /* 0x000fe200078e00ff */
[----:B------:R-:W-:Y:S01]  /*0700*/  USHF.R.U32.HI UR6, URZ, 0x1f, UR7 ;  /* 0x0000001f3f067899 */ /* 0x000fe20008011607 */
[----:B------:R-:W-:Y:S01]  /*0710*/  MOV R90, RZ ;  /* 0x000000ff005a7202 */ /* 0x000fe20000000f00 */
[----:B------:R-:W-:Y:S01]  /*0720*/  UIMAD.WIDE.U32 UR10, UR10, UR4, URZ ;  /* 0x000000040a0a72a5 */ /* 0x000fe2000f8e003f */
[----:B------:R-:W-:Y:S01]  /*0730*/  CS2R R12, SRZ ;  /* 0x00000000000c7805 */ /* 0x000fe2000001ff00 */
[----:B------:R-:W-:Y:S01]  /*0740*/  UIADD3 UR4, UR8, 0x7f, URZ ;  /* 0x0000007f08047890 */ /* 0x000fe2000fffe03f */
[----:B------:R-:W-:Y:S01]  /*0750*/  IMAD.MOV.U32 R88, RZ, RZ, RZ ;  /* 0x000000ffff587224 */ /* 0x000fe200078e00ff */
[----:B------:R-:W-:Y:S01]  /*0760*/  @UP2 USHF.R.U32.HI UR4, URZ, UR5, UR11 ;  /* 0x000000053f042299 */ /* 0x000fe2000801160b */
[----:B------:R-:W-:Y:S01]  /*0770*/  MOV R86, RZ ;  /* 0x000000ff00567202 */ /* 0x000fe20000000f00 */
[----:B------:R-:W-:Y:S01]  /*0780*/  UIADD3 UR5, UR14, 0x60, -UR16 ;  /* 0x000000600e057890 */ /* 0x000fe2000fffe810 */
[----:B------:R-:W-:Y:S01]  /*0790*/  CS2R R16, SRZ ;  /* 0x0000000000107805 */ /* 0x000fe2000001ff00 */
[----:B------:R-:W-:Y:S01]  /*07a0*/  ULEA.HI.SX32 UR6, UR7, UR6, 0x1c ;  /* 0x0000000607067291 */ /* 0x000fe2000f8fe23f */
[----:B------:R-:W-:Y:S01]  /*07b0*/  IMAD.MOV.U32 R84, RZ, RZ, RZ ;  /* 0x000000ffff547224 */ /* 0x000fe200078e00ff */
[----:B------:R-:W-:Y:S01]  /*07c0*/  UIADD3 UR4, UR5, UR4, URZ ;  /* 0x0000000405047290 */ /* 0x000fe2000fffe03f */
[----:B------:R-:W-:Y:S01]  /*07d0*/  MOV R82, RZ ;  /* 0x000000ff00527202 */ /* 0x000fe20000000f00 */
[----:B------:R-:W-:Y:S01]  /*07e0*/  CS2R R18, SRZ ;  /* 0x0000000000127805 */ /* 0x000fe2000001ff00 */
[----:B------:R-:W-:Y:S01]  /*07f0*/  IMAD.MOV.U32 R80, RZ, RZ, RZ ;  /* 0x000000ffff507224 */ /* 0x000fe200078e00ff */
[----:B------:R-:W-:Y:S01]  /*0800*/  UIMAD.WIDE UR4, UR4, 0x2aaaaaab, URZ ;  /* 0x2aaaaaab040478a5 */ /* 0x000fe2000f8e023f */
[----:B------:R-:W-:Y:S01]  /*0810*/  MOV R78, RZ ;  /* 0x000000ff004e7202 */ /* 0x000fe20000000f00 */
[----:B------:R-:W-:Y:S01]  /*0820*/  CS2R R20, SRZ ;  /* 0x0000000000147805 */ /* 0x000fe2000001ff00 */
[----:B------:R-:W-:Y:S01]  /*0830*/  IMAD.MOV.U32 R76, RZ, RZ, RZ ;  /* 0x000000ffff4c7224 */ /* 0x000fe200078e00ff */
[----:B------:R-:W-:Y:S01]  /*0840*/  USHF.R.U32.HI UR4, URZ, 0x1f, UR5 ;  /* 0x0000001f3f047899 */ /* 0x000fe20008011605 */
[----:B------:R-:W-:Y:S01]  /*0850*/  MOV R74, RZ ;  /* 0x000000ff004a7202 */ /* 0x000fe20000000f00 */
[----:B------:R-:W-:Y:S01]  /*0860*/  CS2R R22, SRZ ;  /* 0x0000000000167805 */ /* 0x000fe2000001ff00 */
[----:B------:R-:W-:Y:S01]  /*0870*/  IMAD.MOV.U32 R72, RZ, RZ, RZ ;  /* 0x000000ffff487224 */ /* 0x000fe200078e00ff */
[----:B------:R-:W-:Y:S01]  /*0880*/  ULEA.HI.SX32 UR4, UR5, UR4, 0x1c ;  /* 0x0000000405047291 */ /* 0x000fe2000f8fe23f */
[----:B------:R-:W-:Y:S01]  /*0890*/  MOV R70, RZ ;  /* 0x000000ff00467202 */ /* 0x000fe20000000f00 */
[----:B------:R-:W-:Y:S01]  /*08a0*/  CS2R R24, SRZ ;  /* 0x0000000000187805 */ /* 0x000fe2000001ff00 */
[----:B------:R-:W-:Y:S01]  /*08b0*/  IMAD.MOV.U32 R68, RZ, RZ, RZ ;  /* 0x000000ffff447224 */ /* 0x000fe200078e00ff */
[----:B------:R-:W-:Y:S01]  /*08c0*/  UISETP.LT.AND UP0, UPT, UR6, UR4, UPT ;  /* 0x000000040600728c */ /* 0x000fe2000bf01270 */
[----:B------:R-:W-:Y:S01]  /*08d0*/  CS2R R66, SRZ ;  /* 0x0000000000427805 */ /* 0x000fe2000001ff00 */
[----:B------:R-:W-:Y:S01]  /*08e0*/  MOV R64, RZ ;  /* 0x000000ff00407202 */ /* 0x000fe20000000f00 */
[----:B------:R-:W-:Y:S01]  /*08f0*/  CS2R R62, SRZ ;  /* 0x00000000003e7805 */ /* 0x000fe2000001ff00 */
[----:B------:R-:W-:Y:S01]  /*0900*/  USEL UR28, UR6, UR4, UP0 ;  /* 0x00000004061c7287 */ /* 0x000fe20008000000 */
[----:B------:R-:W-:Y:S01]  /*0910*/  IMAD.MOV.U32 R27, RZ, RZ, RZ ;  /* 0x000000ffff1b7224 */ /* 0x000fe200078e00ff */
[----:B------:R-:W-:Y:S01]  /*0920*/  MOV R60, RZ ;  /* 0x000000ff003c7202 */ /* 0x000fe20000000f00 */
[----:B------:R-:W-:Y:S01]  /*0930*/  CS2R R58, SRZ ;  /* 0x00000000003a7805 */ /* 0x000fe2000001ff00 */
[----:B------:R-:W-:Y:S01]  /*0940*/  UISETP.GE.AND UP0, UPT, UR28, 0x1, UPT ;  /* 0x000000011c00788c */ /* 0x000fe2000bf06270 */
[----:B------:R-:W-:Y:S01]  /*0950*/  CS2R R28, SRZ ;  /* 0x00000000001c7805 */ /* 0x000fe2000001ff00 */
[----:B------:R-:W-:Y:S01]  /*0960*/  IMAD.MOV.U32 R56, RZ, RZ, RZ ;  /* 0x000000ffff387224 */ /* 0x000fe200078e00ff */
[----:B------:R-:W-:Y:S01]  /*0970*/  CS2R R54, SRZ ;  /* 0x0000000000367805 */ /* 0x000fe2000001ff00 */
[----:B------:R-:W-:Y:S01]  /*0980*/  MOV R52, RZ ;  /* 0x000000ff00347202 */ /* 0x000fe20000000f00 */
[----:B------:R-:W-:Y:S01]  /*0990*/  CS2R R150, SRZ ;  /* 0x0000000000967805 */ /* 0x000fe2000001ff00 */
[----:B------:R-:W-:Y:S01]  /*09a0*/  PLOP3.LUT P0, PT, PT, PT, UP0, 0x80, 0x0 ;  /* 0x000000000000781c */ /* 0x000fe20003f0f008 */
        /* <DEDUP_REMOVED lines=22> */
[----:B------:R-:W-:Y:S01]  /*0b10*/  IMAD.MOV.U32 R38, RZ, RZ, RZ ;  /* 0x000000ffff267224 */ /* 0x000fe200078e00ff */
[----:B------:R-:W-:Y:S01]  /*0b20*/  MOV R112, RZ ;  /* 0x000000ff00707202 */ /* 0x000fe20000000f00 */
[----:B------:R-:W-:Y:S01]  /*0b30*/  CS2R R110, SRZ ;  /* 0x00000000006e7805 */ /* 0x000fe2000001ff00 */
[----:B------:R-:W-:Y:S01]  /*0b40*/  CS2R R108, SRZ ;  /* 0x00000000006c7805 */ /* 0x000fe2000001ff00 */
[----:B------:R-:W-:Y:S01]  /*0b50*/  CS2R R106, SRZ ;  /* 0x00000000006a7805 */ /* 0x000fe2000001ff00 */
[----:B------:R-:W-:Y:S01]  /*0b60*/  IMAD.MOV.U32 R104, RZ, RZ, RZ ;  /* 0x000000ffff687224 */ /* 0x000fe200078e00ff */
[----:B------:R-:W-:Y:S01]  /*0b70*/  MOV R42, RZ ;  /* 0x000000ff002a7202 */ /* 0x000fe20000000f00 */
[----:B------:R-:W-:Y:S01]  /*0b80*/  IMAD.MOV.U32 R41, RZ, RZ, RZ ;  /* 0x000000ffff297224 */ /* 0x000fe200078e00ff */
[----:B------:R-:W-:Y:S05]  /*0b90*/  @!P0 BRA `(.L_x_1194) ;  /* 0x0000f0f000008947 */ /* 0x000fea0003800000 */
[----:B------:R-:W-:Y:S01]  /*0ba0*/  ISETP.NE.U32.AND P4, PT, RZ, c[0x0][0x340], PT ;  /* 0x0000d000ff007a0c */ /* 0x000fe20003f85070 */
[----:B------:R-:W1:Y:S01]  /*0bb0*/  S2R R15, SR_CTAID.Y ;  /* 0x00000000000f7919 */ /* 0x000e620000002600 */
[----:B------:R-:W-:Y:S01]  /*0bc0*/  SHF.R.S32.HI R110, RZ, 0x1f, R113 ;  /* 0x0000001fff6e7819 */ /* 0x000fe20000011471 */
[----:B------:R-:W-:Y:S01]  /*0bd0*/  UMOV UR10, 0x60 ;  /* 0x00000060000a7882 */ /* 0x000fe20000000000 */
[----:B------:R-:W-:Y:S01]  /*0be0*/  ISETP.NE.AND.EX P4, PT, RZ, c[0x0][0x344], PT, P4 ;  /* 0x0000d100ff007a0c */ /* 0x000fe20003f85340 */
[----:B------:R-:W-:-:S12]  /*0bf0*/  ULDC.64 UR4, c[0x0][0x208] ;  /* 0x0000820000047ab9 */ /* 0x000fd80000000a00 */
[----:B------:R-:W-:-:S05]  /*0c00*/  @P4 IMAD.WIDE R2, R39, R26, c[0x0][0x340] ;  /* 0x0000d00027024625 */ /* 0x000fca00078e021a */
[----:B------:R2:W3:Y:S01]  /*0c10*/  @P4 LDG.E R19, [R2.64] ;  /* 0x0000001802134981 */ /* 0x0004e2000c1e1900 */
[-C--:B------:R-:W-:Y:S01]  /*0c20*/  LEA.HI R34, R110, R113.reuse, RZ, 0x3 ;  /* 0x000000716e227211 */ /* 0x080fe200078f18ff */
[----:B------:R-:W-:Y:S01]  /*0c30*/  UIMAD.WIDE.U32 UR12, UR10, UR4, URZ ;  /* 0x000000040a0c72a5 */ /* 0x000fe2000f8e003f */
[----:B------:R-:W-:Y:S01]  /*0c40*/  SHF.R.S32.HI R0, RZ, 0x1f, R6 ;  /* 0x0000001fff007819 */ /* 0x000fe20000011406 */
[----:B------:R-:W-:Y:S01]  /*0c50*/  UIMAD UR9, UR28, -0x60, UR10 ;  /* 0xffffffa01c0978a4 */ /* 0x000fe2000f8e020a */
[----:B------:R-:W-:Y:S01]  /*0c60*/  SHF.R.S32.HI R12, RZ, 0x3, R34 ;  /* 0x00000003ff0c7819 */ /* 0x000fe20000011422 */
[----:B------:R-:W-:Y:S01]  /*0c70*/  ULDC UR6, c[0x0][0x2c4] ;  /* 0x0000b10000067ab9 */ /* 0x000fe20000000800 */
[----:B------:R-:W-:Y:S01]  /*0c80*/  PLOP3.LUT P1, PT, PT, PT, UP2, 0x80, 0x0 ;  /* 0x000000000000781c */ /* 0x000fe20003f2f028 */
[----:B------:R-:W-:Y:S01]  /*0c90*/  IMAD R0, R0, c[0x0][0x178], RZ ;  /* 0x00005e0000007a24 */ /* 0x000fe200078e02ff */
[----:B------:R-:W-:Y:S01]  /*0ca0*/  PLOP3.LUT P0, PT, PT, PT, UP2, 0x80, 0x0 ;  /* 0x000000000000781c */ /* 0x000fe20003f0f028 */
[----:B------:R-:W-:Y:S01]  /*0cb0*/  IMAD.U32 R8, RZ, RZ, UR12 ;  /* 0x0000000cff087e24 */ /* 0x000fe2000f8e00ff */
[----:B-1----:R-:W-:Y:S01]  /*0cc0*/  SHF.R.S32.HI R20, RZ, 0x1f, R15 ;  /* 0x0000001fff147819 */ /* 0x002fe2000001140f */
[----:B------:R-:W-:Y:S01]  /*0cd0*/  IMAD R0, R6, c[0x0][0x17c], R0 ;  /* 0x00005f0006007a24 */ /* 0x000fe200078e0200 */
[----:B------:R-:W-:Y:S01]  /*0ce0*/  SHF.R.S32.HI R18, RZ, 0x1f, R39 ;  /* 0x0000001fff127819 */ /* 0x000fe20000011427 */
[----:B------:R-:W-:Y:S01]  /*0cf0*/  IMAD.MOV.U32 R33, RZ, RZ, R8 ;  /* 0x000000ffff217224 */ /* 0x000fe200078e0008 */
[----:B------:R-:W-:Y:S01]  /*0d00*/  IADD3 R11, R12, UR8, RZ ;  /* 0x000000080c0b7c10 */ /* 0x000fe2000fffe0ff */
[----:B------:R-:W-:Y:S01]  /*0d10*/  IMAD R7, R20, c[0x0][0x1b8], RZ ;  /* 0x00006e0014077a24 */ /* 0x000fe200078e02ff */
[----:B------:R-:W-:Y:S01]  /*0d20*/  SEL R5, R18, RZ, !P2 ;  /* 0x000000ff12057207 */ /* 0x000fe20005000000 */
[----:B------:R-:W-:Y:S01]  /*0d30*/  UIMAD UR6, UR16, UR6, URZ ;  /* 0x00000006100672a4 */ /* 0x000fe2000f8e023f */
[----:B------:R-:W-:Y:S01]  /*0d40*/  IMAD.U32 R9, RZ, RZ, UR13 ;  /* 0x0000000dff097e24 */ /* 0x000fe2000f8e00ff */
[----:B------:R-:W-:Y:S01]  /*0d50*/  IADD3 R9, R11, 0x20, RZ ;  /* 0x000000200b097810 */ /* 0x000fe20007ffe0ff */
[----:B------:R-:W-:Y:S01]  /*0d60*/  IMAD R7, R15, c[0x0][0x1bc], R7 ;  /* 0x00006f000f077a24 */ /* 0x000fe200078e0207 */
[----:B------:R-:W-:Y:S01]  /*0d70*/  UIADD3 UR15, UR28, -0x1, URZ ;  /* 0xffffffff1c0f7890 */ /* 0x000fe2000fffe03f */
[----:B------:R-:W-:Y:S01]  /*0d80*/  IMAD R5, R5, c[0x0][0x1c0], RZ ;  /* 0x0000700005057a24 */ /* 0x000fe200078e02ff */
[----:B------:R-:W-:Y:S01]  /*0d90*/  BAR.SYNC.DEFER_BLOCKING 0x0 ;  /* 0x0000000000007b1d */ /* 0x000fe20000010000 */
[----:B--2---:R-:W-:Y:S01]  /*0da0*/  LOP3.LUT R2, R34, 0xfffffff8, RZ, 0xc0, !PT ;  /* 0xfffffff822027812 */ /* 0x004fe200078ec0ff */
[----:B------:R-:W-:Y:S01]  /*0db0*/  USHF.R.S32.HI UR11, URZ, 0x1f, UR15 ;  /* 0x0000001f3f0b7899 */ /* 0x000fe2000801140f */
[----:B------:R-:W-:Y:S01]  /*0dc0*/  ISETP.GE.AND P5, PT, R9, UR6, PT ;  /* 0x0000000609007c0c */ /* 0x000fe2000bfa6270 */
[----:B------:R-:W-:Y:S01]  /*0dd0*/  IMAD.MOV.U32 R38, RZ, RZ, c[0x0][0x1e0] ;  /* 0x00007800ff267624 */ /* 0x000fe200078e00ff */
[----:B------:R-:W-:Y:S01]  /*0de0*/  IADD3 R9, R11, 0x60, RZ ;  /* 0x000000600b097810 */ /* 0x000fe20007ffe0ff */
[----:B------:R-:W-:Y:S01]  /*0df0*/  IMAD.IADD R42, R113, 0x1, -R2 ;  /* 0x00000001712a7824 */ /* 0x000fe200078e0a02 */
[----:B------:R-:W-:Y:S01]  /*0e00*/  LEA.HI R109, R110, R113, RZ, 0x5 ;  /* 0x000000716e6d7211 */ /* 0x000fe200078f28ff */
[----:B------:R-:W-:Y:S01]  /*0e10*/  IMAD.WIDE.U32 R2, R6, c[0x0][0x178], RZ ;  /* 0x00005e0006027a25 */ /* 0x000fe200078e00ff */
[----:B------:R-:W-:Y:S01]  /*0e20*/  ISETP.GE.AND P3, PT, R9, UR6, PT ;  /* 0x0000000609007c0c */ /* 0x000fe2000bf66270 */
[----:B------:R-:W-:Y:S01]  /*0e30*/  UISETP.GE.AND UP0, UPT, UR28, 0x2, UPT ;  /* 0x000000021c00788c */ /* 0x000fe2000bf06270 */
[----:B------:R-:W-:Y:S01]  /*0e40*/  STL [R1+0x40], R42 ;  /* 0x0000402a01007387 */ /* 0x000fe20000100800 */
[----:B------:R-:W-:Y:S01]  /*0e50*/  IMAD R4, R42, 0x20, R12 ;  /* 0x000000202a047824 */ /* 0x000fe200078e020c */
[----:B------:R-:W-:Y:S01]  /*0e60*/  SHF.R.S32.HI R108, RZ, 0x5, R109 ;  /* 0x00000005ff6c7819 */ /* 0x000fe2000001146d */
[----:B------:R-:W-:-:S02]  /*0e70*/  IMAD.IADD R3, R3, 0x1, R0 ;  /* 0x0000000103037824 */ /* 0x000fc400078e0200 */
[----:B------:R-:W-:Y:S01]  /*0e80*/  IMAD.MOV.U32 R239, RZ, RZ, 0x20 ;  /* 0x00000020ffef7424 */ /* 0x000fe200078e00ff */
[----:B------:R-:W-:Y:S01]  /*0e90*/  IADD3 R6, R4, UR8, RZ ;  /* 0x0000000804067c10 */ /* 0x000fe2000fffe0ff */
[----:B------:R-:W-:-:S04]  /*0ea0*/  IMAD.WIDE.U32 R2, R15, c[0x0][0x1b8], R2 ;  /* 0x00006e000f027a25 */ /* 0x000fc800078e0002 */
[----:B------:R-:W-:Y:S01]  /*0eb0*/  @P1 IMAD.HI.U32 R0, R6, c[0x0][0x2c8], RZ ;  /* 0x0000b20006001a27 */ /* 0x000fe200078e00ff */
[----:B------:R-:W-:-:S03]  /*0ec0*/  ISETP.GE.AND P1, PT, R11, UR6, PT ;  /* 0x000000060b007c0c */ /* 0x000fc6000bf26270 */
[----:B------:R-:W-:Y:S01]  /*0ed0*/  IMAD.MOV.U32 R4, RZ, RZ, R6 ;  /* 0x000000ffff047224 */ /* 0x000fe200078e0006 */
[----:B------:R-:W-:Y:S01]  /*0ee0*/  @P0 SHF.R.U32.HI R4, RZ, c[0x0][0x2cc], R0 ;  /* 0x0000b300ff040a19 */ /* 0x000fe20000011600 */
[----:B------:R-:W-:Y:S01]  /*0ef0*/  IMAD.IADD R3, R3, 0x1, R7 ;  /* 0x0000000103037824 */ /* 0x000fe200078e0207 */
[----:B------:R-:W-:-:S03]  /*0f00*/  SEL R0, R39, RZ, !P2 ;  /* 0x000000ff27007207 */ /* 0x000fc60005000000 */
[--C-:B------:R-:W-:Y:S02]  /*0f10*/  IMAD.MOV R8, RZ, RZ, -R4.reuse ;  /* 0x000000ffff087224 */ /* 0x100fe400078e0a04 */
[C---:B------:R-:W-:Y:S01]  /*0f20*/  IMAD R7, R0.reuse, c[0x0][0x1c4], R5 ;  /* 0x0000710000077a24 */ /* 0x040fe200078e0205 */
[----:B------:R-:W-:Y:S01]  /*0f30*/  SHF.R.S32.HI R5, RZ, 0x1f, R4 ;  /* 0x0000001fff057819 */ /* 0x000fe20000011404 */
[----:B------:R-:W-:-:S04]  /*0f40*/  IMAD.WIDE.U32 R2, R0, c[0x0][0x1c0], R2 ;  /* 0x0000700000027a25 */ /* 0x000fc800078e0002 */
[----:B------:R-:W-:Y:S02]  /*0f50*/  IMAD.U32 R0, RZ, RZ, UR9 ;  /* 0x00000009ff007e24 */ /* 0x000fe4000f8e00ff */
[----:B------:R-:W-:Y:S01]  /*0f60*/  IMAD R8, R8, c[0x0][0x2c4], R6 ;  /* 0x0000b10008087a24 */ /* 0x000fe200078e0206 */
[----:B------:R-:W-:Y:S01]  /*0f70*/  SHF.R.S32.HI R6, RZ, 0x1f, R10 ;  /* 0x0000001fff067819 */ /* 0x000fe2000001140a */
[----:B------:R-:W-:Y:S01]  /*0f80*/  IMAD.IADD R3, R3, 0x1, R7 ;  /* 0x0000000103037824 */ /* 0x000fe200078e0207 */
[----:B------:R-:W-:Y:S02]  /*0f90*/  IADD3 R10, P0, R10, R12, RZ ;  /* 0x0000000c0a0a7210 */ /* 0x000fe40007f1e0ff */
[----:B------:R-:W-:Y:S01]  /*0fa0*/  IADD3 R28, R0, UR14, -R12 ;  /* 0x0000000e001c7c10 */ /* 0x000fe2000fffe80c */
[----:B------:R-:W-:Y:S01]  /*0fb0*/  IMAD R0, R5, c[0x0][0x1b0], RZ ;  /* 0x00006c0005007a24 */ /* 0x000fe200078e02ff */
[C---:B------:R-:W-:Y:S01]  /*0fc0*/  LEA.HI.X.SX32 R14, R12.reuse, R6, 0x1, P0 ;  /* 0x000000060c0e7211 */ /* 0x040fe200000f0eff */
[----:B------:R-:W-:Y:S01]  /*0fd0*/  IMAD.SHL.U32 R6, R12, 0x40, RZ ;  /* 0x000000400c067824 */ /* 0x000fe200078e00ff */
[----:B------:R-:W-:Y:S01]  /*0fe0*/  IADD3 R12, R11, 0x40, RZ ;  /* 0x000000400b0c7810 */ /* 0x000fe20007ffe0ff */
[----:B------:R-:W-:-:S02]  /*0ff0*/  IMAD R13, R4, c[0x0][0x1b4], R0 ;  /* 0x00006d00040d7a24 */ /* 0x000fc400078e0200 */
[----:B------:R-:W-:Y:S01]  /*1000*/  IMAD.WIDE.U32 R4, R4, c[0x0][0x1b0], R2 ;  /* 0x00006c0004047a25 */ /* 0x000fe200078e0002 */
[----:B------:R-:W-:Y:S02]  /*1010*/  LOP3.LUT R0, R6, 0x1c0, RZ, 0xc0, !PT ;  /* 0x000001c006007812 */ /* 0x000fe400078ec0ff */
[----:B------:R-:W-:Y:S01]  /*1020*/  SHF.R.S32.HI R3, RZ, 0x1f, R8 ;  /* 0x0000001fff037819 */ /* 0x000fe20000011408 */
[----:B------:R-:W-:Y:S01]  /*1030*/  IMAD.SHL.U32 R2, R42, 0x8, RZ ;  /* 0x000000082a027824 */ /* 0x000fe200078e00ff */
[----:B------:R-:W-:Y:S01]  /*1040*/  SHF.R.U32.HI R6, RZ, 0x3, R0 ;  /* 0x00000003ff067819 */ /* 0x000fe20000011600 */
[----:B------:R-:W-:Y:S01]  /*1050*/  IMAD.IADD R5, R5, 0x1, R13 ;  /* 0x0000000105057824 */ /* 0x000fe200078e020d */
[----:B------:R-:W-:Y:S01]  /*1060*/  ISETP.GE.AND P2, PT, R12, UR6, PT ;  /* 0x000000060c007c0c */ /* 0x000fe2000bf46270 */
[----:B------:R-:W-:Y:S01]  /*1070*/  ULDC.64 UR6, c[0x0][0x1e0] ;  /* 0x0000780000067ab9 */ /* 0x000fe20000000a00 */
[--C-:B------:R-:W-:Y:S01]  /*1080*/  LOP3.LUT R7, R0, 0x38, R2.reuse, 0xf8, !PT ;  /* 0x0000003800077812 */ /* 0x100fe200078ef802 */
[----:B------:R-:W-:Y:S01]  /*1090*/  IMAD R0, R3, c[0x0][0x1a8], RZ ;  /* 0x00006a0003007a24 */ /* 0x000fe200078e02ff */
[----:B------:R-:W-:Y:S01]  /*10a0*/  SHF.R.S32.HI R3, RZ, 0x1f, R2 ;  /* 0x0000001fff037819 */ /* 0x000fe20000011402 */
[----:B------:R-:W-:Y:S01]  /*10b0*/  IMAD.WIDE.U32 R4, R8, c[0x0][0x1a8], R4 ;  /* 0x00006a0008047a25 */ /* 0x000fe200078e0004 */
[----:B------:R-:W-:Y:S01]  /*10c0*/  LOP3.LUT R13, R7, R6, RZ, 0x3c, !PT ;  /* 0x00000006070d7212 */ /* 0x000fe200078e3cff */
[----:B------:R-:W-:Y:S01]  /*10d0*/  UIMAD.WIDE.U32 UR18, UR10, UR6, URZ ;  /* 0x000000060a1272a5 */ /* 0x000fe2000f8e003f */
[----:B------:R-:W-:Y:S01]  /*10e0*/  IADD3 R31, R2, 0x40, RZ ;  /* 0x00000040021f7810 */ /* 0x000fe20007ffe0ff */
[----:B------:R-:W-:Y:S01]  /*10f0*/  IMAD R7, R8, c[0x0][0x1ac], R0 ;  /* 0x00006b0008077a24 */ /* 0x000fe200078e0200 */
[----:B------:R-:W-:Y:S01]  /*1100*/  LEA R17, P0, R4, c[0x0][0x160], 0x1 ;  /* 0x0000580004117a11 */ /* 0x000fe200078008ff */
[----:B------:R-:W-:Y:S01]  /*1110*/  IMAD R0, R14, c[0x0][0x208], RZ ;  /* 0x000082000e007a24 */ /* 0x000fe200078e02ff */
[----:B------:R-:W-:Y:S01]  /*1120*/  IADD3 R32, R2, 0x80, RZ ;  /* 0x0000008002207810 */ /* 0x000fe20007ffe0ff */
[----:B------:R-:W-:Y:S01]  /*1130*/  IMAD R6, R14, c[0x0][0x1e0], RZ ;  /* 0x000078000e067a24 */ /* 0x000fe200078e02ff */
[----:B------:R-:W-:Y:S01]  /*1140*/  LEA.HI R14, R110, R113, RZ, 0x6 ;  /* 0x000000716e0e7211 */ /* 0x000fe200078f30ff */
[----:B------:R-:W-:Y:S01]  /*1150*/  IMAD R12, R10, c[0x0][0x20c], R0 ;  /* 0x000083000a0c7a24 */ /* 0x000fe200078e0200 */
[----:B------:R-:W-:Y:S01]  /*1160*/  UIMAD UR6, UR10, UR7, URZ ;  /* 0x000000070a0672a4 */ /* 0x000fe2000f8e023f */
[----:B------:R-:W-:-:S02]  /*1170*/  IMAD.IADD R0, R5, 0x1, R7 ;  /* 0x0000000105007824 */ /* 0x000fc400078e0207 */
[C---:B------:R-:W-:Y:S01]  /*1180*/  IMAD R11, R10.reuse, c[0x0][0x1e4], R6 ;  /* 0x000079000a0b7a24 */ /* 0x040fe200078e0206 */
[----:B------:R-:W-:Y:S01]  /*1190*/  UIADD3 UR6, UR19, UR6, URZ ;  /* 0x0000000613067290 */ /* 0x000fe2000fffe03f */
[----:B------:R-:W-:Y:S01]  /*11a0*/  IMAD.WIDE.U32 R8, R10, c[0x0][0x1e0], R2 ;  /* 0x000078000a087a25 */ /* 0x000fe200078e0002 */
[----:B------:R-:W-:Y:S02]  /*11b0*/  LEA.HI.X R16, R4, c[0x0][0x164], R0, 0x1, P0 ;  /* 0x0000590004107a11 */ /* 0x000fe400000f0c00 */
[----:B------:R-:W-:Y:S01]  /*11c0*/  SHFL.IDX PT, R4, R17, RZ, 0x181f ;  /* 0x00181fff11047589 */ /* 0x000fe200000e0000 */
[----:B------:R-:W-:Y:S01]  /*11d0*/  IMAD.SHL.U32 R0, R14, 0x8, RZ ;  /* 0x000000080e007824 */ /* 0x000fe200078e00ff */
[----:B------:R-:W-:Y:S01]  /*11e0*/  ISETP.GE.AND P0, PT, R31, c[0x0][0x198], PT ;  /* 0x000066001f007a0c */ /* 0x000fe20003f06270 */
[----:B------:R-:W-:Y:S01]  /*11f0*/  IMAD.WIDE.U32 R6, R10, c[0x0][0x208], R2 ;  /* 0x000082000a067a25 */ /* 0x000fe200078e0002 */
[----:B------:R-:W1:Y:S01]  /*1200*/  SHFL.IDX PT, R5, R16, RZ, 0x181f ;  /* 0x00181fff10057589 */ /* 0x000e6200000e0000 */
[----:B------:R-:W-:Y:S01]  /*1210*/  UIMAD UR7, UR6, UR15, URZ ;  /* 0x0000000f060772a4 */ /* 0x000fe2000f8e023f */
[----:B------:R-:W-:Y:S01]  /*1220*/  LOP3.LUT R24, R13, 0xfffffe00, R0, 0xf8, !PT ;  /* 0xfffffe000d187812 */ /* 0x000fe200078ef800 */
[----:B------:R-:W-:-:S02]  /*1230*/  IMAD R10, R20, c[0x0][0x1e8], RZ ;  /* 0x00007a00140a7a24 */ /* 0x000fc400078e02ff */
[----:B------:R-:W-:Y:S01]  /*1240*/  IMAD.IADD R9, R9, 0x1, R11 ;  /* 0x0000000109097824 */ /* 0x000fe200078e020b */
[----:B------:R-:W-:Y:S01]  /*1250*/  UIMAD UR7, UR11, UR18, UR7 ;  /* 0x000000120b0772a4 */ /* 0x000fe2000f8e0207 */
[C---:B------:R-:W-:Y:S01]  /*1260*/  IMAD R0, R15.reuse, c[0x0][0x1ec], R10 ;  /* 0x00007b000f007a24 */ /* 0x040fe200078e020a */
[----:B------:R-:W-:Y:S01]  /*1270*/  STL [R1+0x38], R24 ;  /* 0x0000381801007387 */ /* 0x000fe20000100800 */
[----:B------:R-:W-:-:S04]  /*1280*/  IMAD.WIDE.U32 R8, R15, c[0x0][0x1e8], R8 ;  /* 0x00007a000f087a25 */ /* 0x000fc800078e0008 */
[----:B------:R-:W-:Y:S02]  /*1290*/  IMAD.IADD R7, R7, 0x1, R12 ;  /* 0x0000000107077824 */ /* 0x000fe400078e020c */
[----:B------:R-:W-:Y:S01]  /*12a0*/  IMAD.IADD R21, R9, 0x1, R0 ;  /* 0x0000000109157824 */ /* 0x000fe200078e0200 */
[----:B------:R-:W-:Y:S01]  /*12b0*/  @!P1 SHF.R.S32.HI R0, RZ, 0x1f, R31 ;  /* 0x0000001fff009819 */ /* 0x000fe2000001141f */
[----:B------:R-:W-:Y:S01]  /*12c0*/  IMAD.WIDE.U32 R10, R15, c[0x0][0x210], R6 ;  /* 0x000084000f0a7a25 */ /* 0x000fe200078e0006 */
[----:B------:R-:W-:Y:S02]  /*12d0*/  @!P1 SHF.R.S32.HI R9, RZ, 0x1f, R32 ;  /* 0x0000001fff099819 */ /* 0x000fe40000011420 */
[----:B------:R-:W-:Y:S01]  /*12e0*/  @!P1 LEA.HI R6, R0, R31, RZ, 0x3 ;  /* 0x0000001f00069211 */ /* 0x000fe200078f18ff */
[----:B------:R-:W-:Y:S01]  /*12f0*/  IMAD R12, R20, c[0x0][0x210], RZ ;  /* 0x00008400140c7a24 */ /* 0x000fe200078e02ff */
[----:B------:R-:W-:Y:S01]  /*1300*/  @!P1 LEA.HI R0, R9, R32, RZ, 0x3 ;  /* 0x0000002009009211 */ /* 0x000fe200078f18ff */
[----:B------:R-:W-:Y:S01]  /*1310*/  IMAD.MOV.U32 R20, RZ, RZ, R8 ;  /* 0x000000ffff147224 */ /* 0x000fe200078e0008 */
[----:B------:R-:W-:Y:S01]  /*1320*/  @!P1 LOP3.LUT R6, R6, 0xfffffff8, RZ, 0xc0, !PT ;  /* 0xfffffff806069812 */ /* 0x000fe200078ec0ff */
[----:B------:R-:W-:Y:S01]  /*1330*/  IMAD R12, R15, c[0x0][0x214], R12 ;  /* 0x000085000f0c7a24 */ /* 0x000fe200078e020c */
[----:B------:R-:W-:Y:S01]  /*1340*/  SHFL.IDX PT, R8, R17, 0x1, 0x181f ;  /* 0x00381f0011087f89 */ /* 0x000fe200000e0000 */
[----:B------:R-:W-:Y:S01]  /*1350*/  @!P1 LOP3.LUT R0, R0, 0xfffffff8, RZ, 0xc0, !PT ;  /* 0xfffffff800009812 */ /* 0x000fe200078ec0ff */
[----:B------:R-:W-:-:S02]  /*1360*/  IMAD.MOV.U32 R22, RZ, RZ, R10 ;  /* 0x000000ffff167224 */ /* 0x000fc400078e000a */
[----:B-1----:R-:W-:Y:S01]  /*1370*/  @!P1 IMAD.WIDE R14, R6, 0x2, R4 ;  /* 0x00000002060e9825 */ /* 0x002fe200078e0204 */
[----:B------:R-:W1:Y:S03]  /*1380*/  SHFL.IDX PT, R9, R16, 0x1, 0x181f ;  /* 0x00381f0010097f89 */ /* 0x000e6600000e0000 */
[----:B------:R-:W-:Y:S02]  /*1390*/  IMAD.IADD R23, R11, 0x1, R12 ;  /* 0x000000010b177824 */ /* 0x000fe400078e020c */
[----:B------:R-:W-:Y:S01]  /*13a0*/  @!P1 IMAD.WIDE R12, R0, 0x2, R4 ;  /* 0x00000002000c9825 */ /* 0x000fe200078e0204 */
[----:B------:R-:W-:-:S03]  /*13b0*/  @!P5 SHF.R.S32.HI R0, RZ, 0x1f, R32 ;  /* 0x0000001fff00d819 */ /* 0x000fc60000011420 */
[----:B------:R-:W-:Y:S01]  /*13c0*/  IMAD.SHL.U32 R35, R24, 0x2, RZ ;  /* 0x0000000218237824 */ /* 0x000fe200078e00ff */
[----:B------:R-:W-:-:S04]  /*13d0*/  @!P5 LEA.HI R0, R0, R32, RZ, 0x3 ;  /* 0x000000200000d211 */ /* 0x000fc800078f18ff */
[----:B------:R-:W-:Y:S01]  /*13e0*/  @!P5 LOP3.LUT R0, R0, 0xfffffff8, RZ, 0xc0, !PT ;  /* 0xfffffff80000d812 */ /* 0x000fe200078ec0ff */
[----:B------:R-:W-:Y:S04]  /*13f0*/  STL [R1+0x8], R35 ;  /* 0x0000082301007387 */ /* 0x000fe80000100800 */
[----:B-1----:R-:W-:Y:S01]  /*1400*/  @!P5 IMAD.WIDE R24, R0, 0x2, R8 ;  /* 0x000000020018d825 */ /* 0x002fe200078e0208 */
[----:B------:R-:W-:-:S03]  /*1410*/  @!P2 SHF.R.S32.HI R0, RZ, 0x1f, R32 ;  /* 0x0000001fff00a819 */ /* 0x000fc60000011420 */
[--C-:B---3--:R-:W-:Y:S01]  /*1420*/  @P4 IMAD.MOV.U32 R6, RZ, RZ, R19.reuse ;  /* 0x000000ffff064224 */ /* 0x108fe200078e0013 */
[----:B------:R-:W-:Y:S01]  /*1430*/  @P4 SHF.R.S32.HI R7, RZ, 0x1f, R19 ;  /* 0x0000001fff074819 */ /* 0x000fe20000011413 */
[----:B------:R-:W-:Y:S02]  /*1440*/  @!P4 IMAD.MOV.U32 R6, RZ, RZ, R39 ;  /* 0x000000ffff06c224 */ /* 0x000fe400078e0027 */
[----:B------:R-:W-:Y:S01]  /*1450*/  @!P4 IMAD.MOV.U32 R7, RZ, RZ, R18 ;  /* 0x000000ffff07c224 */ /* 0x000fe200078e0012 */
[----:B------:R-:W-:Y:S01]  /*1460*/  @!P1 LEA R10, P4, R2, R4, 0x1 ;  /* 0x00000004020a9211 */ /* 0x000fe200078808ff */
[----:B------:R-:W-:Y:S01]  /*1470*/  IMAD.MOV.U32 R39, RZ, RZ, c[0x0][0x1e4] ;  /* 0x00007900ff277624 */ /* 0x000fe200078e00ff */
[----:B------:R-:W-:Y:S01]  /*1480*/  SEL R30, R6, RZ, !P6 ;  /* 0x000000ff061e7207 */ /* 0x000fe20007000000 */
[----:B------:R-:W-:Y:S01]  /*1490*/  SHFL.IDX PT, R4, R17, 0x3, 0x181f ;  /* 0x00781f0011047f89 */ /* 0x000fe200000e0000 */
[----:B------:R-:W-:Y:S02]  /*14a0*/  @!P5 SHF.R.S32.HI R6, RZ, 0x1f, R31 ;  /* 0x0000001fff06d819 */ /* 0x000fe4000001141f */
[----:B------:R-:W-:Y:S01]  /*14b0*/  @!P1 LEA.HI.X R11, R2, R5, R3, 0x1, P4 ;  /* 0x00000005020b9211 */ /* 0x000fe200020f0c03 */
[----:B------:R-:W-:Y:S01]  /*14c0*/  IMAD.WIDE.U32 R20, R30, c[0x0][0x1f0], R20 ;  /* 0x00007c001e147a25 */ /* 0x000fe200078e0014 */
[----:B------:R-:W-:-:S02]  /*14d0*/  @!P5 LEA.HI R6, R6, R31, RZ, 0x3 ;  /* 0x0000001f0606d211 */ /* 0x000fc400078f18ff */
[----:B------:R-:W-:Y:S01]  /*14e0*/  SEL R29, R7, RZ, !P6 ;  /* 0x000000ff071d7207 */ /* 0x000fe20007000000 */
[----:B------:R-:W-:Y:S01]  /*14f0*/  IMAD.MOV.U32 R40, RZ, RZ, R20 ;  /* 0x000000ffff287224 */ /* 0x000fe200078e0014 */
[----:B------:R-:W-:Y:S01]  /*1500*/  @!P5 LOP3.LUT R5, R6, 0xfffffff8, RZ, 0xc0, !PT ;  /* 0xfffffff80605d812 */ /* 0x000fe200078ec0ff */
[----:B------:R-:W-:Y:S01]  /*1510*/  SHFL.IDX PT, R7, R16, 0x2, 0x181f ;  /* 0x00581f0010077f89 */ /* 0x000fe200000e0000 */
[----:B------:R-:W-:Y:S02]  /*1520*/  ISETP.GE.AND P6, PT, R2, c[0x0][0x198], PT ;  /* 0x0000660002007a0c */ /* 0x000fe40003fc6270 */
[----:B------:R-:W-:Y:S01]  /*1530*/  ISETP.GE.AND P4, PT, R32, c[0x0][0x198], PT ;  /* 0x0000660020007a0c */ /* 0x000fe20003f86270 */
[----:B------:R-:W1:Y:S01]  /*1540*/  SHFL.IDX PT, R6, R17, 0x2, 0x181f ;  /* 0x00581f0011067f89 */ /* 0x000e6200000e0000 */
[----:B------:R-:W-:-:S03]  /*1550*/  @!P5 IMAD.WIDE R26, R5, 0x2, R8 ;  /* 0x00000002051ad825 */ /* 0x000fc600078e0208 */
[----:B------:R2:W3:Y:S04]  /*1560*/  SHFL.IDX PT, R5, R16, 0x3, 0x181f ;  /* 0x00781f0010057f89 */ /* 0x0004e800000e0000 */
[----:B------:R4:W-:Y:S04]  /*1570*/  STL.64 [R1+0x30], R20 ;  /* 0x0000301401007387 */ /* 0x0009e80000100a00 */
[----:B------:R5:W-:Y:S04]  /*1580*/  @!P1 LDGSTS.E.BYPASS.LTC128B.128 [R35+0x100], [R10.64], !P6 ;  /* 0x001000000a239fae */ /* 0x000be8000f101d58 */
[----:B------:R1:W-:Y:S04]  /*1590*/  @!P1 LDGSTS.E.BYPASS.LTC128B.128 [R35+0x4100], [R14.64], !P0 ;  /* 0x041000000e239fae */ /* 0x0003e8000c101d58 */
[----:B------:R2:W-:Y:S01]  /*15a0*/  @!P1 LDGSTS.E.BYPASS.LTC128B.128 [R35+0x8100], [R12.64], !P4 ;  /* 0x081000000c239fae */ /* 0x0005e2000e101d58 */
[----:B-----5:R-:W-:-:S02]  /*15b0*/  @!P2 SHF.R.S32.HI R10, RZ, 0x1f, R31 ;  /* 0x0000001fff0aa819 */ /* 0x020fc4000001141f */
[----:B------:R-:W-:Y:S02]  /*15c0*/  @!P3 SHF.R.S32.HI R11, RZ, 0x1f, R32 ;  /* 0x0000001fff0bb819 */ /* 0x000fe40000011420 */
[-C--:B------:R-:W-:Y:S02]  /*15d0*/  @!P2 LEA.HI R10, R10, R31.reuse, RZ, 0x3 ;  /* 0x0000001f0a0aa211 */ /* 0x080fe400078f18ff */
[----:B-1----:R-:W-:Y:S02]  /*15e0*/  @!P2 LEA.HI R14, R0, R32, RZ, 0x3 ;  /* 0x00000020000ea211 */ /* 0x002fe400078f18ff */
[----:B--2---:R-:W-:Y:S02]  /*15f0*/  @!P3 SHF.R.S32.HI R13, RZ, 0x1f, R31 ;  /* 0x0000001fff0db819 */ /* 0x004fe4000001141f */
[----:B------:R-:W-:Y:S02]  /*1600*/  @!P5 LEA R12, P1, R2, R8, 0x1 ;  /* 0x00000008020cd211 */ /* 0x000fe400078208ff */
[----:B------:R-:W-:-:S02]  /*1610*/  @!P3 LEA.HI R8, R13, R31, RZ, 0x3 ;  /* 0x0000001f0d08b211 */ /* 0x000fc400078f18ff */
[----:B------:R-:W-:Y:S02]  /*1620*/  @!P2 LOP3.LUT R15, R10, 0xfffffff8, RZ, 0xc0, !PT ;  /* 0xfffffff80a0fa812 */ /* 0x000fe400078ec0ff */
[C---:B------:R-:W-:Y:S02]  /*1630*/  @!P5 LEA.HI.X R13, R2.reuse, R9, R3, 0x1, P1 ;  /* 0x00000009020dd211 */ /* 0x040fe400008f0c03 */
[----:B------:R-:W-:Y:S02]  /*1640*/  @!P2 LEA R10, P1, R2, R6, 0x1 ;  /* 0x00000006020aa211 */ /* 0x000fe400078208ff */
[----:B------:R-:W-:Y:S01]  /*1650*/  @!P3 LEA.HI R0, R11, R32, RZ, 0x3 ;  /* 0x000000200b00b211 */ /* 0x000fe200078f18ff */
[----:B------:R1:W-:Y:S01]  /*1660*/  @!P5 LDGSTS.E.BYPASS.LTC128B.128 [R35+0x1100], [R12.64], !P6 ;  /* 0x011000000c23dfae */ /* 0x0003e2000f101d58 */
[----:B------:R-:W-:Y:S01]  /*1670*/  @!P2 LOP3.LUT R9, R14, 0xfffffff8, RZ, 0xc0, !PT ;  /* 0xfffffff80e09a812 */ /* 0x000fe200078ec0ff */
[----:B------:R-:W-:Y:S01]  /*1680*/  @!P2 IMAD.WIDE R14, R15, 0x2, R6 ;  /* 0x000000020f0ea825 */ /* 0x000fe200078e0206 */
[----:B------:R-:W-:Y:S01]  /*1690*/  @!P3 LOP3.LUT R16, R8, 0xfffffff8, RZ, 0xc0, !PT ;  /* 0xfffffff80810b812 */ /* 0x000fe200078ec0ff */
[----:B------:R2:W-:Y:S01]  /*16a0*/  @!P5 LDGSTS.E.BYPASS.LTC128B.128 [R35+0x5100], [R26.64], !P0 ;  /* 0x051000001a23dfae */ /* 0x0005e2000c101d58 */
[----:B------:R-:W-:Y:S01]  /*16b0*/  @!P2 LEA.HI.X R11, R2, R7, R3, 0x1, P1 ;  /* 0x00000007020ba211 */ /* 0x000fe200008f0c03 */
[----:B------:R-:W-:Y:S01]  /*16c0*/  @!P2 IMAD.WIDE R6, R9, 0x2, R6 ;  /* 0x000000020906a825 */ /* 0x000fe200078e0206 */
[----:B------:R-:W-:Y:S01]  /*16d0*/  @!P3 LOP3.LUT R0, R0, 0xfffffff8, RZ, 0xc0, !PT ;  /* 0xfffffff80000b812 */ /* 0x000fe200078ec0ff */
[----:B------:R2:W-:Y:S01]  /*16e0*/  @!P5 LDGSTS.E.BYPASS.LTC128B.128 [R35+0x9100], [R24.64], !P4 ;  /* 0x091000001823dfae */ /* 0x0005e2000e101d58 */
[----:B------:R-:W-:Y:S01]  /*16f0*/  @!P3 LEA R8, P1, R2, R4, 0x1 ;  /* 0x000000040208b211 */ /* 0x000fe200078208ff */
[----:B---3--:R-:W-:Y:S01]  /*1700*/  @!P3 IMAD.WIDE R16, R16, 0x2, R4 ;  /* 0x000000021010b825 */ /* 0x008fe200078e0204 */
[----:B------:R-:W-:Y:S01]  /*1710*/  ISETP.GE.AND P5, PT, R28, 0x21, PT ;  /* 0x000000211c00780c */ /* 0x000fe20003fa6270 */
[----:B------:R3:W-:Y:S01]  /*1720*/  @!P2 LDGSTS.E.BYPASS.LTC128B.128 [R35+0x2100], [R10.64], !P6 ;  /* 0x021000000a23afae */ /* 0x0007e2000f101d58 */
[----:B------:R-:W-:Y:S01]  /*1730*/  @!P3 LEA.HI.X R9, R2, R5, R3, 0x1, P1 ;  /* 0x000000050209b211 */ /* 0x000fe200008f0c03 */
[----:B------:R-:W-:Y:S01]  /*1740*/  @!P3 IMAD.WIDE R18, R0, 0x2, R4 ;  /* 0x000000020012b825 */ /* 0x000fe200078e0204 */
[----:B------:R-:W-:Y:S01]  /*1750*/  ISETP.GT.AND P1, PT, R28, 0x40, PT ;  /* 0x000000401c00780c */ /* 0x000fe20003f24270 */
[----:B------:R5:W-:Y:S02]  /*1760*/  @!P2 LDGSTS.E.BYPASS.LTC128B.128 [R35+0x6100], [R14.64], !P0 ;  /* 0x061000000e23afae */ /* 0x000be4000c101d58 */
[----:B------:R-:W-:-:S02]  /*1770*/  IMAD R0, R29, c[0x0][0x1f0], RZ ;  /* 0x00007c001d007a24 */ /* 0x000fc400078e02ff */
[----:B------:R1:W-:Y:S01]  /*1780*/  @!P2 LDGSTS.E.BYPASS.LTC128B.128 [R35+0xa100], [R6.64], !P4 ;  /* 0x0a1000000623afae */ /* 0x0003e2000e101d58 */
[----:B------:R-:W-:Y:S02]  /*1790*/  IMAD.U32 R4, RZ, RZ, UR15 ;  /* 0x0000000fff047e24 */ /* 0x000fe4000f8e00ff */
[----:B------:R-:W-:Y:S01]  /*17a0*/  IMAD R0, R30, c[0x0][0x1f4], R0 ;  /* 0x00007d001e007a24 */ /* 0x000fe200078e0200 */
[----:B------:R2:W-:Y:S01]  /*17b0*/  @!P3 LDGSTS.E.BYPASS.LTC128B.128 [R35+0x3100], [R8.64], !P6 ;  /* 0x031000000823bfae */ /* 0x0005e2000f101d58 */
[----:B------:R-:W-:Y:S02]  /*17c0*/  ISETP.GE.AND P6, PT, R28, 0x1, PT ;  /* 0x000000011c00780c */ /* 0x000fe40003fc6270 */
[----:B------:R-:W-:Y:S01]  /*17d0*/  IMAD.IADD R41, R21, 0x1, R0 ;  /* 0x0000000115297824 */ /* 0x000fe200078e0200 */
[----:B------:R2:W-:Y:S01]  /*17e0*/  @!P3 LDGSTS.E.BYPASS.LTC128B.128 [R35+0x7100], [R16.64], !P0 ;  /* 0x071000001023bfae */ /* 0x0005e2000c101d58 */
[----:B----4-:R-:W-:-:S03]  /*17f0*/  IMAD.WIDE.U32 R20, R30, c[0x0][0x218], R22 ;  /* 0x000086001e147a25 */ /* 0x010fc600078e0016 */
[----:B------:R4:W-:Y:S01]  /*1800*/  @!P3 LDGSTS.E.BYPASS.LTC128B.128 [R35+0xb100], [R18.64], !P4 ;  /* 0x0b1000001223bfae */ /* 0x0009e2000e101d58 */
[----:B------:R-:W-:Y:S01]  /*1810*/  IMAD.WIDE.U32 R4, R4, UR18, R40 ;  /* 0x0000001204047c25 */ /* 0x000fe2000f8e0028 */
[----:B------:R-:W-:Y:S02]  /*1820*/  ISETP.GE.AND P4, PT, R2, c[0x0][0x1d4], PT ;  /* 0x0000750002007a0c */ /* 0x000fe40003f86270 */
[----:B------:R-:W-:Y:S01]  /*1830*/  ISETP.GE.AND P3, PT, R31, c[0x0][0x1d4], PT ;  /* 0x000075001f007a0c */ /* 0x000fe20003f66270 */
[----:B------:R-:W0:Y:S01]  /*1840*/  LDGDEPBAR ;  /* 0x00000000000079af */ /* 0x000e220000000000 */
[----:B------:R-:W-:Y:S01]  /*1850*/  IADD3 R0, R5, UR7, RZ ;  /* 0x0000000705007c10 */ /* 0x000fe2000fffe0ff */
[----:B---3--:R-:W-:Y:S01]  /*1860*/  IMAD.WIDE.U32 R10, R38, 0x40, RZ ;  /* 0x00000040260a7825 */ /* 0x008fe200078e00ff */
[----:B------:R-:W-:Y:S01]  /*1870*/  UIMAD UR7, UR10, UR5, URZ ;  /* 0x000000050a0772a4 */ /* 0x000fe2000f8e023f */
[----:B------:R4:W-:Y:S01]  /*1880*/  STL.64 [R1+0x18], R40 ;  /* 0x0000182801007387 */ /* 0x0009e20000100a00 */
[----:B-----5:R-:W-:Y:S01]  /*1890*/  LEA.HI R14, R110, R113, RZ, 0x4 ;  /* 0x000000716e0e7211 */ /* 0x020fe200078f20ff */
[----:B------:R-:W-:Y:S01]  /*18a0*/  IMAD R5, R29, c[0x0][0x218], RZ ;  /* 0x000086001d057a24 */ /* 0x000fe200078e02ff */
[C---:B------:R-:W-:Y:S01]  /*18b0*/  @P1 IADD3 R10, P0, R4.reuse, R10, RZ ;  /* 0x0000000a040a1210 */ /* 0x040fe20007f1e0ff */
[----:B------:R-:W-:Y:S01]  /*18c0*/  UIADD3 UR7, UR13, UR7, URZ ;  /* 0x000000070d077290 */ /* 0x000fe2000fffe03f */
[----:B-1----:R-:W-:Y:S01]  /*18d0*/  @P6 LEA R6, P2, R4, c[0x0][0x1c8], 0x1 ;  /* 0x0000720004066a11 */ /* 0x002fe200078408ff */
[----:B------:R-:W-:Y:S01]  /*18e0*/  IMAD R5, R30, c[0x0][0x21c], R5 ;  /* 0x000087001e057a24 */ /* 0x000fe200078e0205 */
[----:B------:R-:W-:Y:S01]  /*18f0*/  LOP3.LUT R3, R14, 0xfffffff0, RZ, 0xc0, !PT ;  /* 0xfffffff00e037812 */ /* 0x000fe200078ec0ff */
[----:B------:R-:W-:Y:S01]  /*1900*/  UIMAD UR10, UR7, UR15, URZ ;  /* 0x0000000f070a72a4 */ /* 0x000fe2000f8e023f */
[----:B--2---:R-:W-:Y:S01]  /*1910*/  IMAD.SHL.U32 R8, R39, 0x40, RZ ;  /* 0x0000004027087824 */ /* 0x004fe200078e00ff */
[----:B------:R-:W-:Y:S01]  /*1920*/  @P6 LEA.HI.X R7, R4, c[0x0][0x1cc], R0, 0x1, P2 ;  /* 0x0000730004076a11 */ /* 0x000fe200010f0c00 */
[----:B------:R-:W-:Y:S01]  /*1930*/  IMAD.IADD R37, R21, 0x1, R5 ;  /* 0x0000000115257824 */ /* 0x000fe200078e0205 */
[----:B------:R-:W-:Y:S01]  /*1940*/  @P5 LEA R4, P2, R38, R4, 0x5 ;  /* 0x0000000426045211 */ /* 0x000fe200078428ff */
[----:B------:R-:W-:Y:S01]  /*1950*/  IMAD.IADD R8, R11, 0x1, R8 ;  /* 0x000000010b087824 */ /* 0x000fe200078e0208 */
[----:B------:R-:W-:Y:S01]  /*1960*/  SHF.R.S32.HI R11, RZ, 0x4, R14 ;  /* 0x00000004ff0b7819 */ /* 0x000fe2000001140e */
[----:B------:R-:W-:Y:S01]  /*1970*/  IMAD.IADD R3, R113, 0x1, -R3 ;  /* 0x0000000171037824 */ /* 0x000fe200078e0a03 */
[----:B------:R1:W-:Y:S01]  /*1980*/  @P6 LDGSTS.E.BYPASS.LTC128B.128 [R35+0x12100], [R6.64], !P4 ;  /* 0x1210000006236fae */ /* 0x0003e2000e101d58 */
[----:B------:R-:W-:Y:S01]  /*1990*/  @P1 IMAD.X R13, R8, 0x1, R0, P0 ;  /* 0x00000001080d1824 */ /* 0x000fe200000e0600 */
[----:B------:R-:W-:Y:S01]  /*19a0*/  @P5 LEA.HI.X R0, R38, R0, R39, 0x5, P2 ;  /* 0x0000000026005211 */ /* 0x000fe200010f2c27 */
[----:B------:R-:W-:Y:S01]  /*19b0*/  IMAD.MOV.U32 R36, RZ, RZ, R20 ;  /* 0x000000ffff247224 */ /* 0x000fe200078e0014 */
[----:B------:R-:W-:Y:S01]  /*19c0*/  ISETP.GE.AND P2, PT, R32, c[0x0][0x1d4], PT ;  /* 0x0000750020007a0c */ /* 0x000fe20003f46270 */
[----:B------:R1:W-:Y:S01]  /*19d0*/  @P6 LDGSTS.E.BYPASS.LTC128B.128 [R35+0x15100], [R6.64+0x80], !P3 ;  /* 0x1510008006236fae */ /* 0x0003e2000d901d58 */
[----:B------:R-:W-:Y:S01]  /*19e0*/  @P5 LEA R8, P0, R4, c[0x0][0x1c8], 0x1 ;  /* 0x0000720004085a11 */ /* 0x000fe200078008ff */
[----:B------:R-:W-:Y:S01]  /*19f0*/  UIMAD UR10, UR11, UR12, UR10 ;  /* 0x0000000c0b0a72a4 */ /* 0x000fe2000f8e020a */
[----:B------:R-:W-:Y:S01]  /*1a00*/  LEA.HI R5, R14, R11, RZ, 0x1 ;  /* 0x0000000b0e057211 */ /* 0x000fe200078f08ff */
[----:B------:R-:W-:Y:S01]  /*1a10*/  USHF.L.U32 UR11, UR4, 0x6, URZ ;  /* 0x00000006040b7899 */ /* 0x000fe2000800063f */
[----:B------:R-:W-:Y:S01]  /*1a20*/  @P5 LEA.HI.X R9, R4, c[0x0][0x1cc], R0, 0x1, P0 ;  /* 0x0000730004095a11 */ /* 0x000fe200000f0c00 */
[----:B------:R4:W-:Y:S01]  /*1a30*/  STL.64 [R1+0x28], R20 ;  /* 0x0000281401007387 */ /* 0x0009e20000100a00 */
[----:B------:R-:W-:-:S02]  /*1a40*/  SHF.R.S32.HI R12, RZ, 0x1f, R3 ;  /* 0x0000001fff0c7819 */ /* 0x000fc40000011403 */
[----:B------:R-:W-:Y:S01]  /*1a50*/  @P1 LEA R4, P0, R10, c[0x0][0x1c8], 0x1 ;  /* 0x000072000a041a11 */ /* 0x000fe200078008ff */
[----:B------:R4:W-:Y:S01]  /*1a60*/  STL.64 [R1+0x20], R36 ;  /* 0x0000202401007387 */ /* 0x0009e20000100a00 */
[----:B------:R-:W-:-:S03]  /*1a70*/  LEA.HI R12, R12, R3, RZ, 0x3 ;  /* 0x000000030c0c7211 */ /* 0x000fc600078f18ff */
[----:B------:R1:W-:Y:S01]  /*1a80*/  @P6 LDGSTS.E.BYPASS.LTC128B.128 [R35+0x18100], [R6.64+0x100], !P2 ;  /* 0x1810010006236fae */ /* 0x0003e2000d101d58 */
[----:B------:R-:W-:Y:S02]  /*1a90*/  ISETP.GE.AND P6, PT, R2, c[0x0][0x1d4], PT ;  /* 0x0000750002007a0c */ /* 0x000fe40003fc6270 */
[----:B------:R-:W-:Y:S01]  /*1aa0*/  LOP3.LUT R2, R5, 0xfffffffe, RZ, 0xc0, !PT ;  /* 0xfffffffe05027812 */ /* 0x000fe200078ec0ff */
[----:B------:R2:W-:Y:S01]  /*1ab0*/  @P5 LDGSTS.E.BYPASS.LTC128B.128 [R35+0x13100], [R8.64], !P4 ;  /* 0x1310000008235fae */ /* 0x0005e2000e101d58 */
[----:B------:R-:W-:Y:S02]  /*1ac0*/  @P1 LEA.HI.X R5, R10, c[0x0][0x1cc], R13, 0x1, P0 ;  /* 0x000073000a051a11 */ /* 0x000fe400000f0c0d */
[----:B------:R-:W-:Y:S01]  /*1ad0*/  LOP3.LUT R0, R12, 0xfffffff8, RZ, 0xc0, !PT ;  /* 0xfffffff80c007812 */ /* 0x000fe200078ec0ff */
[----:B------:R2:W-:Y:S01]  /*1ae0*/  @P5 LDGSTS.E.BYPASS.LTC128B.128 [R35+0x16100], [R8.64+0x80], !P3 ;  /* 0x1610008008235fae */ /* 0x0005e2000d901d58 */
[----:B------:R-:W-:-:S03]  /*1af0*/  IMAD.IADD R13, R11, 0x1, -R2 ;  /* 0x000000010b0d7824 */ /* 0x000fc600078e0a02 */
[----:B------:R2:W-:Y:S01]  /*1b00*/  @P5 LDGSTS.E.BYPASS.LTC128B.128 [R35+0x19100], [R8.64+0x100], !P2 ;  /* 0x1910010008235fae */ /* 0x0005e2000d101d58 */
[----:B------:R-:W-:Y:S01]  /*1b10*/  IMAD.IADD R3, R3, 0x1, -R0 ;  /* 0x0000000103037824 */ /* 0x000fe200078e0a00 */
[----:B------:R-:W-:Y:S02]  /*1b20*/  ISETP.GE.AND P5, PT, R31, c[0x0][0x1d4], PT ;  /* 0x000075001f007a0c */ /* 0x000fe40003fa6270 */
[----:B------:R3:W-:Y:S01]  /*1b30*/  @P1 LDGSTS.E.BYPASS.LTC128B.128 [R35+0x14100], [R4.64], !P4 ;  /* 0x1410000004231fae */ /* 0x0007e2000e101d58 */
[----:B------:R-:W-:-:S03]  /*1b40*/  IMAD.SHL.U32 R2, R3, 0x40, RZ ;  /* 0x0000004003027824 */ /* 0x000fc600078e00ff */
[----:B------:R3:W-:Y:S02]  /*1b50*/  @P1 LDGSTS.E.BYPASS.LTC128B.128 [R35+0x17100], [R4.64+0x80], !P3 ;  /* 0x1710008004231fae */ /* 0x0007e4000d901d58 */
[----:B------:R-:W-:Y:S02]  /*1b60*/  LOP3.LUT R2, R2, 0x1c0, RZ, 0xc0, !PT ;  /* 0x000001c002027812 */ /* 0x000fe400078ec0ff */
[----:B------:R3:W-:Y:S01]  /*1b70*/  @P1 LDGSTS.E.BYPASS.LTC128B.128 [R35+0x1a100], [R4.64+0x100], !P2 ;  /* 0x1a10010004231fae */ /* 0x0007e2000d101d58 */
[----:B-1----:R-:W-:-:S03]  /*1b80*/  IMAD.WIDE.U32 R6, R33, UR15, R36 ;  /* 0x0000000f21067c25 */ /* 0x002fc6000f8e0024 */
[----:B------:R-:W0:Y:S02]  /*1b90*/  LDGDEPBAR ;  /* 0x00000000000079af */ /* 0x000e240000000000 */
[----:B------:R-:W-:Y:S01]  /*1ba0*/  IADD3 R0, R7, UR10, RZ ;  /* 0x0000000a07007c10 */ /* 0x000fe2000fffe0ff */
[----:B------:R-:W-:Y:S01]  /*1bb0*/  UMOV UR10, 0x6 ;  /* 0x00000006000a7882 */ /* 0x000fe20000000000 */
[----:B------:R-:W-:Y:S01]  /*1bc0*/  LEA R10, P0, R6, c[0x0][0x1f8], 0x1 ;  /* 0x00007e00060a7a11 */ /* 0x000fe200078008ff */
[----:B------:R-:W-:-:S03]  /*1bd0*/  USHF.L.U64.HI UR10, UR4, UR10, UR5 ;  /* 0x0000000a040a7299 */ /* 0x000fc60008010205 */
[----:B------:R-:W-:Y:S01]  /*1be0*/  LEA.HI.X R11, R6, c[0x0][0x1fc], R0, 0x1, P0 ;  /* 0x00007f00060b7a11 */ /* 0x000fe200000f0c00 */
[----:B------:R-:W-:Y:S02]  /*1bf0*/  IMAD.SHL.U32 R0, R13, 0x8, RZ ;  /* 0x000000080d007824 */ /* 0x000fe400078e00ff */
[----:B------:R-:W-:-:S03]  /*1c00*/  IMAD.U32 R6, RZ, RZ, UR11 ;  /* 0x0000000bff067e24 */ /* 0x000fc6000f8e00ff */
[----:B------:R-:W-:Y:S02]  /*1c10*/  LOP3.LUT R0, R2, 0x8, R0, 0xf8, !PT ;  /* 0x0000000802007812 */ /* 0x000fe400078ef800 */
[----:B------:R-:W-:Y:S02]  /*1c20*/  SHF.R.U32.HI R2, RZ, 0x3, R2 ;  /* 0x00000003ff027819 */ /* 0x000fe40000011602 */
[----:B------:R-:W-:Y:S02]  /*1c30*/  IADD3 R14, P1, P0, R6, 0x80, R10 ;  /* 0x00000080060e7810 */ /* 0x000fe4000783e00a */
[----:B------:R-:W-:Y:S01]  /*1c40*/  LOP3.LUT R2, R0, R2, RZ, 0x3c, !PT ;  /* 0x0000000200027212 */ /* 0x000fe200078e3cff */
[----:B---3--:R-:W-:Y:S01]  /*1c50*/  IMAD.U32 R4, RZ, RZ, UR11 ;  /* 0x0000000bff047e24 */ /* 0x008fe2000f8e00ff */
[----:B------:R-:W-:Y:S01]  /*1c60*/  IADD3.X R15, RZ, UR10, R11, P1, P0 ;  /* 0x0000000aff0f7c10 */ /* 0x000fe20008fe040b */
[----:B------:R-:W-:Y:S01]  /*1c70*/  IMAD.SHL.U32 R0, R12, 0x40, RZ ;  /* 0x000000400c007824 */ /* 0x000fe200078e00ff */
[----:B------:R-:W-:-:S04]  /*1c80*/  DEPBAR.LE SB0, 0x1 ;  /* 0x000080400000791a */ /* 0x000fc80000000000 */
[----:B------:R-:W-:Y:S01]  /*1c90*/  BAR.SYNC.DEFER_BLOCKING 0x0 ;  /* 0x0000000000007b1d */ /* 0x000fe20000010000 */
[----:B--2---:R-:W-:Y:S02]  /*1ca0*/  IADD3 R8, P1, P0, R4, 0x100, R10 ;  /* 0x0000010004087810 */ /* 0x004fe4000783e00a */
[----:B------:R-:W-:Y:S01]  /*1cb0*/  LOP3.LUT R2, R2, 0xfffffe00, R0, 0xf8, !PT ;  /* 0xfffffe0002027812 */ /* 0x000fe200078ef800 */
[----:B------:R-:W-:Y:S01]  /*1cc0*/  IMAD.MOV.U32 R0, RZ, RZ, 0x10 ;  /* 0x00000010ff007424 */ /* 0x000fe200078e00ff */
[----:B------:R-:W-:Y:S02]  /*1cd0*/  IADD3.X R9, RZ, UR10, R11, P1, P0 ;  /* 0x0000000aff097c10 */ /* 0x000fe40008fe040b */
[----:B------:R-:W-:Y:S01]  /*1ce0*/  LOP3.LUT P0, RZ, R3, 0x2, RZ, 0xc0, !PT ;  /* 0x0000000203ff7812 */ /* 0x000fe2000780c0ff */
[----:B------:R-:W-:Y:S01]  /*1cf0*/  IMAD R212, R108, 0x400, R2 ;  /* 0x000004006cd47824 */ /* 0x000fe200078e0202 */
[----:B------:R-:W-:Y:S02]  /*1d00*/  IADD3 R6, P1, R10, UR11, RZ ;  /* 0x0000000b0a067c10 */ /* 0x000fe4000ff3e0ff */
[----:B------:R-:W-:-:S02]  /*1d10*/  SEL R0, R0, 0xfffffff0, !P0 ;  /* 0xfffffff000007807 */ /* 0x000fc40004000000 */
[----:B------:R-:W-:Y:S02]  /*1d20*/  IADD3.X R7, R11, UR10, RZ, P1, !PT ;  /* 0x0000000a0b077c10 */ /* 0x000fe40008ffe4ff */
[----:B------:R-:W-:Y:S01]  /*1d30*/  LOP3.LUT P1, RZ, R3, 0x4, RZ, 0xc0, !PT ;  /* 0x0000000403ff7812 */ /* 0x000fe2000782c0ff */
[----:B------:R-:W-:Y:S01]  /*1d40*/  IMAD.SHL.U32 R240, R0, 0x2, RZ ;  /* 0x0000000200f07824 */ /* 0x000fe200078e00ff */
[C---:B------:R-:W-:Y:S01]  /*1d50*/  LEA R220, R212.reuse, 0x100, 0x1 ;  /* 0x00000100d4dc7811 */ /* 0x040fe200078e08ff */
[----:B------:R-:W-:Y:S01]  /*1d60*/  IMAD.SHL.U32 R212, R212, 0x2, RZ ;  /* 0x00000002d4d47824 */ /* 0x000fe200078e00ff */
[----:B------:R-:W-:Y:S01]  /*1d70*/  SEL R0, R239, 0xffffffe0, !P1 ;  /* 0xffffffe0ef007807 */ /* 0x000fe20004800000 */
[----:B------:R-:W-:Y:S01]  /*1d80*/  IMAD.SHL.U32 R3, R42, 0x40, RZ ;  /* 0x000000402a037824 */ /* 0x000fe200078e00ff */
[----:B------:R-:W-:Y:S01]  /*1d90*/  IADD3 R4, P0, R6, UR11, RZ ;  /* 0x0000000b06047c10 */ /* 0x000fe2000ff1e0ff */
[----:B------:R-:W-:Y:S01]  /*1da0*/  IMAD.IADD R216, R220, 0x1, R240 ;  /* 0x00000001dcd87824 */ /* 0x000fe200078e02f0 */
[----:B------:R-:W-:Y:S01]  /*1db0*/  ISETP.LT.OR P1, PT, R28, 0x1, P5 ;  /* 0x000000011c00780c */ /* 0x000fe20002f21670 */
[C---:B------:R-:W-:Y:S01]  /*1dc0*/  IMAD R220, R0.reuse, 0x2, R220 ;  /* 0x0000000200dc7824 */ /* 0x040fe200078e02dc */
[----:B------:R4:W1:Y:S01]  /*1dd0*/  LDSM.16.M88.4 R152, [R212+0x100] ;  /* 0x00010000d498783b */ /* 0x0008620000000200 */
[----:B------:R-:W-:Y:S01]  /*1de0*/  IMAD R224, R0, 0x2, R216 ;  /* 0x0000000200e07824 */ /* 0x000fe200078e02d8 */
[----:B------:R-:W-:-:S02]  /*1df0*/  IADD3.X R5, R7, UR10, RZ, P0, !PT ;  /* 0x0000000a07057c10 */ /* 0x000fc400087fe4ff */
[----:B------:R4:W2:Y:S01]  /*1e00*/  LDSM.16.M88.4 R196, [R212+0x4100] ;  /* 0x00410000d4c4783b */ /* 0x0008a20000000200 */
[----:B------:R-:W-:Y:S02]  /*1e10*/  ISETP.LT.OR P0, PT, R28, 0x1, P6 ;  /* 0x000000011c00780c */ /* 0x000fe40003701670 */
[----:B------:R-:W-:Y:S01]  /*1e20*/  LOP3.LUT R3, R3, 0x1c0, RZ, 0xc0, !PT ;  /* 0x000001c003037812 */ /* 0x000fe200078ec0ff */
[----:B------:R4:W3:Y:S03]  /*1e30*/  LDSM.16.M88.4 R156, [R216] ;  /* 0x00000000d89c783b */ /* 0x0008e60000000200 */
[----:B------:R-:W-:Y:S01]  /*1e40*/  SHF.R.U32.HI R237, RZ, 0x3, R3 ;  /* 0x00000003ffed7819 */ /* 0x000fe20000011603 */
        /* <DEDUP_REMOVED lines=43> */
[----:B------:R-:W-:-:S03]  /*2100*/  IMAD.U32 R6, RZ, RZ, UR15 ;  /* 0x0000000fff067e24 */ /* 0x000fc6000f8e00ff */
[----:B------:R-:W-:Y:S01]  /*2110*/  UIMAD UR4, UR5, UR18, UR4 ;  /* 0x00000012050472a4 */ /* 0x000fe2000f8e0204 */
[----:B------:R-:W-:-:S05]  /*2120*/  IMAD.WIDE.U32 R6, R6, UR18, R40 ;  /* 0x0000001206067c25 */ /* 0x000fca000f8e0028 */
[----:B------:R-:W-:Y:S02]  /*2130*/  IADD3 R3, R7, UR4, RZ ;  /* 0x0000000407037c10 */ /* 0x000fe4000fffe0ff */
[----:B------:R-:W-:-:S04]  /*2140*/  LEA R4, P5, R6, c[0x0][0x1c8], 0x1 ;  /* 0x0000720006047a11 */ /* 0x000fc800078a08ff */
[----:B------:R-:W-:Y:S02]  /*2150*/  LEA.HI.X R5, R6, c[0x0][0x1cc], R3, 0x1, P5 ;  /* 0x0000730006057a11 */ /* 0x000fe400028f0c03 */
[----:B------:R-:W-:-:S03]  /*2160*/  IADD3 R6, P5, R8, R4, RZ ;  /* 0x0000000408067210 */ /* 0x000fc60007fbe0ff */
[----:B------:R1:W-:Y:S02]  /*2170*/  LDGSTS.E.BYPASS.LTC128B.128 [R35+0x1b100], [R4.64], !P4 ;  /* 0x1b10000004237fae */ /* 0x0003e4000e101d58 */
[C-C-:B------:R-:W-:Y:S01]  /*2180*/  IMAD.X R7, R9.reuse, 0x1, R5.reuse, P5 ;  /* 0x0000000109077824 */ /* 0x140fe200028e0605 */
[C-C-:B------:R-:W-:Y:S01]  /*2190*/  IADD3 R12, P6, P5, R8.reuse, 0x80, R4.reuse ;  /* 0x00000080080c7810 */ /* 0x140fe20007dde004 */
[----:B------:R1:W-:Y:S03]  /*21a0*/  LDGSTS.E.BYPASS.LTC128B.128 [R35+0x1e100], [R4.64+0x80], !P3 ;  /* 0x1e10008004237fae */ /* 0x0003e6000d901d58 */
[----:B------:R-:W-:Y:S01]  /*21b0*/  IADD3.X R13, R9, RZ, R5, P6, P5 ;  /* 0x000000ff090d7210 */ /* 0x000fe200037ea405 */
[----:B------:R1:W-:Y:S01]  /*21c0*/  LDGSTS.E.BYPASS.LTC128B.128 [R35+0x21100], [R4.64+0x100], !P2 ;  /* 0x2110010004237fae */ /* 0x0003e2000d101d58 */
[----:B------:R-:W-:-:S03]  /*21d0*/  IADD3 R10, P6, P5, R8, 0x100, R4 ;  /* 0x00000100080a7810 */ /* 0x000fc60007dde004 */
[----:B------:R1:W-:Y:S01]  /*21e0*/  LDGSTS.E.BYPASS.LTC128B.128 [R35+0x1c100], [R6.64], !P4 ;  /* 0x1c10000006237fae */ /* 0x0003e2000e101d58 */
[----:B------:R-:W-:Y:S02]  /*21f0*/  IADD3.X R11, R9, RZ, R5, P6, P5 ;  /* 0x000000ff090b7210 */ /* 0x000fe400037ea405 */
[----:B------:R-:W-:Y:S01]  /*2200*/  IADD3 R8, P5, R6, R8, RZ ;  /* 0x0000000806087210 */ /* 0x000fe20007fbe0ff */
[----:B------:R1:W-:Y:S04]  /*2210*/  LDGSTS.E.BYPASS.LTC128B.128 [R35+0x1f100], [R12.64], !P3 ;  /* 0x1f1000000c237fae */ /* 0x0003e8000d901d58 */
[----:B------:R-:W-:Y:S01]  /*2220*/  IMAD.X R9, R7, 0x1, R9, P5 ;  /* 0x0000000107097824 */ /* 0x000fe200028e0609 */
[----:B------:R1:W-:Y:S04]  /*2230*/  LDGSTS.E.BYPASS.LTC128B.128 [R35+0x22100], [R10.64], !P2 ;  /* 0x221000000a237fae */ /* 0x0003e8000d101d58 */
[----:B------:R1:W-:Y:S04]  /*2240*/  LDGSTS.E.BYPASS.LTC128B.128 [R35+0x1d100], [R8.64], !P4 ;  /* 0x1d10000008237fae */ /* 0x0003e8000e101d58 */
[----:B------:R1:W-:Y:S04]  /*2250*/  LDGSTS.E.BYPASS.LTC128B.128 [R35+0x20100], [R8.64+0x80], !P3 ;  /* 0x2010008008237fae */ /* 0x0003e8000d901d58 */
[----:B------:R1:W-:Y:S02]  /*2260*/  LDGSTS.E.BYPASS.LTC128B.128 [R35+0x23100], [R8.64+0x100], !P2 ;  /* 0x2310010008237fae */ /* 0x0003e4000d101d58 */
.L_x_1195:
[----:B-1234-:R-:W0:Y:S01]  /*2270*/  LDGDEPBAR ;  /* 0x00000000000079af */ /* 0x01ee220000000000 */
[----:B------:R-:W-:Y:S01]  /*2280*/  PLOP3.LUT P5, PT, PT, PT, UP0, 0x40, 0x0 ;  /* 0x000000000000781c */ /* 0x000fe20003fae808 */
[----:B------:R-:W-:Y:S01]  /*2290*/  IMAD.SHL.U32 R237, R237, 0x2, RZ ;  /* 0x00000002eded7824 */ /* 0x000fe200078e00ff */
[----:B------:R-:W-:-:S04]  /*22a0*/  SEL R239, R239, 0xffffffe0, !P1 ;  /* 0xffffffe0efef7807 */ /* 0x000fc80004800000 */
[C---:B------:R-:W-:Y:S01]  /*22b0*/  IADD3 R233, R237.reuse, 0x12100, RZ ;  /* 0x00012100ede97810 */ /* 0x040fe20007ffe0ff */
        /* <DEDUP_REMOVED lines=46> */
.L_x_1196:
[----:B--23--:R-:W-:Y:S01]  /*25a0*/  HMMA.16816.F32.BF16 R36, R152, R16, RZ ;  /* 0x000000109824723c */ /* 0x00cfe200000418ff */
[----:B------:R-:W-:Y:S01]  /*25b0*/  IMAD.MOV.U32 R3, RZ, RZ, 0x40 ;  /* 0x00000040ff037424 */ /* 0x000fe200078e00ff */
[----:B------:R-:W-:Y:S01]  /*25c0*/  PLOP3.LUT P5, PT, PT, PT, UP2, 0x80, 0x0 ;  /* 0x000000000000781c */ /* 0x000fe20003faf028 */
[----:B------:R-:W-:Y:S01]  /*25d0*/  UIADD3 UR9, UR14, UR9, URZ ;  /* 0x000000090e097290 */ /* 0x000fe2000fffe03f */
[----:B------:R-:W0:Y:S01]  /*25e0*/  LDGDEPBAR ;  /* 0x00000000000079af */ /* 0x000e220000000000 */
[----:B------:R-:W-:Y:S01]  /*25f0*/  UISETP.GE.AND UP0, UPT, UR28, 0x3, UPT ;  /* 0x000000031c00788c */ /* 0x000fe2000bf06270 */
[----:B------:R-:W-:-:S02]  /*2600*/  SEL R232, R3, 0xffffffc0, !P0 ;  /* 0xffffffc003e87807 */ /* 0x000fc40004000000 */
[----:B------:R-:W-:Y:S01]  /*2610*/  HMMA.16816.F32.BF16 R32, R152, R18, RZ ;  /* 0x000000129820723c */ /* 0x000fe200000418ff */
[----:B------:R-:W-:Y:S02]  /*2620*/  PLOP3.LUT P0, PT, PT, PT, UP2, 0x80, 0x0 ;  /* 0x000000000000781c */ /* 0x000fe40003f0f028 */
[----:B------:R-:W-:Y:S01]  /*2630*/  IMAD.IADD R3, R237, 0x1, R232 ;  /* 0x00000001ed037824 */ /* 0x000fe200078e02e8 */
[----:B------:R-:W-:-:S04]  /*2640*/  IADD3 R5, R232, R4, RZ ;  /* 0x00000004e8057210 */ /* 0x000fc80007ffe0ff */
[C---:B----4-:R-:W-:Y:S01]  /*2650*/  HMMA.16816.F32.BF16 R16, R152.reuse, R24, RZ ;  /* 0x000000189810723c */ /* 0x050fe200000418ff */
[----:B------:R-:W-:Y:S07]  /*2660*/  LDSM.16.M88.4 R104, [R5+0x16900] ;  /* 0x016900000568783b */ /* 0x000fee0000000200 */
[C---:B-1----:R-:W-:Y:S08]  /*2670*/  HMMA.16816.F32.BF16 R8, R152.reuse, R40, RZ ;  /* 0x000000289808723c */ /* 0x042ff000000418ff */
[C---:B------:R-:W-:Y:S08]  /*2680*/  HMMA.16816.F32.BF16 R12, R152.reuse, R26, RZ ;  /* 0x0000001a980c723c */ /* 0x040ff000000418ff */
[C---:B------:R-:W-:Y:S08]  /*2690*/  HMMA.16816.F32.BF16 R28, R152.reuse, R20, RZ ;  /* 0x00000014981c723c */ /* 0x040ff000000418ff */
[C---:B------:R-:W-:Y:S08]  /*26a0*/  HMMA.16816.F32.BF16 R20, R152.reuse, R22, RZ ;  /* 0x000000169814723c */ /* 0x040ff000000418ff */
[----:B------:R-:W-:Y:S01]  /*26b0*/  HMMA.16816.F32.BF16 R24, R152, R42, RZ ;  /* 0x0000002a9818723c */ /* 0x000fe200000418ff */
[----:B------:R-:W-:Y:S07]  /*26c0*/  LDSM.16.M88.4 R40, [R3+0x13900] ;  /* 0x013900000328783b */ /* 0x000fee0000000200 */
[C---:B------:R-:W-:Y:S01]  /*26d0*/  HMMA.16816.F32.BF16 R96, R156.reuse, R54, R32 ;  /* 0x000000369c60723c */ /* 0x040fe20000041820 */
[----:B------:R-:W1:Y:S07]  /*26e0*/  LDSM.16.M88.4 R32, [R3+0x12100] ;  /* 0x012100000320783b */ /* 0x000e6e0000000200 */
[C---:B------:R-:W-:Y:S08]  /*26f0*/  HMMA.16816.F32.BF16 R68, R156.reuse, R44, R16 ;  /* 0x0000002c9c44723c */ /* 0x040ff00000041810 */
[----:B------:R-:W-:Y:S08]  /*2700*/  HMMA.16816.F32.BF16 R56, R156, R60, R8 ;  /* 0x0000003c9c38723c */ /* 0x000ff00000041808 */
[C---:B------:R-:W-:Y:S08]  /*2710*/  HMMA.16816.F32.BF16 R8, R152.reuse, R72, RZ ;  /* 0x000000489808723c */ /* 0x040ff000000418ff */
[----:B------:R-:W-:Y:S08]  /*2720*/  HMMA.16816.F32.BF16 R16, R152, R74, RZ ;  /* 0x0000004a9810723c */ /* 0x000ff000000418ff */
[C---:B------:R-:W-:Y:S01]  /*2730*/  HMMA.16816.F32.BF16 R64, R156.reuse, R46, R12 ;  /* 0x0000002e9c40723c */ /* 0x040fe2000004180c */
[----:B------:R-:W-:Y:S07]  /*2740*/  LDSM.16.M88.4 R44, [R3+0x13100] ;  /* 0x01310000032c783b */ /* 0x000fee0000000200 */
[----:B------:R-:W-:Y:S01]  /*2750*/  HMMA.16816.F32.BF16 R88, R156, R52, R36 ;  /* 0x000000349c58723c */ /* 0x000fe20000041824 */
[----:B------:R-:W-:Y:S07]  /*2760*/  LDSM.16.M88.4 R36, [R3+0x14100] ;  /* 0x014100000324783b */ /* 0x000fee0000000200 */
[----:B------:R-:W-:Y:S08]  /*2770*/  HMMA.16816.F32.BF16 R12, R152, R84, RZ ;  /* 0x00000054980c723c */ /* 0x000ff000000418ff */
[C---:B------:R-:W-:Y:S08]  /*2780*/  HMMA.16816.F32.BF16 R80, R156.reuse, R48, R28 ;  /* 0x000000309c50723c */ /* 0x040ff0000004181c */
[C---:B------:R-:W-:Y:S01]  /*2790*/  HMMA.16816.F32.BF16 R76, R156.reuse, R50, R20 ;  /* 0x000000329c4c723c */ /* 0x040fe20000041814 */
[----:B------:R-:W2:Y:S07]  /*27a0*/  LDSM.16.M88.4 R48, [R3+0x12900] ;  /* 0x012900000330783b */ /* 0x000eae0000000200 */
[----:B------:R-:W-:Y:S08]  /*27b0*/  HMMA.16816.F32.BF16 R52, R156, R62, R24 ;  /* 0x0000003e9c34723c */ /* 0x000ff00000041818 */
[----:B------:R-:W-:Y:S01]  /*27c0*/  HMMA.16816.F32.BF16 R24, R152, R86, RZ ;  /* 0x000000569818723c */ /* 0x000fe200000418ff */
[----:B------:R-:W3:Y:S07]  /*27d0*/  LDSM.16.M88.4 R84, [R3+0x14900] ;  /* 0x014900000354783b */ /* 0x000eee0000000200 */
[C---:B------:R-:W-:Y:S08]  /*27e0*/  HMMA.16816.F32.BF16 R28, R156.reuse, R92, R8 ;  /* 0x0000005c9c1c723c */ /* 0x040ff00000041808 */
[C---:B------:R-:W-:Y:S01]  /*27f0*/  HMMA.16816.F32.BF16 R20, R156.reuse, R94, R16 ;  /* 0x0000005e9c14723c */ /* 0x040fe20000041810 */
[----:B------:R-:W4:Y:S07]  /*2800*/  LDSM.16.M88.4 R92, [R5+0x12100] ;  /* 0x01210000055c783b */ /* 0x000f2e0000000200 */
[----:B------:R-:W-:Y:S08]  /*2810*/  HMMA.16816.F32.BF16 R16, R156, R100, R12 ;  /* 0x000000649c10723c */ /* 0x000ff0000004180c */
[C---:B-1----:R-:W-:Y:S01]  /*2820*/  HMMA.16816.F32.BF16 R8, R184.reuse, R32, R88 ;  /* 0x00000020b808723c */ /* 0x042fe20000041858 */
[----:B------:R-:W1:Y:S07]  /*2830*/  LDSM.16.M88.4 R88, [R5+0x12900] ;  /* 0x012900000558783b */ /* 0x000e6e0000000200 */
[----:B------:R-:W-:Y:S01]  /*2840*/  HMMA.16816.F32.BF16 R32, R184, R34, R96 ;  /* 0x00000022b820723c */ /* 0x000fe20000041860 */
[----:B------:R-:W5:Y:S07]  /*2850*/  LDSM.16.M88.4 R96, [R5+0x13100] ;  /* 0x013100000560783b */ /* 0x000f6e0000000200 */
[----:B------:R-:W-:Y:S01]  /*2860*/  HMMA.16816.F32.BF16 R12, R156, R102, R24 ;  /* 0x000000669c0c723c */ /* 0x000fe20000041818 */
[----:B------:R-:W-:Y:S07]  /*2870*/  LDSM.16.M88.4 R100, [R4+0x17900] ;  /* 0x017900000464783b */ /* 0x000fee0000000200 */
[C---:B--2---:R-:W-:Y:S08]  /*2880*/  HMMA.16816.F32.BF16 R24, R184.reuse, R50, R76 ;  /* 0x00000032b818723c */ /* 0x044ff0000004184c */
[C---:B------:R-:W-:Y:S01]  /*2890*/  HMMA.16816.F32.BF16 R72, R184.reuse, R48, R80 ;  /* 0x00000030b848723c */ /* 0x040fe20000041850 */
[----:B------:R-:W2:Y:S07]  /*28a0*/  LDSM.16.M88.4 R48, [R5+0x13900] ;  /* 0x013900000530783b */ /* 0x000eae0000000200 */
[C---:B------:R-:W-:Y:S08]  /*28b0*/  HMMA.16816.F32.BF16 R60, R184.reuse, R44, R68 ;  /* 0x0000002cb83c723c */ /* 0x040ff00000041844 */
[C---:B------:R-:W-:Y:S08]  /*28c0*/  HMMA.16816.F32.BF16 R76, R184.reuse, R46, R64 ;  /* 0x0000002eb84c723c */ /* 0x040ff00000041840 */
[----:B---3--:R-:W-:Y:S08]  /*28d0*/  HMMA.16816.F32.BF16 R44, R184, R84, R16 ;  /* 0x00000054b82c723c */ /* 0x008ff00000041810 */
[----:B----4-:R-:W-:Y:S01]  /*28e0*/  HMMA.16816.F32.BF16 R16, R188, R94, R32 ;  /* 0x0000005ebc10723c */ /* 0x010fe20000041820 */
[----:B------:R-:W3:Y:S07]  /*28f0*/  LDSM.16.M88.4 R32, [R5+0x14900] ;  /* 0x014900000520783b */ /* 0x000eee0000000200 */
[C---:B------:R-:W-:Y:S08]  /*2900*/  HMMA.16816.F32.BF16 R68, R184.reuse, R40, R56 ;  /* 0x00000028b844723c */ /* 0x040ff00000041838 */
[C---:B------:R-:W-:Y:S08]  /*2910*/  HMMA.16816.F32.BF16 R64, R184.reuse, R42, R52 ;  /* 0x0000002ab840723c */ /* 0x040ff00000041834 */
[C---:B------:R-:W-:Y:S01]  /*2920*/  HMMA.16816.F32.BF16 R56, R184.reuse, R36, R28 ;  /* 0x00000024b838723c */ /* 0x040fe2000004181c */
[----:B------:R-:W-:Y:S07]  /*2930*/  LDSM.16.M88.4 R28, [R237+0x15100] ;  /* 0x01510000ed1c783b */ /* 0x000fee0000000200 */
[C---:B------:R-:W-:Y:S01]  /*2940*/  HMMA.16816.F32.BF16 R52, R184.reuse, R38, R20 ;  /* 0x00000026b834723c */ /* 0x040fe20000041814 */
[----:B------:R-:W4:Y:S07]  /*2950*/  LDSM.16.M88.4 R36, [R5+0x14100] ;  /* 0x014100000524783b */ /* 0x000f2e0000000200 */
[----:B------:R-:W-:Y:S08]  /*2960*/  HMMA.16816.F32.BF16 R40, R184, R86, R12 ;  /* 0x00000056b828723c */ /* 0x000ff0000004180c */
[C---:B------:R-:W-:Y:S08]  /*2970*/  HMMA.16816.F32.BF16 R20, R188.reuse, R92, R8 ;  /* 0x0000005cbc14723c */ /* 0x040ff00000041808 */
[C---:B-1----:R-:W-:Y:S01]  /*2980*/  HMMA.16816.F32.BF16 R8, R188.reuse, R90, R24 ;  /* 0x0000005abc08723c */ /* 0x042fe20000041818 */
[----:B------:R-:W1:Y:S07]  /*2990*/  LDSM.16.M88.4 R24, [R237+0x15900] ;  /* 0x01590000ed18783b */ /* 0x000e6e0000000200 */
[C---:B------:R-:W-:Y:S08]  /*29a0*/  HMMA.16816.F32.BF16 R12, R188.reuse, R88, R72 ;  /* 0x00000058bc0c723c */ /* 0x040ff00000041848 */
[C---:B-----5:R-:W-:Y:S01]  /*29b0*/  HMMA.16816.F32.BF16 R92, R188.reuse, R98, R76 ;  /* 0x00000062bc5c723c */ /* 0x060fe2000004184c */
[----:B------:R-:W5:Y:S07]  /*29c0*/  LDSM.16.M88.4 R76, [R237+0x16100] ;  /* 0x01610000ed4c783b */ /* 0x000f6e0000000200 */
[C---:B--2---:R-:W-:Y:S01]  /*29d0*/  HMMA.16816.F32.BF16 R84, R188.reuse, R48, R68 ;  /* 0x00000030bc54723c */ /* 0x044fe20000041844 */
[----:B------:R-:W-:Y:S07]  /*29e0*/  LDSM.16.M88.4 R68, [R237+0x17100] ;  /* 0x01710000ed44783b */ /* 0x000fee0000000200 */
[C---:B------:R-:W-:Y:S01]  /*29f0*/  HMMA.16816.F32.BF16 R64, R188.reuse, R50, R64 ;  /* 0x00000032bc40723c */ /* 0x040fe20000041840 */
[----:B------:R-:W2:Y:S07]  /*2a00*/  LDSM.16.M88.4 R48, [R237+0x16900] ;  /* 0x01690000ed30783b */ /* 0x000eae0000000200 */
[C---:B---3--:R-:W-:Y:S01]  /*2a10*/  HMMA.16816.F32.BF16 R80, R188.reuse, R32, R44 ;  /* 0x00000020bc50723c */ /* 0x048fe2000004182c */
[----:B------:R-:W-:Y:S07]  /*2a20*/  LDSM.16.M88.4 R44, [R4+0x16900] ;  /* 0x01690000042c783b */ /* 0x000fee0000000200 */
[C---:B------:R-:W-:Y:S01]  /*2a30*/  HMMA.16816.F32.BF16 R72, R188.reuse, R34, R40 ;  /* 0x00000022bc48723c */ /* 0x040fe20000041828 */
[----:B------:R-:W3:Y:S07]  /*2a40*/  LDSM.16.M88.4 R32, [R237+0x17900] ;  /* 0x01790000ed20783b */ /* 0x000eee0000000200 */
[C---:B------:R-:W-:Y:S08]  /*2a50*/  HMMA.16816.F32.BF16 R60, R188.reuse, R96, R60 ;  /* 0x00000060bc3c723c */ /* 0x040ff0000004183c */
[C---:B----4-:R-:W-:Y:S08]  /*2a60*/  HMMA.16816.F32.BF16 R96, R188.reuse, R36, R56 ;  /* 0x00000024bc60723c */ /* 0x050ff00000041838 */
[----:B------:R-:W-:Y:S08]  /*2a70*/  HMMA.16816.F32.BF16 R88, R188, R38, R52 ;  /* 0x00000026bc58723c */ /* 0x000ff00000041834 */
[C---:B------:R-:W-:Y:S01]  /*2a80*/  HMMA.16816.F32.BF16 R56, R196.reuse, R28, R20 ;  /* 0x0000001cc438723c */ /* 0x040fe20000041814 */
[----:B------:R-:W-:Y:S07]  /*2a90*/  LDSM.16.M88.4 R20, [R4+0x16100] ;  /* 0x016100000414783b */ /* 0x000fee0000000200 */
[C---:B------:R-:W-:Y:S01]  /*2aa0*/  HMMA.16816.F32.BF16 R52, R196.reuse, R30, R16 ;  /* 0x0000001ec434723c */ /* 0x040fe20000041810 */
[----:B------:R-:W4:Y:S07]  /*2ab0*/  LDSM.16.M88.4 R28, [R4+0x15100] ;  /* 0x01510000041c783b */ /* 0x000f2e0000000200 */
[C---:B-1----:R-:W-:Y:S08]  /*2ac0*/  HMMA.16816.F32.BF16 R40, R196.reuse, R24, R12 ;  /* 0x00000018c428723c */ /* 0x042ff0000004180c */
[C---:B------:R-:W-:Y:S01]  /*2ad0*/  HMMA.16816.F32.BF16 R16, R196.reuse, R26, R8 ;  /* 0x0000001ac410723c */ /* 0x040fe20000041808 */
[----:B------:R-:W1:Y:S07]  /*2ae0*/  LDSM.16.M88.4 R24, [R4+0x15900] ;  /* 0x015900000418783b */ /* 0x000e6e0000000200 */
[C---:B-----5:R-:W-:Y:S08]  /*2af0*/  HMMA.16816.F32.BF16 R12, R196.reuse, R76, R60 ;  /* 0x0000004cc40c723c */ /* 0x060ff0000004183c */
[C---:B--2---:R-:W-:Y:S08]  /*2b00*/  HMMA.16816.F32.BF16 R36, R196.reuse, R48, R84 ;  /* 0x00000030c424723c */ /* 0x044ff00000041854 */
[C---:B------:R-:W-:Y:S08]  /*2b10*/  HMMA.16816.F32.BF16 R60, R196.reuse, R68, R96 ;  /* 0x00000044c43c723c */ /* 0x040ff00000041860 */
[C---:B------:R-:W-:Y:S01]  /*2b20*/  HMMA.16816.F32.BF16 R48, R196.reuse, R50, R64 ;  /* 0x00000032c430723c */ /* 0x040fe20000041840 */
[----:B------:R-:W2:Y:S07]  /*2b30*/  LDSM.16.M88.4 R64, [R4+0x17100] ;  /* 0x017100000440783b */ /* 0x000eae0000000200 */
[C---:B------:R-:W-:Y:S08]  /*2b40*/  HMMA.16816.F32.BF16 R68, R196.reuse, R70, R88 ;  /* 0x00000046c444723c */ /* 0x040ff00000041858 */
[C---:B---3--:R-:W-:Y:S01]  /*2b50*/  HMMA.16816.F32.BF16 R88, R196.reuse, R34, R72 ;  /* 0x00000022c458723c */ /* 0x048fe20000041848 */
[----:B------:R-:W3:Y:S07]  /*2b60*/  LDSM.16.M88.4 R72, [R3+0x15100] ;  /* 0x015100000348783b */ /* 0x000eee0000000200 */
[C---:B------:R-:W-:Y:S08]  /*2b70*/  HMMA.16816.F32.BF16 R8, R196.reuse, R78, R92 ;  /* 0x0000004ec408723c */ /* 0x040ff0000004185c */
[----:B------:R-:W-:Y:S01]  /*2b80*/  HMMA.16816.F32.BF16 R76, R196, R32, R80 ;  /* 0x00000020c44c723c */ /* 0x000fe20000041850 */
[----:B------:R-:W-:Y:S07]  /*2b90*/  LDSM.16.M88.4 R32, [R3+0x17100] ;  /* 0x017100000320783b */ /* 0x000fee0000000200 */
[C---:B----4-:R-:W-:Y:S01]  /*2ba0*/  HMMA.16816.F32.BF16 R92, R200.reuse, R28, R56 ;  /* 0x0000001cc85c723c */ /* 0x050fe20000041838 */
[----:B------:R-:W4:Y:S07]  /*2bb0*/  LDSM.16.M88.4 R56, [R3+0x15900] ;  /* 0x015900000338783b */ /* 0x000f2e0000000200 */
[C---:B------:R-:W-:Y:S01]  /*2bc0*/  HMMA.16816.F32.BF16 R80, R200.reuse, R30, R52 ;  /* 0x0000001ec850723c */ /* 0x040fe20000041834 */
[----:B------:R-:W5:Y:S07]  /*2bd0*/  LDSM.16.M88.4 R28, [R3+0x16100] ;  /* 0x01610000031c783b */ /* 0x000f6e0000000200 */
[C---:B-1----:R-:W-:Y:S08]  /*2be0*/  HMMA.16816.F32.BF16 R84, R200.reuse, R24, R40 ;  /* 0x00000018c854723c */ /* 0x042ff00000041828 */
[C---:B------:R-:W-:Y:S01]  /*2bf0*/  HMMA.16816.F32.BF16 R96, R200.reuse, R26, R16 ;  /* 0x0000001ac860723c */ /* 0x040fe20000041810 */
[----:B------:R-:W1:Y:S07]  /*2c00*/  LDSM.16.M88.4 R24, [R3+0x16900] ;  /* 0x016900000318783b */ /* 0x000e6e0000000200 */
[C---:B------:R-:W-:Y:S08]  /*2c10*/  HMMA.16816.F32.BF16 R52, R200.reuse, R20, R12 ;  /* 0x00000014c834723c */ /* 0x040ff0000004180c */
[C---:B------:R-:W-:Y:S08]  /*2c20*/  HMMA.16816.F32.BF16 R20, R200.reuse, R22, R8 ;  /* 0x00000016c814723c */ /* 0x040ff00000041808 */
[C---:B------:R-:W-:Y:S08]  /*2c30*/  HMMA.16816.F32.BF16 R16, R200.reuse, R44, R36 ;  /* 0x0000002cc810723c */ /* 0x040ff00000041824 */
[C---:B------:R-:W-:Y:S01]  /*2c40*/  HMMA.16816.F32.BF16 R12, R200.reuse, R46, R48 ;  /* 0x0000002ec80c723c */ /* 0x040fe20000041830 */
[----:B------:R-:W1:Y:S07]  /*2c50*/  LDSM.16.M88.4 R44, [R3+0x17900] ;  /* 0x01790000032c783b */ /* 0x000e6e0000000200 */
[C---:B--2---:R-:W-:Y:S08]  /*2c60*/  HMMA.16816.F32.BF16 R8, R200.reuse, R64, R60 ;  /* 0x00000040c808723c */ /* 0x044ff0000004183c */
[C---:B------:R-:W-:Y:S08]  /*2c70*/  HMMA.16816.F32.BF16 R36, R200.reuse, R66, R68 ;  /* 0x00000042c824723c */ /* 0x040ff00000041844 */
[----:B------:R-:W-:Y:S01]  /*2c80*/  HMMA.16816.F32.BF16 R40, R200, R100, R76 ;  /* 0x00000064c828723c */ /* 0x000fe2000004184c */
[----:B------:R-:W2:Y:S07]  /*2c90*/  LDSM.16.M88.4 R76, [R5+0x15100] ;  /* 0x01510000054c783b */ /* 0x000eae0000000200 */
[----:B---3--:R-:W-:Y:S01]  /*2ca0*/  HMMA.16816.F32.BF16 R64, R204, R72, R92 ;  /* 0x00000048cc40723c */ /* 0x008fe2000004185c */
[----:B------:R-:W3:Y:S07]  /*2cb0*/  LDSM.16.M88.4 R92, [R5+0x16100] ;  /* 0x01610000055c783b */ /* 0x000eee0000000200 */
[----:B------:R-:W-:Y:S01]  /*2cc0*/  HMMA.16816.F32.BF16 R60, R200, R102, R88 ;  /* 0x00000066c83c723c */ /* 0x000fe20000041858 */
[----:B------:R-:W1:Y:S04]  /*2cd0*/  LDSM.16.M88.4 R88, [R5+0x15900] ;  /* 0x015900000558783b */ /* 0x000e680000000200 */
[----:B------:R-:W-:Y:S03]  /*2ce0*/  LDSM.16.M88.4 R100, [R5+0x17100] ;  /* 0x017100000564783b */ /* 0x000fe60000000200 */
[C---:B------:R-:W-:Y:S08]  /*2cf0*/  HMMA.16816.F32.BF16 R72, R204.reuse, R74, R80 ;  /* 0x0000004acc48723c */ /* 0x040ff00000041850 */
[C---:B----4-:R-:W-:Y:S08]  /*2d00*/  HMMA.16816.F32.BF16 R84, R204.reuse, R56, R84 ;  /* 0x00000038cc54723c */ /* 0x050ff00000041854 */
[C---:B------:R-:W-:Y:S08]  /*2d10*/  HMMA.16816.F32.BF16 R80, R204.reuse, R58, R96 ;  /* 0x0000003acc50723c */ /* 0x040ff00000041860 */
[C---:B-----5:R-:W-:Y:S08]  /*2d20*/  HMMA.16816.F32.BF16 R68, R204.reuse, R28, R52 ;  /* 0x0000001ccc44723c */ /* 0x060ff00000041834 */
[C---:B------:R-:W-:Y:S01]  /*2d30*/  HMMA.16816.F32.BF16 R56, R204.reuse, R30, R20 ;  /* 0x0000001ecc38723c */ /* 0x040fe20000041814 */
[----:B------:R-:W4:Y:S07]  /*2d40*/  LDSM.16.M88.4 R28, [R5+0x17900] ;  /* 0x01790000051c783b */ /* 0x000f2e0000000200 */
[C---:B-1----:R-:W-:Y:S08]  /*2d50*/  HMMA.16816.F32.BF16 R52, R204.reuse, R24, R16 ;  /* 0x00000018cc34723c */ /* 0x042ff00000041810 */
[C---:B------:R-:W-:Y:S08]  /*2d60*/  HMMA.16816.F32.BF16 R48, R204.reuse, R26, R12 ;  /* 0x0000001acc30723c */ /* 0x040ff0000004180c */
[C---:B------:R-:W-:Y:S01]  /*2d70*/  HMMA.16816.F32.BF16 R16, R204.reuse, R44, R40 ;  /* 0x0000002ccc10723c */ /* 0x040fe20000041828 */
[----:B------:R-:W-:Y:S07]  /*2d80*/  LDSM.16.M88.4 R40, [R237+0x18900] ;  /* 0x01890000ed28783b */ /* 0x000fee0000000200 */
[C---:B------:R-:W-:Y:S01]  /*2d90*/  HMMA.16816.F32.BF16 R12, R204.reuse, R46, R60 ;  /* 0x0000002ecc0c723c */ /* 0x040fe2000004183c */
[----:B------:R-:W-:Y:S07]  /*2da0*/  LDSM.16.M88.4 R60, [R237+0x19900] ;  /* 0x01990000ed3c783b */ /* 0x000fee0000000200 */
[C---:B------:R-:W-:Y:S08]  /*2db0*/  HMMA.16816.F32.BF16 R24, R204.reuse, R32, R8 ;  /* 0x00000020cc18723c */ /* 0x040ff00000041808 */
[----:B------:R-:W-:Y:S01]  /*2dc0*/  HMMA.16816.F32.BF16 R20, R204, R34, R36 ;  /* 0x00000022cc14723c */ /* 0x000fe20000041824 */
[----:B------:R-:W1:Y:S07]  /*2dd0*/  LDSM.16.M88.4 R32, [R237+0x18100] ;  /* 0x01810000ed20783b */ /* 0x000e6e0000000200 */
[C---:B--2---:R-:W-:Y:S08]  /*2de0*/  HMMA.16816.F32.BF16 R8, R208.reuse, R76, R64 ;  /* 0x0000004cd008723c */ /* 0x044ff00000041840 */
[C---:B------:R-:W-:Y:S08]  /*2df0*/  HMMA.16816.F32.BF16 R36, R208.reuse, R78, R72 ;  /* 0x0000004ed024723c */ /* 0x040ff00000041848 */
[C---:B---3--:R-:W-:Y:S08]  /*2e00*/  HMMA.16816.F32.BF16 R76, R208.reuse, R94, R56 ;  /* 0x0000005ed04c723c */ /* 0x048ff00000041838 */
[C---:B------:R-:W-:Y:S01]  /*2e10*/  HMMA.16816.F32.BF16 R56, R208.reuse, R104, R52 ;  /* 0x00000068d038723c */ /* 0x040fe20000041834 */
[----:B------:R-:W2:Y:S07]  /*2e20*/  LDSM.16.M88.4 R52, [R237+0x19100] ;  /* 0x01910000ed34783b */ /* 0x000eae0000000200 */
[C---:B------:R-:W-:Y:S01]  /*2e30*/  HMMA.16816.F32.BF16 R96, R208.reuse, R88, R84 ;  /* 0x00000058d060723c */ /* 0x040fe20000041854 */
[----:B------:R-:W-:Y:S07]  /*2e40*/  LDSM.16.M88.4 R84, [R4+0x19100] ;  /* 0x019100000454783b */ /* 0x000fee0000000200 */
[C---:B------:R-:W-:Y:S08]  /*2e50*/  HMMA.16816.F32.BF16 R72, R208.reuse, R106, R48 ;  /* 0x0000006ad048723c */ /* 0x040ff00000041830 */
[C---:B------:R-:W-:Y:S08]  /*2e60*/  HMMA.16816.F32.BF16 R88, R208.reuse, R90, R80 ;  /* 0x0000005ad058723c */ /* 0x040ff00000041850 */
[C---:B----4-:R-:W-:Y:S08]  /*2e70*/  HMMA.16816.F32.BF16 R48, R208.reuse, R28, R16 ;  /* 0x0000001cd030723c */ /* 0x050ff00000041810 */
[C---:B------:R-:W-:Y:S01]  /*2e80*/  HMMA.16816.F32.BF16 R44, R208.reuse, R30, R12 ;  /* 0x0000001ed02c723c */ /* 0x040fe2000004180c */
[----:B------:R-:W3:Y:S07]  /*2e90*/  LDSM.16.M88.4 R28, [R237+0x1a100] ;  /* 0x01a10000ed1c783b */ /* 0x000eee0000000200 */
[C---:B------:R-:W-:Y:S01]  /*2ea0*/  HMMA.16816.F32.BF16 R80, R208.reuse, R92, R68 ;  /* 0x0000005cd050723c */ /* 0x040fe20000041844 */
[----:B------:R-:W-:Y:S07]  /*2eb0*/  LDSM.16.M88.4 R92, [R4+0x19900] ;  /* 0x01990000045c783b */ /* 0x000fee0000000200 */
[C---:B------:R-:W-:Y:S01]  /*2ec0*/  HMMA.16816.F32.BF16 R68, R208.reuse, R100, R24 ;  /* 0x00000064d044723c */ /* 0x040fe20000041818 */
[----:B------:R-:W4:Y:S07]  /*2ed0*/  LDSM.16.M88.4 R24, [R237+0x1a900] ;  /* 0x01a90000ed18783b */ /* 0x000f2e0000000200 */
[----:B------:R-:W-:Y:S01]  /*2ee0*/  HMMA.16816.F32.BF16 R64, R208, R102, R20 ;  /* 0x00000066d040723c */ /* 0x000fe20000041814 */
[----:B------:R-:W5:Y:S06]  /*2ef0*/  LDSM.16.M88.4 R20, [R4+0x18100] ;  /* 0x018100000414783b */ /* 0x000f6c0000000200 */
[----:B------:R-:W-:Y:S01]  /*2f00*/  IMAD.SHL.U32 R103, R2, 0x2, RZ ;  /* 0x0000000202677824 */ /* 0x000fe200078e00ff */
[----:B-1----:R-:W-:Y:S03]  /*2f10*/  HMMA.16816.F32.BF16 R16, R212, R32, R8 ;  /* 0x00000020d410723c */ /* 0x002fe60000041808 */
[----:B------:R-:W-:Y:S01]  /*2f20*/  IMAD.IADD R2, R240, 0x1, R103 ;  /* 0x00000001f0027824 */ /* 0x000fe200078e0267 */
[----:B------:R-:W-:-:S04]  /*2f30*/  LEA R236, R0, R103, 0x1 ;  /* 0x0000006700ec7211 */ /* 0x000fc800078e08ff */
[----:B------:R-:W-:Y:S01]  /*2f40*/  HMMA.16816.F32.BF16 R12, R212, R34, R36 ;  /* 0x00000022d40c723c */ /* 0x000fe20000041824 */
[----:B------:R-:W1:Y:S01]  /*2f50*/  LDSM.16.M88.4 R32, [R4+0x18900] ;  /* 0x018900000420783b */ /* 0x000e620000000200 */
[----:B------:R-:W-:-:S06]  /*2f60*/  IMAD.IADD R0, R240, 0x1, R236 ;  /* 0x00000001f0007824 */ /* 0x000fcc00078e02ec */
[C---:B------:R-:W-:Y:S08]  /*2f70*/  HMMA.16816.F32.BF16 R8, R212.reuse, R40, R96 ;  /* 0x00000028d408723c */ /* 0x040ff00000041860 */
[C---:B------:R-:W-:Y:S01]  /*2f80*/  HMMA.16816.F32.BF16 R36, R212.reuse, R42, R88 ;  /* 0x0000002ad424723c */ /* 0x040fe20000041858 */
[----:B------:R-:W-:Y:S07]  /*2f90*/  LDSM.16.M88.4 R88, [R4+0x1a100] ;  /* 0x01a100000458783b */ /* 0x000fee0000000200 */
[C---:B--2---:R-:W-:Y:S01]  /*2fa0*/  HMMA.16816.F32.BF16 R40, R212.reuse, R52, R80 ;  /* 0x00000034d428723c */ /* 0x044fe20000041850 */
[----:B------:R-:W2:Y:S07]  /*2fb0*/  LDSM.16.M88.4 R80, [R3+0x18100] ;  /* 0x018100000350783b */ /* 0x000eae0000000200 */
[C---:B------:R-:W-:Y:S08]  /*2fc0*/  HMMA.16816.F32.BF16 R56, R212.reuse, R60, R56 ;  /* 0x0000003cd438723c */ /* 0x040ff00000041838 */
[C---:B------:R-:W-:Y:S08]  /*2fd0*/  HMMA.16816.F32.BF16 R72, R212.reuse, R62, R72 ;  /* 0x0000003ed448723c */ /* 0x040ff00000041848 */
[C---:B---3--:R-:W-:Y:S08]  /*2fe0*/  HMMA.16816.F32.BF16 R60, R212.reuse, R28, R68 ;  /* 0x0000001cd43c723c */ /* 0x048ff00000041844 */
[C---:B------:R-:W-:Y:S08]  /*2ff0*/  HMMA.16816.F32.BF16 R52, R212.reuse, R54, R76 ;  /* 0x00000036d434723c */ /* 0x040ff0000004184c */
[C---:B------:R-:W-:Y:S01]  /*3000*/  HMMA.16816.F32.BF16 R68, R212.reuse, R30, R64 ;  /* 0x0000001ed444723c */ /* 0x040fe20000041840 */
[----:B------:R-:W-:Y:S07]  /*3010*/  LDSM.16.M88.4 R28, [R5+0x18100] ;  /* 0x01810000051c783b */ /* 0x000fee0000000200 */
[C---:B----4-:R-:W-:Y:S08]  /*3020*/  HMMA.16816.F32.BF16 R76, R212.reuse, R24, R48 ;  /* 0x00000018d44c723c */ /* 0x050ff00000041830 */
[----:B------:R-:W-:Y:S08]  /*3030*/  HMMA.16816.F32.BF16 R64, R212, R26, R44 ;  /* 0x0000001ad440723c */ /* 0x000ff0000004182c */
[C---:B-----5:R-:W-:Y:S01]  /*3040*/  HMMA.16816.F32.BF16 R48, R216.reuse, R20, R16 ;  /* 0x00000014d830723c */ /* 0x060fe20000041810 */
[----:B------:R-:W-:Y:S07]  /*3050*/  LDSM.16.M88.4 R16, [R4+0x1a900] ;  /* 0x01a900000410783b */ /* 0x000fee0000000200 */
[C---:B------:R-:W-:Y:S01]  /*3060*/  HMMA.16816.F32.BF16 R44, R216.reuse, R22, R12 ;  /* 0x00000016d82c723c */ /* 0x040fe2000004180c */
[----:B------:R-:W3:Y:S07]  /*3070*/  LDSM.16.M88.4 R12, [R3+0x18900] ;  /* 0x01890000030c783b */ /* 0x000eee0000000200 */
[C---:B-1----:R-:W-:Y:S08]  /*3080*/  HMMA.16816.F32.BF16 R24, R216.reuse, R32, R8 ;  /* 0x00000020d818723c */ /* 0x042ff00000041808 */
[----:B------:R-:W-:Y:S01]  /*3090*/  HMMA.16816.F32.BF16 R20, R216, R34, R36 ;  /* 0x00000022d814723c */ /* 0x000fe20000041824 */
[----:B------:R-:W1:Y:S07]  /*30a0*/  LDSM.16.M88.4 R36, [R3+0x19100] ;  /* 0x019100000324783b */ /* 0x000e6e0000000200 */
[----:B--2---:R-:W-:Y:S01]  /*30b0*/  HMMA.16816.F32.BF16 R8, R220, R80, R48 ;  /* 0x00000050dc08723c */ /* 0x004fe20000041830 */
[----:B------:R-:W2:Y:S07]  /*30c0*/  LDSM.16.M88.4 R48, [R5+0x18900] ;  /* 0x018900000530783b */ /* 0x000eae0000000200 */
[C---:B------:R-:W-:Y:S08]  /*30d0*/  HMMA.16816.F32.BF16 R32, R216.reuse, R84, R40 ;  /* 0x00000054d820723c */ /* 0x040ff00000041828 */
[----:B------:R-:W-:Y:S08]  /*30e0*/  HMMA.16816.F32.BF16 R52, R216, R86, R52 ;  /* 0x00000056d834723c */ /* 0x000ff00000041834 */
[----:B---3--:R-:W-:Y:S08]  /*30f0*/  HMMA.16816.F32.BF16 R24, R220, R12, R24 ;  /* 0x0000000cdc18723c */ /* 0x008ff00000041818 */
[C---:B------:R-:W-:Y:S01]  /*3100*/  HMMA.16816.F32.BF16 R84, R216.reuse, R88, R60 ;  /* 0x00000058d854723c */ /* 0x040fe2000004183c */
[----:B------:R-:W3:Y:S07]  /*3110*/  LDSM.16.M88.4 R60, [R3+0x19900] ;  /* 0x01990000033c783b */ /* 0x000eee0000000200 */
[C---:B------:R-:W-:Y:S08]  /*3120*/  HMMA.16816.F32.BF16 R56, R216.reuse, R92, R56 ;  /* 0x0000005cd838723c */ /* 0x040ff00000041838 */
[----:B------:R-:W-:Y:S08]  /*3130*/  HMMA.16816.F32.BF16 R72, R216, R94, R72 ;  /* 0x0000005ed848723c */ /* 0x000ff00000041848 */
[----:B------:R-:W-:Y:S08]  /*3140*/  HMMA.16816.F32.BF16 R40, R220, R82, R44 ;  /* 0x00000052dc28723c */ /* 0x000ff0000004182c */
[C---:B------:R-:W-:Y:S08]  /*3150*/  HMMA.16816.F32.BF16 R80, R216.reuse, R16, R76 ;  /* 0x00000010d850723c */ /* 0x040ff0000004184c */
[----:B------:R-:W-:Y:S08]  /*3160*/  HMMA.16816.F32.BF16 R92, R216, R18, R64 ;  /* 0x00000012d85c723c */ /* 0x000ff00000041840 */
[C---:B------:R-:W-:Y:S01]  /*3170*/  HMMA.16816.F32.BF16 R16, R220.reuse, R14, R20 ;  /* 0x0000000edc10723c */ /* 0x040fe20000041814 */
[----:B------:R-:W4:Y:S07]  /*3180*/  LDSM.16.M88.4 R20, [R5+0x19100] ;  /* 0x019100000514783b */ /* 0x000f2e0000000200 */
[----:B-1----:R-:W-:Y:S01]  /*3190*/  HMMA.16816.F32.BF16 R12, R220, R36, R32 ;  /* 0x00000024dc0c723c */ /* 0x002fe20000041820 */
[----:B------:R-:W-:Y:S07]  /*31a0*/  LDSM.16.M88.4 R32, [R5+0x19900] ;  /* 0x019900000520783b */ /* 0x000fee0000000200 */
[C---:B--2---:R-:W-:Y:S01]  /*31b0*/  HMMA.16816.F32.BF16 R64, R224.reuse, R48, R24 ;  /* 0x00000030e040723c */ /* 0x044fe20000041818 */
[----:B------:R-:W1:Y:S07]  /*31c0*/  LDSM.16.M88.4 R24, [R3+0x1a100] ;  /* 0x01a100000318783b */ /* 0x000e6e0000000200 */
[----:B------:R-:W-:Y:S08]  /*31d0*/  HMMA.16816.F32.BF16 R76, R224, R28, R8 ;  /* 0x0000001ce04c723c */ /* 0x000ff00000041808 */
[----:B------:R-:W-:Y:S08]  /*31e0*/  HMMA.16816.F32.BF16 R8, R220, R38, R52 ;  /* 0x00000026dc08723c */ /* 0x000ff00000041834 */
[----:B------:R-:W-:Y:S01]  /*31f0*/  HMMA.16816.F32.BF16 R44, R224, R50, R16 ;  /* 0x00000032e02c723c */ /* 0x000fe20000041810 */
[----:B------:R-:W-:Y:S07]  /*3200*/  LDSM.16.M88.4 R16, [R5+0x1a100] ;  /* 0x01a100000510783b */ /* 0x000fee0000000200 */
[----:B------:R-:W-:Y:S01]  /*3210*/  HMMA.16816.F32.BF16 R88, R216, R90, R68 ;  /* 0x0000005ad858723c */ /* 0x000fe20000041844 */
[----:B------:R-:W-:-:S04]  /*3220*/  FMUL.FTZ R4, R76, c[0x0][0x320] ;  /* 0x0000c8004c047a20 */ /* 0x000fc80000410000 */
[----:B------:R2:W5:Y:S03]  /*3230*/  MUFU.TANH R96, R4 ;  /* 0x0000000400607308 */ /* 0x0005660000002400 */
[----:B------:R-:W-:Y:S01]  /*3240*/  HMMA.16816.F32.BF16 R68, R224, R30, R40 ;  /* 0x0000001ee044723c */ /* 0x000fe20000041828 */
[----:B------:R1:W5:Y:S07]  /*3250*/  LDSM.16.M88.4 R28, [R3+0x1a900] ;  /* 0x01a90000031c783b */ /* 0x00036e0000000200 */
[----:B---3--:R-:W-:Y:S01]  /*3260*/  HMMA.16816.F32.BF16 R40, R220, R60, R56 ;  /* 0x0000003cdc28723c */ /* 0x008fe20000041838 */
[----:B--2---:R-:W-:-:S07]  /*3270*/  FMUL.FTZ R4, R77, c[0x0][0x320] ;  /* 0x0000c8004d047a20 */ /* 0x004fce0000410000 */
[----:B----4-:R-:W-:Y:S01]  /*3280*/  HMMA.16816.F32.BF16 R52, R224, R20, R12 ;  /* 0x00000014e034723c */ /* 0x010fe2000004180c */
[----:B------:R2:W3:Y:S07]  /*3290*/  MUFU.TANH R76, R4 ;  /* 0x00000004004c7308 */ /* 0x0004ee0000002400 */
[----:B------:R-:W-:Y:S01]  /*32a0*/  HMMA.16816.F32.BF16 R36, R220, R62, R72 ;  /* 0x0000003edc24723c */ /* 0x000fe20000041848 */
[----:B-1----:R-:W-:-:S04]  /*32b0*/  FMUL.FTZ R3, R65, c[0x0][0x320] ;  /* 0x0000c80041037a20 */ /* 0x002fc80000410000 */
[----:B------:R1:W-:Y:S03]  /*32c0*/  MUFU.TANH R48, R3 ;  /* 0x0000000300307308 */ /* 0x0003e60000002400 */
[----:B------:R-:W-:Y:S01]  /*32d0*/  HMMA.16816.F32.BF16 R56, R224, R22, R8 ;  /* 0x00000016e038723c */ /* 0x000fe20000041808 */
[----:B--2---:R-:W-:-:S04]  /*32e0*/  FMUL.FTZ R4, R68, c[0x0][0x320] ;  /* 0x0000c80044047a20 */ /* 0x004fc80000410000 */
[----:B------:R2:W4:Y:S03]  /*32f0*/  MUFU.TANH R68, R4 ;  /* 0x0000000400447308 */ /* 0x0005260000002400 */
[----:B------:R-:W-:Y:S01]  /*3300*/  HMMA.16816.F32.BF16 R12, R220, R24, R84 ;  /* 0x00000018dc0c723c */ /* 0x000fe20000041854 */
[----:B------:R-:W-:Y:S02]  /*3310*/  FMUL.FTZ R54, R54, c[0x0][0x320] ;  /* 0x0000c80036367a20 */ /* 0x000fe40000410000 */
[----:B-1----:R-:W-:-:S05]  /*3320*/  FMUL.FTZ R3, R44, c[0x0][0x320] ;  /* 0x0000c8002c037a20 */ /* 0x002fca0000410000 */
[----:B------:R-:W-:Y:S01]  /*3330*/  HMMA.16816.F32.BF16 R8, R220, R26, R88 ;  /* 0x0000001adc08723c */ /* 0x000fe20000041858 */
[----:B------:R1:W-:Y:S01]  /*3340*/  MUFU.TANH R44, R3 ;  /* 0x00000003002c7308 */ /* 0x0003e20000002400 */
[----:B------:R3:W3:Y:S01]  /*3350*/  LDSM.16.M88.4 R24, [R5+0x1a900] ;  /* 0x01a900000518783b */ /* 0x0006e20000000200 */
[----:B------:R-:W-:-:S04]  /*3360*/  DEPBAR.LE SB0, 0x2 ;  /* 0x000080800000791a */ /* 0x000fc80000000000 */
[----:B--2---:R-:W-:Y:S01]  /*3370*/  FMUL.FTZ R4, R69, c[0x0][0x320] ;  /* 0x0000c80045047a20 */ /* 0x004fe20000410000 */
[C---:B------:R-:W-:Y:S01]  /*3380*/  HMMA.16816.F32.BF16 R40, R224.reuse, R32, R40 ;  /* 0x00000020e028723c */ /* 0x040fe20000041828 */
[----:B------:R-:W-:Y:S02]  /*3390*/  FMUL.FTZ R59, R59, c[0x0][0x320] ;  /* 0x0000c8003b3b7a20 */ /* 0x000fe40000410000 */
[----:B------:R2:W2:Y:S05]  /*33a0*/  MUFU.TANH R61, R4 ;  /* 0x00000004003d7308 */ /* 0x0004aa0000002400 */
[----:B------:R-:W-:Y:S01]  /*33b0*/  HMMA.16816.F32.BF16 R36, R224, R34, R36 ;  /* 0x00000022e024723c */ /* 0x000fe20000041824 */
[----:B-1----:R-:W-:-:S04]  /*33c0*/  FMUL.FTZ R3, R45, c[0x0][0x320] ;  /* 0x0000c8002d037a20 */ /* 0x002fc80000410000 */
[----:B------:R1:W-:Y:S03]  /*33d0*/  MUFU.TANH R51, R3 ;  /* 0x0000000300337308 */ /* 0x0003e60000002400 */
[----:B-----5:R-:W-:Y:S01]  /*33e0*/  HMMA.16816.F32.BF16 R20, R220, R28, R80 ;  /* 0x0000001cdc14723c */ /* 0x020fe20000041850 */
[----:B--2---:R-:W-:-:S04]  /*33f0*/  FMUL.FTZ R4, R64, c[0x0][0x320] ;  /* 0x0000c80040047a20 */ /* 0x004fc80000410000 */
[----:B------:R3:W2:Y:S03]  /*3400*/  MUFU.TANH R60, R4 ;  /* 0x00000004003c7308 */ /* 0x0006a60000002400 */
[C---:B------:R-:W-:Y:S01]  /*3410*/  HMMA.16816.F32.BF16 R8, R224.reuse, R18, R8 ;  /* 0x00000012e008723c */ /* 0x040fe20000041808 */
[----:B------:R-:W-:Y:S02]  /*3420*/  FMUL.FTZ R42, R42, c[0x0][0x320] ;  /* 0x0000c8002a2a7a20 */ /* 0x000fe40000410000 */
[----:B------:R-:W-:Y:S02]  /*3430*/  FMUL.FTZ R43, R43, c[0x0][0x320] ;  /* 0x0000c8002b2b7a20 */ /* 0x000fe40000410000 */
[----:B-1----:R-:W-:Y:S02]  /*3440*/  FMUL.FTZ R3, R52, c[0x0][0x320] ;  /* 0x0000c80034037a20 */ /* 0x002fe40000410000 */
[----:B------:R-:W-:Y:S01]  /*3450*/  MUFU.TANH R42, R42 ;  /* 0x0000002a002a7308 */ /* 0x000fe20000002400 */
[----:B------:R-:W-:Y:S01]  /*3460*/  HMMA.16816.F32.BF16 R32, R224, R16, R12 ;  /* 0x00000010e020723c */ /* 0x000fe2000004180c */
[----:B------:R-:W-:-:S02]  /*3470*/  FMUL.FTZ R37, R37, c[0x0][0x320] ;  /* 0x0000c80025257a20 */ /* 0x000fc40000410000 */
[----:B------:R-:W-:Y:S02]  /*3480*/  FMUL.FTZ R38, R38, c[0x0][0x320] ;  /* 0x0000c80026267a20 */ /* 0x000fe40000410000 */
[----:B------:R-:W-:Y:S02]  /*3490*/  FMUL.FTZ R39, R39, c[0x0][0x320] ;  /* 0x0000c80027277a20 */ /* 0x000fe40000410000 */
[----:B------:R1:W5:Y:S01]  /*34a0*/  MUFU.TANH R130, R3 ;  /* 0x0000000300827308 */ /* 0x0003620000002400 */
[----:B---3--:R-:W-:Y:S07]  /*34b0*/  HMMA.16816.F32.BF16 R4, R220, R30, R92 ;  /* 0x0000001edc04723c */ /* 0x008fee000004185c */
[----:B------:R-:W-:Y:S01]  /*34c0*/  MUFU.TANH R37, R37 ;  /* 0x0000002500257308 */ /* 0x000fe20000002400 */
[----:B------:R-:W-:Y:S01]  /*34d0*/  FMUL.FTZ R8, R8, c[0x0][0x320] ;  /* 0x0000c80008087a20 */ /* 0x000fe20000410000 */
[----:B------:R-:W-:Y:S01]  /*34e0*/  HMMA.16816.F32.BF16 R20, R224, R24, R20 ;  /* 0x00000018e014723c */ /* 0x000fe20000041814 */
[----:B------:R-:W-:-:S02]  /*34f0*/  FMUL.FTZ R9, R9, c[0x0][0x320] ;  /* 0x0000c80009097a20 */ /* 0x000fc40000410000 */
[----:B-1----:R-:W-:-:S03]  /*3500*/  FMUL.FTZ R3, R53, c[0x0][0x320] ;  /* 0x0000c80035037a20 */ /* 0x002fc60000410000 */
[----:B------:R-:W-:Y:S01]  /*3510*/  MUFU.TANH R18, R8 ;  /* 0x0000000800127308 */ /* 0x000fe20000002400 */
[----:B------:R-:W-:Y:S02]  /*3520*/  FMUL.FTZ R32, R32, c[0x0][0x320] ;  /* 0x0000c80020207a20 */ /* 0x000fe40000410000 */
[----:B------:R-:W-:Y:S02]  /*3530*/  FMUL.FTZ R33, R33, c[0x0][0x320] ;  /* 0x0000c80021217a20 */ /* 0x000fe40000410000 */
[----:B------:R-:W-:Y:S02]  /*3540*/  FMUL.FTZ R34, R34, c[0x0][0x320] ;  /* 0x0000c80022227a20 */ /* 0x000fe40000410000 */
[----:B------:R-:W-:Y:S01]  /*3550*/  FMUL.FTZ R35, R35, c[0x0][0x320] ;  /* 0x0000c80023237a20 */ /* 0x000fe20000410000 */
[----:B------:R1:W3:Y:S01]  /*3560*/  MUFU.TANH R131, R3 ;  /* 0x0000000300837308 */ /* 0x0002e20000002400 */
[----:B------:R-:W-:Y:S07]  /*3570*/  HMMA.16816.F32.BF16 R12, R224, R26, R4 ;  /* 0x0000001ae00c723c */ /* 0x000fee0000041804 */
[----:B------:R-:W-:Y:S01]  /*3580*/  LEA.HI R4, R110, R113, RZ, 0x2 ;  /* 0x000000716e047211 */ /* 0x000fe200078f10ff */
[----:B------:R-:W-:Y:S01]  /*3590*/  MUFU.TANH R32, R32 ;  /* 0x0000002000207308 */ /* 0x000fe20000002400 */
[----:B------:R-:W-:Y:S01]  /*35a0*/  SHF.R.S32.HI R6, RZ, 0x1f, R108 ;  /* 0x0000001fff067819 */ /* 0x000fe2000001146c */
[----:B------:R-:W-:Y:S01]  /*35b0*/  FMUL.FTZ R21, R21, c[0x0][0x320] ;  /* 0x0000c80015157a20 */ /* 0x000fe20000410000 */
[----:B------:R-:W-:Y:S01]  /*35c0*/  LOP3.LUT R4, R4, 0xfffffffc, RZ, 0xc0, !PT ;  /* 0xfffffffc04047812 */ /* 0x000fe200078ec0ff */
[----:B------:R-:W-:Y:S01]  /*35d0*/  FMUL.FTZ R20, R20, c[0x0][0x320] ;  /* 0x0000c80014147a20 */ /* 0x000fe20000410000 */
[----:B------:R-:W-:Y:S01]  /*35e0*/  LEA.HI R6, R6, R108, RZ, 0x3 ;  /* 0x0000006c06067211 */ /* 0x000fe200078f18ff */
[----:B------:R-:W-:-:S02]  /*35f0*/  FMUL.FTZ R22, R22, c[0x0][0x320] ;  /* 0x0000c80016167a20 */ /* 0x000fc40000410000 */
[----:B-1----:R-:W-:Y:S01]  /*3600*/  FMUL.FTZ R3, R56, c[0x0][0x320] ;  /* 0x0000c80038037a20 */ /* 0x002fe20000410000 */
[----:B------:R-:W-:Y:S01]  /*3610*/  LOP3.LUT R6, R6, 0xffffff8, RZ, 0xc0, !PT ;  /* 0x0ffffff806067812 */ /* 0x000fe200078ec0ff */
[----:B------:R-:W-:Y:S01]  /*3620*/  IMAD.IADD R4, R113, 0x1, -R4 ;  /* 0x0000000171047824 */ /* 0x000fe200078e0a04 */
[----:B------:R-:W-:Y:S01]  /*3630*/  MUFU.TANH R33, R33 ;  /* 0x0000002100217308 */ /* 0x000fe20000002400 */
[----:B------:R-:W-:Y:S01]  /*3640*/  FMUL.FTZ R23, R23, c[0x0][0x320] ;  /* 0x0000c80017177a20 */ /* 0x000fe20000410000 */
[----:B------:R-:W-:Y:S02]  /*3650*/  IADD3 R8, R108, -R6, RZ ;  /* 0x800000066c087210 */ /* 0x000fe40007ffe0ff */
[----:B------:R-:W-:Y:S01]  /*3660*/  LEA.HI R7, R4, R4, RZ, 0x1 ;  /* 0x0000000404077211 */ /* 0x000fe200078f08ff */
[----:B------:R-:W-:Y:S02]  /*3670*/  FMUL.FTZ R12, R12, c[0x0][0x320] ;  /* 0x0000c8000c0c7a20 */ /* 0x000fe40000410000 */
[----:B------:R-:W-:Y:S01]  /*3680*/  FMUL.FTZ R13, R13, c[0x0][0x320] ;  /* 0x0000c8000d0d7a20 */ /* 0x000fe20000410000 */
[----:B------:R1:W1:Y:S01]  /*3690*/  MUFU.TANH R164, R3 ;  /* 0x0000000300a47308 */ /* 0x0002620000002400 */
[----:B------:R-:W-:Y:S01]  /*36a0*/  LOP3.LUT R7, R7, 0x1ffffffe, RZ, 0xc0, !PT ;  /* 0x1ffffffe07077812 */ /* 0x000fe200078ec0ff */
[----:B------:R-:W-:-:S04]  /*36b0*/  FMUL.FTZ R25, R14, c[0x0][0x320] ;  /* 0x0000c8000e197a20 */ /* 0x000fc80000410000 */
[----:B------:R-:W-:Y:S02]  /*36c0*/  IMAD.IADD R4, R4, 0x1, -R7 ;  /* 0x0000000104047824 */ /* 0x000fe400078e0a07 */
[----:B------:R-:W-:Y:S01]  /*36d0*/  FMUL.FTZ R7, R71, c[0x0][0x320] ;  /* 0x0000c80047077a20 */ /* 0x000fe20000410000 */
[----:B------:R-:W-:Y:S01]  /*36e0*/  MUFU.TANH R24, R12 ;  /* 0x0000000c00187308 */ /* 0x000fe20000002400 */
[----:B-1----:R-:W-:-:S07]  /*36f0*/  FMUL.FTZ R3, R57, c[0x0][0x320] ;  /* 0x0000c80039037a20 */ /* 0x002fce0000410000 */
[----:B------:R-:W-:Y:S08]  /*3700*/  MUFU.TANH R26, R7 ;  /* 0x00000007001a7308 */ /* 0x000ff00000002400 */
[----:B------:R1:W1:Y:S08]  /*3710*/  MUFU.TANH R165, R3 ;  /* 0x0000000300a57308 */ /* 0x0002700000002400 */
[----:B------:R-:W-:Y:S01]  /*3720*/  MUFU.TANH R17, R9 ;  /* 0x0000000900117308 */ /* 0x000fe20000002400 */
[----:B-1----:R-:W-:-:S07]  /*3730*/  FMUL.FTZ R3, R40, c[0x0][0x320] ;  /* 0x0000c80028037a20 */ /* 0x002fce0000410000 */
[----:B------:R-:W-:Y:S08]  /*3740*/  MUFU.TANH R27, R21 ;  /* 0x00000015001b7308 */ /* 0x000ff00000002400 */
[----:B------:R1:W1:Y:S08]  /*3750*/  MUFU.TANH R29, R3 ;  /* 0x00000003001d7308 */ /* 0x0002700000002400 */
[----:B------:R2:W-:Y:S01]  /*3760*/  MUFU.TANH R21, R13 ;  /* 0x0000000d00157308 */ /* 0x0005e20000002400 */
[----:B-1----:R-:W-:-:S07]  /*3770*/  FMUL.FTZ R3, R41, c[0x0][0x320] ;  /* 0x0000c80029037a20 */ /* 0x002fce0000410000 */
[----:B------:R-:W-:Y:S01]  /*3780*/  MUFU.TANH R20, R20 ;  /* 0x0000001400147308 */ /* 0x000fe20000002400 */
[----:B--2---:R-:W-:-:S07]  /*3790*/  FMUL.FTZ R13, R79, c[0x0][0x320] ;  /* 0x0000c8004f0d7a20 */ /* 0x004fce0000410000 */
[----:B------:R1:W2:Y:S08]  /*37a0*/  MUFU.TANH R28, R3 ;  /* 0x00000003001c7308 */ /* 0x0002b00000002400 */
[----:B------:R2:W-:Y:S01]  /*37b0*/  MUFU.TANH R16, R13 ;  /* 0x0000000d00107308 */ /* 0x0005e20000002400 */
[----:B-1----:R-:W-:-:S07]  /*37c0*/  FMUL.FTZ R3, R36, c[0x0][0x320] ;  /* 0x0000c80024037a20 */ /* 0x002fce0000410000 */
[----:B------:R-:W-:Y:S01]  /*37d0*/  MUFU.TANH R43, R43 ;  /* 0x0000002b002b7308 */ /* 0x000fe20000002400 */
[----:B--2---:R-:W-:-:S07]  /*37e0*/  FMUL.FTZ R13, R70, c[0x0][0x320] ;  /* 0x0000c800460d7a20 */ /* 0x004fce0000410000 */
[----:B------:R1:W2:Y:S08]  /*37f0*/  MUFU.TANH R19, R3 ;  /* 0x0000000300137308 */ /* 0x0002b00000002400 */
[----:B------:R-:W-:Y:S01]  /*3800*/  MUFU.TANH R13, R13 ;  /* 0x0000000d000d7308 */ /* 0x000fe20000002400 */
[----:B-1----:R-:W-:-:S07]  /*3810*/  LOP3.LUT R3, R109, 0xffffffe0, RZ, 0xc0, !PT ;  /* 0xffffffe06d037812 */ /* 0x002fce00078ec0ff */
[----:B------:R-:W-:Y:S01]  /*3820*/  MUFU.TANH R38, R38 ;  /* 0x0000002600267308 */ /* 0x000fe20000002400 */
[----:B------:R-:W-:-:S07]  /*3830*/  IMAD.IADD R3, R113, 0x1, -R3 ;  /* 0x0000000171037824 */ /* 0x000fce00078e0a03 */
[----:B------:R-:W-:Y:S01]  /*3840*/  MUFU.TANH R39, R39 ;  /* 0x0000002700277308 */ /* 0x000fe20000002400 */
[----:B------:R-:W-:-:S04]  /*3850*/  SHF.R.S32.HI R5, RZ, 0x1f, R3 ;  /* 0x0000001fff057819 */ /* 0x000fc80000011403 */
[----:B------:R-:W-:-:S03]  /*3860*/  LEA.HI R5, R5, R3, RZ, 0x2 ;  /* 0x0000000305057211 */ /* 0x000fc600078f10ff */
[----:B------:R-:W-:Y:S01]  /*3870*/  MUFU.TANH R34, R34 ;  /* 0x0000002200227308 */ /* 0x000fe20000002400 */
[----:B------:R-:W-:-:S05]  /*3880*/  LEA.HI.SX32 R6, R5, UR8, 0x1e ;  /* 0x0000000805067c11 */ /* 0x000fca000f8ff2ff */
[----:B------:R-:W-:Y:S02]  /*3890*/  IMAD R6, R8, 0x10, R6 ;  /* 0x0000001008067824 */ /* 0x000fe400078e0206 */
[----:B------:R-:W-:Y:S03]  /*38a0*/  MUFU.TANH R35, R35 ;  /* 0x0000002300237308 */ /* 0x000fe60000002400 */
[----:B------:R-:W-:-:S05]  /*38b0*/  LEA R111, R4, R6, 0x3 ;  /* 0x00000006046f7211 */ /* 0x000fca00078e18ff */
[----:B------:R-:W-:Y:S01]  /*38c0*/  @P5 IMAD.HI.U32 R6, R111, c[0x0][0x2c8], RZ ;  /* 0x0000b2006f065a27 */ /* 0x000fe200078e00ff */
[----:B------:R-:W-:Y:S03]  /*38d0*/  STL [R1+0x4], R111 ;  /* 0x0000046f01007387 */ /* 0x000fe60000100800 */
[----:B------:R-:W-:Y:S01]  /*38e0*/  IMAD.MOV.U32 R4, RZ, RZ, R111 ;  /* 0x000000ffff047224 */ /* 0x000fe200078e006f */
[----:B------:R-:W-:-:S05]  /*38f0*/  @P0 SHF.R.U32.HI R4, RZ, c[0x0][0x2cc], R6 ;  /* 0x0000b300ff040a19 */ /* 0x000fca0000011606 */
[----:B------:R-:W1:Y:S04]  /*3900*/  SHFL.IDX PT, R7, R4, RZ, 0x1c1f ;  /* 0x001c1fff04077589 */ /* 0x000e6800000e0000 */
[----:B------:R1:W2:Y:S02]  /*3910*/  SHFL.IDX PT, R6, R4, 0x1, 0x1c1f ;  /* 0x003c1f0004067f89 */ /* 0x0002a400000e0000 */
[----:B-1----:R-:W-:Y:S01]  /*3920*/  LOP3.LUT R4, R5, 0x7ffffffc, RZ, 0xc0, !PT ;  /* 0x7ffffffc05047812 */ /* 0x002fe200078ec0ff */
[----:B------:R-:W-:-:S04]  /*3930*/  FMUL.FTZ R5, R46, c[0x0][0x320] ;  /* 0x0000c8002e057a20 */ /* 0x000fc80000410000 */
[----:B------:R-:W-:Y:S01]  /*3940*/  IMAD.IADD R4, R3, 0x1, -R4 ;  /* 0x0000000103047824 */ /* 0x000fe200078e0a04 */
[----:B------:R-:W-:Y:S01]  /*3950*/  MOV R3, UR9 ;  /* 0x0000000900037c02 */ /* 0x000fe20008000f00 */
[----:B------:R1:W-:Y:S02]  /*3960*/  MUFU.TANH R49, R5 ;  /* 0x0000000500317308 */ /* 0x0003e40000002400 */
[----:B------:R-:W-:Y:S02]  /*3970*/  IMAD.SHL.U32 R8, R4, 0x2, RZ ;  /* 0x0000000204087824 */ /* 0x000fe400078e00ff */
[----:B------:R-:W-:-:S03]  /*3980*/  FMUL.FTZ R4, R47, c[0x0][0x320] ;  /* 0x0000c8002f047a20 */ /* 0x000fc60000410000 */
[C---:B------:R-:W-:Y:S01]  /*3990*/  IADD3 R3, -R8.reuse, 0x1, R3 ;  /* 0x0000000108037810 */ /* 0x040fe20007ffe103 */
[----:B------:R2:W-:Y:S01]  /*39a0*/  MUFU.TANH R50, R4 ;  /* 0x0000000400327308 */ /* 0x0005e20000002400 */
[----:B------:R4:W-:Y:S02]  /*39b0*/  STL [R1+0x14], R8 ;  /* 0x0000140801007387 */ /* 0x0009e40000100800 */
[----:B------:R-:W-:Y:S02]  /*39c0*/  IADD3 R3, R3, -UR16, RZ ;  /* 0x8000001003037c10 */ /* 0x000fe4000fffe0ff */
[----:B-1----:R-:W-:-:S03]  /*39d0*/  IADD3 R5, -R8, UR9, RZ ;  /* 0x0000000908057c10 */ /* 0x002fc6000fffe1ff */
[C---:B--2---:R-:W-:Y:S01]  /*39e0*/  IMAD.IADD R4, R3.reuse, 0x1, R7 ;  /* 0x0000000103047824 */ /* 0x044fe200078e0207 */
[----:B------:R-:W-:-:S04]  /*39f0*/  IADD3 R3, R3, R6, RZ ;  /* 0x0000000603037210 */ /* 0x000fc80007ffe0ff */
[C---:B------:R-:W-:Y:S02]  /*3a00*/  IMNMX R4, R5.reuse, R4, PT ;  /* 0x0000000405047217 */ /* 0x040fe40003800200 */
[----:B------:R-:W-:Y:S01]  /*3a10*/  IMNMX R3, R5, R3, PT ;  /* 0x0000000305037217 */ /* 0x000fe20003800200 */
[----:B------:R-:W-:Y:S01]  /*3a20*/  FMUL.FTZ R5, R78, c[0x0][0x320] ;  /* 0x0000c8004e057a20 */ /* 0x000fe20000410000 */
[----:B------:R-:W-:Y:S01]  /*3a30*/  BAR.SYNC.DEFER_BLOCKING 0x0 ;  /* 0x0000000000007b1d */ /* 0x000fe20000010000 */
[C---:B------:R-:W-:Y:S02]  /*3a40*/  ISETP.GT.AND P0, PT, R4.reuse, RZ, PT ;  /* 0x000000ff0400720c */ /* 0x040fe40003f04270 */
[C---:B------:R-:W-:Y:S02]  /*3a50*/  ISETP.GT.AND P6, PT, R4.reuse, 0x1, PT ;  /* 0x000000010400780c */ /* 0x040fe40003fc4270 */
[----:B------:R-:W-:Y:S01]  /*3a60*/  ISETP.GT.AND P5, PT, R4, 0x8, PT ;  /* 0x000000080400780c */ /* 0x000fe20003fa4270 */
[----:B------:R1:W2:Y:S01]  /*3a70*/  MUFU.TANH R9, R5 ;  /* 0x0000000500097308 */ /* 0x0002a20000002400 */
[----:B------:R-:W-:-:S02]  /*3a80*/  FSEL R6, R96, -INF , P0 ;  /* 0xff80000060067808 */ /* 0x000fc40000000000 */
[----:B------:R-:W-:Y:S02]  /*3a90*/  FSEL R7, R76, -INF , P6 ;  /* 0xff8000004c077808 */ /* 0x000fe40003000000 */
[C---:B------:R-:W-:Y:S02]  /*3aa0*/  ISETP.GT.AND P0, PT, R4.reuse, 0x9, PT ;  /* 0x000000090400780c */ /* 0x040fe40003f04270 */
[----:B------:R-:W-:Y:S02]  /*3ab0*/  ISETP.GT.AND P6, PT, R4, 0x10, PT ;  /* 0x000000100400780c */ /* 0x000fe40003fc4270 */
[----:B----4-:R-:W-:Y:S02]  /*3ac0*/  FSEL R8, R68, -INF , P5 ;  /* 0xff80000044087808 */ /* 0x010fe40002800000 */
[----:B------:R-:W-:Y:S02]  /*3ad0*/  ISETP.GT.AND P5, PT, R4, 0x11, PT ;  /* 0x000000110400780c */ /* 0x000fe40003fa4270 */
[----:B------:R-:W-:-:S02]  /*3ae0*/  FSEL R12, R61, -INF , P0 ;  /* 0xff8000003d0c7808 */ /* 0x000fc40000000000 */
[----:B------:R-:W-:Y:S01]  /*3af0*/  FSEL R45, R60, -INF , P6 ;  /* 0xff8000003c2d7808 */ /* 0x000fe20003000000 */
[----:B-1----:R-:W-:Y:S01]  /*3b00*/  FMUL.FTZ R5, R55, c[0x0][0x320] ;  /* 0x0000c80037057a20 */ /* 0x002fe20000410000 */
        /* <DEDUP_REMOVED lines=8> */
[----:B-----5:R-:W-:Y:S02]  /*3b90*/  FSEL R130, R130, -INF , P5 ;  /* 0xff80000082827808 */ /* 0x020fe40002800000 */
[----:B------:R-:W-:Y:S02]  /*3ba0*/  ISETP.GT.AND P5, PT, R4, 0x29, PT ;  /* 0x000000290400780c */ /* 0x000fe40003fa4270 */
[----:B---3--:R-:W-:-:S02]  /*3bb0*/  FSEL R131, R131, -INF , P0 ;  /* 0xff80000083837808 */ /* 0x008fc40000000000 */
[----:B------:R-:W-:Y:S02]  /*3bc0*/  FSEL R164, R164, -INF , P6 ;  /* 0xff800000a4a47808 */ /* 0x000fe40003000000 */
[C---:B------:R-:W-:Y:S02]  /*3bd0*/  ISETP.GT.AND P0, PT, R4.reuse, 0x30, PT ;  /* 0x000000300400780c */ /* 0x040fe40003f04270 */
[----:B------:R-:W-:Y:S02]  /*3be0*/  ISETP.GT.AND P6, PT, R4, 0x31, PT ;  /* 0x000000310400780c */ /* 0x000fe40003fc4270 */
[----:B------:R-:W-:Y:S02]  /*3bf0*/  FSEL R165, R165, -INF , P5 ;  /* 0xff800000a5a57808 */ /* 0x000fe40002800000 */
[----:B------:R-:W-:Y:S02]  /*3c00*/  FMNMX.FTZ R100, R6, R7, !PT ;  /* 0x0000000706647209 */ /* 0x000fe40007810000 */
[----:B------:R-:W-:-:S02]  /*3c10*/  ISETP.GT.AND P5, PT, R4, 0x38, PT ;  /* 0x000000380400780c */ /* 0x000fc40003fa4270 */
[----:B------:R-:W-:Y:S02]  /*3c20*/  FSEL R230, R29, -INF , P0 ;  /* 0xff8000001de67808 */ /* 0x000fe40000000000 */
[----:B------:R-:W-:Y:S01]  /*3c30*/  FSEL R229, R28, -INF , P6 ;  /* 0xff8000001ce57808 */ /* 0x000fe20003000000 */
[----:B------:R-:W-:Y:S01]  /*3c40*/  FMUL.FTZ R28, R15, c[0x0][0x320] ;  /* 0x0000c8000f1c7a20 */ /* 0x000fe20000410000 */
[C---:B------:R-:W-:Y:S01]  /*3c50*/  ISETP.GT.AND P0, PT, R4.reuse, 0x39, PT ;  /* 0x000000390400780c */ /* 0x040fe20003f04270 */
[----:B------:R-:W-:Y:S01]  /*3c60*/  MUFU.TANH R15, R25 ;  /* 0x00000019000f7308 */ /* 0x000fe20000002400 */
[----:B------:R-:W-:Y:S02]  /*3c70*/  ISETP.GT.AND P6, PT, R4, 0x40, PT ;  /* 0x000000400400780c */ /* 0x000fe40003fc4270 */
[----:B------:R-:W-:Y:S02]  /*3c80*/  FMNMX.FTZ R100, R8, R100, !PT ;  /* 0x0000006408647209 */ /* 0x000fe40007810000 */
[----:B------:R-:W-:-:S02]  /*3c90*/  FSEL R228, R19, -INF , P5 ;  /* 0xff80000013e47808 */ /* 0x000fc40002800000 */
[----:B------:R-:W-:Y:S01]  /*3ca0*/  ISETP.GT.AND P5, PT, R4, 0x41, PT ;  /* 0x000000410400780c */ /* 0x000fe20003fa4270 */
[----:B------:R1:W-:Y:S01]  /*3cb0*/  MUFU.TANH R19, R5 ;  /* 0x0000000500137308 */ /* 0x0003e20000002400 */
[----:B------:R-:W-:Y:S02]  /*3cc0*/  FSEL R231, R37, -INF , P0 ;  /* 0xff80000025e77808 */ /* 0x000fe40000000000 */
[----:B------:R-:W-:Y:S02]  /*3cd0*/  FSEL R248, R32, -INF , P6 ;  /* 0xff80000020f87808 */ /* 0x000fe40003000000 */
[C---:B------:R-:W-:Y:S02]  /*3ce0*/  ISETP.GT.AND P0, PT, R4.reuse, 0x48, PT ;  /* 0x000000480400780c */ /* 0x040fe40003f04270 */
[----:B------:R-:W-:Y:S02]  /*3cf0*/  ISETP.GT.AND P6, PT, R4, 0x49, PT ;  /* 0x000000490400780c */ /* 0x000fe40003fc4270 */
[----:B------:R-:W-:-:S02]  /*3d00*/  FMNMX.FTZ R100, R12, R100, !PT ;  /* 0x000000640c647209 */ /* 0x000fc40007810000 */
[----:B------:R-:W-:Y:S02]  /*3d10*/  FSEL R247, R33, -INF , P5 ;  /* 0xff80000021f77808 */ /* 0x000fe40002800000 */
[----:B------:R-:W-:Y:S02]  /*3d20*/  ISETP.GT.AND P5, PT, R4, 0x50, PT ;  /* 0x000000500400780c */ /* 0x000fe40003fa4270 */
[----:B------:R-:W-:Y:S01]  /*3d30*/  FSEL R251, R18, -INF , P0 ;  /* 0xff80000012fb7808 */ /* 0x000fe20000000000 */
[----:B-1----:R-:W-:Y:S01]  /*3d40*/  FMUL.FTZ R5, R66, c[0x0][0x320] ;  /* 0x0000c80042057a20 */ /* 0x002fe20000410000 */
[----:B------:R-:W-:Y:S01]  /*3d50*/  FSEL R246, R17, -INF , P6 ;  /* 0xff80000011f67808 */ /* 0x000fe20003000000 */
[----:B------:R-:W-:Y:S01]  /*3d60*/  FMUL.FTZ R18, R10, c[0x0][0x320] ;  /* 0x0000c8000a127a20 */ /* 0x000fe20000410000 */
[C---:B------:R-:W-:Y:S01]  /*3d70*/  ISETP.GT.AND P0, PT, R4.reuse, 0x51, PT ;  /* 0x000000510400780c */ /* 0x040fe20003f04270 */
[----:B------:R-:W1:Y:S01]  /*3d80*/  MUFU.TANH R44, R5 ;  /* 0x00000005002c7308 */ /* 0x000e620000002400 */
[----:B------:R-:W-:Y:S01]  /*3d90*/  ISETP.GT.AND P6, PT, R4, 0x58, PT ;  /* 0x000000580400780c */ /* 0x000fe20003fc4270 */
[----:B------:R-:W-:Y:S01]  /*3da0*/  FMUL.FTZ R17, R58, c[0x0][0x320] ;  /* 0x0000c8003a117a20 */ /* 0x000fe20000410000 */
[----:B------:R-:W-:-:S02]  /*3db0*/  FMNMX.FTZ R100, R45, R100, !PT ;  /* 0x000000642d647209 */ /* 0x000fc40007810000 */
[----:B------:R-:W-:Y:S01]  /*3dc0*/  FSEL R252, R20, -INF , P5 ;  /* 0xff80000014fc7808 */ /* 0x000fe20002800000 */
[----:B------:R-:W-:Y:S01]  /*3dd0*/  FMUL.FTZ R20, R11, c[0x0][0x320] ;  /* 0x0000c8000b147a20 */ /* 0x000fe20000410000 */
[----:B------:R-:W-:Y:S01]  /*3de0*/  ISETP.GT.AND P5, PT, R4, 0x59, PT ;  /* 0x000000590400780c */ /* 0x000fe20003fa4270 */
[----:B------:R-:W-:Y:S01]  /*3df0*/  FMUL.FTZ R4, R67, c[0x0][0x320] ;  /* 0x0000c80043047a20 */ /* 0x000fe20000410000 */
[----:B------:R-:W-:Y:S01]  /*3e00*/  FSEL R238, R27, -INF , P0 ;  /* 0xff8000001bee7808 */ /* 0x000fe20000000000 */
[----:B------:R-:W-:Y:S01]  /*3e10*/  MUFU.TANH R17, R17 ;  /* 0x0000001100117308 */ /* 0x000fe20000002400 */
[----:B------:R-:W-:Y:S02]  /*3e20*/  FSEL R166, R24, -INF , P6 ;  /* 0xff80000018a67808 */ /* 0x000fe40003000000 */
[----:B------:R-:W-:Y:S02]  /*3e30*/  FMNMX.FTZ R100, R46, R100, !PT ;  /* 0x000000642e647209 */ /* 0x000fe40007810000 */
[----:B------:R-:W-:-:S02]  /*3e40*/  ISETP.GT.AND P0, PT, R3, RZ, PT ;  /* 0x000000ff0300720c */ /* 0x000fc40003f04270 */
[----:B------:R-:W-:Y:S01]  /*3e50*/  ISETP.GT.AND P6, PT, R3, 0x1, PT ;  /* 0x000000010300780c */ /* 0x000fe20003fc4270 */
[----:B------:R3:W4:Y:S01]  /*3e60*/  MUFU.TANH R5, R4 ;  /* 0x0000000400057308 */ /* 0x0007220000002400 */
[----:B------:R-:W-:Y:S02]  /*3e70*/  FSEL R249, R21, -INF , P5 ;  /* 0xff80000015f97808 */ /* 0x000fe40002800000 */
[----:B------:R-:W-:Y:S02]  /*3e80*/  FMNMX.FTZ R100, R47, R100, !PT ;  /* 0x000000642f647209 */ /* 0x000fe40007810000 */
[----:B------:R-:W-:Y:S02]  /*3e90*/  ISETP.GT.AND P5, PT, R3, 0x8, PT ;  /* 0x000000080300780c */ /* 0x000fe40003fa4270 */
[----:B--2---:R-:W-:Y:S02]  /*3ea0*/  FSEL R10, R9, -INF , P0 ;  /* 0xff800000090a7808 */ /* 0x004fe40000000000 */
[----:B------:R-:W-:Y:S01]  /*3eb0*/  FSEL R11, R16, -INF , P6 ;  /* 0xff800000100b7808 */ /* 0x000fe20003000000 */
[----:B------:R-:W2:Y:S01]  /*3ec0*/  MUFU.TANH R9, R54 ;  /* 0x0000003600097308 */ /* 0x000ea20000002400 */
[----:B------:R-:W-:-:S02]  /*3ed0*/  FMNMX.FTZ R100, R51, R100, !PT ;  /* 0x0000006433647209 */ /* 0x000fc40007810000 */
[----:B------:R-:W-:Y:S02]  /*3ee0*/  ISETP.GT.AND P0, PT, R3, 0x9, PT ;  /* 0x000000090300780c */ /* 0x000fe40003f04270 */
[----:B------:R-:W-:Y:S02]  /*3ef0*/  FSEL R13, R13, -INF , P5 ;  /* 0xff8000000d0d7808 */ /* 0x000fe40002800000 */
[----:B---3--:R-:W-:Y:S01]  /*3f00*/  FMNMX.FTZ R4, R10, R11, !PT ;  /* 0x0000000b0a047209 */ /* 0x008fe20007810000 */
[----:B------:R-:W-:Y:S01]  /*3f10*/  MUFU.TANH R16, R23 ;  /* 0x0000001700107308 */ /* 0x000fe20000002400 */
[----:B------:R-:W-:Y:S02]  /*3f20*/  FMNMX.FTZ R100, R130, R100, !PT ;  /* 0x0000006482647209 */ /* 0x000fe40007810000 */
[----:B------:R-:W-:Y:S02]  /*3f30*/  ISETP.GT.AND P6, PT, R3, 0x10, PT ;  /* 0x000000100300780c */ /* 0x000fe40003fc4270 */
[----:B------:R-:W-:-:S02]  /*3f40*/  FSEL R14, R26, -INF , P0 ;  /* 0xff8000001a0e7808 */ /* 0x000fc40000000000 */
[----:B------:R-:W-:Y:S01]  /*3f50*/  FMNMX.FTZ R4, R13, R4, !PT ;  /* 0x000000040d047209 */ /* 0x000fe20007810000 */
[----:B------:R-:W-:Y:S01]  /*3f60*/  LDSM.16.MT88.4 R24, [R2+0x6100] ;  /* 0x006100000218783b */ /* 0x000fe20000004200 */
[----:B------:R-:W-:Y:S02]  /*3f70*/  FMNMX.FTZ R100, R131, R100, !PT ;  /* 0x0000006483647209 */ /* 0x000fe40007810000 */
[----:B------:R-:W-:Y:S02]  /*3f80*/  ISETP.GT.AND P5, PT, R3, 0x11, PT ;  /* 0x000000110300780c */ /* 0x000fe40003fa4270 */
[----:B-1----:R-:W-:Y:S02]  /*3f90*/  FSEL R44, R44, -INF , P6 ;  /* 0xff8000002c2c7808 */ /* 0x002fe40003000000 */
[----:B------:R-:W-:Y:S02]  /*3fa0*/  FMNMX.FTZ R4, R14, R4, !PT ;  /* 0x000000040e047209 */ /* 0x000fe40007810000 */
[----:B------:R-:W-:-:S02]  /*3fb0*/  FMNMX.FTZ R100, R164, R100, !PT ;  /* 0x00000064a4647209 */ /* 0x000fc40007810000 */
[----:B------:R-:W-:Y:S02]  /*3fc0*/  ISETP.GT.AND P0, PT, R3, 0x18, PT ;  /* 0x000000180300780c */ /* 0x000fe40003f04270 */
[----:B----4-:R-:W-:Y:S02]  /*3fd0*/  FSEL R48, R5, -INF , P5 ;  /* 0xff80000005307808 */ /* 0x010fe40002800000 */
[----:B------:R-:W-:Y:S01]  /*3fe0*/  FMNMX.FTZ R4, R44, R4, !PT ;  /* 0x000000042c047209 */ /* 0x000fe20007810000 */
[----:B------:R-:W1:Y:S01]  /*3ff0*/  MUFU.TANH R5, R59 ;  /* 0x0000003b00057308 */ /* 0x000e620000002400 */
        /* <DEDUP_REMOVED lines=10> */
[----:B--2---:R-:W-:Y:S02]  /*40a0*/  FSEL R101, R9, -INF , P5 ;  /* 0xff80000009657808 */ /* 0x004fe40002800000 */
[----:B------:R-:W-:Y:S01]  /*40b0*/  FMNMX.FTZ R4, R50, R4, !PT ;  /* 0x0000000432047209 */ /* 0x000fe20007810000 */
[----:B------:R-:W2:Y:S01]  /*40c0*/  MUFU.TANH R9, R18 ;  /* 0x0000001200097308 */ /* 0x000ea20000002400 */
[----:B------:R-:W-:Y:S02]  /*40d0*/  FMNMX.FTZ R100, R228, R100, !PT ;  /* 0x00000064e4647209 */ /* 0x000fe40007810000 */
[----:B------:R-:W-:Y:S02]  /*40e0*/  ISETP.GT.AND P6, PT, R3, 0x28, PT ;  /* 0x000000280300780c */ /* 0x000fe40003fc4270 */
[----:B------:R-:W-:-:S02]  /*40f0*/  FSEL R128, R19, -INF , P0 ;  /* 0xff80000013807808 */ /* 0x000fc40000000000 */
[----:B------:R-:W-:Y:S01]  /*4100*/  FMNMX.FTZ R4, R101, R4, !PT ;  /* 0x0000000465047209 */ /* 0x000fe20007810000 */
[----:B------:R-:W3:Y:S01]  /*4110*/  MUFU.TANH R18, R20 ;  /* 0x0000001400127308 */ /* 0x000ee20000002400 */
[----:B------:R-:W-:Y:S02]  /*4120*/  FMNMX.FTZ R100, R231, R100, !PT ;  /* 0x00000064e7647209 */ /* 0x000fe40007810000 */
[----:B------:R-:W-:Y:S02]  /*4130*/  ISETP.GT.AND P5, PT, R3, 0x29, PT ;  /* 0x000000290300780c */ /* 0x000fe40003fa4270 */
[----:B------:R-:W-:Y:S02]  /*4140*/  FSEL R102, R17, -INF , P6 ;  /* 0xff80000011667808 */ /* 0x000fe40003000000 */
[----:B------:R-:W-:Y:S01]  /*4150*/  FMNMX.FTZ R4, R128, R4, !PT ;  /* 0x0000000480047209 */ /* 0x000fe20007810000 */
[----:B------:R4:W5:Y:S01]  /*4160*/  MUFU.TANH R17, R22 ;  /* 0x0000001600117308 */ /* 0x0009620000002400 */
[----:B------:R-:W-:-:S02]  /*4170*/  FMNMX.FTZ R100, R248, R100, !PT ;  /* 0x00000064f8647209 */ /* 0x000fc40007810000 */
[----:B------:R-:W-:Y:S02]  /*4180*/  ISETP.GT.AND P0, PT, R3, 0x30, PT ;  /* 0x000000300300780c */ /* 0x000fe40003f04270 */
[----:B-1----:R-:W-:Y:S02]  /*4190*/  FSEL R129, R5, -INF , P5 ;  /* 0xff80000005817808 */ /* 0x002fe40002800000 */
[----:B------:R-:W-:Y:S02]  /*41a0*/  FMNMX.FTZ R4, R102, R4, !PT ;  /* 0x0000000466047209 */ /* 0x000fe40007810000 */
[----:B------:R-:W-:Y:S02]  /*41b0*/  FMNMX.FTZ R100, R247, R100, !PT ;  /* 0x00000064f7647209 */ /* 0x000fe40007810000 */
[----:B------:R-:W-:Y:S02]  /*41c0*/  ISETP.GT.AND P6, PT, R3, 0x31, PT ;  /* 0x000000310300780c */ /* 0x000fe40003fc4270 */
[----:B------:R-:W-:-:S02]  /*41d0*/  FSEL R192, R42, -INF , P0 ;  /* 0xff8000002ac07808 */ /* 0x000fc40000000000 */
[----:B------:R-:W-:Y:S01]  /*41e0*/  FMNMX.FTZ R4, R129, R4, !PT ;  /* 0x0000000481047209 */ /* 0x000fe20007810000 */
[----:B----4-:R-:W-:Y:S01]  /*41f0*/  LDSM.16.MT88.4 R20, [R0+0x100] ;  /* 0x000100000014783b */ /* 0x010fe20000004200 */
[----:B------:R-:W-:Y:S02]  /*4200*/  FMNMX.FTZ R100, R251, R100, !PT ;  /* 0x00000064fb647209 */ /* 0x000fe40007810000 */
[----:B------:R-:W-:Y:S02]  /*4210*/  ISETP.GT.AND P5, PT, R3, 0x38, PT ;  /* 0x000000380300780c */ /* 0x000fe40003fa4270 */
[----:B------:R-:W-:Y:S02]  /*4220*/  FSEL R194, R43, -INF , P6 ;  /* 0xff8000002bc27808 */ /* 0x000fe40003000000 */
[----:B------:R-:W-:Y:S01]  /*4230*/  FMNMX.FTZ R4, R192, R4, !PT ;  /* 0x00000004c0047209 */ /* 0x000fe20007810000 */
[----:B------:R-:W-:Y:S01]  /*4240*/  LDSM.16.MT88.4 R40, [R103+0x3100] ;  /* 0x003100006728783b */ /* 0x000fe20000004200 */
[----:B------:R-:W-:-:S02]  /*4250*/  FMNMX.FTZ R100, R246, R100, !PT ;  /* 0x00000064f6647209 */ /* 0x000fc40007810000 */
[C---:B------:R-:W-:Y:S02]  /*4260*/  ISETP.GT.AND P0, PT, R3.reuse, 0x39, PT ;  /* 0x000000390300780c */ /* 0x040fe40003f04270 */
        /* <DEDUP_REMOVED lines=18> */
[----:B--2---:R-:W-:Y:S01]  /*4390*/  FSEL R245, R9, -INF , P0 ;  /* 0xff80000009f57808 */ /* 0x004fe20000000000 */
[----:B------:R-:W1:Y:S01]  /*43a0*/  SHFL.BFLY PT, R5, R100, 0x2, 0x1f ;  /* 0x0c401f0064057f89 */ /* 0x000e6200000e0000 */
[----:B------:R-:W-:Y:S01]  /*43b0*/  FMNMX.FTZ R4, R242, R4, !PT ;  /* 0x00000004f2047209 */ /* 0x000fe20007810000 */
[----:B------:R2:W4:Y:S01]  /*43c0*/  MUFU.TANH R9, R28 ;  /* 0x0000001c00097308 */ /* 0x0005220000002400 */
[----:B------:R-:W-:-:S02]  /*43d0*/  ISETP.GT.AND P0, PT, R3, 0x50, PT ;  /* 0x000000500300780c */ /* 0x000fc40003f04270 */
[----:B---3--:R-:W-:Y:S02]  /*43e0*/  FSEL R244, R18, -INF , P5 ;  /* 0xff80000012f47808 */ /* 0x008fe40002800000 */
[----:B------:R-:W-:Y:S02]  /*43f0*/  FMNMX.FTZ R4, R245, R4, !PT ;  /* 0x00000004f5047209 */ /* 0x000fe40007810000 */
[----:B------:R-:W-:Y:S02]  /*4400*/  ISETP.GT.AND P5, PT, R3, 0x51, PT ;  /* 0x000000510300780c */ /* 0x000fe40003fa4270 */
[----:B-----5:R-:W-:Y:S02]  /*4410*/  FSEL R167, R17, -INF , P0 ;  /* 0xff80000011a77808 */ /* 0x020fe40000000000 */
[----:B------:R-:W-:Y:S02]  /*4420*/  FMNMX.FTZ R4, R244, R4, !PT ;  /* 0x00000004f4047209 */ /* 0x000fe40007810000 */
[----:B------:R-:W-:-:S02]  /*4430*/  ISETP.GT.AND P0, PT, R3, 0x58, PT ;  /* 0x000000580300780c */ /* 0x000fc40003f04270 */
[----:B------:R-:W-:Y:S01]  /*4440*/  FSEL R142, R16, -INF , P5 ;  /* 0xff800000108e7808 */ /* 0x000fe20002800000 */
[----:B--2---:R-:W-:Y:S01]  /*4450*/  LDSM.16.MT88.4 R28, [R2+0x3100] ;  /* 0x00310000021c783b */ /* 0x004fe20000004200 */
[----:B------:R-:W-:Y:S02]  /*4460*/  FMNMX.FTZ R4, R167, R4, !PT ;  /* 0x00000004a7047209 */ /* 0x000fe40007810000 */
[----:B------:R-:W-:Y:S01]  /*4470*/  ISETP.GT.AND P5, PT, R3, 0x59, PT ;  /* 0x000000590300780c */ /* 0x000fe20003fa4270 */
[----:B------:R-:W-:Y:S01]  /*4480*/  LDSM.16.MT88.4 R16, [R103+0x100] ;  /* 0x000100006710783b */ /* 0x000fe20000004200 */
[----:B------:R-:W-:Y:S02]  /*4490*/  FSEL R141, R15, -INF , P0 ;  /* 0xff8000000f8d7808 */ /* 0x000fe40000000000 */
[----:B------:R-:W-:Y:S02]  /*44a0*/  FMNMX.FTZ R3, R142, R4, !PT ;  /* 0x000000048e037209 */ /* 0x000fe40007810000 */
[----:B----4-:R-:W-:-:S02]  /*44b0*/  FSEL R250, R9, -INF , P5 ;  /* 0xff80000009fa7808 */ /* 0x010fc40002800000 */
        /* <DEDUP_REMOVED lines=14> */
[----:B--2---:R-:W-:-:S03]  /*45a0*/  FFMA.FTZ R4, R7, c[0x0][0x2d0], -R9 ;  /* 0x0000b40007047a23 */ /* 0x004fc60000010809 */
[----:B------:R-:W-:-:S03]  /*45b0*/  FSETP.NEU.FTZ.AND P0, PT, R3, -INF , PT ;  /* 0xff8000000300780b */ /* 0x000fc60003f1d000 */
[----:B------:R1:W-:Y:S02]  /*45c0*/  MUFU.EX2 R241, R4 ;  /* 0x0000000400f17308 */ /* 0x0003e40000000800 */
[----:B-1----:R-:W-:Y:S02]  /*45d0*/  FFMA.FTZ R4, R8, c[0x0][0x2d0], -R9 ;  /* 0x0000b40008047a23 */ /* 0x002fe40000010809 */
[----:B------:R-:W-:-:S04]  /*45e0*/  FMUL.FTZ R8, R3, c[0x0][0x2d0] ;  /* 0x0000b40003087a20 */ /* 0x000fc80000410000 */
[----:B------:R1:W-:Y:S01]  /*45f0*/  MUFU.EX2 R176, R4 ;  /* 0x0000000400b07308 */ /* 0x0003e20000000800 */
[----:B------:R-:W-:Y:S02]  /*4600*/  FSEL R8, R8, RZ, P0 ;  /* 0x000000ff08087208 */ /* 0x000fe40000000000 */
[----:B------:R-:W-:Y:S01]  /*4610*/  PLOP3.LUT P0, PT, PT, PT, UP0, 0x80, 0x0 ;  /* 0x000000000000781c */ /* 0x000fe20003f0f008 */
[----:B-1----:R-:W-:-:S04]  /*4620*/  FFMA.FTZ R4, R12, c[0x0][0x2d0], -R9 ;  /* 0x0000b4000c047a23 */ /* 0x002fc80000010809 */
[----:B------:R1:W2:Y:S02]  /*4630*/  MUFU.EX2 R137, R4 ;  /* 0x0000000400897308 */ /* 0x0002a40000000800 */
[----:B-1----:R-:W-:Y:S01]  /*4640*/  FFMA.FTZ R4, R10, c[0x0][0x2d0], -R8 ;  /* 0x0000b4000a047a23 */ /* 0x002fe20000010808 */
[----:B--2---:R-:W-:Y:S01]  /*4650*/  F2FP.BF16.PACK_AB R6, R137, R176 ;  /* 0x000000b08906723e */ /* 0x004fe200000010ff */
[----:B------:R-:W-:-:S04]  /*4660*/  FFMA.FTZ R10, R45, c[0x0][0x2d0], -R9 ;  /* 0x0000b4002d0a7a23 */ /* 0x000fc80000010809 */
[----:B------:R1:W-:Y:S08]  /*4670*/  MUFU.EX2 R136, R4 ;  /* 0x0000000400887308 */ /* 0x0003f00000000800 */
[----:B------:R2:W-:Y:S01]  /*4680*/  MUFU.EX2 R173, R10 ;  /* 0x0000000a00ad7308 */ /* 0x0005e20000000800 */
[----:B-1----:R-:W-:-:S07]  /*4690*/  FFMA.FTZ R4, R11, c[0x0][0x2d0], -R8 ;  /* 0x0000b4000b047a23 */ /* 0x002fce0000010808 */
[----:B------:R1:W3:Y:S01]  /*46a0*/  MUFU.EX2 R177, R4 ;  /* 0x0000000400b17308 */ /* 0x0002e20000000800 */
[----:B--2---:R-:W-:-:S07]  /*46b0*/  FFMA.FTZ R10, R46, c[0x0][0x2d0], -R9 ;  /* 0x0000b4002e0a7a23 */ /* 0x004fce0000010809 */
[----:B------:R2:W-:Y:S01]  /*46c0*/  MUFU.EX2 R235, R10 ;  /* 0x0000000a00eb7308 */ /* 0x0005e20000000800 */
[----:B-1----:R-:W-:Y:S01]  /*46d0*/  FFMA.FTZ R4, R13, c[0x0][0x2d0], -R8 ;  /* 0x0000b4000d047a23 */ /* 0x002fe20000010808 */
[----:B---3--:R-:W-:-:S06]  /*46e0*/  F2FP.BF16.PACK_AB R5, R177, R136 ;  /* 0x00000088b105723e */ /* 0x008fcc00000010ff */
[----:B------:R1:W-:Y:S01]  /*46f0*/  MUFU.EX2 R138, R4 ;  /* 0x00000004008a7308 */ /* 0x0003e20000000800 */
[----:B--2---:R-:W-:-:S07]  /*4700*/  FFMA.FTZ R10, R47, c[0x0][0x2d0], -R9 ;  /* 0x0000b4002f0a7a23 */ /* 0x004fce0000010809 */
[----:B------:R2:W-:Y:S01]  /*4710*/  MUFU.EX2 R172, R10 ;  /* 0x0000000a00ac7308 */ /* 0x0005e20000000800 */
[----:B-1----:R-:W-:Y:S02]  /*4720*/  FFMA.FTZ R4, R14, c[0x0][0x2d0], -R8 ;  /* 0x0000b4000e047a23 */ /* 0x002fe40000010808 */
[----:B------:R-:W1:Y:S05]  /*4730*/  LDSM.16.MT88.4 R12, [R236+0x100] ;  /* 0x00010000ec0c783b */ /* 0x000e6a0000004200 */
[----:B------:R3:W4:Y:S01]  /*4740*/  MUFU.EX2 R175, R4 ;  /* 0x0000000400af7308 */ /* 0x0007220000000800 */
[----:B--2---:R-:W-:-:S07]  /*4750*/  FFMA.FTZ R10, R51, c[0x0][0x2d0], -R9 ;  /* 0x0000b400330a7a23 */ /* 0x004fce0000010809 */
[----:B------:R2:W-:Y:S01]  /*4760*/  MUFU.EX2 R174, R10 ;  /* 0x0000000a00ae7308 */ /* 0x0005e20000000800 */
[----:B---3--:R-:W-:Y:S02]  /*4770*/  F2FP.BF16.PACK_AB R4, R241, R140 ;  /* 0x0000008cf104723e */ /* 0x008fe400000010ff */
[----:B----4-:R-:W-:Y:S01]  /*4780*/  F2FP.BF16.PACK_AB R7, R175, R138 ;  /* 0x0000008aaf07723e */ /* 0x010fe200000010ff */
[----:B--2---:R-:W-:-:S06]  /*4790*/  FFMA.FTZ R10, R44, c[0x0][0x2d0], -R8 ;  /* 0x0000b4002c0a7a23 */ /* 0x004fcc0000010808 */
[C---:B------:R-:W-:Y:S01]  /*47a0*/  HMMA.16816.F32.BF16 R88, R4.reuse, R32, RZ ;  /* 0x000000200458723c */ /* 0x040fe200000418ff */
[----:B------:R2:W-:Y:S07]  /*47b0*/  MUFU.EX2 R51, R10 ;  /* 0x0000000a00337308 */ /* 0x0005ee0000000800 */
[C---:B------:R-:W-:Y:S01]  /*47c0*/  HMMA.16816.F32.BF16 R80, R4.reuse, R34, RZ ;  /* 0x000000220450723c */ /* 0x040fe200000418ff */
[----:B------:R-:W3:Y:S07]  /*47d0*/  LDSM.16.MT88.4 R32, [R236+0x3100] ;  /* 0x00310000ec20783b */ /* 0x000eee0000004200 */
[----:B------:R-:W-:Y:S01]  /*47e0*/  HMMA.16816.F32.BF16 R120, R4, R16, RZ ;  /* 0x000000100478723c */ /* 0x000fe200000418ff */
[----:B--2---:R-:W-:-:S04]  /*47f0*/  FFMA.FTZ R10, R48, c[0x0][0x2d0], -R8 ;  /* 0x0000b400300a7a23 */ /* 0x004fc80000010808 */
[----:B------:R2:W4:Y:S03]  /*4800*/  MUFU.EX2 R11, R10 ;  /* 0x0000000a000b7308 */ /* 0x0005260000000800 */
[C---:B------:R-:W-:Y:S01]  /*4810*/  HMMA.16816.F32.BF16 R116, R4.reuse, R18, RZ ;  /* 0x000000120474723c */ /* 0x040fe200000418ff */
[----:B------:R-:W-:Y:S07]  /*4820*/  LDSM.16.MT88.4 R16, [R236+0x6100] ;  /* 0x00610000ec10783b */ /* 0x000fee0000004200 */
[----:B-1----:R-:W-:Y:S01]  /*4830*/  HMMA.16816.F32.BF16 R112, R4, R12, RZ ;  /* 0x0000000c0470723c */ /* 0x002fe200000418ff */
[----:B--2---:R-:W-:-:S07]  /*4840*/  FFMA.FTZ R10, R49, c[0x0][0x2d0], -R8 ;  /* 0x0000b400310a7a23 */ /* 0x004fce0000010808 */
[C---:B------:R-:W-:Y:S01]  /*4850*/  HMMA.16816.F32.BF16 R108, R4.reuse, R14, RZ ;  /* 0x0000000e046c723c */ /* 0x040fe200000418ff */
[----:B------:R-:W-:Y:S01]  /*4860*/  LDSM.16.MT88.4 R12, [R0+0x6100] ;  /* 0x00610000000c783b */ /* 0x000fe20000004200 */
[----:B------:R1:W-:Y:S06]  /*4870*/  MUFU.EX2 R139, R10 ;  /* 0x0000000a008b7308 */ /* 0x0003ec0000000800 */
[C---:B------:R-:W-:Y:S08]  /*4880*/  HMMA.16816.F32.BF16 R96, R4.reuse, R20, RZ ;  /* 0x000000140460723c */ /* 0x040ff000000418ff */
[----:B------:R-:W-:Y:S01]  /*4890*/  HMMA.16816.F32.BF16 R84, R4, R22, RZ ;  /* 0x000000160454723c */ /* 0x000fe200000418ff */
[----:B------:R-:W2:Y:S01]  /*48a0*/  LDSM.16.MT88.4 R20, [R103+0x6100] ;  /* 0x006100006714783b */ /* 0x000ea20000004200 */
[----:B-1----:R-:W-:-:S04]  /*48b0*/  FFMA.FTZ R10, R50, c[0x0][0x2d0], -R8 ;  /* 0x0000b400320a7a23 */ /* 0x002fc80000010808 */
[----:B------:R1:W5:Y:S02]  /*48c0*/  MUFU.EX2 R234, R10 ;  /* 0x0000000a00ea7308 */ /* 0x0003640000000800 */
[C---:B------:R-:W-:Y:S08]  /*48d0*/  HMMA.16816.F32.BF16 R76, R4.reuse, R28, RZ ;  /* 0x0000001c044c723c */ /* 0x040ff000000418ff */
[----:B------:R-:W-:Y:S01]  /*48e0*/  HMMA.16816.F32.BF16 R68, R4, R30, RZ ;  /* 0x0000001e0444723c */ /* 0x000fe200000418ff */
[----:B------:R-:W2:Y:S01]  /*48f0*/  LDSM.16.MT88.4 R28, [R2+0x900] ;  /* 0x00090000021c783b */ /* 0x000ea20000004200 */
[----:B-1----:R-:W-:-:S06]  /*4900*/  FFMA.FTZ R10, R130, c[0x0][0x2d0], -R9 ;  /* 0x0000b400820a7a23 */ /* 0x002fcc0000010809 */
[C---:B------:R-:W-:Y:S08]  /*4910*/  HMMA.16816.F32.BF16 R60, R4.reuse, R24, RZ ;  /* 0x00000018043c723c */ /* 0x040ff000000418ff */
[C---:B------:R-:W-:Y:S01]  /*4920*/  HMMA.16816.F32.BF16 R64, R4.reuse, R26, RZ ;  /* 0x0000001a0440723c */ /* 0x040fe200000418ff */
[----:B------:R-:W1:Y:S07]  /*4930*/  LDSM.16.MT88.4 R24, [R2+0x3900] ;  /* 0x003900000218783b */ /* 0x000e6e0000004200 */
[C---:B------:R-:W-:Y:S08]  /*4940*/  HMMA.16816.F32.BF16 R72, R4.reuse, R40, RZ ;  /* 0x000000280448723c */ /* 0x040ff000000418ff */
[C---:B------:R-:W-:Y:S08]  /*4950*/  HMMA.16816.F32.BF16 R56, R4.reuse, R42, RZ ;  /* 0x0000002a0438723c */ /* 0x040ff000000418ff */
[C---:B------:R-:W-:Y:S08]  /*4960*/  HMMA.16816.F32.BF16 R44, R4.reuse, R36, RZ ;  /* 0x00000024042c723c */ /* 0x040ff000000418ff */
[C---:B---3--:R-:W-:Y:S08]  /*4970*/  HMMA.16816.F32.BF16 R52, R4.reuse, R32, RZ ;  /* 0x000000200434723c */ /* 0x048ff000000418ff */
[C---:B------:R-:W-:Y:S01]  /*4980*/  HMMA.16816.F32.BF16 R40, R4.reuse, R34, RZ ;  /* 0x000000220428723c */ /* 0x040fe200000418ff */
[----:B------:R-:W3:Y:S07]  /*4990*/  LDSM.16.MT88.4 R32, [R2+0x6900] ;  /* 0x006900000220783b */ /* 0x000eee0000004200 */
[C---:B------:R-:W-:Y:S08]  /*49a0*/  HMMA.16816.F32.BF16 R36, R4.reuse, R38, RZ ;  /* 0x000000260424723c */ /* 0x040ff000000418ff */
[C---:B--2---:R-:W-:Y:S08]  /*49b0*/  HMMA.16816.F32.BF16 R92, R4.reuse, R20, RZ ;  /* 0x00000014045c723c */ /* 0x044ff000000418ff */
[C---:B------:R-:W-:Y:S01]  /*49c0*/  HMMA.16816.F32.BF16 R104, R4.reuse, R22, RZ ;  /* 0x000000160468723c */ /* 0x040fe200000418ff */
[----:B------:R-:W-:Y:S07]  /*49d0*/  LDSM.16.MT88.4 R20, [R0+0x900] ;  /* 0x000900000014783b */ /* 0x000fee0000004200 */
[C---:B------:R-:W-:Y:S08]  /*49e0*/  HMMA.16816.F32.BF16 R124, R4.reuse, R16, RZ ;  /* 0x00000010047c723c */ /* 0x040ff000000418ff */
[C---:B------:R-:W-:Y:S01]  /*49f0*/  HMMA.16816.F32.BF16 R132, R4.reuse, R18, RZ ;  /* 0x000000120484723c */ /* 0x040fe200000418ff */
[----:B------:R-:W-:Y:S07]  /*4a00*/  LDSM.16.MT88.4 R16, [R103+0x3900] ;  /* 0x003900006710783b */ /* 0x000fee0000004200 */
[C---:B------:R-:W-:Y:S08]  /*4a10*/  HMMA.16816.F32.BF16 R168, R4.reuse, R12, RZ ;  /* 0x0000000c04a8723c */ /* 0x040ff000000418ff */
[----:B------:R-:W-:Y:S01]  /*4a20*/  HMMA.16816.F32.BF16 R148, R4, R14, RZ ;  /* 0x0000000e0494723c */ /* 0x000fe200000418ff */
[----:B------:R-:W-:Y:S06]  /*4a30*/  LDSM.16.MT88.4 R12, [R236+0x3900] ;  /* 0x00390000ec0c783b */ /* 0x000fec0000004200 */
[----:B------:R-:W-:-:S02]  /*4a40*/  F2FP.BF16.PACK_AB R4, R235, R173 ;  /* 0x000000adeb04723e */ /* 0x000fc400000010ff */
[----:B----4-:R-:W-:Y:S02]  /*4a50*/  F2FP.BF16.PACK_AB R5, R11, R51 ;  /* 0x000000330b05723e */ /* 0x010fe400000010ff */
[----:B------:R-:W-:Y:S02]  /*4a60*/  F2FP.BF16.PACK_AB R6, R174, R172 ;  /* 0x000000acae06723e */ /* 0x000fe400000010ff */
[----:B-----5:R-:W-:-:S07]  /*4a70*/  F2FP.BF16.PACK_AB R7, R234, R139 ;  /* 0x0000008bea07723e */ /* 0x020fce00000010ff */
[C---:B------:R-:W-:Y:S08]  /*4a80*/  HMMA.16816.F32.BF16 R160, R4.reuse, R28, R88 ;  /* 0x0000001c04a0723c */ /* 0x040ff00000041858 */
[C---:B------:R-:W-:Y:S01]  /*4a90*/  HMMA.16816.F32.BF16 R80, R4.reuse, R30, R80 ;  /* 0x0000001e0450723c */ /* 0x040fe20000041850 */
[----:B------:R-:W2:Y:S07]  /*4aa0*/  LDSM.16.MT88.4 R28, [R103+0x900] ;  /* 0x00090000671c783b */ /* 0x000eae0000004200 */
[C---:B-1----:R-:W-:Y:S07]  /*4ab0*/  HMMA.16816.F32.BF16 R144, R4.reuse, R24, R76 ;  /* 0x000000180490723c */ /* 0x042fee000004184c */
[----:B------:R-:W-:Y:S01]  /*4ac0*/  IMAD.MOV.U32 R78, RZ, RZ, R142 ;  /* 0x000000ffff4e7224 */ /* 0x000fe200078e008e */
[----:B------:R-:W-:Y:S01]  /*4ad0*/  MOV R77, R141 ;  /* 0x0000008d004d7202 */ /* 0x000fe20000000f00 */
[----:B------:R-:W-:Y:S01]  /*4ae0*/  IMAD.MOV.U32 R76, RZ, RZ, R140 ;  /* 0x000000ffff4c7224 */ /* 0x000fe200078e008c */
[C---:B---3--:R-:W-:Y:S07]  /*4af0*/  HMMA.16816.F32.BF16 R88, R4.reuse, R32, R60 ;  /* 0x000000200458723c */ /* 0x048fee000004183c */
[----:B------:R-:W-:Y:S01]  /*4b00*/  IMAD.MOV.U32 R63, RZ, RZ, R139 ;  /* 0x000000ffff3f7224 */ /* 0x000fe200078e008b */
[----:B------:R-:W-:Y:S01]  /*4b10*/  HMMA.16816.F32.BF16 R140, R4, R26, R68 ;  /* 0x0000001a048c723c */ /* 0x000fe20000041844 */
[----:B------:R-:W1:Y:S01]  /*4b20*/  LDSM.16.MT88.4 R24, [R236+0x900] ;  /* 0x00090000ec18783b */ /* 0x000e620000004200 */
[----:B------:R-:W-:Y:S01]  /*4b30*/  IMAD.MOV.U32 R62, RZ, RZ, R138 ;  /* 0x000000ffff3e7224 */ /* 0x000fe200078e008a */
[----:B------:R-:W-:Y:S01]  /*4b40*/  MOV R61, R137 ;  /* 0x00000089003d7202 */ /* 0x000fe20000000f00 */
[----:B------:R-:W-:-:S03]  /*4b50*/  IMAD.MOV.U32 R60, RZ, RZ, R136 ;  /* 0x000000ffff3c7224 */ /* 0x000fc600078e0088 */
[----:B------:R-:W-:Y:S01]  /*4b60*/  IMAD.MOV.U32 R69, RZ, RZ, R177 ;  /* 0x000000ffff457224 */ /* 0x000fe200078e00b1 */
[----:B------:R-:W-:Y:S01]  /*4b70*/  MOV R68, R176 ;  /* 0x000000b000447202 */ /* 0x000fe20000000f00 */
[----:B------:R-:W-:Y:S01]  /*4b80*/  HMMA.16816.F32.BF16 R136, R4, R34, R64 ;  /* 0x000000220488723c */ /* 0x000fe20000041840 */
[----:B------:R-:W-:Y:S01]  /*4b90*/  LDSM.16.MT88.4 R32, [R0+0x3900] ;  /* 0x003900000020783b */ /* 0x000fe20000004200 */
[----:B------:R-:W-:Y:S02]  /*4ba0*/  IMAD.MOV.U32 R130, RZ, RZ, R60 ;  /* 0x000000ffff827224 */ /* 0x000fe400078e003c */
[----:B------:R-:W-:-:S04]  /*4bb0*/  IMAD.MOV.U32 R71, RZ, RZ, R250 ;  /* 0x000000ffff477224 */ /* 0x000fc800078e00fa */
[C---:B--2---:R-:W-:Y:S07]  /*4bc0*/  HMMA.16816.F32.BF16 R176, R4.reuse, R30, R116 ;  /* 0x0000001e04b0723c */ /* 0x044fee0000041874 */
[----:B------:R-:W-:Y:S01]  /*4bd0*/  IMAD.MOV.U32 R31, RZ, RZ, R173 ;  /* 0x000000ffff1f7224 */ /* 0x000fe200078e00ad */
[----:B------:R-:W-:Y:S01]  /*4be0*/  HMMA.16816.F32.BF16 R116, R4, R20, R96 ;  /* 0x000000140474723c */ /* 0x000fe20000041860 */
[----:B------:R-:W-:-:S07]  /*4bf0*/  IMAD.MOV.U32 R30, RZ, RZ, R172 ;  /* 0x000000ffff1e7224 */ /* 0x000fce00078e00ac */
[C---:B------:R-:W-:Y:S08]  /*4c00*/  HMMA.16816.F32.BF16 R96, R4.reuse, R16, R72 ;  /* 0x000000100460723c */ /* 0x040ff00000041848 */
[C---:B------:R-:W-:Y:S01]  /*4c10*/  HMMA.16816.F32.BF16 R72, R4.reuse, R18, R56 ;  /* 0x000000120448723c */ /* 0x040fe20000041838 */
[----:B------:R-:W2:Y:S07]  /*4c20*/  LDSM.16.MT88.4 R16, [R236+0x6900] ;  /* 0x00690000ec10783b */ /* 0x000eae0000004200 */
[C---:B------:R-:W-:Y:S08]  /*4c30*/  HMMA.16816.F32.BF16 R64, R4.reuse, R12, R52 ;  /* 0x0000000c0440723c */ /* 0x040ff00000041834 */
[C---:B------:R-:W-:Y:S01]  /*4c40*/  HMMA.16816.F32.BF16 R56, R4.reuse, R14, R40 ;  /* 0x0000000e0438723c */ /* 0x040fe20000041828 */
[----:B------:R-:W3:Y:S07]  /*4c50*/  LDSM.16.MT88.4 R12, [R103+0x6900] ;  /* 0x00690000670c783b */ /* 0x000eee0000004200 */
[C---:B------:R-:W-:Y:S07]  /*4c60*/  HMMA.16816.F32.BF16 R180, R4.reuse, R28, R120 ;  /* 0x0000001c04b4723c */ /* 0x040fee0000041878 */
[----:B------:R-:W-:Y:S01]  /*4c70*/  IMAD.MOV.U32 R29, RZ, RZ, R175 ;  /* 0x000000ffff1d7224 */ /* 0x000fe200078e00af */
[----:B------:R-:W-:Y:S01]  /*4c80*/  MOV R28, R174 ;  /* 0x000000ae001c7202 */ /* 0x000fe20000000f00 */
[C---:B-1----:R-:W-:Y:S08]  /*4c90*/  HMMA.16816.F32.BF16 R120, R4.reuse, R26, R108 ;  /* 0x0000001a0478723c */ /* 0x042ff0000004186c */
[C---:B------:R-:W-:Y:S01]  /*4ca0*/  HMMA.16816.F32.BF16 R172, R4.reuse, R24, R112 ;  /* 0x0000001804ac723c */ /* 0x040fe20000041870 */
[----:B------:R1:W-:Y:S06]  /*4cb0*/  MUFU.EX2 R24, R10 ;  /* 0x0000000a00187308 */ /* 0x0003ec0000000800 */
[----:B------:R-:W-:Y:S01]  /*4cc0*/  IMAD.MOV.U32 R114, RZ, RZ, R249 ;  /* 0x000000ffff727224 */ /* 0x000fe200078e00f9 */
[----:B--2---:R-:W-:Y:S01]  /*4cd0*/  HMMA.16816.F32.BF16 R40, R4, R16, R124 ;  /* 0x000000100428723c */ /* 0x004fe2000004187c */
[----:B------:R-:W-:-:S06]  /*4ce0*/  MOV R115, R51 ;  /* 0x0000003300737202 */ /* 0x000fcc0000000f00 */
[----:B------:R-:W-:Y:S01]  /*4cf0*/  IMAD.MOV.U32 R126, RZ, RZ, R62 ;  /* 0x000000ffff7e7224 */ /* 0x000fe200078e003e */
[C---:B------:R-:W-:Y:S01]  /*4d00*/  HMMA.16816.F32.BF16 R108, R4.reuse, R22, R84 ;  /* 0x00000016046c723c */ /* 0x040fe20000041854 */
[----:B-1----:R-:W-:Y:S01]  /*4d10*/  FFMA.FTZ R10, R131, c[0x0][0x2d0], -R9 ;  /* 0x0000b400830a7a23 */ /* 0x002fe20000010809 */
[----:B------:R-:W-:Y:S01]  /*4d20*/  MOV R131, R61 ;  /* 0x0000003d00837202 */ /* 0x000fe20000000f00 */
[----:B------:R-:W-:Y:S01]  /*4d30*/  IMAD.MOV.U32 R125, RZ, RZ, R63 ;  /* 0x000000ffff7d7224 */ /* 0x000fe200078e003f */
[----:B------:R-:W-:Y:S01]  /*4d40*/  LDSM.16.MT88.4 R20, [R2+0x1100] ;  /* 0x001100000214783b */ /* 0x000fe20000004200 */
[----:B------:R1:W2:Y:S01]  /*4d50*/  MUFU.EX2 R70, R10 ;  /* 0x0000000a00467308 */ /* 0x0002a20000000800 */
[----:B------:R-:W-:Y:S01]  /*4d60*/  MOV R124, R68 ;  /* 0x00000044007c7202 */ /* 0x000fe20000000f00 */
[----:B------:R-:W-:Y:S01]  /*4d70*/  IMAD.MOV.U32 R127, RZ, RZ, R29 ;  /* 0x000000ffff7f7224 */ /* 0x000fe200078e001d */
[C---:B------:R-:W-:Y:S01]  /*4d80*/  HMMA.16816.F32.BF16 R60, R4.reuse, R18, R132 ;  /* 0x00000012043c723c */ /* 0x040fe20000041884 */
[----:B------:R-:W-:Y:S06]  /*4d90*/  LDSM.16.MT88.4 R16, [R2+0x4100] ;  /* 0x004100000210783b */ /* 0x000fec0000004200 */
[----:B------:R-:W-:Y:S01]  /*4da0*/  MOV R135, R76 ;  /* 0x0000004c00877202 */ /* 0x000fe20000000f00 */
[----:B------:R-:W-:Y:S01]  /*4db0*/  HMMA.16816.F32.BF16 R52, R4, R32, R44 ;  /* 0x000000200434723c */ /* 0x000fe2000004182c */
[----:B------:R-:W-:-:S02]  /*4dc0*/  IMAD.MOV.U32 R134, RZ, RZ, R77 ;  /* 0x000000ffff867224 */ /* 0x000fc400078e004d */
[----:B------:R-:W-:Y:S02]  /*4dd0*/  IMAD.MOV.U32 R133, RZ, RZ, R78 ;  /* 0x000000ffff857224 */ /* 0x000fe400078e004e */
[--C-:B-1----:R-:W-:Y:S01]  /*4de0*/  FFMA.FTZ R10, R164, c[0x0][0x2d0], -R9.reuse ;  /* 0x0000b400a40a7a23 */ /* 0x102fe20000010809 */
[----:B------:R-:W-:Y:S01]  /*4df0*/  MOV R164, R246 ;  /* 0x000000f600a47202 */ /* 0x000fe20000000f00 */
[----:B--2---:R-:W-:Y:S01]  /*4e00*/  IMAD.MOV.U32 R132, RZ, RZ, R70 ;  /* 0x000000ffff847224 */ /* 0x004fe200078e0046 */
[C---:B------:R-:W-:Y:S01]  /*4e10*/  HMMA.16816.F32.BF16 R48, R4.reuse, R34, R36 ;  /* 0x000000220430723c */ /* 0x040fe20000041824 */
[----:B------:R1:W2:Y:S01]  /*4e20*/  MUFU.EX2 R249, R10 ;  /* 0x0000000a00f97308 */ /* 0x0002a20000000800 */
[----:B------:R-:W-:Y:S06]  /*4e30*/  LDSM.16.MT88.4 R32, [R0+0x4100] ;  /* 0x004100000020783b */ /* 0x000fec0000004200 */
[C---:B---3--:R-:W-:Y:S07]  /*4e40*/  HMMA.16816.F32.BF16 R44, R4.reuse, R12, R92 ;  /* 0x0000000c042c723c */ /* 0x048fee000004185c */
[----:B------:R-:W-:Y:S01]  /*4e50*/  IMAD.MOV.U32 R94, RZ, RZ, R30 ;  /* 0x000000ffff5e7224 */ /* 0x000fe200078e001e */
[----:B------:R-:W-:Y:S01]  /*4e60*/  HMMA.16816.F32.BF16 R36, R4, R14, R104 ;  /* 0x0000000e0424723c */ /* 0x000fe20000041868 */
[----:B-1----:R-:W-:Y:S01]  /*4e70*/  FFMA.FTZ R10, R165, c[0x0][0x2d0], -R9 ;  /* 0x0000b400a50a7a23 */ /* 0x002fe20000010809 */
[----:B------:R-:W-:Y:S01]  /*4e80*/  MOV R165, R24 ;  /* 0x0000001800a57202 */ /* 0x000fe20000000f00 */
[----:B------:R-:W-:Y:S01]  /*4e90*/  LDSM.16.MT88.4 R12, [R2+0x7100] ;  /* 0x00710000020c783b */ /* 0x000fe20000004200 */
[----:B------:R-:W-:Y:S01]  /*4ea0*/  IMAD.MOV.U32 R93, RZ, RZ, R31 ;  /* 0x000000ffff5d7224 */ /* 0x000fe200078e001f */
[----:B------:R1:W3:Y:S01]  /*4eb0*/  MUFU.EX2 R79, R10 ;  /* 0x0000000a004f7308 */ /* 0x0002e20000000800 */
[----:B------:R-:W-:Y:S01]  /*4ec0*/  MOV R92, R28 ;  /* 0x0000001c005c7202 */ /* 0x000fe20000000f00 */
[----:B------:R-:W4:Y:S01]  /*4ed0*/  LDSM.16.MT88.4 R24, [R0+0x6900] ;  /* 0x006900000018783b */ /* 0x000f220000004200 */
[----:B------:R-:W-:-:S03]  /*4ee0*/  MOV R95, R115 ;  /* 0x00000073005f7202 */ /* 0x000fc60000000f00 */
[----:B------:R-:W5:Y:S01]  /*4ef0*/  LDSM.16.MT88.4 R28, [R103+0x1100] ;  /* 0x00110000671c783b */ /* 0x000f620000004200 */
[----:B-1----:R-:W-:Y:S02]  /*4f00*/  FFMA.FTZ R10, R101, c[0x0][0x2d0], -R8 ;  /* 0x0000b400650a7a23 */ /* 0x002fe40000010808 */
[----:B------:R-:W-:Y:S02]  /*4f10*/  IMAD.MOV.U32 R101, RZ, RZ, R252 ;  /* 0x000000ffff657224 */ /* 0x000fe400078e00fc */
[----:B------:R1:W-:Y:S02]  /*4f20*/  MUFU.EX2 R252, R10 ;  /* 0x0000000a00fc7308 */ /* 0x0003e40000000800 */
[----:B-1----:R-:W-:Y:S02]  /*4f30*/  FFMA.FTZ R10, R128, c[0x0][0x2d0], -R8 ;  /* 0x0000b400800a7a23 */ /* 0x002fe40000010808 */
[----:B------:R-:W-:-:S04]  /*4f40*/  IMAD.MOV.U32 R128, RZ, RZ, R69 ;  /* 0x000000ffff807224 */ /* 0x000fc800078e0045 */
[----:B------:R1:W1:Y:S02]  /*4f50*/  MUFU.EX2 R250, R10 ;  /* 0x0000000a00fa7308 */ /* 0x0002640000000800 */
[----:B-1----:R-:W-:Y:S02]  /*4f60*/  FFMA.FTZ R10, R102, c[0x0][0x2d0], -R8 ;  /* 0x0000b400660a7a23 */ /* 0x002fe40000010808 */
[----:B------:R-:W-:-:S04]  /*4f70*/  IMAD.MOV.U32 R102, RZ, RZ, R114 ;  /* 0x000000ffff667224 */ /* 0x000fc800078e0072 */
[----:B------:R1:W-:Y:S02]  /*4f80*/  MUFU.EX2 R246, R10 ;  /* 0x0000000a00f67308 */ /* 0x0003e40000000800 */
[----:B-1----:R-:W-:Y:S02]  /*4f90*/  FFMA.FTZ R10, R129, c[0x0][0x2d0], -R8 ;  /* 0x0000b400810a7a23 */ /* 0x002fe40000010808 */
[----:B--2---:R-:W-:-:S04]  /*4fa0*/  IMAD.MOV.U32 R129, RZ, RZ, R249 ;  /* 0x000000ffff817224 */ /* 0x004fc800078e00f9 */
[----:B------:R3:W1:Y:S02]  /*4fb0*/  MUFU.EX2 R249, R10 ;  /* 0x0000000a00f97308 */ /* 0x0006640000000800 */
[----:B---3--:R-:W-:Y:S02]  /*4fc0*/  IMAD.MOV.U32 R10, RZ, RZ, R79 ;  /* 0x000000ffff0a7224 */ /* 0x008fe400078e004f */
[----:B----4-:R-:W-:Y:S07]  /*4fd0*/  HMMA.16816.F32.BF16 R76, R4, R24, R168 ;  /* 0x00000018044c723c */ /* 0x010fee00000418a8 */
[----:B------:R-:W-:-:S02]  /*4fe0*/  MOV R171, R71 ;  /* 0x0000004700ab7202 */ /* 0x000fc40000000f00 */
[----:B------:R-:W-:Y:S01]  /*4ff0*/  HMMA.16816.F32.BF16 R68, R4, R26, R148 ;  /* 0x0000001a0444723c */ /* 0x000fe20000041894 */
[----:B------:R-:W-:Y:S06]  /*5000*/  LDSM.16.MT88.4 R24, [R236+0x1100] ;  /* 0x00110000ec18783b */ /* 0x000fec0000004200 */
[----:B------:R-:W-:Y:S02]  /*5010*/  F2FP.BF16.PACK_AB R4, R132, R165 ;  /* 0x000000a58404723e */ /* 0x000fe400000010ff */
[----:B------:R-:W-:Y:S02]  /*5020*/  F2FP.BF16.PACK_AB R5, R250, R252 ;  /* 0x000000fcfa05723e */ /* 0x000fe400000010ff */
[----:B------:R-:W-:-:S02]  /*5030*/  F2FP.BF16.PACK_AB R6, R10, R129 ;  /* 0x000000810a06723e */ /* 0x000fc400000010ff */
[----:B-1----:R-:W-:-:S07]  /*5040*/  F2FP.BF16.PACK_AB R7, R249, R246 ;  /* 0x000000f6f907723e */ /* 0x002fce00000010ff */
[C---:B------:R-:W-:Y:S08]  /*5050*/  HMMA.16816.F32.BF16 R144, R4.reuse, R16, R144 ;  /* 0x000000100490723c */ /* 0x040ff00000041890 */
        /* <DEDUP_REMOVED lines=8> */
[C---:B-----5:R-:W-:Y:S07]  /*50e0*/  HMMA.16816.F32.BF16 R148, R4.reuse, R28, R180 ;  /* 0x0000001c0494723c */ /* 0x060fee00000418b4 */
[----:B------:R-:W-:Y:S01]  /*50f0*/  IMAD.MOV.U32 R183, RZ, RZ, R171 ;  /* 0x000000ffffb77224 */ /* 0x000fe200078e00ab */
[----:B------:R-:W-:Y:S01]  /*5100*/  MOV R181, R129 ;  /* 0x0000008100b57202 */ /* 0x000fe20000000f00 */
[----:B------:R-:W-:Y:S01]  /*5110*/  HMMA.16816.F32.BF16 R168, R4, R30, R176 ;  /* 0x0000001e04a8723c */ /* 0x000fe200000418b0 */
[----:B------:R-:W-:Y:S01]  /*5120*/  IMAD.MOV.U32 R180, RZ, RZ, R132 ;  /* 0x000000ffffb47224 */ /* 0x000fe200078e0084 */
[----:B------:R-:W-:Y:S01]  /*5130*/  MOV R28, R126 ;  /* 0x0000007e001c7202 */ /* 0x000fe20000000f00 */
[----:B------:R-:W-:-:S02]  /*5140*/  IMAD.MOV.U32 R29, RZ, RZ, R131 ;  /* 0x000000ffff1d7224 */ /* 0x000fc400078e0083 */
[----:B------:R-:W-:Y:S02]  /*5150*/  IMAD.MOV.U32 R182, RZ, RZ, R10 ;  /* 0x000000ffffb67224 */ /* 0x000fe400078e000a */
[----:B------:R-:W-:Y:S01]  /*5160*/  IMAD.MOV.U32 R176, RZ, RZ, R165 ;  /* 0x000000ffffb07224 */ /* 0x000fe200078e00a5 */
[----:B------:R-:W-:Y:S01]  /*5170*/  MOV R179, R164 ;  /* 0x000000a400b37202 */ /* 0x000fe20000000f00 */
[----:B------:R-:W-:Y:S01]  /*5180*/  IMAD.MOV.U32 R178, RZ, RZ, R167 ;  /* 0x000000ffffb27224 */ /* 0x000fe200078e00a7 */
[----:B-1----:R-:W-:Y:S01]  /*5190*/  HMMA.16816.F32.BF16 R136, R4, R16, R96 ;  /* 0x000000100488723c */ /* 0x002fe20000041860 */
[----:B------:R-:W-:Y:S02]  /*51a0*/  IMAD.MOV.U32 R177, RZ, RZ, R166 ;  /* 0x000000ffffb17224 */ /* 0x000fe400078e00a6 */
[----:B------:R-:W-:Y:S02]  /*51b0*/  IMAD.MOV.U32 R30, RZ, RZ, R124 ;  /* 0x000000ffff1e7224 */ /* 0x000fe400078e007c */
[----:B------:R-:W-:-:S02]  /*51c0*/  IMAD.MOV.U32 R31, RZ, RZ, R125 ;  /* 0x000000ffff1f7224 */ /* 0x000fc400078e007d */
[----:B------:R-:W-:Y:S01]  /*51d0*/  FFMA.FTZ R10, R230, c[0x0][0x2d0], -R9 ;  /* 0x0000b400e60a7a23 */ /* 0x000fe20000010809 */
[C---:B------:R-:W-:Y:S07]  /*51e0*/  HMMA.16816.F32.BF16 R164, R4.reuse, R24, R172 ;  /* 0x0000001804a4723c */ /* 0x040fee00000418ac */
[----:B------:R-:W-:Y:S01]  /*51f0*/  MOV R175, R133 ;  /* 0x0000008500af7202 */ /* 0x000fe20000000f00 */
[----:B------:R-:W-:Y:S01]  /*5200*/  IMAD.MOV.U32 R174, RZ, RZ, R134 ;  /* 0x000000ffffae7224 */ /* 0x000fe200078e0086 */
[----:B------:R-:W-:Y:S01]  /*5210*/  MOV R172, R128 ;  /* 0x0000008000ac7202 */ /* 0x000fe20000000f00 */
[----:B------:R-:W-:Y:S01]  /*5220*/  IMAD.MOV.U32 R173, RZ, RZ, R135 ;  /* 0x000000ffffad7224 */ /* 0x000fe200078e0087 */
[----:B------:R-:W-:Y:S01]  /*5230*/  HMMA.16816.F32.BF16 R160, R4, R26, R120 ;  /* 0x0000001a04a0723c */ /* 0x000fe20000041878 */
[----:B------:R-:W-:-:S06]  /*5240*/  IMAD.MOV.U32 R25, RZ, RZ, R130 ;  /* 0x000000ffff197224 */ /* 0x000fcc00078e0082 */
[----:B------:R-:W-:Y:S01]  /*5250*/  IMAD.MOV.U32 R120, RZ, RZ, R234 ;  /* 0x000000ffff787224 */ /* 0x000fe200078e00ea */
[C---:B------:R-:W-:Y:S01]  /*5260*/  HMMA.16816.F32.BF16 R132, R4.reuse, R18, R72 ;  /* 0x000000120484723c */ /* 0x040fe20000041848 */
[----:B------:R-:W1:Y:S01]  /*5270*/  LDSM.16.MT88.4 R16, [R236+0x7100] ;  /* 0x00710000ec10783b */ /* 0x000e620000004200 */
[----:B------:R4:W-:Y:S01]  /*5280*/  MUFU.EX2 R234, R10 ;  /* 0x0000000a00ea7308 */ /* 0x0009e20000000800 */
[----:B------:R-:W-:Y:S02]  /*5290*/  IMAD.MOV.U32 R121, RZ, RZ, R235 ;  /* 0x000000ffff797224 */ /* 0x000fe400078e00eb */
[----:B------:R-:W-:Y:S02]  /*52a0*/  IMAD.MOV.U32 R123, RZ, RZ, R93 ;  /* 0x000000ffff7b7224 */ /* 0x000fe400078e005d */
[----:B------:R-:W-:Y:S01]  /*52b0*/  MOV R74, R127 ;  /* 0x0000007f004a7202 */ /* 0x000fe20000000f00 */
[----:B--2---:R-:W-:Y:S01]  /*52c0*/  HMMA.16816.F32.BF16 R128, R4, R20, R116 ;  /* 0x000000140480723c */ /* 0x004fe20000041874 */
[----:B------:R-:W-:-:S02]  /*52d0*/  IMAD.MOV.U32 R73, RZ, RZ, R241 ;  /* 0x000000ffff497224 */ /* 0x000fc400078e00f1 */
[----:B------:R-:W-:Y:S02]  /*52e0*/  IMAD.MOV.U32 R75, RZ, RZ, R92 ;  /* 0x000000ffff4b7224 */ /* 0x000fe400078e005c */
[----:B------:R-:W-:Y:S02]  /*52f0*/  IMAD.MOV.U32 R122, RZ, RZ, R95 ;  /* 0x000000ffff7a7224 */ /* 0x000fe400078e005f */
[----:B------:R-:W-:Y:S01]  /*5300*/  MOV R21, R238 ;  /* 0x000000ee00157202 */ /* 0x000fe20000000f00 */
[----:B---3--:R-:W-:Y:S01]  /*5310*/  HMMA.16816.F32.BF16 R124, R4, R12, R64 ;  /* 0x0000000c047c723c */ /* 0x008fe20000041840 */
[----:B------:R-:W-:Y:S01]  /*5320*/  MOV R20, R94 ;  /* 0x0000005e00147202 */ /* 0x000fe20000000f00 */
[----:B----4-:R-:W-:-:S04]  /*5330*/  FFMA.FTZ R10, R229, c[0x0][0x2d0], -R9 ;  /* 0x0000b400e50a7a23 */ /* 0x010fc80000010809 */
[----:B------:R2:W3:Y:S02]  /*5340*/  MUFU.EX2 R241, R10 ;  /* 0x0000000a00f17308 */ /* 0x0004e40000000800 */
[C---:B------:R-:W-:Y:S01]  /*5350*/  HMMA.16816.F32.BF16 R116, R4.reuse, R14, R56 ;  /* 0x0000000e0474723c */ /* 0x040fe20000041838 */
[----:B------:R-:W4:Y:S07]  /*5360*/  LDSM.16.MT88.4 R12, [R103+0x7100] ;  /* 0x00710000670c783b */ /* 0x000f2e0000004200 */
[----:B------:R-:W-:Y:S01]  /*5370*/  HMMA.16816.F32.BF16 R140, R4, R22, R108 ;  /* 0x00000016048c723c */ /* 0x000fe2000004186c */
[----:B--2---:R-:W-:-:S07]  /*5380*/  FFMA.FTZ R10, R228, c[0x0][0x2d0], -R9 ;  /* 0x0000b400e40a7a23 */ /* 0x004fce0000010809 */
[C---:B------:R-:W-:Y:S01]  /*5390*/  HMMA.16816.F32.BF16 R108, R4.reuse, R32, R52 ;  /* 0x00000020046c723c */ /* 0x040fe20000041834 */
[----:B------:R2:W-:Y:S07]  /*53a0*/  MUFU.EX2 R238, R10 ;  /* 0x0000000a00ee7308 */ /* 0x0005ee0000000800 */
[C---:B------:R-:W-:Y:S01]  /*53b0*/  HMMA.16816.F32.BF16 R96, R4.reuse, R34, R48 ;  /* 0x000000220460723c */ /* 0x040fe20000041830 */
[----:B------:R-:W-:Y:S07]  /*53c0*/  LDSM.16.MT88.4 R32, [R0+0x4900] ;  /* 0x004900000020783b */ /* 0x000fee0000004200 */
[----:B-1----:R-:W-:Y:S01]  /*53d0*/  HMMA.16816.F32.BF16 R48, R4, R16, R40 ;  /* 0x000000100430723c */ /* 0x002fe20000041828 */
[----:B--2---:R-:W-:-:S04]  /*53e0*/  FFMA.FTZ R10, R231, c[0x0][0x2d0], -R9 ;  /* 0x0000b400e70a7a23 */ /* 0x004fc80000010809 */
[----:B------:R1:W-:Y:S03]  /*53f0*/  MUFU.EX2 R235, R10 ;  /* 0x0000000a00eb7308 */ /* 0x0003e60000000800 */
[C---:B----4-:R-:W-:Y:S08]  /*5400*/  HMMA.16816.F32.BF16 R92, R4.reuse, R12, R44 ;  /* 0x0000000c045c723c */ /* 0x050ff0000004182c */
[----:B------:R-:W-:Y:S01]  /*5410*/  HMMA.16816.F32.BF16 R52, R4, R14, R36 ;  /* 0x0000000e0434723c */ /* 0x000fe20000041824 */
[----:B------:R-:W-:Y:S01]  /*5420*/  LDSM.16.MT88.4 R12, [R2+0x7900] ;  /* 0x00790000020c783b */ /* 0x000fe20000004200 */
[----:B-1----:R-:W-:Y:S01]  /*5430*/  FFMA.FTZ R10, R192, c[0x0][0x2d0], -R8 ;  /* 0x0000b400c00a7a23 */ /* 0x002fe20000010808 */
[----:B------:R-:W-:-:S02]  /*5440*/  MOV R192, R25 ;  /* 0x0000001900c07202 */ /* 0x000fc40000000f00 */
[----:B------:R-:W1:Y:S01]  /*5450*/  LDSM.16.MT88.4 R24, [R0+0x7100] ;  /* 0x007100000018783b */ /* 0x000e620000004200 */
[----:B------:R2:W-:Y:S02]  /*5460*/  MUFU.EX2 R231, R10 ;  /* 0x0000000a00e77308 */ /* 0x0005e40000000800 */
[----:B------:R-:W-:Y:S01]  /*5470*/  HMMA.16816.F32.BF16 R44, R4, R18, R60 ;  /* 0x00000012042c723c */ /* 0x000fe2000004183c */
[----:B------:R-:W-:Y:S01]  /*5480*/  LDSM.16.MT88.4 R16, [R2+0x4900] ;  /* 0x004900000210783b */ /* 0x000fe20000004200 */
[----:B--2---:R-:W-:Y:S02]  /*5490*/  FFMA.FTZ R10, R194, c[0x0][0x2d0], -R8 ;  /* 0x0000b400c20a7a23 */ /* 0x004fe40000010808 */
[----:B------:R-:W-:Y:S02]  /*54a0*/  IMAD.MOV.U32 R194, RZ, RZ, R20 ;  /* 0x000000ffffc27224 */ /* 0x000fe400078e0014 */
[----:B------:R2:W4:Y:S02]  /*54b0*/  MUFU.EX2 R230, R10 ;  /* 0x0000000a00e67308 */ /* 0x0005240000000800 */
[----:B--2---:R-:W-:-:S02]  /*54c0*/  FFMA.FTZ R10, R193, c[0x0][0x2d0], -R8 ;  /* 0x0000b400c10a7a23 */ /* 0x004fc40000010808 */
[----:B------:R-:W-:Y:S01]  /*54d0*/  IMAD.MOV.U32 R193, RZ, RZ, R21 ;  /* 0x000000ffffc17224 */ /* 0x000fe200078e0015 */
[C---:B-1----:R-:W-:Y:S01]  /*54e0*/  HMMA.16816.F32.BF16 R40, R4.reuse, R24, R76 ;  /* 0x000000180428723c */ /* 0x042fe2000004184c */
[----:B------:R-:W1:Y:S02]  /*54f0*/  LDSM.16.MT88.4 R20, [R2+0x1900] ;  /* 0x001900000214783b */ /* 0x000e640000004200 */
[----:B------:R2:W-:Y:S05]  /*5500*/  MUFU.EX2 R228, R10 ;  /* 0x0000000a00e47308 */ /* 0x0005ea0000000800 */
[----:B------:R-:W-:Y:S01]  /*5510*/  HMMA.16816.F32.BF16 R36, R4, R26, R68 ;  /* 0x0000001a0424723c */ /* 0x000fe20000041844 */
[----:B------:R-:W-:Y:S06]  /*5520*/  LDSM.16.MT88.4 R24, [R236+0x1900] ;  /* 0x00190000ec18783b */ /* 0x000fec0000004200 */
[----:B---3--:R-:W-:-:S02]  /*5530*/  F2FP.BF16.PACK_AB R4, R241, R234 ;  /* 0x000000eaf104723e */ /* 0x008fc400000010ff */
[----:B----4-:R-:W-:Y:S01]  /*5540*/  F2FP.BF16.PACK_AB R5, R230, R231 ;  /* 0x000000e7e605723e */ /* 0x010fe200000010ff */
[----:B--2---:R-:W-:Y:S01]  /*5550*/  FFMA.FTZ R10, R195, c[0x0][0x2d0], -R8 ;  /* 0x0000b400c30a7a23 */ /* 0x004fe20000010808 */
[----:B------:R-:W-:Y:S02]  /*5560*/  F2FP.BF16.PACK_AB R6, R235, R238 ;  /* 0x000000eeeb06723e */ /* 0x000fe400000010ff */
[----:B------:R-:W-:Y:S01]  /*5570*/  MOV R195, R73 ;  /* 0x0000004900c37202 */ /* 0x000fe20000000f00 */
[----:B------:R-:W2:Y:S02]  /*5580*/  MUFU.EX2 R229, R10 ;  /* 0x0000000a00e57308 */ /* 0x000ea40000000800 */
[----:B--2---:R-:W-:Y:S01]  /*5590*/  F2FP.BF16.PACK_AB R7, R229, R228 ;  /* 0x000000e4e507723e */ /* 0x004fe200000010ff */
[----:B------:R-:W-:-:S06]  /*55a0*/  IMAD.MOV.U32 R10, RZ, RZ, R30 ;  /* 0x000000ffff0a7224 */ /* 0x000fcc00078e001e */
[C---:B------:R-:W-:Y:S08]  /*55b0*/  HMMA.16816.F32.BF16 R76, R4.reuse, R12, R88 ;  /* 0x0000000c044c723c */ /* 0x040ff00000041858 */
[C---:B------:R-:W-:Y:S01]  /*55c0*/  HMMA.16816.F32.BF16 R64, R4.reuse, R14, R104 ;  /* 0x0000000e0440723c */ /* 0x040fe20000041868 */
[----:B------:R-:W2:Y:S07]  /*55d0*/  LDSM.16.MT88.4 R12, [R236+0x4900] ;  /* 0x00490000ec0c783b */ /* 0x000eae0000004200 */
[C---:B-1----:R-:W-:Y:S07]  /*55e0*/  HMMA.16816.F32.BF16 R56, R4.reuse, R22, R80 ;  /* 0x000000160438723c */ /* 0x042fee0000041850 */
[----:B------:R-:W-:Y:S01]  /*55f0*/  IMAD.MOV.U32 R81, RZ, RZ, R31 ;  /* 0x000000ffff517224 */ /* 0x000fe200078e001f */
[----:B------:R-:W-:Y:S01]  /*5600*/  MOV R82, R28 ;  /* 0x0000001c00527202 */ /* 0x000fe20000000f00 */
[----:B------:R-:W-:Y:S01]  /*5610*/  IMAD.MOV.U32 R83, RZ, RZ, R29 ;  /* 0x000000ffff537224 */ /* 0x000fe200078e001d */
[C---:B------:R-:W-:Y:S01]  /*5620*/  HMMA.16816.F32.BF16 R144, R4.reuse, R16, R144 ;  /* 0x000000100490723c */ /* 0x040fe20000041890 */
[----:B------:R-:W1:Y:S07]  /*5630*/  LDSM.16.MT88.4 R28, [R103+0x1900] ;  /* 0x00190000671c783b */ /* 0x000e6e0000004200 */
[C---:B------:R-:W-:Y:S01]  /*5640*/  HMMA.16816.F32.BF16 R60, R4.reuse, R18, R84 ;  /* 0x00000012043c723c */ /* 0x040fe20000041854 */
[----:B------:R-:W3:Y:S07]  /*5650*/  LDSM.16.MT88.4 R16, [R103+0x4900] ;  /* 0x004900006710783b */ /* 0x000eee0000004200 */
[C---:B------:R-:W-:Y:S01]  /*5660*/  HMMA.16816.F32.BF16 R112, R4.reuse, R20, R112 ;  /* 0x000000140470723c */ /* 0x040fe20000041870 */
[----:B------:R-:W4:Y:S07]  /*5670*/  LDSM.16.MT88.4 R20, [R0+0x1900] ;  /* 0x001900000014783b */ /* 0x000f2e0000004200 */
[C---:B--2---:R-:W-:Y:S08]  /*5680*/  HMMA.16816.F32.BF16 R124, R4.reuse, R12, R124 ;  /* 0x0000000c047c723c */ /* 0x044ff0000004187c */
[C---:B------:R-:W-:Y:S01]  /*5690*/  HMMA.16816.F32.BF16 R84, R4.reuse, R14, R116 ;  /* 0x0000000e0454723c */ /* 0x040fe20000041874 */
[----:B------:R-:W2:Y:S06]  /*56a0*/  LDSM.16.MT88.4 R12, [R103+0x7900] ;  /* 0x00790000670c783b */ /* 0x000eac0000004200 */
[----:B------:R-:W-:Y:S01]  /*56b0*/  IMAD.MOV.U32 R119, RZ, RZ, R179 ;  /* 0x000000ffff777224 */ /* 0x000fe200078e00b3 */
[C---:B------:R-:W-:Y:S08]  /*56c0*/  HMMA.16816.F32.BF16 R108, R4.reuse, R32, R108 ;  /* 0x00000020046c723c */ /* 0x040ff0000004186c */
[C---:B-1----:R-:W-:Y:S07]  /*56d0*/  HMMA.16816.F32.BF16 R104, R4.reuse, R28, R148 ;  /* 0x0000001c0468723c */ /* 0x042fee0000041894 */
[----:B------:R-:W-:Y:S01]  /*56e0*/  IMAD.MOV.U32 R29, RZ, RZ, R120 ;  /* 0x000000ffff1d7224 */ /* 0x000fe200078e0078 */
[----:B------:R-:W-:Y:S01]  /*56f0*/  HMMA.16816.F32.BF16 R68, R4, R30, R168 ;  /* 0x0000001e0444723c */ /* 0x000fe200000418a8 */
[----:B------:R-:W-:Y:S01]  /*5700*/  MOV R28, R121 ;  /* 0x00000079001c7202 */ /* 0x000fe20000000f00 */
[----:B------:R-:W-:Y:S01]  /*5710*/  IMAD.MOV.U32 R151, RZ, RZ, R194 ;  /* 0x000000ffff977224 */ /* 0x000fe200078e00c2 */
[----:B------:R-:W-:Y:S01]  /*5720*/  MOV R150, R192 ;  /* 0x000000c000967202 */ /* 0x000fe20000000f00 */
[----:B------:R-:W-:-:S02]  /*5730*/  IMAD.MOV.U32 R149, RZ, RZ, R172 ;  /* 0x000000ffff957224 */ /* 0x000fc400078e00ac */
[----:B------:R-:W-:Y:S02]  /*5740*/  IMAD.MOV.U32 R148, RZ, RZ, R173 ;  /* 0x000000ffff947224 */ /* 0x000fe400078e00ad */
[----:B------:R-:W-:Y:S01]  /*5750*/  IMAD.MOV.U32 R31, RZ, RZ, R122 ;  /* 0x000000ffff1f7224 */ /* 0x000fe200078e007a */
[----:B---3--:R-:W-:Y:S01]  /*5760*/  HMMA.16816.F32.BF16 R136, R4, R16, R136 ;  /* 0x000000100488723c */ /* 0x008fe20000041888 */
[----:B------:R-:W-:-:S07]  /*5770*/  IMAD.MOV.U32 R30, RZ, RZ, R123 ;  /* 0x000000ffff1e7224 */ /* 0x000fce00078e007b */
[C---:B------:R-:W-:Y:S07]  /*5780*/  HMMA.16816.F32.BF16 R120, R4.reuse, R24, R164 ;  /* 0x000000180478723c */ /* 0x040fee00000418a4 */
[----:B------:R-:W-:Y:S01]  /*5790*/  MOV R25, R74 ;  /* 0x0000004a00197202 */ /* 0x000fe20000000f00 */
[----:B------:R-:W-:Y:S01]  /*57a0*/  IMAD.MOV.U32 R24, RZ, RZ, R75 ;  /* 0x000000ffff187224 */ /* 0x000fe200078e004b */
[----:B------:R-:W-:Y:S01]  /*57b0*/  HMMA.16816.F32.BF16 R132, R4, R18, R132 ;  /* 0x000000120484723c */ /* 0x000fe20000041884 */
[----:B------:R-:W1:Y:S02]  /*57c0*/  LDSM.16.MT88.4 R16, [R236+0x7900] ;  /* 0x00790000ec10783b */ /* 0x000e640000004200 */
[----:B------:R-:W-:-:S05]  /*57d0*/  IMAD.MOV.U32 R116, RZ, RZ, R24 ;  /* 0x000000ffff747224 */ /* 0x000fca00078e0018 */
[C---:B------:R-:W-:Y:S07]  /*57e0*/  HMMA.16816.F32.BF16 R72, R4.reuse, R26, R160 ;  /* 0x0000001a0448723c */ /* 0x040fee00000418a0 */
[----:B------:R-:W-:Y:S01]  /*57f0*/  IMAD.MOV.U32 R27, RZ, RZ, R81 ;  /* 0x000000ffff1b7224 */ /* 0x000fe200078e0051 */
[----:B------:R-:W-:Y:S01]  /*5800*/  MOV R160, R82 ;  /* 0x0000005200a07202 */ /* 0x000fe20000000f00 */
[----:B------:R-:W-:Y:S01]  /*5810*/  IMAD.MOV.U32 R161, RZ, RZ, R83 ;  /* 0x000000ffffa17224 */ /* 0x000fe200078e0053 */
[----:B----4-:R-:W-:Y:S01]  /*5820*/  HMMA.16816.F32.BF16 R128, R4, R20, R128 ;  /* 0x000000140480723c */ /* 0x010fe20000041880 */
[----:B------:R-:W-:Y:S01]  /*5830*/  IMAD.MOV.U32 R162, RZ, RZ, R10 ;  /* 0x000000ffffa27224 */ /* 0x000fe200078e000a */
[----:B------:R-:W-:Y:S01]  /*5840*/  MOV R163, R195 ;  /* 0x000000c300a37202 */ /* 0x000fe20000000f00 */
[----:B------:R-:W-:-:S02]  /*5850*/  FFMA.FTZ R10, R248, c[0x0][0x2d0], -R9 ;  /* 0x0000b400f80a7a23 */ /* 0x000fc40000010809 */
[----:B------:R-:W-:Y:S02]  /*5860*/  IMAD.MOV.U32 R26, RZ, RZ, R193 ;  /* 0x000000ffff1a7224 */ /* 0x000fe400078e00c1 */
[----:B------:R-:W-:Y:S01]  /*5870*/  IMAD.MOV.U32 R117, RZ, RZ, R27 ;  /* 0x000000ffff757224 */ /* 0x000fe200078e001b */
[C---:B------:R-:W-:Y:S01]  /*5880*/  HMMA.16816.F32.BF16 R80, R4.reuse, R22, R140 ;  /* 0x000000160450723c */ /* 0x040fe2000004188c */
[----:B------:R-:W3:Y:S06]  /*5890*/  LDSM.16.MT88.4 R20, [R0+0x7900] ;  /* 0x007900000014783b */ /* 0x000eec0000004200 */
[----:B------:R-:W-:Y:S01]  /*58a0*/  MOV R143, R178 ;  /* 0x000000b2008f7202 */ /* 0x000fe20000000f00 */
[----:B------:R-:W-:Y:S01]  /*58b0*/  IMAD.MOV.U32 R141, RZ, RZ, R175 ;  /* 0x000000ffff8d7224 */ /* 0x000fe200078e00af */
[----:B------:R4:W-:Y:S01]  /*58c0*/  MUFU.EX2 R178, R10 ;  /* 0x0000000a00b27308 */ /* 0x0009e20000000800 */
[----:B------:R-:W-:Y:S01]  /*58d0*/  MOV R140, R174 ;  /* 0x000000ae008c7202 */ /* 0x000fe20000000f00 */
[----:B--2---:R-:W-:Y:S01]  /*58e0*/  HMMA.16816.F32.BF16 R192, R4, R12, R92 ;  /* 0x0000000c04c0723c */ /* 0x004fe2000004185c */
[----:B------:R-:W-:-:S02]  /*58f0*/  IMAD.MOV.U32 R142, RZ, RZ, R177 ;  /* 0x000000ffff8e7224 */ /* 0x000fc400078e00b1 */
[----:B------:R-:W-:Y:S02]  /*5900*/  IMAD.MOV.U32 R118, RZ, RZ, R143 ;  /* 0x000000ffff767224 */ /* 0x000fe400078e008f */
[----:B------:R-:W-:Y:S02]  /*5910*/  IMAD.MOV.U32 R248, RZ, RZ, R142 ;  /* 0x000000fffff87224 */ /* 0x000fe400078e008e */
[----:B------:R-:W-:Y:S01]  /*5920*/  IMAD.MOV.U32 R94, RZ, RZ, R176 ;  /* 0x000000ffff5e7224 */ /* 0x000fe200078e00b0 */
[----:B------:R-:W-:Y:S01]  /*5930*/  HMMA.16816.F32.BF16 R172, R4, R14, R52 ;  /* 0x0000000e04ac723c */ /* 0x000fe20000041834 */
[----:B------:R-:W2:Y:S01]  /*5940*/  LDSM.16.MT88.4 R12, [R2+0x8100] ;  /* 0x00810000020c783b */ /* 0x000ea20000004200 */
[----:B------:R-:W-:Y:S01]  /*5950*/  MOV R93, R180 ;  /* 0x000000b4005d7202 */ /* 0x000fe20000000f00 */
[----:B------:R-:W-:Y:S02]  /*5960*/  IMAD.MOV.U32 R92, RZ, RZ, R181 ;  /* 0x000000ffff5c7224 */ /* 0x000fe400078e00b5 */
[----:B------:R-:W-:-:S02]  /*5970*/  IMAD.MOV.U32 R95, RZ, RZ, R29 ;  /* 0x000000ffff5f7224 */ /* 0x000fc400078e001d */
[----:B----4-:R-:W-:Y:S01]  /*5980*/  FFMA.FTZ R10, R247, c[0x0][0x2d0], -R9 ;  /* 0x0000b400f70a7a23 */ /* 0x010fe20000010809 */
[C---:B-1----:R-:W-:Y:S01]  /*5990*/  HMMA.16816.F32.BF16 R168, R4.reuse, R16, R48 ;  /* 0x0000001004a8723c */ /* 0x042fe20000041830 */
[----:B------:R-:W-:Y:S01]  /*59a0*/  IMAD.MOV.U32 R52, RZ, RZ, R140 ;  /* 0x000000ffff347224 */ /* 0x000fe200078e008c */
[----:B------:R-:W-:Y:S01]  /*59b0*/  MOV R54, R183 ;  /* 0x000000b700367202 */ /* 0x000fe20000000f00 */
[----:B------:R1:W-:Y:S01]  /*59c0*/  MUFU.EX2 R179, R10 ;  /* 0x0000000a00b37308 */ /* 0x0003e20000000800 */
[----:B------:R-:W-:Y:S01]  /*59d0*/  IMAD.MOV.U32 R55, RZ, RZ, R182 ;  /* 0x000000ffff377224 */ /* 0x000fe200078e00b6 */
[----:B------:R-:W-:Y:S01]  /*59e0*/  MOV R247, R26 ;  /* 0x0000001a00f77202 */ /* 0x000fe20000000f00 */
[----:B------:R-:W-:Y:S02]  /*59f0*/  IMAD.MOV.U32 R53, RZ, RZ, R102 ;  /* 0x000000ffff357224 */ /* 0x000fe400078e0066 */
[----:B------:R-:W-:Y:S01]  /*5a00*/  HMMA.16816.F32.BF16 R88, R4, R18, R44 ;  /* 0x000000120458723c */ /* 0x000fe2000004182c */
[----:B------:R-:W4:Y:S01]  /*5a10*/  LDSM.16.MT88.4 R16, [R2+0x5100] ;  /* 0x005100000210783b */ /* 0x000f220000004200 */
[----:B------:R-:W-:-:S06]  /*5a20*/  IMAD.MOV.U32 R49, RZ, RZ, R101 ;  /* 0x000000ffff317224 */ /* 0x000fcc00078e0065 */
[----:B------:R-:W-:Y:S01]  /*5a30*/  HMMA.16816.F32.BF16 R164, R4, R34, R96 ;  /* 0x0000002204a4723c */ /* 0x000fe20000041860 */
[----:B-1----:R-:W-:-:S04]  /*5a40*/  FFMA.FTZ R10, R251, c[0x0][0x2d0], -R9 ;  /* 0x0000b400fb0a7a23 */ /* 0x002fc80000010809 */
[----:B------:R1:W-:Y:S03]  /*5a50*/  MUFU.EX2 R177, R10 ;  /* 0x0000000a00b17308 */ /* 0x0003e60000000800 */
[----:B---3--:R-:W-:Y:S01]  /*5a60*/  HMMA.16816.F32.BF16 R180, R4, R20, R40 ;  /* 0x0000001404b4723c */ /* 0x008fe20000041828 */
[----:B------:R-:W-:Y:S01]  /*5a70*/  IMAD.MOV.U32 R98, RZ, RZ, R30 ;  /* 0x000000ffff627224 */ /* 0x000fe200078e001e */
[----:B------:R-:W-:Y:S01]  /*5a80*/  MOV R96, R28 ;  /* 0x0000001c00607202 */ /* 0x000fe20000000f00 */
[----:B------:R-:W-:Y:S01]  /*5a90*/  IMAD.MOV.U32 R97, RZ, RZ, R31 ;  /* 0x000000ffff617224 */ /* 0x000fe200078e001f */
[----:B------:R-:W-:Y:S02]  /*5aa0*/  MOV R99, R25 ;  /* 0x0000001900637202 */ /* 0x000fe40000000f00 */
[----:B------:R-:W-:Y:S01]  /*5ab0*/  LDSM.16.MT88.4 R24, [R2+0x2100] ;  /* 0x002100000218783b */ /* 0x000fe20000004200 */
[----:B-1----:R-:W-:Y:S01]  /*5ac0*/  FFMA.FTZ R10, R119, c[0x0][0x2d0], -R9 ;  /* 0x0000b400770a7a23 */ /* 0x002fe20000010809 */
[----:B------:R-:W-:-:S02]  /*5ad0*/  MOV R119, R141 ;  /* 0x0000008d00777202 */ /* 0x000fc40000000f00 */
[----:B------:R-:W-:Y:S01]  /*5ae0*/  HMMA.16816.F32.BF16 R140, R4, R22, R36 ;  /* 0x00000016048c723c */ /* 0x000fe20000041824 */
[----:B------:R1:W3:Y:S01]  /*5af0*/  MUFU.EX2 R176, R10 ;  /* 0x0000000a00b07308 */ /* 0x0002e20000000800 */
[----:B------:R-:W5:Y:S05]  /*5b00*/  LDSM.16.MT88.4 R20, [R103+0x2100] ;  /* 0x002100006714783b */ /* 0x000f6a0000004200 */
[----:B------:R-:W-:-:S04]  /*5b10*/  FFMA.FTZ R4, R245, c[0x0][0x2d0], -R8 ;  /* 0x0000b400f5047a23 */ /* 0x000fc80000010808 */
[----:B------:R2:W-:Y:S01]  /*5b20*/  MUFU.EX2 R51, R4 ;  /* 0x0000000400337308 */ /* 0x0005e20000000800 */
[----:B-1----:R-:W-:Y:S01]  /*5b30*/  FFMA.FTZ R10, R243, c[0x0][0x2d0], -R8 ;  /* 0x0000b400f30a7a23 */ /* 0x002fe20000010808 */
[----:B---3--:R-:W-:-:S06]  /*5b40*/  F2FP.BF16.PACK_AB R6, R176, R177 ;  /* 0x000000b1b006723e */ /* 0x008fcc00000010ff */
[----:B------:R1:W-:Y:S01]  /*5b50*/  MUFU.EX2 R101, R10 ;  /* 0x0000000a00657308 */ /* 0x0003e20000000800 */
[----:B--2---:R-:W-:-:S07]  /*5b60*/  FFMA.FTZ R4, R244, c[0x0][0x2d0], -R8 ;  /* 0x0000b400f4047a23 */ /* 0x004fce0000010808 */
[----:B------:R2:W3:Y:S01]  /*5b70*/  MUFU.EX2 R102, R4 ;  /* 0x0000000400667308 */ /* 0x0004e20000000800 */
[----:B-1----:R-:W-:-:S07]  /*5b80*/  FFMA.FTZ R10, R242, c[0x0][0x2d0], -R8 ;  /* 0x0000b400f20a7a23 */ /* 0x002fce0000010808 */
[----:B------:R-:W1:Y:S01]  /*5b90*/  MUFU.EX2 R50, R10 ;  /* 0x0000000a00327308 */ /* 0x000e620000000800 */
[----:B--2---:R-:W-:Y:S02]  /*5ba0*/  F2FP.BF16.PACK_AB R4, R179, R178 ;  /* 0x000000b2b304723e */ /* 0x004fe400000010ff */
[----:B---3--:R-:W-:Y:S02]  /*5bb0*/  F2FP.BF16.PACK_AB R7, R102, R51 ;  /* 0x000000336607723e */ /* 0x008fe400000010ff */
[----:B-1----:R-:W-:Y:S01]  /*5bc0*/  F2FP.BF16.PACK_AB R5, R50, R101 ;  /* 0x000000653205723e */ /* 0x002fe200000010ff */
[----:B------:R-:W-:-:S04]  /*5bd0*/  FFMA.FTZ R10, R49, c[0x0][0x2d0], -R9 ;  /* 0x0000b400310a7a23 */ /* 0x000fc80000010809 */
[----:B------:R1:W-:Y:S02]  /*5be0*/  MUFU.EX2 R48, R10 ;  /* 0x0000000a00307308 */ /* 0x0003e40000000800 */
[C---:B------:R-:W-:Y:S08]  /*5bf0*/  HMMA.16816.F32.BF16 R76, R4.reuse, R12, R76 ;  /* 0x0000000c044c723c */ /* 0x040ff0000004184c */
[----:B------:R-:W-:Y:S01]  /*5c00*/  HMMA.16816.F32.BF16 R32, R4, R14, R64 ;  /* 0x0000000e0420723c */ /* 0x000fe20000041840 */
[----:B------:R-:W2:Y:S01]  /*5c10*/  LDSM.16.MT88.4 R12, [R236+0x2100] ;  /* 0x00210000ec0c783b */ /* 0x000ea20000004200 */
[----:B-1----:R-:W-:-:S05]  /*5c20*/  FFMA.FTZ R10, R247, c[0x0][0x2d0], -R9 ;  /* 0x0000b400f70a7a23 */ /* 0x002fca0000010809 */
[----:B------:R-:W-:Y:S01]  /*5c30*/  MOV R66, R161 ;  /* 0x000000a100427202 */ /* 0x000fe20000000f00 */
[----:B----4-:R-:W-:Y:S01]  /*5c40*/  HMMA.16816.F32.BF16 R144, R4, R16, R144 ;  /* 0x000000100490723c */ /* 0x010fe20000041890 */
[----:B------:R-:W-:Y:S01]  /*5c50*/  IMAD.MOV.U32 R65, RZ, RZ, R160 ;  /* 0x000000ffff417224 */ /* 0x000fe200078e00a0 */
[----:B------:R1:W-:Y:S01]  /*5c60*/  MUFU.EX2 R49, R10 ;  /* 0x0000000a00317308 */ /* 0x0003e20000000800 */
[----:B------:R-:W-:-:S05]  /*5c70*/  MOV R67, R163 ;  /* 0x000000a300437202 */ /* 0x000fca0000000f00 */
[C---:B------:R-:W-:Y:S01]  /*5c80*/  HMMA.16816.F32.BF16 R28, R4.reuse, R18, R60 ;  /* 0x00000012041c723c */ /* 0x040fe2000004183c */
[----:B------:R-:W3:Y:S07]  /*5c90*/  LDSM.16.MT88.4 R16, [R0+0x2100] ;  /* 0x002100000010783b */ /* 0x000eee0000004200 */
[----:B-----5:R-:W-:Y:S01]  /*5ca0*/  HMMA.16816.F32.BF16 R104, R4, R20, R104 ;  /* 0x000000140468723c */ /* 0x020fe20000041868 */
[--C-:B-1----:R-:W-:Y:S01]  /*5cb0*/  FFMA.FTZ R10, R248, c[0x0][0x2d0], -R9.reuse ;  /* 0x0000b400f80a7a23 */ /* 0x102fe20000010809 */
[----:B------:R-:W-:Y:S01]  /*5cc0*/  MOV R248, R52 ;  /* 0x0000003400f87202 */ /* 0x000fe20000000f00 */
[----:B------:R-:W-:-:S02]  /*5cd0*/  FFMA.FTZ R9, R53, c[0x0][0x2d0], -R9 ;  /* 0x0000b40035097a23 */ /* 0x000fc40000010809 */
[----:B------:R-:W-:Y:S01]  /*5ce0*/  IMAD.MOV.U32 R52, RZ, RZ, R54 ;  /* 0x000000ffff347224 */ /* 0x000fe200078e0036 */
[----:B------:R-:W-:Y:S02]  /*5cf0*/  MOV R54, R92 ;  /* 0x0000005c00367202 */ /* 0x000fe40000000f00 */
[C---:B------:R-:W-:Y:S01]  /*5d00*/  HMMA.16816.F32.BF16 R36, R4.reuse, R22, R68 ;  /* 0x000000160424723c */ /* 0x040fe20000041844 */
[----:B------:R-:W1:Y:S01]  /*5d10*/  LDSM.16.MT88.4 R20, [R103+0x5100] ;  /* 0x005100006714783b */ /* 0x000e620000004200 */
[----:B------:R4:W-:Y:S01]  /*5d20*/  MUFU.EX2 R42, R9 ;  /* 0x00000009002a7308 */ /* 0x0009e20000000800 */
[----:B------:R-:W-:Y:S02]  /*5d30*/  IMAD.MOV.U32 R53, RZ, RZ, R55 ;  /* 0x000000ffff357224 */ /* 0x000fe400078e0037 */
[----:B------:R-:W-:Y:S01]  /*5d40*/  IMAD.MOV.U32 R55, RZ, RZ, R93 ;  /* 0x000000ffff377224 */ /* 0x000fe200078e005d */
[----:B------:R-:W-:Y:S01]  /*5d50*/  MOV R93, R95 ;  /* 0x0000005f005d7202 */ /* 0x000fe20000000f00 */
[----:B------:R-:W-:Y:S01]  /*5d60*/  IMAD.MOV.U32 R92, RZ, RZ, R94 ;  /* 0x000000ffff5c7224 */ /* 0x000fe200078e005e */
[C---:B------:R-:W-:Y:S01]  /*5d70*/  HMMA.16816.F32.BF16 R112, R4.reuse, R24, R112 ;  /* 0x000000180470723c */ /* 0x040fe20000041870 */
[----:B------:R-:W-:Y:S01]  /*5d80*/  IMAD.MOV.U32 R95, RZ, RZ, R97 ;  /* 0x000000ffff5f7224 */ /* 0x000fe200078e0061 */
[----:B------:R-:W-:Y:S01]  /*5d90*/  MOV R251, R55 ;  /* 0x0000003700fb7202 */ /* 0x000fe20000000f00 */
[----:B------:R-:W-:Y:S01]  /*5da0*/  IMAD.MOV.U32 R247, RZ, RZ, R54 ;  /* 0x000000fffff77224 */ /* 0x000fe200078e0036 */
[----:B------:R-:W5:Y:S01]  /*5db0*/  MUFU.EX2 R43, R10 ;  /* 0x0000000a002b7308 */ /* 0x000f620000000800 */
[----:B------:R-:W-:Y:S01]  /*5dc0*/  IMAD.MOV.U32 R94, RZ, RZ, R96 ;  /* 0x000000ffff5e7224 */ /* 0x000fe200078e0060 */
[----:B------:R-:W-:Y:S01]  /*5dd0*/  MOV R96, R98 ;  /* 0x0000006200607202 */ /* 0x000fe20000000f00 */
[----:B------:R-:W-:Y:S01]  /*5de0*/  IMAD.MOV.U32 R97, RZ, RZ, R99 ;  /* 0x000000ffff617224 */ /* 0x000fe200078e0063 */
[C---:B--2---:R-:W-:Y:S01]  /*5df0*/  HMMA.16816.F32.BF16 R120, R4.reuse, R12, R120 ;  /* 0x0000000c0478723c */ /* 0x044fe20000041878 */
[----:B------:R-:W-:Y:S01]  /*5e00*/  IMAD.MOV.U32 R98, RZ, RZ, R116 ;  /* 0x000000ffff627224 */ /* 0x000fe200078e0074 */
[----:B------:R-:W-:Y:S01]  /*5e10*/  MOV R99, R117 ;  /* 0x0000007500637202 */ /* 0x000fe20000000f00 */
[----:B----4-:R-:W-:Y:S01]  /*5e20*/  FFMA.FTZ R9, R118, c[0x0][0x2d0], -R8 ;  /* 0x0000b40076097a23 */ /* 0x010fe20000010808 */
[----:B------:R-:W-:Y:S01]  /*5e30*/  MOV R242, R93 ;  /* 0x0000005d00f27202 */ /* 0x000fe20000000f00 */
[----:B------:R-:W-:Y:S01]  /*5e40*/  IMAD.MOV.U32 R243, RZ, RZ, R92 ;  /* 0x000000fffff37224 */ /* 0x000fe200078e005c */
[----:B------:R-:W-:Y:S01]  /*5e50*/  MOV R64, R97 ;  /* 0x0000006100407202 */ /* 0x000fe20000000f00 */
[----:B------:R-:W-:Y:S01]  /*5e60*/  IMAD.MOV.U32 R245, RZ, RZ, R98 ;  /* 0x000000fffff57224 */ /* 0x000fe200078e0062 */
[----:B------:R-:W-:Y:S01]  /*5e70*/  HMMA.16816.F32.BF16 R44, R4, R14, R72 ;  /* 0x0000000e042c723c */ /* 0x000fe20000041848 */
[----:B------:R-:W2:Y:S01]  /*5e80*/  LDSM.16.MT88.4 R12, [R236+0x5100] ;  /* 0x00510000ec0c783b */ /* 0x000ea20000004200 */
[----:B------:R-:W-:-:S02]  /*5e90*/  MOV R244, R99 ;  /* 0x0000006300f47202 */ /* 0x000fc40000000f00 */
[----:B-----5:R-:W-:-:S03]  /*5ea0*/  F2FP.BF16.PACK_AB R98, R42, R43 ;  /* 0x0000002b2a62723e */ /* 0x020fc600000010ff */
[----:B------:R-:W-:Y:S01]  /*5eb0*/  IMAD.MOV.U32 R73, RZ, RZ, R94 ;  /* 0x000000ffff497224 */ /* 0x000fe200078e005e */
[----:B---3--:R-:W-:Y:S01]  /*5ec0*/  HMMA.16816.F32.BF16 R128, R4, R16, R128 ;  /* 0x000000100480723c */ /* 0x008fe20000041880 */
[----:B------:R-:W-:Y:S01]  /*5ed0*/  MOV R74, R95 ;  /* 0x0000005f004a7202 */ /* 0x000fe20000000f00 */
[----:B------:R-:W-:Y:S01]  /*5ee0*/  IMAD.MOV.U32 R75, RZ, RZ, R96 ;  /* 0x000000ffff4b7224 */ /* 0x000fe200078e0060 */
[----:B------:R-:W-:-:S05]  /*5ef0*/  F2FP.BF16.PACK_AB R96, R49, R48 ;  /* 0x000000303160723e */ /* 0x000fca00000010ff */
[C---:B------:R-:W-:Y:S01]  /*5f00*/  HMMA.16816.F32.BF16 R60, R4.reuse, R18, R80 ;  /* 0x00000012043c723c */ /* 0x040fe20000041850 */
[----:B------:R-:W3:Y:S04]  /*5f10*/  LDSM.16.MT88.4 R16, [R0+0x5100] ;  /* 0x005100000010783b */ /* 0x000ee80000004200 */
[----:B------:R-:W-:Y:S03]  /*5f20*/  LDSM.16.MT88.4 R80, [R2+0x8900] ;  /* 0x008900000250783b */ /* 0x000fe60000004200 */
[C---:B-1----:R-:W-:Y:S01]  /*5f30*/  HMMA.16816.F32.BF16 R136, R4.reuse, R20, R136 ;  /* 0x000000140488723c */ /* 0x042fe20000041888 */
[----:B------:R1:W-:Y:S07]  /*5f40*/  MUFU.EX2 R21, R9 ;  /* 0x0000000900157308 */ /* 0x0003ee0000000800 */
[C---:B------:R-:W-:Y:S07]  /*5f50*/  HMMA.16816.F32.BF16 R24, R4.reuse, R26, R56 ;  /* 0x0000001a0418723c */ /* 0x040fee0000041838 */
[----:B------:R-:W-:Y:S01]  /*5f60*/  IMAD.MOV.U32 R59, RZ, RZ, R162 ;  /* 0x000000ffff3b7224 */ /* 0x000fe200078e00a2 */
[----:B------:R-:W-:Y:S01]  /*5f70*/  MOV R57, R149 ;  /* 0x0000009500397202 */ /* 0x000fe20000000f00 */
[----:B-1----:R-:W-:Y:S01]  /*5f80*/  FFMA.FTZ R9, R119, c[0x0][0x2d0], -R8 ;  /* 0x0000b40077097a23 */ /* 0x002fe20000010808 */
[C---:B--2---:R-:W-:Y:S01]  /*5f90*/  HMMA.16816.F32.BF16 R68, R4.reuse, R12, R124 ;  /* 0x0000000c0444723c */ /* 0x044fe2000004187c */
[----:B------:R-:W-:Y:S01]  /*5fa0*/  LDSM.16.MT88.4 R116, [R2+0x2900] ;  /* 0x002900000274783b */ /* 0x000fe20000004200 */
[----:B------:R-:W-:Y:S01]  /*5fb0*/  IMAD.MOV.U32 R56, RZ, RZ, R148 ;  /* 0x000000ffff387224 */ /* 0x000fe200078e0094 */
[----:B------:R1:W2:Y:S01]  /*5fc0*/  MUFU.EX2 R40, R9 ;  /* 0x0000000900287308 */ /* 0x0002a20000000800 */
[----:B------:R-:W-:Y:S01]  /*5fd0*/  IMAD.MOV.U32 R58, RZ, RZ, R150 ;  /* 0x000000ffff3a7224 */ /* 0x000fe200078e0096 */
[----:B------:R-:W-:Y:S03]  /*5fe0*/  LDSM.16.MT88.4 R124, [R236+0x2900] ;  /* 0x00290000ec7c783b */ /* 0x000fe60000004200 */
[C---:B------:R-:W-:Y:S01]  /*5ff0*/  HMMA.16816.F32.BF16 R84, R4.reuse, R14, R84 ;  /* 0x0000000e0454723c */ /* 0x040fe20000041854 */
[----:B------:R-:W4:Y:S07]  /*6000*/  LDSM.16.MT88.4 R12, [R103+0x8100] ;  /* 0x00810000670c783b */ /* 0x000f2e0000004200 */
[----:B---3--:R-:W-:Y:S01]  /*6010*/  HMMA.16816.F32.BF16 R160, R4, R16, R108 ;  /* 0x0000001004a0723c */ /* 0x008fe2000004186c */
[----:B------:R-:W-:Y:S01]  /*6020*/  LDSM.16.MT88.4 R108, [R103+0x2900] ;  /* 0x00290000676c783b */ /* 0x000fe20000004200 */
[--C-:B-1----:R-:W-:Y:S01]  /*6030*/  FFMA.FTZ R9, R248, c[0x0][0x2d0], -R8.reuse ;  /* 0x0000b400f8097a23 */ /* 0x102fe20000010808 */
[----:B--2---:R-:W-:Y:S01]  /*6040*/  F2FP.BF16.PACK_AB R97, R40, R21 ;  /* 0x000000152861723e */ /* 0x004fe200000010ff */
[----:B------:R-:W-:-:S02]  /*6050*/  FFMA.FTZ R8, R52, c[0x0][0x2d0], -R8 ;  /* 0x0000b40034087a23 */ /* 0x000fc40000010808 */
[----:B------:R-:W-:Y:S01]  /*6060*/  IMAD.MOV.U32 R248, RZ, RZ, R53 ;  /* 0x000000fffff87224 */ /* 0x000fe200078e0035 */
[----:B------:R-:W-:Y:S01]  /*6070*/  MUFU.EX2 R41, R9 ;  /* 0x0000000900297308 */ /* 0x000fe20000000800 */
[C---:B------:R-:W-:Y:S01]  /*6080*/  HMMA.16816.F32.BF16 R52, R4.reuse, R22, R132 ;  /* 0x000000160434723c */ /* 0x040fe20000041884 */
[----:B------:R-:W-:Y:S06]  /*6090*/  LDSM.16.MT88.4 R132, [R0+0x2900] ;  /* 0x002900000084783b */ /* 0x000fec0000004200 */
[----:B------:R-:W-:Y:S01]  /*60a0*/  IMAD.MOV.U32 R22, RZ, RZ, R11 ;  /* 0x000000ffff167224 */ /* 0x000fe200078e000b */
[----:B------:R1:W2:Y:S01]  /*60b0*/  MUFU.EX2 R20, R8 ;  /* 0x0000000800147308 */ /* 0x0002a20000000800 */
[----:B------:R-:W-:Y:S01]  /*60c0*/  HMMA.16816.F32.BF16 R92, R4, R18, R164 ;  /* 0x00000012045c723c */ /* 0x000fe200000418a4 */
[----:B------:R-:W3:Y:S01]  /*60d0*/  LDSM.16.MT88.4 R16, [R0+0x8100] ;  /* 0x008100000010783b */ /* 0x000ee20000004200 */
[----:B------:R-:W-:-:S03]  /*60e0*/  MOV R23, R151 ;  /* 0x0000009700177202 */ /* 0x000fc60000000f00 */
[----:B------:R-:W-:Y:S04]  /*60f0*/  LDSM.16.MT88.4 R148, [R2+0x5900] ;  /* 0x005900000294783b */ /* 0x000fe80000004200 */
[----:B-1----:R-:W1:Y:S01]  /*6100*/  LDSM.16.MT88.4 R8, [R236+0x8100] ;  /* 0x00810000ec08783b */ /* 0x002e620000004200 */
[----:B--2---:R-:W-:Y:S01]  /*6110*/  F2FP.BF16.PACK_AB R99, R20, R41 ;  /* 0x000000291463723e */ /* 0x004fe200000010ff */
[C---:B----4-:R-:W-:Y:S07]  /*6120*/  HMMA.16816.F32.BF16 R164, R4.reuse, R12, R192 ;  /* 0x0000000c04a4723c */ /* 0x050fee00000418c0 */
[----:B------:R-:W-:Y:S01]  /*6130*/  IMAD.MOV.U32 R192, RZ, RZ, R64 ;  /* 0x000000ffffc07224 */ /* 0x000fe200078e0040 */
[----:B------:R-:W-:Y:S01]  /*6140*/  HMMA.16816.F32.BF16 R12, R4, R14, R172 ;  /* 0x0000000e040c723c */ /* 0x000fe200000418ac */
[----:B------:R-:W-:Y:S01]  /*6150*/  MOV R193, R75 ;  /* 0x0000004b00c17202 */ /* 0x000fe20000000f00 */
[----:B------:R-:W-:Y:S01]  /*6160*/  IMAD.MOV.U32 R194, RZ, RZ, R74 ;  /* 0x000000ffffc27224 */ /* 0x000fe200078e004a */
[----:B------:R-:W-:-:S02]  /*6170*/  MOV R195, R73 ;  /* 0x0000004900c37202 */ /* 0x000fc40000000f00 */
[----:B------:R-:W-:Y:S03]  /*6180*/  LDSM.16.MT88.4 R72, [R103+0x8900] ;  /* 0x008900006748783b */ /* 0x000fe60000004200 */
[C---:B------:R-:W-:Y:S08]  /*6190*/  HMMA.16816.F32.BF16 R112, R96.reuse, R116, R112 ;  /* 0x000000746070723c */ /* 0x040ff00000041870 */
[----:B------:R-:W-:Y:S08]  /*61a0*/  HMMA.16816.F32.BF16 R116, R96, R118, R24 ;  /* 0x000000766074723c */ /* 0x000ff00000041818 */
[C---:B---3--:R-:W-:Y:S08]  /*61b0*/  HMMA.16816.F32.BF16 R24, R4.reuse, R16, R180 ;  /* 0x000000100418723c */ /* 0x048ff000000418b4 */
[C---:B-1----:R-:W-:Y:S07]  /*61c0*/  HMMA.16816.F32.BF16 R172, R4.reuse, R10, R88 ;  /* 0x0000000a04ac723c */ /* 0x042fee0000041858 */
[----:B------:R-:W-:Y:S01]  /*61d0*/  MOV R11, R67 ;  /* 0x00000043000b7202 */ /* 0x000fe20000000f00 */
[----:B------:R-:W-:Y:S01]  /*61e0*/  IMAD.MOV.U32 R88, RZ, RZ, R56 ;  /* 0x000000ffff587224 */ /* 0x000fe200078e0038 */
[----:B------:R-:W-:Y:S01]  /*61f0*/  MOV R89, R57 ;  /* 0x0000003900597202 */ /* 0x000fe20000000f00 */
[----:B------:R-:W-:Y:S01]  /*6200*/  IMAD.MOV.U32 R90, RZ, RZ, R58 ;  /* 0x000000ffff5a7224 */ /* 0x000fe200078e003a */
[----:B------:R-:W-:Y:S01]  /*6210*/  HMMA.16816.F32.BF16 R168, R4, R8, R168 ;  /* 0x0000000804a8723c */ /* 0x000fe200000418a8 */
[----:B------:R-:W-:-:S02]  /*6220*/  MOV R91, R59 ;  /* 0x0000003b005b7202 */ /* 0x000fc40000000f00 */
[----:B------:R-:W-:Y:S01]  /*6230*/  FADD.FTZ R2, R90, R89 ;  /* 0x000000595a027221 */ /* 0x000fe20000010000 */
[----:B------:R-:W-:Y:S03]  /*6240*/  LDSM.16.MT88.4 R56, [R236+0x5900] ;  /* 0x00590000ec38783b */ /* 0x000fe60000004200 */
[----:B------:R-:W-:Y:S01]  /*6250*/  MOV R8, R65 ;  /* 0x0000004100087202 */ /* 0x000fe20000000f00 */
[----:B------:R-:W-:Y:S01]  /*6260*/  HMMA.16816.F32.BF16 R16, R4, R18, R140 ;  /* 0x000000120410723c */ /* 0x000fe2000004188c */
[----:B------:R-:W-:Y:S01]  /*6270*/  IMAD.MOV.U32 R9, RZ, RZ, R66 ;  /* 0x000000ffff097224 */ /* 0x000fe200078e0042 */
[----:B------:R-:W1:Y:S02]  /*6280*/  LDSM.16.MT88.4 R140, [R103+0x5900] ;  /* 0x00590000678c783b */ /* 0x000e640000004200 */
[----:B------:R-:W-:Y:S02]  /*6290*/  FADD.FTZ R2, R8, R2 ;  /* 0x0000000208027221 */ /* 0x000fe40000010000 */
[----:B------:R-:W2:Y:S01]  /*62a0*/  LDSM.16.MT88.4 R64, [R0+0x5900] ;  /* 0x005900000040783b */ /* 0x000ea20000004200 */
[----:B------:R-:W-:Y:S01]  /*62b0*/  FADD.FTZ R4, R88, R11 ;  /* 0x0000000b58047221 */ /* 0x000fe20000010000 */
[----:B------:R-:W-:Y:S01]  /*62c0*/  HMMA.16816.F32.BF16 R128, R96, R132, R128 ;  /* 0x000000846080723c */ /* 0x000fe20000041880 */
[----:B------:R-:W-:-:S02]  /*62d0*/  FADD.FTZ R2, R192, R2 ;  /* 0x00000002c0027221 */ /* 0x000fc40000010000 */
[----:B------:R-:W-:Y:S02]  /*62e0*/  FADD.FTZ R4, R91, R4 ;  /* 0x000000045b047221 */ /* 0x000fe40000010000 */
[----:B------:R-:W-:Y:S01]  /*62f0*/  FADD.FTZ R2, R194, R2 ;  /* 0x00000002c2027221 */ /* 0x000fe20000010000 */
[----:B------:R-:W3:Y:S01]  /*6300*/  LDSM.16.MT88.4 R88, [R236+0x8900] ;  /* 0x00890000ec58783b */ /* 0x000ee20000004200 */
[----:B------:R-:W-:Y:S01]  /*6310*/  FADD.FTZ R4, R9, R4 ;  /* 0x0000000409047221 */ /* 0x000fe20000010000 */
[----:B------:R-:W-:Y:S01]  /*6320*/  HMMA.16816.F32.BF16 R132, R96, R134, R60 ;  /* 0x000000866084723c */ /* 0x000fe2000004183c */
[----:B------:R-:W-:Y:S01]  /*6330*/  FADD.FTZ R2, R22, R2 ;  /* 0x0000000216027221 */ /* 0x000fe20000010000 */
[----:B------:R4:W5:Y:S01]  /*6340*/  LDSM.16.MT88.4 R8, [R0+0x8900] ;  /* 0x008900000008783b */ /* 0x0009620000004200 */
[----:B------:R-:W-:-:S04]  /*6350*/  FADD.FTZ R4, R193, R4 ;  /* 0x00000004c1047221 */ /* 0x000fc80000010000 */
[----:B------:R-:W-:Y:S01]  /*6360*/  FADD.FTZ R4, R195, R4 ;  /* 0x00000004c3047221 */ /* 0x000fe20000010000 */
[C---:B------:R-:W-:Y:S03]  /*6370*/  HMMA.16816.F32.BF16 R144, R96.reuse, R148, R144 ;  /* 0x000000946090723c */ /* 0x040fe60000041890 */
[----:B------:R-:W-:Y:S02]  /*6380*/  FADD.FTZ R5, R23, R4 ;  /* 0x0000000417057221 */ /* 0x000fe40000010000 */
[----:B------:R-:W-:Y:S02]  /*6390*/  FADD.FTZ R4, R244, R2 ;  /* 0x00000002f4047221 */ /* 0x000fe40000010000 */
[----:B------:R-:W-:Y:S01]  /*63a0*/  FADD.FTZ R2, R245, R5 ;  /* 0x00000005f5027221 */ /* 0x000fe20000010000 */
[----:B------:R-:W-:Y:S03]  /*63b0*/  HMMA.16816.F32.BF16 R76, R96, R80, R76 ;  /* 0x00000050604c723c */ /* 0x000fe6000004184c */
[----:B------:R-:W-:-:S04]  /*63c0*/  FADD.FTZ R2, R243, R2 ;  /* 0x00000002f3027221 */ /* 0x000fc80000010000 */
[----:B------:R-:W-:Y:S01]  /*63d0*/  FADD.FTZ R2, R251, R2 ;  /* 0x00000002fb027221 */ /* 0x000fe20000010000 */
[C---:B------:R-:W-:Y:S01]  /*63e0*/  HMMA.16816.F32.BF16 R104, R96.reuse, R108, R104 ;  /* 0x0000006c6068723c */ /* 0x040fe20000041868 */
[----:B----4-:R-:W-:Y:S02]  /*63f0*/  FADD.FTZ R0, R242, R4 ;  /* 0x00000004f2007221 */ /* 0x010fe40000010000 */
[----:B------:R-:W-:Y:S02]  /*6400*/  FADD.FTZ R2, R247, R2 ;  /* 0x00000002f7027221 */ /* 0x000fe40000010000 */
[----:B------:R-:W-:Y:S02]  /*6410*/  FADD.FTZ R0, R252, R0 ;  /* 0x00000000fc007221 */ /* 0x000fe40000010000 */
[----:B------:R-:W-:Y:S01]  /*6420*/  FADD.FTZ R2, R248, R2 ;  /* 0x00000002f8027221 */ /* 0x000fe20000010000 */
[----:B-1----:R-:W-:Y:S01]  /*6430*/  HMMA.16816.F32.BF16 R136, R96, R140, R136 ;  /* 0x0000008c6088723c */ /* 0x002fe20000041888 */
        /* <DEDUP_REMOVED lines=18> */
[----:B--2---:R-:W-:Y:S01]  /*6560*/  HMMA.16816.F32.BF16 R60, R96, R64, R160 ;  /* 0x00000040603c723c */ /* 0x004fe200000418a0 */
[----:B------:R-:W-:-:S04]  /*6570*/  FADD.FTZ R0, R50, R0 ;  /* 0x0000000032007221 */ /* 0x000fc80000010000 */
[----:B------:R-:W-:Y:S02]  /*6580*/  FADD.FTZ R2, R51, R0 ;  /* 0x0000000033027221 */ /* 0x000fe40000010000 */
        /* <DEDUP_REMOVED lines=14> */
[C---:B---3--:R-:W-:Y:S02]  /*6670*/  HMMA.16816.F32.BF16 R84, R96.reuse, R88, R168 ;  /* 0x000000586054723c */ /* 0x048fe400000418a8 */
[----:B------:R1:W-:Y:S06]  /*6680*/  STL [R1+0xc], R4 ;  /* 0x00000c0401007387 */ /* 0x0003ec0000100800 */
[C---:B------:R-:W-:Y:S08]  /*6690*/  HMMA.16816.F32.BF16 R148, R96.reuse, R150, R28 ;  /* 0x000000966094723c */ /* 0x040ff0000004181c */
[C---:B------:R-:W-:Y:S08]  /*66a0*/  HMMA.16816.F32.BF16 R80, R96.reuse, R82, R32 ;  /* 0x000000526050723c */ /* 0x040ff00000041820 */
[C---:B------:R-:W-:Y:S08]  /*66b0*/  HMMA.16816.F32.BF16 R108, R96.reuse, R110, R36 ;  /* 0x0000006e606c723c */ /* 0x040ff00000041824 */
[C---:B------:R-:W-:Y:S08]  /*66c0*/  HMMA.16816.F32.BF16 R124, R96.reuse, R126, R44 ;  /* 0x0000007e607c723c */ /* 0x040ff0000004182c */
[C---:B------:R-:W-:Y:S08]  /*66d0*/  HMMA.16816.F32.BF16 R72, R96.reuse, R74, R12 ;  /* 0x0000004a6048723c */ /* 0x040ff0000004180c */
[C---:B------:R-:W-:Y:S08]  /*66e0*/  HMMA.16816.F32.BF16 R88, R96.reuse, R90, R172 ;  /* 0x0000005a6058723c */ /* 0x040ff000000418ac */
[C---:B-----5:R-:W-:Y:S08]  /*66f0*/  HMMA.16816.F32.BF16 R92, R96.reuse, R8, R24 ;  /* 0x00000008605c723c */ /* 0x060ff00000041818 */
[----:B------:R-:W-:Y:S01]  /*6700*/  HMMA.16816.F32.BF16 R96, R96, R10, R16 ;  /* 0x0000000a6060723c */ /* 0x000fe20000041810 */
[----:B------:R-:W-:Y:S07]  /*6710*/  @!P0 BRA `(.L_x_1197) ;  /* 0x0000023000008947 */ /* 0x000fee0003800000 */
[----:B-1----:R-:W2:Y:S04]  /*6720*/  LDL.64 R242, [R1+0x18] ;  /* 0x0000180001f27983 */ /* 0x002ea80000100a00 */
[----:B------:R-:W3:Y:S01]  /*6730*/  LDL R248, [R1+0x8] ;  /* 0x0000080001f87983 */ /* 0x000ee20000100800 */
[----:B------:R-:W-:Y:S01]  /*6740*/  UIADD3 UR5, UR28, -0x3, URZ ;  /* 0xfffffffd1c057890 */ /* 0x000fe2000fffe03f */
[----:B------:R-:W-:-:S02]  /*6750*/  IMAD.MOV.U32 R247, RZ, RZ, c[0x0][0x1e0] ;  /* 0x00007800fff77624 */ /* 0x000fc400078e00ff */
[----:B------:R-:W-:Y:S01]  /*6760*/  IMAD.MOV.U32 R251, RZ, RZ, c[0x0][0x1e4] ;  /* 0x00007900fffb7624 */ /* 0x000fe200078e00ff */
[----:B------:R-:W-:Y:S01]  /*6770*/  USHF.R.S32.HI UR4, URZ, 0x1f, UR5 ;  /* 0x0000001f3f047899 */ /* 0x000fe20008011405 */
[C---:B------:R-:W-:Y:S01]  /*6780*/  IMAD.SHL.U32 R8, R247.reuse, 0x40, RZ ;  /* 0x00000040f7087824 */ /* 0x040fe200078e00ff */
[----:B------:R-:W-:Y:S01]  /*6790*/  UIMAD UR6, UR6, UR5, URZ ;  /* 0x00000005060672a4 */ /* 0x000fe2000f8e023f */
[----:B------:R-:W-:Y:S01]  /*67a0*/  IMAD.U32 R6, RZ, RZ, UR5 ;  /* 0x00000005ff067e24 */ /* 0x000fe2000f8e00ff */
[----:B------:R-:W-:Y:S02]  /*67b0*/  SHF.L.U64.HI R2, R247, 0x6, R251 ;  /* 0x00000006f7027819 */ /* 0x000fe400000102fb */
[----:B------:R-:W-:Y:S01]  /*67c0*/  UIMAD UR4, UR4, UR18, UR6 ;  /* 0x00000012040472a4 */ /* 0x000fe2000f8e0206 */
[----:B--2---:R-:W-:-:S05]  /*67d0*/  IMAD.WIDE.U32 R6, R6, UR18, R242 ;  /* 0x0000001206067c25 */ /* 0x004fca000f8e00f2 */
[----:B------:R-:W-:Y:S02]  /*67e0*/  IADD3 R0, R7, UR4, RZ ;  /* 0x0000000407007c10 */ /* 0x000fe4000fffe0ff */
[----:B------:R-:W-:-:S04]  /*67f0*/  LEA R4, P0, R6, c[0x0][0x1c8], 0x1 ;  /* 0x0000720006047a11 */ /* 0x000fc800078008ff */
[----:B------:R-:W-:Y:S02]  /*6800*/  LEA.HI.X R5, R6, c[0x0][0x1cc], R0, 0x1, P0 ;  /* 0x0000730006057a11 */ /* 0x000fe400000f0c00 */
[--C-:B------:R-:W-:Y:S02]  /*6810*/  IADD3 R12, P6, P5, R8, 0x80, R4.reuse ;  /* 0x00000080080c7810 */ /* 0x100fe40007dde004 */
[-C--:B------:R-:W-:Y:S01]  /*6820*/  IADD3 R6, P0, R4, R8.reuse, RZ ;  /* 0x0000000804067210 */ /* 0x080fe20007f1e0ff */
[----:B------:R-:W-:Y:S01]  /*6830*/  @!PT LDS RZ, [RZ] ;  /* 0x00000000fffff984 */ /* 0x000fe20000000800 */
[----:B------:R-:W-:Y:S01]  /*6840*/  @!PT LDS RZ, [RZ] ;  /* 0x00000000fffff984 */ /* 0x000fe20000000800 */
[----:B------:R-:W-:Y:S01]  /*6850*/  @!PT LDS RZ, [RZ] ;  /* 0x00000000fffff984 */ /* 0x000fe20000000800 */
[----:B---3--:R1:W-:Y:S01]  /*6860*/  LDGSTS.E.BYPASS.LTC128B.128 [R248+0x12100], [R4.64], !P4 ;  /* 0x1210000004f87fae */ /* 0x0083e2000e101d58 */
[--C-:B------:R-:W-:Y:S02]  /*6870*/  IADD3.X R13, R2, RZ, R5.reuse, P6, P5 ;  /* 0x000000ff020d7210 */ /* 0x100fe400037ea405 */
        /* <DEDUP_REMOVED lines=13> */
.L_x_1197:
[----:B-1----:R-:W-:Y:S01]  /*6950*/  ULDC.64 UR4, c[0x0][0x2c8] ;  /* 0x0000b20000047ab9 */ /* 0x002fe20000000a00 */
[----:B------:R-:W0:Y:S01]  /*6960*/  LDGDEPBAR ;  /* 0x00000000000079af */ /* 0x000e220000000000 */
[----:B------:R-:W-:-:S02]  /*6970*/  UIMAD.WIDE.U32 UR6, UR8, UR4, URZ ;  /* 0x00000004080672a5 */ /* 0x000fc4000f8e003f */
[----:B------:R-:W-:Y:S02]  /*6980*/  UIADD3 UR28, UR28, -0x2, URZ ;  /* 0xfffffffe1c1c7890 */ /* 0x000fe4000fffe03f */
[----:B------:R-:W-:Y:S02]  /*6990*/  @UP2 USHF.R.U32.HI UR8, URZ, UR5, UR7 ;  /* 0x000000053f082299 */ /* 0x000fe40008011607 */
[----:B------:R-:W-:Y:S02]  /*69a0*/  UMOV UR12, URZ ;  /* 0x0000003f000c7c82 */ /* 0x000fe40008000000 */
[----:B------:R-:W-:-:S04]  /*69b0*/  UIADD3 UR8, UR8, UR14, -UR16 ;  /* 0x0000000e08087290 */ /* 0x000fc8000fffe810 */
[----:B------:R-:W-:-:S04]  /*69c0*/  UIMAD.WIDE UR4, UR8, 0x2aaaaaab, URZ ;  /* 0x2aaaaaab080478a5 */ /* 0x000fc8000f8e023f */
[----:B------:R-:W-:-:S04]  /*69d0*/  USHF.R.U32.HI UR13, URZ, 0x1f, UR5 ;  /* 0x0000001f3f0d7899 */ /* 0x000fc80008011605 */
[----:B------:R-:W-:-:S03]  /*69e0*/  ULEA.HI.SX32 UR13, UR5, UR13, 0x1c ;  /* 0x0000000d050d7291 */ /* 0x000fc6000f8fe23f */
[----:B------:R-:W-:Y:S02]  /*69f0*/  UMOV UR5, 0x1 ;  /* 0x0000000100057882 */ /* 0x000fe40000000000 */
[----:B------:R-:W-:-:S04]  /*6a00*/  UISETP.LT.AND UP0, UPT, URZ, UR13, UPT ;  /* 0x0000000d3f00728c */ /* 0x000fc8000bf01270 */
[----:B------:R-:W-:-:S04]  /*6a10*/  USEL UR13, URZ, UR13, !UP0 ;  /* 0x0000000d3f0d7287 */ /* 0x000fc8000c000000 */
[----:B------:R-:W-:-:S06]  /*6a20*/  UISETP.GE.AND UP0, UPT, UR28, UR13, UPT ;  /* 0x0000000d1c00728c */ /* 0x000fcc000bf06270 */
[----:B------:R-:W-:-:S13]  /*6a30*/  PLOP3.LUT P0, PT, PT, PT, UP0, 0x80, 0x0 ;  /* 0x000000000000781c */ /* 0x000fda0003f0f008 */
[----:B------:R-:W-:Y:S05]  /*6a40*/  @!P0 BRA `(.L_x_1198) ;  /* 0x0000489000008947 */ /* 0x000fea0003800000 */
[----:B------:R-:W2:Y:S01]  /*6a50*/  LDL R0, [R1+0x4] ;  /* 0x0000040001007983 */ /* 0x000ea20000100800 */
[----:B------:R-:W-:Y:S01]  /*6a60*/  PLOP3.LUT P5, PT, PT, PT, UP2, 0x80, 0x0 ;  /* 0x000000000000781c */ /* 0x000fe20003faf028 */
[----:B------:R-:W-:Y:S01]  /*6a70*/  IMAD.MOV.U32 R239, RZ, RZ, 0x20 ;  /* 0x00000020ffef7424 */ /* 0x000fe200078e00ff */
[----:B------:R-:W-:Y:S01]  /*6a80*/  PLOP3.LUT P0, PT, PT, PT, UP2, 0x80, 0x0 ;  /* 0x000000000000781c */ /* 0x000fe20003f0f028 */
[----:B------:R-:W-:Y:S01]  /*6a90*/  IMAD.MOV.U32 R102, RZ, RZ, R3 ;  /* 0x000000ffff667224 */ /* 0x000fe200078e0003 */
[----:B------:R-:W-:Y:S01]  /*6aa0*/  UMOV UR12, URZ ;  /* 0x0000003f000c7c82 */ /* 0x000fe20008000000 */
[----:B------:R-:W-:Y:S01]  /*6ab0*/  IMAD.MOV.U32 R101, RZ, RZ, R100 ;  /* 0x000000ffff657224 */ /* 0x000fe200078e0064 */
[----:B------:R-:W-:Y:S01]  /*6ac0*/  SEL R239, R239, 0xffffffe0, !P1 ;  /* 0xffffffe0efef7807 */ /* 0x000fe20004800000 */
[----:B------:R-:W-:Y:S02]  /*6ad0*/  UMOV UR5, 0x1 ;  /* 0x0000000100057882 */ /* 0x000fe40000000000 */
[----:B------:R-:W-:-:S02]  /*6ae0*/  UMOV UR15, UR28 ;  /* 0x0000001c000f7c82 */ /* 0x000fc40008000000 */
[----:B------:R-:W-:Y:S02]  /*6af0*/  ULDC.64 UR8, c[0x0][0x208] ;  /* 0x0000820000087ab9 */ /* 0x000fe40000000a00 */
[----:B------:R-:W-:Y:S01]  /*6b00*/  ULDC.64 UR6, c[0x0][0x1e0] ;  /* 0x0000780000067ab9 */ /* 0x000fe20000000a00 */
[----:B--2---:R-:W-:-:S05]  /*6b10*/  @P5 IMAD.HI.U32 R0, R0, c[0x0][0x2c8], RZ ;  /* 0x0000b20000005a27 */ /* 0x004fca00078e00ff */
[----:B------:R-:W-:-:S05]  /*6b20*/  @P0 SHF.R.U32.HI R0, RZ, c[0x0][0x2cc], R0 ;  /* 0x0000b300ff000a19 */ /* 0x000fca0000011600 */
[----:B------:R1:W-:Y:S02]  /*6b30*/  @P0 STL [R1], R0 ;  /* 0x0000000001000387 */ /* 0x0003e40000100800 */
.L_x_1199:
[----:B------:R-:W2:Y:S01]  /*6b40*/  LDL.64 R38, [R1+0x20] ;  /* 0x0000200001267983 */ /* 0x000ea20000100a00 */
[----:B------:R-:W-:Y:S04]  /*6b50*/  DEPBAR.LE SB0, 0x2 ;  /* 0x000080800000791a */ /* 0x000fe80000000000 */
[----:B------:R-:W-:Y:S01]  /*6b60*/  MOV R3, UR5 ;  /* 0x0000000500037c02 */ /* 0x000fe20008000f00 */
[----:B------:R-:W3:Y:S01]  /*6b70*/  LDL.64 R36, [R1+0x28] ;  /* 0x0000280001247983 */ /* 0x000ee20000100a00 */
[----:B------:R-:W-:Y:S01]  /*6b80*/  UISETP.GE.AND UP0, UPT, UR15, 0x1, UPT ;  /* 0x000000010f00788c */ /* 0x000fe2000bf06270 */
[----:B------:R-:W-:Y:S01]  /*6b90*/  MOV R100, UR12 ;  /* 0x0000000c00647c02 */ /* 0x000fe20008000f00 */
[----:B------:R-:W-:Y:S01]  /*6ba0*/  UIADD3 UR28, UR15, -0x1, URZ ;  /* 0xffffffff0f1c7890 */ /* 0x000fe2000fffe03f */
[C---:B------:R-:W-:Y:S01]  /*6bb0*/  IMAD R48, R3.reuse, 0x9000, R237 ;  /* 0x0000900003307824 */ /* 0x040fe200078e02ed */
[----:B------:R-:W-:Y:S01]  /*6bc0*/  UIMAD UR4, UR5, 0x9000, URZ ;  /* 0x00009000050478a4 */ /* 0x000fe2000f8e023f */
[----:B------:R-:W4:Y:S04]  /*6bd0*/  LDL R46, [R1+0x8] ;  /* 0x00000800012e7983 */ /* 0x000f280000100800 */
[----:B------:R-:W-:Y:S01]  /*6be0*/  BAR.SYNC.DEFER_BLOCKING 0x0 ;  /* 0x0000000000007b1d */ /* 0x000fe20000010000 */
[----:B------:R-:W-:Y:S01]  /*6bf0*/  PLOP3.LUT P0, PT, PT, PT, UP0, 0x80, 0x0 ;  /* 0x000000000000781c */ /* 0x000fe20003f0f008 */
[----:B------:R-:W-:Y:S01]  /*6c00*/  @UP0 USHF.R.S32.HI UR17, URZ, 0x1f, UR28 ;  /* 0x0000001f3f110899 */ /* 0x000fe2000801141c */
[----:B------:R-:W-:Y:S01]  /*6c10*/  IMAD R3, R3, 0x9000, R233 ;  /* 0x0000900003037824 */ /* 0x000fe200078e02e9 */
[----:B------:R-:W-:Y:S02]  /*6c20*/  @UP0 UIMAD.WIDE.U32 UR18, UR28, UR8, URZ ;  /* 0x000000081c1202a5 */ /* 0x000fe4000f8e003f */
[----:B------:R-:W-:Y:S02]  /*6c30*/  @UP0 UIMAD UR17, UR17, UR8, URZ ;  /* 0x00000008111102a4 */ /* 0x000fe4000f8e023f */
[----:B-1----:R-:W-:Y:S01]  /*6c40*/  IADD3 R0, R239, R3, RZ ;  /* 0x00000003ef007210 */ /* 0x002fe20007ffe0ff */
[----:B------:R-:W-:Y:S01]  /*6c50*/  UISETP.GE.AND UP1, UPT, UR12, 0x1, UPT ;  /* 0x000000010c00788c */ /* 0x000fe2000bf26270 */
[----:B------:R-:W-:Y:S01]  /*6c60*/  MOV R2, UR18 ;  /* 0x0000001200027c02 */ /* 0x000fe20008000f00 */
[----:B------:R-:W-:Y:S04]  /*6c70*/  @UP0 UIMAD UR17, UR28, UR9, UR17 ;  /* 0x000000091c1102a4 */ /* 0x000fe8000f8e0211 */
[----:B------:R-:W-:Y:S04]  /*6c80*/  @UP0 UIADD3 UR17, UR19, UR17, URZ ;  /* 0x0000001113110290 */ /* 0x000fe8000fffe03f */
[----:B------:R-:W-:Y:S02]  /*6c90*/  @UP0 UIMAD UR17, UR17, 0x60, URZ ;  /* 0x00000060111108a4 */ /* 0x000fe4000f8e023f */
[----:B------:R-:W-:Y:S01]  /*6ca0*/  UISETP.GE.AND UP0, UPT, UR15, 0x2, UPT ;  /* 0x000000020f00788c */ /* 0x000fe2000bf06270 */
[----:B------:R-:W1:Y:S08]  /*6cb0*/  LDSM.16.M88.4 R8, [R48+0x12100] ;  /* 0x012100003008783b */ /* 0x000e700000000200 */
[----:B------:R-:W5:Y:S02]  /*6cc0*/  LDSM.16.M88.4 R16, [R48+0x12900] ;  /* 0x012900003010783b */ /* 0x000f640000000200 */
[----:B------:R-:W-:Y:S04]  /*6cd0*/  @UP0 UIADD3 UR18, UR15, -0x2, URZ ;  /* 0xfffffffe0f120890 */ /* 0x000fe8000fffe03f */
[----:B------:R-:W-:Y:S02]  /*6ce0*/  @UP0 UIMAD.WIDE.U32 UR20, UR18, UR6, URZ ;  /* 0x00000006121402a5 */ /* 0x000fe4000f8e003f */
[----:B------:R-:W5:Y:S08]  /*6cf0*/  LDSM.16.M88.4 R24, [R48+0x13100] ;  /* 0x013100003018783b */ /* 0x000f700000000200 */
[----:B------:R-:W4:Y:S04]  /*6d00*/  LDL R234, [R1+0x14] ;  /* 0x0000140001ea7983 */ /* 0x000f280000100800 */
[----:B------:R-:W5:Y:S08]  /*6d10*/  LDSM.16.M88.4 R32, [R48+0x13900] ;  /* 0x013900003020783b */ /* 0x000f700000000200 */
[----:B------:R-:W2:Y:S01]  /*6d20*/  LDSM.16.M88.4 R40, [R48+0x14100] ;  /* 0x014100003028783b */ /* 0x000ea20000000200 */
[C---:B-1----:R-:W-:Y:S07]  /*6d30*/  HMMA.16816.F32.BF16 R4, R152.reuse, R8, RZ ;  /* 0x000000089804723c */ /* 0x042fee00000418ff */
[----:B------:R-:W1:Y:S01]  /*6d40*/  LDSM.16.M88.4 R48, [R48+0x14900] ;  /* 0x014900003030783b */ /* 0x000e620000000200 */
[C---:B------:R-:W-:Y:S07]  /*6d50*/  HMMA.16816.F32.BF16 R8, R152.reuse, R10, RZ ;  /* 0x0000000a9808723c */ /* 0x040fee00000418ff */
[----:B------:R-:W1:Y:S01]  /*6d60*/  LDSM.16.M88.4 R160, [R0] ;  /* 0x0000000000a0783b */ /* 0x000e620000000200 */
[C---:B-----5:R-:W-:Y:S07]  /*6d70*/  HMMA.16816.F32.BF16 R12, R152.reuse, R16, RZ ;  /* 0x00000010980c723c */ /* 0x060fee00000418ff */
[----:B------:R-:W5:Y:S01]  /*6d80*/  LDSM.16.M88.4 R164, [R0+0x800] ;  /* 0x0008000000a4783b */ /* 0x000f620000000200 */
[C---:B------:R-:W-:Y:S07]  /*6d90*/  HMMA.16816.F32.BF16 R16, R152.reuse, R18, RZ ;  /* 0x000000129810723c */ /* 0x040fee00000418ff */
[----:B------:R-:W1:Y:S01]  /*6da0*/  LDSM.16.M88.4 R168, [R0+0x1000] ;  /* 0x0010000000a8783b */ /* 0x000e620000000200 */
[C---:B------:R-:W-:Y:S07]  /*6db0*/  HMMA.16816.F32.BF16 R20, R152.reuse, R24, RZ ;  /* 0x000000189814723c */ /* 0x040fee00000418ff */
[----:B------:R-:W1:Y:S01]  /*6dc0*/  LDSM.16.M88.4 R172, [R0+0x1800] ;  /* 0x0018000000ac783b */ /* 0x000e620000000200 */
[C---:B------:R-:W-:Y:S07]  /*6dd0*/  HMMA.16816.F32.BF16 R24, R152.reuse, R26, RZ ;  /* 0x0000001a9818723c */ /* 0x040fee00000418ff */
[----:B------:R-:W1:Y:S01]  /*6de0*/  LDSM.16.M88.4 R176, [R0+0x2000] ;  /* 0x0020000000b0783b */ /* 0x000e620000000200 */
[C---:B------:R-:W-:Y:S07]  /*6df0*/  HMMA.16816.F32.BF16 R28, R152.reuse, R32, RZ ;  /* 0x00000020981c723c */ /* 0x040fee00000418ff */
[----:B------:R-:W1:Y:S01]  /*6e00*/  LDSM.16.M88.4 R180, [R0+0x2800] ;  /* 0x0028000000b4783b */ /* 0x000e620000000200 */
[C---:B------:R-:W-:Y:S07]  /*6e10*/  HMMA.16816.F32.BF16 R32, R152.reuse, R34, RZ ;  /* 0x000000229820723c */ /* 0x040fee00000418ff */
[----:B------:R-:W4:Y:S01]  /*6e20*/  LDL R235, [R1] ;  /* 0x0000000001eb7983 */ /* 0x000f220000100800 */
[----:B--2---:R-:W-:Y:S01]  /*6e30*/  @P0 MOV R45, R39 ;  /* 0x00000027002d0202 */ /* 0x004fe20000000f00 */
[----:B---3--:R-:W-:Y:S02]  /*6e40*/  @P0 IMAD.MOV.U32 R44, RZ, RZ, R36 ;  /* 0x000000ffff2c0224 */ /* 0x008fe400078e0024 */
[C---:B------:R-:W-:Y:S02]  /*6e50*/  HMMA.16816.F32.BF16 R36, R152.reuse, R40, RZ ;  /* 0x000000289824723c */ /* 0x040fe400000418ff */
[----:B------:R-:W-:Y:S04]  /*6e60*/  @P0 IMAD.WIDE.U32 R44, R2, 0x60, R44 ;  /* 0x00000060022c0825 */ /* 0x000fe800078e002c */
[----:B----4-:R-:W-:Y:S01]  /*6e70*/  @P0 IMAD R100, R100, 0x9000, R46 ;  /* 0x0000900064640824 */ /* 0x010fe200078e022e */
[----:B------:R-:W-:Y:S01]  /*6e80*/  @P0 SHF.L.U32 R2, R44, 0x1, RZ ;  /* 0x000000012c020819 */ /* 0x000fe200000006ff */
[C---:B------:R-:W-:Y:S01]  /*6e90*/  HMMA.16816.F32.BF16 R40, R152.reuse, R42, RZ ;  /* 0x0000002a9828723c */ /* 0x040fe200000418ff */
[----:B------:R-:W-:Y:S01]  /*6ea0*/  @P0 IADD3 R194, R45, UR17, RZ ;  /* 0x000000112dc20c10 */ /* 0x000fe2000fffe0ff */
[----:B------:R-:W-:Y:S02]  /*6eb0*/  UIMAD UR17, UR15, -0x60, URZ ;  /* 0xffffffa00f1178a4 */ /* 0x000fe4000f8e023f */
[----:B------:R-:W-:Y:S02]  /*6ec0*/  @P0 IADD3 R192, P1, R2, c[0x0][0x1f8], RZ ;  /* 0x00007e0002c00a10 */ /* 0x000fe40007f3e0ff */
[----:B------:R-:W-:Y:S02]  /*6ed0*/  @P0 SHF.L.U64.HI R194, R44, 0x1, R194 ;  /* 0x000000012cc20819 */ /* 0x000fe400000102c2 */
[C---:B-1----:R-:W-:Y:S01]  /*6ee0*/  HMMA.16816.F32.BF16 R44, R152.reuse, R48, RZ ;  /* 0x00000030982c723c */ /* 0x042fe200000418ff */
[----:B------:R-:W-:Y:S03]  /*6ef0*/  @P0 IADD3 R228, P5, R2, 0x80, RZ ;  /* 0x0000008002e40810 */ /* 0x000fe60007fbe0ff */
[----:B------:R-:W-:Y:S02]  /*6f00*/  @P0 IADD3.X R193, R194, c[0x0][0x1fc], RZ, P1, !PT ;  /* 0x00007f00c2c10a10 */ /* 0x000fe40000ffe4ff */
[----:B------:R-:W-:Y:S02]  /*6f10*/  @P0 IADD3 R228, P1, R228, c[0x0][0x1f8], RZ ;  /* 0x00007e00e4e40a10 */ /* 0x000fe40007f3e0ff */
[----:B------:R-:W-:Y:S01]  /*6f20*/  HMMA.16816.F32.BF16 R48, R152, R50, RZ ;  /* 0x000000329830723c */ /* 0x000fe200000418ff */
[----:B------:R-:W-:Y:S01]  /*6f30*/  @!PT LDS RZ, [RZ] ;  /* 0x00000000fffff984 */ /* 0x000fe20000000800 */
[----:B------:R-:W-:Y:S01]  /*6f40*/  @!PT LDS RZ, [RZ] ;  /* 0x00000000fffff984 */ /* 0x000fe20000000800 */
[----:B------:R-:W-:Y:S01]  /*6f50*/  @!PT LDS RZ, [RZ] ;  /* 0x00000000fffff984 */ /* 0x000fe20000000800 */
[----:B------:R1:W-:Y:S03]  /*6f60*/  @P0 LDGSTS.E.BYPASS.LTC128B.128 [R100+0x100], [R192.64], !P4 ;  /* 0x00100000c0640fae */ /* 0x0003e6000e101d58 */
[--C-:B------:R-:W-:Y:S02]  /*6f70*/  @P0 IADD3.X R229, RZ, c[0x0][0x1fc], R194.reuse, P1, P5 ;  /* 0x00007f00ffe50a10 */ /* 0x100fe40000fea4c2 */
[----:B------:R-:W-:Y:S02]  /*6f80*/  @P0 IADD3 R2, P6, R2, 0x100, RZ ;  /* 0x0000010002020810 */ /* 0x000fe40007fde0ff */
[C---:B------:R-:W-:Y:S01]  /*6f90*/  HMMA.16816.F32.BF16 R4, R156.reuse, R160, R4 ;  /* 0x000000a09c04723c */ /* 0x040fe20000041804 */
[----:B------:R2:W-:Y:S06]  /*6fa0*/  @P0 LDGSTS.E.BYPASS.LTC128B.128 [R100+0x3100], [R228.64], !P3 ;  /* 0x03100000e4640fae */ /* 0x0005ec000d901d58 */
[----:B------:R-:W-:Y:S01]  /*6fb0*/  @P0 IADD3 R160, P1, R192, UR11, RZ ;  /* 0x0000000bc0a00c10 */ /* 0x000fe2000ff3e0ff */
[C---:B------:R-:W-:Y:S04]  /*6fc0*/  HMMA.16816.F32.BF16 R8, R156.reuse, R162, R8 ;  /* 0x000000a29c08723c */ /* 0x040fe80000041808 */
[----:B------:R-:W-:Y:S03]  /*6fd0*/  @P0 IADD3.X R161, R193, UR10, RZ, P1, !PT ;  /* 0x0000000ac1a10c10 */ /* 0x000fe60008ffe4ff */
[----:B------:R-:W-:Y:S01]  /*6fe0*/  @P0 IADD3 R162, P1, R160, UR11, RZ ;  /* 0x0000000ba0a20c10 */ /* 0x000fe2000ff3e0ff */
[C---:B-----5:R-:W-:Y:S04]  /*6ff0*/  HMMA.16816.F32.BF16 R12, R156.reuse, R164, R12 ;  /* 0x000000a49c0c723c */ /* 0x060fe8000004180c */
[----:B------:R-:W-:Y:S04]  /*7000*/  @P0 IADD3.X R163, R161, UR10, RZ, P1, !PT ;  /* 0x0000000aa1a30c10 */ /* 0x000fe80008ffe4ff */
[C---:B------:R-:W-:Y:S04]  /*7010*/  HMMA.16816.F32.BF16 R16, R156.reuse, R166, R16 ;  /* 0x000000a69c10723c */ /* 0x040fe80000041810 */
[----:B--2---:R-:W-:Y:S01]  /*7020*/  @P0 IADD3 R228, P5, R2, c[0x0][0x1f8], RZ ;  /* 0x00007e0002e40a10 */ /* 0x004fe20007fbe0ff */
[C---:B------:R-:W-:Y:S03]  /*7030*/  IMAD.IADD R2, R232.reuse, 0x1, R3 ;  /* 0x00000001e8027824 */ /* 0x040fe600078e0203 */
[C---:B------:R-:W-:Y:S04]  /*7040*/  HMMA.16816.F32.BF16 R20, R156.reuse, R168, R20 ;  /* 0x000000a89c14723c */ /* 0x040fe80000041814 */
[----:B------:R-:W-:Y:S04]  /*7050*/  @P0 IADD3.X R229, RZ, c[0x0][0x1fc], R194, P5, P6 ;  /* 0x00007f00ffe50a10 */ /* 0x000fe80002fec4c2 */
[C---:B------:R-:W-:Y:S01]  /*7060*/  HMMA.16816.F32.BF16 R24, R156.reuse, R170, R24 ;  /* 0x000000aa9c18723c */ /* 0x040fe20000041818 */
[----:B------:R2:W-:Y:S07]  /*7070*/  @P0 LDGSTS.E.BYPASS.LTC128B.128 [R100+0x6100], [R228.64], !P2 ;  /* 0x06100000e4640fae */ /* 0x0005ee000d101d58 */
[C---:B------:R-:W-:Y:S01]  /*7080*/  HMMA.16816.F32.BF16 R28, R156.reuse, R172, R28 ;  /* 0x000000ac9c1c723c */ /* 0x040fe2000004181c */
[----:B------:R1:W-:Y:S07]  /*7090*/  @P0 LDGSTS.E.BYPASS.LTC128B.128 [R100+0x1100], [R160.64], !P4 ;  /* 0x01100000a0640fae */ /* 0x0003ee000e101d58 */
[C---:B------:R-:W-:Y:S01]  /*70a0*/  HMMA.16816.F32.BF16 R32, R156.reuse, R174, R32 ;  /* 0x000000ae9c20723c */ /* 0x040fe20000041820 */
[----:B------:R1:W-:Y:S07]  /*70b0*/  @P0 LDGSTS.E.BYPASS.LTC128B.128 [R100+0x4100], [R160.64+0x80], !P3 ;  /* 0x04100080a0640fae */ /* 0x0003ee000d901d58 */
[C---:B------:R-:W-:Y:S01]  /*70c0*/  HMMA.16816.F32.BF16 R36, R156.reuse, R176, R36 ;  /* 0x000000b09c24723c */ /* 0x040fe20000041824 */
[----:B------:R1:W-:Y:S03]  /*70d0*/  @P0 LDGSTS.E.BYPASS.LTC128B.128 [R100+0x7100], [R160.64+0x100], !P2 ;  /* 0x07100100a0640fae */ /* 0x0003e6000d101d58 */
[----:B--2---:R-:W-:Y:S04]  /*70e0*/  IADD3 R228, R232, R0, RZ ;  /* 0x00000000e8e47210 */ /* 0x004fe80007ffe0ff */
[C---:B------:R-:W-:Y:S01]  /*70f0*/  HMMA.16816.F32.BF16 R40, R156.reuse, R178, R40 ;  /* 0x000000b29c28723c */ /* 0x040fe20000041828 */
[----:B------:R1:W-:Y:S07]  /*7100*/  @P0 LDGSTS.E.BYPASS.LTC128B.128 [R100+0x2100], [R162.64], !P4 ;  /* 0x02100000a2640fae */ /* 0x0003ee000e101d58 */
[C---:B------:R-:W-:Y:S01]  /*7110*/  HMMA.16816.F32.BF16 R44, R156.reuse, R180, R44 ;  /* 0x000000b49c2c723c */ /* 0x040fe2000004182c */
[----:B------:R1:W-:Y:S07]  /*7120*/  @P0 LDGSTS.E.BYPASS.LTC128B.128 [R100+0x5100], [R162.64+0x80], !P3 ;  /* 0x05100080a2640fae */ /* 0x0003ee000d901d58 */
[----:B------:R-:W-:Y:S01]  /*7130*/  HMMA.16816.F32.BF16 R48, R156, R182, R48 ;  /* 0x000000b69c30723c */ /* 0x000fe20000041830 */
[----:B------:R1:W-:Y:S01]  /*7140*/  @P0 LDGSTS.E.BYPASS.LTC128B.128 [R100+0x8100], [R162.64+0x100], !P2 ;  /* 0x08100100a2640fae */ /* 0x0003e2000d101d58 */
[----:B------:R-:W-:Y:S07]  /*7150*/  PLOP3.LUT P0, PT, PT, PT, UP2, 0x80, 0x0 ;  /* 0x000000000000781c */ /* 0x000fee0003f0f028 */
[----:B------:R-:W-:Y:S08]  /*7160*/  LDSM.16.M88.4 R164, [R2+0x800] ;  /* 0x0008000002a4783b */ /* 0x000ff00000000200 */
[----:B------:R-:W-:Y:S08]  /*7170*/  LDSM.16.M88.4 R168, [R2+0x1000] ;  /* 0x0010000002a8783b */ /* 0x000ff00000000200 */
[----:B------:R-:W-:Y:S01]  /*7180*/  LDSM.16.M88.4 R172, [R2+0x1800] ;  /* 0x0018000002ac783b */ /* 0x000fe20000000200 */
[----:B-1----:R-:W-:Y:S07]  /*7190*/  IADD3 R100, R239, R3, R232 ;  /* 0x00000003ef647210 */ /* 0x002fee0007ffe0e8 */
[----:B------:R-:W1:Y:S08]  /*71a0*/  LDSM.16.M88.4 R160, [R2] ;  /* 0x0000000002a0783b */ /* 0x000e700000000200 */
[----:B------:R-:W0:Y:S08]  /*71b0*/  LDGDEPBAR ;  /* 0x00000000000079af */ /* 0x000e300000000000 */
[----:B------:R-:W2:Y:S08]  /*71c0*/  LDSM.16.M88.4 R176, [R2+0x2000] ;  /* 0x0020000002b0783b */ /* 0x000eb00000000200 */
[----:B------:R-:W-:Y:S08]  /*71d0*/  LDSM.16.M88.4 R180, [R228+0x800] ;  /* 0x00080000e4b4783b */ /* 0x000ff00000000200 */
[----:B------:R-:W-:Y:S01]  /*71e0*/  LDSM.16.M88.4 R192, [R228+0x1000] ;  /* 0x00100000e4c0783b */ /* 0x000fe20000000200 */
[C---:B-1----:R-:W-:Y:S08]  /*71f0*/  HMMA.16816.F32.BF16 R4, R184.reuse, R160, R4 ;  /* 0x000000a0b804723c */ /* 0x042ff00000041804 */
[C---:B------:R-:W-:Y:S01]  /*7200*/  HMMA.16816.F32.BF16 R8, R184.reuse, R162, R8 ;  /* 0x000000a2b808723c */ /* 0x040fe20000041808 */
[----:B------:R-:W1:Y:S07]  /*7210*/  LDSM.16.M88.4 R160, [R2+0x2800] ;  /* 0x0028000002a0783b */ /* 0x000e6e0000000200 */
[C---:B------:R-:W-:Y:S08]  /*7220*/  HMMA.16816.F32.BF16 R12, R184.reuse, R164, R12 ;  /* 0x000000a4b80c723c */ /* 0x040ff0000004180c */
[C---:B------:R-:W-:Y:S01]  /*7230*/  HMMA.16816.F32.BF16 R16, R184.reuse, R166, R16 ;  /* 0x000000a6b810723c */ /* 0x040fe20000041810 */
[----:B------:R-:W3:Y:S07]  /*7240*/  LDSM.16.M88.4 R164, [R228] ;  /* 0x00000000e4a4783b */ /* 0x000eee0000000200 */
[C---:B------:R-:W-:Y:S08]  /*7250*/  HMMA.16816.F32.BF16 R20, R184.reuse, R168, R20 ;  /* 0x000000a8b814723c */ /* 0x040ff00000041814 */
[C---:B------:R-:W-:Y:S01]  /*7260*/  HMMA.16816.F32.BF16 R24, R184.reuse, R170, R24 ;  /* 0x000000aab818723c */ /* 0x040fe20000041818 */
[----:B------:R-:W4:Y:S07]  /*7270*/  LDSM.16.M88.4 R168, [R228+0x1800] ;  /* 0x00180000e4a8783b */ /* 0x000f2e0000000200 */
[C---:B------:R-:W-:Y:S08]  /*7280*/  HMMA.16816.F32.BF16 R28, R184.reuse, R172, R28 ;  /* 0x000000acb81c723c */ /* 0x040ff0000004181c */
[C---:B------:R-:W-:Y:S01]  /*7290*/  HMMA.16816.F32.BF16 R32, R184.reuse, R174, R32 ;  /* 0x000000aeb820723c */ /* 0x040fe20000041820 */
[----:B------:R-:W5:Y:S07]  /*72a0*/  LDSM.16.M88.4 R172, [R228+0x2000] ;  /* 0x00200000e4ac783b */ /* 0x000f6e0000000200 */
[C---:B--2---:R-:W-:Y:S08]  /*72b0*/  HMMA.16816.F32.BF16 R36, R184.reuse, R176, R36 ;  /* 0x000000b0b824723c */ /* 0x044ff00000041824 */
        /* <DEDUP_REMOVED lines=8> */
[C---:B------:R-:W-:Y:S08]  /*7340*/  HMMA.16816.F32.BF16 R12, R188.reuse, R180, R12 ;  /* 0x000000b4bc0c723c */ /* 0x040ff0000004180c */
[C---:B------:R-:W-:Y:S01]  /*7350*/  HMMA.16816.F32.BF16 R16, R188.reuse, R182, R16 ;  /* 0x000000b6bc10723c */ /* 0x040fe20000041810 */
[----:B------:R-:W-:Y:S07]  /*7360*/  LDSM.16.M88.4 R180, [R3+0x5000] ;  /* 0x0050000003b4783b */ /* 0x000fee0000000200 */
[C---:B------:R-:W-:Y:S08]  /*7370*/  HMMA.16816.F32.BF16 R20, R188.reuse, R192, R20 ;  /* 0x000000c0bc14723c */ /* 0x040ff00000041814 */
        /* <DEDUP_REMOVED lines=8> */
[C---:B--2---:R-:W-:Y:S08]  /*7400*/  HMMA.16816.F32.BF16 R44, R188.reuse, R176, R44 ;  /* 0x000000b0bc2c723c */ /* 0x044ff0000004182c */
        /* <DEDUP_REMOVED lines=14> */
[C---:B------:R-:W-:Y:S08]  /*74f0*/  HMMA.16816.F32.BF16 R36, R196.reuse, R180, R36 ;  /* 0x000000b4c424723c */ /* 0x040ff00000041824 */
        /* <DEDUP_REMOVED lines=21> */
[----:B------:R-:W-:Y:S01]  /*7650*/  HMMA.16816.F32.BF16 R48, R200, R182, R48 ;  /* 0x000000b6c830723c */ /* 0x000fe20000041830 */
[----:B------:R-:W-:Y:S07]  /*7660*/  LDSM.16.M88.4 R180, [R3+0x6800] ;  /* 0x0068000003b4783b */ /* 0x000fee0000000200 */
[C---:B--2---:R-:W-:Y:S08]  /*7670*/  HMMA.16816.F32.BF16 R4, R204.reuse, R176, R4 ;  /* 0x000000b0cc04723c */ /* 0x044ff00000041804 */
[C---:B------:R-:W-:Y:S01]  /*7680*/  HMMA.16816.F32.BF16 R8, R204.reuse, R178, R8 ;  /* 0x000000b2cc08723c */ /* 0x040fe20000041808 */
[----:B------:R-:W-:Y:S07]  /*7690*/  LDSM.16.M88.4 R176, [R228+0x3000] ;  /* 0x00300000e4b0783b */ /* 0x000fee0000000200 */
[C---:B-1----:R-:W-:Y:S01]  /*76a0*/  HMMA.16816.F32.BF16 R12, R204.reuse, R160, R12 ;  /* 0x000000a0cc0c723c */ /* 0x042fe2000004180c */
[----:B------:R-:W-:Y:S07]  /*76b0*/  LDSM.16.M88.4 R228, [R228+0x6000] ;  /* 0x00600000e4e4783b */ /* 0x000fee0000000200 */
[C---:B------:R-:W-:Y:S01]  /*76c0*/  HMMA.16816.F32.BF16 R16, R204.reuse, R162, R16 ;  /* 0x000000a2cc10723c */ /* 0x040fe20000041810 */
[----:B------:R-:W1:Y:S07]  /*76d0*/  LDSM.16.M88.4 R160, [R2+0x5800] ;  /* 0x0058000002a0783b */ /* 0x000e6e0000000200 */
[C---:B---3--:R-:W-:Y:S08]  /*76e0*/  HMMA.16816.F32.BF16 R20, R204.reuse, R164, R20 ;  /* 0x000000a4cc14723c */ /* 0x048ff00000041814 */
[C---:B------:R-:W-:Y:S01]  /*76f0*/  HMMA.16816.F32.BF16 R24, R204.reuse, R166, R24 ;  /* 0x000000a6cc18723c */ /* 0x040fe20000041818 */
[----:B------:R-:W2:Y:S07]  /*7700*/  LDSM.16.M88.4 R164, [R100+0x3800] ;  /* 0x0038000064a4783b */ /* 0x000eae0000000200 */
[C---:B----4-:R-:W-:Y:S08]  /*7710*/  HMMA.16816.F32.BF16 R28, R204.reuse, R168, R28 ;  /* 0x000000a8cc1c723c */ /* 0x050ff0000004181c */
[C---:B------:R-:W-:Y:S01]  /*7720*/  HMMA.16816.F32.BF16 R32, R204.reuse, R170, R32 ;  /* 0x000000aacc20723c */ /* 0x040fe20000041820 */
[----:B------:R-:W3:Y:S07]  /*7730*/  LDSM.16.M88.4 R168, [R100+0x4000] ;  /* 0x0040000064a8783b */ /* 0x000eee0000000200 */
[C---:B-----5:R-:W-:Y:S08]  /*7740*/  HMMA.16816.F32.BF16 R36, R204.reuse, R172, R36 ;  /* 0x000000accc24723c */ /* 0x060ff00000041824 */
[C---:B------:R-:W-:Y:S01]  /*7750*/  HMMA.16816.F32.BF16 R40, R204.reuse, R174, R40 ;  /* 0x000000aecc28723c */ /* 0x040fe20000041828 */
[----:B------:R-:W4:Y:S07]  /*7760*/  LDSM.16.M88.4 R172, [R100+0x4800] ;  /* 0x0048000064ac783b */ /* 0x000f2e0000000200 */
[C---:B-1----:R-:W-:Y:S08]  /*7770*/  HMMA.16816.F32.BF16 R44, R204.reuse, R160, R44 ;  /* 0x000000a0cc2c723c */ /* 0x042ff0000004182c */
[----:B------:R-:W-:Y:S01]  /*7780*/  HMMA.16816.F32.BF16 R48, R204, R162, R48 ;  /* 0x000000a2cc30723c */ /* 0x000fe20000041830 */
        /* <DEDUP_REMOVED lines=13> */
[C---:B-1----:R-:W-:Y:S08]  /*7860*/  HMMA.16816.F32.BF16 R36, R208.reuse, R160, R36 ;  /* 0x000000a0d024723c */ /* 0x042ff00000041824 */
[C---:B------:R-:W-:Y:S01]  /*7870*/  HMMA.16816.F32.BF16 R40, R208.reuse, R162, R40 ;  /* 0x000000a2d028723c */ /* 0x040fe20000041828 */
[----:B------:R-:W1:Y:S07]  /*7880*/  LDSM.16.M88.4 R160, [R3+0x8000] ;  /* 0x0080000003a0783b */ /* 0x000e6e0000000200 */
[C---:B--2---:R-:W-:Y:S08]  /*7890*/  HMMA.16816.F32.BF16 R44, R208.reuse, R164, R44 ;  /* 0x000000a4d02c723c */ /* 0x044ff0000004182c */
[----:B------:R-:W-:Y:S01]  /*78a0*/  HMMA.16816.F32.BF16 R48, R208, R166, R48 ;  /* 0x000000a6d030723c */ /* 0x000fe20000041830 */
[----:B------:R-:W2:Y:S07]  /*78b0*/  LDSM.16.M88.4 R164, [R3+0x8800] ;  /* 0x0088000003a4783b */ /* 0x000eae0000000200 */
[C---:B------:R-:W-:Y:S08]  /*78c0*/  HMMA.16816.F32.BF16 R4, R212.reuse, R176, R4 ;  /* 0x000000b0d404723c */ /* 0x040ff00000041804 */
[C---:B------:R-:W-:Y:S01]  /*78d0*/  HMMA.16816.F32.BF16 R8, R212.reuse, R178, R8 ;  /* 0x000000b2d408723c */ /* 0x040fe20000041808 */
[----:B------:R-:W4:Y:S07]  /*78e0*/  LDSM.16.M88.4 R176, [R0+0x6800] ;  /* 0x0068000000b0783b */ /* 0x000f2e0000000200 */
[C---:B------:R-:W-:Y:S08]  /*78f0*/  HMMA.16816.F32.BF16 R12, R212.reuse, R180, R12 ;  /* 0x000000b4d40c723c */ /* 0x040ff0000004180c */
[C---:B------:R-:W-:Y:S01]  /*7900*/  HMMA.16816.F32.BF16 R16, R212.reuse, R182, R16 ;  /* 0x000000b6d410723c */ /* 0x040fe20000041810 */
[----:B------:R-:W5:Y:S07]  /*7910*/  LDSM.16.M88.4 R180, [R0+0x7000] ;  /* 0x0070000000b4783b */ /* 0x000f6e0000000200 */
        /* <DEDUP_REMOVED lines=8> */
[----:B------:R1:W3:Y:S07]  /*79a0*/  LDSM.16.M88.4 R160, [R0+0x8800] ;  /* 0x0088000000a0783b */ /* 0x0002ee0000000200 */
[C---:B--2---:R-:W-:Y:S08]  /*79b0*/  HMMA.16816.F32.BF16 R44, R212.reuse, R164, R44 ;  /* 0x000000a4d42c723c */ /* 0x044ff0000004182c */
[----:B------:R-:W-:Y:S01]  /*79c0*/  HMMA.16816.F32.BF16 R48, R212, R166, R48 ;  /* 0x000000a6d430723c */ /* 0x000fe20000041830 */
[----:B------:R-:W3:Y:S07]  /*79d0*/  LDSM.16.M88.4 R164, [R2+0x6000] ;  /* 0x0060000002a4783b */ /* 0x000eee0000000200 */
[C---:B------:R-:W-:Y:S01]  /*79e0*/  HMMA.16816.F32.BF16 R4, R216.reuse, R172, R4 ;  /* 0x000000acd804723c */ /* 0x040fe20000041804 */
[----:B-1----:R1:W2:Y:S07]  /*79f0*/  LDL R0, [R1+0x4] ;  /* 0x0000040001007983 */ /* 0x0022ae0000100800 */
[C---:B------:R-:W-:Y:S01]  /*7a00*/  HMMA.16816.F32.BF16 R8, R216.reuse, R174, R8 ;  /* 0x000000aed808723c */ /* 0x040fe20000041808 */
[----:B------:R-:W1:Y:S07]  /*7a10*/  LDSM.16.M88.4 R172, [R2+0x6800] ;  /* 0x0068000002ac783b */ /* 0x000e6e0000000200 */
[C---:B----4-:R-:W-:Y:S08]  /*7a20*/  HMMA.16816.F32.BF16 R12, R216.reuse, R176, R12 ;  /* 0x000000b0d80c723c */ /* 0x050ff0000004180c */
        /* <DEDUP_REMOVED lines=8> */
[C---:B---3--:R-:W-:Y:S08]  /*7ab0*/  HMMA.16816.F32.BF16 R36, R216.reuse, R168, R36 ;  /* 0x000000a8d824723c */ /* 0x048ff00000041824 */
[C---:B------:R-:W-:Y:S01]  /*7ac0*/  HMMA.16816.F32.BF16 R40, R216.reuse, R170, R40 ;  /* 0x000000aad828723c */ /* 0x040fe20000041828 */
[----:B------:R3:W4:Y:S07]  /*7ad0*/  LDSM.16.M88.4 R168, [R2+0x7000] ;  /* 0x0070000002a8783b */ /* 0x00072e0000000200 */
[C---:B------:R-:W-:Y:S08]  /*7ae0*/  HMMA.16816.F32.BF16 R44, R216.reuse, R160, R44 ;  /* 0x000000a0d82c723c */ /* 0x040ff0000004182c */
[----:B------:R-:W-:Y:S01]  /*7af0*/  HMMA.16816.F32.BF16 R48, R216, R162, R48 ;  /* 0x000000a2d830723c */ /* 0x000fe20000041830 */
[----:B------:R-:W5:Y:S07]  /*7b00*/  LDSM.16.M88.4 R160, [R100+0x6800] ;  /* 0x0068000064a0783b */ /* 0x000f6e0000000200 */
[C---:B------:R-:W-:Y:S01]  /*7b10*/  HMMA.16816.F32.BF16 R4, R220.reuse, R164, R4 ;  /* 0x000000a4dc04723c */ /* 0x040fe20000041804 */
[----:B---3--:R-:W-:Y:S07]  /*7b20*/  IMAD.U32 R2, RZ, RZ, UR16 ;  /* 0x00000010ff027e24 */ /* 0x008fee000f8e00ff */
[C---:B------:R-:W-:Y:S08]  /*7b30*/  HMMA.16816.F32.BF16 R8, R220.reuse, R166, R8 ;  /* 0x000000a6dc08723c */ /* 0x040ff00000041808 */
[C---:B-1----:R-:W-:Y:S08]  /*7b40*/  HMMA.16816.F32.BF16 R12, R220.reuse, R172, R12 ;  /* 0x000000acdc0c723c */ /* 0x042ff0000004180c */
        /* <DEDUP_REMOVED lines=11> */
[C---:B-----5:R-:W-:Y:S08]  /*7c00*/  HMMA.16816.F32.BF16 R12, R224.reuse, R160, R12 ;  /* 0x000000a0e00c723c */ /* 0x060ff0000004180c */
        /* <DEDUP_REMOVED lines=21> */
[----:B------:R-:W5:Y:S10]  /*7d60*/  MUFU.TANH R165, R8 ;  /* 0x0000000800a57308 */ /* 0x000f740000002400 */
[----:B------:R-:W1:Y:S01]  /*7d70*/  MUFU.TANH R164, R9 ;  /* 0x0000000900a47308 */ /* 0x000e620000002400 */
[----:B----4-:R-:W4:Y:S09]  /*7d80*/  LDSM.16.M88.4 R4, [R100+0x7000] ;  /* 0x007000006404783b */ /* 0x010f320000000200 */
[----:B------:R-:W-:Y:S10]  /*7d90*/  MUFU.TANH R161, R10 ;  /* 0x0000000a00a17308 */ /* 0x000ff40000002400 */
[----:B------:R1:W-:Y:S01]  /*7da0*/  MUFU.TANH R160, R11 ;  /* 0x0000000b00a07308 */ /* 0x0003e20000002400 */
[----:B--2---:R-:W-:Y:S09]  /*7db0*/  @P0 MOV R0, R235 ;  /* 0x000000eb00000202 */ /* 0x004ff20000000f00 */
[----:B------:R-:W-:Y:S01]  /*7dc0*/  MUFU.TANH R15, R15 ;  /* 0x0000000f000f7308 */ /* 0x000fe20000002400 */
[----:B------:R-:W-:Y:S09]  /*7dd0*/  SHFL.IDX PT, R3, R0, 0x1, 0x1c1f ;  /* 0x003c1f0000037f89 */ /* 0x000ff200000e0000 */
[----:B------:R-:W2:Y:S01]  /*7de0*/  MUFU.TANH R12, R12 ;  /* 0x0000000c000c7308 */ /* 0x000ea20000002400 */
[C---:B----4-:R-:W-:Y:S01]  /*7df0*/  HMMA.16816.F32.BF16 R20, R224.reuse, R4, R20 ;  /* 0x00000004e014723c */ /* 0x050fe20000041814 */
[----:B-1----:R-:W1:Y:S08]  /*7e00*/  LDSM.16.M88.4 R8, [R100+0x7800] ;  /* 0x007800006408783b */ /* 0x002e700000000200 */
[----:B------:R-:W4:Y:S01]  /*7e10*/  MUFU.TANH R13, R13 ;  /* 0x0000000d000d7308 */ /* 0x000f220000002400 */
[C---:B------:R-:W-:Y:S01]  /*7e20*/  HMMA.16816.F32.BF16 R24, R224.reuse, R6, R24 ;  /* 0x00000006e018723c */ /* 0x040fe20000041818 */
[----:B------:R-:W2:Y:S08]  /*7e30*/  LDSM.16.M88.4 R4, [R100+0x8000] ;  /* 0x008000006404783b */ /* 0x000eb00000000200 */
[----:B------:R-:W1:Y:S05]  /*7e40*/  MUFU.TANH R16, R16 ;  /* 0x0000001000107308 */ /* 0x000e6a0000002400 */
        /* <DEDUP_REMOVED lines=16> */
[----:B------:R2:W1:Y:S01]  /*7f50*/  SHFL.IDX PT, R4, R0, RZ, 0x1c1f ;  /* 0x001c1fff00047589 */ /* 0x00046200000e0000 */
[----:B------:R-:W-:Y:S06]  /*7f60*/  MUFU.TANH R23, R23 ;  /* 0x0000001700177308 */ /* 0x000fec0000002400 */
[C---:B------:R-:W-:Y:S04]  /*7f70*/  HMMA.16816.F32.BF16 R40, R224.reuse, R6, R40 ;  /* 0x00000006e028723c */ /* 0x040fe80000041828 */
[----:B------:R-:W-:Y:S01]  /*7f80*/  MUFU.TANH R22, R22 ;  /* 0x0000001600167308 */ /* 0x000fe20000002400 */
[----:B------:R-:W-:Y:S01]  /*7f90*/  BAR.SYNC.DEFER_BLOCKING 0x0 ;  /* 0x0000000000007b1d */ /* 0x000fe20000010000 */
[----:B------:R-:W-:Y:S02]  /*7fa0*/  FMUL.FTZ R28, R28, c[0x0][0x320] ;  /* 0x0000c8001c1c7a20 */ /* 0x000fe40000410000 */
[----:B------:R-:W-:Y:S04]  /*7fb0*/  FMUL.FTZ R29, R29, c[0x0][0x320] ;  /* 0x0000c8001d1d7a20 */ /* 0x000fe80000410000 */
[----:B------:R-:W-:Y:S02]  /*7fc0*/  FMUL.FTZ R31, R31, c[0x0][0x320] ;  /* 0x0000c8001f1f7a20 */ /* 0x000fe40000410000 */
[----:B------:R-:W-:Y:S01]  /*7fd0*/  FMUL.FTZ R30, R30, c[0x0][0x320] ;  /* 0x0000c8001e1e7a20 */ /* 0x000fe20000410000 */
[----:B--2---:R-:W-:Y:S01]  /*7fe0*/  MOV R0, UR17 ;  /* 0x0000001100007c02 */ /* 0x004fe20008000f00 */
[----:B------:R-:W-:Y:S01]  /*7ff0*/  FMUL.FTZ R36, R36, c[0x0][0x320] ;  /* 0x0000c80024247a20 */ /* 0x000fe20000410000 */
[----:B------:R-:W-:Y:S01]  /*8000*/  @UP0 USHF.R.S32.HI UR17, URZ, 0x1f, UR18 ;  /* 0x0000001f3f110899 */ /* 0x000fe20008011412 */
[----:B------:R-:W-:Y:S01]  /*8010*/  FMUL.FTZ R37, R37, c[0x0][0x320] ;  /* 0x0000c80025257a20 */ /* 0x000fe20000410000 */
[----:B------:R-:W-:Y:S01]  /*8020*/  IADD3 R0, -R234, 0x1, R0 ;  /* 0x00000001ea007810 */ /* 0x000fe20007ffe100 */
[----:B------:R-:W-:Y:S01]  /*8030*/  FMUL.FTZ R38, R38, c[0x0][0x320] ;  /* 0x0000c80026267a20 */ /* 0x000fe20000410000 */
[----:B------:R-:W-:Y:S01]  /*8040*/  @UP0 UIMAD UR17, UR17, UR6, URZ ;  /* 0x00000006111102a4 */ /* 0x000fe2000f8e023f */
[----:B------:R-:W-:Y:S01]  /*8050*/  FMUL.FTZ R39, R39, c[0x0][0x320] ;  /* 0x0000c80027277a20 */ /* 0x000fe20000410000 */
[----:B------:R-:W-:Y:S01]  /*8060*/  IADD3 R0, -R2, UR14, R0 ;  /* 0x0000000e02007c10 */ /* 0x000fe2000fffe100 */
[C---:B-1----:R-:W-:Y:S01]  /*8070*/  HMMA.16816.F32.BF16 R44, R224.reuse, R8, R44 ;  /* 0x00000008e02c723c */ /* 0x042fe2000004182c */
[----:B------:R-:W-:Y:S02]  /*8080*/  @UP0 UIMAD UR17, UR18, UR7, UR17 ;  /* 0x00000007121102a4 */ /* 0x000fe4000f8e0211 */
[C---:B------:R-:W-:Y:S01]  /*8090*/  IADD3 R2, R0.reuse, R4, RZ ;  /* 0x0000000400027210 */ /* 0x040fe20007ffe0ff */
[----:B------:R-:W-:Y:S01]  /*80a0*/  MUFU.TANH R28, R28 ;  /* 0x0000001c001c7308 */ /* 0x000fe20000002400 */
[----:B------:R-:W-:Y:S01]  /*80b0*/  IADD3 R0, R0, R3, RZ ;  /* 0x0000000300007210 */ /* 0x000fe20007ffe0ff */
[----:B------:R-:W-:Y:S01]  /*80c0*/  FMUL.FTZ R42, R42, c[0x0][0x320] ;  /* 0x0000c8002a2a7a20 */ /* 0x000fe20000410000 */
[C---:B------:R-:W-:Y:S01]  /*80d0*/  ISETP.GT.AND P5, PT, R2.reuse, RZ, PT ;  /* 0x000000ff0200720c */ /* 0x040fe20003fa4270 */
[----:B------:R-:W-:Y:S01]  /*80e0*/  HMMA.16816.F32.BF16 R48, R224, R10, R48 ;  /* 0x0000000ae030723c */ /* 0x000fe20000041830 */
[----:B------:R-:W-:Y:S02]  /*80f0*/  UIADD3 UR18, UR12, 0x1, URZ ;  /* 0x000000010c127890 */ /* 0x000fe4000fffe03f */
[----:B------:R-:W-:Y:S01]  /*8100*/  ISETP.GT.AND P1, PT, R2, 0x1, PT ;  /* 0x000000010200780c */ /* 0x000fe20003f24270 */
[----:B------:R-:W-:Y:S01]  /*8110*/  FMUL.FTZ R32, R32, c[0x0][0x320] ;  /* 0x0000c80020207a20 */ /* 0x000fe20000410000 */
[----:B------:R-:W-:Y:S01]  /*8120*/  FSEL R4, R170, -INF , P5 ;  /* 0xff800000aa047808 */ /* 0x000fe20002800000 */
[----:B------:R-:W1:Y:S01]  /*8130*/  MUFU.TANH R24, R24 ;  /* 0x0000001800187308 */ /* 0x000e620000002400 */
[----:B---3--:R-:W-:Y:S01]  /*8140*/  FSEL R3, R169, -INF , P1 ;  /* 0xff800000a9037808 */ /* 0x008fe20000800000 */
[----:B------:R-:W-:Y:S01]  /*8150*/  FMUL.FTZ R33, R33, c[0x0][0x320] ;  /* 0x0000c80021217a20 */ /* 0x000fe20000410000 */
[C---:B------:R-:W-:Y:S01]  /*8160*/  ISETP.GT.AND P5, PT, R2.reuse, 0x8, PT ;  /* 0x000000080200780c */ /* 0x040fe20003fa4270 */
[----:B------:R-:W-:Y:S01]  /*8170*/  USEL UR12, UR18, URZ, !UP1 ;  /* 0x0000003f120c7287 */ /* 0x000fe2000c800000 */
[----:B------:R-:W-:Y:S01]  /*8180*/  ISETP.GT.AND P1, PT, R2, 0x9, PT ;  /* 0x000000090200780c */ /* 0x000fe20003f24270 */
[----:B------:R-:W-:Y:S01]  /*8190*/  FMUL.FTZ R35, R35, c[0x0][0x320] ;  /* 0x0000c80023237a20 */ /* 0x000fe20000410000 */
[----:B------:R-:W-:Y:S01]  /*81a0*/  FMNMX.FTZ R11, R4, R101, !PT ;  /* 0x00000065040b7209 */ /* 0x000fe20007810000 */
[----:B------:R-:W-:Y:S01]  /*81b0*/  FMUL.FTZ R40, R40, c[0x0][0x320] ;  /* 0x0000c80028287a20 */ /* 0x000fe20000410000 */
[----:B-----5:R-:W-:Y:S01]  /*81c0*/  FSEL R6, R165, -INF , P5 ;  /* 0xff800000a5067808 */ /* 0x020fe20002800000 */
[----:B------:R-:W2:Y:S01]  /*81d0*/  MUFU.TANH R25, R25 ;  /* 0x0000001900197308 */ /* 0x000ea20000002400 */
[----:B------:R-:W-:Y:S01]  /*81e0*/  FMNMX.FTZ R11, R3, R11, !PT ;  /* 0x0000000b030b7209 */ /* 0x000fe20007810000 */
[----:B------:R-:W-:Y:S01]  /*81f0*/  FMUL.FTZ R34, R34, c[0x0][0x320] ;  /* 0x0000c80022227a20 */ /* 0x000fe20000410000 */
[----:B------:R-:W-:Y:S01]  /*8200*/  ISETP.GT.AND P5, PT, R2, 0x10, PT ;  /* 0x000000100200780c */ /* 0x000fe20003fa4270 */
[----:B------:R-:W-:Y:S01]  /*8210*/  FMUL.FTZ R41, R41, c[0x0][0x320] ;  /* 0x0000c80029297a20 */ /* 0x000fe20000410000 */
[----:B------:R-:W-:Y:S01]  /*8220*/  FSEL R5, R164, -INF , P1 ;  /* 0xff800000a4057808 */ /* 0x000fe20000800000 */
[----:B------:R-:W-:Y:S01]  /*8230*/  FMUL.FTZ R44, R44, c[0x0][0x320] ;  /* 0x0000c8002c2c7a20 */ /* 0x000fe20000410000 */
[----:B------:R-:W-:Y:S01]  /*8240*/  FMNMX.FTZ R11, R6, R11, !PT ;  /* 0x0000000b060b7209 */ /* 0x000fe20007810000 */
[----:B------:R-:W-:Y:S01]  /*8250*/  FMUL.FTZ R45, R45, c[0x0][0x320] ;  /* 0x0000c8002d2d7a20 */ /* 0x000fe20000410000 */
[----:B------:R-:W-:Y:S01]  /*8260*/  ISETP.GT.AND P6, PT, R0, 0x1, PT ;  /* 0x000000010000780c */ /* 0x000fe20003fc4270 */
[----:B------:R-:W3:Y:S01]  /*8270*/  MUFU.TANH R29, R29 ;  /* 0x0000001d001d7308 */ /* 0x000ee20000002400 */
[----:B------:R-:W-:Y:S01]  /*8280*/  ISETP.GT.AND P1, PT, R2, 0x11, PT ;  /* 0x000000110200780c */ /* 0x000fe20003f24270 */
[----:B------:R-:W-:Y:S01]  /*8290*/  FMUL.FTZ R48, R48, c[0x0][0x320] ;  /* 0x0000c80030307a20 */ /* 0x000fe20000410000 */
[----:B------:R-:W-:Y:S01]  /*82a0*/  FSEL R8, R166, -INF , P6 ;  /* 0xff800000a6087808 */ /* 0x000fe20003000000 */
[----:B------:R-:W-:Y:S01]  /*82b0*/  FMUL.FTZ R49, R49, c[0x0][0x320] ;  /* 0x0000c80031317a20 */ /* 0x000fe20000410000 */
[----:B------:R-:W-:Y:S01]  /*82c0*/  FSEL R166, R12, -INF , P5 ;  /* 0xff8000000ca67808 */ /* 0x000fe20002800000 */
[----:B------:R-:W-:Y:S01]  /*82d0*/  FMUL.FTZ R43, R43, c[0x0][0x320] ;  /* 0x0000c8002b2b7a20 */ /* 0x000fe20000410000 */
[----:B------:R-:W-:Y:S01]  /*82e0*/  FMNMX.FTZ R11, R5, R11, !PT ;  /* 0x0000000b050b7209 */ /* 0x000fe20007810000 */
[----:B------:R-:W-:Y:S01]  /*82f0*/  FMUL.FTZ R46, R46, c[0x0][0x320] ;  /* 0x0000c8002e2e7a20 */ /* 0x000fe20000410000 */
[----:B------:R-:W-:Y:S01]  /*8300*/  ISETP.GT.AND P0, PT, R0, RZ, PT ;  /* 0x000000ff0000720c */ /* 0x000fe20003f04270 */
[----:B------:R-:W5:Y:S01]  /*8310*/  MUFU.TANH R19, R19 ;  /* 0x0000001300137308 */ /* 0x000f620000002400 */
[----:B------:R-:W-:Y:S01]  /*8320*/  ISETP.GT.AND P5, PT, R2, 0x18, PT ;  /* 0x000000180200780c */ /* 0x000fe20003fa4270 */
[----:B------:R-:W-:Y:S01]  /*8330*/  @UP0 USHF.L.U64.HI UR18, UR6, 0x6, UR7 ;  /* 0x0000000606120899 */ /* 0x000fe20008010207 */
[----:B------:R-:W-:Y:S01]  /*8340*/  FSEL R9, R167, -INF , P0 ;  /* 0xff800000a7097808 */ /* 0x000fe20000000000 */
[----:B------:R-:W-:Y:S01]  /*8350*/  @UP0 UIADD3 UR17, UR21, UR17, URZ ;  /* 0x0000001115110290 */ /* 0x000fe2000fffe03f */
[----:B----4-:R-:W-:Y:S01]  /*8360*/  FSEL R167, R13, -INF , P1 ;  /* 0xff8000000da77808 */ /* 0x010fe20000800000 */
[----:B------:R-:W-:Y:S01]  /*8370*/  FMUL.FTZ R13, R50, c[0x0][0x320] ;  /* 0x0000c800320d7a20 */ /* 0x000fe20000410000 */
[----:B------:R-:W-:Y:S01]  /*8380*/  FMNMX.FTZ R11, R166, R11, !PT ;  /* 0x0000000ba60b7209 */ /* 0x000fe20007810000 */
[----:B------:R-:W-:Y:S01]  /*8390*/  @UP0 UIMAD UR17, UR17, 0x60, URZ ;  /* 0x00000060111108a4 */ /* 0x000fe2000f8e023f */
[----:B------:R-:W-:Y:S01]  /*83a0*/  FSEL R170, R16, -INF , P5 ;  /* 0xff80000010aa7808 */ /* 0x000fe20002800000 */
[----:B------:R4:W1:Y:S01]  /*83b0*/  MUFU.TANH R168, R14 ;  /* 0x0000000e00a87308 */ /* 0x0008620000002400 */
[C---:B------:R-:W-:Y:S01]  /*83c0*/  ISETP.GT.AND P1, PT, R2.reuse, 0x19, PT ;  /* 0x000000190200780c */ /* 0x040fe20003f24270 */
[----:B------:R-:W-:Y:S01]  /*83d0*/  UISETP.GE.AND UP1, UPT, UR5, 0x1, UPT ;  /* 0x000000010500788c */ /* 0x000fe2000bf26270 */
[----:B------:R-:W-:Y:S02]  /*83e0*/  FMNMX.FTZ R11, R167, R11, !PT ;  /* 0x0000000ba70b7209 */ /* 0x000fe40007810000 */
[----:B------:R-:W-:Y:S02]  /*83f0*/  ISETP.GT.AND P5, PT, R2, 0x20, PT ;  /* 0x000000200200780c */ /* 0x000fe40003fa4270 */
[----:B------:R-:W-:Y:S02]  /*8400*/  FSEL R171, R17, -INF , P1 ;  /* 0xff80000011ab7808 */ /* 0x000fe40000800000 */
[----:B------:R-:W-:Y:S01]  /*8410*/  FMNMX.FTZ R11, R170, R11, !PT ;  /* 0x0000000baa0b7209 */ /* 0x000fe20007810000 */
[----:B------:R-:W3:Y:S01]  /*8420*/  MUFU.TANH R32, R32 ;  /* 0x0000002000207308 */ /* 0x000ee20000002400 */
[----:B------:R-:W-:Y:S02]  /*8430*/  FSEL R174, R20, -INF , P5 ;  /* 0xff80000014ae7808 */ /* 0x000fe40002800000 */
[----:B------:R-:W-:Y:S02]  /*8440*/  ISETP.GT.AND P1, PT, R2, 0x21, PT ;  /* 0x000000210200780c */ /* 0x000fe40003f24270 */
[----:B------:R-:W-:Y:S02]  /*8450*/  FMNMX.FTZ R11, R171, R11, !PT ;  /* 0x0000000bab0b7209 */ /* 0x000fe40007810000 */
[----:B------:R-:W-:Y:S02]  /*8460*/  FSEL R175, R21, -INF , P1 ;  /* 0xff80000015af7808 */ /* 0x000fe40000800000 */
[----:B------:R-:W-:Y:S01]  /*8470*/  FMNMX.FTZ R11, R174, R11, !PT ;  /* 0x0000000bae0b7209 */ /* 0x000fe20007810000 */
[----:B------:R-:W-:Y:S01]  /*8480*/  MUFU.TANH R27, R27 ;  /* 0x0000001b001b7308 */ /* 0x000fe20000002400 */
[----:B------:R-:W-:Y:S02]  /*8490*/  ISETP.GT.AND P5, PT, R2, 0x28, PT ;  /* 0x000000280200780c */ /* 0x000fe40003fa4270 */
[----:B------:R-:W-:Y:S01]  /*84a0*/  ISETP.GT.AND P6, PT, R0, 0x9, PT ;  /* 0x000000090000780c */ /* 0x000fe20003fc4270 */
[----:B----4-:R-:W-:Y:S01]  /*84b0*/  FMUL.FTZ R14, R47, c[0x0][0x320] ;  /* 0x0000c8002f0e7a20 */ /* 0x010fe20000410000 */
[----:B-1----:R-:W-:Y:S02]  /*84c0*/  FSEL R178, R24, -INF , P5 ;  /* 0xff80000018b27808 */ /* 0x002fe40002800000 */
[C---:B------:R-:W-:Y:S02]  /*84d0*/  ISETP.GT.AND P1, PT, R2.reuse, 0x29, PT ;  /* 0x000000290200780c */ /* 0x040fe40003f24270 */
[----:B------:R-:W-:Y:S01]  /*84e0*/  FMNMX.FTZ R11, R175, R11, !PT ;  /* 0x0000000baf0b7209 */ /* 0x000fe20007810000 */
[----:B------:R-:W1:Y:S01]  /*84f0*/  MUFU.TANH R18, R18 ;  /* 0x0000001200127308 */ /* 0x000e620000002400 */
[----:B------:R-:W-:Y:S02]  /*8500*/  ISETP.GT.AND P5, PT, R2, 0x30, PT ;  /* 0x000000300200780c */ /* 0x000fe40003fa4270 */
[----:B--2---:R-:W-:Y:S02]  /*8510*/  FSEL R179, R25, -INF , P1 ;  /* 0xff80000019b37808 */ /* 0x004fe40000800000 */
[----:B------:R-:W-:Y:S02]  /*8520*/  FMNMX.FTZ R11, R178, R11, !PT ;  /* 0x0000000bb20b7209 */ /* 0x000fe40007810000 */
[----:B------:R-:W-:Y:S02]  /*8530*/  FSEL R10, R160, -INF , P6 ;  /* 0xff800000a00a7808 */ /* 0x000fe40003000000 */
[C---:B------:R-:W-:Y:S01]  /*8540*/  ISETP.GT.AND P6, PT, R0.reuse, 0x11, PT ;  /* 0x000000110000780c */ /* 0x040fe20003fc4270 */
[----:B------:R-:W2:Y:S01]  /*8550*/  MUFU.TANH R33, R33 ;  /* 0x0000002100217308 */ /* 0x000ea20000002400 */
[----:B------:R-:W-:Y:S02]  /*8560*/  FMNMX.FTZ R12, R9, R102, !PT ;  /* 0x00000066090c7209 */ /* 0x000fe40007810000 */
[----:B------:R-:W-:Y:S02]  /*8570*/  ISETP.GT.AND P0, PT, R0, 0x8, PT ;  /* 0x000000080000780c */ /* 0x000fe40003f04270 */
[----:B------:R-:W-:Y:S02]  /*8580*/  FSEL R169, R15, -INF , P6 ;  /* 0xff8000000fa97808 */ /* 0x000fe40003000000 */
[----:B------:R-:W-:Y:S02]  /*8590*/  FSEL R182, R28, -INF , P5 ;  /* 0xff8000001cb67808 */ /* 0x000fe40002800000 */
[----:B------:R-:W-:Y:S01]  /*85a0*/  ISETP.GT.AND P1, PT, R2, 0x31, PT ;  /* 0x000000310200780c */ /* 0x000fe20003f24270 */
[----:B------:R-:W4:Y:S01]  /*85b0*/  MUFU.TANH R31, R31 ;  /* 0x0000001f001f7308 */ /* 0x000f220000002400 */
[----:B------:R-:W-:Y:S02]  /*85c0*/  ISETP.GT.AND P6, PT, R0, 0x19, PT ;  /* 0x000000190000780c */ /* 0x000fe40003fc4270 */
[----:B------:R-:W-:Y:S02]  /*85d0*/  FMNMX.FTZ R11, R179, R11, !PT ;  /* 0x0000000bb30b7209 */ /* 0x000fe40007810000 */
[----:B------:R-:W-:Y:S02]  /*85e0*/  FSEL R7, R161, -INF , P0 ;  /* 0xff800000a1077808 */ /* 0x000fe40000000000 */
[----:B------:R-:W-:Y:S02]  /*85f0*/  FMNMX.FTZ R12, R8, R12, !PT ;  /* 0x0000000c080c7209 */ /* 0x000fe40007810000 */
[----:B---3--:R-:W-:Y:S01]  /*8600*/  FSEL R183, R29, -INF , P1 ;  /* 0xff8000001db77808 */ /* 0x008fe20000800000 */
[----:B------:R-:W3:Y:S01]  /*8610*/  MUFU.TANH R36, R36 ;  /* 0x0000002400247308 */ /* 0x000ee20000002400 */
[----:B-----5:R-:W-:Y:S02]  /*8620*/  FSEL R173, R19, -INF , P6 ;  /* 0xff80000013ad7808 */ /* 0x020fe40003000000 */
[C---:B------:R-:W-:Y:S02]  /*8630*/  ISETP.GT.AND P6, PT, R0.reuse, 0x21, PT ;  /* 0x000000210000780c */ /* 0x040fe40003fc4270 */
[----:B------:R-:W-:Y:S02]  /*8640*/  ISETP.GT.AND P0, PT, R0, 0x10, PT ;  /* 0x000000100000780c */ /* 0x000fe40003f04270 */
[----:B------:R-:W-:Y:S02]  /*8650*/  ISETP.GT.AND P5, PT, R2, 0x38, PT ;  /* 0x000000380200780c */ /* 0x000fe40003fa4270 */
[----:B------:R-:W-:Y:S01]  /*8660*/  FMNMX.FTZ R11, R182, R11, !PT ;  /* 0x0000000bb60b7209 */ /* 0x000fe20007810000 */
[----:B------:R-:W5:Y:S01]  /*8670*/  MUFU.TANH R37, R37 ;  /* 0x0000002500257308 */ /* 0x000f620000002400 */
[----:B------:R-:W-:Y:S02]  /*8680*/  FMNMX.FTZ R12, R7, R12, !PT ;  /* 0x0000000c070c7209 */ /* 0x000fe40007810000 */
[----:B------:R-:W-:Y:S02]  /*8690*/  FSEL R177, R23, -INF , P6 ;  /* 0xff80000017b17808 */ /* 0x000fe40003000000 */
[----:B------:R-:W-:Y:S02]  /*86a0*/  FSEL R168, R168, -INF , P0 ;  /* 0xff800000a8a87808 */ /* 0x000fe40000000000 */
[----:B------:R-:W-:Y:S02]  /*86b0*/  FSEL R229, R32, -INF , P5 ;  /* 0xff80000020e57808 */ /* 0x000fe40002800000 */
[C---:B------:R-:W-:Y:S01]  /*86c0*/  ISETP.GT.AND P0, PT, R0.reuse, 0x18, PT ;  /* 0x000000180000780c */ /* 0x040fe20003f04270 */
[----:B------:R-:W3:Y:S01]  /*86d0*/  MUFU.TANH R26, R26 ;  /* 0x0000001a001a7308 */ /* 0x000ee20000002400 */
[----:B------:R-:W-:Y:S02]  /*86e0*/  ISETP.GT.AND P6, PT, R0, 0x29, PT ;  /* 0x000000290000780c */ /* 0x000fe40003fc4270 */
[----:B------:R-:W-:Y:S02]  /*86f0*/  ISETP.GT.AND P1, PT, R2, 0x39, PT ;  /* 0x000000390200780c */ /* 0x000fe40003f24270 */
[----:B------:R-:W-:Y:S02]  /*8700*/  FMNMX.FTZ R11, R183, R11, !PT ;  /* 0x0000000bb70b7209 */ /* 0x000fe40007810000 */
[----:B------:R-:W-:Y:S02]  /*8710*/  FMNMX.FTZ R12, R10, R12, !PT ;  /* 0x0000000c0a0c7209 */ /* 0x000fe40007810000 */
[----:B-1----:R-:W-:Y:S01]  /*8720*/  FSEL R172, R18, -INF , P0 ;  /* 0xff80000012ac7808 */ /* 0x002fe20000000000 */
[----:B------:R-:W1:Y:S01]  /*8730*/  MUFU.TANH R35, R35 ;  /* 0x0000002300237308 */ /* 0x000e620000002400 */
[C---:B------:R-:W-:Y:S02]  /*8740*/  ISETP.GT.AND P0, PT, R0.reuse, 0x20, PT ;  /* 0x000000200000780c */ /* 0x040fe40003f04270 */
[----:B------:R-:W-:Y:S02]  /*8750*/  FSEL R181, R27, -INF , P6 ;  /* 0xff8000001bb57808 */ /* 0x000fe40003000000 */
[----:B------:R-:W-:Y:S02]  /*8760*/  ISETP.GT.AND P6, PT, R0, 0x31, PT ;  /* 0x000000310000780c */ /* 0x000fe40003fc4270 */
[----:B------:R-:W-:Y:S02]  /*8770*/  ISETP.GT.AND P5, PT, R2, 0x40, PT ;  /* 0x000000400200780c */ /* 0x000fe40003fa4270 */
[----:B------:R-:W-:Y:S01]  /*8780*/  FMNMX.FTZ R11, R229, R11, !PT ;  /* 0x0000000be50b7209 */ /* 0x000fe20007810000 */
[----:B------:R-:W1:Y:S01]  /*8790*/  MUFU.TANH R30, R30 ;  /* 0x0000001e001e7308 */ /* 0x000e620000002400 */
[----:B--2---:R-:W-:Y:S02]  /*87a0*/  FSEL R230, R33, -INF , P1 ;  /* 0xff80000021e67808 */ /* 0x004fe40000800000 */
[----:B------:R-:W-:Y:S02]  /*87b0*/  FMNMX.FTZ R12, R168, R12, !PT ;  /* 0x0000000ca80c7209 */ /* 0x000fe40007810000 */
[----:B------:R-:W-:Y:S02]  /*87c0*/  FSEL R176, R22, -INF , P0 ;  /* 0xff80000016b07808 */ /* 0x000fe40000000000 */
[----:B----4-:R-:W-:Y:S02]  /*87d0*/  FSEL R228, R31, -INF , P6 ;  /* 0xff8000001fe47808 */ /* 0x010fe40003000000 */
[----:B---3--:R-:W-:Y:S01]  /*87e0*/  FSEL R248, R36, -INF , P5 ;  /* 0xff80000024f87808 */ /* 0x008fe20002800000 */
[----:B------:R-:W2:Y:S01]  /*87f0*/  MUFU.TANH R40, R40 ;  /* 0x0000002800287308 */ /* 0x000ea20000002400 */
[----:B------:R-:W-:Y:S02]  /*8800*/  ISETP.GT.AND P1, PT, R2, 0x41, PT ;  /* 0x000000410200780c */ /* 0x000fe40003f24270 */
[----:B------:R-:W-:Y:S02]  /*8810*/  FMNMX.FTZ R11, R230, R11, !PT ;  /* 0x0000000be60b7209 */ /* 0x000fe40007810000 */
[C---:B------:R-:W-:Y:S02]  /*8820*/  ISETP.GT.AND P0, PT, R0.reuse, 0x28, PT ;  /* 0x000000280000780c */ /* 0x040fe40003f04270 */
[----:B------:R-:W-:Y:S02]  /*8830*/  ISETP.GT.AND P6, PT, R0, 0x39, PT ;  /* 0x000000390000780c */ /* 0x000fe40003fc4270 */
[----:B------:R-:W-:Y:S01]  /*8840*/  FMNMX.FTZ R12, R169, R12, !PT ;  /* 0x0000000ca90c7209 */ /* 0x000fe20007810000 */
[----:B------:R-:W3:Y:S01]  /*8850*/  MUFU.TANH R34, R34 ;  /* 0x0000002200227308 */ /* 0x000ee20000002400 */
[----:B-----5:R-:W-:Y:S02]  /*8860*/  FSEL R249, R37, -INF , P1 ;  /* 0xff80000025f97808 */ /* 0x020fe40000800000 */
[----:B------:R-:W-:Y:S02]  /*8870*/  FMNMX.FTZ R11, R248, R11, !PT ;  /* 0x0000000bf80b7209 */ /* 0x000fe40007810000 */
[----:B------:R-:W-:Y:S02]  /*8880*/  FSEL R180, R26, -INF , P0 ;  /* 0xff8000001ab47808 */ /* 0x000fe40000000000 */
[----:B------:R-:W-:Y:S02]  /*8890*/  ISETP.GT.AND P0, PT, R0, 0x30, PT ;  /* 0x000000300000780c */ /* 0x000fe40003f04270 */
[----:B-1----:R-:W-:Y:S01]  /*88a0*/  FSEL R238, R35, -INF , P6 ;  /* 0xff80000023ee7808 */ /* 0x002fe20003000000 */
[----:B------:R-:W1:Y:S01]  /*88b0*/  MUFU.TANH R41, R41 ;  /* 0x0000002900297308 */ /* 0x000e620000002400 */
[----:B------:R-:W-:Y:S02]  /*88c0*/  ISETP.GT.AND P6, PT, R2, 0x48, PT ;  /* 0x000000480200780c */ /* 0x000fe40003fc4270 */
[----:B------:R-:W-:Y:S02]  /*88d0*/  FMNMX.FTZ R12, R172, R12, !PT ;  /* 0x0000000cac0c7209 */ /* 0x000fe40007810000 */
[----:B------:R-:W-:Y:S02]  /*88e0*/  FSEL R193, R30, -INF , P0 ;  /* 0xff8000001ec17808 */ /* 0x000fe40000000000 */
[----:B------:R-:W-:Y:S01]  /*88f0*/  FMNMX.FTZ R100, R249, R11, !PT ;  /* 0x0000000bf9647209 */ /* 0x000fe20007810000 */
[----:B------:R-:W-:Y:S01]  /*8900*/  LDSM.16.MT88.4 R28, [R236+UR4+0x100] ;  /* 0x00010004ec1c783b */ /* 0x000fe20008004200 */
[----:B--2---:R-:W-:Y:S01]  /*8910*/  FSEL R192, R40, -INF , P6 ;  /* 0xff80000028c07808 */ /* 0x004fe20003000000 */
[----:B------:R-:W2:Y:S01]  /*8920*/  MUFU.TANH R38, R38 ;  /* 0x0000002600267308 */ /* 0x000ea20000002400 */
[----:B------:R-:W-:Y:S02]  /*8930*/  ISETP.GT.AND P0, PT, R0, 0x38, PT ;  /* 0x000000380000780c */ /* 0x000fe40003f04270 */
[----:B------:R-:W-:Y:S02]  /*8940*/  ISETP.GT.AND P5, PT, R2, 0x49, PT ;  /* 0x000000490200780c */ /* 0x000fe40003fa4270 */
[----:B------:R-:W-:Y:S02]  /*8950*/  FMNMX.FTZ R12, R173, R12, !PT ;  /* 0x0000000cad0c7209 */ /* 0x000fe40007810000 */
[----:B---3--:R-:W-:Y:S02]  /*8960*/  FSEL R235, R34, -INF , P0 ;  /* 0xff80000022eb7808 */ /* 0x008fe40000000000 */
[----:B------:R-:W-:Y:S01]  /*8970*/  ISETP.GT.AND P0, PT, R0, 0x40, PT ;  /* 0x000000400000780c */ /* 0x000fe20003f04270 */
[----:B------:R-:W3:Y:S01]  /*8980*/  MUFU.TANH R44, R44 ;  /* 0x0000002c002c7308 */ /* 0x000ee20000002400 */
[----:B------:R-:W-:Y:S02]  /*8990*/  ISETP.GT.AND P1, PT, R2, 0x50, PT ;  /* 0x000000500200780c */ /* 0x000fe40003f24270 */
[----:B------:R-:W-:Y:S02]  /*89a0*/  FMNMX.FTZ R100, R192, R100, !PT ;  /* 0x00000064c0647209 */ /* 0x000fe40007810000 */
[----:B-1----:R-:W-:Y:S02]  /*89b0*/  FSEL R194, R41, -INF , P5 ;  /* 0xff80000029c27808 */ /* 0x002fe40002800000 */
[----:B------:R-:W-:Y:S02]  /*89c0*/  FMNMX.FTZ R12, R176, R12, !PT ;  /* 0x0000000cb00c7209 */ /* 0x000fe40007810000 */
[----:B------:R-:W-:Y:S01]  /*89d0*/  FMNMX.FTZ R100, R194, R100, !PT ;  /* 0x00000064c2647209 */ /* 0x000fe20007810000 */
[----:B------:R-:W1:Y:S01]  /*89e0*/  MUFU.TANH R45, R45 ;  /* 0x0000002d002d7308 */ /* 0x000e620000002400 */
[----:B------:R-:W-:Y:S02]  /*89f0*/  FMNMX.FTZ R12, R177, R12, !PT ;  /* 0x0000000cb10c7209 */ /* 0x000fe40007810000 */
[----:B------:R-:W-:Y:S02]  /*8a00*/  ISETP.GT.AND P6, PT, R2, 0x58, PT ;  /* 0x000000580200780c */ /* 0x000fe40003fc4270 */
[----:B--2---:R-:W-:Y:S02]  /*8a10*/  FSEL R250, R38, -INF , P0 ;  /* 0xff80000026fa7808 */ /* 0x004fe40000000000 */
[----:B------:R-:W-:Y:S02]  /*8a20*/  ISETP.GT.AND P0, PT, R2, 0x51, PT ;  /* 0x000000510200780c */ /* 0x000fe40003f04270 */
[----:B------:R-:W-:Y:S01]  /*8a30*/  FMNMX.FTZ R12, R180, R12, !PT ;  /* 0x0000000cb40c7209 */ /* 0x000fe20007810000 */
[----:B------:R-:W2:Y:S01]  /*8a40*/  MUFU.TANH R48, R48 ;  /* 0x0000003000307308 */ /* 0x000ea20000002400 */
[----:B------:R-:W-:Y:S02]  /*8a50*/  ISETP.GT.AND P5, PT, R2, 0x59, PT ;  /* 0x000000590200780c */ /* 0x000fe40003fa4270 */
[----:B------:R-:W-:Y:S01]  /*8a60*/  FMNMX.FTZ R2, R181, R12, !PT ;  /* 0x0000000cb5027209 */ /* 0x000fe20007810000 */
[----:B------:R-:W-:Y:S01]  /*8a70*/  FMUL.FTZ R12, R51, c[0x0][0x320] ;  /* 0x0000c800330c7a20 */ /* 0x000fe20000410000 */
[----:B---3--:R-:W-:Y:S02]  /*8a80*/  FSEL R47, R44, -INF , P1 ;  /* 0xff8000002c2f7808 */ /* 0x008fe40000800000 */
[----:B------:R-:W-:Y:S02]  /*8a90*/  FMNMX.FTZ R2, R193, R2, !PT ;  /* 0x00000002c1027209 */ /* 0x000fe40007810000 */
[----:B------:R-:W-:Y:S01]  /*8aa0*/  FMNMX.FTZ R100, R47, R100, !PT ;  /* 0x000000642f647209 */ /* 0x000fe20007810000 */
[----:B------:R-:W3:Y:S01]  /*8ab0*/  MUFU.TANH R49, R49 ;  /* 0x0000003100317308 */ /* 0x000ee20000002400 */
[----:B------:R-:W-:Y:S02]  /*8ac0*/  FMNMX.FTZ R2, R228, R2, !PT ;  /* 0x00000002e4027209 */ /* 0x000fe40007810000 */
[----:B------:R-:W-:Y:S02]  /*8ad0*/  ISETP.GT.AND P1, PT, R0, 0x41, PT ;  /* 0x000000410000780c */ /* 0x000fe40003f24270 */
[----:B-1----:R-:W-:Y:S02]  /*8ae0*/  FSEL R25, R45, -INF , P0 ;  /* 0xff8000002d197808 */ /* 0x002fe40000000000 */
[----:B------:R-:W-:Y:S02]  /*8af0*/  FMNMX.FTZ R2, R235, R2, !PT ;  /* 0x00000002eb027209 */ /* 0x000fe40007810000 */
[----:B------:R-:W-:Y:S01]  /*8b00*/  FMNMX.FTZ R100, R25, R100, !PT ;  /* 0x0000006419647209 */ /* 0x000fe20007810000 */
[----:B------:R-:W1:Y:S01]  /*8b10*/  MUFU.TANH R39, R39 ;  /* 0x0000002700277308 */ /* 0x000e620000002400 */
[----:B------:R-:W-:Y:S02]  /*8b20*/  FMNMX.FTZ R2, R238, R2, !PT ;  /* 0x00000002ee027209 */ /* 0x000fe40007810000 */
[----:B------:R-:W-:Y:S02]  /*8b30*/  ISETP.GT.AND P0, PT, R0, 0x48, PT ;  /* 0x000000480000780c */ /* 0x000fe40003f04270 */
[----:B--2---:R-:W-:Y:S02]  /*8b40*/  FSEL R234, R48, -INF , P6 ;  /* 0xff80000030ea7808 */ /* 0x004fe40003000000 */
[----:B------:R-:W-:Y:S02]  /*8b50*/  FMNMX.FTZ R2, R250, R2, !PT ;  /* 0x00000002fa027209 */ /* 0x000fe40007810000 */
[----:B------:R-:W-:Y:S01]  /*8b60*/  FMNMX.FTZ R100, R234, R100, !PT ;  /* 0x00000064ea647209 */ /* 0x000fe20007810000 */
[----:B------:R-:W2:Y:S01]  /*8b70*/  MUFU.TANH R42, R42 ;  /* 0x0000002a002a7308 */ /* 0x000ea20000002400 */
[----:B---3--:R-:W-:Y:S04]  /*8b80*/  FSEL R231, R49, -INF , P5 ;  /* 0xff80000031e77808 */ /* 0x008fe80002800000 */
[----:B------:R-:W-:Y:S05]  /*8b90*/  FMNMX.FTZ R100, R231, R100, !PT ;  /* 0x00000064e7647209 */ /* 0x000fea0007810000 */
[----:B------:R-:W3:Y:S01]  /*8ba0*/  MUFU.TANH R43, R43 ;  /* 0x0000002b002b7308 */ /* 0x000ee20000002400 */
[----:B------:R-:W4:Y:S01]  /*8bb0*/  SHFL.BFLY PT, R11, R100, 0x2, 0x1f ;  /* 0x0c401f00640b7f89 */ /* 0x000f2200000e0000 */
[----:B-1----:R-:W-:Y:S02]  /*8bc0*/  FSEL R247, R39, -INF , P1 ;  /* 0xff80000027f77808 */ /* 0x002fe40000800000 */
[----:B------:R-:W-:Y:S02]  /*8bd0*/  ISETP.GT.AND P1, PT, R0, 0x49, PT ;  /* 0x000000490000780c */ /* 0x000fe40003f24270 */
[----:B------:R-:W-:Y:S04]  /*8be0*/  FMNMX.FTZ R2, R247, R2, !PT ;  /* 0x00000002f7027209 */ /* 0x000fe80007810000 */
[----:B------:R-:W1:Y:S01]  /*8bf0*/  MUFU.TANH R46, R46 ;  /* 0x0000002e002e7308 */ /* 0x000e620000002400 */
[----:B--2---:R-:W-:Y:S02]  /*8c00*/  FSEL R251, R42, -INF , P0 ;  /* 0xff8000002afb7808 */ /* 0x004fe40000000000 */
[C---:B------:R-:W-:Y:S02]  /*8c10*/  ISETP.GT.AND P0, PT, R0.reuse, 0x50, PT ;  /* 0x000000500000780c */ /* 0x040fe40003f04270 */
[----:B------:R-:W-:Y:S05]  /*8c20*/  FMNMX.FTZ R2, R251, R2, !PT ;  /* 0x00000002fb027209 */ /* 0x000fea0007810000 */
[----:B------:R-:W2:Y:S01]  /*8c30*/  MUFU.TANH R14, R14 ;  /* 0x0000000e000e7308 */ /* 0x000ea20000002400 */
[----:B---3--:R-:W-:Y:S02]  /*8c40*/  FSEL R252, R43, -INF , P1 ;  /* 0xff8000002bfc7808 */ /* 0x008fe40000800000 */
[----:B------:R-:W-:Y:S02]  /*8c50*/  ISETP.GT.AND P1, PT, R0, 0x51, PT ;  /* 0x000000510000780c */ /* 0x000fe40003f24270 */
[----:B------:R-:W-:Y:S05]  /*8c60*/  FMNMX.FTZ R2, R252, R2, !PT ;  /* 0x00000002fc027209 */ /* 0x000fea0007810000 */
[----:B------:R-:W3:Y:S01]  /*8c70*/  MUFU.TANH R13, R13 ;  /* 0x0000000d000d7308 */ /* 0x000ee20000002400 */
[----:B----4-:R-:W-:Y:S02]  /*8c80*/  FMNMX.FTZ R100, R100, R11, !PT ;  /* 0x0000000b64647209 */ /* 0x010fe40007810000 */
[----:B-1----:R-:W-:Y:S02]  /*8c90*/  FSEL R244, R46, -INF , P0 ;  /* 0xff8000002ef47808 */ /* 0x002fe40000000000 */
[----:B------:R-:W-:Y:S01]  /*8ca0*/  ISETP.GT.AND P0, PT, R0, 0x58, PT ;  /* 0x000000580000780c */ /* 0x000fe20003f04270 */
[----:B------:R-:W1:Y:S01]  /*8cb0*/  SHFL.BFLY PT, R11, R100, 0x1, 0x1f ;  /* 0x0c201f00640b7f89 */ /* 0x000e6200000e0000 */
[----:B------:R-:W-:Y:S03]  /*8cc0*/  FMNMX.FTZ R2, R244, R2, !PT ;  /* 0x00000002f4027209 */ /* 0x000fe60007810000 */
[----:B------:R-:W4:Y:S01]  /*8cd0*/  MUFU.TANH R12, R12 ;  /* 0x0000000c000c7308 */ /* 0x000f220000002400 */
[----:B--2---:R-:W-:Y:S02]  /*8ce0*/  FSEL R241, R14, -INF , P1 ;  /* 0xff8000000ef17808 */ /* 0x004fe40000800000 */
[----:B------:R-:W-:Y:S02]  /*8cf0*/  ISETP.GT.AND P1, PT, R0, 0x59, PT ;  /* 0x000000590000780c */ /* 0x000fe40003f24270 */
[----:B------:R-:W-:Y:S02]  /*8d00*/  FMNMX.FTZ R0, R241, R2, !PT ;  /* 0x00000002f1007209 */ /* 0x000fe40007810000 */
[----:B---3--:R-:W-:Y:S04]  /*8d10*/  FSEL R195, R13, -INF , P0 ;  /* 0xff8000000dc37808 */ /* 0x008fe80000000000 */
[----:B------:R-:W-:Y:S02]  /*8d20*/  FMNMX.FTZ R0, R195, R0, !PT ;  /* 0x00000000c3007209 */ /* 0x000fe40007810000 */
[----:B-1----:R-:W-:Y:S02]  /*8d30*/  FMNMX.FTZ R100, R100, R11, !PT ;  /* 0x0000000b64647209 */ /* 0x002fe40007810000 */
[----:B----4-:R-:W-:Y:S03]  /*8d40*/  FSEL R24, R12, -INF , P1 ;  /* 0xff8000000c187808 */ /* 0x010fe60000800000 */
[C---:B------:R-:W-:Y:S01]  /*8d50*/  FMUL.FTZ R164, R100.reuse, c[0x0][0x2d0] ;  /* 0x0000b40064a47a20 */ /* 0x040fe20000410000 */
[----:B------:R-:W-:Y:S01]  /*8d60*/  FSETP.NEU.FTZ.AND P1, PT, R100, -INF , PT ;  /* 0xff8000006400780b */ /* 0x000fe20003f3d000 */
[----:B------:R-:W-:Y:S01]  /*8d70*/  LDSM.16.MT88.4 R12, [R103+UR4+0x100] ;  /* 0x00010004670c783b */ /* 0x000fe20008004200 */
[----:B------:R-:W-:Y:S02]  /*8d80*/  FMNMX.FTZ R0, R24, R0, !PT ;  /* 0x0000000018007209 */ /* 0x000fe40007810000 */
[----:B------:R-:W-:Y:S05]  /*8d90*/  FSEL R164, R164, RZ, P1 ;  /* 0x000000ffa4a47208 */ /* 0x000fea0000800000 */
[----:B------:R-:W1:Y:S01]  /*8da0*/  SHFL.BFLY PT, R2, R0, 0x2, 0x1f ;  /* 0x0c401f0000027f89 */ /* 0x000e6200000e0000 */
[--C-:B------:R-:W-:Y:S02]  /*8db0*/  FFMA.FTZ R3, R3, c[0x0][0x2d0], -R164.reuse ;  /* 0x0000b40003037a23 */ /* 0x100fe400000108a4 */
[--C-:B------:R-:W-:Y:S02]  /*8dc0*/  FFMA.FTZ R4, R4, c[0x0][0x2d0], -R164.reuse ;  /* 0x0000b40004047a23 */ /* 0x100fe400000108a4 */
[----:B------:R-:W-:Y:S01]  /*8dd0*/  MUFU.EX2 R245, R3 ;  /* 0x0000000300f57308 */ /* 0x000fe20000000800 */
[--C-:B------:R-:W-:Y:S02]  /*8de0*/  FFMA.FTZ R6, R6, c[0x0][0x2d0], -R164.reuse ;  /* 0x0000b40006067a23 */ /* 0x100fe400000108a4 */
[----:B------:R-:W-:Y:S07]  /*8df0*/  FFMA.FTZ R5, R5, c[0x0][0x2d0], -R164 ;  /* 0x0000b40005057a23 */ /* 0x000fee00000108a4 */
[----:B------:R-:W2:Y:S01]  /*8e00*/  MUFU.EX2 R242, R4 ;  /* 0x0000000400f27308 */ /* 0x000ea20000000800 */
[----:B-1----:R-:W-:Y:S09]  /*8e10*/  FMNMX.FTZ R0, R0, R2, !PT ;  /* 0x0000000200007209 */ /* 0x002ff20007810000 */
[----:B------:R-:W-:Y:S01]  /*8e20*/  MUFU.EX2 R19, R6 ;  /* 0x0000000600137308 */ /* 0x000fe20000000800 */
[----:B------:R-:W1:Y:S09]  /*8e30*/  SHFL.BFLY PT, R2, R0, 0x1, 0x1f ;  /* 0x0c201f0000027f89 */ /* 0x000e7200000e0000 */
[----:B------:R-:W3:Y:S01]  /*8e40*/  MUFU.EX2 R246, R5 ;  /* 0x0000000500f67308 */ /* 0x000ee20000000800 */
[----:B--2---:R-:W-:Y:S02]  /*8e50*/  F2FP.BF16.PACK_AB R160, R245, R242 ;  /* 0x000000f2f5a0723e */ /* 0x004fe400000010ff */
[----:B-1----:R-:W-:Y:S02]  /*8e60*/  FMNMX.FTZ R3, R0, R2, !PT ;  /* 0x0000000200037209 */ /* 0x002fe40007810000 */
[----:B------:R-:W-:Y:S02]  /*8e70*/  FSEL R2, R100, RZ, P1 ;  /* 0x000000ff64027208 */ /* 0x000fe40000800000 */
[C---:B------:R-:W-:Y:S01]  /*8e80*/  FSETP.NEU.FTZ.AND P0, PT, R3.reuse, -INF , PT ;  /* 0xff8000000300780b */ /* 0x040fe20003f1d000 */
[C---:B------:R-:W-:Y:S01]  /*8e90*/  FMUL.FTZ R165, R3.reuse, c[0x0][0x2d0] ;  /* 0x0000b40003a57a20 */ /* 0x040fe20000410000 */
[----:B---3--:R-:W-:Y:S01]  /*8ea0*/  F2FP.BF16.PACK_AB R162, R246, R19 ;  /* 0x00000013f6a2723e */ /* 0x008fe200000010ff */
[----:B------:R-:W-:Y:S01]  /*8eb0*/  FADD.FTZ R2, -R2, R101 ;  /* 0x0000006502027221 */ /* 0x000fe20000010100 */
[----:B------:R-:W-:Y:S02]  /*8ec0*/  FSEL R0, R3, RZ, P0 ;  /* 0x000000ff03007208 */ /* 0x000fe40000000000 */
[----:B------:R-:W-:Y:S01]  /*8ed0*/  FSEL R165, R165, RZ, P0 ;  /* 0x000000ffa5a57208 */ /* 0x000fe20000000000 */
[----:B------:R-:W-:Y:S01]  /*8ee0*/  FMUL.FTZ R2, R2, c[0x0][0x2d0] ;  /* 0x0000b40002027a20 */ /* 0x000fe20000410000 */
[----:B------:R-:W-:Y:S01]  /*8ef0*/  IADD3 R101, R236, UR4, RZ ;  /* 0x00000004ec657c10 */ /* 0x000fe2000fffe0ff */
[----:B------:R-:W-:Y:S01]  /*8f00*/  FADD.FTZ R0, -R0, R102 ;  /* 0x0000006600007221 */ /* 0x000fe20000010100 */
[----:B------:R-:W-:Y:S01]  /*8f10*/  IADD3 R102, R103, UR4, RZ ;  /* 0x0000000467667c10 */ /* 0x000fe2000fffe0ff */
[--C-:B------:R-:W-:Y:S01]  /*8f20*/  FFMA.FTZ R9, R9, c[0x0][0x2d0], -R165.reuse ;  /* 0x0000b40009097a23 */ /* 0x100fe200000108a5 */
[----:B------:R-:W-:Y:S01]  /*8f30*/  PLOP3.LUT P0, PT, PT, PT, UP0, 0x80, 0x0 ;  /* 0x000000000000781c */ /* 0x000fe20003f0f008 */
[----:B------:R-:W-:Y:S01]  /*8f40*/  FMUL.FTZ R0, R0, c[0x0][0x2d0] ;  /* 0x0000b40000007a20 */ /* 0x000fe20000410000 */
[----:B------:R-:W1:Y:S01]  /*8f50*/  MUFU.EX2 R2, R2 ;  /* 0x0000000200027308 */ /* 0x000e620000000800 */
[--C-:B------:R-:W-:Y:S01]  /*8f60*/  FFMA.FTZ R8, R8, c[0x0][0x2d0], -R165.reuse ;  /* 0x0000b40008087a23 */ /* 0x100fe200000108a5 */
[----:B------:R-:W-:Y:S01]  /*8f70*/  IADD3 R102, R240, R102, RZ ;  /* 0x00000066f0667210 */ /* 0x000fe20007ffe0ff */
[--C-:B------:R-:W-:Y:S02]  /*8f80*/  FFMA.FTZ R7, R7, c[0x0][0x2d0], -R165.reuse ;  /* 0x0000b40007077a23 */ /* 0x100fe400000108a5 */
[----:B------:R-:W-:Y:S02]  /*8f90*/  FFMA.FTZ R10, R10, c[0x0][0x2d0], -R165 ;  /* 0x0000b4000a0a7a23 */ /* 0x000fe400000108a5 */
[----:B------:R-:W2:Y:S01]  /*8fa0*/  LDSM.16.MT88.4 R20, [R102+0x100] ;  /* 0x000100006614783b */ /* 0x000ea20000004200 */
[----:B------:R-:W-:Y:S02]  /*8fb0*/  IMAD.IADD R101, R240, 0x1, R101 ;  /* 0x00000001f0657824 */ /* 0x000fe400078e0265 */
[----:B------:R-:W3:Y:S05]  /*8fc0*/  MUFU.EX2 R243, R9 ;  /* 0x0000000900f37308 */ /* 0x000eea0000000800 */
[----:B------:R-:W4:Y:S05]  /*8fd0*/  LDSM.16.MT88.4 R36, [R101+0x100] ;  /* 0x000100006524783b */ /* 0x000f2a0000004200 */
[----:B------:R-:W5:Y:S01]  /*8fe0*/  MUFU.EX2 R26, R8 ;  /* 0x00000008001a7308 */ /* 0x000f620000000800 */
[C---:B-1----:R-:W-:Y:S02]  /*8ff0*/  FMUL.FTZ R4, R2.reuse, R104 ;  /* 0x0000006802047220 */ /* 0x042fe40000410000 */
[C---:B------:R-:W-:Y:S02]  /*9000*/  FMUL.FTZ R5, R2.reuse, R105 ;  /* 0x0000006902057220 */ /* 0x040fe40000410000 */
[C---:B------:R-:W-:Y:S05]  /*9010*/  FMUL.FTZ R16, R2.reuse, R116 ;  /* 0x0000007402107220 */ /* 0x040fea0000410000 */
[----:B------:R-:W1:Y:S01]  /*9020*/  MUFU.EX2 R17, R7 ;  /* 0x0000000700117308 */ /* 0x000e620000000800 */
[C---:B------:R-:W-:Y:S01]  /*9030*/  FMUL.FTZ R32, R2.reuse, R132 ;  /* 0x0000008402207220 */ /* 0x040fe20000410000 */
[----:B------:R-:W-:Y:S01]  /*9040*/  MOV R132, R242 ;  /* 0x000000f200847202 */ /* 0x000fe20000000f00 */
[C---:B------:R-:W-:Y:S01]  /*9050*/  FMUL.FTZ R33, R2.reuse, R133 ;  /* 0x0000008502217220 */ /* 0x040fe20000410000 */
[----:B---3--:R-:W-:Y:S01]  /*9060*/  MOV R133, R243 ;  /* 0x000000f300857202 */ /* 0x008fe20000000f00 */
[C---:B------:R-:W-:Y:S02]  /*9070*/  FMUL.FTZ R9, R2.reuse, R109 ;  /* 0x0000006d02097220 */ /* 0x040fe40000410000 */
[C---:B------:R-:W-:Y:S02]  /*9080*/  FMUL.FTZ R40, R2.reuse, R140 ;  /* 0x0000008c02287220 */ /* 0x040fe40000410000 */
[C---:B------:R-:W-:Y:S01]  /*9090*/  FMUL.FTZ R41, R2.reuse, R141 ;  /* 0x0000008d02297220 */ /* 0x040fe20000410000 */
[----:B------:R-:W3:Y:S01]  /*90a0*/  MUFU.EX2 R18, R10 ;  /* 0x0000000a00127308 */ /* 0x000ee20000000800 */
[C---:B------:R-:W-:Y:S02]  /*90b0*/  FMUL.FTZ R48, R2.reuse, R148 ;  /* 0x0000009402307220 */ /* 0x040fe40000410000 */
[----:B------:R-:W-:Y:S01]  /*90c0*/  FMUL.FTZ R49, R2, R149 ;  /* 0x0000009502317220 */ /* 0x000fe20000410000 */
[----:B-----5:R-:W-:Y:S01]  /*90d0*/  F2FP.BF16.PACK_AB R161, R26, R243 ;  /* 0x000000f31aa1723e */ /* 0x020fe200000010ff */
[C---:B------:R-:W-:Y:S01]  /*90e0*/  FMUL.FTZ R8, R2.reuse, R108 ;  /* 0x0000006c02087220 */ /* 0x040fe20000410000 */
[----:B------:R-:W-:Y:S01]  /*90f0*/  MOV R149, R195 ;  /* 0x000000c300957202 */ /* 0x000fe20000000f00 */
[C---:B------:R-:W-:Y:S02]  /*9100*/  FMUL.FTZ R52, R2.reuse, R52 ;  /* 0x0000003402347220 */ /* 0x040fe40000410000 */
[C---:B------:R-:W-:Y:S01]  /*9110*/  FMUL.FTZ R53, R2.reuse, R53 ;  /* 0x0000003502357220 */ /* 0x040fe20000410000 */
[----:B------:R-:W5:Y:S01]  /*9120*/  MUFU.EX2 R0, R0 ;  /* 0x0000000000007308 */ /* 0x000f620000000800 */
[C---:B------:R-:W-:Y:S02]  /*9130*/  FMUL.FTZ R56, R2.reuse, R56 ;  /* 0x0000003802387220 */ /* 0x040fe40000410000 */
[C---:B------:R-:W-:Y:S01]  /*9140*/  FMUL.FTZ R57, R2.reuse, R57 ;  /* 0x0000003902397220 */ /* 0x040fe20000410000 */
[----:B-1----:R-:W-:Y:S01]  /*9150*/  MOV R116, R17 ;  /* 0x0000001100747202 */ /* 0x002fe20000000f00 */
[C---:B------:R-:W-:Y:S02]  /*9160*/  FMUL.FTZ R60, R2.reuse, R60 ;  /* 0x0000003c023c7220 */ /* 0x040fe40000410000 */
[C---:B------:R-:W-:Y:S01]  /*9170*/  FMUL.FTZ R61, R2.reuse, R61 ;  /* 0x0000003d023d7220 */ /* 0x040fe20000410000 */
[----:B------:R-:W-:Y:S01]  /*9180*/  MOV R140, R116 ;  /* 0x00000074008c7202 */ /* 0x000fe20000000f00 */
[C---:B------:R-:W-:Y:S02]  /*9190*/  FMUL.FTZ R64, R2.reuse, R64 ;  /* 0x0000004002407220 */ /* 0x040fe40000410000 */
[C---:B------:R-:W-:Y:S02]  /*91a0*/  FMUL.FTZ R65, R2.reuse, R65 ;  /* 0x0000004102417220 */ /* 0x040fe40000410000 */
[----:B------:R-:W-:Y:S01]  /*91b0*/  FMUL.FTZ R68, R2, R68 ;  /* 0x0000004402447220 */ /* 0x000fe20000410000 */
[----:B---3--:R-:W-:Y:S01]  /*91c0*/  F2FP.BF16.PACK_AB R163, R18, R17 ;  /* 0x0000001112a3723e */ /* 0x008fe200000010ff */
[C---:B------:R-:W-:Y:S01]  /*91d0*/  FMUL.FTZ R17, R2.reuse, R117 ;  /* 0x0000007502117220 */ /* 0x040fe20000410000 */
[----:B------:R-:W-:Y:S01]  /*91e0*/  MOV R117, R18 ;  /* 0x0000001200757202 */ /* 0x000fe20000000f00 */
[C---:B------:R-:W-:Y:S02]  /*91f0*/  FMUL.FTZ R69, R2.reuse, R69 ;  /* 0x0000004502457220 */ /* 0x040fe40000410000 */
[C---:B------:R-:W-:Y:S02]  /*9200*/  FMUL.FTZ R72, R2.reuse, R72 ;  /* 0x0000004802487220 */ /* 0x040fe40000410000 */
[C---:B------:R-:W-:Y:S02]  /*9210*/  FMUL.FTZ R73, R2.reuse, R73 ;  /* 0x0000004902497220 */ /* 0x040fe40000410000 */
[----:B------:R-:W-:Y:S02]  /*9220*/  FMUL.FTZ R76, R2, R76 ;  /* 0x0000004c024c7220 */ /* 0x000fe40000410000 */
[C---:B-----5:R-:W-:Y:S02]  /*9230*/  FMUL.FTZ R6, R0.reuse, R106 ;  /* 0x0000006a00067220 */ /* 0x060fe40000410000 */
[C---:B------:R-:W-:Y:S02]  /*9240*/  FMUL.FTZ R7, R0.reuse, R107 ;  /* 0x0000006b00077220 */ /* 0x040fe40000410000 */
[----:B------:R-:W-:Y:S01]  /*9250*/  LDSM.16.MT88.4 R104, [R102+0x3100] ;  /* 0x003100006668783b */ /* 0x000fe20000004200 */
[C---:B------:R-:W-:Y:S02]  /*9260*/  FMUL.FTZ R10, R0.reuse, R110 ;  /* 0x0000006e000a7220 */ /* 0x040fe40000410000 */
[C---:B------:R-:W-:Y:S02]  /*9270*/  FMUL.FTZ R11, R0.reuse, R111 ;  /* 0x0000006f000b7220 */ /* 0x040fe40000410000 */
[C---:B------:R-:W-:Y:S03]  /*9280*/  HMMA.16816.F32.BF16 R4, R160.reuse, R12, R4 ;  /* 0x0000000ca004723c */ /* 0x040fe60000041804 */
[----:B------:R-:W-:Y:S02]  /*9290*/  LDSM.16.MT88.4 R108, [R236+UR4+0x3100] ;  /* 0x00310004ec6c783b */ /* 0x000fe40008004200 */
[----:B------:R-:W-:Y:S02]  /*92a0*/  FMUL.FTZ R27, R0, R127 ;  /* 0x0000007f001b7220 */ /* 0x000fe40000410000 */
[C---:B------:R-:W-:Y:S01]  /*92b0*/  FMUL.FTZ R12, R2.reuse, R112 ;  /* 0x00000070020c7220 */ /* 0x040fe20000410000 */
[C---:B------:R-:W-:Y:S04]  /*92c0*/  HMMA.16816.F32.BF16 R8, R160.reuse, R14, R8 ;  /* 0x0000000ea008723c */ /* 0x040fe80000041808 */
[----:B------:R-:W-:Y:S02]  /*92d0*/  FMUL.FTZ R13, R2, R113 ;  /* 0x00000071020d7220 */ /* 0x000fe40000410000 */
[C---:B------:R-:W-:Y:S01]  /*92e0*/  FMUL.FTZ R18, R0.reuse, R118 ;  /* 0x0000007600127220 */ /* 0x040fe20000410000 */
[----:B------:R-:W-:Y:S01]  /*92f0*/  MOV R118, R19 ;  /* 0x0000001300767202 */ /* 0x000fe20000000f00 */
[C---:B------:R-:W-:Y:S04]  /*9300*/  FMUL.FTZ R14, R0.reuse, R114 ;  /* 0x00000072000e7220 */ /* 0x040fe80000410000 */
[C---:B------:R-:W-:Y:S02]  /*9310*/  FMUL.FTZ R15, R0.reuse, R115 ;  /* 0x00000073000f7220 */ /* 0x040fe40000410000 */
[----:B------:R-:W-:Y:S01]  /*9320*/  LDSM.16.MT88.4 R112, [R101+0x3100] ;  /* 0x003100006570783b */ /* 0x000fe20000004200 */
[C---:B------:R-:W-:Y:S02]  /*9330*/  FMUL.FTZ R19, R0.reuse, R119 ;  /* 0x0000007700137220 */ /* 0x040fe40000410000 */
[----:B------:R-:W-:Y:S02]  /*9340*/  IMAD.MOV.U32 R119, RZ, RZ, R26 ;  /* 0x000000ffff777224 */ /* 0x000fe400078e001a */
        /* <DEDUP_REMOVED lines=12> */
[----:B------:R-:W-:Y:S01]  /*9410*/  FMUL.FTZ R24, R2, R124 ;  /* 0x0000007c02187220 */ /* 0x000fe20000410000 */
[----:B------:R-:W1:Y:S01]  /*9420*/  LDSM.16.MT88.4 R44, [R103+UR4+0x3100] ;  /* 0x00310004672c783b */ /* 0x000e620008004200 */
[----:B------:R-:W-:Y:S01]  /*9430*/  MOV R148, R121 ;  /* 0x0000007900947202 */ /* 0x000fe20000000f00 */
[C---:B------:R-:W-:Y:S01]  /*9440*/  FMUL.FTZ R35, R0.reuse, R135 ;  /* 0x0000008700237220 */ /* 0x040fe20000410000 */
[----:B------:R-:W-:Y:S01]  /*9450*/  MOV R135, R117 ;  /* 0x0000007500877202 */ /* 0x000fe20000000f00 */
[C---:B------:R-:W-:Y:S03]  /*9460*/  HMMA.16816.F32.BF16 R20, R160.reuse, R28, R20 ;  /* 0x0000001ca014723c */ /* 0x040fe60000041814 */
[----:B------:R-:W-:Y:S01]  /*9470*/  FMUL.FTZ R42, R0, R142 ;  /* 0x0000008e002a7220 */ /* 0x000fe20000410000 */
[----:B------:R-:W-:Y:S01]  /*9480*/  LDSM.16.MT88.4 R124, [R103+UR4+0x3900] ;  /* 0x00390004677c783b */ /* 0x000fe20008004200 */
[----:B------:R-:W-:Y:S02]  /*9490*/  IMAD.MOV.U32 R142, RZ, RZ, R118 ;  /* 0x000000ffff8e7224 */ /* 0x000fe400078e0076 */
[C---:B------:R-:W-:Y:S01]  /*94a0*/  FMUL.FTZ R28, R2.reuse, R128 ;  /* 0x00000080021c7220 */ /* 0x040fe20000410000 */
[C---:B------:R-:W-:Y:S04]  /*94b0*/  HMMA.16816.F32.BF16 R24, R160.reuse, R30, R24 ;  /* 0x0000001ea018723c */ /* 0x040fe80000041818 */
[----:B------:R-:W-:Y:S02]  /*94c0*/  FMUL.FTZ R29, R2, R129 ;  /* 0x00000081021d7220 */ /* 0x000fe40000410000 */
[C---:B------:R-:W-:Y:S01]  /*94d0*/  FMUL.FTZ R43, R0.reuse, R143 ;  /* 0x0000008f002b7220 */ /* 0x040fe20000410000 */
[----:B------:R-:W-:Y:S01]  /*94e0*/  MOV R143, R119 ;  /* 0x00000077008f7202 */ /* 0x000fe20000000f00 */
[C---:B------:R-:W-:Y:S01]  /*94f0*/  FMUL.FTZ R30, R0.reuse, R130 ;  /* 0x00000082001e7220 */ /* 0x040fe20000410000 */
[----:B------:R-:W-:Y:S03]  /*9500*/  LDSM.16.MT88.4 R116, [R102+0x900] ;  /* 0x000900006674783b */ /* 0x000fe60000004200 */
[C---:B------:R-:W-:Y:S02]  /*9510*/  FMUL.FTZ R31, R0.reuse, R131 ;  /* 0x00000083001f7220 */ /* 0x040fe40000410000 */
[C---:B------:R-:W-:Y:S01]  /*9520*/  FMUL.FTZ R50, R0.reuse, R150 ;  /* 0x0000009600327220 */ /* 0x040fe20000410000 */
[----:B------:R-:W-:Y:S01]  /*9530*/  MOV R150, R231 ;  /* 0x000000e700967202 */ /* 0x000fe20000000f00 */
[C---:B------:R-:W-:Y:S01]  /*9540*/  FMUL.FTZ R51, R0.reuse, R151 ;  /* 0x0000009700337220 */ /* 0x040fe20000410000 */
[----:B------:R-:W-:Y:S01]  /*9550*/  LDSM.16.MT88.4 R128, [R102+0x3900] ;  /* 0x003900006680783b */ /* 0x000fe20000004200 */
[----:B------:R-:W-:Y:S01]  /*9560*/  MOV R151, R234 ;  /* 0x000000ea00977202 */ /* 0x000fe20000000f00 */
[C---:B----4-:R-:W-:Y:S03]  /*9570*/  HMMA.16816.F32.BF16 R28, R160.reuse, R36, R28 ;  /* 0x00000024a01c723c */ /* 0x050fe6000004181c */
[C---:B------:R-:W-:Y:S02]  /*9580*/  FMUL.FTZ R54, R0.reuse, R54 ;  /* 0x0000003600367220 */ /* 0x040fe40000410000 */
[----:B------:R-:W-:Y:S02]  /*9590*/  FMUL.FTZ R55, R0, R55 ;  /* 0x0000003700377220 */ /* 0x000fe40000410000 */
[C---:B------:R-:W-:Y:S01]  /*95a0*/  FMUL.FTZ R36, R2.reuse, R136 ;  /* 0x0000008802247220 */ /* 0x040fe20000410000 */
[C---:B------:R-:W-:Y:S04]  /*95b0*/  HMMA.16816.F32.BF16 R32, R160.reuse, R38, R32 ;  /* 0x00000026a020723c */ /* 0x040fe80000041820 */
[----:B------:R-:W-:Y:S02]  /*95c0*/  FMUL.FTZ R37, R2, R137 ;  /* 0x0000008902257220 */ /* 0x000fe40000410000 */
[C---:B------:R-:W-:Y:S02]  /*95d0*/  FMUL.FTZ R58, R0.reuse, R58 ;  /* 0x0000003a003a7220 */ /* 0x040fe40000410000 */
[C---:B------:R-:W-:Y:S04]  /*95e0*/  FMUL.FTZ R38, R0.reuse, R138 ;  /* 0x0000008a00267220 */ /* 0x040fe80000410000 */
[C---:B------:R-:W-:Y:S01]  /*95f0*/  FMUL.FTZ R39, R0.reuse, R139 ;  /* 0x0000008b00277220 */ /* 0x040fe20000410000 */
[----:B------:R-:W-:Y:S01]  /*9600*/  MOV R139, R246 ;  /* 0x000000f6008b7202 */ /* 0x000fe20000000f00 */
[C---:B------:R-:W-:Y:S02]  /*9610*/  FMUL.FTZ R59, R0.reuse, R59 ;  /* 0x0000003b003b7220 */ /* 0x040fe40000410000 */
[C---:B------:R-:W-:Y:S02]  /*9620*/  FMUL.FTZ R62, R0.reuse, R62 ;  /* 0x0000003e003e7220 */ /* 0x040fe40000410000 */
[C---:B------:R-:W-:Y:S01]  /*9630*/  FMUL.FTZ R63, R0.reuse, R63 ;  /* 0x0000003f003f7220 */ /* 0x040fe20000410000 */
[C---:B-1----:R-:W-:Y:S03]  /*9640*/  HMMA.16816.F32.BF16 R36, R160.reuse, R44, R36 ;  /* 0x0000002ca024723c */ /* 0x042fe60000041824 */
[C---:B------:R-:W-:Y:S02]  /*9650*/  FMUL.FTZ R66, R0.reuse, R66 ;  /* 0x0000004200427220 */ /* 0x040fe40000410000 */
[----:B------:R-:W-:Y:S02]  /*9660*/  FMUL.FTZ R67, R0, R67 ;  /* 0x0000004300437220 */ /* 0x000fe40000410000 */
[C---:B------:R-:W-:Y:S01]  /*9670*/  FMUL.FTZ R44, R2.reuse, R144 ;  /* 0x00000090022c7220 */ /* 0x040fe20000410000 */
[C---:B------:R-:W-:Y:S04]  /*9680*/  HMMA.16816.F32.BF16 R40, R160.reuse, R46, R40 ;  /* 0x0000002ea028723c */ /* 0x040fe80000041828 */
[----:B------:R-:W-:Y:S02]  /*9690*/  FMUL.FTZ R45, R2, R145 ;  /* 0x00000091022d7220 */ /* 0x000fe40000410000 */
[C---:B------:R-:W-:Y:S02]  /*96a0*/  FMUL.FTZ R70, R0.reuse, R70 ;  /* 0x0000004600467220 */ /* 0x040fe40000410000 */
[C---:B------:R-:W-:Y:S04]  /*96b0*/  FMUL.FTZ R46, R0.reuse, R146 ;  /* 0x00000092002e7220 */ /* 0x040fe80000410000 */
[C---:B------:R-:W-:Y:S02]  /*96c0*/  FMUL.FTZ R47, R0.reuse, R147 ;  /* 0x00000093002f7220 */ /* 0x040fe40000410000 */
[C---:B------:R-:W-:Y:S02]  /*96d0*/  FMUL.FTZ R71, R0.reuse, R71 ;  /* 0x0000004700477220 */ /* 0x040fe40000410000 */
[C---:B------:R-:W-:Y:S02]  /*96e0*/  FMUL.FTZ R74, R0.reuse, R74 ;  /* 0x0000004a004a7220 */ /* 0x040fe40000410000 */
[----:B------:R-:W-:Y:S01]  /*96f0*/  FMUL.FTZ R75, R0, R75 ;  /* 0x0000004b004b7220 */ /* 0x000fe20000410000 */
[C---:B------:R-:W-:Y:S03]  /*9700*/  HMMA.16816.F32.BF16 R44, R160.reuse, R104, R44 ;  /* 0x00000068a02c723c */ /* 0x040fe6000004182c */
[----:B------:R-:W-:Y:S02]  /*9710*/  FMUL.FTZ R77, R2, R77 ;  /* 0x0000004d024d7220 */ /* 0x000fe40000410000 */
[C---:B------:R-:W-:Y:S02]  /*9720*/  FMUL.FTZ R78, R0.reuse, R78 ;  /* 0x0000004e004e7220 */ /* 0x040fe40000410000 */
[----:B------:R-:W-:Y:S01]  /*9730*/  FMUL.FTZ R79, R0, R79 ;  /* 0x0000004f004f7220 */ /* 0x000fe20000410000 */
[C---:B------:R-:W-:Y:S01]  /*9740*/  HMMA.16816.F32.BF16 R48, R160.reuse, R106, R48 ;  /* 0x0000006aa030723c */ /* 0x040fe20000041830 */
[----:B------:R-:W1:Y:S03]  /*9750*/  LDSM.16.MT88.4 R104, [R103+UR4+0x6100] ;  /* 0x006100046768783b */ /* 0x000e660008004200 */
[C---:B------:R-:W-:Y:S02]  /*9760*/  FMUL.FTZ R80, R2.reuse, R80 ;  /* 0x0000005002507220 */ /* 0x040fe40000410000 */
[----:B------:R-:W-:Y:S02]  /*9770*/  FMUL.FTZ R81, R2, R81 ;  /* 0x0000005102517220 */ /* 0x000fe40000410000 */
[C---:B------:R-:W-:Y:S04]  /*9780*/  HMMA.16816.F32.BF16 R52, R160.reuse, R108, R52 ;  /* 0x0000006ca034723c */ /* 0x040fe80000041834 */
[C---:B------:R-:W-:Y:S02]  /*9790*/  FMUL.FTZ R82, R0.reuse, R82 ;  /* 0x0000005200527220 */ /* 0x040fe40000410000 */
[----:B------:R-:W-:Y:S02]  /*97a0*/  FMUL.FTZ R83, R0, R83 ;  /* 0x0000005300537220 */ /* 0x000fe40000410000 */
[C---:B------:R-:W-:Y:S04]  /*97b0*/  HMMA.16816.F32.BF16 R56, R160.reuse, R110, R56 ;  /* 0x0000006ea038723c */ /* 0x040fe80000041838 */
[--C-:B------:R-:W-:Y:S02]  /*97c0*/  FFMA.FTZ R108, R166, c[0x0][0x2d0], -R164.reuse ;  /* 0x0000b400a66c7a23 */ /* 0x100fe400000108a4 */
[C---:B------:R-:W-:Y:S02]  /*97d0*/  FMUL.FTZ R84, R2.reuse, R84 ;  /* 0x0000005402547220 */ /* 0x040fe40000410000 */
[C---:B------:R-:W-:Y:S01]  /*97e0*/  HMMA.16816.F32.BF16 R60, R160.reuse, R112, R60 ;  /* 0x00000070a03c723c */ /* 0x040fe2000004183c */
[----:B------:R2:W-:Y:S03]  /*97f0*/  MUFU.EX2 R136, R108 ;  /* 0x0000006c00887308 */ /* 0x0005e60000000800 */
[----:B------:R-:W-:Y:S02]  /*9800*/  FMUL.FTZ R85, R2, R85 ;  /* 0x0000005502557220 */ /* 0x000fe40000410000 */
[C---:B------:R-:W-:Y:S02]  /*9810*/  FMUL.FTZ R86, R0.reuse, R86 ;  /* 0x0000005600567220 */ /* 0x040fe40000410000 */
[C---:B------:R-:W-:Y:S04]  /*9820*/  HMMA.16816.F32.BF16 R64, R160.reuse, R114, R64 ;  /* 0x00000072a040723c */ /* 0x040fe80000041840 */
[----:B------:R-:W-:Y:S01]  /*9830*/  FFMA.FTZ R112, R167, c[0x0][0x2d0], -R164 ;  /* 0x0000b400a7707a23 */ /* 0x000fe200000108a4 */
[----:B------:R-:W-:Y:S01]  /*9840*/  MOV R167, R244 ;  /* 0x000000f400a77202 */ /* 0x000fe20000000f00 */
[----:B------:R-:W-:Y:S02]  /*9850*/  FMUL.FTZ R87, R0, R87 ;  /* 0x0000005700577220 */ /* 0x000fe40000410000 */
[----:B------:R3:W-:Y:S01]  /*9860*/  MUFU.EX2 R138, R112 ;  /* 0x00000070008a7308 */ /* 0x0007e20000000800 */
[C---:B-1----:R-:W-:Y:S03]  /*9870*/  HMMA.16816.F32.BF16 R68, R160.reuse, R104, R68 ;  /* 0x00000068a044723c */ /* 0x042fe60000041844 */
[C---:B------:R-:W-:Y:S02]  /*9880*/  FMUL.FTZ R88, R2.reuse, R88 ;  /* 0x0000005802587220 */ /* 0x040fe40000410000 */
[----:B------:R-:W-:Y:S02]  /*9890*/  FMUL.FTZ R89, R2, R89 ;  /* 0x0000005902597220 */ /* 0x000fe40000410000 */
[----:B------:R-:W-:Y:S01]  /*98a0*/  FFMA.FTZ R104, R169, c[0x0][0x2d0], -R165 ;  /* 0x0000b400a9687a23 */ /* 0x000fe200000108a5 */
[C---:B------:R-:W-:Y:S01]  /*98b0*/  HMMA.16816.F32.BF16 R72, R160.reuse, R106, R72 ;  /* 0x0000006aa048723c */ /* 0x040fe20000041848 */
[----:B--2---:R-:W1:Y:S02]  /*98c0*/  LDSM.16.MT88.4 R108, [R102+0x6100] ;  /* 0x00610000666c783b */ /* 0x004e640000004200 */
[----:B------:R2:W-:Y:S01]  /*98d0*/  MUFU.EX2 R141, R104 ;  /* 0x00000068008d7308 */ /* 0x0005e20000000800 */
[----:B------:R-:W-:Y:S02]  /*98e0*/  IMAD.MOV.U32 R169, RZ, RZ, R122 ;  /* 0x000000ffffa97224 */ /* 0x000fe400078e007a */
[C---:B------:R-:W-:Y:S02]  /*98f0*/  FMUL.FTZ R90, R0.reuse, R90 ;  /* 0x0000005a005a7220 */ /* 0x040fe40000410000 */
[----:B------:R-:W-:Y:S04]  /*9900*/  FMUL.FTZ R91, R0, R91 ;  /* 0x0000005b005b7220 */ /* 0x000fe80000410000 */
[----:B------:R-:W-:Y:S02]  /*9910*/  IMAD.MOV.U32 R137, RZ, RZ, R245 ;  /* 0x000000ffff897224 */ /* 0x000fe400078e00f5 */
[----:B------:R-:W-:Y:S02]  /*9920*/  FMUL.FTZ R92, R2, R92 ;  /* 0x0000005c025c7220 */ /* 0x000fe40000410000 */
[----:B---3--:R-:W-:Y:S01]  /*9930*/  FFMA.FTZ R112, R168, c[0x0][0x2d0], -R165 ;  /* 0x0000b400a8707a23 */ /* 0x008fe200000108a5 */
[----:B------:R-:W-:Y:S01]  /*9940*/  MOV R168, R120 ;  /* 0x0000007800a87202 */ /* 0x000fe20000000f00 */
[----:B------:R-:W-:Y:S01]  /*9950*/  FMUL.FTZ R93, R2, R93 ;  /* 0x0000005d025d7220 */ /* 0x000fe20000410000 */
[----:B------:R-:W-:Y:S01]  /*9960*/  LDSM.16.MT88.4 R120, [R101+0x900] ;  /* 0x000900006578783b */ /* 0x000fe20000004200 */
[----:B------:R3:W4:Y:S01]  /*9970*/  MUFU.EX2 R134, R112 ;  /* 0x0000007000867308 */ /* 0x0007220000000800 */
[C---:B------:R-:W-:Y:S02]  /*9980*/  FMUL.FTZ R94, R0.reuse, R94 ;  /* 0x0000005e005e7220 */ /* 0x040fe40000410000 */
[----:B------:R-:W-:Y:S02]  /*9990*/  FMUL.FTZ R95, R0, R95 ;  /* 0x0000005f005f7220 */ /* 0x000fe40000410000 */
[----:B------:R-:W-:Y:S02]  /*99a0*/  FMUL.FTZ R96, R2, R96 ;  /* 0x0000006002607220 */ /* 0x000fe40000410000 */
[----:B--2---:R-:W-:Y:S02]  /*99b0*/  FFMA.FTZ R104, R170, c[0x0][0x2d0], -R164 ;  /* 0x0000b400aa687a23 */ /* 0x004fe400000108a4 */
[----:B------:R-:W-:Y:S02]  /*99c0*/  IMAD.MOV.U32 R170, RZ, RZ, R194 ;  /* 0x000000ffffaa7224 */ /* 0x000fe400078e00c2 */
[----:B------:R2:W-:Y:S01]  /*99d0*/  MUFU.EX2 R144, R104 ;  /* 0x0000006800907308 */ /* 0x0005e20000000800 */
[----:B------:R-:W-:Y:S02]  /*99e0*/  FMUL.FTZ R97, R2, R97 ;  /* 0x0000006102617220 */ /* 0x000fe40000410000 */
[C---:B------:R-:W-:Y:S02]  /*99f0*/  FMUL.FTZ R98, R0.reuse, R98 ;  /* 0x0000006200627220 */ /* 0x040fe40000410000 */
[----:B------:R-:W-:Y:S02]  /*9a00*/  FMUL.FTZ R99, R0, R99 ;  /* 0x0000006300637220 */ /* 0x000fe40000410000 */
[----:B------:R-:W-:Y:S01]  /*9a10*/  IMAD.MOV.U32 R166, RZ, RZ, R241 ;  /* 0x000000ffffa67224 */ /* 0x000fe200078e00f1 */
[C---:B-1----:R-:W-:Y:S01]  /*9a20*/  HMMA.16816.F32.BF16 R76, R160.reuse, R108, R76 ;  /* 0x0000006ca04c723c */ /* 0x042fe2000004184c */
[----:B---3--:R-:W1:Y:S06]  /*9a30*/  LDSM.16.MT88.4 R112, [R236+UR4+0x6100] ;  /* 0x00610004ec70783b */ /* 0x008e6c0008004200 */
[--C-:B------:R-:W-:Y:S01]  /*9a40*/  FFMA.FTZ R108, R171, c[0x0][0x2d0], -R164.reuse ;  /* 0x0000b400ab6c7a23 */ /* 0x100fe200000108a4 */
[C---:B------:R-:W-:Y:S03]  /*9a50*/  HMMA.16816.F32.BF16 R80, R160.reuse, R110, R80 ;  /* 0x0000006ea050723c */ /* 0x040fe60000041850 */
[----:B------:R3:W5:Y:S01]  /*9a60*/  MUFU.EX2 R147, R108 ;  /* 0x0000006c00937308 */ /* 0x0007620000000800 */
[----:B------:R-:W-:Y:S01]  /*9a70*/  MOV R171, R192 ;  /* 0x000000c000ab7202 */ /* 0x000fe20000000f00 */
[----:B--2---:R-:W2:Y:S01]  /*9a80*/  LDSM.16.MT88.4 R104, [R101+0x6100] ;  /* 0x006100006568783b */ /* 0x004ea20000004200 */
[--C-:B---3--:R-:W-:Y:S07]  /*9a90*/  FFMA.FTZ R108, R172, c[0x0][0x2d0], -R165.reuse ;  /* 0x0000b400ac6c7a23 */ /* 0x108fee00000108a5 */
[----:B------:R3:W-:Y:S01]  /*9aa0*/  MUFU.EX2 R145, R108 ;  /* 0x0000006c00917308 */ /* 0x0007e20000000800 */
[C---:B-1----:R-:W-:Y:S07]  /*9ab0*/  HMMA.16816.F32.BF16 R84, R160.reuse, R112, R84 ;  /* 0x00000070a054723c */ /* 0x042fee0000041854 */
[--C-:B------:R-:W-:Y:S01]  /*9ac0*/  FFMA.FTZ R112, R173, c[0x0][0x2d0], -R165.reuse ;  /* 0x0000b400ad707a23 */ /* 0x100fe200000108a5 */
[C---:B------:R-:W-:Y:S03]  /*9ad0*/  HMMA.16816.F32.BF16 R88, R160.reuse, R114, R88 ;  /* 0x00000072a058723c */ /* 0x040fe60000041858 */
[----:B------:R1:W1:Y:S05]  /*9ae0*/  MUFU.EX2 R146, R112 ;  /* 0x0000007000927308 */ /* 0x00026a0000000800 */
[C---:B--2---:R-:W-:Y:S01]  /*9af0*/  HMMA.16816.F32.BF16 R92, R160.reuse, R104, R92 ;  /* 0x00000068a05c723c */ /* 0x044fe2000004185c */
[----:B---3--:R-:W2:Y:S06]  /*9b00*/  LDSM.16.MT88.4 R108, [R103+UR4+0x900] ;  /* 0x00090004676c783b */ /* 0x008eac0008004200 */
[----:B----4-:R-:W-:Y:S01]  /*9b10*/  F2FP.BF16.PACK_AB R105, R141, R134 ;  /* 0x000000868d69723e */ /* 0x010fe200000010ff */
[----:B------:R-:W-:Y:S04]  /*9b20*/  HMMA.16816.F32.BF16 R96, R160, R106, R96 ;  /* 0x0000006aa060723c */ /* 0x000fe80000041860 */
[----:B------:R-:W-:Y:S03]  /*9b30*/  F2FP.BF16.PACK_AB R104, R138, R136 ;  /* 0x000000888a68723e */ /* 0x000fe600000010ff */
[----:B-----5:R-:W-:Y:S01]  /*9b40*/  F2FP.BF16.PACK_AB R106, R147, R144 ;  /* 0x00000090936a723e */ /* 0x020fe200000010ff */
[----:B-1----:R-:W1:Y:S01]  /*9b50*/  LDSM.16.MT88.4 R112, [R236+UR4+0x900] ;  /* 0x00090004ec70783b */ /* 0x002e620008004200 */
        /* <DEDUP_REMOVED lines=10> */
[C---:B------:R-:W-:Y:S07]  /*9c00*/  HMMA.16816.F32.BF16 R28, R104.reuse, R120, R28 ;  /* 0x00000078681c723c */ /* 0x040fee000004181c */
[--C-:B------:R-:W-:Y:S01]  /*9c10*/  FFMA.FTZ R120, R174, c[0x0][0x2d0], -R164.reuse ;  /* 0x0000b400ae787a23 */ /* 0x100fe200000108a4 */
[C---:B------:R-:W-:Y:S03]  /*9c20*/  HMMA.16816.F32.BF16 R32, R104.reuse, R122, R32 ;  /* 0x0000007a6820723c */ /* 0x040fe60000041820 */
[----:B------:R4:W-:Y:S05]  /*9c30*/  MUFU.EX2 R246, R120 ;  /* 0x0000007800f67308 */ /* 0x0009ea0000000800 */
[C---:B------:R-:W-:Y:S08]  /*9c40*/  HMMA.16816.F32.BF16 R36, R104.reuse, R124, R36 ;  /* 0x0000007c6824723c */ /* 0x040ff00000041824 */
[C---:B------:R-:W-:Y:S01]  /*9c50*/  HMMA.16816.F32.BF16 R40, R104.reuse, R126, R40 ;  /* 0x0000007e6828723c */ /* 0x040fe20000041828 */
[----:B------:R-:W-:Y:S07]  /*9c60*/  LDSM.16.MT88.4 R124, [R101+0x6900] ;  /* 0x00690000657c783b */ /* 0x000fee0000004200 */
[C---:B------:R-:W-:Y:S01]  /*9c70*/  HMMA.16816.F32.BF16 R44, R104.reuse, R128, R44 ;  /* 0x00000080682c723c */ /* 0x040fe2000004182c */
[----:B----4-:R-:W4:Y:S07]  /*9c80*/  LDSM.16.MT88.4 R120, [R102+0x6900] ;  /* 0x006900006678783b */ /* 0x010f2e0000004200 */
[C---:B------:R-:W-:Y:S01]  /*9c90*/  HMMA.16816.F32.BF16 R48, R104.reuse, R130, R48 ;  /* 0x000000826830723c */ /* 0x040fe20000041830 */
[----:B------:R-:W-:Y:S07]  /*9ca0*/  LDSM.16.MT88.4 R128, [R236+UR4+0x4100] ;  /* 0x00410004ec80783b */ /* 0x000fee0008004200 */
[C---:B--2---:R-:W-:Y:S07]  /*9cb0*/  HMMA.16816.F32.BF16 R52, R104.reuse, R108, R52 ;  /* 0x0000006c6834723c */ /* 0x044fee0000041834 */
[--C-:B------:R-:W-:Y:S01]  /*9cc0*/  FFMA.FTZ R108, R175, c[0x0][0x2d0], -R164.reuse ;  /* 0x0000b400af6c7a23 */ /* 0x100fe200000108a4 */
[C---:B------:R-:W-:Y:S03]  /*9cd0*/  HMMA.16816.F32.BF16 R56, R104.reuse, R110, R56 ;  /* 0x0000006e6838723c */ /* 0x040fe60000041838 */
[----:B------:R2:W5:Y:S05]  /*9ce0*/  MUFU.EX2 R245, R108 ;  /* 0x0000006c00f57308 */ /* 0x00056a0000000800 */
[C---:B---3--:R-:W-:Y:S07]  /*9cf0*/  HMMA.16816.F32.BF16 R60, R104.reuse, R116, R60 ;  /* 0x00000074683c723c */ /* 0x048fee000004183c */
[--C-:B------:R-:W-:Y:S01]  /*9d00*/  FFMA.FTZ R116, R177, c[0x0][0x2d0], -R165.reuse ;  /* 0x0000b400b1747a23 */ /* 0x100fe200000108a5 */
[C---:B------:R-:W-:Y:S03]  /*9d10*/  HMMA.16816.F32.BF16 R64, R104.reuse, R118, R64 ;  /* 0x000000766840723c */ /* 0x040fe60000041840 */
[----:B------:R3:W-:Y:S05]  /*9d20*/  MUFU.EX2 R243, R116 ;  /* 0x0000007400f37308 */ /* 0x0007ea0000000800 */
[C---:B-1----:R-:W-:Y:S04]  /*9d30*/  HMMA.16816.F32.BF16 R68, R104.reuse, R112, R68 ;  /* 0x000000706844723c */ /* 0x042fe80000041844 */
[--C-:B--2---:R-:W-:Y:S03]  /*9d40*/  FFMA.FTZ R108, R176, c[0x0][0x2d0], -R165.reuse ;  /* 0x0000b400b06c7a23 */ /* 0x104fe600000108a5 */
[--C-:B------:R-:W-:Y:S01]  /*9d50*/  FFMA.FTZ R112, R179, c[0x0][0x2d0], -R164.reuse ;  /* 0x0000b400b3707a23 */ /* 0x100fe200000108a4 */
[C---:B------:R-:W-:Y:S01]  /*9d60*/  HMMA.16816.F32.BF16 R72, R104.reuse, R114, R72 ;  /* 0x000000726848723c */ /* 0x040fe20000041848 */
[----:B------:R1:W2:Y:S07]  /*9d70*/  MUFU.EX2 R244, R108 ;  /* 0x0000006c00f47308 */ /* 0x0002ae0000000800 */
[C---:B----4-:R-:W-:Y:S03]  /*9d80*/  HMMA.16816.F32.BF16 R76, R104.reuse, R120, R76 ;  /* 0x00000078684c723c */ /* 0x050fe6000004184c */
[----:B------:R4:W-:Y:S01]  /*9d90*/  MUFU.EX2 R241, R112 ;  /* 0x0000007000f17308 */ /* 0x0009e20000000800 */
[--C-:B---3--:R-:W-:Y:S03]  /*9da0*/  FFMA.FTZ R116, R178, c[0x0][0x2d0], -R164.reuse ;  /* 0x0000b400b2747a23 */ /* 0x108fe600000108a4 */
[--C-:B------:R-:W-:Y:S01]  /*9db0*/  FFMA.FTZ R120, R181, c[0x0][0x2d0], -R165.reuse ;  /* 0x0000b400b5787a23 */ /* 0x100fe200000108a5 */
[C---:B------:R-:W-:Y:S05]  /*9dc0*/  HMMA.16816.F32.BF16 R80, R104.reuse, R122, R80 ;  /* 0x0000007a6850723c */ /* 0x040fea0000041850 */
[----:B------:R3:W2:Y:S01]  /*9dd0*/  MUFU.EX2 R242, R116 ;  /* 0x0000007400f27308 */ /* 0x0006a20000000800 */
[----:B-1----:R-:W1:Y:S09]  /*9de0*/  LDSM.16.MT88.4 R108, [R236+UR4+0x6900] ;  /* 0x00690004ec6c783b */ /* 0x002e720008004200 */
[----:B------:R2:W-:Y:S01]  /*9df0*/  MUFU.EX2 R234, R120 ;  /* 0x0000007800ea7308 */ /* 0x0005e20000000800 */
[--C-:B----4-:R-:W-:Y:S09]  /*9e00*/  FFMA.FTZ R112, R180, c[0x0][0x2d0], -R165.reuse ;  /* 0x0000b400b4707a23 */ /* 0x110ff200000108a5 */
[----:B------:R4:W1:Y:S01]  /*9e10*/  MUFU.EX2 R231, R112 ;  /* 0x0000007000e77308 */ /* 0x0008620000000800 */
[----:B---3--:R-:W-:Y:S08]  /*9e20*/  LDSM.16.MT88.4 R116, [R102+0x1100] ;  /* 0x001100006674783b */ /* 0x008ff00000004200 */
[----:B--2---:R-:W-:Y:S01]  /*9e30*/  LDSM.16.MT88.4 R120, [R101+0x1100] ;  /* 0x001100006578783b */ /* 0x004fe20000004200 */
[C---:B-1----:R-:W-:Y:S07]  /*9e40*/  HMMA.16816.F32.BF16 R84, R104.reuse, R108, R84 ;  /* 0x0000006c6854723c */ /* 0x042fee0000041854 */
[----:B----4-:R-:W1:Y:S01]  /*9e50*/  LDSM.16.MT88.4 R112, [R103+UR4+0x1100] ;  /* 0x001100046770783b */ /* 0x010e620008004200 */
[C---:B------:R-:W-:Y:S07]  /*9e60*/  HMMA.16816.F32.BF16 R88, R104.reuse, R110, R88 ;  /* 0x0000006e6858723c */ /* 0x040fee0000041858 */
[----:B------:R-:W2:Y:S01]  /*9e70*/  LDSM.16.MT88.4 R108, [R236+UR4+0x1100] ;  /* 0x00110004ec6c783b */ /* 0x000ea20008004200 */
        /* <DEDUP_REMOVED lines=16> */
[C---:B------:R-:W-:Y:S07]  /*9f80*/  HMMA.16816.F32.BF16 R28, R104.reuse, R120, R28 ;  /* 0x00000078681c723c */ /* 0x040fee000004181c */
[--C-:B------:R-:W-:Y:S01]  /*9f90*/  FFMA.FTZ R120, R182, c[0x0][0x2d0], -R164.reuse ;  /* 0x0000b400b6787a23 */ /* 0x100fe200000108a4 */
[C---:B------:R-:W-:Y:S03]  /*9fa0*/  HMMA.16816.F32.BF16 R32, R104.reuse, R122, R32 ;  /* 0x0000007a6820723c */ /* 0x040fe60000041820 */
[----:B------:R4:W-:Y:S05]  /*9fb0*/  MUFU.EX2 R192, R120 ;  /* 0x0000007800c07308 */ /* 0x0009ea0000000800 */
[C---:B-1----:R-:W-:Y:S08]  /*9fc0*/  HMMA.16816.F32.BF16 R36, R104.reuse, R112, R36 ;  /* 0x000000706824723c */ /* 0x042ff00000041824 */
[C---:B------:R-:W-:Y:S01]  /*9fd0*/  HMMA.16816.F32.BF16 R40, R104.reuse, R114, R40 ;  /* 0x000000726828723c */ /* 0x040fe20000041828 */
[----:B------:R-:W1:Y:S07]  /*9fe0*/  LDSM.16.MT88.4 R112, [R102+0x7100] ;  /* 0x007100006670783b */ /* 0x000e6e0000004200 */
[C---:B------:R-:W-:Y:S01]  /*9ff0*/  HMMA.16816.F32.BF16 R44, R104.reuse, R124, R44 ;  /* 0x0000007c682c723c */ /* 0x040fe2000004182c */
[----:B----4-:R-:W4:Y:S07]  /*a000*/  LDSM.16.MT88.4 R120, [R236+UR4+0x7100] ;  /* 0x00710004ec78783b */ /* 0x010f2e0008004200 */
        /* <DEDUP_REMOVED lines=8> */
[----:B------:R3:W5:Y:S05]  /*a090*/  MUFU.EX2 R195, R116 ;  /* 0x0000007400c37308 */ /* 0x00076a0000000800 */
[C---:B--2---:R-:W-:Y:S07]  /*a0a0*/  HMMA.16816.F32.BF16 R68, R104.reuse, R108, R68 ;  /* 0x0000006c6844723c */ /* 0x044fee0000041844 */
[--C-:B------:R-:W-:Y:S01]  /*a0b0*/  FFMA.FTZ R108, R228, c[0x0][0x2d0], -R165.reuse ;  /* 0x0000b400e46c7a23 */ /* 0x100fe200000108a5 */
[C---:B------:R-:W-:Y:S04]  /*a0c0*/  HMMA.16816.F32.BF16 R72, R104.reuse, R110, R72 ;  /* 0x0000006e6848723c */ /* 0x040fe80000041848 */
[----:B------:R-:W-:Y:S04]  /*a0d0*/  MOV R228, R132 ;  /* 0x0000008400e47202 */ /* 0x000fe80000000f00 */
[C---:B-1----:R-:W-:Y:S04]  /*a0e0*/  HMMA.16816.F32.BF16 R76, R104.reuse, R112, R76 ;  /* 0x00000070684c723c */ /* 0x042fe8000004184c */
[--C-:B---3--:R-:W-:Y:S02]  /*a0f0*/  FFMA.FTZ R116, R193, c[0x0][0x2d0], -R165.reuse ;  /* 0x0000b400c1747a23 */ /* 0x108fe400000108a5 */
[----:B------:R1:W-:Y:S02]  /*a100*/  MUFU.EX2 R193, R108 ;  /* 0x0000006c00c17308 */ /* 0x0003e40000000800 */
[C---:B------:R-:W-:Y:S01]  /*a110*/  HMMA.16816.F32.BF16 R80, R104.reuse, R114, R80 ;  /* 0x000000726850723c */ /* 0x040fe20000041850 */
[----:B------:R-:W-:Y:S07]  /*a120*/  LDSM.16.MT88.4 R112, [R102+0x1900] ;  /* 0x001900006670783b */ /* 0x000fee0000004200 */
[C---:B----4-:R-:W-:Y:S01]  /*a130*/  HMMA.16816.F32.BF16 R84, R104.reuse, R120, R84 ;  /* 0x000000786854723c */ /* 0x050fe20000041854 */
[----:B------:R2:W2:Y:S06]  /*a140*/  MUFU.EX2 R194, R116 ;  /* 0x0000007400c27308 */ /* 0x0004ac0000000800 */
[--C-:B------:R-:W-:Y:S01]  /*a150*/  FFMA.FTZ R120, R238, c[0x0][0x2d0], -R165.reuse ;  /* 0x0000b400ee787a23 */ /* 0x100fe200000108a5 */
[C---:B------:R-:W-:Y:S03]  /*a160*/  HMMA.16816.F32.BF16 R88, R104.reuse, R122, R88 ;  /* 0x0000007a6858723c */ /* 0x040fe60000041858 */
[----:B------:R4:W-:Y:S01]  /*a170*/  MUFU.EX2 R181, R120 ;  /* 0x0000007800b57308 */ /* 0x0009e20000000800 */
[----:B------:R-:W-:Y:S01]  /*a180*/  MOV R238, R141 ;  /* 0x0000008d00ee7202 */ /* 0x000fe20000000f00 */
[--C-:B-1----:R-:W-:Y:S01]  /*a190*/  FFMA.FTZ R108, R229, c[0x0][0x2d0], -R164.reuse ;  /* 0x0000b400e56c7a23 */ /* 0x102fe200000108a4 */
[----:B------:R-:W-:Y:S02]  /*a1a0*/  MOV R229, R147 ;  /* 0x0000009300e57202 */ /* 0x000fe40000000f00 */
[----:B------:R-:W4:Y:S05]  /*a1b0*/  LDL.LU R147, [R1+0xc] ;  /* 0x00000c0001937983 */ /* 0x000f2a0000300800 */
[----:B------:R1:W-:Y:S01]  /*a1c0*/  MUFU.EX2 R183, R108 ;  /* 0x0000006c00b77308 */ /* 0x0003e20000000800 */
[----:B--2---:R-:W2:Y:S08]  /*a1d0*/  LDSM.16.MT88.4 R116, [R101+0x7100] ;  /* 0x007100006574783b */ /* 0x004eb00000004200 */
[----:B----4-:R-:W-:Y:S01]  /*a1e0*/  LDSM.16.MT88.4 R120, [R236+UR4+0x1900] ;  /* 0x00190004ec78783b */ /* 0x010fe20008004200 */
[----:B-1----:R-:W-:Y:S01]  /*a1f0*/  FFMA.FTZ R108, R230, c[0x0][0x2d0], -R164 ;  /* 0x0000b400e66c7a23 */ /* 0x002fe200000108a4 */
[----:B------:R-:W-:Y:S02]  /*a200*/  MOV R230, R145 ;  /* 0x0000009100e67202 */ /* 0x000fe40000000f00 */
[----:B------:R-:W-:Y:S01]  /*a210*/  MOV R145, R133 ;  /* 0x0000008500917202 */ /* 0x000fe20000000f00 */
[----:B------:R1:W4:Y:S01]  /*a220*/  MUFU.EX2 R182, R108 ;  /* 0x0000006c00b67308 */ /* 0x0003220000000800 */
[C---:B--2---:R-:W-:Y:S08]  /*a230*/  HMMA.16816.F32.BF16 R92, R104.reuse, R116, R92 ;  /* 0x00000074685c723c */ /* 0x044ff0000004185c */
[----:B------:R-:W-:Y:S01]  /*a240*/  HMMA.16816.F32.BF16 R96, R104, R118, R96 ;  /* 0x000000766860723c */ /* 0x000fe20000041860 */
[----:B------:R-:W-:Y:S03]  /*a250*/  LDSM.16.MT88.4 R116, [R102+0x4900] ;  /* 0x004900006674783b */ /* 0x000fe60000004200 */
[--C-:B-1----:R-:W-:Y:S02]  /*a260*/  FFMA.FTZ R108, R235, c[0x0][0x2d0], -R165.reuse ;  /* 0x0000b400eb6c7a23 */ /* 0x102fe400000108a5 */
[----:B------:R-:W-:Y:S01]  /*a270*/  IMAD.MOV.U32 R235, RZ, RZ, R144 ;  /* 0x000000ffffeb7224 */ /* 0x000fe200078e0090 */
[----:B-----5:R-:W-:Y:S01]  /*a280*/  F2FP.BF16.PACK_AB R104, R195, R192 ;  /* 0x000000c0c368723e */ /* 0x020fe200000010ff */
[----:B------:R1:W2:Y:S01]  /*a290*/  MUFU.EX2 R180, R108 ;  /* 0x0000006c00b47308 */ /* 0x0002a20000000800 */
[----:B------:R-:W-:Y:S03]  /*a2a0*/  F2FP.BF16.PACK_AB R105, R193, R194 ;  /* 0x000000c2c169723e */ /* 0x000fe600000010ff */
[----:B----4-:R-:W-:Y:S02]  /*a2b0*/  F2FP.BF16.PACK_AB R106, R182, R183 ;  /* 0x000000b7b66a723e */ /* 0x010fe400000010ff */
[----:B------:R-:W-:Y:S01]  /*a2c0*/  MOV R144, R142 ;  /* 0x0000008e00907202 */ /* 0x000fe20000000f00 */
        /* <DEDUP_REMOVED lines=9> */
[----:B------:R-:W-:Y:S01]  /*a360*/  FFMA.FTZ R120, R248, c[0x0][0x2d0], -R164 ;  /* 0x0000b400f8787a23 */ /* 0x000fe200000108a4 */
[C---:B------:R-:W-:Y:S03]  /*a370*/  HMMA.16816.F32.BF16 R24, R104.reuse, R122, R24 ;  /* 0x0000007a6818723c */ /* 0x040fe60000041818 */
        /* <DEDUP_REMOVED lines=9> */
[----:B------:R-:W-:Y:S04]  /*a410*/  IMAD.MOV.U32 R252, RZ, RZ, R134 ;  /* 0x000000fffffc7224 */ /* 0x000fe800078e0086 */
[C---:B------:R-:W-:Y:S07]  /*a420*/  HMMA.16816.F32.BF16 R44, R104.reuse, R116, R44 ;  /* 0x00000074682c723c */ /* 0x040fee000004182c */
[--C-:B------:R-:W-:Y:S01]  /*a430*/  FFMA.FTZ R116, R249, c[0x0][0x2d0], -R164.reuse ;  /* 0x0000b400f9747a23 */ /* 0x100fe200000108a4 */
[C---:B------:R-:W-:Y:S01]  /*a440*/  HMMA.16816.F32.BF16 R48, R104.reuse, R118, R48 ;  /* 0x000000766830723c */ /* 0x040fe20000041830 */
[----:B------:R-:W3:Y:S02]  /*a450*/  LDL.64 R248, [R1+0x30] ;  /* 0x0000300001f87983 */ /* 0x000ee40000100a00 */
[----:B------:R2:W2:Y:S05]  /*a460*/  MUFU.EX2 R179, R116 ;  /* 0x0000007400b37308 */ /* 0x0004aa0000000800 */
[C---:B-1----:R-:W-:Y:S01]  /*a470*/  HMMA.16816.F32.BF16 R52, R104.reuse, R108, R52 ;  /* 0x0000006c6834723c */ /* 0x042fe20000041834 */
[----:B-----5:R-:W-:Y:S06]  /*a480*/  LDSM.16.MT88.4 R128, [R236+UR4+0x5100] ;  /* 0x00510004ec80783b */ /* 0x020fec0008004200 */
[--C-:B------:R-:W-:Y:S01]  /*a490*/  FFMA.FTZ R108, R247, c[0x0][0x2d0], -R165.reuse ;  /* 0x0000b400f76c7a23 */ /* 0x100fe200000108a5 */
[C---:B------:R-:W-:Y:S03]  /*a4a0*/  HMMA.16816.F32.BF16 R56, R104.reuse, R110, R56 ;  /* 0x0000006e6838723c */ /* 0x040fe60000041838 */
[----:B------:R1:W-:Y:S01]  /*a4b0*/  MUFU.EX2 R176, R108 ;  /* 0x0000006c00b07308 */ /* 0x0003e20000000800 */
[----:B------:R-:W-:Y:S02]  /*a4c0*/  MOV R247, R138 ;  /* 0x0000008a00f77202 */ /* 0x000fe40000000f00 */
[----:B------:R-:W-:Y:S02]  /*a4d0*/  MOV R138, R137 ;  /* 0x00000089008a7202 */ /* 0x000fe40000000f00 */
[C---:B--2---:R-:W-:Y:S04]  /*a4e0*/  HMMA.16816.F32.BF16 R60, R104.reuse, R112, R60 ;  /* 0x00000070683c723c */ /* 0x044fe8000004183c */
[--C-:B------:R-:W-:Y:S01]  /*a4f0*/  FFMA.FTZ R116, R250, c[0x0][0x2d0], -R165.reuse ;  /* 0x0000b400fa747a23 */ /* 0x100fe200000108a5 */
[----:B------:R-:W-:Y:S02]  /*a500*/  MOV R137, R135 ;  /* 0x0000008700897202 */ /* 0x000fe40000000f00 */
[--C-:B------:R-:W-:Y:S01]  /*a510*/  FFMA.FTZ R112, R171, c[0x0][0x2d0], -R164.reuse ;  /* 0x0000b400ab707a23 */ /* 0x100fe200000108a4 */
[C---:B------:R-:W-:Y:S01]  /*a520*/  HMMA.16816.F32.BF16 R64, R104.reuse, R114, R64 ;  /* 0x000000726840723c */ /* 0x040fe20000041840 */
[----:B------:R2:W5:Y:S01]  /*a530*/  MUFU.EX2 R174, R116 ;  /* 0x0000007400ae7308 */ /* 0x0005620000000800 */
[----:B------:R-:W-:Y:S06]  /*a540*/  LDSM.16.MT88.4 R132, [R101+0x2900] ;  /* 0x002900006584783b */ /* 0x000fec0000004200 */
[C---:B----4-:R-:W-:Y:S03]  /*a550*/  HMMA.16816.F32.BF16 R68, R104.reuse, R120, R68 ;  /* 0x000000786844723c */ /* 0x050fe60000041844 */
[----:B------:R4:W-:Y:S01]  /*a560*/  MUFU.EX2 R177, R112 ;  /* 0x0000007000b17308 */ /* 0x0009e20000000800 */
[----:B-1----:R-:W-:Y:S04]  /*a570*/  LDSM.16.MT88.4 R108, [R236+UR4+0x7900] ;  /* 0x00790004ec6c783b */ /* 0x002fe80008004200 */
[C---:B------:R-:W-:Y:S04]  /*a580*/  HMMA.16816.F32.BF16 R72, R104.reuse, R122, R72 ;  /* 0x0000007a6848723c */ /* 0x040fe80000041848 */
[----:B------:R-:W-:Y:S08]  /*a590*/  LDSM.16.MT88.4 R120, [R102+0x2100] ;  /* 0x002100006678783b */ /* 0x000ff00000004200 */
[----:B--2---:R-:W1:Y:S01]  /*a5a0*/  LDSM.16.MT88.4 R116, [R102+0x7900] ;  /* 0x007900006674783b */ /* 0x004e620000004200 */
[----:B----4-:R-:W-:Y:S04]  /*a5b0*/  FFMA.FTZ R112, R170, c[0x0][0x2d0], -R164 ;  /* 0x0000b400aa707a23 */ /* 0x010fe800000108a4 */
[----:B------:R2:W4:Y:S01]  /*a5c0*/  MUFU.EX2 R175, R112 ;  /* 0x0000007000af7308 */ /* 0x0005220000000800 */
[----:B------:R-:W-:Y:S01]  /*a5d0*/  FFMA.FTZ R2, R2, R147, R228 ;  /* 0x0000009302027223 */ /* 0x000fe200000100e4 */
[----:B------:R-:W-:Y:S01]  /*a5e0*/  MOV R228, R146 ;  /* 0x0000009200e47202 */ /* 0x000fe20000000f00 */
[--C-:B--2---:R-:W-:Y:S02]  /*a5f0*/  FFMA.FTZ R112, R251, c[0x0][0x2d0], -R165.reuse ;  /* 0x0000b400fb707a23 */ /* 0x104fe400000108a5 */
[----:B------:R-:W2:Y:S05]  /*a600*/  LDL.64 R250, [R1+0x18] ;  /* 0x0000180001fa7983 */ /* 0x000eaa0000100a00 */
        /* <DEDUP_REMOVED lines=12> */
[----:B-----5:R-:W-:Y:S03]  /*a6d0*/  F2FP.BF16.PACK_AB R105, R176, R174 ;  /* 0x000000aeb069723e */ /* 0x020fe600000010ff */
[----:B------:R-:W-:Y:S02]  /*a6e0*/  F2FP.BF16.PACK_AB R106, R175, R177 ;  /* 0x000000b1af6a723e */ /* 0x000fe400000010ff */
        /* <DEDUP_REMOVED lines=17> */
[----:B------:R-:W-:Y:S01]  /*a800*/  FFMA.FTZ R124, R169, c[0x0][0x2d0], -R164 ;  /* 0x0000b400a97c7a23 */ /* 0x000fe200000108a4 */
[C---:B------:R-:W-:Y:S03]  /*a810*/  HMMA.16816.F32.BF16 R48, R104.reuse, R126, R48 ;  /* 0x0000007e6830723c */ /* 0x040fe60000041830 */
[----:B------:R1:W-:Y:S05]  /*a820*/  MUFU.EX2 R171, R124 ;  /* 0x0000007c00ab7308 */ /* 0x0003ea0000000800 */
[C---:B------:R-:W-:Y:S07]  /*a830*/  HMMA.16816.F32.BF16 R52, R104.reuse, R128, R52 ;  /* 0x000000806834723c */ /* 0x040fee0000041834 */
[----:B------:R-:W-:Y:S01]  /*a840*/  MOV R128, R143 ;  /* 0x0000008f00807202 */ /* 0x000fe20000000f00 */
[C---:B------:R-:W-:Y:S04]  /*a850*/  HMMA.16816.F32.BF16 R56, R104.reuse, R130, R56 ;  /* 0x000000826838723c */ /* 0x040fe80000041838 */
[----:B------:R-:W-:Y:S02]  /*a860*/  IMAD.MOV.U32 R129, RZ, RZ, R140 ;  /* 0x000000ffff817224 */ /* 0x000fe400078e008c */
[----:B------:R-:W-:Y:S02]  /*a870*/  LDSM.16.MT88.4 R140, [R103+UR4+0x5900] ;  /* 0x00590004678c783b */ /* 0x000fe40008004200 */
[C---:B-----5:R-:W-:Y:S06]  /*a880*/  HMMA.16816.F32.BF16 R60, R104.reuse, R120, R60 ;  /* 0x00000078683c723c */ /* 0x060fec000004183c */
[----:B-1----:R-:W-:Y:S01]  /*a890*/  LDSM.16.MT88.4 R124, [R236+UR4+0x2900] ;  /* 0x00290004ec7c783b */ /* 0x002fe20008004200 */
[--C-:B------:R-:W-:Y:S01]  /*a8a0*/  FFMA.FTZ R120, R168, c[0x0][0x2d0], -R164.reuse ;  /* 0x0000b400a8787a23 */ /* 0x100fe200000108a4 */
[C---:B------:R-:W-:Y:S03]  /*a8b0*/  HMMA.16816.F32.BF16 R64, R104.reuse, R122, R64 ;  /* 0x0000007a6840723c */ /* 0x040fe60000041840 */
[----:B------:R1:W5:Y:S05]  /*a8c0*/  MUFU.EX2 R170, R120 ;  /* 0x0000007800aa7308 */ /* 0x00036a0000000800 */
[C---:B----4-:R-:W-:Y:S07]  /*a8d0*/  HMMA.16816.F32.BF16 R68, R104.reuse, R108, R68 ;  /* 0x0000006c6844723c */ /* 0x050fee0000041844 */
[--C-:B------:R-:W-:Y:S01]  /*a8e0*/  FFMA.FTZ R108, R166, c[0x0][0x2d0], -R165.reuse ;  /* 0x0000b400a66c7a23 */ /* 0x100fe200000108a5 */
[C---:B------:R-:W-:Y:S03]  /*a8f0*/  HMMA.16816.F32.BF16 R72, R104.reuse, R110, R72 ;  /* 0x0000006e6848723c */ /* 0x040fe60000041848 */
[----:B------:R4:W-:Y:S05]  /*a900*/  MUFU.EX2 R168, R108 ;  /* 0x0000006c00a87308 */ /* 0x0009ea0000000800 */
[C---:B------:R-:W-:Y:S04]  /*a910*/  HMMA.16816.F32.BF16 R76, R104.reuse, R112, R76 ;  /* 0x00000070684c723c */ /* 0x040fe8000004184c */
[--C-:B-1----:R-:W-:Y:S01]  /*a920*/  FFMA.FTZ R120, R167, c[0x0][0x2d0], -R165.reuse ;  /* 0x0000b400a7787a23 */ /* 0x102fe200000108a5 */
[----:B-----5:R-:W-:Y:S03]  /*a930*/  F2FP.BF16.PACK_AB R160, R170, R171 ;  /* 0x000000abaaa0723e */ /* 0x020fe600000010ff */
[C---:B------:R-:W-:Y:S01]  /*a940*/  HMMA.16816.F32.BF16 R80, R104.reuse, R114, R80 ;  /* 0x000000726850723c */ /* 0x040fe20000041850 */
[----:B------:R-:W1:Y:S07]  /*a950*/  MUFU.EX2 R169, R120 ;  /* 0x0000007800a97308 */ /* 0x000e6e0000000800 */
[C---:B------:R-:W-:Y:S04]  /*a960*/  HMMA.16816.F32.BF16 R84, R104.reuse, R116, R84 ;  /* 0x000000746854723c */ /* 0x040fe80000041854 */
[--C-:B----4-:R-:W-:Y:S02]  /*a970*/  FFMA.FTZ R108, R151, c[0x0][0x2d0], -R164.reuse ;  /* 0x0000b400976c7a23 */ /* 0x110fe400000108a4 */
[----:B------:R-:W-:Y:S02]  /*a980*/  FFMA.FTZ R164, R150, c[0x0][0x2d0], -R164 ;  /* 0x0000b40096a47a23 */ /* 0x000fe400000108a4 */
[C---:B------:R-:W-:Y:S01]  /*a990*/  HMMA.16816.F32.BF16 R88, R104.reuse, R118, R88 ;  /* 0x000000766858723c */ /* 0x040fe20000041858 */
[----:B------:R4:W-:Y:S01]  /*a9a0*/  MUFU.EX2 R167, R108 ;  /* 0x0000006c00a77308 */ /* 0x0009e20000000800 */
[----:B------:R-:W-:Y:S02]  /*a9b0*/  LDSM.16.MT88.4 R116, [R102+0x2900] ;  /* 0x002900006674783b */ /* 0x000fe40000004200 */
[----:B-1----:R-:W-:Y:S06]  /*a9c0*/  F2FP.BF16.PACK_AB R161, R168, R169 ;  /* 0x000000a9a8a1723e */ /* 0x002fec00000010ff */
[----:B------:R-:W1:Y:S01]  /*a9d0*/  LDSM.16.MT88.4 R120, [R101+0x8100] ;  /* 0x008100006578783b */ /* 0x000e620000004200 */
[----:B------:R-:W5:Y:S01]  /*a9e0*/  MUFU.EX2 R166, R164 ;  /* 0x000000a400a67308 */ /* 0x000f620000000800 */
[--C-:B----4-:R-:W-:Y:S02]  /*a9f0*/  FFMA.FTZ R108, R149, c[0x0][0x2d0], -R165.reuse ;  /* 0x0000b400956c7a23 */ /* 0x110fe400000108a5 */
[----:B------:R-:W-:Y:S07]  /*aa00*/  FFMA.FTZ R165, R148, c[0x0][0x2d0], -R165 ;  /* 0x0000b40094a57a23 */ /* 0x000fee00000108a5 */
[----:B------:R4:W-:Y:S01]  /*aa10*/  MUFU.EX2 R164, R108 ;  /* 0x0000006c00a47308 */ /* 0x0009e20000000800 */
[----:B------:R-:W-:Y:S01]  /*aa20*/  LDSM.16.MT88.4 R148, [R102+0x5900] ;  /* 0x005900006694783b */ /* 0x000fe20000004200 */
[----:B-----5:R-:W-:Y:S08]  /*aa30*/  F2FP.BF16.PACK_AB R162, R166, R167 ;  /* 0x000000a7a6a2723e */ /* 0x020ff000000010ff */
[----:B------:R-:W5:Y:S01]  /*aa40*/  MUFU.EX2 R165, R165 ;  /* 0x000000a500a57308 */ /* 0x000f620000000800 */
[C---:B-1----:R-:W-:Y:S01]  /*aa50*/  HMMA.16816.F32.BF16 R92, R104.reuse, R120, R92 ;  /* 0x00000078685c723c */ /* 0x042fe2000004185c */
[----:B----4-:R-:W1:Y:S07]  /*aa60*/  LDSM.16.MT88.4 R108, [R103+UR4+0x2900] ;  /* 0x00290004676c783b */ /* 0x010e6e0008004200 */
[----:B------:R-:W-:Y:S04]  /*aa70*/  HMMA.16816.F32.BF16 R96, R104, R122, R96 ;  /* 0x0000007a6860723c */ /* 0x000fe80000041860 */
[----:B-----5:R-:W-:Y:S07]  /*aa80*/  F2FP.BF16.PACK_AB R163, R165, R164 ;  /* 0x000000a4a5a3723e */ /* 0x020fee00000010ff */
[C---:B-1----:R-:W-:Y:S01]  /*aa90*/  HMMA.16816.F32.BF16 R104, R160.reuse, R108, R4 ;  /* 0x0000006ca068723c */ /* 0x042fe20000041804 */
[----:B------:R-:W1:Y:S07]  /*aaa0*/  LDSM.16.MT88.4 R4, [R236+UR4+0x5900] ;  /* 0x00590004ec04783b */ /* 0x000e6e0008004200 */
[C---:B------:R-:W-:Y:S01]  /*aab0*/  HMMA.16816.F32.BF16 R108, R160.reuse, R110, R8 ;  /* 0x0000006ea06c723c */ /* 0x040fe20000041808 */
[----:B------:R-:W4:Y:S07]  /*aac0*/  LDSM.16.MT88.4 R8, [R101+0x5900] ;  /* 0x005900006508783b */ /* 0x000f2e0000004200 */
[C---:B------:R-:W-:Y:S07]  /*aad0*/  HMMA.16816.F32.BF16 R112, R160.reuse, R116, R12 ;  /* 0x00000074a070723c */ /* 0x040fee000004180c */
[----:B------:R-:W-:Y:S01]  /*aae0*/  IMAD.MOV.U32 R13, RZ, RZ, R144 ;  /* 0x000000ffff0d7224 */ /* 0x000fe200078e0090 */
[C---:B------:R-:W-:Y:S01]  /*aaf0*/  HMMA.16816.F32.BF16 R116, R160.reuse, R118, R16 ;  /* 0x00000076a074723c */ /* 0x040fe20000041810 */
[----:B------:R-:W5:Y:S03]  /*ab00*/  LDL.LU R144, [R1+0x10] ;  /* 0x0000100001907983 */ /* 0x000f660000300800 */
[----:B------:R-:W-:Y:S02]  /*ab10*/  MOV R12, R128 ;  /* 0x00000080000c7202 */ /* 0x000fe40000000f00 */
[----:B------:R-:W-:Y:S01]  /*ab20*/  MOV R14, R129 ;  /* 0x00000081000e7202 */ /* 0x000fe20000000f00 */
[----:B------:R-:W-:Y:S01]  /*ab30*/  IMAD.MOV.U32 R18, RZ, RZ, R137 ;  /* 0x000000ffff127224 */ /* 0x000fe200078e0089 */
[C---:B------:R-:W-:Y:S01]  /*ab40*/  HMMA.16816.F32.BF16 R120, R160.reuse, R124, R20 ;  /* 0x0000007ca078723c */ /* 0x040fe20000041814 */
[----:B------:R-:W2:Y:S03]  /*ab50*/  LDL R21, [R1+0x38] ;  /* 0x0000380001157983 */ /* 0x000ea60000100800 */
[----:B------:R-:W-:Y:S02]  /*ab60*/  MOV R15, R139 ;  /* 0x0000008b000f7202 */ /* 0x000fe40000000f00 */
[----:B------:R-:W-:Y:S02]  /*ab70*/  MOV R17, R138 ;  /* 0x0000008a00117202 */ /* 0x000fe40000000f00 */
[C---:B------:R-:W-:Y:S04]  /*ab80*/  HMMA.16816.F32.BF16 R124, R160.reuse, R126, R24 ;  /* 0x0000007ea07c723c */ /* 0x040fe80000041818 */
[----:B------:R-:W-:Y:S01]  /*ab90*/  FADD.FTZ R2, R17, R2 ;  /* 0x0000000211027221 */ /* 0x000fe20000010000 */
[----:B------:R-:W-:Y:S03]  /*aba0*/  MOV R19, R136 ;  /* 0x0000008800137202 */ /* 0x000fe60000000f00 */
[C---:B------:R-:W-:Y:S04]  /*abb0*/  HMMA.16816.F32.BF16 R128, R160.reuse, R132, R28 ;  /* 0x00000084a080723c */ /* 0x040fe8000004181c */
[----:B------:R-:W-:Y:S04]  /*abc0*/  FADD.FTZ R2, R13, R2 ;  /* 0x000000020d027221 */ /* 0x000fe80000010000 */
[C---:B------:R-:W-:Y:S08]  /*abd0*/  HMMA.16816.F32.BF16 R132, R160.reuse, R134, R32 ;  /* 0x00000086a084723c */ /* 0x040ff00000041820 */
[C---:B------:R-:W-:Y:S08]  /*abe0*/  HMMA.16816.F32.BF16 R136, R160.reuse, R140, R36 ;  /* 0x0000008ca088723c */ /* 0x040ff00000041824 */
[C---:B------:R-:W-:Y:S04]  /*abf0*/  HMMA.16816.F32.BF16 R140, R160.reuse, R142, R40 ;  /* 0x0000008ea08c723c */ /* 0x040fe80000041828 */
[----:B-----5:R-:W-:Y:S04]  /*ac00*/  FFMA.FTZ R0, R0, R144, R145 ;  /* 0x0000009000007223 */ /* 0x020fe80000010091 */
[C---:B------:R-:W-:Y:S04]  /*ac10*/  HMMA.16816.F32.BF16 R144, R160.reuse, R148, R44 ;  /* 0x00000094a090723c */ /* 0x040fe8000004182c */
[----:B------:R-:W-:Y:S04]  /*ac20*/  FADD.FTZ R0, R12, R0 ;  /* 0x000000000c007221 */ /* 0x000fe80000010000 */
[----:B------:R-:W-:Y:S01]  /*ac30*/  FADD.FTZ R16, R14, R0 ;  /* 0x000000000e107221 */ /* 0x000fe20000010000 */
[C---:B------:R-:W-:Y:S03]  /*ac40*/  HMMA.16816.F32.BF16 R148, R160.reuse, R150, R48 ;  /* 0x00000096a094723c */ /* 0x040fe60000041830 */
[----:B------:R-:W-:Y:S02]  /*ac50*/  FADD.FTZ R0, R15, R2 ;  /* 0x000000020f007221 */ /* 0x000fe40000010000 */
[----:B------:R-:W5:Y:S01]  /*ac60*/  LDSM.16.MT88.4 R12, [R103+UR4+0x8900] ;  /* 0x00890004670c783b */ /* 0x000f620008004200 */
[----:B------:R-:W-:Y:S02]  /*ac70*/  FADD.FTZ R2, R18, R16 ;  /* 0x0000001012027221 */ /* 0x000fe40000010000 */
[C---:B-1----:R-:W-:Y:S04]  /*ac80*/  HMMA.16816.F32.BF16 R52, R160.reuse, R4, R52 ;  /* 0x00000004a034723c */ /* 0x042fe80000041834 */
[----:B---3--:R-:W-:Y:S01]  /*ac90*/  @P0 MOV R18, R248 ;  /* 0x000000f800120202 */ /* 0x008fe20000000f00 */
[----:B------:R-:W-:Y:S01]  /*aca0*/  FADD.FTZ R0, R19, R0 ;  /* 0x0000000013007221 */ /* 0x000fe20000010000 */
[----:B--2---:R-:W-:Y:S01]  /*acb0*/  @P0 MOV R19, R251 ;  /* 0x000000fb00130202 */ /* 0x004fe20000000f00 */
[----:B------:R-:W-:Y:S01]  /*acc0*/  IMAD.U32 R5, RZ, RZ, UR21 ;  /* 0x00000015ff057e24 */ /* 0x000fe2000f8e00ff */
[----:B------:R-:W-:Y:S01]  /*acd0*/  MOV R4, UR20 ;  /* 0x0000001400047c02 */ /* 0x000fe20008000f00 */
[C---:B------:R-:W-:Y:S03]  /*ace0*/  HMMA.16816.F32.BF16 R56, R160.reuse, R6, R56 ;  /* 0x00000006a038723c */ /* 0x040fe60000041838 */
[----:B------:R-:W-:Y:S02]  /*acf0*/  FADD.FTZ R2, R252, R2 ;  /* 0x00000002fc027221 */ /* 0x000fe40000010000 */
[----:B------:R-:W-:Y:S02]  /*ad00*/  @P0 IMAD.WIDE.U32 R18, R4, 0x60, R18 ;  /* 0x0000006004120825 */ /* 0x000fe400078e0012 */
[----:B------:R1:W2:Y:S01]  /*ad10*/  LDSM.16.MT88.4 R4, [R102+0x8900] ;  /* 0x008900006604783b */ /* 0x0002a20000004200 */
[C---:B----4-:R-:W-:Y:S04]  /*ad20*/  HMMA.16816.F32.BF16 R60, R160.reuse, R8, R60 ;  /* 0x00000008a03c723c */ /* 0x050fe8000004183c */
[----:B------:R-:W-:Y:S02]  /*ad30*/  FADD.FTZ R0, R247, R0 ;  /* 0x00000000f7007221 */ /* 0x000fe40000010000 */
[----:B------:R-:W-:Y:S02]  /*ad40*/  FADD.FTZ R2, R238, R2 ;  /* 0x00000002ee027221 */ /* 0x000fe40000010000 */
[----:B------:R-:W-:Y:S01]  /*ad50*/  FADD.FTZ R0, R235, R0 ;  /* 0x00000000eb007221 */ /* 0x000fe20000010000 */
[C---:B------:R-:W-:Y:S01]  /*ad60*/  HMMA.16816.F32.BF16 R64, R160.reuse, R10, R64 ;  /* 0x0000000aa040723c */ /* 0x040fe20000041840 */
[----:B------:R-:W3:Y:S02]  /*ad70*/  LDSM.16.MT88.4 R8, [R236+UR4+0x8900] ;  /* 0x00890004ec08783b */ /* 0x000ee40008004200 */
[----:B------:R-:W-:Y:S02]  /*ad80*/  FADD.FTZ R2, R230, R2 ;  /* 0x00000002e6027221 */ /* 0x000fe40000010000 */
[----:B------:R-:W-:Y:S02]  /*ad90*/  FADD.FTZ R0, R229, R0 ;  /* 0x00000000e5007221 */ /* 0x000fe40000010000 */
[----:B------:R-:W-:Y:S02]  /*ada0*/  FADD.FTZ R16, R228, R2 ;  /* 0x00000002e4107221 */ /* 0x000fe40000010000 */
[----:B------:R-:W-:Y:S01]  /*adb0*/  FADD.FTZ R2, R246, R0 ;  /* 0x00000000f6027221 */ /* 0x000fe20000010000 */
[C---:B-----5:R-:W-:Y:S03]  /*adc0*/  HMMA.16816.F32.BF16 R68, R160.reuse, R12, R68 ;  /* 0x0000000ca044723c */ /* 0x060fe60000041844 */
[----:B------:R-:W-:Y:S01]  /*add0*/  FADD.FTZ R2, R245, R2 ;  /* 0x00000002f5027221 */ /* 0x000fe20000010000 */
[----:B-1----:R-:W-:Y:S01]  /*ade0*/  MOV R102, R3 ;  /* 0x0000000300667202 */ /* 0x002fe20000000f00 */
[----:B------:R-:W-:Y:S03]  /*adf0*/  FADD.FTZ R0, R244, R16 ;  /* 0x00000010f4007221 */ /* 0x000fe60000010000 */
[C---:B------:R-:W-:Y:S01]  /*ae00*/  HMMA.16816.F32.BF16 R72, R160.reuse, R14, R72 ;  /* 0x0000000ea048723c */ /* 0x040fe20000041848 */
[----:B------:R1:W4:Y:S03]  /*ae10*/  LDSM.16.MT88.4 R12, [R101+0x8900] ;  /* 0x00890000650c783b */ /* 0x0003260000004200 */
[----:B------:R-:W-:Y:S02]  /*ae20*/  FADD.FTZ R16, R243, R0 ;  /* 0x00000000f3107221 */ /* 0x000fe40000010000 */
[----:B------:R-:W-:Y:S02]  /*ae30*/  FADD.FTZ R0, R242, R2 ;  /* 0x00000002f2007221 */ /* 0x000fe40000010000 */
[----:B------:R-:W-:Y:S01]  /*ae40*/  @P0 IMAD.SHL.U32 R2, R18, 0x2, RZ ;  /* 0x0000000212020824 */ /* 0x000fe200078e00ff */
[C---:B--2---:R-:W-:Y:S03]  /*ae50*/  HMMA.16816.F32.BF16 R76, R160.reuse, R4, R76 ;  /* 0x00000004a04c723c */ /* 0x044fe6000004184c */
[----:B------:R-:W-:Y:S01]  /*ae60*/  FADD.FTZ R17, R241, R0 ;  /* 0x00000000f1117221 */ /* 0x000fe20000010000 */
[----:B------:R-:W-:Y:S01]  /*ae70*/  MOV R0, UR12 ;  /* 0x0000000c00007c02 */ /* 0x000fe20008000f00 */
[----:B------:R-:W-:Y:S01]  /*ae80*/  FADD.FTZ R20, R231, R16 ;  /* 0x00000010e7147221 */ /* 0x000fe20000010000 */
[----:B------:R-:W-:Y:S01]  /*ae90*/  @P0 IADD3 R16, R19, UR17, RZ ;  /* 0x0000001113100c10 */ /* 0x000fe2000fffe0ff */
[----:B------:R-:W-:Y:S01]  /*aea0*/  FADD.FTZ R22, R192, R17 ;  /* 0x00000011c0167221 */ /* 0x000fe20000010000 */
[C---:B------:R-:W-:Y:S01]  /*aeb0*/  HMMA.16816.F32.BF16 R80, R160.reuse, R6, R80 ;  /* 0x00000006a050723c */ /* 0x040fe20000041850 */
[----:B------:R-:W-:Y:S02]  /*aec0*/  @UP0 USHF.L.U32 UR17, UR6, 0x6, URZ ;  /* 0x0000000606110899 */ /* 0x000fe4000800063f */
[----:B------:R-:W-:Y:S01]  /*aed0*/  UISETP.GT.AND UP0, UPT, UR15, UR13, UPT ;  /* 0x0000000d0f00728c */ /* 0x000fe2000bf04270 */
[----:B------:R-:W-:Y:S01]  /*aee0*/  @P0 IMAD R0, R0, 0x4800, R21 ;  /* 0x0000480000000824 */ /* 0x000fe200078e0215 */
[----:B------:R-:W-:Y:S01]  /*aef0*/  @P0 SHF.L.U64.HI R18, R18, 0x1, R16 ;  /* 0x0000000112120819 */ /* 0x000fe20000010210 */
[----:B------:R-:W-:Y:S01]  /*af00*/  FADD.FTZ R19, R234, R20 ;  /* 0x00000014ea137221 */ /* 0x000fe20000010000 */
[----:B------:R-:W-:Y:S01]  /*af10*/  @P0 IADD3 R16, P6, R2, c[0x0][0x1c8], RZ ;  /* 0x0000720002100a10 */ /* 0x000fe20007fde0ff */
[----:B------:R-:W-:Y:S01]  /*af20*/  FADD.FTZ R22, R195, R22 ;  /* 0x00000016c3167221 */ /* 0x000fe20000010000 */
[----:B------:R-:W-:Y:S01]  /*af30*/  @P0 SHF.L.U32 R0, R0, 0x1, RZ ;  /* 0x0000000100000819 */ /* 0x000fe200000006ff */
[C---:B---3--:R-:W-:Y:S01]  /*af40*/  HMMA.16816.F32.BF16 R84, R160.reuse, R8, R84 ;  /* 0x00000008a054723c */ /* 0x048fe20000041854 */
[----:B------:R-:W-:Y:S02]  /*af50*/  UIADD3 UR15, UR5, 0x1, URZ ;  /* 0x00000001050f7890 */ /* 0x000fe4000fffe03f */
[----:B------:R-:W-:Y:S01]  /*af60*/  @P0 IADD3.X R17, R18, c[0x0][0x1cc], RZ, P6, !PT ;  /* 0x0000730012110a10 */ /* 0x000fe200037fe4ff */
[----:B------:R-:W-:Y:S01]  /*af70*/  FADD.FTZ R4, R183, R22 ;  /* 0x00000016b7047221 */ /* 0x000fe20000010000 */
[----:B------:R-:W-:Y:S01]  /*af80*/  @P0 IADD3 R20, P5, R2, 0x80, RZ ;  /* 0x0000008002140810 */ /* 0x000fe20007fbe0ff */
[----:B------:R-:W-:Y:S01]  /*af90*/  FADD.FTZ R19, R194, R19 ;  /* 0x00000013c2137221 */ /* 0x000fe20000010000 */
[----:B------:R-:W-:Y:S01]  /*afa0*/  USEL UR5, UR15, URZ, !UP1 ;  /* 0x0000003f0f057287 */ /* 0x000fe2000c800000 */
[----:B------:R-:W-:Y:S01]  /*afb0*/  @!PT LDS RZ, [RZ] ;  /* 0x00000000fffff984 */ /* 0x000fe20000000800 */
[----:B------:R-:W-:Y:S01]  /*afc0*/  @!PT LDS RZ, [RZ] ;  /* 0x00000000fffff984 */ /* 0x000fe20000000800 */
[----:B------:R-:W-:Y:S01]  /*afd0*/  @!PT LDS RZ, [RZ] ;  /* 0x00000000fffff984 */ /* 0x000fe20000000800 */
[----:B------:R2:W-:Y:S01]  /*afe0*/  @P0 LDGSTS.E.BYPASS.LTC128B.128 [R0+0x12100], [R16.64], !P4 ;  /* 0x1210000010000fae */ /* 0x0005e2000e101d58 */
[----:B------:R-:W-:Y:S01]  /*aff0*/  @P0 IADD3 R20, P1, R20, c[0x0][0x1c8], RZ ;  /* 0x0000720014140a10 */ /* 0x000fe20007f3e0ff */
[C---:B------:R-:W-:Y:S01]  /*b000*/  HMMA.16816.F32.BF16 R88, R160.reuse, R10, R88 ;  /* 0x0000000aa058723c */ /* 0x040fe20000041858 */
[----:B------:R-:W-:Y:S02]  /*b010*/  UMOV UR15, UR28 ;  /* 0x0000001c000f7c82 */ /* 0x000fe40008000000 */
[----:B------:R-:W-:Y:S01]  /*b020*/  @P0 IADD3.X R21, RZ, c[0x0][0x1cc], R18, P1, P5 ;  /* 0x00007300ff150a10 */ /* 0x000fe20000fea412 */
[----:B------:R-:W-:Y:S01]  /*b030*/  FADD.FTZ R4, R182, R4 ;  /* 0x00000004b6047221 */ /* 0x000fe20000010000 */
[----:B------:R-:W-:Y:S01]  /*b040*/  @P0 IADD3 R2, P5, R2, 0x100, RZ ;  /* 0x0000010002020810 */ /* 0x000fe20007fbe0ff */
[----:B------:R-:W-:Y:S01]  /*b050*/  FADD.FTZ R5, R193, R19 ;  /* 0x00000013c1057221 */ /* 0x000fe20000010000 */
[----:B-1----:R-:W-:Y:S01]  /*b060*/  MOV R101, R100 ;  /* 0x0000006400657202 */ /* 0x002fe20000000f00 */
[----:B------:R2:W-:Y:S01]  /*b070*/  @P0 LDGSTS.E.BYPASS.LTC128B.128 [R0+0x15100], [R20.64], !P3 ;  /* 0x1510000014000fae */ /* 0x0005e2000d901d58 */
[----:B------:R-:W-:Y:S01]  /*b080*/  @P0 IADD3 R6, P1, R2, c[0x0][0x1c8], RZ ;  /* 0x0000720002060a10 */ /* 0x000fe20007f3e0ff */
[C---:B----4-:R-:W-:Y:S03]  /*b090*/  HMMA.16816.F32.BF16 R92, R160.reuse, R12, R92 ;  /* 0x0000000ca05c723c */ /* 0x050fe6000004185c */
[----:B------:R-:W-:Y:S01]  /*b0a0*/  @P0 IADD3.X R7, RZ, c[0x0][0x1cc], R18, P1, P5 ;  /* 0x00007300ff070a10 */ /* 0x000fe20000fea412 */
[----:B------:R-:W-:Y:S04]  /*b0b0*/  FADD.FTZ R5, R180, R5 ;  /* 0x00000005b4057221 */ /* 0x000fe80000010000 */
[----:B------:R1:W-:Y:S01]  /*b0c0*/  @P0 LDGSTS.E.BYPASS.LTC128B.128 [R0+0x18100], [R6.64], !P2 ;  /* 0x1810000006000fae */ /* 0x0003e2000d101d58 */
[----:B------:R-:W-:Y:S01]  /*b0d0*/  FADD.FTZ R2, R181, R5 ;  /* 0x00000005b5027221 */ /* 0x000fe20000010000 */
[----:B------:R-:W-:Y:S03]  /*b0e0*/  HMMA.16816.F32.BF16 R96, R160, R14, R96 ;  /* 0x0000000ea060723c */ /* 0x000fe60000041860 */
[----:B------:R-:W-:Y:S01]  /*b0f0*/  FADD.FTZ R5, R178, R4 ;  /* 0x00000004b2057221 */ /* 0x000fe20000010000 */
[----:B------:R-:W-:Y:S01]  /*b100*/  @P0 IADD3 R4, P1, R16, UR17, RZ ;  /* 0x0000001110040c10 */ /* 0x000fe2000ff3e0ff */
[----:B------:R-:W-:Y:S02]  /*b110*/  FADD.FTZ R18, R174, R2 ;  /* 0x00000002ae127221 */ /* 0x000fe40000010000 */
[----:B------:R-:W-:Y:S01]  /*b120*/  FADD.FTZ R2, R179, R5 ;  /* 0x00000005b3027221 */ /* 0x000fe20000010000 */
[----:B------:R-:W-:Y:S01]  /*b130*/  @P0 IADD3.X R5, R17, UR18, RZ, P1, !PT ;  /* 0x0000001211050c10 */ /* 0x000fe20008ffe4ff */
[----:B------:R-:W-:Y:S03]  /*b140*/  FADD.FTZ R8, R176, R18 ;  /* 0x00000012b0087221 */ /* 0x000fe60000010000 */
[----:B------:R-:W-:Y:S01]  /*b150*/  FADD.FTZ R2, R177, R2 ;  /* 0x00000002b1027221 */ /* 0x000fe20000010000 */
[----:B------:R3:W-:Y:S03]  /*b160*/  @P0 LDGSTS.E.BYPASS.LTC128B.128 [R0+0x13100], [R4.64], !P4 ;  /* 0x1310000004000fae */ /* 0x0007e6000e101d58 */
[----:B------:R-:W-:Y:S04]  /*b170*/  FADD.FTZ R2, R175, R2 ;  /* 0x00000002af027221 */ /* 0x000fe80000010000 */
[----:B------:R-:W-:Y:S01]  /*b180*/  FADD.FTZ R2, R171, R2 ;  /* 0x00000002ab027221 */ /* 0x000fe20000010000 */
[----:B------:R3:W-:Y:S03]  /*b190*/  @P0 LDGSTS.E.BYPASS.LTC128B.128 [R0+0x16100], [R4.64+0x80], !P3 ;  /* 0x1610008004000fae */ /* 0x0007e6000d901d58 */
[----:B------:R-:W-:Y:S01]  /*b1a0*/  FADD.FTZ R2, R170, R2 ;  /* 0x00000002aa027221 */ /* 0x000fe20000010000 */
[----:B-1----:R-:W-:Y:S03]  /*b1b0*/  @P0 IADD3 R6, P1, R4, UR17, RZ ;  /* 0x0000001104060c10 */ /* 0x002fe6000ff3e0ff */
[----:B------:R-:W-:Y:S01]  /*b1c0*/  FADD.FTZ R2, R167, R2 ;  /* 0x00000002a7027221 */ /* 0x000fe20000010000 */
[----:B------:R3:W-:Y:S01]  /*b1d0*/  @P0 LDGSTS.E.BYPASS.LTC128B.128 [R0+0x19100], [R4.64+0x100], !P2 ;  /* 0x1910010004000fae */ /* 0x0007e2000d101d58 */
[----:B------:R-:W-:Y:S02]  /*b1e0*/  @P0 IADD3.X R7, R5, UR18, RZ, P1, !PT ;  /* 0x0000001205070c10 */ /* 0x000fe40008ffe4ff */
[----:B------:R-:W-:Y:S05]  /*b1f0*/  FADD.FTZ R2, R166, R2 ;  /* 0x00000002a6027221 */ /* 0x000fea0000010000 */
[----:B------:R2:W-:Y:S08]  /*b200*/  @P0 LDGSTS.E.BYPASS.LTC128B.128 [R0+0x14100], [R6.64], !P4 ;  /* 0x1410000006000fae */ /* 0x0005f0000e101d58 */
[----:B------:R2:W-:Y:S08]  /*b210*/  @P0 LDGSTS.E.BYPASS.LTC128B.128 [R0+0x17100], [R6.64+0x80], !P3 ;  /* 0x1710008006000fae */ /* 0x0005f0000d901d58 */
[----:B------:R2:W-:Y:S01]  /*b220*/  @P0 LDGSTS.E.BYPASS.LTC128B.128 [R0+0x1a100], [R6.64+0x100], !P2 ;  /* 0x1a10010006000fae */ /* 0x0005e2000d101d58 */
[----:B------:R-:W-:Y:S01]  /*b230*/  PLOP3.LUT P0, PT, PT, PT, UP0, 0x80, 0x0 ;  /* 0x000000000000781c */ /* 0x000fe20003f0f008 */
[----:B---3--:R-:W-:Y:S06]  /*b240*/  FADD.FTZ R4, R173, R8 ;  /* 0x00000008ad047221 */ /* 0x008fec0000010000 */
[----:B------:R1:W-:Y:S04]  /*b250*/  STL [R1+0xc], R2 ;  /* 0x00000c0201007387 */ /* 0x0003e80000100800 */
[----:B------:R-:W0:Y:S01]  /*b260*/  LDGDEPBAR ;  /* 0x00000000000079af */ /* 0x000e220000000000 */
[----:B--2---:R-:W-:Y:S04]  /*b270*/  FADD.FTZ R0, R172, R4 ;  /* 0x00000004ac007221 */ /* 0x004fe80000010000 */
[----:B------:R-:W-:Y:S04]  /*b280*/  FADD.FTZ R0, R169, R0 ;  /* 0x00000000a9007221 */ /* 0x000fe80000010000 */
[----:B------:R-:W-:Y:S04]  /*b290*/  FADD.FTZ R0, R168, R0 ;  /* 0x00000000a8007221 */ /* 0x000fe80000010000 */
[----:B------:R-:W-:Y:S04]  /*b2a0*/  FADD.FTZ R0, R164, R0 ;  /* 0x00000000a4007221 */ /* 0x000fe80000010000 */
[----:B------:R-:W-:Y:S05]  /*b2b0*/  FADD.FTZ R0, R165, R0 ;  /* 0x00000000a5007221 */ /* 0x000fea0000010000 */
[----:B------:R1:W-:Y:S01]  /*b2c0*/  STL [R1+0x10], R0 ;  /* 0x0000100001007387 */ /* 0x0003e20000100800 */
[----:B------:R-:W-:-:S05]  /*b2d0*/  @P0 BRA `(.L_x_1199) ;  /* 0xffffb86000000947 */ /* 0x000fca000383ffff */
.L_x_1198:
[----:B------:R-:W-:-:S13]  /*b2e0*/  ISETP.LE.AND P0, PT, RZ, UR28, PT ;  /* 0x0000001cff007c0c */ /* 0x000fda000bf03270 */
[----:B------:R-:W-:Y:S05]  /*b2f0*/  @!P0 BRA `(.L_x_1200) ;  /* 0x000041c000008947 */ /* 0x000fea0003800000 */
[----:B-1----:R-:W2:Y:S01]  /*b300*/  LDL.LU R0, [R1+0x40] ;  /* 0x0000400001007983 */ /* 0x002ea20000300800 */
[----:B------:R-:W-:Y:S01]  /*b310*/  ULDC.64 UR6, c[0x0][0x1e0] ;  /* 0x0000780000067ab9 */ /* 0x000fe20000000a00 */
[----:B------:R-:W-:Y:S01]  /*b320*/  IMAD.MOV.U32 R238, RZ, RZ, 0x40 ;  /* 0x00000040ffee7424 */ /* 0x000fe200078e00ff */
[----:B------:R-:W-:Y:S01]  /*b330*/  UIADD3 UR21, UP1, UR11, 0x80, URZ ;  /* 0x000000800b157890 */ /* 0x000fe2000ff3e03f */
[----:B------:R-:W-:Y:S01]  /*b340*/  MOV R101, R3 ;  /* 0x0000000300657202 */ /* 0x000fe20000000f00 */
[----:B------:R-:W-:Y:S02]  /*b350*/  UIADD3 UR23, UP0, UR11, 0x100, URZ ;  /* 0x000001000b177890 */ /* 0x000fe4000ff1e03f */
[----:B------:R-:W-:Y:S02]  /*b360*/  UIMAD.WIDE.U32 UR8, UR6, 0x40, URZ ;  /* 0x00000040060878a5 */ /* 0x000fe4000f8e003f */
[----:B------:R-:W-:Y:S02]  /*b370*/  USHF.L.U32 UR18, UR7, 0x6, URZ ;  /* 0x0000000607127899 */ /* 0x000fe4000800063f */
[----:B------:R-:W-:-:S02]  /*b380*/  UIADD3.X UR20, URZ, UR10, URZ, UP1, !UPT ;  /* 0x0000000a3f147290 */ /* 0x000fc40008ffe43f */
[----:B------:R-:W-:Y:S02]  /*b390*/  UIADD3.X UR22, URZ, UR10, URZ, UP0, !UPT ;  /* 0x0000000a3f167290 */ /* 0x000fe400087fe43f */
[----:B------:R-:W-:Y:S02]  /*b3a0*/  UIADD3 UR18, UR9, UR18, URZ ;  /* 0x0000001209127290 */ /* 0x000fe4000fffe03f */
[----:B------:R-:W-:Y:S02]  /*b3b0*/  UIADD3 UR17, UP1, UR8, 0x80, URZ ;  /* 0x0000008008117890 */ /* 0x000fe4000ff3e03f */
[----:B------:R-:W-:Y:S02]  /*b3c0*/  UIADD3 UR19, UP0, UR8, 0x100, URZ ;  /* 0x0000010008137890 */ /* 0x000fe4000ff1e03f */
[----:B------:R-:W-:Y:S02]  /*b3d0*/  USHF.L.U64.HI UR14, UR6, 0x6, UR7 ;  /* 0x00000006060e7899 */ /* 0x000fe40008010207 */
[----:B------:R-:W-:-:S02]  /*b3e0*/  USHF.L.U32 UR13, UR6, 0x6, URZ ;  /* 0x00000006060d7899 */ /* 0x000fc4000800063f */
[----:B------:R-:W-:Y:S02]  /*b3f0*/  UIADD3.X UR16, URZ, UR18, URZ, UP1, !UPT ;  /* 0x000000123f107290 */ /* 0x000fe40008ffe43f */
[----:B------:R-:W-:Y:S02]  /*b400*/  UIADD3.X UR18, URZ, UR18, URZ, UP0, !UPT ;  /* 0x000000123f127290 */ /* 0x000fe400087fe43f */
[----:B------:R-:W-:Y:S02]  /*b410*/  ULDC.64 UR8, c[0x0][0x208] ;  /* 0x0000820000087ab9 */ /* 0x000fe40000000a00 */
[----:B------:R-:W-:Y:S01]  /*b420*/  ULDC.64 UR6, c[0x0][0x1e0] ;  /* 0x0000780000067ab9 */ /* 0x000fe20000000a00 */
[----:B--2---:R-:W-:Y:S01]  /*b430*/  LOP3.LUT P0, RZ, R0, 0x4, RZ, 0xc0, !PT ;  /* 0x0000000400ff7812 */ /* 0x004fe2000780c0ff */
[----:B------:R-:W-:-:S03]  /*b440*/  IMAD.MOV.U32 R0, RZ, RZ, R100 ;  /* 0x000000ffff007224 */ /* 0x000fc600078e0064 */
[----:B------:R-:W-:Y:S02]  /*b450*/  SEL R238, R238, 0xffffffc0, !P0 ;  /* 0xffffffc0eeee7807 */ /* 0x000fe40004000000 */
.L_x_1201:
[----:B------:R-:W2:Y:S01]  /*b460*/  LDL.64 R44, [R1+0x20] ;  /* 0x00002000012c7983 */ /* 0x000ea20000100a00 */
[----:B------:R-:W-:Y:S04]  /*b470*/  DEPBAR.LE SB0, 0x2 ;  /* 0x000080800000791a */ /* 0x000fe80000000000 */
[----:B------:R-:W-:Y:S01]  /*b480*/  UIMAD UR4, UR5, 0x9000, URZ ;  /* 0x00009000050478a4 */ /* 0x000fe2000f8e023f */
[----:B------:R-:W2:Y:S01]  /*b490*/  LDL.64 R38, [R1+0x28] ;  /* 0x0000280001267983 */ /* 0x000ea20000100a00 */
[----:B------:R-:W-:Y:S01]  /*b4a0*/  UISETP.NE.AND UP0, UPT, UR28, URZ, UPT ;  /* 0x0000003f1c00728c */ /* 0x000fe2000bf05270 */
[----:B------:R-:W-:Y:S01]  /*b4b0*/  MOV R100, UR12 ;  /* 0x0000000c00647c02 */ /* 0x000fe20008000f00 */
[----:B------:R-:W-:Y:S02]  /*b4c0*/  UIADD3 UR27, UR28, -0x1, URZ ;  /* 0xffffffff1c1b7890 */ /* 0x000fe4000fffe03f */
[----:B------:R-:W-:Y:S01]  /*b4d0*/  IADD3 R3, R237, UR4, RZ ;  /* 0x00000004ed037c10 */ /* 0x000fe2000fffe0ff */
[----:B------:R-:W3:Y:S04]  /*b4e0*/  LDL R46, [R1+0x8] ;  /* 0x00000800012e7983 */ /* 0x000ee80000100800 */
[----:B------:R-:W-:Y:S01]  /*b4f0*/  BAR.SYNC.DEFER_BLOCKING 0x0 ;  /* 0x0000000000007b1d */ /* 0x000fe20000010000 */
[----:B------:R-:W-:Y:S01]  /*b500*/  PLOP3.LUT P0, PT, PT, PT, UP0, 0x80, 0x0 ;  /* 0x000000000000781c */ /* 0x000fe20003f0f008 */
[----:B------:R-:W-:Y:S01]  /*b510*/  @UP0 USHF.R.S32.HI UR15, URZ, 0x1f, UR27 ;  /* 0x0000001f3f0f0899 */ /* 0x000fe2000801141b */
[-C--:B-1----:R-:W-:Y:S01]  /*b520*/  IADD3 R2, R239, R3.reuse, RZ ;  /* 0x00000003ef027210 */ /* 0x082fe20007ffe0ff */
[----:B------:R-:W-:Y:S01]  /*b530*/  @UP0 UIMAD.WIDE.U32 UR30, UR27, UR8, URZ ;  /* 0x000000081b1e02a5 */ /* 0x000fe2000f8e003f */
[----:B------:R-:W-:Y:S01]  /*b540*/  IADD3 R3, R238, R3, RZ ;  /* 0x00000003ee037210 */ /* 0x000fe20007ffe0ff */
[----:B------:R-:W-:Y:S04]  /*b550*/  @UP0 UIMAD UR15, UR15, UR8, URZ ;  /* 0x000000080f0f02a4 */ /* 0x000fe8000f8e023f */
[----:B------:R-:W-:Y:S01]  /*b560*/  MOV R36, UR30 ;  /* 0x0000001e00247c02 */ /* 0x000fe20008000f00 */
[----:B------:R-:W-:Y:S04]  /*b570*/  @UP0 UIMAD UR15, UR27, UR9, UR15 ;  /* 0x000000091b0f02a4 */ /* 0x000fe8000f8e020f */
[----:B------:R-:W-:Y:S04]  /*b580*/  @UP0 UIADD3 UR15, UR31, UR15, URZ ;  /* 0x0000000f1f0f0290 */ /* 0x000fe8000fffe03f */
[----:B------:R-:W-:Y:S02]  /*b590*/  @UP0 UIMAD UR15, UR15, 0x60, URZ ;  /* 0x000000600f0f08a4 */ /* 0x000fe4000f8e023f */
[----:B------:R-:W-:Y:S01]  /*b5a0*/  UISETP.GE.AND UP0, UPT, UR28, 0x2, UPT ;  /* 0x000000021c00788c */ /* 0x000fe2000bf06270 */
[----:B------:R-:W1:Y:S08]  /*b5b0*/  LDSM.16.M88.4 R8, [R237+UR4+0x12100] ;  /* 0x01210004ed08783b */ /* 0x000e700008000200 */
[----:B------:R-:W4:Y:S02]  /*b5c0*/  LDSM.16.M88.4 R16, [R237+UR4+0x12900] ;  /* 0x01290004ed10783b */ /* 0x000f240008000200 */
[----:B------:R-:W-:Y:S04]  /*b5d0*/  @UP0 UIADD3 UR26, UR28, -0x2, URZ ;  /* 0xfffffffe1c1a0890 */ /* 0x000fe8000fffe03f */
[----:B------:R-:W-:Y:S02]  /*b5e0*/  @UP0 UIMAD.WIDE.U32 UR30, UR26, UR6, URZ ;  /* 0x000000061a1e02a5 */ /* 0x000fe4000f8e003f */
[----:B------:R-:W5:Y:S08]  /*b5f0*/  LDSM.16.M88.4 R24, [R237+UR4+0x13100] ;  /* 0x01310004ed18783b */ /* 0x000f700008000200 */
[----:B------:R-:W5:Y:S08]  /*b600*/  LDSM.16.M88.4 R32, [R237+UR4+0x13900] ;  /* 0x01390004ed20783b */ /* 0x000f700008000200 */
[----:B------:R-:W2:Y:S01]  /*b610*/  LDSM.16.M88.4 R40, [R237+UR4+0x14100] ;  /* 0x01410004ed28783b */ /* 0x000ea20008000200 */
[C---:B-1----:R-:W-:Y:S07]  /*b620*/  HMMA.16816.F32.BF16 R4, R152.reuse, R8, RZ ;  /* 0x000000089804723c */ /* 0x042fee00000418ff */
[----:B------:R-:W1:Y:S01]  /*b630*/  LDSM.16.M88.4 R48, [R237+UR4+0x14900] ;  /* 0x01490004ed30783b */ /* 0x000e620008000200 */
[C---:B------:R-:W-:Y:S07]  /*b640*/  HMMA.16816.F32.BF16 R8, R152.reuse, R10, RZ ;  /* 0x0000000a9808723c */ /* 0x040fee00000418ff */
[----:B------:R-:W1:Y:S01]  /*b650*/  LDSM.16.M88.4 R160, [R2+0x12100] ;  /* 0x0121000002a0783b */ /* 0x000e620000000200 */
[C---:B----4-:R-:W-:Y:S07]  /*b660*/  HMMA.16816.F32.BF16 R12, R152.reuse, R16, RZ ;  /* 0x00000010980c723c */ /* 0x050fee00000418ff */
[----:B------:R-:W4:Y:S01]  /*b670*/  LDSM.16.M88.4 R164, [R2+0x12900] ;  /* 0x0129000002a4783b */ /* 0x000f220000000200 */
[C---:B------:R-:W-:Y:S07]  /*b680*/  HMMA.16816.F32.BF16 R16, R152.reuse, R18, RZ ;  /* 0x000000129810723c */ /* 0x040fee00000418ff */
[----:B------:R-:W1:Y:S01]  /*b690*/  LDSM.16.M88.4 R168, [R2+0x13100] ;  /* 0x0131000002a8783b */ /* 0x000e620000000200 */
[C---:B-----5:R-:W-:Y:S07]  /*b6a0*/  HMMA.16816.F32.BF16 R20, R152.reuse, R24, RZ ;  /* 0x000000189814723c */ /* 0x060fee00000418ff */
[----:B------:R-:W5:Y:S01]  /*b6b0*/  LDSM.16.M88.4 R172, [R2+0x13900] ;  /* 0x0139000002ac783b */ /* 0x000f620000000200 */
[C---:B------:R-:W-:Y:S07]  /*b6c0*/  HMMA.16816.F32.BF16 R24, R152.reuse, R26, RZ ;  /* 0x0000001a9818723c */ /* 0x040fee00000418ff */
[----:B------:R-:W1:Y:S01]  /*b6d0*/  LDSM.16.M88.4 R176, [R2+0x14100] ;  /* 0x0141000002b0783b */ /* 0x000e620000000200 */
[C---:B------:R-:W-:Y:S07]  /*b6e0*/  HMMA.16816.F32.BF16 R28, R152.reuse, R32, RZ ;  /* 0x00000020981c723c */ /* 0x040fee00000418ff */
[----:B------:R-:W1:Y:S01]  /*b6f0*/  LDSM.16.M88.4 R180, [R2+0x14900] ;  /* 0x0149000002b4783b */ /* 0x000e620000000200 */
[C---:B------:R-:W-:Y:S01]  /*b700*/  HMMA.16816.F32.BF16 R32, R152.reuse, R34, RZ ;  /* 0x000000229820723c */ /* 0x040fe200000418ff */
[----:B--2---:R-:W-:Y:S05]  /*b710*/  @P0 MOV R44, R38 ;  /* 0x00000026002c0202 */ /* 0x004fea0000000f00 */
[----:B------:R-:W-:Y:S02]  /*b720*/  @P0 IMAD.WIDE.U32 R44, R36, 0x60, R44 ;  /* 0x00000060242c0825 */ /* 0x000fe400078e002c */
[C---:B------:R-:W-:Y:S04]  /*b730*/  HMMA.16816.F32.BF16 R36, R152.reuse, R40, RZ ;  /* 0x000000289824723c */ /* 0x040fe800000418ff */
[----:B---3--:R-:W-:Y:S01]  /*b740*/  @P0 IMAD R100, R100, 0x9000, R46 ;  /* 0x0000900064640824 */ /* 0x008fe200078e022e */
[----:B------:R-:W-:Y:S02]  /*b750*/  @P0 SHF.L.U32 R192, R44, 0x1, RZ ;  /* 0x000000012cc00819 */ /* 0x000fe400000006ff */
[----:B------:R-:W-:Y:S01]  /*b760*/  @P0 IADD3 R102, R45, UR15, RZ ;  /* 0x0000000f2d660c10 */ /* 0x000fe2000fffe0ff */
[----:B------:R-:W-:Y:S01]  /*b770*/  @UP0 USHF.R.S32.HI UR15, URZ, 0x1f, UR26 ;  /* 0x0000001f3f0f0899 */ /* 0x000fe2000801141a */
[----:B------:R-:W-:Y:S01]  /*b780*/  @P0 IADD3 R228, P6, R192, 0x80, RZ ;  /* 0x00000080c0e40810 */ /* 0x000fe20007fde0ff */
[C---:B------:R-:W-:Y:S02]  /*b790*/  HMMA.16816.F32.BF16 R40, R152.reuse, R42, RZ ;  /* 0x0000002a9828723c */ /* 0x040fe400000418ff */
[----:B------:R-:W-:Y:S01]  /*b7a0*/  @P0 SHF.L.U64.HI R102, R44, 0x1, R102 ;  /* 0x000000012c660819 */ /* 0x000fe20000010266 */
[----:B------:R-:W-:Y:S01]  /*b7b0*/  @UP0 UIMAD UR15, UR15, UR6, URZ ;  /* 0x000000060f0f02a4 */ /* 0x000fe2000f8e023f */
[----:B------:R-:W-:Y:S02]  /*b7c0*/  @P0 IADD3 R228, P5, R228, c[0x0][0x1f8], RZ ;  /* 0x00007e00e4e40a10 */ /* 0x000fe40007fbe0ff */
[C---:B------:R-:W-:Y:S01]  /*b7d0*/  @P0 IADD3 R194, P1, R192.reuse, 0x100, RZ ;  /* 0x00000100c0c20810 */ /* 0x040fe20007f3e0ff */
[----:B------:R-:W-:Y:S01]  /*b7e0*/  @UP0 UIMAD UR15, UR26, UR7, UR15 ;  /* 0x000000071a0f02a4 */ /* 0x000fe2000f8e020f */
[C---:B-1----:R-:W-:Y:S01]  /*b7f0*/  HMMA.16816.F32.BF16 R44, R152.reuse, R48, RZ ;  /* 0x00000030982c723c */ /* 0x042fe200000418ff */
[--C-:B------:R-:W-:Y:S01]  /*b800*/  @P0 IADD3.X R229, RZ, c[0x0][0x1fc], R102.reuse, P5, P6 ;  /* 0x00007f00ffe50a10 */ /* 0x100fe20002fec466 */
[----:B------:R-:W-:Y:S02]  /*b810*/  UIADD3 UR26, UR12, 0x1, URZ ;  /* 0x000000010c1a7890 */ /* 0x000fe4000fffe03f */
[----:B------:R-:W-:Y:S01]  /*b820*/  @P0 IADD3 R192, P6, R192, c[0x0][0x1f8], RZ ;  /* 0x00007e00c0c00a10 */ /* 0x000fe20007fde0ff */
[----:B------:R-:W-:Y:S01]  /*b830*/  @UP0 UIADD3 UR15, UR31, UR15, URZ ;  /* 0x0000000f1f0f0290 */ /* 0x000fe2000fffe03f */
[----:B------:R-:W-:Y:S02]  /*b840*/  @P0 IADD3 R194, P5, R194, c[0x0][0x1f8], RZ ;  /* 0x00007e00c2c20a10 */ /* 0x000fe40007fbe0ff */
[----:B------:R-:W-:Y:S01]  /*b850*/  HMMA.16816.F32.BF16 R48, R152, R50, RZ ;  /* 0x000000329830723c */ /* 0x000fe200000418ff */
[----:B------:R-:W-:Y:S01]  /*b860*/  @P0 IADD3.X R193, R102, c[0x0][0x1fc], RZ, P6, !PT ;  /* 0x00007f0066c10a10 */ /* 0x000fe200037fe4ff */
[----:B------:R-:W-:Y:S02]  /*b870*/  @UP0 UIMAD UR15, UR15, 0x60, URZ ;  /* 0x000000600f0f08a4 */ /* 0x000fe4000f8e023f */
[----:B------:R-:W-:Y:S02]  /*b880*/  @P0 IADD3.X R195, RZ, c[0x0][0x1fc], R102, P5, P1 ;  /* 0x00007f00ffc30a10 */ /* 0x000fe40002fe2466 */
[----:B------:R-:W-:Y:S01]  /*b890*/  @!PT LDS RZ, [RZ] ;  /* 0x00000000fffff984 */ /* 0x000fe20000000800 */
[----:B------:R-:W-:Y:S01]  /*b8a0*/  @!PT LDS RZ, [RZ] ;  /* 0x00000000fffff984 */ /* 0x000fe20000000800 */
[----:B------:R-:W-:Y:S01]  /*b8b0*/  @!PT LDS RZ, [RZ] ;  /* 0x00000000fffff984 */ /* 0x000fe20000000800 */
[----:B------:R1:W-:Y:S01]  /*b8c0*/  @P0 LDGSTS.E.BYPASS.LTC128B.128 [R100+0x100], [R192.64], !P4 ;  /* 0x00100000c0640fae */ /* 0x0003e2000e101d58 */
[----:B------:R-:W-:Y:S01]  /*b8d0*/  IADD3 R102, R238, R2, RZ ;  /* 0x00000002ee667210 */ /* 0x000fe20007ffe0ff */
[C---:B------:R-:W-:Y:S06]  /*b8e0*/  HMMA.16816.F32.BF16 R4, R156.reuse, R160, R4 ;  /* 0x000000a09c04723c */ /* 0x040fec0000041804 */
[----:B------:R2:W-:Y:S02]  /*b8f0*/  @P0 LDGSTS.E.BYPASS.LTC128B.128 [R100+0x3100], [R228.64], !P3 ;  /* 0x03100000e4640fae */ /* 0x0005e4000d901d58 */
[C---:B------:R-:W-:Y:S06]  /*b900*/  HMMA.16816.F32.BF16 R8, R156.reuse, R162, R8 ;  /* 0x000000a29c08723c */ /* 0x040fec0000041808 */
[----:B------:R3:W-:Y:S02]  /*b910*/  @P0 LDGSTS.E.BYPASS.LTC128B.128 [R100+0x6100], [R194.64], !P2 ;  /* 0x06100000c2640fae */ /* 0x0007e4000d101d58 */
[C---:B----4-:R-:W-:Y:S08]  /*b920*/  HMMA.16816.F32.BF16 R12, R156.reuse, R164, R12 ;  /* 0x000000a49c0c723c */ /* 0x050ff0000004180c */
[C---:B------:R-:W-:Y:S04]  /*b930*/  HMMA.16816.F32.BF16 R16, R156.reuse, R166, R16 ;  /* 0x000000a69c10723c */ /* 0x040fe80000041810 */
[----:B-1----:R-:W-:Y:S04]  /*b940*/  @P0 IADD3 R192, P1, R192, UR11, RZ ;  /* 0x0000000bc0c00c10 */ /* 0x002fe8000ff3e0ff */
[C---:B------:R-:W-:Y:S04]  /*b950*/  HMMA.16816.F32.BF16 R20, R156.reuse, R168, R20 ;  /* 0x000000a89c14723c */ /* 0x040fe80000041814 */
[----:B------:R-:W-:Y:S02]  /*b960*/  @P0 IADD3.X R193, R193, UR10, RZ, P1, !PT ;  /* 0x0000000ac1c10c10 */ /* 0x000fe40008ffe4ff */
[C---:B------:R-:W-:Y:S02]  /*b970*/  @P0 IADD3 R160, P6, R192.reuse, UR11, RZ ;  /* 0x0000000bc0a00c10 */ /* 0x040fe4000ffde0ff */
[C---:B------:R-:W-:Y:S01]  /*b980*/  HMMA.16816.F32.BF16 R24, R156.reuse, R170, R24 ;  /* 0x000000aa9c18723c */ /* 0x040fe20000041818 */
[----:B------:R1:W-:Y:S03]  /*b990*/  @P0 LDGSTS.E.BYPASS.LTC128B.128 [R100+0x1100], [R192.64], !P4 ;  /* 0x01100000c0640fae */ /* 0x0003e6000e101d58 */
[C---:B------:R-:W-:Y:S02]  /*b9a0*/  @P0 IADD3.X R161, R193.reuse, UR10, RZ, P6, !PT ;  /* 0x0000000ac1a10c10 */ /* 0x040fe4000b7fe4ff */
[C---:B--2---:R-:W-:Y:S02]  /*b9b0*/  @P0 IADD3 R228, P5, R192.reuse, UR21, RZ ;  /* 0x00000015c0e40c10 */ /* 0x044fe4000ffbe0ff */
[C---:B-----5:R-:W-:Y:S01]  /*b9c0*/  HMMA.16816.F32.BF16 R28, R156.reuse, R172, R28 ;  /* 0x000000ac9c1c723c */ /* 0x060fe2000004181c */
[----:B------:R1:W-:Y:S03]  /*b9d0*/  @P0 LDGSTS.E.BYPASS.LTC128B.128 [R100+0x4100], [R192.64+0x80], !P3 ;  /* 0x04100080c0640fae */ /* 0x0003e6000d901d58 */
[C---:B------:R-:W-:Y:S02]  /*b9e0*/  @P0 IADD3.X R229, R193.reuse, UR20, RZ, P5, !PT ;  /* 0x00000014c1e50c10 */ /* 0x040fe4000affe4ff */
[----:B---3--:R-:W-:Y:S02]  /*b9f0*/  @P0 IADD3 R194, P1, R192, UR23, RZ ;  /* 0x00000017c0c20c10 */ /* 0x008fe4000ff3e0ff */
[C---:B------:R-:W-:Y:S01]  /*ba00*/  HMMA.16816.F32.BF16 R32, R156.reuse, R174, R32 ;  /* 0x000000ae9c20723c */ /* 0x040fe20000041820 */
[----:B------:R1:W-:Y:S03]  /*ba10*/  @P0 LDGSTS.E.BYPASS.LTC128B.128 [R100+0x7100], [R192.64+0x100], !P2 ;  /* 0x07100100c0640fae */ /* 0x0003e6000d101d58 */
[----:B------:R-:W-:Y:S04]  /*ba20*/  @P0 IADD3.X R195, R193, UR22, RZ, P1, !PT ;  /* 0x00000016c1c30c10 */ /* 0x000fe80008ffe4ff */
[C---:B------:R-:W-:Y:S01]  /*ba30*/  HMMA.16816.F32.BF16 R36, R156.reuse, R176, R36 ;  /* 0x000000b09c24723c */ /* 0x040fe20000041824 */
[----:B------:R2:W-:Y:S07]  /*ba40*/  @P0 LDGSTS.E.BYPASS.LTC128B.128 [R100+0x2100], [R160.64], !P4 ;  /* 0x02100000a0640fae */ /* 0x0005ee000e101d58 */
[C---:B------:R-:W-:Y:S01]  /*ba50*/  HMMA.16816.F32.BF16 R40, R156.reuse, R178, R40 ;  /* 0x000000b29c28723c */ /* 0x040fe20000041828 */
[----:B------:R1:W-:Y:S07]  /*ba60*/  @P0 LDGSTS.E.BYPASS.LTC128B.128 [R100+0x5100], [R228.64], !P3 ;  /* 0x05100000e4640fae */ /* 0x0003ee000d901d58 */
[C---:B------:R-:W-:Y:S01]  /*ba70*/  HMMA.16816.F32.BF16 R44, R156.reuse, R180, R44 ;  /* 0x000000b49c2c723c */ /* 0x040fe2000004182c */
[----:B------:R1:W-:Y:S01]  /*ba80*/  @P0 LDGSTS.E.BYPASS.LTC128B.128 [R100+0x8100], [R194.64], !P2 ;  /* 0x08100000c2640fae */ /* 0x0003e2000d101d58 */
[----:B------:R-:W-:Y:S01]  /*ba90*/  PLOP3.LUT P0, PT, PT, PT, UP0, 0x80, 0x0 ;  /* 0x000000000000781c */ /* 0x000fe20003f0f008 */
[----:B------:R-:W-:Y:S04]  /*baa0*/  UISETP.GE.AND UP0, UPT, UR12, 0x1, UPT ;  /* 0x000000010c00788c */ /* 0x000fe8000bf06270 */
[----:B------:R-:W-:Y:S01]  /*bab0*/  USEL UR12, UR26, URZ, !UP0 ;  /* 0x0000003f1a0c7287 */ /* 0x000fe2000c000000 */
[----:B------:R-:W-:Y:S01]  /*bac0*/  HMMA.16816.F32.BF16 R48, R156, R182, R48 ;  /* 0x000000b69c30723c */ /* 0x000fe20000041830 */
[----:B------:R-:W-:Y:S01]  /*bad0*/  LDSM.16.M88.4 R164, [R3+0x13100] ;  /* 0x0131000003a4783b */ /* 0x000fe20000000200 */
[----:B------:R-:W-:Y:S07]  /*bae0*/  UISETP.GE.AND UP0, UPT, UR5, 0x1, UPT ;  /* 0x000000010500788c */ /* 0x000fee000bf06270 */
[----:B--2---:R-:W2:Y:S08]  /*baf0*/  LDSM.16.M88.4 R160, [R3+0x12100] ;  /* 0x0121000003a0783b */ /* 0x004eb00000000200 */
[----:B------:R-:W0:Y:S01]  /*bb00*/  LDGDEPBAR ;  /* 0x00000000000079af */ /* 0x000e220000000000 */
[----:B-1----:R-:W-:Y:S04]  /*bb10*/  IADD3 R100, R238, UR4, R237 ;  /* 0x00000004ee647c10 */ /* 0x002fe8000fffe0ed */
[----:B------:R-:W-:Y:S03]  /*bb20*/  IADD3 R100, R239, R100, RZ ;  /* 0x00000064ef647210 */ /* 0x000fe60007ffe0ff */
[----:B------:R-:W1:Y:S08]  /*bb30*/  LDSM.16.M88.4 R192, [R3+0x12900] ;  /* 0x0129000003c0783b */ /* 0x000e700000000200 */
[----:B------:R-:W3:Y:S08]  /*bb40*/  LDSM.16.M88.4 R168, [R3+0x13900] ;  /* 0x0139000003a8783b */ /* 0x000ef00000000200 */
[----:B------:R-:W4:Y:S01]  /*bb50*/  LDSM.16.M88.4 R172, [R3+0x14100] ;  /* 0x0141000003ac783b */ /* 0x000f220000000200 */
[C---:B--2---:R-:W-:Y:S07]  /*bb60*/  HMMA.16816.F32.BF16 R4, R184.reuse, R160, R4 ;  /* 0x000000a0b804723c */ /* 0x044fee0000041804 */
[----:B------:R-:W-:Y:S01]  /*bb70*/  LDSM.16.M88.4 R176, [R102+0x12100] ;  /* 0x0121000066b0783b */ /* 0x000fe20000000200 */
[C---:B------:R-:W-:Y:S07]  /*bb80*/  HMMA.16816.F32.BF16 R8, R184.reuse, R162, R8 ;  /* 0x000000a2b808723c */ /* 0x040fee0000041808 */
[----:B------:R-:W2:Y:S01]  /*bb90*/  LDSM.16.M88.4 R160, [R3+0x14900] ;  /* 0x0149000003a0783b */ /* 0x000ea20000000200 */
[C---:B-1----:R-:W-:Y:S07]  /*bba0*/  HMMA.16816.F32.BF16 R12, R184.reuse, R192, R12 ;  /* 0x000000c0b80c723c */ /* 0x042fee000004180c */
[----:B------:R-:W1:Y:S01]  /*bbb0*/  LDSM.16.M88.4 R180, [R102+0x12900] ;  /* 0x0129000066b4783b */ /* 0x000e620000000200 */
[C---:B------:R-:W-:Y:S07]  /*bbc0*/  HMMA.16816.F32.BF16 R16, R184.reuse, R194, R16 ;  /* 0x000000c2b810723c */ /* 0x040fee0000041810 */
[----:B------:R-:W-:Y:S01]  /*bbd0*/  LDSM.16.M88.4 R192, [R237+UR4+0x16100] ;  /* 0x01610004edc0783b */ /* 0x000fe20008000200 */
[C---:B------:R-:W-:Y:S07]  /*bbe0*/  HMMA.16816.F32.BF16 R20, R184.reuse, R164, R20 ;  /* 0x000000a4b814723c */ /* 0x040fee0000041814 */
[----:B------:R-:W-:Y:S01]  /*bbf0*/  LDSM.16.M88.4 R228, [R237+UR4+0x16900] ;  /* 0x01690004ede4783b */ /* 0x000fe20008000200 */
[C---:B------:R-:W-:Y:S07]  /*bc00*/  HMMA.16816.F32.BF16 R24, R184.reuse, R166, R24 ;  /* 0x000000a6b818723c */ /* 0x040fee0000041818 */
[----:B------:R-:W5:Y:S01]  /*bc10*/  LDSM.16.M88.4 R164, [R102+0x13100] ;  /* 0x0131000066a4783b */ /* 0x000f620000000200 */
[C---:B---3--:R-:W-:Y:S07]  /*bc20*/  HMMA.16816.F32.BF16 R28, R184.reuse, R168, R28 ;  /* 0x000000a8b81c723c */ /* 0x048fee000004181c */
[----:B------:R-:W-:Y:S01]  /*bc30*/  LDSM.16.M88.4 R232, [R2+0x19900] ;  /* 0x0199000002e8783b */ /* 0x000fe20000000200 */
[C---:B------:R-:W-:Y:S07]  /*bc40*/  HMMA.16816.F32.BF16 R32, R184.reuse, R170, R32 ;  /* 0x000000aab820723c */ /* 0x040fee0000041820 */
[----:B------:R-:W3:Y:S01]  /*bc50*/  LDSM.16.M88.4 R168, [R102+0x13900] ;  /* 0x0139000066a8783b */ /* 0x000ee20000000200 */
[C---:B----4-:R-:W-:Y:S08]  /*bc60*/  HMMA.16816.F32.BF16 R36, R184.reuse, R172, R36 ;  /* 0x000000acb824723c */ /* 0x050ff00000041824 */
[C---:B------:R-:W-:Y:S01]  /*bc70*/  HMMA.16816.F32.BF16 R40, R184.reuse, R174, R40 ;  /* 0x000000aeb828723c */ /* 0x040fe20000041828 */
[----:B------:R-:W-:Y:S07]  /*bc80*/  LDSM.16.M88.4 R172, [R102+0x14900] ;  /* 0x0149000066ac783b */ /* 0x000fee0000000200 */
[C---:B--2---:R-:W-:Y:S08]  /*bc90*/  HMMA.16816.F32.BF16 R44, R184.reuse, R160, R44 ;  /* 0x000000a0b82c723c */ /* 0x044ff0000004182c */
[----:B------:R-:W-:Y:S01]  /*bca0*/  HMMA.16816.F32.BF16 R48, R184, R162, R48 ;  /* 0x000000a2b830723c */ /* 0x000fe20000041830 */
[----:B------:R-:W2:Y:S07]  /*bcb0*/  LDSM.16.M88.4 R160, [R102+0x14100] ;  /* 0x0141000066a0783b */ /* 0x000eae0000000200 */
[C---:B------:R-:W-:Y:S08]  /*bcc0*/  HMMA.16816.F32.BF16 R4, R188.reuse, R176, R4 ;  /* 0x000000b0bc04723c */ /* 0x040ff00000041804 */
[C---:B------:R-:W-:Y:S01]  /*bcd0*/  HMMA.16816.F32.BF16 R8, R188.reuse, R178, R8 ;  /* 0x000000b2bc08723c */ /* 0x040fe20000041808 */
[----:B------:R-:W4:Y:S07]  /*bce0*/  LDSM.16.M88.4 R176, [R237+UR4+0x15100] ;  /* 0x01510004edb0783b */ /* 0x000f2e0008000200 */
[C---:B-1----:R-:W-:Y:S08]  /*bcf0*/  HMMA.16816.F32.BF16 R12, R188.reuse, R180, R12 ;  /* 0x000000b4bc0c723c */ /* 0x042ff0000004180c */
[C---:B------:R-:W-:Y:S01]  /*bd00*/  HMMA.16816.F32.BF16 R16, R188.reuse, R182, R16 ;  /* 0x000000b6bc10723c */ /* 0x040fe20000041810 */
[----:B------:R-:W1:Y:S07]  /*bd10*/  LDSM.16.M88.4 R180, [R237+UR4+0x15900] ;  /* 0x01590004edb4783b */ /* 0x000e6e0008000200 */
[C---:B-----5:R-:W-:Y:S08]  /*bd20*/  HMMA.16816.F32.BF16 R20, R188.reuse, R164, R20 ;  /* 0x000000a4bc14723c */ /* 0x060ff00000041814 */
[C---:B------:R-:W-:Y:S01]  /*bd30*/  HMMA.16816.F32.BF16 R24, R188.reuse, R166, R24 ;  /* 0x000000a6bc18723c */ /* 0x040fe20000041818 */
[----:B------:R-:W5:Y:S07]  /*bd40*/  LDSM.16.M88.4 R164, [R237+UR4+0x17100] ;  /* 0x01710004eda4783b */ /* 0x000f6e0008000200 */
[C---:B---3--:R-:W-:Y:S08]  /*bd50*/  HMMA.16816.F32.BF16 R28, R188.reuse, R168, R28 ;  /* 0x000000a8bc1c723c */ /* 0x048ff0000004181c */
[C---:B------:R-:W-:Y:S01]  /*bd60*/  HMMA.16816.F32.BF16 R32, R188.reuse, R170, R32 ;  /* 0x000000aabc20723c */ /* 0x040fe20000041820 */
[----:B------:R-:W3:Y:S07]  /*bd70*/  LDSM.16.M88.4 R168, [R237+UR4+0x17900] ;  /* 0x01790004eda8783b */ /* 0x000eee0008000200 */
[C---:B--2---:R-:W-:Y:S08]  /*bd80*/  HMMA.16816.F32.BF16 R36, R188.reuse, R160, R36 ;  /* 0x000000a0bc24723c */ /* 0x044ff00000041824 */
[C---:B------:R-:W-:Y:S01]  /*bd90*/  HMMA.16816.F32.BF16 R40, R188.reuse, R162, R40 ;  /* 0x000000a2bc28723c */ /* 0x040fe20000041828 */
[----:B------:R-:W2:Y:S07]  /*bda0*/  LDSM.16.M88.4 R160, [R2+0x15100] ;  /* 0x0151000002a0783b */ /* 0x000eae0000000200 */
[C---:B------:R-:W-:Y:S08]  /*bdb0*/  HMMA.16816.F32.BF16 R44, R188.reuse, R172, R44 ;  /* 0x000000acbc2c723c */ /* 0x040ff0000004182c */
[----:B------:R-:W-:Y:S01]  /*bdc0*/  HMMA.16816.F32.BF16 R48, R188, R174, R48 ;  /* 0x000000aebc30723c */ /* 0x000fe20000041830 */
[----:B------:R-:W2:Y:S07]  /*bdd0*/  LDSM.16.M88.4 R172, [R2+0x15900] ;  /* 0x0159000002ac783b */ /* 0x000eae0000000200 */
[C---:B----4-:R-:W-:Y:S08]  /*bde0*/  HMMA.16816.F32.BF16 R4, R196.reuse, R176, R4 ;  /* 0x000000b0c404723c */ /* 0x050ff00000041804 */
[C---:B------:R-:W-:Y:S01]  /*bdf0*/  HMMA.16816.F32.BF16 R8, R196.reuse, R178, R8 ;  /* 0x000000b2c408723c */ /* 0x040fe20000041808 */
[----:B------:R-:W4:Y:S07]  /*be00*/  LDSM.16.M88.4 R176, [R2+0x16100] ;  /* 0x0161000002b0783b */ /* 0x000f2e0000000200 */
[C---:B-1----:R-:W-:Y:S08]  /*be10*/  HMMA.16816.F32.BF16 R12, R196.reuse, R180, R12 ;  /* 0x000000b4c40c723c */ /* 0x042ff0000004180c */
        /* <DEDUP_REMOVED lines=8> */
[C---:B-----5:R-:W-:Y:S08]  /*bea0*/  HMMA.16816.F32.BF16 R36, R196.reuse, R164, R36 ;  /* 0x000000a4c424723c */ /* 0x060ff00000041824 */
[C---:B------:R-:W-:Y:S01]  /*beb0*/  HMMA.16816.F32.BF16 R40, R196.reuse, R166, R40 ;  /* 0x000000a6c428723c */ /* 0x040fe20000041828 */
[----:B------:R-:W1:Y:S07]  /*bec0*/  LDSM.16.M88.4 R164, [R2+0x16900] ;  /* 0x0169000002a4783b */ /* 0x000e6e0000000200 */
[C---:B---3--:R-:W-:Y:S08]  /*bed0*/  HMMA.16816.F32.BF16 R44, R196.reuse, R168, R44 ;  /* 0x000000a8c42c723c */ /* 0x048ff0000004182c */
[----:B------:R-:W-:Y:S01]  /*bee0*/  HMMA.16816.F32.BF16 R48, R196, R170, R48 ;  /* 0x000000aac430723c */ /* 0x000fe20000041830 */
[----:B------:R-:W3:Y:S07]  /*bef0*/  LDSM.16.M88.4 R168, [R2+0x17100] ;  /* 0x0171000002a8783b */ /* 0x000eee0000000200 */
[C---:B--2---:R-:W-:Y:S08]  /*bf00*/  HMMA.16816.F32.BF16 R4, R200.reuse, R160, R4 ;  /* 0x000000a0c804723c */ /* 0x044ff00000041804 */
[C---:B------:R-:W-:Y:S01]  /*bf10*/  HMMA.16816.F32.BF16 R8, R200.reuse, R162, R8 ;  /* 0x000000a2c808723c */ /* 0x040fe20000041808 */
[----:B------:R-:W2:Y:S07]  /*bf20*/  LDSM.16.M88.4 R160, [R3+0x16100] ;  /* 0x0161000003a0783b */ /* 0x000eae0000000200 */
[C---:B------:R-:W-:Y:S08]  /*bf30*/  HMMA.16816.F32.BF16 R12, R200.reuse, R172, R12 ;  /* 0x000000acc80c723c */ /* 0x040ff0000004180c */
[C---:B------:R-:W-:Y:S01]  /*bf40*/  HMMA.16816.F32.BF16 R16, R200.reuse, R174, R16 ;  /* 0x000000aec810723c */ /* 0x040fe20000041810 */
[----:B------:R-:W5:Y:S07]  /*bf50*/  LDSM.16.M88.4 R172, [R3+0x16900] ;  /* 0x0169000003ac783b */ /* 0x000f6e0000000200 */
[C---:B----4-:R-:W-:Y:S08]  /*bf60*/  HMMA.16816.F32.BF16 R20, R200.reuse, R176, R20 ;  /* 0x000000b0c814723c */ /* 0x050ff00000041814 */
[C---:B------:R-:W-:Y:S01]  /*bf70*/  HMMA.16816.F32.BF16 R24, R200.reuse, R178, R24 ;  /* 0x000000b2c818723c */ /* 0x040fe20000041818 */
[----:B------:R-:W-:Y:S07]  /*bf80*/  LDSM.16.M88.4 R176, [R100+0x16100] ;  /* 0x0161000064b0783b */ /* 0x000fee0000000200 */
[C---:B-1----:R-:W-:Y:S08]  /*bf90*/  HMMA.16816.F32.BF16 R28, R200.reuse, R164, R28 ;  /* 0x000000a4c81c723c */ /* 0x042ff0000004181c */
[C---:B------:R-:W-:Y:S01]  /*bfa0*/  HMMA.16816.F32.BF16 R32, R200.reuse, R166, R32 ;  /* 0x000000a6c820723c */ /* 0x040fe20000041820 */
[----:B------:R-:W1:Y:S07]  /*bfb0*/  LDSM.16.M88.4 R164, [R3+0x17100] ;  /* 0x0171000003a4783b */ /* 0x000e6e0000000200 */
[C---:B---3--:R-:W-:Y:S08]  /*bfc0*/  HMMA.16816.F32.BF16 R36, R200.reuse, R168, R36 ;  /* 0x000000a8c824723c */ /* 0x048ff00000041824 */
[C---:B------:R-:W-:Y:S01]  /*bfd0*/  HMMA.16816.F32.BF16 R40, R200.reuse, R170, R40 ;  /* 0x000000aac828723c */ /* 0x040fe20000041828 */
[----:B------:R-:W3:Y:S07]  /*bfe0*/  LDSM.16.M88.4 R168, [R3+0x17900] ;  /* 0x0179000003a8783b */ /* 0x000eee0000000200 */
[C---:B------:R-:W-:Y:S08]  /*bff0*/  HMMA.16816.F32.BF16 R44, R200.reuse, R180, R44 ;  /* 0x000000b4c82c723c */ /* 0x040ff0000004182c */
[----:B------:R-:W-:Y:S01]  /*c000*/  HMMA.16816.F32.BF16 R48, R200, R182, R48 ;  /* 0x000000b6c830723c */ /* 0x000fe20000041830 */
[----:B------:R-:W-:Y:S07]  /*c010*/  LDSM.16.M88.4 R180, [R100+0x16900] ;  /* 0x0169000064b4783b */ /* 0x000fee0000000200 */
[C---:B------:R-:W-:Y:S08]  /*c020*/  HMMA.16816.F32.BF16 R4, R204.reuse, R192, R4 ;  /* 0x000000c0cc04723c */ /* 0x040ff00000041804 */
[C---:B------:R-:W-:Y:S01]  /*c030*/  HMMA.16816.F32.BF16 R8, R204.reuse, R194, R8 ;  /* 0x000000c2cc08723c */ /* 0x040fe20000041808 */
[----:B------:R-:W-:Y:S07]  /*c040*/  LDSM.16.M88.4 R192, [R237+UR4+0x18100] ;  /* 0x01810004edc0783b */ /* 0x000fee0008000200 */
[C---:B------:R-:W-:Y:S08]  /*c050*/  HMMA.16816.F32.BF16 R12, R204.reuse, R228, R12 ;  /* 0x000000e4cc0c723c */ /* 0x040ff0000004180c */
[C---:B------:R-:W-:Y:S01]  /*c060*/  HMMA.16816.F32.BF16 R16, R204.reuse, R230, R16 ;  /* 0x000000e6cc10723c */ /* 0x040fe20000041810 */
[----:B------:R-:W-:Y:S07]  /*c070*/  LDSM.16.M88.4 R228, [R237+UR4+0x1a900] ;  /* 0x01a90004ede4783b */ /* 0x000fee0008000200 */
[C---:B--2---:R-:W-:Y:S08]  /*c080*/  HMMA.16816.F32.BF16 R20, R204.reuse, R160, R20 ;  /* 0x000000a0cc14723c */ /* 0x044ff00000041814 */
[C---:B------:R-:W-:Y:S01]  /*c090*/  HMMA.16816.F32.BF16 R24, R204.reuse, R162, R24 ;  /* 0x000000a2cc18723c */ /* 0x040fe20000041818 */
[----:B------:R-:W2:Y:S07]  /*c0a0*/  LDSM.16.M88.4 R160, [R102+0x15100] ;  /* 0x0151000066a0783b */ /* 0x000eae0000000200 */
[C---:B-----5:R-:W-:Y:S08]  /*c0b0*/  HMMA.16816.F32.BF16 R28, R204.reuse, R172, R28 ;  /* 0x000000accc1c723c */ /* 0x060ff0000004181c */
[C---:B------:R-:W-:Y:S01]  /*c0c0*/  HMMA.16816.F32.BF16 R32, R204.reuse, R174, R32 ;  /* 0x000000aecc20723c */ /* 0x040fe20000041820 */
[----:B------:R-:W4:Y:S07]  /*c0d0*/  LDSM.16.M88.4 R172, [R100+0x15900] ;  /* 0x0159000064ac783b */ /* 0x000f2e0000000200 */
[C---:B-1----:R-:W-:Y:S08]  /*c0e0*/  HMMA.16816.F32.BF16 R36, R204.reuse, R164, R36 ;  /* 0x000000a4cc24723c */ /* 0x042ff00000041824 */
[C---:B------:R-:W-:Y:S01]  /*c0f0*/  HMMA.16816.F32.BF16 R40, R204.reuse, R166, R40 ;  /* 0x000000a6cc28723c */ /* 0x040fe20000041828 */
[----:B------:R-:W1:Y:S07]  /*c100*/  LDSM.16.M88.4 R164, [R100+0x17100] ;  /* 0x0171000064a4783b */ /* 0x000e6e0000000200 */
[C---:B---3--:R-:W-:Y:S08]  /*c110*/  HMMA.16816.F32.BF16 R44, R204.reuse, R168, R44 ;  /* 0x000000a8cc2c723c */ /* 0x048ff0000004182c */
[----:B------:R-:W-:Y:S01]  /*c120*/  HMMA.16816.F32.BF16 R48, R204, R170, R48 ;  /* 0x000000aacc30723c */ /* 0x000fe20000041830 */
[----:B------:R-:W3:Y:S07]  /*c130*/  LDSM.16.M88.4 R168, [R100+0x17900] ;  /* 0x0179000064a8783b */ /* 0x000eee0000000200 */
[C---:B--2---:R-:W-:Y:S08]  /*c140*/  HMMA.16816.F32.BF16 R4, R208.reuse, R160, R4 ;  /* 0x000000a0d004723c */ /* 0x044ff00000041804 */
[C---:B------:R-:W-:Y:S01]  /*c150*/  HMMA.16816.F32.BF16 R8, R208.reuse, R162, R8 ;  /* 0x000000a2d008723c */ /* 0x040fe20000041808 */
[----:B------:R-:W2:Y:S07]  /*c160*/  LDSM.16.M88.4 R160, [R237+UR4+0x18900] ;  /* 0x01890004eda0783b */ /* 0x000eae0008000200 */
[C---:B----4-:R-:W-:Y:S08]  /*c170*/  HMMA.16816.F32.BF16 R12, R208.reuse, R172, R12 ;  /* 0x000000acd00c723c */ /* 0x050ff0000004180c */
[C---:B------:R-:W-:Y:S01]  /*c180*/  HMMA.16816.F32.BF16 R16, R208.reuse, R174, R16 ;  /* 0x000000aed010723c */ /* 0x040fe20000041810 */
[----:B------:R-:W4:Y:S07]  /*c190*/  LDSM.16.M88.4 R172, [R237+UR4+0x19100] ;  /* 0x01910004edac783b */ /* 0x000f2e0008000200 */
[C---:B------:R-:W-:Y:S08]  /*c1a0*/  HMMA.16816.F32.BF16 R20, R208.reuse, R176, R20 ;  /* 0x000000b0d014723c */ /* 0x040ff00000041814 */
[C---:B------:R-:W-:Y:S01]  /*c1b0*/  HMMA.16816.F32.BF16 R24, R208.reuse, R178, R24 ;  /* 0x000000b2d018723c */ /* 0x040fe20000041818 */
[----:B------:R-:W5:Y:S07]  /*c1c0*/  LDSM.16.M88.4 R176, [R237+UR4+0x19900] ;  /* 0x01990004edb0783b */ /* 0x000f6e0008000200 */
[C---:B------:R-:W-:Y:S08]  /*c1d0*/  HMMA.16816.F32.BF16 R28, R208.reuse, R180, R28 ;  /* 0x000000b4d01c723c */ /* 0x040ff0000004181c */
[C---:B------:R-:W-:Y:S01]  /*c1e0*/  HMMA.16816.F32.BF16 R32, R208.reuse, R182, R32 ;  /* 0x000000b6d020723c */ /* 0x040fe20000041820 */
[----:B------:R-:W2:Y:S07]  /*c1f0*/  LDSM.16.M88.4 R180, [R237+UR4+0x1a100] ;  /* 0x01a10004edb4783b */ /* 0x000eae0008000200 */
[C---:B-1----:R-:W-:Y:S08]  /*c200*/  HMMA.16816.F32.BF16 R36, R208.reuse, R164, R36 ;  /* 0x000000a4d024723c */ /* 0x042ff00000041824 */
[C---:B------:R-:W-:Y:S01]  /*c210*/  HMMA.16816.F32.BF16 R40, R208.reuse, R166, R40 ;  /* 0x000000a6d028723c */ /* 0x040fe20000041828 */
[----:B------:R-:W1:Y:S07]  /*c220*/  LDSM.16.M88.4 R164, [R2+0x18100] ;  /* 0x0181000002a4783b */ /* 0x000e6e0000000200 */
[C---:B---3--:R-:W-:Y:S08]  /*c230*/  HMMA.16816.F32.BF16 R44, R208.reuse, R168, R44 ;  /* 0x000000a8d02c723c */ /* 0x048ff0000004182c */
[----:B------:R-:W-:Y:S01]  /*c240*/  HMMA.16816.F32.BF16 R48, R208, R170, R48 ;  /* 0x000000aad030723c */ /* 0x000fe20000041830 */
[----:B------:R-:W3:Y:S07]  /*c250*/  LDSM.16.M88.4 R168, [R2+0x18900] ;  /* 0x0189000002a8783b */ /* 0x000eee0000000200 */
[C---:B------:R-:W-:Y:S08]  /*c260*/  HMMA.16816.F32.BF16 R4, R212.reuse, R192, R4 ;  /* 0x000000c0d404723c */ /* 0x040ff00000041804 */
        /* <DEDUP_REMOVED lines=32> */
[C---:B----4-:R-:W-:Y:S08]  /*c470*/  HMMA.16816.F32.BF16 R44, R216.reuse, R172, R44 ;  /* 0x000000acd82c723c */ /* 0x050ff0000004182c */
[----:B------:R-:W-:Y:S08]  /*c480*/  HMMA.16816.F32.BF16 R48, R216, R174, R48 ;  /* 0x000000aed830723c */ /* 0x000ff00000041830 */
[C---:B-----5:R-:W-:Y:S08]  /*c490*/  HMMA.16816.F32.BF16 R4, R220.reuse, R176, R4 ;  /* 0x000000b0dc04723c */ /* 0x060ff00000041804 */
[C---:B------:R-:W-:Y:S08]  /*c4a0*/  HMMA.16816.F32.BF16 R8, R220.reuse, R178, R8 ;  /* 0x000000b2dc08723c */ /* 0x040ff00000041808 */
[C---:B-1----:R-:W-:Y:S08]  /*c4b0*/  HMMA.16816.F32.BF16 R12, R220.reuse, R164, R12 ;  /* 0x000000a4dc0c723c */ /* 0x042ff0000004180c */
        /* <DEDUP_REMOVED lines=42> */
[----:B------:R2:W-:Y:S10]  /*c760*/  MUFU.TANH R165, R11 ;  /* 0x0000000b00a57308 */ /* 0x0005f40000002400 */
[----:B------:R-:W5:Y:S10]  /*c770*/  MUFU.TANH R162, R12 ;  /* 0x0000000c00a27308 */ /* 0x000f740000002400 */
[----:B------:R-:W3:Y:S01]  /*c780*/  MUFU.TANH R163, R13 ;  /* 0x0000000d00a37308 */ /* 0x000ee20000002400 */
[C---:B-1----:R-:W-:Y:S01]  /*c790*/  HMMA.16816.F32.BF16 R20, R224.reuse, R4, R20 ;  /* 0x00000004e014723c */ /* 0x042fe20000041814 */
[----:B--2---:R-:W1:Y:S08]  /*c7a0*/  LDSM.16.M88.4 R8, [R100+0x19900] ;  /* 0x019900006408783b */ /* 0x004e700000000200 */
[----:B------:R-:W2:Y:S01]  /*c7b0*/  MUFU.TANH R173, R14 ;  /* 0x0000000e00ad7308 */ /* 0x000ea20000002400 */
        /* <DEDUP_REMOVED lines=19> */
[----:B------:R-:W-:Y:S07]  /*c8f0*/  BAR.SYNC.DEFER_BLOCKING 0x0 ;  /* 0x0000000000007b1d */ /* 0x000fee0000010000 */
[C---:B------:R-:W-:Y:S04]  /*c900*/  HMMA.16816.F32.BF16 R40, R224.reuse, R6, R40 ;  /* 0x00000006e028723c */ /* 0x040fe80000041828 */
[----:B------:R-:W-:Y:S02]  /*c910*/  FMUL.FTZ R28, R28, c[0x0][0x320] ;  /* 0x0000c8001c1c7a20 */ /* 0x000fe40000410000 */
[----:B------:R-:W-:Y:S02]  /*c920*/  FMUL.FTZ R29, R29, c[0x0][0x320] ;  /* 0x0000c8001d1d7a20 */ /* 0x000fe40000410000 */
[----:B------:R-:W-:Y:S01]  /*c930*/  FMUL.FTZ R30, R30, c[0x0][0x320] ;  /* 0x0000c8001e1e7a20 */ /* 0x000fe20000410000 */
[----:B---3--:R-:W-:Y:S03]  /*c940*/  FMNMX.FTZ R100, R102, R2, !PT ;  /* 0x0000000266647209 */ /* 0x008fe60007810000 */
[----:B------:R-:W-:Y:S01]  /*c950*/  FMUL.FTZ R31, R31, c[0x0][0x320] ;  /* 0x0000c8001f1f7a20 */ /* 0x000fe20000410000 */
[----:B----4-:R-:W-:Y:S01]  /*c960*/  FMNMX.FTZ R2, R164, R3, !PT ;  /* 0x00000003a4027209 */ /* 0x010fe20007810000 */
[----:B------:R-:W-:Y:S01]  /*c970*/  FMUL.FTZ R32, R32, c[0x0][0x320] ;  /* 0x0000c80020207a20 */ /* 0x000fe20000410000 */
[----:B-----5:R-:W-:Y:S01]  /*c980*/  FMNMX.FTZ R100, R162, R100, !PT ;  /* 0x00000064a2647209 */ /* 0x020fe20007810000 */
[----:B------:R-:W-:Y:S01]  /*c990*/  FMUL.FTZ R36, R36, c[0x0][0x320] ;  /* 0x0000c80024247a20 */ /* 0x000fe20000410000 */
[----:B------:R-:W2:Y:S01]  /*c9a0*/  MUFU.TANH R172, R17 ;  /* 0x0000001100ac7308 */ /* 0x000ea20000002400 */
[----:B------:R-:W-:Y:S01]  /*c9b0*/  LDSM.16.MT88.4 R12, [R103+UR4+0x100] ;  /* 0x00010004670c783b */ /* 0x000fe20008004200 */
[----:B------:R-:W-:Y:S01]  /*c9c0*/  FMUL.FTZ R37, R37, c[0x0][0x320] ;  /* 0x0000c80025257a20 */ /* 0x000fe20000410000 */
[----:B------:R-:W-:Y:S01]  /*c9d0*/  FMNMX.FTZ R2, R165, R2, !PT ;  /* 0x00000002a5027209 */ /* 0x000fe20007810000 */
[----:B------:R-:W-:Y:S01]  /*c9e0*/  FMUL.FTZ R38, R38, c[0x0][0x320] ;  /* 0x0000c80026267a20 */ /* 0x000fe20000410000 */
[----:B------:R-:W-:Y:S01]  /*c9f0*/  FMNMX.FTZ R100, R163, R100, !PT ;  /* 0x00000064a3647209 */ /* 0x000fe20007810000 */
[----:B------:R-:W-:Y:S01]  /*ca00*/  FMUL.FTZ R39, R39, c[0x0][0x320] ;  /* 0x0000c80027277a20 */ /* 0x000fe20000410000 */
[----:B------:R-:W-:Y:S01]  /*ca10*/  FMNMX.FTZ R2, R173, R2, !PT ;  /* 0x00000002ad027209 */ /* 0x000fe20007810000 */
[C---:B-1----:R-:W-:Y:S02]  /*ca20*/  HMMA.16816.F32.BF16 R44, R224.reuse, R8, R44 ;  /* 0x00000008e02c723c */ /* 0x042fe4000004182c */
[----:B------:R-:W-:Y:S01]  /*ca30*/  MUFU.TANH R193, R28 ;  /* 0x0000001c00c17308 */ /* 0x000fe20000002400 */
[----:B------:R-:W-:Y:S01]  /*ca40*/  FMUL.FTZ R33, R33, c[0x0][0x320] ;  /* 0x0000c80021217a20 */ /* 0x000fe20000410000 */
[----:B------:R-:W-:Y:S01]  /*ca50*/  FMNMX.FTZ R100, R171, R100, !PT ;  /* 0x00000064ab647209 */ /* 0x000fe20007810000 */
[----:B------:R-:W-:Y:S01]  /*ca60*/  FMUL.FTZ R34, R34, c[0x0][0x320] ;  /* 0x0000c80022227a20 */ /* 0x000fe20000410000 */
[----:B------:R-:W-:Y:S01]  /*ca70*/  FMNMX.FTZ R2, R175, R2, !PT ;  /* 0x00000002af027209 */ /* 0x000fe20007810000 */
[----:B------:R-:W-:Y:S01]  /*ca80*/  FMUL.FTZ R35, R35, c[0x0][0x320] ;  /* 0x0000c80023237a20 */ /* 0x000fe20000410000 */
[----:B------:R-:W-:Y:S04]  /*ca90*/  HMMA.16816.F32.BF16 R48, R224, R10, R48 ;  /* 0x0000000ae030723c */ /* 0x000fe80000041830 */
[----:B------:R-:W1:Y:S01]  /*caa0*/  MUFU.TANH R180, R24 ;  /* 0x0000001800b47308 */ /* 0x000e620000002400 */
[----:B------:R-:W-:Y:S02]  /*cab0*/  FMUL.FTZ R42, R42, c[0x0][0x320] ;  /* 0x0000c8002a2a7a20 */ /* 0x000fe40000410000 */
[----:B------:R-:W-:Y:S01]  /*cac0*/  FMUL.FTZ R40, R40, c[0x0][0x320] ;  /* 0x0000c80028287a20 */ /* 0x000fe20000410000 */
[----:B--2---:R-:W-:Y:S01]  /*cad0*/  FMNMX.FTZ R100, R172, R100, !PT ;  /* 0x00000064ac647209 */ /* 0x004fe20007810000 */
[----:B------:R-:W-:Y:S03]  /*cae0*/  FMUL.FTZ R41, R41, c[0x0][0x320] ;  /* 0x0000c80029297a20 */ /* 0x000fe60000410000 */
[----:B------:R-:W-:Y:S01]  /*caf0*/  FMNMX.FTZ R100, R177, R100, !PT ;  /* 0x00000064b1647209 */ /* 0x000fe20007810000 */
[----:B------:R-:W-:Y:S01]  /*cb00*/  FMUL.FTZ R43, R43, c[0x0][0x320] ;  /* 0x0000c8002b2b7a20 */ /* 0x000fe20000410000 */
[----:B------:R-:W2:Y:S02]  /*cb10*/  MUFU.TANH R179, R25 ;  /* 0x0000001900b37308 */ /* 0x000ea40000002400 */
[----:B------:R-:W-:Y:S01]  /*cb20*/  FMNMX.FTZ R100, R178, R100, !PT ;  /* 0x00000064b2647209 */ /* 0x000fe20007810000 */
        /* <DEDUP_REMOVED lines=10> */
[----:B------:R-:W1:Y:S01]  /*cbd0*/  MUFU.TANH R241, R32 ;  /* 0x0000002000f17308 */ /* 0x000e620000002400 */
[----:B--2---:R-:W-:Y:S04]  /*cbe0*/  FMNMX.FTZ R100, R179, R100, !PT ;  /* 0x00000064b3647209 */ /* 0x004fe80007810000 */
[----:B------:R-:W-:Y:S05]  /*cbf0*/  FMNMX.FTZ R100, R193, R100, !PT ;  /* 0x00000064c1647209 */ /* 0x000fea0007810000 */
[----:B------:R-:W2:Y:S01]  /*cc00*/  MUFU.TANH R242, R33 ;  /* 0x0000002100f27308 */ /* 0x000ea20000002400 */
[----:B---3--:R-:W-:Y:S09]  /*cc10*/  FMNMX.FTZ R100, R194, R100, !PT ;  /* 0x00000064c2647209 */ /* 0x008ff20007810000 */
[----:B------:R-:W3:Y:S01]  /*cc20*/  MUFU.TANH R233, R36 ;  /* 0x0000002400e97308 */ /* 0x000ee20000002400 */
[----:B-1----:R-:W-:Y:S09]  /*cc30*/  FMNMX.FTZ R100, R241, R100, !PT ;  /* 0x00000064f1647209 */ /* 0x002ff20007810000 */
[----:B------:R-:W-:Y:S01]  /*cc40*/  MUFU.TANH R250, R48 ;  /* 0x0000003000fa7308 */ /* 0x000fe20000002400 */
[----:B--2---:R-:W-:Y:S09]  /*cc50*/  FMNMX.FTZ R100, R242, R100, !PT ;  /* 0x00000064f2647209 */ /* 0x004ff20007810000 */
[----:B------:R-:W1:Y:S01]  /*cc60*/  MUFU.TANH R251, R42 ;  /* 0x0000002a00fb7308 */ /* 0x000e620000002400 */
[----:B---3--:R-:W-:Y:S09]  /*cc70*/  FMNMX.FTZ R100, R233, R100, !PT ;  /* 0x00000064e9647209 */ /* 0x008ff20007810000 */
[----:B------:R-:W2:Y:S10]  /*cc80*/  MUFU.TANH R24, R37 ;  /* 0x0000002500187308 */ /* 0x000eb40000002400 */
[----:B------:R-:W3:Y:S01]  /*cc90*/  MUFU.TANH R245, R40 ;  /* 0x0000002800f57308 */ /* 0x000ee20000002400 */
[----:B-1----:R-:W-:Y:S09]  /*cca0*/  MOV R48, R251 ;  /* 0x000000fb00307202 */ /* 0x002ff20000000f00 */
        /* <DEDUP_REMOVED lines=9> */
[----:B---3--:R-:W-:Y:S04]  /*cd40*/  FMNMX.FTZ R100, R234, R100, !PT ;  /* 0x00000064ea647209 */ /* 0x008fe80007810000 */
[----:B------:R-:W-:Y:S05]  /*cd50*/  FMNMX.FTZ R100, R250, R100, !PT ;  /* 0x00000064fa647209 */ /* 0x000fea0007810000 */
        /* <DEDUP_REMOVED lines=31> */
[----:B------:R2:W-:Y:S01]  /*cf50*/  MUFU.EX2 R5, R4 ;  /* 0x0000000400057308 */ /* 0x0005e20000000800 */
[----:B---3--:R-:W-:Y:S09]  /*cf60*/  FMNMX.FTZ R2, R247, R2, !PT ;  /* 0x00000002f7027209 */ /* 0x008ff20007810000 */
[----:B------:R-:W3:Y:S01]  /*cf70*/  MUFU.TANH R230, R43 ;  /* 0x0000002b00e67308 */ /* 0x000ee20000002400 */
[----:B-1----:R-:W-:Y:S04]  /*cf80*/  FMNMX.FTZ R2, R246, R2, !PT ;  /* 0x00000002f6027209 */ /* 0x002fe80007810000 */
[----:B------:R-:W-:Y:S05]  /*cf90*/  FMNMX.FTZ R2, R48, R2, !PT ;  /* 0x0000000230027209 */ /* 0x000fea0007810000 */
[----:B------:R-:W1:Y:S01]  /*cfa0*/  MUFU.TANH R248, R46 ;  /* 0x0000002e00f87308 */ /* 0x000e620000002400 */
[--C-:B--2---:R-:W-:Y:S01]  /*cfb0*/  FFMA.FTZ R4, R167, c[0x0][0x2d0], -R160.reuse ;  /* 0x0000b400a7047a23 */ /* 0x104fe200000108a0 */
[----:B------:R-:W-:Y:S08]  /*cfc0*/  MOV R167, R16 ;  /* 0x0000001000a77202 */ /* 0x000ff00000000f00 */
[----:B------:R-:W2:Y:S01]  /*cfd0*/  MUFU.TANH R249, R47 ;  /* 0x0000002f00f97308 */ /* 0x000ea20000002400 */
[----:B---3--:R-:W-:Y:S09]  /*cfe0*/  FMNMX.FTZ R2, R230, R2, !PT ;  /* 0x00000002e6027209 */ /* 0x008ff20007810000 */
[----:B------:R-:W3:Y:S01]  /*cff0*/  MUFU.TANH R231, R50 ;  /* 0x0000003200e77308 */ /* 0x000ee20000002400 */
[----:B-1----:R-:W-:Y:S09]  /*d000*/  FMNMX.FTZ R2, R248, R2, !PT ;  /* 0x00000002f8027209 */ /* 0x002ff20007810000 */
[----:B------:R-:W1:Y:S01]  /*d010*/  MUFU.TANH R235, R51 ;  /* 0x0000003300eb7308 */ /* 0x000e620000002400 */
[----:B--2---:R-:W-:Y:S01]  /*d020*/  FMNMX.FTZ R2, R249, R2, !PT ;  /* 0x00000002f9027209 */ /* 0x004fe20007810000 */
[----:B------:R-:W-:Y:S08]  /*d030*/  LDSM.16.MT88.4 R44, [R103+UR4+0x3100] ;  /* 0x00310004672c783b */ /* 0x000ff00008004200 */
[----:B------:R2:W4:Y:S01]  /*d040*/  MUFU.EX2 R6, R4 ;  /* 0x0000000400067308 */ /* 0x0005220000000800 */
[----:B---3--:R-:W-:Y:S04]  /*d050*/  FMNMX.FTZ R2, R231, R2, !PT ;  /* 0x00000002e7027209 */ /* 0x008fe80007810000 */
[----:B-1----:R-:W-:Y:S05]  /*d060*/  FMNMX.FTZ R2, R235, R2, !PT ;  /* 0x00000002eb027209 */ /* 0x002fea0007810000 */
        /* <DEDUP_REMOVED lines=11> */
[----:B------:R1:W5:Y:S02]  /*d120*/  MUFU.EX2 R2, R0 ;  /* 0x0000000000027308 */ /* 0x0003640000000800 */
[C---:B------:R-:W-:Y:S04]  /*d130*/  FMUL.FTZ R161, R3.reuse, c[0x0][0x2d0] ;  /* 0x0000b40003a17a20 */ /* 0x040fe80000410000 */
[----:B--2---:R-:W-:Y:S01]  /*d140*/  FFMA.FTZ R4, R170, c[0x0][0x2d0], -R161 ;  /* 0x0000b400aa047a23 */ /* 0x004fe200000108a1 */
[----:B----4-:R-:W-:Y:S03]  /*d150*/  MOV R170, R6 ;  /* 0x0000000600aa7202 */ /* 0x010fe60000000f00 */
[----:B------:R2:W-:Y:S01]  /*d160*/  MUFU.EX2 R169, R4 ;  /* 0x0000000400a97308 */ /* 0x0005e20000000800 */
[----:B-1----:R-:W-:Y:S01]  /*d170*/  FADD.FTZ R0, -R3, R101 ;  /* 0x0000006503007221 */ /* 0x002fe20000010100 */
[----:B------:R-:W-:Y:S01]  /*d180*/  IADD3 R101, R236, UR4, RZ ;  /* 0x00000004ec657c10 */ /* 0x000fe2000fffe0ff */
[----:B-----5:R-:W-:Y:S02]  /*d190*/  FMUL.FTZ R8, R2, R108 ;  /* 0x0000006c02087220 */ /* 0x020fe40000410000 */
        /* <DEDUP_REMOVED lines=12> */
[----:B------:R4:W-:Y:S01]  /*d260*/  MUFU.EX2 R229, R4 ;  /* 0x0000000400e57308 */ /* 0x0009e20000000800 */
        /* <DEDUP_REMOVED lines=9> */
[----:B------:R-:W-:Y:S02]  /*d300*/  FMUL.FTZ R57, R2, R57 ;  /* 0x0000003902397220 */ /* 0x000fe40000410000 */
[----:B-1----:R-:W-:Y:S01]  /*d310*/  FMUL.FTZ R6, R0, R106 ;  /* 0x0000006a00067220 */ /* 0x002fe20000410000 */
[----:B------:R-:W-:Y:S01]  /*d320*/  F2FP.BF16.PACK_AB R106, R252, R166 ;  /* 0x000000a6fc6a723e */ /* 0x000fe200000010ff */
[C---:B------:R-:W-:Y:S02]  /*d330*/  FMUL.FTZ R7, R0.reuse, R107 ;  /* 0x0000006b00077220 */ /* 0x040fe40000410000 */
[C---:B------:R-:W-:Y:S02]  /*d340*/  FMUL.FTZ R10, R0.reuse, R110 ;  /* 0x0000006e000a7220 */ /* 0x040fe40000410000 */
[C---:B------:R-:W-:Y:S02]  /*d350*/  FMUL.FTZ R11, R0.reuse, R111 ;  /* 0x0000006f000b7220 */ /* 0x040fe40000410000 */
[----:B------:R-:W-:Y:S01]  /*d360*/  FMUL.FTZ R18, R0, R118 ;  /* 0x0000007600127220 */ /* 0x000fe20000410000 */
[----:B------:R-:W1:Y:S01]  /*d370*/  LDSM.16.MT88.4 R108, [R102+0x3100] ;  /* 0x00310000666c783b */ /* 0x000e620000004200 */
[--C-:B----4-:R-:W-:Y:S02]  /*d380*/  FFMA.FTZ R4, R164, c[0x0][0x2d0], -R161.reuse ;  /* 0x0000b400a4047a23 */ /* 0x110fe400000108a1 */
[C---:B------:R-:W-:Y:S02]  /*d390*/  FMUL.FTZ R19, R0.reuse, R119 ;  /* 0x0000007700137220 */ /* 0x040fe40000410000 */
[----:B------:R4:W5:Y:S01]  /*d3a0*/  MUFU.EX2 R5, R4 ;  /* 0x0000000400057308 */ /* 0x0009620000000800 */
[C---:B------:R-:W-:Y:S02]  /*d3b0*/  FMUL.FTZ R26, R0.reuse, R126 ;  /* 0x0000007e001a7220 */ /* 0x040fe40000410000 */
[C---:B------:R-:W-:Y:S01]  /*d3c0*/  FMUL.FTZ R27, R0.reuse, R127 ;  /* 0x0000007f001b7220 */ /* 0x040fe20000410000 */
[----:B------:R-:W-:Y:S01]  /*d3d0*/  LDSM.16.MT88.4 R116, [R101+0x3100] ;  /* 0x003100006574783b */ /* 0x000fe20000004200 */
[C---:B------:R-:W-:Y:S02]  /*d3e0*/  FMUL.FTZ R34, R0.reuse, R134 ;  /* 0x0000008600227220 */ /* 0x040fe40000410000 */
        /* <DEDUP_REMOVED lines=8> */
[----:B------:R-:W-:Y:S01]  /*d470*/  LDSM.16.MT88.4 R132, [R102+0x4100] ;  /* 0x004100006684783b */ /* 0x000fe20000004200 */
[C---:B------:R-:W-:Y:S02]  /*d480*/  FMUL.FTZ R54, R0.reuse, R54 ;  /* 0x0000003600367220 */ /* 0x040fe40000410000 */
[C---:B------:R-:W-:Y:S02]  /*d490*/  FMUL.FTZ R55, R0.reuse, R55 ;  /* 0x0000003700377220 */ /* 0x040fe40000410000 */
[C---:B------:R-:W-:Y:S02]  /*d4a0*/  FMUL.FTZ R58, R0.reuse, R58 ;  /* 0x0000003a003a7220 */ /* 0x040fe40000410000 */
[----:B------:R-:W-:Y:S02]  /*d4b0*/  FMUL.FTZ R59, R0, R59 ;  /* 0x0000003b003b7220 */ /* 0x000fe40000410000 */
[--C-:B----4-:R-:W-:Y:S01]  /*d4c0*/  FFMA.FTZ R4, R165, c[0x0][0x2d0], -R161.reuse ;  /* 0x0000b400a5047a23 */ /* 0x110fe200000108a1 */
[----:B-----5:R-:W-:Y:S01]  /*d4d0*/  MOV R165, R5 ;  /* 0x0000000500a57202 */ /* 0x020fe20000000f00 */
[C---:B------:R-:W-:Y:S01]  /*d4e0*/  FMUL.FTZ R5, R2.reuse, R105 ;  /* 0x0000006902057220 */ /* 0x040fe20000410000 */
[----:B------:R-:W-:Y:S01]  /*d4f0*/  F2FP.BF16.PACK_AB R105, R229, R169 ;  /* 0x000000a9e569723e */ /* 0x000fe200000010ff */
        /* <DEDUP_REMOVED lines=19> */
[C---:B------:R-:W-:Y:S05]  /*d630*/  HMMA.16816.F32.BF16 R4, R104.reuse, R12, R4 ;  /* 0x0000000c6804723c */ /* 0x040fea0000041804 */
[----:B------:R-:W-:Y:S02]  /*d640*/  FMUL.FTZ R75, R0, R75 ;  /* 0x0000004b004b7220 */ /* 0x000fe40000410000 */
[C---:B------:R-:W-:Y:S01]  /*d650*/  FMUL.FTZ R12, R2.reuse, R112 ;  /* 0x00000070020c7220 */ /* 0x040fe20000410000 */
[C---:B------:R-:W-:Y:S04]  /*d660*/  HMMA.16816.F32.BF16 R8, R104.reuse, R14, R8 ;  /* 0x0000000e6808723c */ /* 0x040fe80000041808 */
[C---:B------:R-:W-:Y:S02]  /*d670*/  FMUL.FTZ R13, R2.reuse, R113 ;  /* 0x00000071020d7220 */ /* 0x040fe40000410000 */
[----:B------:R-:W-:Y:S02]  /*d680*/  FMUL.FTZ R76, R2, R76 ;  /* 0x0000004c024c7220 */ /* 0x000fe40000410000 */
[C---:B------:R-:W-:Y:S04]  /*d690*/  FMUL.FTZ R14, R0.reuse, R114 ;  /* 0x00000072000e7220 */ /* 0x040fe80000410000 */
[----:B------:R-:W-:Y:S02]  /*d6a0*/  FMUL.FTZ R15, R0, R115 ;  /* 0x00000073000f7220 */ /* 0x000fe40000410000 */
[----:B------:R-:W4:Y:S01]  /*d6b0*/  LDSM.16.MT88.4 R112, [R236+UR4+0x3100] ;  /* 0x00310004ec70783b */ /* 0x000f220008004200 */
[----:B------:R-:W-:Y:S02]  /*d6c0*/  FMUL.FTZ R77, R2, R77 ;  /* 0x0000004d024d7220 */ /* 0x000fe40000410000 */
[C---:B------:R-:W-:Y:S02]  /*d6d0*/  FMUL.FTZ R78, R0.reuse, R78 ;  /* 0x0000004e004e7220 */ /* 0x040fe40000410000 */
[C---:B---3--:R-:W-:Y:S03]  /*d6e0*/  HMMA.16816.F32.BF16 R12, R104.reuse, R20, R12 ;  /* 0x00000014680c723c */ /* 0x048fe6000004180c */
        /* <DEDUP_REMOVED lines=9> */
[----:B------:R-:W-:Y:S02]  /*d780*/  LDSM.16.MT88.4 R124, [R236+UR4+0x900] ;  /* 0x00090004ec7c783b */ /* 0x000fe40008004200 */
        /* <DEDUP_REMOVED lines=16> */
[C---:B--2---:R-:W-:Y:S03]  /*d890*/  HMMA.16816.F32.BF16 R28, R104.reuse, R36, R28 ;  /* 0x00000024681c723c */ /* 0x044fe6000004181c */
        /* <DEDUP_REMOVED lines=37> */
[C---:B----4-:R-:W-:Y:S07]  /*daf0*/  HMMA.16816.F32.BF16 R52, R104.reuse, R112, R52 ;  /* 0x000000706834723c */ /* 0x050fee0000041834 */
        /* <DEDUP_REMOVED lines=10> */
[----:B--2---:R-:W1:Y:S06]  /*dba0*/  LDSM.16.MT88.4 R112, [R102+0x6100] ;  /* 0x006100006670783b */ /* 0x004e6c0000004200 */
[--C-:B------:R-:W-:Y:S01]  /*dbb0*/  FFMA.FTZ R108, R172, c[0x0][0x2d0], -R160.reuse ;  /* 0x0000b400ac6c7a23 */ /* 0x100fe200000108a0 */
[C---:B------:R-:W-:Y:S03]  /*dbc0*/  HMMA.16816.F32.BF16 R72, R104.reuse, R110, R72 ;  /* 0x0000006e6848723c */ /* 0x040fe60000041848 */
[----:B------:R2:W-:Y:S01]  /*dbd0*/  MUFU.EX2 R249, R108 ;  /* 0x0000006c00f97308 */ /* 0x0005e20000000800 */
[----:B------:R-:W-:Y:S01]  /*dbe0*/  MOV R172, R242 ;  /* 0x000000f200ac7202 */ /* 0x000fe20000000f00 */
[--C-:B---3--:R-:W-:Y:S01]  /*dbf0*/  FFMA.FTZ R116, R171, c[0x0][0x2d0], -R160.reuse ;  /* 0x0000b400ab747a23 */ /* 0x108fe200000108a0 */
[----:B------:R-:W-:Y:S07]  /*dc00*/  MOV R171, R243 ;  /* 0x000000f300ab7202 */ /* 0x000fee0000000f00 */
[----:B------:R3:W5:Y:S01]  /*dc10*/  MUFU.EX2 R250, R116 ;  /* 0x0000007400fa7308 */ /* 0x0007620000000800 */
[--C-:B--2---:R-:W-:Y:S01]  /*dc20*/  FFMA.FTZ R108, R173, c[0x0][0x2d0], -R161.reuse ;  /* 0x0000b400ad6c7a23 */ /* 0x104fe200000108a1 */
[----:B------:R-:W-:Y:S08]  /*dc30*/  MOV R173, R241 ;  /* 0x000000f100ad7202 */ /* 0x000ff00000000f00 */
        /* <DEDUP_REMOVED lines=19> */
[----:B-1----:R-:W1:Y:S02]  /*dd70*/  LDSM.16.MT88.4 R116, [R101+0x900] ;  /* 0x000900006574783b */ /* 0x002e640000004200 */
        /* <DEDUP_REMOVED lines=10> */
[----:B------:R-:W-:Y:S07]  /*de20*/  LDSM.16.MT88.4 R124, [R236+UR4+0x1100] ;  /* 0x00110004ec7c783b */ /* 0x000fee0008004200 */
        /* <DEDUP_REMOVED lines=8> */
[----:B-1----:R-:W1:Y:S06]  /*deb0*/  LDSM.16.MT88.4 R116, [R103+UR4+0x6900] ;  /* 0x006900046774783b */ /* 0x002e6c0008004200 */
[--C-:B------:R-:W-:Y:S01]  /*dec0*/  FFMA.FTZ R108, R178, c[0x0][0x2d0], -R160.reuse ;  /* 0x0000b400b26c7a23 */ /* 0x100fe200000108a0 */
[C---:B------:R-:W-:Y:S03]  /*ded0*/  HMMA.16816.F32.BF16 R48, R104.reuse, R110, R48 ;  /* 0x0000006e6830723c */ /* 0x040fe60000041830 */
[----:B------:R4:W5:Y:S05]  /*dee0*/  MUFU.EX2 R244, R108 ;  /* 0x0000006c00f47308 */ /* 0x00096a0000000800 */
[C---:B--2---:R-:W-:Y:S07]  /*def0*/  HMMA.16816.F32.BF16 R52, R104.reuse, R112, R52 ;  /* 0x000000706834723c */ /* 0x044fee0000041834 */
[--C-:B------:R-:W-:Y:S01]  /*df00*/  FFMA.FTZ R112, R180, c[0x0][0x2d0], -R160.reuse ;  /* 0x0000b400b4707a23 */ /* 0x100fe200000108a0 */
[C---:B------:R-:W-:Y:S03]  /*df10*/  HMMA.16816.F32.BF16 R56, R104.reuse, R114, R56 ;  /* 0x000000726838723c */ /* 0x040fe60000041838 */
[----:B------:R2:W-:Y:S05]  /*df20*/  MUFU.EX2 R243, R112 ;  /* 0x0000007000f37308 */ /* 0x0005ea0000000800 */
        /* <DEDUP_REMOVED lines=10> */
[----:B------:R2:W2:Y:S01]  /*dfd0*/  MUFU.EX2 R235, R116 ;  /* 0x0000007400eb7308 */ /* 0x0004a20000000800 */
[----:B----4-:R-:W-:Y:S01]  /*dfe0*/  LDSM.16.MT88.4 R120, [R101+0x6900] ;  /* 0x006900006578783b */ /* 0x010fe20000004200 */
[C---:B---3--:R-:W-:Y:S07]  /*dff0*/  HMMA.16816.F32.BF16 R76, R104.reuse, R108, R76 ;  /* 0x0000006c684c723c */ /* 0x048fee000004184c */
[----:B-1----:R-:W1:Y:S01]  /*e000*/  LDSM.16.MT88.4 R112, [R236+UR4+0x6900] ;  /* 0x00690004ec70783b */ /* 0x002e620008004200 */
[--C-:B------:R-:W-:Y:S01]  /*e010*/  FFMA.FTZ R108, R192, c[0x0][0x2d0], -R161.reuse ;  /* 0x0000b400c06c7a23 */ /* 0x100fe200000108a1 */
[C---:B------:R-:W-:Y:S03]  /*e020*/  HMMA.16816.F32.BF16 R80, R104.reuse, R110, R80 ;  /* 0x0000006e6850723c */ /* 0x040fe60000041850 */
[----:B------:R3:W-:Y:S01]  /*e030*/  MUFU.EX2 R232, R108 ;  /* 0x0000006c00e87308 */ /* 0x0007e20000000800 */
[--C-:B--2---:R-:W-:Y:S09]  /*e040*/  FFMA.FTZ R116, R182, c[0x0][0x2d0], -R161.reuse ;  /* 0x0000b400b6747a23 */ /* 0x104ff200000108a1 */
[----:B------:R2:W4:Y:S01]  /*e050*/  MUFU.EX2 R234, R116 ;  /* 0x0000007400ea7308 */ /* 0x0005220000000800 */
[----:B---3--:R-:W-:Y:S08]  /*e060*/  LDSM.16.MT88.4 R108, [R102+0x1100] ;  /* 0x00110000666c783b */ /* 0x008ff00000004200 */
[----:B--2---:R-:W2:Y:S01]  /*e070*/  LDSM.16.MT88.4 R116, [R103+UR4+0x1100] ;  /* 0x001100046774783b */ /* 0x004ea20008004200 */
[C---:B-1----:R-:W-:Y:S08]  /*e080*/  HMMA.16816.F32.BF16 R84, R104.reuse, R112, R84 ;  /* 0x000000706854723c */ /* 0x042ff00000041854 */
[C---:B------:R-:W-:Y:S01]  /*e090*/  HMMA.16816.F32.BF16 R88, R104.reuse, R114, R88 ;  /* 0x000000726858723c */ /* 0x040fe20000041858 */
[----:B------:R-:W1:Y:S07]  /*e0a0*/  LDSM.16.MT88.4 R112, [R103+UR4+0x4100] ;  /* 0x004100046770783b */ /* 0x000e6e0008004200 */
[C---:B------:R-:W-:Y:S08]  /*e0b0*/  HMMA.16816.F32.BF16 R92, R104.reuse, R120, R92 ;  /* 0x00000078685c723c */ /* 0x040ff0000004185c */
[----:B------:R-:W-:Y:S01]  /*e0c0*/  HMMA.16816.F32.BF16 R96, R104, R122, R96 ;  /* 0x0000007a6860723c */ /* 0x000fe20000041860 */
[----:B------:R-:W3:Y:S06]  /*e0d0*/  LDSM.16.MT88.4 R120, [R236+UR4+0x4100] ;  /* 0x00410004ec78783b */ /* 0x000eec0008004200 */
[----:B-----5:R-:W-:Y:S02]  /*e0e0*/  F2FP.BF16.PACK_AB R104, R244, R242 ;  /* 0x000000f2f468723e */ /* 0x020fe400000010ff */
        /* <DEDUP_REMOVED lines=11> */
[----:B------:R-:W-:Y:S07]  /*e1a0*/  LDSM.16.MT88.4 R124, [R102+0x1900] ;  /* 0x00190000667c783b */ /* 0x000fee0000004200 */
        /* <DEDUP_REMOVED lines=8> */
[----:B-----5:R-:W-:Y:S07]  /*e230*/  LDSM.16.MT88.4 R128, [R101+0x1900] ;  /* 0x001900006580783b */ /* 0x020fee0000004200 */
[C---:B------:R-:W-:Y:S01]  /*e240*/  HMMA.16816.F32.BF16 R48, R104.reuse, R134, R48 ;  /* 0x000000866830723c */ /* 0x040fe20000041830 */
[----:B------:R-:W-:Y:S07]  /*e250*/  LDSM.16.MT88.4 R132, [R102+0x5100] ;  /* 0x005100006684783b */ /* 0x000fee0000004200 */
[C---:B---3--:R-:W-:Y:S07]  /*e260*/  HMMA.16816.F32.BF16 R52, R104.reuse, R120, R52 ;  /* 0x000000786834723c */ /* 0x048fee0000041834 */
[--C-:B------:R-:W-:Y:S01]  /*e270*/  FFMA.FTZ R120, R193, c[0x0][0x2d0], -R160.reuse ;  /* 0x0000b400c1787a23 */ /* 0x100fe200000108a0 */
[C---:B------:R-:W-:Y:S03]  /*e280*/  HMMA.16816.F32.BF16 R56, R104.reuse, R122, R56 ;  /* 0x0000007a6838723c */ /* 0x040fe60000041838 */
        /* <DEDUP_REMOVED lines=12> */
[----:B--2---:R-:W2:Y:S04]  /*e350*/  LDSM.16.MT88.4 R116, [R236+UR4+0x7100] ;  /* 0x00710004ec74783b */ /* 0x004ea80008004200 */
[C---:B------:R-:W-:Y:S04]  /*e360*/  HMMA.16816.F32.BF16 R80, R104.reuse, R114, R80 ;  /* 0x000000726850723c */ /* 0x040fe80000041850 */
[----:B------:R-:W-:Y:S01]  /*e370*/  LDSM.16.MT88.4 R112, [R236+UR4+0x1900] ;  /* 0x00190004ec70783b */ /* 0x000fe20008004200 */
[--C-:B---3--:R-:W-:Y:S04]  /*e380*/  FFMA.FTZ R120, R228, c[0x0][0x2d0], -R161.reuse ;  /* 0x0000b400e4787a23 */ /* 0x108fe800000108a1 */
[----:B------:R3:W5:Y:S03]  /*e390*/  MUFU.EX2 R228, R120 ;  /* 0x0000007800e47308 */ /* 0x0007660000000800 */
[--C-:B-1----:R-:W-:Y:S07]  /*e3a0*/  FFMA.FTZ R108, R172, c[0x0][0x2d0], -R160.reuse ;  /* 0x0000b400ac6c7a23 */ /* 0x102fee00000108a0 */
[----:B------:R1:W1:Y:S01]  /*e3b0*/  MUFU.EX2 R194, R108 ;  /* 0x0000006c00c27308 */ /* 0x0002620000000800 */
[C---:B--2---:R-:W-:Y:S01]  /*e3c0*/  HMMA.16816.F32.BF16 R84, R104.reuse, R116, R84 ;  /* 0x000000746854723c */ /* 0x044fe20000041854 */
[----:B---3--:R-:W2:Y:S07]  /*e3d0*/  LDSM.16.MT88.4 R120, [R101+0x7100] ;  /* 0x007100006578783b */ /* 0x008eae0000004200 */
[C---:B------:R-:W-:Y:S01]  /*e3e0*/  HMMA.16816.F32.BF16 R88, R104.reuse, R118, R88 ;  /* 0x000000766858723c */ /* 0x040fe20000041858 */
[----:B------:R-:W-:Y:S03]  /*e3f0*/  LDSM.16.MT88.4 R116, [R103+UR4+0x4900] ;  /* 0x004900046774783b */ /* 0x000fe60008004200 */
[--C-:B-1----:R-:W-:Y:S04]  /*e400*/  FFMA.FTZ R108, R171, c[0x0][0x2d0], -R161.reuse ;  /* 0x0000b400ab6c7a23 */ /* 0x102fe800000108a1 */
[----:B------:R1:W3:Y:S02]  /*e410*/  MUFU.EX2 R193, R108 ;  /* 0x0000006c00c17308 */ /* 0x0002e40000000800 */
[----:B-1----:R-:W1:Y:S01]  /*e420*/  LDSM.16.MT88.4 R108, [R103+UR4+0x1900] ;  /* 0x00190004676c783b */ /* 0x002e620008004200 */
[C---:B--2---:R-:W-:Y:S08]  /*e430*/  HMMA.16816.F32.BF16 R92, R104.reuse, R120, R92 ;  /* 0x00000078685c723c */ /* 0x044ff0000004185c */
[----:B------:R-:W-:Y:S01]  /*e440*/  HMMA.16816.F32.BF16 R96, R104, R122, R96 ;  /* 0x0000007a6860723c */ /* 0x000fe20000041860 */
[----:B------:R-:W2:Y:S06]  /*e450*/  LDSM.16.MT88.4 R120, [R102+0x4900] ;  /* 0x004900006678783b */ /* 0x000eac0000004200 */
[----:B----4-:R-:W-:Y:S02]  /*e460*/  F2FP.BF16.PACK_AB R104, R230, R231 ;  /* 0x000000e7e668723e */ /* 0x010fe400000010ff */
[----:B-----5:R-:W-:Y:S03]  /*e470*/  F2FP.BF16.PACK_AB R105, R228, R229 ;  /* 0x000000e5e469723e */ /* 0x020fe600000010ff */
[----:B------:R-:W-:Y:S02]  /*e480*/  F2FP.BF16.PACK_AB R106, R194, R195 ;  /* 0x000000c3c26a723e */ /* 0x000fe400000010ff */
[----:B---3--:R-:W-:Y:S07]  /*e490*/  F2FP.BF16.PACK_AB R107, R192, R193 ;  /* 0x000000c1c06b723e */ /* 0x008fee00000010ff */
[C---:B-1----:R-:W-:Y:S08]  /*e4a0*/  HMMA.16816.F32.BF16 R4, R104.reuse, R108, R4 ;  /* 0x0000006c6804723c */ /* 0x042ff00000041804 */
[C---:B------:R-:W-:Y:S01]  /*e4b0*/  HMMA.16816.F32.BF16 R8, R104.reuse, R110, R8 ;  /* 0x0000006e6808723c */ /* 0x040fe20000041808 */
[----:B------:R-:W1:Y:S07]  /*e4c0*/  LDSM.16.MT88.4 R108, [R236+UR4+0x4900] ;  /* 0x00490004ec6c783b */ /* 0x000e6e0008004200 */
[C---:B------:R-:W-:Y:S08]  /*e4d0*/  HMMA.16816.F32.BF16 R12, R104.reuse, R124, R12 ;  /* 0x0000007c680c723c */ /* 0x040ff0000004180c */
[C---:B------:R-:W-:Y:S01]  /*e4e0*/  HMMA.16816.F32.BF16 R16, R104.reuse, R126, R16 ;  /* 0x0000007e6810723c */ /* 0x040fe20000041810 */
[----:B------:R-:W-:Y:S07]  /*e4f0*/  LDSM.16.MT88.4 R124, [R236+UR4+0x2100] ;  /* 0x00210004ec7c783b */ /* 0x000fee0008004200 */
[C---:B------:R-:W-:Y:S08]  /*e500*/  HMMA.16816.F32.BF16 R20, R104.reuse, R112, R20 ;  /* 0x000000706814723c */ /* 0x040ff00000041814 */
[C---:B------:R-:W-:Y:S01]  /*e510*/  HMMA.16816.F32.BF16 R24, R104.reuse, R114, R24 ;  /* 0x000000726818723c */ /* 0x040fe20000041818 */
[----:B------:R-:W3:Y:S07]  /*e520*/  LDSM.16.MT88.4 R112, [R101+0x4900] ;  /* 0x004900006570783b */ /* 0x000eee0000004200 */
[C---:B------:R-:W-:Y:S08]  /*e530*/  HMMA.16816.F32.BF16 R28, R104.reuse, R128, R28 ;  /* 0x00000080681c723c */ /* 0x040ff0000004181c */
[C---:B------:R-:W-:Y:S01]  /*e540*/  HMMA.16816.F32.BF16 R32, R104.reuse, R130, R32 ;  /* 0x000000826820723c */ /* 0x040fe20000041820 */
[----:B------:R-:W-:Y:S07]  /*e550*/  LDSM.16.MT88.4 R128, [R101+0x2100] ;  /* 0x002100006580783b */ /* 0x000fee0000004200 */
        /* <DEDUP_REMOVED lines=8> */
[C---:B-1----:R-:W-:Y:S01]  /*e5e0*/  HMMA.16816.F32.BF16 R52, R104.reuse, R108, R52 ;  /* 0x0000006c6834723c */ /* 0x042fe20000041834 */
[----:B----4-:R-:W1:Y:S06]  /*e5f0*/  LDSM.16.MT88.4 R116, [R103+UR4+0x7900] ;  /* 0x007900046774783b */ /* 0x010e6c0008004200 */
[--C-:B------:R-:W-:Y:S01]  /*e600*/  FFMA.FTZ R108, R150, c[0x0][0x2d0], -R161.reuse ;  /* 0x0000b400966c7a23 */ /* 0x100fe200000108a1 */
[C---:B------:R-:W-:Y:S03]  /*e610*/  HMMA.16816.F32.BF16 R56, R104.reuse, R110, R56 ;  /* 0x0000006e6838723c */ /* 0x040fe60000041838 */
[----:B------:R4:W-:Y:S05]  /*e620*/  MUFU.EX2 R181, R108 ;  /* 0x0000006c00b57308 */ /* 0x0009ea0000000800 */
[C---:B---3--:R-:W-:Y:S01]  /*e630*/  HMMA.16816.F32.BF16 R60, R104.reuse, R112, R60 ;  /* 0x00000070683c723c */ /* 0x048fe2000004183c */
[----:B--2---:R-:W2:Y:S06]  /*e640*/  LDSM.16.MT88.4 R120, [R102+0x7900] ;  /* 0x007900006678783b */ /* 0x004eac0000004200 */
[--C-:B------:R-:W-:Y:S01]  /*e650*/  FFMA.FTZ R112, R148, c[0x0][0x2d0], -R160.reuse ;  /* 0x0000b40094707a23 */ /* 0x100fe200000108a0 */
[C---:B------:R-:W-:Y:S03]  /*e660*/  HMMA.16816.F32.BF16 R64, R104.reuse, R114, R64 ;  /* 0x000000726840723c */ /* 0x040fe60000041840 */
[----:B------:R3:W-:Y:S01]  /*e670*/  MUFU.EX2 R179, R112 ;  /* 0x0000007000b37308 */ /* 0x0007e20000000800 */
[--C-:B----4-:R-:W-:Y:S02]  /*e680*/  FFMA.FTZ R108, R149, c[0x0][0x2d0], -R161.reuse ;  /* 0x0000b400956c7a23 */ /* 0x110fe400000108a1 */
[----:B------:R-:W-:Y:S07]  /*e690*/  LDSM.16.MT88.4 R148, [R102+0x5900] ;  /* 0x005900006694783b */ /* 0x000fee0000004200 */
[----:B------:R4:W4:Y:S01]  /*e6a0*/  MUFU.EX2 R180, R108 ;  /* 0x0000006c00b47308 */ /* 0x0009220000000800 */
[C---:B-1----:R-:W-:Y:S07]  /*e6b0*/  HMMA.16816.F32.BF16 R68, R104.reuse, R116, R68 ;  /* 0x000000746844723c */ /* 0x042fee0000041844 */
[--C-:B------:R-:W-:Y:S01]  /*e6c0*/  FFMA.FTZ R116, R147, c[0x0][0x2d0], -R160.reuse ;  /* 0x0000b40093747a23 */ /* 0x100fe200000108a0 */
[C---:B------:R-:W-:Y:S01]  /*e6d0*/  HMMA.16816.F32.BF16 R72, R104.reuse, R118, R72 ;  /* 0x000000766848723c */ /* 0x040fe20000041848 */
[----:B---3--:R-:W-:Y:S02]  /*e6e0*/  LDSM.16.MT88.4 R112, [R101+0x7900] ;  /* 0x007900006570783b */ /* 0x008fe40000004200 */
[----:B------:R1:W3:Y:S01]  /*e6f0*/  MUFU.EX2 R178, R116 ;  /* 0x0000007400b27308 */ /* 0x0002e20000000800 */
[----:B------:R-:W-:Y:S04]  /*e700*/  MOV R147, R170 ;  /* 0x000000aa00937202 */ /* 0x000fe80000000f00 */
[C---:B--2---:R-:W-:Y:S01]  /*e710*/  HMMA.16816.F32.BF16 R76, R104.reuse, R120, R76 ;  /* 0x00000078684c723c */ /* 0x044fe2000004184c */
[----:B----4-:R-:W2:Y:S06]  /*e720*/  LDSM.16.MT88.4 R108, [R236+UR4+0x7900] ;  /* 0x00790004ec6c783b */ /* 0x010eac0008004200 */
[--C-:B------:R-:W-:Y:S01]  /*e730*/  FFMA.FTZ R120, R145, c[0x0][0x2d0], -R161.reuse ;  /* 0x0000b40091787a23 */ /* 0x100fe200000108a1 */
[C---:B------:R-:W-:Y:S03]  /*e740*/  HMMA.16816.F32.BF16 R80, R104.reuse, R122, R80 ;  /* 0x0000007a6850723c */ /* 0x040fe60000041850 */
[----:B------:R4:W-:Y:S01]  /*e750*/  MUFU.EX2 R176, R120 ;  /* 0x0000007800b07308 */ /* 0x0009e20000000800 */
[----:B------:R-:W-:Y:S02]  /*e760*/  MOV R145, R138 ;  /* 0x0000008a00917202 */ /* 0x000fe40000000f00 */
[----:B------:R-:W-:Y:S01]  /*e770*/  MOV R138, R169 ;  /* 0x000000a9008a7202 */ /* 0x000fe20000000f00 */
[--C-:B-1----:R-:W-:Y:S01]  /*e780*/  FFMA.FTZ R116, R146, c[0x0][0x2d0], -R161.reuse ;  /* 0x0000b40092747a23 */ /* 0x102fe200000108a1 */
[----:B------:R-:W-:Y:S04]  /*e790*/  MOV R146, R137 ;  /* 0x0000008900927202 */ /* 0x000fe80000000f00 */
[----:B------:R-:W-:Y:S01]  /*e7a0*/  MOV R137, R166 ;  /* 0x000000a600897202 */ /* 0x000fe20000000f00 */
[----:B------:R1:W1:Y:S01]  /*e7b0*/  MUFU.EX2 R177, R116 ;  /* 0x0000007400b17308 */ /* 0x0002620000000800 */
[----:B----4-:R-:W-:Y:S01]  /*e7c0*/  LDSM.16.MT88.4 R120, [R102+0x2100] ;  /* 0x002100006678783b */ /* 0x010fe20000004200 */
[C---:B--2---:R-:W-:Y:S07]  /*e7d0*/  HMMA.16816.F32.BF16 R84, R104.reuse, R108, R84 ;  /* 0x0000006c6854723c */ /* 0x044fee0000041854 */
[----:B-1----:R-:W1:Y:S01]  /*e7e0*/  LDSM.16.MT88.4 R116, [R103+UR4+0x2100] ;  /* 0x002100046774783b */ /* 0x002e620008004200 */
[C---:B------:R-:W-:Y:S07]  /*e7f0*/  HMMA.16816.F32.BF16 R88, R104.reuse, R110, R88 ;  /* 0x0000006e6858723c */ /* 0x040fee0000041858 */
[----:B------:R-:W2:Y:S01]  /*e800*/  LDSM.16.MT88.4 R108, [R103+UR4+0x5100] ;  /* 0x00510004676c783b */ /* 0x000ea20008004200 */
[C---:B------:R-:W-:Y:S08]  /*e810*/  HMMA.16816.F32.BF16 R92, R104.reuse, R112, R92 ;  /* 0x00000070685c723c */ /* 0x040ff0000004185c */
[----:B------:R-:W-:Y:S01]  /*e820*/  HMMA.16816.F32.BF16 R96, R104, R114, R96 ;  /* 0x000000726860723c */ /* 0x000fe20000041860 */
[----:B------:R-:W4:Y:S06]  /*e830*/  LDSM.16.MT88.4 R112, [R236+UR4+0x5100] ;  /* 0x00510004ec70783b */ /* 0x000f2c0008004200 */
[----:B-----5:R-:W-:Y:S02]  /*e840*/  F2FP.BF16.PACK_AB R104, R182, R183 ;  /* 0x000000b7b668723e */ /* 0x020fe400000010ff */
[----:B------:R-:W-:Y:S03]  /*e850*/  F2FP.BF16.PACK_AB R105, R180, R181 ;  /* 0x000000b5b469723e */ /* 0x000fe600000010ff */
[----:B---3--:R-:W-:Y:S02]  /*e860*/  F2FP.BF16.PACK_AB R106, R178, R179 ;  /* 0x000000b3b26a723e */ /* 0x008fe400000010ff */
[----:B------:R-:W-:Y:S07]  /*e870*/  F2FP.BF16.PACK_AB R107, R176, R177 ;  /* 0x000000b1b06b723e */ /* 0x000fee00000010ff */
[C---:B-1----:R-:W-:Y:S08]  /*e880*/  HMMA.16816.F32.BF16 R4, R104.reuse, R116, R4 ;  /* 0x000000746804723c */ /* 0x042ff00000041804 */
[C---:B------:R-:W-:Y:S01]  /*e890*/  HMMA.16816.F32.BF16 R8, R104.reuse, R118, R8 ;  /* 0x000000766808723c */ /* 0x040fe20000041808 */
[----:B------:R-:W1:Y:S07]  /*e8a0*/  LDSM.16.MT88.4 R116, [R101+0x5100] ;  /* 0x005100006574783b */ /* 0x000e6e0000004200 */
[C---:B------:R-:W-:Y:S08]  /*e8b0*/  HMMA.16816.F32.BF16 R12, R104.reuse, R120, R12 ;  /* 0x00000078680c723c */ /* 0x040ff0000004180c */
[C---:B------:R-:W-:Y:S01]  /*e8c0*/  HMMA.16816.F32.BF16 R16, R104.reuse, R122, R16 ;  /* 0x0000007a6810723c */ /* 0x040fe20000041810 */
[----:B------:R-:W3:Y:S07]  /*e8d0*/  LDSM.16.MT88.4 R120, [R103+UR4+0x8100] ;  /* 0x008100046778783b */ /* 0x000eee0008004200 */
        /* <DEDUP_REMOVED lines=9> */
[C---:B------:R-:W-:Y:S08]  /*e970*/  HMMA.16816.F32.BF16 R44, R104.reuse, R132, R44 ;  /* 0x00000084682c723c */ /* 0x040ff0000004182c */
[C---:B------:R-:W-:Y:S01]  /*e980*/  HMMA.16816.F32.BF16 R48, R104.reuse, R134, R48 ;  /* 0x000000866830723c */ /* 0x040fe20000041830 */
[----:B------:R-:W-:Y:S07]  /*e990*/  LDSM.16.MT88.4 R132, [R101+0x2900] ;  /* 0x002900006584783b */ /* 0x000fee0000004200 */
[C---:B----4-:R-:W-:Y:S07]  /*e9a0*/  HMMA.16816.F32.BF16 R52, R104.reuse, R112, R52 ;  /* 0x000000706834723c */ /* 0x050fee0000041834 */
[--C-:B------:R-:W-:Y:S01]  /*e9b0*/  FFMA.FTZ R112, R144, c[0x0][0x2d0], -R160.reuse ;  /* 0x0000b40090707a23 */ /* 0x100fe200000108a0 */
[C---:B------:R-:W-:Y:S03]  /*e9c0*/  HMMA.16816.F32.BF16 R56, R104.reuse, R114, R56 ;  /* 0x000000726838723c */ /* 0x040fe60000041838 */
[----:B------:R4:W-:Y:S01]  /*e9d0*/  MUFU.EX2 R175, R112 ;  /* 0x0000007000af7308 */ /* 0x0009e20000000800 */
[----:B------:R-:W-:Y:S04]  /*e9e0*/  MOV R144, R165 ;  /* 0x000000a500907202 */ /* 0x000fe80000000f00 */
[C---:B-1----:R-:W-:Y:S07]  /*e9f0*/  HMMA.16816.F32.BF16 R60, R104.reuse, R116, R60 ;  /* 0x00000074683c723c */ /* 0x042fee000004183c */
[--C-:B------:R-:W-:Y:S01]  /*ea00*/  FFMA.FTZ R116, R141, c[0x0][0x2d0], -R161.reuse ;  /* 0x0000b4008d747a23 */ /* 0x100fe200000108a1 */
[C---:B------:R-:W-:Y:S03]  /*ea10*/  HMMA.16816.F32.BF16 R64, R104.reuse, R118, R64 ;  /* 0x000000766840723c */ /* 0x040fe60000041840 */
[----:B------:R1:W-:Y:S05]  /*ea20*/  MUFU.EX2 R172, R116 ;  /* 0x0000007400ac7308 */ /* 0x0003ea0000000800 */
[C---:B---3--:R-:W-:Y:S04]  /*ea30*/  HMMA.16816.F32.BF16 R68, R104.reuse, R120, R68 ;  /* 0x000000786844723c */ /* 0x048fe80000041844 */
[--C-:B----4-:R-:W-:Y:S03]  /*ea40*/  FFMA.FTZ R112, R143, c[0x0][0x2d0], -R160.reuse ;  /* 0x0000b4008f707a23 */ /* 0x110fe600000108a0 */
[--C-:B------:R-:W-:Y:S01]  /*ea50*/  FFMA.FTZ R120, R140, c[0x0][0x2d0], -R160.reuse ;  /* 0x0000b4008c787a23 */ /* 0x100fe200000108a0 */
[C---:B------:R-:W-:Y:S01]  /*ea60*/  HMMA.16816.F32.BF16 R72, R104.reuse, R122, R72 ;  /* 0x0000007a6848723c */ /* 0x040fe20000041848 */
[----:B------:R3:W4:Y:S07]  /*ea70*/  MUFU.EX2 R174, R112 ;  /* 0x0000007000ae7308 */ /* 0x00072e0000000800 */
[C---:B--2---:R-:W-:Y:S03]  /*ea80*/  HMMA.16816.F32.BF16 R76, R104.reuse, R108, R76 ;  /* 0x0000006c684c723c */ /* 0x044fe6000004184c */
[----:B------:R2:W-:Y:S01]  /*ea90*/  MUFU.EX2 R171, R120 ;  /* 0x0000007800ab7308 */ /* 0x0005e20000000800 */
[----:B-1----:R-:W-:Y:S03]  /*eaa0*/  LDSM.16.MT88.4 R116, [R101+0x8100] ;  /* 0x008100006574783b */ /* 0x002fe60000004200 */
[--C-:B------:R-:W-:Y:S01]  /*eab0*/  FFMA.FTZ R108, R136, c[0x0][0x2d0], -R161.reuse ;  /* 0x0000b400886c7a23 */ /* 0x100fe200000108a1 */
[C---:B------:R-:W-:Y:S04]  /*eac0*/  HMMA.16816.F32.BF16 R80, R104.reuse, R110, R80 ;  /* 0x0000006e6850723c */ /* 0x040fe80000041850 */
[----:B------:R-:W-:Y:S01]  /*ead0*/  MOV R136, R168 ;  /* 0x000000a800887202 */ /* 0x000fe20000000f00 */
[----:B------:R1:W-:Y:S01]  /*eae0*/  MUFU.EX2 R169, R108 ;  /* 0x0000006c00a97308 */ /* 0x0003e20000000800 */
[--C-:B---3--:R-:W-:Y:S02]  /*eaf0*/  FFMA.FTZ R112, R142, c[0x0][0x2d0], -R161.reuse ;  /* 0x0000b4008e707a23 */ /* 0x108fe400000108a1 */
[----:B------:R-:W-:Y:S07]  /*eb00*/  LDSM.16.MT88.4 R140, [R103+UR4+0x5900] ;  /* 0x00590004678c783b */ /* 0x000fee0008004200 */
[----:B------:R3:W5:Y:S01]  /*eb10*/  MUFU.EX2 R173, R112 ;  /* 0x0000007000ad7308 */ /* 0x0007620000000800 */
[----:B--2---:R-:W-:Y:S01]  /*eb20*/  FFMA.FTZ R120, R139, c[0x0][0x2d0], -R160 ;  /* 0x0000b4008b787a23 */ /* 0x004fe200000108a0 */
[----:B----4-:R-:W-:Y:S02]  /*eb30*/  F2FP.BF16.PACK_AB R160, R174, R175 ;  /* 0x000000afaea0723e */ /* 0x010fe400000010ff */
[----:B------:R-:W-:Y:S06]  /*eb40*/  MOV R139, R164 ;  /* 0x000000a4008b7202 */ /* 0x000fec0000000f00 */
[----:B------:R2:W4:Y:S01]  /*eb50*/  MUFU.EX2 R170, R120 ;  /* 0x0000007800aa7308 */ /* 0x0005220000000800 */
[----:B-1----:R-:W-:Y:S02]  /*eb60*/  FFMA.FTZ R108, R167, c[0x0][0x2d0], -R161 ;  /* 0x0000b400a76c7a23 */ /* 0x002fe400000108a1 */
[----:B------:R-:W-:Y:S07]  /*eb70*/  LDSM.16.MT88.4 R164, [R236+UR4+0x5900] ;  /* 0x00590004eca4783b */ /* 0x000fee0008004200 */
[----:B------:R-:W1:Y:S01]  /*eb80*/  MUFU.EX2 R168, R108 ;  /* 0x0000006c00a87308 */ /* 0x000e620000000800 */
[----:B---3--:R-:W3:Y:S01]  /*eb90*/  LDSM.16.MT88.4 R112, [R236+UR4+0x8100] ;  /* 0x00810004ec70783b */ /* 0x008ee20008004200 */
[----:B-----5:R-:W-:Y:S07]  /*eba0*/  F2FP.BF16.PACK_AB R161, R172, R173 ;  /* 0x000000adaca1723e */ /* 0x020fee00000010ff */
[----:B--2---:R-:W2:Y:S01]  /*ebb0*/  LDSM.16.MT88.4 R120, [R103+UR4+0x2900] ;  /* 0x002900046778783b */ /* 0x004ea20008004200 */
[----:B----4-:R-:W-:Y:S02]  /*ebc0*/  F2FP.BF16.PACK_AB R162, R170, R171 ;  /* 0x000000abaaa2723e */ /* 0x010fe400000010ff */
[----:B-1----:R-:W-:Y:S01]  /*ebd0*/  F2FP.BF16.PACK_AB R163, R168, R169 ;  /* 0x000000a9a8a3723e */ /* 0x002fe200000010ff */
[C---:B---3--:R-:W-:Y:S08]  /*ebe0*/  HMMA.16816.F32.BF16 R84, R104.reuse, R112, R84 ;  /* 0x000000706854723c */ /* 0x048ff00000041854 */
[C---:B------:R-:W-:Y:S08]  /*ebf0*/  HMMA.16816.F32.BF16 R88, R104.reuse, R114, R88 ;  /* 0x000000726858723c */ /* 0x040ff00000041858 */
[C---:B------:R-:W-:Y:S08]  /*ec00*/  HMMA.16816.F32.BF16 R92, R104.reuse, R116, R92 ;  /* 0x00000074685c723c */ /* 0x040ff0000004185c */
[----:B------:R-:W-:Y:S08]  /*ec10*/  HMMA.16816.F32.BF16 R96, R104, R118, R96 ;  /* 0x000000766860723c */ /* 0x000ff00000041860 */
[C---:B--2---:R-:W-:Y:S01]  /*ec20*/  HMMA.16816.F32.BF16 R104, R160.reuse, R120, R4 ;  /* 0x00000078a068723c */ /* 0x044fe20000041804 */
[----:B------:R-:W1:Y:S07]  /*ec30*/  LDSM.16.MT88.4 R4, [R101+0x5900] ;  /* 0x005900006504783b */ /* 0x000e6e0000004200 */
[C---:B------:R-:W-:Y:S01]  /*ec40*/  HMMA.16816.F32.BF16 R108, R160.reuse, R122, R8 ;  /* 0x0000007aa06c723c */ /* 0x040fe20000041808 */
[----:B------:R-:W2:Y:S07]  /*ec50*/  LDSM.16.MT88.4 R8, [R103+UR4+0x8900] ;  /* 0x008900046708783b */ /* 0x000eae0008004200 */
[C---:B------:R-:W-:Y:S01]  /*ec60*/  HMMA.16816.F32.BF16 R112, R160.reuse, R124, R12 ;  /* 0x0000007ca070723c */ /* 0x040fe2000004180c */
[----:B------:R-:W3:Y:S06]  /*ec70*/  LDL.LU R12, [R1+0x10] ;  /* 0x00001000010c7983 */ /* 0x000eec0000300800 */
[----:B------:R-:W-:Y:S01]  /*ec80*/  MOV R15, R145 ;  /* 0x00000091000f7202 */ /* 0x000fe20000000f00 */
[C---:B------:R-:W-:Y:S01]  /*ec90*/  HMMA.16816.F32.BF16 R116, R160.reuse, R126, R16 ;  /* 0x0000007ea074723c */ /* 0x040fe20000041810 */
[----:B------:R-:W4:Y:S03]  /*eca0*/  LDL.64 R16, [R1+0x30] ;  /* 0x0000300001107983 */ /* 0x000f260000100a00 */
[----:B------:R-:W-:Y:S02]  /*ecb0*/  MOV R13, R147 ;  /* 0x00000093000d7202 */ /* 0x000fe40000000f00 */
[----:B------:R-:W-:Y:S02]  /*ecc0*/  MOV R14, R146 ;  /* 0x00000092000e7202 */ /* 0x000fe40000000f00 */
[C---:B------:R-:W-:Y:S01]  /*ecd0*/  HMMA.16816.F32.BF16 R120, R160.reuse, R128, R20 ;  /* 0x00000080a078723c */ /* 0x040fe20000041814 */
[----:B------:R-:W4:Y:S03]  /*ece0*/  LDL.64 R22, [R1+0x18] ;  /* 0x0000180001167983 */ /* 0x000f260000100a00 */
[----:B------:R-:W-:Y:S02]  /*ecf0*/  MOV R18, R144 ;  /* 0x0000009000127202 */ /* 0x000fe40000000f00 */
[----:B------:R-:W-:Y:S02]  /*ed00*/  MOV R19, R139 ;  /* 0x0000008b00137202 */ /* 0x000fe40000000f00 */
[C---:B------:R-:W-:Y:S01]  /*ed10*/  HMMA.16816.F32.BF16 R124, R160.reuse, R130, R24 ;  /* 0x00000082a07c723c */ /* 0x040fe20000041818 */
[----:B------:R-:W5:Y:S03]  /*ed20*/  LDL.LU R27, [R1+0xc] ;  /* 0x00000c00011b7983 */ /* 0x000f660000300800 */
[----:B------:R-:W-:Y:S02]  /*ed30*/  MOV R20, R138 ;  /* 0x0000008a00147202 */ /* 0x000fe40000000f00 */
[----:B------:R-:W-:Y:S02]  /*ed40*/  MOV R21, R137 ;  /* 0x0000008900157202 */ /* 0x000fe40000000f00 */
[C---:B------:R-:W-:Y:S04]  /*ed50*/  HMMA.16816.F32.BF16 R128, R160.reuse, R132, R28 ;  /* 0x00000084a080723c */ /* 0x040fe8000004181c */
[----:B------:R-:W-:Y:S04]  /*ed60*/  MOV R26, R136 ;  /* 0x00000088001a7202 */ /* 0x000fe80000000f00 */
        /* <DEDUP_REMOVED lines=10> */
[C---:B------:R-:W-:Y:S01]  /*ee10*/  HMMA.16816.F32.BF16 R72, R160.reuse, R10, R72 ;  /* 0x0000000aa048723c */ /* 0x040fe20000041848 */
[----:B------:R1:W-:Y:S03]  /*ee20*/  LDSM.16.MT88.4 R8, [R101+0x8900] ;  /* 0x008900006508783b */ /* 0x0003e60000004200 */
[----:B-1----:R-:W-:Y:S01]  /*ee30*/  MOV R101, R3 ;  /* 0x0000000300657202 */ /* 0x002fe20000000f00 */
[----:B---3--:R-:W-:Y:S01]  /*ee40*/  FFMA.FTZ R0, R0, R12, R20 ;  /* 0x0000000c00007223 */ /* 0x008fe20000010014 */
[----:B------:R-:W-:Y:S03]  /*ee50*/  MOV R12, UR30 ;  /* 0x0000001e000c7c02 */ /* 0x000fe60008000f00 */
[----:B------:R-:W-:Y:S03]  /*ee60*/  FADD.FTZ R14, R14, R0 ;  /* 0x000000000e0e7221 */ /* 0x000fe60000010000 */
[----:B----4-:R-:W-:Y:S05]  /*ee70*/  @P0 MOV R17, R23 ;  /* 0x0000001700110202 */ /* 0x010fea0000000f00 */
[----:B------:R-:W-:Y:S04]  /*ee80*/  @P0 IMAD.WIDE.U32 R16, R12, 0x60, R16 ;  /* 0x000000600c100825 */ /* 0x000fe800078e0010 */
[----:B-----5:R-:W-:Y:S04]  /*ee90*/  FFMA.FTZ R2, R2, R27, R26 ;  /* 0x0000001b02027223 */ /* 0x020fe8000001001a */
[----:B------:R-:W-:Y:S01]  /*eea0*/  FADD.FTZ R2, R13, R2 ;  /* 0x000000020d027221 */ /* 0x000fe20000010000 */
[----:B------:R-:W-:Y:S03]  /*eeb0*/  MOV R13, UR31 ;  /* 0x0000001f000d7c02 */ /* 0x000fe60008000f00 */
[----:B------:R-:W-:Y:S02]  /*eec0*/  FADD.FTZ R0, R21, R2 ;  /* 0x0000000215007221 */ /* 0x000fe40000010000 */
[----:B------:R-:W2:Y:S01]  /*eed0*/  LDL R21, [R1+0x38] ;  /* 0x0000380001157983 */ /* 0x000ea20000100800 */
[----:B------:R-:W-:Y:S02]  /*eee0*/  FADD.FTZ R2, R18, R14 ;  /* 0x0000000e12027221 */ /* 0x000fe40000010000 */
[----:B------:R-:W-:Y:S02]  /*eef0*/  FADD.FTZ R0, R15, R0 ;  /* 0x000000000f007221 */ /* 0x000fe40000010000 */
[----:B------:R-:W1:Y:S01]  /*ef00*/  LDSM.16.MT88.4 R12, [R102+0x8900] ;  /* 0x00890000660c783b */ /* 0x000e620000004200 */
[----:B------:R-:W-:Y:S02]  /*ef10*/  FADD.FTZ R18, R19, R2 ;  /* 0x0000000213127221 */ /* 0x000fe40000010000 */
[----:B------:R-:W-:Y:S02]  /*ef20*/  FADD.FTZ R2, R252, R0 ;  /* 0x00000000fc027221 */ /* 0x000fe40000010000 */
[----:B------:R-:W-:Y:S01]  /*ef30*/  FADD.FTZ R0, R248, R18 ;  /* 0x00000012f8007221 */ /* 0x000fe20000010000 */
[----:B------:R-:W-:Y:S01]  /*ef40*/  @P0 IADD3 R18, R17, UR15, RZ ;  /* 0x0000000f11120c10 */ /* 0x000fe2000fffe0ff */
[----:B------:R-:W-:Y:S01]  /*ef50*/  FADD.FTZ R4, R251, R2 ;  /* 0x00000002fb047221 */ /* 0x000fe20000010000 */
[----:B------:R-:W-:Y:S01]  /*ef60*/  MOV R17, UR12 ;  /* 0x0000000c00117c02 */ /* 0x000fe20008000f00 */
[----:B------:R-:W-:Y:S01]  /*ef70*/  FADD.FTZ R0, R247, R0 ;  /* 0x00000000f7007221 */ /* 0x000fe20000010000 */
[C---:B------:R-:W-:Y:S01]  /*ef80*/  @P0 SHF.L.U32 R2, R16.reuse, 0x1, RZ ;  /* 0x0000000110020819 */ /* 0x040fe200000006ff */
[----:B------:R-:W-:Y:S01]  /*ef90*/  UIADD3 UR15, UR5, 0x1, URZ ;  /* 0x00000001050f7890 */ /* 0x000fe2000fffe03f */
[----:B------:R-:W-:Y:S01]  /*efa0*/  @P0 SHF.L.U64.HI R18, R16, 0x1, R18 ;  /* 0x0000000110120819 */ /* 0x000fe20000010212 */
[----:B------:R-:W-:Y:S01]  /*efb0*/  FADD.FTZ R0, R246, R0 ;  /* 0x00000000f6007221 */ /* 0x000fe20000010000 */
[----:B------:R-:W-:Y:S01]  /*efc0*/  @P0 IADD3 R22, P6, R2, 0x80, RZ ;  /* 0x0000008002160810 */ /* 0x000fe20007fde0ff */
[----:B------:R-:W-:Y:S01]  /*efd0*/  FADD.FTZ R16, R250, R4 ;  /* 0x00000004fa107221 */ /* 0x000fe20000010000 */
[----:B------:R-:W-:Y:S01]  /*efe0*/  USEL UR5, UR15, URZ, !UP0 ;  /* 0x0000003f0f057287 */ /* 0x000fe2000c000000 */
[----:B------:R-:W3:Y:S01]  /*eff0*/  LDSM.16.MT88.4 R4, [R236+UR4+0x8900] ;  /* 0x00890004ec04783b */ /* 0x000ee20008004200 */
[----:B------:R-:W-:Y:S01]  /*f000*/  FADD.FTZ R19, R245, R0 ;  /* 0x00000000f5137221 */ /* 0x000fe20000010000 */
[----:B------:R-:W-:Y:S01]  /*f010*/  @P0 IADD3 R22, P5, R22, c[0x0][0x1c8], RZ ;  /* 0x0000720016160a10 */ /* 0x000fe20007fbe0ff */
[----:B------:R-:W-:Y:S01]  /*f020*/  FADD.FTZ R20, R249, R16 ;  /* 0x00000010f9147221 */ /* 0x000fe20000010000 */
[----:B------:R-:W-:Y:S02]  /*f030*/  @P0 IADD3 R16, P1, R2, c[0x0][0x1c8], RZ ;  /* 0x0000720002100a10 */ /* 0x000fe40007f3e0ff */
[----:B------:R-:W-:Y:S01]  /*f040*/  @P0 IADD3.X R23, RZ, c[0x0][0x1cc], R18, P5, P6 ;  /* 0x00007300ff170a10 */ /* 0x000fe20002fec412 */
[----:B------:R-:W-:Y:S01]  /*f050*/  FADD.FTZ R20, R242, R20 ;  /* 0x00000014f2147221 */ /* 0x000fe20000010000 */
[C---:B-1----:R-:W-:Y:S08]  /*f060*/  HMMA.16816.F32.BF16 R76, R160.reuse, R12, R76 ;  /* 0x0000000ca04c723c */ /* 0x042ff0000004184c */
[C---:B------:R-:W-:Y:S08]  /*f070*/  HMMA.16816.F32.BF16 R80, R160.reuse, R14, R80 ;  /* 0x0000000ea050723c */ /* 0x040ff00000041850 */
[C---:B---3--:R-:W-:Y:S08]  /*f080*/  HMMA.16816.F32.BF16 R84, R160.reuse, R4, R84 ;  /* 0x00000004a054723c */ /* 0x048ff00000041854 */
[C---:B------:R-:W-:Y:S08]  /*f090*/  HMMA.16816.F32.BF16 R88, R160.reuse, R6, R88 ;  /* 0x00000006a058723c */ /* 0x040ff00000041858 */
[C---:B------:R-:W-:Y:S08]  /*f0a0*/  HMMA.16816.F32.BF16 R92, R160.reuse, R8, R92 ;  /* 0x00000008a05c723c */ /* 0x040ff0000004185c */
[----:B------:R-:W-:Y:S04]  /*f0b0*/  HMMA.16816.F32.BF16 R96, R160, R10, R96 ;  /* 0x0000000aa060723c */ /* 0x000fe80000041860 */
[----:B--2---:R-:W-:Y:S01]  /*f0c0*/  @P0 IMAD R0, R17, 0x4800, R21 ;  /* 0x0000480011000824 */ /* 0x004fe200078e0215 */
[----:B------:R-:W-:Y:S01]  /*f0d0*/  @P0 IADD3.X R17, R18, c[0x0][0x1cc], RZ, P1, !PT ;  /* 0x0000730012110a10 */ /* 0x000fe20000ffe4ff */
[----:B------:R-:W-:Y:S01]  /*f0e0*/  FADD.FTZ R21, R233, R19 ;  /* 0x00000013e9157221 */ /* 0x000fe20000010000 */
[----:B------:R-:W-:Y:S01]  /*f0f0*/  @P0 IADD3 R2, P1, R2, 0x100, RZ ;  /* 0x0000010002020810 */ /* 0x000fe20007f3e0ff */
[----:B------:R-:W-:Y:S01]  /*f100*/  FADD.FTZ R19, R244, R20 ;  /* 0x00000014f4137221 */ /* 0x000fe20000010000 */
[----:B------:R-:W-:Y:S03]  /*f110*/  @P0 SHF.L.U32 R0, R0, 0x1, RZ ;  /* 0x0000000100000819 */ /* 0x000fe600000006ff */
[----:B------:R-:W-:Y:S01]  /*f120*/  FADD.FTZ R21, R235, R21 ;  /* 0x00000015eb157221 */ /* 0x000fe20000010000 */
[----:B------:R-:W-:Y:S01]  /*f130*/  @P0 IADD3 R20, P5, R2, c[0x0][0x1c8], RZ ;  /* 0x0000720002140a10 */ /* 0x000fe20007fbe0ff */
[----:B------:R-:W-:Y:S01]  /*f140*/  FADD.FTZ R19, R243, R19 ;  /* 0x00000013f3137221 */ /* 0x000fe20000010000 */
[----:B------:R-:W-:Y:S01]  /*f150*/  @!PT LDS RZ, [RZ] ;  /* 0x00000000fffff984 */ /* 0x000fe20000000800 */
[----:B------:R-:W-:Y:S01]  /*f160*/  @!PT LDS RZ, [RZ] ;  /* 0x00000000fffff984 */ /* 0x000fe20000000800 */
[----:B------:R-:W-:Y:S01]  /*f170*/  @!PT LDS RZ, [RZ] ;  /* 0x00000000fffff984 */ /* 0x000fe20000000800 */
[----:B------:R1:W-:Y:S01]  /*f180*/  @P0 LDGSTS.E.BYPASS.LTC128B.128 [R0+0x12100], [R16.64], !P4 ;  /* 0x1210000010000fae */ /* 0x0003e2000e101d58 */
[----:B------:R-:W-:Y:S01]  /*f190*/  FADD.FTZ R2, R234, R21 ;  /* 0x00000015ea027221 */ /* 0x000fe20000010000 */
[----:B------:R-:W-:Y:S01]  /*f1a0*/  @P0 IADD3.X R21, RZ, c[0x0][0x1cc], R18, P5, P1 ;  /* 0x00007300ff150a10 */ /* 0x000fe20002fe2412 */
[----:B------:R-:W-:Y:S01]  /*f1b0*/  FADD.FTZ R13, R241, R19 ;  /* 0x00000013f10d7221 */ /* 0x000fe20000010000 */
[----:B------:R-:W-:Y:S01]  /*f1c0*/  @P0 IADD3 R12, P5, R16, UR13, RZ ;  /* 0x0000000d100c0c10 */ /* 0x000fe2000ffbe0ff */
[----:B------:R-:W-:Y:S02]  /*f1d0*/  FADD.FTZ R2, R232, R2 ;  /* 0x00000002e8027221 */ /* 0x000fe40000010000 */
[----:B------:R-:W-:Y:S01]  /*f1e0*/  FADD.FTZ R15, R231, R13 ;  /* 0x0000000de70f7221 */ /* 0x000fe20000010000 */
[----:B------:R2:W-:Y:S01]  /*f1f0*/  @P0 LDGSTS.E.BYPASS.LTC128B.128 [R0+0x15100], [R22.64], !P3 ;  /* 0x1510000016000fae */ /* 0x0005e2000d901d58 */
[----:B------:R-:W-:Y:S01]  /*f200*/  @P0 IADD3.X R13, R17, UR14, RZ, P5, !PT ;  /* 0x0000000e110d0c10 */ /* 0x000fe2000affe4ff */
[----:B------:R-:W-:Y:S01]  /*f210*/  FADD.FTZ R2, R229, R2 ;  /* 0x00000002e5027221 */ /* 0x000fe20000010000 */
[C---:B------:R-:W-:Y:S02]  /*f220*/  @P0 IADD3 R14, P1, R12.reuse, UR13, RZ ;  /* 0x0000000d0c0e0c10 */ /* 0x040fe4000ff3e0ff */
[----:B------:R-:W-:Y:S01]  /*f230*/  @P0 IADD3 R6, P5, R12, UR17, RZ ;  /* 0x000000110c060c10 */ /* 0x000fe2000ffbe0ff */
[----:B------:R-:W-:Y:S02]  /*f240*/  FADD.FTZ R2, R228, R2 ;  /* 0x00000002e4027221 */ /* 0x000fe40000010000 */
[----:B------:R2:W-:Y:S01]  /*f250*/  @P0 LDGSTS.E.BYPASS.LTC128B.128 [R0+0x18100], [R20.64], !P2 ;  /* 0x1810000014000fae */ /* 0x0005e2000d101d58 */
[----:B------:R-:W-:Y:S01]  /*f260*/  @P0 IADD3.X R7, R13, UR16, RZ, P5, !PT ;  /* 0x000000100d070c10 */ /* 0x000fe2000affe4ff */
[----:B------:R-:W-:Y:S04]  /*f270*/  FADD.FTZ R2, R193, R2 ;  /* 0x00000002c1027221 */ /* 0x000fe80000010000 */
[----:B------:R-:W-:Y:S02]  /*f280*/  FADD.FTZ R2, R192, R2 ;  /* 0x00000002c0027221 */ /* 0x000fe40000010000 */
[----:B------:R3:W-:Y:S02]  /*f290*/  @P0 LDGSTS.E.BYPASS.LTC128B.128 [R0+0x13100], [R12.64], !P4 ;  /* 0x131000000c000fae */ /* 0x0007e4000e101d58 */
[----:B------:R-:W-:Y:S02]  /*f2a0*/  FADD.FTZ R2, R181, R2 ;  /* 0x00000002b5027221 */ /* 0x000fe40000010000 */
[----:B-1----:R-:W-:Y:S01]  /*f2b0*/  FADD.FTZ R16, R230, R15 ;  /* 0x0000000fe6107221 */ /* 0x002fe20000010000 */
[----:B------:R-:W-:Y:S01]  /*f2c0*/  @P0 IADD3.X R15, R13, UR14, RZ, P1, !PT ;  /* 0x0000000e0d0f0c10 */ /* 0x000fe20008ffe4ff */
[----:B------:R-:W-:Y:S02]  /*f2d0*/  FADD.FTZ R2, R180, R2 ;  /* 0x00000002b4027221 */ /* 0x000fe40000010000 */
[----:B------:R3:W-:Y:S01]  /*f2e0*/  @P0 LDGSTS.E.BYPASS.LTC128B.128 [R0+0x16100], [R12.64+0x80], !P3 ;  /* 0x161000800c000fae */ /* 0x0007e2000d901d58 */
[----:B------:R-:W-:Y:S02]  /*f2f0*/  FADD.FTZ R4, R195, R16 ;  /* 0x00000010c3047221 */ /* 0x000fe40000010000 */
[----:B------:R-:W-:Y:S02]  /*f300*/  FADD.FTZ R2, R177, R2 ;  /* 0x00000002b1027221 */ /* 0x000fe40000010000 */
[----:B------:R-:W-:Y:S02]  /*f310*/  FADD.FTZ R4, R194, R4 ;  /* 0x00000004c2047221 */ /* 0x000fe40000010000 */
[----:B------:R-:W-:Y:S01]  /*f320*/  FADD.FTZ R2, R176, R2 ;  /* 0x00000002b0027221 */ /* 0x000fe20000010000 */
[----:B------:R3:W-:Y:S01]  /*f330*/  @P0 LDGSTS.E.BYPASS.LTC128B.128 [R0+0x19100], [R12.64+0x100], !P2 ;  /* 0x191001000c000fae */ /* 0x0007e2000d101d58 */
[----:B------:R-:W-:Y:S01]  /*f340*/  FADD.FTZ R5, R183, R4 ;  /* 0x00000004b7057221 */ /* 0x000fe20000010000 */
[----:B------:R-:W-:Y:S06]  /*f350*/  @P0 IADD3 R4, P1, R12, UR19, RZ ;  /* 0x000000130c040c10 */ /* 0x000fec000ff3e0ff */
[----:B------:R2:W-:Y:S08]  /*f360*/  @P0 LDGSTS.E.BYPASS.LTC128B.128 [R0+0x14100], [R14.64], !P4 ;  /* 0x141000000e000fae */ /* 0x0005f0000e101d58 */
[----:B------:R1:W-:Y:S01]  /*f370*/  @P0 LDGSTS.E.BYPASS.LTC128B.128 [R0+0x17100], [R6.64], !P3 ;  /* 0x1710000006000fae */ /* 0x0003e2000d901d58 */
[----:B---3--:R-:W-:Y:S01]  /*f380*/  FADD.FTZ R12, R182, R5 ;  /* 0x00000005b60c7221 */ /* 0x008fe20000010000 */
[----:B------:R-:W-:Y:S06]  /*f390*/  @P0 IADD3.X R5, R13, UR18, RZ, P1, !PT ;  /* 0x000000120d050c10 */ /* 0x000fec0008ffe4ff */
[----:B------:R2:W-:Y:S01]  /*f3a0*/  @P0 LDGSTS.E.BYPASS.LTC128B.128 [R0+0x1a100], [R4.64], !P2 ;  /* 0x1a10000004000fae */ /* 0x0005e2000d101d58 */
[----:B------:R-:W-:Y:S01]  /*f3b0*/  ISETP.LT.AND P0, PT, RZ, UR28, PT ;  /* 0x0000001cff007c0c */ /* 0x000fe2000bf01270 */
[----:B------:R-:W-:Y:S06]  /*f3c0*/  UMOV UR28, UR27 ;  /* 0x0000001b001c7c82 */ /* 0x000fec0008000000 */
[----:B------:R-:W0:Y:S01]  /*f3d0*/  LDGDEPBAR ;  /* 0x00000000000079af */ /* 0x000e220000000000 */
[----:B-1----:R-:W-:Y:S04]  /*f3e0*/  FADD.FTZ R6, R179, R12 ;  /* 0x0000000cb3067221 */ /* 0x002fe80000010000 */
        /* <DEDUP_REMOVED lines=13> */
.L_x_1200:
        /* <DEDUP_REMOVED lines=125> */
.L_x_1194:
        /* <DEDUP_REMOVED lines=152> */
.L_x_1203:
        /* <DEDUP_REMOVED lines=139> */
.L_x_1205:
[----:B---3--:R-:W-:Y:S05]  /*10ec0*/  BSYNC B0 ;  /* 0x0000000000007941 */ /* 0x008fea0003800000 */
.L_x_1204:
        /* <DEDUP_REMOVED lines=23> */
.L_x_1207:
[----:B------:R-:W-:Y:S05]  /*11040*/  BSYNC B0 ;  /* 0x0000000000007941 */ /* 0x000fea0003800000 */
.L_x_1206:
        /* <DEDUP_REMOVED lines=23> */
.L_x_1209:
[----:B------:R-:W-:Y:S05]  /*111c0*/  BSYNC B0 ;  /* 0x0000000000007941 */ /* 0x000fea0003800000 */
.L_x_1208:
        /* <DEDUP_REMOVED lines=24> */
.L_x_1202:
        /* <DEDUP_REMOVED lines=19> */
.L_x_1210:
        /* <DEDUP_REMOVED lines=42> */
.L_x_1212:
[----:B------:R-:W-:Y:S05]  /*11720*/  BSYNC B0 ;  /* 0x0000000000007941 */ /* 0x000fea0003800000 */
.L_x_1211:
        /* <DEDUP_REMOVED lines=66> */
.L_x_1214:
[----:B------:R-:W-:Y:S05]  /*11b50*/  BSYNC B0 ;  /* 0x0000000000007941 */ /* 0x000fea0003800000 */
.L_x_1213:
        /* <DEDUP_REMOVED lines=21> */
.L_x_1216:
[----:B------:R-:W-:Y:S05]  /*11cb0*/  BSYNC B0 ;  /* 0x0000000000007941 */ /* 0x000fea0003800000 */
.L_x_1215:
        /* <DEDUP_REMOVED lines=21> */
.L_x_1218:
[----:B------:R-:W-:Y:S05]  /*11e10*/  BSYNC B0 ;  /* 0x0000000000007941 */ /* 0x000fea0003800000 */
.L_x_1217:
        /* <DEDUP_REMOVED lines=22> */
.L_x_1219:
        /* <DEDUP_REMOVED lines=16> */
.L_x_1354:


//--------------------- .text._ZN7cutlass13device_kernelIN5flash19enable_sm80_to_sm89INS1_16FlashAttnFwdSm80INS1_25CollectiveMainloopFwdSm80ILi8ELi2ELb0EN4cute5tupleIJNS5_1CILi128EEENS7_ILi64EEENS7_ILi192EEEEEELi192ENS_10bfloat16_tEfNS_4arch4Sm80ELb1ELb0ELb1ELb1ELb0ELb1ELb1ELb0EEENS1_21CollectiveEpilogueFwdINS6_IJS8_SA_S9_EEENS6_IJNS7_ILi1EEESI_SI_EEESC_SE_Li256ELb1ELb1ELb0ELb0EEENS1_19SingleTileSchedulerILb1ELb0ELb1ELi128EEEEEEEEEvNT_6ParamsE --------------------------
	.section	.text._ZN7cutlass13device_kernelIN5flash19enable_sm80_to_sm89INS1_16FlashAttnFwdSm80INS1_25CollectiveMainloopFwdSm80ILi8ELi2ELb0EN4cute5tupleIJNS5_1CILi128EEENS7_ILi64EEENS7_ILi192EEEEEELi192ENS_10bfloat16_tEfNS_4arch4Sm80ELb1ELb0ELb1ELb1ELb0ELb1ELb1ELb0EEENS1_21CollectiveEpilogueFwdINS6_IJS8_SA_S9_EEENS6_IJNS7_ILi1EEESI_SI_EEESC_SE_Li256ELb1ELb1ELb0ELb0EEENS1_19SingleTileSchedulerILb1ELb0ELb1ELi128EEEEEEEEEvNT_6ParamsE,"ax",@progbits
	.sectioninfo	@"SHI_REGISTERS=255"
	.align	128
.text._ZN7cutlass13device_kernelIN5flash19enable_sm80_to_sm89INS1_16FlashAttnFwdSm80INS1_25CollectiveMainloopFwdSm80ILi8ELi2ELb0EN4cute5tupleIJNS5_1CILi128EEENS7_ILi64EEENS7_ILi192EEEEEELi192ENS_10bfloat16_tEfNS_4arch4Sm80ELb1ELb0ELb1ELb1ELb0ELb1ELb1ELb0EEENS1_21CollectiveEpilogueFwdINS6_IJS8_SA_S9_EEENS6_IJNS7_ILi1EEESI_SI_EEESC_SE_Li256ELb1ELb1ELb0ELb0EEENS1_19SingleTileSchedulerILb1ELb0ELb1ELi128EEEEEEEEEvNT_6ParamsE:
        .type           _ZN7cutlass13device_kernelIN5flash19enable_sm80_to_sm89INS1_16FlashAttnFwdSm80INS1_25CollectiveMainloopFwdSm80ILi8ELi2ELb0EN4cute5tupleIJNS5_1CILi128EEENS7_ILi64EEENS7_ILi192EEEEEELi192ENS_10bfloat16_tEfNS_4arch4Sm80ELb1ELb0ELb1ELb1ELb0ELb1ELb1ELb0EEENS1_21CollectiveEpilogueFwdINS6_IJS8_SA_S9_EEENS6_IJNS7_ILi1EEESI_SI_EEESC_SE_Li256ELb1ELb1ELb0ELb0EEENS1_19SingleTileSchedulerILb1ELb0ELb1ELi128EEEEEEEEEvNT_6ParamsE,@function
        .size           _ZN7cutlass13device_kernelIN5flash19enable_sm80_to_sm89INS1_16FlashAttnFwdSm80INS1_25CollectiveMainloopFwdSm80ILi8ELi2ELb0EN4cute5tupleIJNS5_1CILi128EEENS7_ILi64EEENS7_ILi192EEEEEELi192ENS_10bfloat16_tEfNS_4arch4Sm80ELb1ELb0ELb1ELb1ELb0ELb1ELb1ELb0EEENS1_21CollectiveEpilogueFwdINS6_IJS8_SA_S9_EEENS6_IJNS7_ILi1EEESI_SI_EEESC_SE_Li256ELb1ELb1ELb0ELb0EEENS1_19SingleTileSchedulerILb1ELb0ELb1ELi128EEEEEEEEEvNT_6ParamsE,(.L_x_1355 - _ZN7cutlass13device_kernelIN5flash19enable_sm80_to_sm89INS1_16FlashAttnFwdSm80INS1_25CollectiveMainloopFwdSm80ILi8ELi2ELb0EN4cute5tupleIJNS5_1CILi128EEENS7_ILi64EEENS7_ILi192EEEEEELi192ENS_10bfloat16_tEfNS_4arch4Sm80ELb1ELb0ELb1ELb1ELb0ELb1ELb1ELb0EEENS1_21CollectiveEpilogueFwdINS6_IJS8_SA_S9_EEENS6_IJNS7_ILi1EEESI_SI_EEESC_SE_Li256ELb1ELb1ELb0ELb0EEENS1_19SingleTileSchedulerILb1ELb0ELb1ELi128EEEEEEEEEvNT_6ParamsE)
        .other          _ZN7cutlass13device_kernelIN5flash19enable_sm80_to_sm89INS1_16FlashAttnFwdSm80INS1_25CollectiveMainloopFwdSm80ILi8ELi2ELb0EN4cute5tupleIJNS5_1CILi128EEENS7_ILi64EEENS7_ILi192EEEEEELi192ENS_10bfloat16_tEfNS_4arch4Sm80ELb1ELb0ELb1ELb1ELb0ELb1ELb1ELb0EEENS1_21CollectiveEpilogueFwdINS6_IJS8_SA_S9_EEENS6_IJNS7_ILi1EEESI_SI_EEESC_SE_Li256ELb1ELb1ELb0ELb0EEENS1_19SingleTileSchedulerILb1ELb0ELb1ELi128EEEEEEEEEvNT_6ParamsE,@"STO_CUDA_ENTRY STV_DEFAULT"
_ZN7cutlass13device_kernelIN5flash19enable_sm80_to_sm89INS1_16FlashAttnFwdSm80INS1_25CollectiveMainloopFwdSm80ILi8ELi2ELb0EN4cute5tupleIJNS5_1CILi128EEENS7_ILi64EEENS7_ILi192EEEEEELi192ENS_10bfloat16_tEfNS_4arch4Sm80ELb1ELb0ELb1ELb1ELb0ELb1ELb1ELb0EEENS1_21CollectiveEpilogueFwdINS6_IJS8_SA_S9_EEENS6_IJNS7_ILi1EEESI_SI_EEESC_SE_Li256ELb1ELb1ELb0ELb0EEENS1_19SingleTileSchedulerILb1ELb0ELb1ELi128EEEEEEEEEvNT_6ParamsE:
        /* <DEDUP_REMOVED lines=16> */
.L_x_1221:
        /* <DEDUP_REMOVED lines=8> */
.L_x_1223:
[----:B------:R-:W-:-:S04]  /*0180*/  MOV R5, c[0x0][0x54c] ;  /* 0x0001530000057a02 */ /* 0x000fc80000000f00 */
.L_x_1222:
[----:B------:R-:W-:Y:S01]  /*0190*/  USHF.L.U32 UR4, UR4, 0x7, URZ ;  /* 0x0000000704047899 */ /* 0x000fe2000800063f */
[----:B-----5:R-:W-:-:S05]  /*01a0*/  IMAD R5, R5, c[0x0][0x548], RZ ;  /* 0x0001520005057a24 */ /* 0x020fca00078e02ff */
[----:B------:R-:W-:-:S04]  /*01b0*/  MOV R92, UR4 ;  /* 0x00000004005c7c02 */ /* 0x000fc80008000f00 */
[----:B------:R-:W-:-:S04]  /*01c0*/  ISETP.GE.AND P0, PT, R92, R5, PT ;  /* 0x000000055c00720c */ /* 0x000fc80003f06270 */
[----:B------:R-:W-:Y:S01]  /*01d0*/  SEL R196, R196, 0xffffffff, !P0 ;  /* 0xffffffffc4c47807 */ /* 0x000fe20004000000 */
[----:B------:R-:W-:Y:S05]  /*01e0*/  BRA `(.L_x_1224) ;  /* 0x0000013000007947 */ /* 0x000fea0003800000 */
.L_x_1220:
[----:B------:R-:W-:-:S04]  /*01f0*/  ISETP.NE.U32.AND P0, PT, RZ, c[0x0][0x568], PT ;  /* 0x00015a00ff007a0c */ /* 0x000fc80003f05070 */
[----:B------:R-:W-:-:S13]  /*0200*/  ISETP.NE.AND.EX P0, PT, RZ, c[0x0][0x56c], PT, P0 ;  /* 0x00015b00ff007a0c */ /* 0x000fda0003f05300 */
[----:B------:R-:W-:Y:S05]  /*0210*/  @!P0 BRA `(.L_x_1225) ;  /* 0x0000002000008947 */ /* 0x000fea0003800000 */
[----:B------:R1:W5:Y:S01]  /*0220*/  LDG.E R5, [R4.64] ;  /* 0x0000000604057981 */ /* 0x000362000c1e1900 */
[----:B------:R-:W-:Y:S05]  /*0230*/  BRA `(.L_x_1226) ;  /* 0x0000009000007947 */ /* 0x000fea0003800000 */
.L_x_1225:
        /* <DEDUP_REMOVED lines=8> */
.L_x_1227:
[----:B------:R-:W-:-:S04]  /*02c0*/  MOV R5, c[0x0][0x54c] ;  /* 0x0001530000057a02 */ /* 0x000fc80000000f00 */
.L_x_1226:
[----:B------:R-:W-:Y:S01]  /*02d0*/  USHF.L.U32 UR4, UR4, 0x7, URZ ;  /* 0x0000000704047899 */ /* 0x000fe2000800063f */
[----:B-----5:R-:W-:-:S05]  /*02e0*/  IMAD R5, R5, c[0x0][0x548], RZ ;  /* 0x0001520005057a24 */ /* 0x020fca00078e02ff */
[----:B------:R-:W-:-:S04]  /*02f0*/  MOV R92, UR4 ;  /* 0x00000004005c7c02 */ /* 0x000fc80008000f00 */
[----:B------:R-:W-:-:S04]  /*0300*/  ISETP.GE.AND P0, PT, R92, R5, PT ;  /* 0x000000055c00720c */ /* 0x000fc80003f06270 */
[----:B------:R-:W-:-:S04]  /*0310*/  SEL R196, R196, 0xffffffff, !P0 ;  /* 0xffffffffc4c47807 */ /* 0x000fc80004000000 */
.L_x_1224:
        /* <DEDUP_REMOVED lines=27> */
[----:B------:R-:W-:-:S02]  /*04d0*/  IMAD.MOV.U32 R5, RZ, RZ, c[0x0][0x1d0] ;  /* 0x00007400ff057624 */ /* 0x000fc400078e00ff */
[----:B------:R-:W-:Y:S01]  /*04e0*/  IMAD.MOV.U32 R99, RZ, RZ, c[0x0][0x228] ;  /* 0x00008a00ff637624 */ /* 0x000fe200078e00ff */
[----:B---3--:R-:W-:Y:S01]  /*04f0*/  SHF.R.S32.HI R91, RZ, 0x1f, R195 ;  /* 0x0000001fff5b7819 */ /* 0x008fe200000114c3 */
[----:B------:R-:W-:Y:S05]  /*0500*/  @P0 BRA `(.L_x_1228) ;  /* 0x0000004000000947 */ /* 0x000fea0003800000 */
[----:B--2---:R-:W-:Y:S05]  /*0510*/  @!P1 BRA `(.L_x_1228) ;  /* 0x0000003000009947 */ /* 0x004fea0003800000 */
[----:B-----5:R-:W2:Y:S04]  /*0520*/  LDG.E R218, [R12.64] ;  /* 0x000000060cda7981 */ /* 0x020ea8000c1e1900 */
[----:B------:R-:W2:Y:S02]  /*0530*/  LDG.E R7, [R12.64+0x4] ;  /* 0x000004060c077981 */ /* 0x000ea4000c1e1900 */
[----:B--2---:R-:W-:Y:S02]  /*0540*/  IADD3 R218, -R218, R7, RZ ;  /* 0x00000007dada7210 */ /* 0x004fe40007ffe1ff */
.L_x_1228:
[----:B--2---:R-:W-:-:S04]  /*0550*/  ISETP.NE.U32.AND P0, PT, RZ, c[0x0][0x368], PT ;  /* 0x0000da00ff007a0c */ /* 0x004fc80003f05070 */
[----:B------:R-:W-:-:S13]  /*0560*/  ISETP.NE.AND.EX P0, PT, RZ, c[0x0][0x36c], PT, P0 ;  /* 0x0000db00ff007a0c */ /* 0x000fda0003f05300 */
[----:B------:R-:W-:Y:S05]  /*0570*/  @!P0 BRA `(.L_x_1229) ;  /* 0x0000003000008947 */ /* 0x000fea0003800000 */
[----:B-1----:R-:W-:-:S06]  /*0580*/  IMAD.WIDE R4, R196, R3, c[0x0][0x368] ;  /* 0x0000da00c4047625 */ /* 0x002fcc00078e0203 */
[----:B------:R1:W5:Y:S01]  /*0590*/  LDG.E R5, [R4.64] ;  /* 0x0000000604057981 */ /* 0x000362000c1e1900 */
[----:B------:R-:W-:Y:S05]  /*05a0*/  BRA `(.L_x_1230) ;  /* 0x0000004000007947 */ /* 0x000fea0003800000 */
.L_x_1229:
[----:B------:R-:W-:Y:S05]  /*05b0*/  @!P5 BRA `(.L_x_1230) ;  /* 0x000000300000d947 */ /* 0x000fea0003800000 */
[----:B------:R-:W2:Y:S04]  /*05c0*/  LDG.E R5, [R8.64] ;  /* 0x0000000608057981 */ /* 0x000ea8000c1e1900 */
[----:B------:R-:W2:Y:S02]  /*05d0*/  LDG.E R0, [R8.64+0x4] ;  /* 0x0000040608007981 */ /* 0x000ea4000c1e1900 */
[----:B--2---:R-:W-:Y:S02]  /*05e0*/  IADD3 R5, -R5, R0, RZ ;  /* 0x0000000005057210 */ /* 0x004fe40007ffe1ff */
.L_x_1230:
[----:B------:R-:W2:Y:S04]  /*05f0*/  @P4 LDG.E R0, [R10.64] ;  /* 0x000000060a004981 */ /* 0x000ea8000c1e1900 */
[----:B------:R-:W2:Y:S01]  /*0600*/  @P4 LDG.E R7, [R10.64+0x4] ;  /* 0x000004060a074981 */ /* 0x000ea2000c1e1900 */
[----:B------:R-:W-:Y:S01]  /*0610*/  IMAD.MOV.U32 R216, RZ, RZ, c[0x0][0x2c4] ;  /* 0x0000b100ffd87624 */ /* 0x000fe200078e00ff */
[----:B------:R-:W-:Y:S01]  /*0620*/  ISETP.NE.U32.AND P0, PT, RZ, c[0x0][0x378], PT ;  /* 0x0000de00ff007a0c */ /* 0x000fe20003f05070 */
[----:B-----5:R-:W-:-:S03]  /*0630*/  IMAD.MOV.U32 R90, RZ, RZ, R5 ;  /* 0x000000ffff5a7224 */ /* 0x020fc600078e0005 */
[----:B------:R-:W-:Y:S02]  /*0640*/  ISETP.NE.AND P1, PT, R216, 0x1, PT ;  /* 0x00000001d800780c */ /* 0x000fe40003f25270 */
[----:B------:R-:W-:Y:S02]  /*0650*/  ISETP.NE.AND.EX P0, PT, RZ, c[0x0][0x37c], PT, P0 ;  /* 0x0000df00ff007a0c */ /* 0x000fe40003f05300 */
[----:B------:R-:W-:-:S09]  /*0660*/  IADD3 R2, R92, 0x7f, RZ ;  /* 0x0000007f5c027810 */ /* 0x000fd20007ffe0ff */
[----:B-1----:R-:W-:Y:S02]  /*0670*/  @P1 IADD3 R4, R92, 0x7f, RZ ;  /* 0x0000007f5c041810 */ /* 0x002fe40007ffe0ff */
[----:B------:R-:W-:-:S04]  /*0680*/  @P0 IMAD.WIDE R8, R196, R3, c[0x0][0x378] ;  /* 0x0000de00c4080625 */ /* 0x000fc800078e0203 */
[----:B------:R-:W-:Y:S01]  /*0690*/  @P1 IMAD.HI.U32 R4, R4, c[0x0][0x2c8], RZ ;  /* 0x0000b20004041a27 */ /* 0x000fe200078e00ff */
[----:B------:R1:W5:Y:S01]  /*06a0*/  @P0 LDG.E R90, [R8.64] ;  /* 0x00000006085a0981 */ /* 0x000362000c1e1900 */
[----:B------:R-:W-:-:S03]  /*06b0*/  LOP3.LUT R197, R197, 0xfffffff7, RZ, 0xc0, !PT ;  /* 0xfffffff7c5c57812 */ /* 0x000fc600078ec0ff */
[----:B------:R-:W-:Y:S02]  /*06c0*/  @P1 SHF.R.U32.HI R2, RZ, c[0x0][0x2cc], R4 ;  /* 0x0000b300ff021a19 */ /* 0x000fe40000011604 */
[----:B------:R-:W-:Y:S01]  /*06d0*/  @P1 LOP3.LUT R197, R197, 0x8, RZ, 0xfc, !PT ;  /* 0x00000008c5c51812 */ /* 0x000fe200078efcff */
[----:B--2---:R-:W-:Y:S02]  /*06e0*/  @P4 IMAD.IADD R99, R7, 0x1, -R0 ;  /* 0x0000000107634824 */ /* 0x004fe400078e0a00 */
[----:B------:R-:W-:-:S04]  /*06f0*/  IMAD.IADD R0, R5, 0x1, -R96 ;  /* 0x0000000105007824 */ /* 0x000fc800078e0a60 */
[----:B------:R-:W-:Y:S02]  /*0700*/  IMAD.IADD R215, R0, 0x1, R99 ;  /* 0x0000000100d77824 */ /* 0x000fe400078e0263 */
[----:B------:R-:W-:-:S03]  /*0710*/  IMAD.MOV R11, RZ, RZ, -R0 ;  /* 0x000000ffff0b7224 */ /* 0x000fc600078e0a00 */
[C---:B------:R-:W-:Y:S02]  /*0720*/  IADD3 R93, R215.reuse, 0x40, -R218 ;  /* 0x00000040d75d7810 */ /* 0x040fe40007ffe8da */
[----:B-1----:R-:W-:Y:S02]  /*0730*/  IADD3 R9, R215, 0x3f, RZ ;  /* 0x0000003fd7097810 */ /* 0x002fe40007ffe0ff */
[----:B------:R-:W-:Y:S01]  /*0740*/  IMNMX R11, RZ, R11, !PT ;  /* 0x0000000bff0b7217 */ /* 0x000fe20007800200 */
[----:B------:R-:W-:Y:S01]  /*0750*/  IMAD.IADD R7, R93, 0x1, R2 ;  /* 0x000000015d077824 */ /* 0x000fe200078e0202 */
[----:B------:R-:W-:-:S04]  /*0760*/  SHF.R.S32.HI R4, RZ, 0x1f, R9 ;  /* 0x0000001fff047819 */ /* 0x000fc80000011409 */
[----:B------:R-:W-:Y:S02]  /*0770*/  SHF.R.S32.HI R2, RZ, 0x1f, R7 ;  /* 0x0000001fff027819 */ /* 0x000fe40000011407 */
[----:B------:R-:W-:Y:S02]  /*0780*/  LEA.HI R4, R4, R9, RZ, 0x6 ;  /* 0x0000000904047211 */ /* 0x000fe400078f30ff */
[----:B------:R-:W-:Y:S02]  /*0790*/  LEA.HI R2, R2, R7, RZ, 0x6 ;  /* 0x0000000702027211 */ /* 0x000fe400078f30ff */
[----:B------:R-:W-:Y:S02]  /*07a0*/  SHF.R.S32.HI R94, RZ, 0x6, R4 ;  /* 0x00000006ff5e7819 */ /* 0x000fe40000011404 */
[----:B------:R-:W-:-:S04]  /*07b0*/  SHF.R.S32.HI R7, RZ, 0x6, R2 ;  /* 0x00000006ff077819 */ /* 0x000fc80000011402 */
[----:B------:R-:W-:-:S05]  /*07c0*/  IMNMX R7, R94, R7, PT ;  /* 0x000000075e077217 */ /* 0x000fca0003800200 */
[----:B------:R-:W-:-:S05]  /*07d0*/  IMAD R0, R7, 0x40, -R0 ;  /* 0x0000004007007824 */ /* 0x000fca00078e0a00 */
[----:B------:R-:W-:-:S04]  /*07e0*/  IMNMX R0, R0, R99, PT ;  /* 0x0000006300007217 */ /* 0x000fc80003800200 */
[----:B------:R-:W-:Y:S02]  /*07f0*/  ISETP.GT.AND P0, PT, R0, R11, PT ;  /* 0x0000000b0000720c */ /* 0x000fe40003f04270 */
[----:B------:R-:W-:-:S05]  /*0800*/  SHF.R.U32.HI R11, RZ, 0x6, R11 ;  /* 0x00000006ff0b7819 */ /* 0x000fca000001160b */
[----:B------:R-:W-:-:S06]  /*0810*/  IMAD.MOV.U32 R6, RZ, RZ, R11 ;  /* 0x000000ffff067224 */ /* 0x000fcc00078e000b */
        /* <DEDUP_REMOVED lines=8> */
[----:B------:R-:W-:-:S05]  /*08a0*/  @P3 IMAD.WIDE R16, R196, R3, c[0x0][0x340] ;  /* 0x0000d000c4103625 */ /* 0x000fca00078e0203 */
[----:B------:R1:W2:Y:S01]  /*08b0*/  @P3 LDG.E R0, [R16.64] ;  /* 0x0000000610003981 */ /* 0x0002a2000c1e1900 */
[----:B------:R-:W-:Y:S01]  /*08c0*/  SHF.R.S32.HI R2, RZ, 0x1f, R89 ;  /* 0x0000001fff027819 */ /* 0x000fe20000011459 */
[----:B------:R-:W-:Y:S01]  /*08d0*/  IMAD.MOV.U32 R102, RZ, RZ, c[0x0][0x238] ;  /* 0x00008e00ff667624 */ /* 0x000fe200078e00ff */
[----:B------:R-:W-:Y:S01]  /*08e0*/  SHF.R.S32.HI R3, RZ, 0x1f, R15 ;  /* 0x0000001fff037819 */ /* 0x000fe2000001140f */
[----:B------:R-:W-:Y:S01]  /*08f0*/  IMAD.MOV.U32 R135, RZ, RZ, 0x6 ;  /* 0x00000006ff877424 */ /* 0x000fe200078e00ff */
[----:B------:R-:W-:Y:S01]  /*0900*/  LEA.HI R8, R2, R89, RZ, 0x3 ;  /* 0x0000005902087211 */ /* 0x000fe200078f18ff */
[----:B------:R-:W-:Y:S01]  /*0910*/  IMAD.MOV.U32 R110, RZ, RZ, c[0x0][0x258] ;  /* 0x00009600ff6e7624 */ /* 0x000fe200078e00ff */
[----:B------:R-:W-:Y:S01]  /*0920*/  IADD3 R18, R6, -0x1, RZ ;  /* 0xffffffff06127810 */ /* 0x000fe20007ffe0ff */
[----:B------:R-:W-:Y:S01]  /*0930*/  IMAD R152, R91, c[0x0][0x240], RZ ;  /* 0x000090005b987a24 */ /* 0x000fe200078e02ff */
[----:B------:R-:W-:Y:S01]  /*0940*/  SHF.R.S32.HI R4, RZ, 0x3, R8 ;  /* 0x00000003ff047819 */ /* 0x000fe20000011408 */
[----:B------:R-:W-:Y:S01]  /*0950*/  IMAD.SHL.U32 R103, R102, 0x40, RZ ;  /* 0x0000004066677824 */ /* 0x000fe200078e00ff */
[----:B------:R-:W-:Y:S01]  /*0960*/  LOP3.LUT R8, R8, 0x1ffffff8, RZ, 0xc0, !PT ;  /* 0x1ffffff808087812 */ /* 0x000fe200078ec0ff */
[----:B------:R-:W-:Y:S01]  /*0970*/  IMAD R152, R195, c[0x0][0x244], R152 ;  /* 0x00009100c3987a24 */ /* 0x000fe200078e0298 */
[----:B------:R-:W-:Y:S01]  /*0980*/  IADD3 R15, P0, R4, R15, RZ ;  /* 0x0000000f040f7210 */ /* 0x000fe20007f1e0ff */
[----:B------:R-:W-:Y:S01]  /*0990*/  IMAD.SHL.U32 R100, R110, 0x40, RZ ;  /* 0x000000406e647824 */ /* 0x000fe200078e00ff */
[----:B------:R-:W-:Y:S01]  /*09a0*/  SHF.L.U64.HI R101, R102, R135, c[0x0][0x23c] ;  /* 0x00008f0066657619 */ /* 0x000fe20000010287 */
[----:B------:R-:W-:Y:S01]  /*09b0*/  IMAD.IADD R8, R89, 0x1, -R8 ;  /* 0x0000000159087824 */ /* 0x000fe200078e0a08 */
[----:B------:R-:W-:Y:S01]  /*09c0*/  LEA.HI.X.SX32 R20, R4, R3, 0x1, P0 ;  /* 0x0000000304147211 */ /* 0x000fe200000f0eff */
[----:B------:R-:W-:Y:S01]  /*09d0*/  IMAD.SHL.U32 R105, R102, 0x20, RZ ;  /* 0x0000002066697824 */ /* 0x000fe200078e00ff */
[----:B------:R-:W-:Y:S01]  /*09e0*/  SHF.L.U64.HI R98, R110, R135, c[0x0][0x25c] ;  /* 0x000097006e627619 */ /* 0x000fe20000010287 */
[----:B------:R-:W-:Y:S01]  /*09f0*/  IMAD.SHL.U32 R8, R8, 0x8, RZ ;  /* 0x0000000808087824 */ /* 0x000fe200078e00ff */
[----:B------:R-:W-:Y:S01]  /*0a00*/  SHF.R.S32.HI R7, RZ, 0x1f, R18 ;  /* 0x0000001fff077819 */ /* 0x000fe20000011412 */
[----:B------:R-:W-:Y:S01]  /*0a10*/  IMAD R12, R20, c[0x0][0x238], RZ ;  /* 0x00008e00140c7a24 */ /* 0x000fe200078e02ff */
[----:B------:R-:W-:Y:S01]  /*0a20*/  SEL R150, R196, RZ, !P4 ;  /* 0x000000ffc4967207 */ /* 0x000fe20006000000 */
[----:B------:R-:W-:Y:S01]  /*0a30*/  IMAD R20, R20, c[0x0][0x258], RZ ;  /* 0x0000960014147a24 */ /* 0x000fe200078e02ff */
[----:B------:R-:W-:Y:S01]  /*0a40*/  SHF.R.S32.HI R9, RZ, 0x1f, R8 ;  /* 0x0000001fff097819 */ /* 0x000fe20000011408 */
[C---:B------:R-:W-:Y:S01]  /*0a50*/  IMAD R12, R15.reuse, c[0x0][0x23c], R12 ;  /* 0x00008f000f0c7a24 */ /* 0x040fe200078e020c */
[----:B-----5:R-:W-:Y:S01]  /*0a60*/  SHF.R.S32.HI R121, RZ, 0x1f, R90 ;  /* 0x0000001fff797819 */ /* 0x020fe2000001145a */
[C---:B------:R-:W-:Y:S01]  /*0a70*/  IMAD R20, R15.reuse, c[0x0][0x25c], R20 ;  /* 0x000097000f147a24 */ /* 0x040fe200078e0214 */
[----:B------:R-:W-:Y:S01]  /*0a80*/  ULDC.U8 UR4, c[0x0][0x298] ;  /* 0x0000a60000047ab9 */ /* 0x000fe20000000000 */
[----:B-1----:R-:W-:-:S04]  /*0a90*/  IMAD.WIDE.U32 R16, R15, c[0x0][0x238], R8 ;  /* 0x00008e000f107a25 */ /* 0x002fc800078e0008 */
[----:B------:R-:W-:Y:S02]  /*0aa0*/  IMAD.IADD R13, R17, 0x1, R12 ;  /* 0x00000001110d7824 */ /* 0x000fe400078e020c */
[----:B------:R-:W-:-:S04]  /*0ab0*/  IMAD.WIDE.U32 R14, R15, c[0x0][0x258], R8 ;  /* 0x000096000f0e7a25 */ /* 0x000fc800078e0008 */
[----:B------:R-:W-:Y:S02]  /*0ac0*/  IMAD.MOV.U32 R12, RZ, RZ, R16 ;  /* 0x000000ffff0c7224 */ /* 0x000fe400078e0010 */
[----:B------:R-:W-:Y:S01]  /*0ad0*/  IMAD.IADD R21, R15, 0x1, R20 ;  /* 0x000000010f157824 */ /* 0x000fe200078e0214 */
[----:B------:R-:W-:Y:S01]  /*0ae0*/  SHF.R.S32.HI R15, RZ, 0x1f, R196 ;  /* 0x0000001fff0f7819 */ /* 0x000fe200000114c4 */
[----:B------:R-:W-:-:S03]  /*0af0*/  IMAD.WIDE.U32 R12, R195, c[0x0][0x240], R12 ;  /* 0x00009000c30c7a25 */ /* 0x000fc600078e000c */
[----:B------:R-:W-:Y:S01]  /*0b00*/  SEL R155, R15, RZ, !P4 ;  /* 0x000000ff0f9b7207 */ /* 0x000fe20006000000 */
[-C--:B------:R-:W-:Y:S02]  /*0b10*/  IMAD R10, R101, R18.reuse, RZ ;  /* 0x00000012650a7224 */ /* 0x080fe400078e02ff */
[----:B------:R-:W-:Y:S02]  /*0b20*/  IMAD R3, R98, R18, RZ ;  /* 0x0000001262037224 */ /* 0x000fe400078e02ff */
[----:B------:R-:W-:Y:S02]  /*0b30*/  IMAD.IADD R153, R13, 0x1, R152 ;  /* 0x000000010d997824 */ /* 0x000fe400078e0298 */
[----:B------:R-:W-:Y:S02]  /*0b40*/  IMAD.IADD R13, R99, 0x1, -R4 ;  /* 0x00000001630d7824 */ /* 0x000fe400078e0a04 */
[C---:B------:R-:W-:Y:S01]  /*0b50*/  IMAD R9, R7.reuse, R103, R10 ;  /* 0x0000006707097224 */ /* 0x040fe200078e020a */
[----:B------:R-:W-:Y:S01]  /*0b60*/  IADD3 R10, R8, 0x80, RZ ;  /* 0x00000080080a7810 */ /* 0x000fe20007ffe0ff */
[----:B------:R-:W-:-:S02]  /*0b70*/  IMAD R7, R7, R100, R3 ;  /* 0x0000006407077224 */ /* 0x000fc400078e0203 */
[----:B------:R-:W-:Y:S02]  /*0b80*/  IMAD.SHL.U32 R3, R4, 0x40, RZ ;  /* 0x0000004004037824 */ /* 0x000fe400078e00ff */
[----:B------:R-:W-:Y:S02]  /*0b90*/  IMAD R4, R18, -0x40, R13 ;  /* 0xffffffc012047824 */ /* 0x000fe400078e020d */
[----:B------:R-:W-:Y:S01]  /*0ba0*/  IMAD.MOV.U32 R152, RZ, RZ, R12 ;  /* 0x000000ffff987224 */ /* 0x000fe200078e000c */
[----:B------:R-:W-:Y:S01]  /*0bb0*/  LOP3.LUT R3, R3, 0x1c0, RZ, 0xc0, !PT ;  /* 0x000001c003037812 */ /* 0x000fe200078ec0ff */
[----:B------:R-:W-:Y:S01]  /*0bc0*/  IMAD R157, R155, c[0x0][0x248], RZ ;  /* 0x000092009b9d7a24 */ /* 0x000fe200078e02ff */
[----:B------:R-:W-:Y:S01]  /*0bd0*/  ISETP.GE.AND P2, PT, R4, 0x1, PT ;  /* 0x000000010400780c */ /* 0x000fe20003f46270 */
[----:B------:R-:W-:Y:S01]  /*0be0*/  IMAD.WIDE.U32 R152, R150, c[0x0][0x248], R152 ;  /* 0x0000920096987a25 */ /* 0x000fe200078e0098 */
[----:B------:R-:W-:Y:S02]  /*0bf0*/  ISETP.GE.AND P1, PT, R4, 0x21, PT ;  /* 0x000000210400780c */ /* 0x000fe40003f26270 */
[----:B------:R-:W-:Y:S01]  /*0c00*/  LOP3.LUT R4, R3, 0x38, R8, 0xf8, !PT ;  /* 0x0000003803047812 */ /* 0x000fe200078ef808 */
[----:B------:R-:W-:Y:S01]  /*0c10*/  IMAD R157, R150, c[0x0][0x24c], R157 ;  /* 0x00009300969d7a24 */ /* 0x000fe200078e029d */
[----:B------:R-:W-:Y:S01]  /*0c20*/  SHF.R.U32.HI R3, RZ, 0x3, R3 ;  /* 0x00000003ff037819 */ /* 0x000fe20000011603 */
[----:B------:R-:W-:Y:S01]  /*0c30*/  IMAD.MOV.U32 R20, RZ, RZ, R14 ;  /* 0x000000ffff147224 */ /* 0x000fe200078e000e */
[----:B------:R-:W-:Y:S01]  /*0c40*/  LEA.HI R14, R2, R89, RZ, 0x6 ;  /* 0x00000059020e7211 */ /* 0x000fe200078f30ff */
[----:B------:R-:W-:Y:S01]  /*0c50*/  IMAD R16, R91, c[0x0][0x260], RZ ;  /* 0x000098005b107a24 */ /* 0x000fe200078e02ff */
[----:B------:R-:W-:Y:S01]  /*0c60*/  LOP3.LUT R3, R4, R3, RZ, 0x3c, !PT ;  /* 0x0000000304037212 */ /* 0x000fe200078e3cff */
[----:B------:R-:W-:-:S02]  /*0c70*/  IMAD.IADD R157, R153, 0x1, R157 ;  /* 0x00000001999d7824 */ /* 0x000fc400078e029d */
[----:B------:R-:W-:Y:S02]  /*0c80*/  IMAD.MOV.U32 R156, RZ, RZ, R152 ;  /* 0x000000ffff9c7224 */ /* 0x000fe400078e0098 */
[C---:B------:R-:W-:Y:S02]  /*0c90*/  IMAD R16, R195.reuse, c[0x0][0x264], R16 ;  /* 0x00009900c3107a24 */ /* 0x040fe400078e0210 */
[----:B------:R-:W-:-:S04]  /*0ca0*/  IMAD.WIDE.U32 R20, R195, c[0x0][0x260], R20 ;  /* 0x00009800c3147a25 */ /* 0x000fc800078e0014 */
[----:B------:R-:W-:-:S04]  /*0cb0*/  IMAD.WIDE.U32 R12, R18, R103, R156 ;  /* 0x00000067120c7225 */ /* 0x000fc800078e009c */
[----:B------:R-:W-:Y:S02]  /*0cc0*/  IMAD.IADD R17, R21, 0x1, R16 ;  /* 0x0000000115117824 */ /* 0x000fe400078e0210 */
[----:B------:R-:W-:Y:S02]  /*0cd0*/  IMAD R155, R155, c[0x0][0x268], RZ ;  /* 0x00009a009b9b7a24 */ /* 0x000fe400078e02ff */
[----:B------:R-:W-:Y:S02]  /*0ce0*/  IMAD.MOV.U32 R109, RZ, RZ, 0x5 ;  /* 0x00000005ff6d7424 */ /* 0x000fe400078e00ff */
[----:B------:R-:W-:Y:S01]  /*0cf0*/  IMAD.MOV.U32 R16, RZ, RZ, R20 ;  /* 0x000000ffff107224 */ /* 0x000fe200078e0014 */
[----:B------:R-:W-:Y:S01]  /*0d00*/  @P2 LEA R20, P0, R12, c[0x0][0x220], 0x1 ;  /* 0x000088000c142a11 */ /* 0x000fe200078008ff */
[----:B------:R-:W-:Y:S01]  /*0d10*/  IMAD.IADD R9, R13, 0x1, R9 ;  /* 0x000000010d097824 */ /* 0x000fe200078e0209 */
[----:B------:R-:W-:Y:S01]  /*0d20*/  @P1 IADD3 R13, P4, R105, R12, RZ ;  /* 0x0000000c690d1210 */ /* 0x000fe20007f9e0ff */
[----:B------:R-:W-:Y:S01]  /*0d30*/  IMAD R155, R150, c[0x0][0x26c], R155 ;  /* 0x00009b00969b7a24 */ /* 0x000fe200078e029b */
[----:B------:R-:W-:Y:S01]  /*0d40*/  SHF.L.U64.HI R102, R102, R109, c[0x0][0x23c] ;  /* 0x00008f0066667619 */ /* 0x000fe2000001026d */
[----:B------:R-:W-:Y:S01]  /*0d50*/  IMAD.WIDE.U32 R150, R150, c[0x0][0x268], R16 ;  /* 0x00009a0096967a25 */ /* 0x000fe200078e0010 */
[----:B------:R-:W-:-:S02]  /*0d60*/  @P2 LEA.HI.X R21, R12, c[0x0][0x224], R9, 0x1, P0 ;  /* 0x000089000c152a11 */ /* 0x000fc400000f0c09 */
[----:B------:R-:W-:Y:S01]  /*0d70*/  IADD3 R12, R8, 0x40, RZ ;  /* 0x00000040080c7810 */ /* 0x000fe20007ffe0ff */
[----:B------:R-:W-:Y:S01]  /*0d80*/  IMAD.IADD R155, R151, 0x1, R155 ;  /* 0x00000001979b7824 */ /* 0x000fe200078e029b */
[----:B------:R-:W-:Y:S01]  /*0d90*/  @P1 LEA R16, P0, R13, c[0x0][0x220], 0x1 ;  /* 0x000088000d101a11 */ /* 0x000fe200078008ff */
[----:B------:R-:W-:Y:S01]  /*0da0*/  IMAD.MOV.U32 R154, RZ, RZ, R150 ;  /* 0x000000ffff9a7224 */ /* 0x000fe200078e0096 */
[C---:B------:R-:W-:Y:S01]  /*0db0*/  SHF.L.U64.HI R109, R110.reuse, R109, c[0x0][0x25c] ;  /* 0x000097006e6d7619 */ /* 0x040fe2000001026d */
[----:B------:R-:W-:Y:S02]  /*0dc0*/  IMAD.IADD R160, R95, 0x1, R5 ;  /* 0x000000015fa07824 */ /* 0x000fe400078e0205 */
[----:B------:R-:W-:Y:S02]  /*0dd0*/  IMAD.SHL.U32 R110, R110, 0x20, RZ ;  /* 0x000000206e6e7824 */ /* 0x000fe400078e00ff */
[----:B------:R-:W-:Y:S01]  /*0de0*/  IMAD.MOV.U32 R108, RZ, RZ, 0x1 ;  /* 0x00000001ff6c7424 */ /* 0x000fe200078e00ff */
[----:B------:R-:W-:Y:S01]  /*0df0*/  SHF.R.S32.HI R5, RZ, 0x1f, R160 ;  /* 0x0000001fff057819 */ /* 0x000fe200000114a0 */
[----:B------:R-:W-:-:S02]  /*0e00*/  IMAD R158, R91, c[0x0][0x1e8], RZ ;  /* 0x00007a005b9e7a24 */ /* 0x000fc400078e02ff */
[----:B------:R-:W-:Y:S02]  /*0e10*/  IMAD.MOV.U32 R67, RZ, RZ, 0x1 ;  /* 0x00000001ff437424 */ /* 0x000fe400078e00ff */
[----:B------:R-:W-:Y:S02]  /*0e20*/  IMAD R158, R195, c[0x0][0x1ec], R158 ;  /* 0x00007b00c39e7a24 */ /* 0x000fe400078e029e */
[----:B------:R-:W-:Y:S01]  /*0e30*/  IMAD.MOV.U32 R55, RZ, RZ, RZ ;  /* 0x000000ffff377224 */ /* 0x000fe200078e00ff */
[--C-:B--2---:R-:W-:Y:S01]  /*0e40*/  @P3 SHF.R.S32.HI R23, RZ, 0x1f, R0.reuse ;  /* 0x0000001fff173819 */ /* 0x104fe20000011400 */
[----:B------:R-:W-:Y:S02]  /*0e50*/  @P3 IMAD.MOV.U32 R22, RZ, RZ, R0 ;  /* 0x000000ffff163224 */ /* 0x000fe400078e0000 */
[----:B------:R-:W-:Y:S02]  /*0e60*/  @!P3 IMAD.MOV.U32 R22, RZ, RZ, R196 ;  /* 0x000000ffff16b224 */ /* 0x000fe400078e00c4 */
[----:B------:R-:W-:Y:S01]  /*0e70*/  @!P3 IMAD.MOV.U32 R23, RZ, RZ, R15 ;  /* 0x000000ffff17b224 */ /* 0x000fe200078e000f */
[----:B------:R-:W-:Y:S01]  /*0e80*/  ISETP.GE.AND P3, PT, R10, c[0x0][0x1d4], PT ;  /* 0x000075000a007a0c */ /* 0x000fe20003f66270 */
[----:B------:R-:W-:Y:S01]  /*0e90*/  IMAD.SHL.U32 R10, R14, 0x8, RZ ;  /* 0x000000080e0a7824 */ /* 0x000fe200078e00ff */
[----:B------:R-:W-:Y:S01]  /*0ea0*/  SEL R172, R22, RZ, !P5 ;  /* 0x000000ff16ac7207 */ /* 0x000fe20006800000 */
[----:B------:R-:W-:Y:S01]  /*0eb0*/  @P1 IMAD.X R0, R102, 0x1, R9, P4 ;  /* 0x0000000166001824 */ /* 0x000fe200020e0609 */
[----:B------:R-:W-:-:S02]  /*0ec0*/  SEL R4, R23, RZ, !P5 ;  /* 0x000000ff17047207 */ /* 0x000fc40006800000 */
[----:B------:R-:W-:Y:S01]  /*0ed0*/  ISETP.GE.AND P5, PT, R8, c[0x0][0x1d4], PT ;  /* 0x0000750008007a0c */ /* 0x000fe20003fa6270 */
[----:B------:R-:W-:Y:S01]  /*0ee0*/  IMAD.WIDE.U32 R8, R18, R100, R154 ;  /* 0x0000006412087225 */ /* 0x000fe200078e009a */
[----:B------:R-:W-:Y:S02]  /*0ef0*/  ISETP.GE.AND P4, PT, R12, c[0x0][0x1d4], PT ;  /* 0x000075000c007a0c */ /* 0x000fe40003f86270 */
[----:B------:R-:W-:Y:S01]  /*0f00*/  LOP3.LUT R10, R3, 0xfffffe00, R10, 0xf8, !PT ;  /* 0xfffffe00030a7812 */ /* 0x000fe200078ef80a */
[----:B------:R-:W-:Y:S01]  /*0f10*/  IMAD R107, R4, c[0x0][0x1f0], RZ ;  /* 0x00007c00046b7a24 */ /* 0x000fe200078e02ff */
[----:B------:R-:W-:Y:S01]  /*0f20*/  @P1 LEA.HI.X R17, R13, c[0x0][0x224], R0, 0x1, P0 ;  /* 0x000089000d111a11 */ /* 0x000fe200000f0c00 */
[----:B------:R-:W-:Y:S01]  /*0f30*/  IMAD.IADD R0, R9, 0x1, R7 ;  /* 0x0000000109007824 */ /* 0x000fe200078e0207 */
[----:B------:R-:W-:Y:S01]  /*0f40*/  @P2 LEA R12, P0, R8, c[0x0][0x250], 0x1 ;  /* 0x00009400080c2a11 */ /* 0x000fe200078008ff */
[C---:B------:R-:W-:Y:S02]  /*0f50*/  @P2 IMAD.SHL.U32 R7, R10.reuse, 0x2, RZ ;  /* 0x000000020a072824 */ /* 0x040fe400078e00ff */
[----:B------:R-:W-:Y:S01]  /*0f60*/  @P1 IMAD.SHL.U32 R3, R10, 0x2, RZ ;  /* 0x000000020a031824 */ /* 0x000fe200078e00ff */
[----:B------:R-:W-:Y:S01]  /*0f70*/  @P2 LEA.HI.X R13, R8, c[0x0][0x254], R0, 0x1, P0 ;  /* 0x00009500080d2a11 */ /* 0x000fe200000f0c00 */
[----:B------:R-:W-:Y:S01]  /*0f80*/  @P2 IMAD.SHL.U32 R9, R10, 0x2, RZ ;  /* 0x000000020a092824 */ /* 0x000fe200078e00ff */
[----:B------:R-:W-:Y:S01]  /*0f90*/  @!PT LDS RZ, [RZ] ;  /* 0x00000000fffff984 */ /* 0x000fe20000000800 */
[----:B------:R-:W-:Y:S01]  /*0fa0*/  @!PT LDS RZ, [RZ] ;  /* 0x00000000fffff984 */ /* 0x000fe20000000800 */
[----:B------:R-:W-:Y:S01]  /*0fb0*/  @!PT LDS RZ, [RZ] ;  /* 0x00000000fffff984 */ /* 0x000fe20000000800 */
[----:B------:R1:W-:Y:S01]  /*0fc0*/  @P2 LDGSTS.E.BYPASS.LTC128B.128 [R7+0xc100], [R20.64], !P5 ;  /* 0x0c10000014072fae */ /* 0x0003e2000e901d46 */
[----:B------:R-:W-:Y:S01]  /*0fd0*/  ISETP.GT.AND P0, PT, R18, R11, PT ;  /* 0x0000000b1200720c */ /* 0x000fe20003f04270 */
[----:B------:R-:W-:-:S02]  /*0fe0*/  IMAD R107, R172, c[0x0][0x1f4], R107 ;  /* 0x00007d00ac6b7a24 */ /* 0x000fc400078e026b */
[----:B------:R1:W-:Y:S01]  /*0ff0*/  @P2 LDGSTS.E.BYPASS.LTC128B.128 [R7+0xe100], [R20.64+0x80], !P4 ;  /* 0x0e10008014072fae */ /* 0x0003e2000e101d46 */
[----:B------:R-:W-:Y:S02]  /*1000*/  IMAD R125, R4, c[0x0][0x218], RZ ;  /* 0x00008600047d7a24 */ /* 0x000fe400078e02ff */
[----:B------:R-:W-:Y:S01]  /*1010*/  IMAD.MOV.U32 R4, RZ, RZ, c[0x0][0x280] ;  /* 0x0000a000ff047624 */ /* 0x000fe200078e00ff */
[----:B------:R1:W-:Y:S01]  /*1020*/  @P2 LDGSTS.E.BYPASS.LTC128B.128 [R7+0x10100], [R20.64+0x100], !P3 ;  /* 0x1010010014072fae */ /* 0x0003e2000d901d46 */
[----:B------:R-:W-:Y:S02]  /*1030*/  IMAD R125, R172, c[0x0][0x21c], R125 ;  /* 0x00008700ac7d7a24 */ /* 0x000fe400078e027d */
[C---:B------:R-:W-:Y:S01]  /*1040*/  IMAD.SHL.U32 R133, R4.reuse, 0x40, RZ ;  /* 0x0000004004857824 */ /* 0x040fe200078e00ff */
[----:B------:R2:W-:Y:S01]  /*1050*/  @P1 LDGSTS.E.BYPASS.LTC128B.128 [R3+0xd100], [R16.64], !P5 ;  /* 0x0d10000010031fae */ /* 0x0005e2000e901d46 */
[----:B------:R-:W-:Y:S02]  /*1060*/  SHF.L.U64.HI R131, R4, R135, c[0x0][0x284] ;  /* 0x0000a10004837619 */ /* 0x000fe40000010287 */
[----:B------:R-:W-:Y:S01]  /*1070*/  @P0 IADD3 R6, R6, -0x2, RZ ;  /* 0xfffffffe06060810 */ /* 0x000fe20007ffe0ff */
[----:B------:R2:W-:Y:S03]  /*1080*/  @P1 LDGSTS.E.BYPASS.LTC128B.128 [R3+0xf100], [R16.64+0x80], !P4 ;  /* 0x0f10008010031fae */ /* 0x0005e6000e101d46 */
[----:B------:R-:W-:Y:S01]  /*1090*/  @P0 SHF.R.S32.HI R15, RZ, 0x1f, R6 ;  /* 0x0000001fff0f0819 */ /* 0x000fe20000011406 */
[----:B------:R2:W-:Y:S01]  /*10a0*/  @P1 LDGSTS.E.BYPASS.LTC128B.128 [R3+0x11100], [R16.64+0x100], !P3 ;  /* 0x1110010010031fae */ /* 0x0005e2000d901d46 */
[----:B------:R-:W-:-:S02]  /*10b0*/  @P0 IMAD R14, R101, R6, RZ ;  /* 0x00000006650e0224 */ /* 0x000fc400078e02ff */
[-C--:B------:R-:W-:Y:S01]  /*10c0*/  @P0 IMAD.WIDE.U32 R22, R6, R103.reuse, R156 ;  /* 0x0000006706160225 */ /* 0x080fe200078e009c */
[----:B------:R-:W0:Y:S03]  /*10d0*/  LDGDEPBAR ;  /* 0x00000000000079af */ /* 0x000e260000000000 */
[----:B------:R-:W-:Y:S01]  /*10e0*/  @P0 IMAD R14, R15, R103, R14 ;  /* 0x000000670f0e0224 */ /* 0x000fe200078e020e */
[----:B------:R-:W-:Y:S01]  /*10f0*/  BAR.SYNC.DEFER_BLOCKING 0x0 ;  /* 0x0000000000007b1d */ /* 0x000fe20000010000 */
[----:B------:R-:W-:Y:S02]  /*1100*/  IMAD.MOV.U32 R6, RZ, RZ, c[0x0][0x27c] ;  /* 0x00009f00ff067624 */ /* 0x000fe400078e00ff */
[----:B------:R-:W-:Y:S02]  /*1110*/  @P0 IMAD.IADD R14, R23, 0x1, R14 ;  /* 0x00000001170e0824 */ /* 0x000fe400078e020e */
[----:B------:R-:W-:-:S02]  /*1120*/  IMAD.SHL.U32 R6, R6, 0x2, RZ ;  /* 0x0000000206067824 */ /* 0x000fc400078e00ff */
[----:B--2---:R-:W-:Y:S02]  /*1130*/  IMAD R3, R5, c[0x0][0x1e0], RZ ;  /* 0x0000780005037a24 */ /* 0x004fe400078e02ff */
[----:B------:R-:W-:Y:S01]  /*1140*/  IMAD.WIDE.U32 R16, R160, c[0x0][0x1e0], RZ ;  /* 0x00007800a0107a25 */ /* 0x000fe200078e00ff */
[----:B------:R-:W-:Y:S01]  /*1150*/  @!PT LDS RZ, [RZ] ;  /* 0x00000000fffff984 */ /* 0x000fe20000000800 */
[----:B------:R-:W-:Y:S01]  /*1160*/  @!PT LDS RZ, [RZ] ;  /* 0x00000000fffff984 */ /* 0x000fe20000000800 */
[----:B------:R-:W-:Y:S01]  /*1170*/  @!PT LDS RZ, [RZ] ;  /* 0x00000000fffff984 */ /* 0x000fe20000000800 */
[----:B------:R2:W-:Y:S04]  /*1180*/  @P2 LDGSTS.E.BYPASS.LTC128B.128 [R9+0x100], [R12.64], !P5 ;  /* 0x001000000c092fae */ /* 0x0005e8000e901d46 */
[----:B------:R2:W-:Y:S04]  /*1190*/  @P2 LDGSTS.E.BYPASS.LTC128B.128 [R9+0x2100], [R12.64+0x80], !P4 ;  /* 0x021000800c092fae */ /* 0x0005e8000e101d46 */
[----:B------:R2:W-:Y:S01]  /*11a0*/  @P2 LDGSTS.E.BYPASS.LTC128B.128 [R9+0x4100], [R12.64+0x100], !P3 ;  /* 0x041001000c092fae */ /* 0x0005e2000d901d46 */
[----:B------:R-:W-:-:S05]  /*11b0*/  @P1 IADD3 R8, P2, R110, R8, RZ ;  /* 0x000000086e081210 */ /* 0x000fca0007f5e0ff */
[----:B-1----:R-:W-:Y:S01]  /*11c0*/  @P1 IMAD.X R7, R109, 0x1, R0, P2 ;  /* 0x000000016d071824 */ /* 0x002fe200010e0600 */
[----:B------:R-:W-:Y:S01]  /*11d0*/  @P1 LEA R20, P2, R8, c[0x0][0x250], 0x1 ;  /* 0x0000940008141a11 */ /* 0x000fe200078408ff */
[----:B------:R-:W-:Y:S02]  /*11e0*/  IMAD R0, R160, c[0x0][0x1e4], R3 ;  /* 0x00007900a0007a24 */ /* 0x000fe400078e0203 */
[----:B------:R-:W-:Y:S01]  /*11f0*/  @P1 IMAD.SHL.U32 R3, R10, 0x2, RZ ;  /* 0x000000020a031824 */ /* 0x000fe200078e00ff */
[----:B------:R-:W-:Y:S01]  /*1200*/  @P1 LEA.HI.X R21, R8, c[0x0][0x254], R7, 0x1, P2 ;  /* 0x0000950008151a11 */ /* 0x000fe200010f0c07 */
[----:B------:R-:W-:Y:S01]  /*1210*/  @P0 IMAD.SHL.U32 R7, R10, 0x2, RZ ;  /* 0x000000020a070824 */ /* 0x000fe200078e00ff */
[----:B------:R-:W-:-:S03]  /*1220*/  @P0 LEA R24, P2, R22, c[0x0][0x220], 0x1 ;  /* 0x0000880016180a11 */ /* 0x000fc600078408ff */
[----:B------:R1:W-:Y:S01]  /*1230*/  @P1 LDGSTS.E.BYPASS.LTC128B.128 [R3+0x1100], [R20.64], !P5 ;  /* 0x0110000014031fae */ /* 0x0003e2000e901d46 */
[----:B------:R-:W-:-:S03]  /*1240*/  @P0 LEA.HI.X R25, R22, c[0x0][0x224], R14, 0x1, P2 ;  /* 0x0000890016190a11 */ /* 0x000fc600010f0c0e */
[----:B------:R1:W-:Y:S04]  /*1250*/  @P1 LDGSTS.E.BYPASS.LTC128B.128 [R3+0x3100], [R20.64+0x80], !P4 ;  /* 0x0310008014031fae */ /* 0x0003e8000e101d46 */
[----:B------:R1:W-:Y:S01]  /*1260*/  @P1 LDGSTS.E.BYPASS.LTC128B.128 [R3+0x5100], [R20.64+0x100], !P3 ;  /* 0x0510010014031fae */ /* 0x0003e2000d901d46 */
[----:B------:R-:W-:Y:S01]  /*1270*/  ISETP.LE.AND P1, PT, R108, c[0x0][0x27c], PT ;  /* 0x00009f006c007a0c */ /* 0x000fe20003f23270 */
[----:B--2---:R-:W-:Y:S01]  /*1280*/  IMAD.IADD R13, R17, 0x1, R0 ;  /* 0x00000001110d7824 */ /* 0x004fe200078e0200 */
[CC--:B------:R-:W-:Y:S01]  /*1290*/  LEA.HI R0, R2.reuse, R89.reuse, RZ, 0x2 ;  /* 0x0000005902007211 */ /* 0x0c0fe200078f10ff */
[----:B------:R-:W0:Y:S01]  /*12a0*/  LDGDEPBAR ;  /* 0x00000000000079af */ /* 0x000e220000000000 */
[----:B------:R-:W-:Y:S01]  /*12b0*/  IMAD.MOV.U32 R12, RZ, RZ, R16 ;  /* 0x000000ffff0c7224 */ /* 0x000fe200078e0010 */
[----:B------:R-:W-:-:S02]  /*12c0*/  LEA.HI R2, R2, R89, RZ, 0x5 ;  /* 0x0000005902027211 */ /* 0x000fc400078f28ff */
[----:B------:R-:W-:Y:S01]  /*12d0*/  LOP3.LUT R8, R0, 0xfffffffc, RZ, 0xc0, !PT ;  /* 0xfffffffc00087812 */ /* 0x000fe200078ec0ff */
[----:B------:R2:W-:Y:S01]  /*12e0*/  @P0 LDGSTS.E.BYPASS.LTC128B.128 [R7+0x12100], [R24.64], !P5 ;  /* 0x1210000018070fae */ /* 0x0005e2000e901d46 */
[--C-:B------:R-:W-:Y:S01]  /*12f0*/  SHF.R.S32.HI R117, RZ, 0x2, R0.reuse ;  /* 0x00000002ff757819 */ /* 0x100fe20000011400 */
[----:B------:R-:W-:Y:S01]  /*1300*/  IMAD.SHL.U32 R2, R2, 0x10, RZ ;  /* 0x0000001002027824 */ /* 0x000fe200078e00ff */
[----:B------:R-:W-:Y:S01]  /*1310*/  SHF.R.S32.HI R0, RZ, 0x1f, R0 ;  /* 0x0000001fff007819 */ /* 0x000fe20000011400 */
[----:B------:R2:W-:Y:S01]  /*1320*/  @P0 LDGSTS.E.BYPASS.LTC128B.128 [R7+0x14100], [R24.64+0x80], !P4 ;  /* 0x1410008018070fae */ /* 0x0005e2000e101d46 */
[----:B------:R-:W-:Y:S02]  /*1330*/  IMAD.WIDE.U32 R12, R195, c[0x0][0x1e8], R12 ;  /* 0x00007a00c30c7a25 */ /* 0x000fe400078e000c */
[----:B------:R-:W-:Y:S01]  /*1340*/  LEA.HI R0, R0, R117, RZ, 0x3 ;  /* 0x0000007500007211 */ /* 0x000fe200078f18ff */
[----:B------:R2:W-:Y:S01]  /*1350*/  @P0 LDGSTS.E.BYPASS.LTC128B.128 [R7+0x16100], [R24.64+0x100], !P3 ;  /* 0x1610010018070fae */ /* 0x0005e2000d901d46 */
[----:B------:R-:W-:Y:S01]  /*1360*/  LOP3.LUT R2, R2, 0xfffffe00, RZ, 0xc0, !PT ;  /* 0xfffffe0002027812 */ /* 0x000fe200078ec0ff */
[----:B------:R-:W-:Y:S01]  /*1370*/  IMAD.IADD R159, R13, 0x1, R158 ;  /* 0x000000010d9f7824 */ /* 0x000fe200078e029e */
[----:B------:R-:W-:Y:S01]  /*1380*/  LOP3.LUT R0, R0, 0xfffffff8, RZ, 0xc0, !PT ;  /* 0xfffffff800007812 */ /* 0x000fe200078ec0ff */
[----:B------:R-:W-:-:S02]  /*1390*/  IMAD.MOV.U32 R158, RZ, RZ, R12 ;  /* 0x000000ffff9e7224 */ /* 0x000fc400078e000c */
[----:B------:R-:W-:Y:S02]  /*13a0*/  IMAD R12, R91, c[0x0][0x210], RZ ;  /* 0x000084005b0c7a24 */ /* 0x000fe400078e02ff */
[----:B------:R-:W-:Y:S01]  /*13b0*/  IMAD.WIDE.U32 R162, R117, c[0x0][0x1e0], RZ ;  /* 0x0000780075a27a25 */ /* 0x000fe200078e00ff */
[----:B-1----:R-:W-:Y:S02]  /*13c0*/  P2R R3, PR, RZ, 0x2 ;  /* 0x00000002ff037803 */ /* 0x002fe40000000000 */
[----:B------:R-:W-:Y:S01]  /*13d0*/  @P0 LEA R14, P1, R105, R24, 0x1 ;  /* 0x00000018690e0211 */ /* 0x000fe200078208ff */
[----:B------:R-:W-:Y:S01]  /*13e0*/  IMAD.IADD R20, R89, 0x1, -R8 ;  /* 0x0000000159147824 */ /* 0x000fe200078e0a08 */
[----:B------:R-:W-:Y:S01]  /*13f0*/  IADD3 R3, -R6, c[0x0][0x1d4], RZ ;  /* 0x0000750006037a10 */ /* 0x000fe20007ffe1ff */
[----:B------:R-:W-:Y:S01]  /*1400*/  IMAD.WIDE.U32 R158, R172, c[0x0][0x1f0], R158 ;  /* 0x00007c00ac9e7a25 */ /* 0x000fe200078e009e */
[----:B------:R-:W-:-:S03]  /*1410*/  @P0 LEA.HI.X R15, R105, R25, R102, 0x1, P1 ;  /* 0x00000019690f0211 */ /* 0x000fc600008f0c66 */
[C---:B------:R-:W-:Y:S02]  /*1420*/  IMAD.SHL.U32 R22, R20.reuse, 0x8, RZ ;  /* 0x0000000814167824 */ /* 0x040fe400078e00ff */
[----:B------:R1:W-:Y:S01]  /*1430*/  @P0 LDGSTS.E.BYPASS.LTC128B.128 [R7+0x13100], [R14.64], !P5 ;  /* 0x131000000e070fae */ /* 0x0003e2000e901d46 */
[----:B------:R-:W-:Y:S02]  /*1440*/  IMAD.SHL.U32 R20, R20, 0x4, RZ ;  /* 0x0000000414147824 */ /* 0x000fe400078e00ff */
[----:B------:R-:W-:Y:S01]  /*1450*/  SHF.R.S32.HI R23, RZ, 0x1f, R22 ;  /* 0x0000001fff177819 */ /* 0x000fe20000011416 */
[----:B------:R1:W-:Y:S01]  /*1460*/  @P0 LDGSTS.E.BYPASS.LTC128B.128 [R7+0x15100], [R14.64+0x80], !P4 ;  /* 0x151000800e070fae */ /* 0x0003e2000e101d46 */
[----:B------:R-:W-:Y:S01]  /*1470*/  IMAD R12, R195, c[0x0][0x214], R12 ;  /* 0x00008500c30c7a24 */ /* 0x000fe200078e020c */
[----:B------:R-:W-:Y:S01]  /*1480*/  IADD3 R19, R20, 0x20, RZ ;  /* 0x0000002014137810 */ /* 0x000fe20007ffe0ff */
[----:B------:R-:W-:Y:S01]  /*1490*/  IMAD.IADD R107, R159, 0x1, R107 ;  /* 0x000000019f6b7824 */ /* 0x000fe200078e026b */
[----:B------:R1:W-:Y:S01]  /*14a0*/  @P0 LDGSTS.E.BYPASS.LTC128B.128 [R7+0x17100], [R14.64+0x100], !P3 ;  /* 0x171001000e070fae */ /* 0x0003e2000d901d46 */
[----:B------:R-:W-:Y:S01]  /*14b0*/  ISETP.GE.AND P0, PT, R22, c[0x0][0x27c], PT ;  /* 0x00009f0016007a0c */ /* 0x000fe20003f06270 */
[C-C-:B------:R-:W-:Y:S01]  /*14c0*/  IMAD.WIDE.U32 R168, R117.reuse, c[0x0][0x280], R22.reuse ;  /* 0x0000a00075a87a25 */ /* 0x140fe200078e0016 */
[----:B------:R-:W-:Y:S01]  /*14d0*/  IADD3 R17, R20, 0x40, RZ ;  /* 0x0000004014117810 */ /* 0x000fe20007ffe0ff */
[----:B------:R-:W0:Y:S01]  /*14e0*/  LDGDEPBAR ;  /* 0x00000000000079af */ /* 0x000e220000000000 */
[----:B------:R-:W-:Y:S01]  /*14f0*/  SEL R9, R6, R3, !P0 ;  /* 0x0000000306097207 */ /* 0x000fe20004000000 */
[----:B------:R-:W-:Y:S01]  /*1500*/  IMAD.WIDE.U32 R170, R117, c[0x0][0x290], R22 ;  /* 0x0000a40075aa7a25 */ /* 0x000fe200078e0016 */
[----:B------:R-:W-:-:S02]  /*1510*/  SHF.R.S32.HI R21, RZ, 0x1f, R20 ;  /* 0x0000001fff157819 */ /* 0x000fc40000011414 */
[----:B------:R-:W-:Y:S01]  /*1520*/  SHF.R.S32.HI R112, RZ, 0x1f, R9 ;  /* 0x0000001fff707819 */ /* 0x000fe20000011409 */
[----:B------:R-:W-:Y:S01]  /*1530*/  IMAD.IADD R16, R20, 0x1, R17 ;  /* 0x0000000114107824 */ /* 0x000fe200078e0211 */
[----:B------:R-:W-:Y:S01]  /*1540*/  IADD3 R144, R22, 0x60, RZ ;  /* 0x0000006016907810 */ /* 0x000fe20007ffe0ff */
[C-C-:B------:R-:W-:Y:S01]  /*1550*/  IMAD.WIDE.U32 R28, R117.reuse, c[0x0][0x290], R20.reuse ;  /* 0x0000a400751c7a25 */ /* 0x140fe200078e0014 */
[----:B------:R-:W-:Y:S02]  /*1560*/  LEA.HI R112, R112, R9, RZ, 0x4 ;  /* 0x0000000970707211 */ /* 0x000fe400078f20ff */
[C---:B------:R-:W-:Y:S01]  /*1570*/  IADD3 R143, R22.reuse, 0x80, RZ ;  /* 0x00000080168f7810 */ /* 0x040fe20007ffe0ff */
[----:B------:R-:W-:Y:S01]  /*1580*/  IMAD.WIDE.U32 R8, R117, c[0x0][0x280], R20 ;  /* 0x0000a00075087a25 */ /* 0x000fe200078e0014 */
[----:B------:R-:W-:Y:S02]  /*1590*/  SHF.R.S32.HI R112, RZ, 0x4, R112 ;  /* 0x00000004ff707819 */ /* 0x000fe40000011470 */
[----:B------:R-:W-:Y:S01]  /*15a0*/  IADD3 R142, R22, 0xa0, RZ ;  /* 0x000000a0168e7810 */ /* 0x000fe20007ffe0ff */
[----:B------:R-:W-:-:S04]  /*15b0*/  IMAD.WIDE.U32 R26, R195, c[0x0][0x210], R22 ;  /* 0x00008400c31a7a25 */ /* 0x000fc800078e0016 */
[----:B------:R-:W-:Y:S02]  /*15c0*/  IMAD.IADD R13, R27, 0x1, R12 ;  /* 0x000000011b0d7824 */ /* 0x000fe400078e020c */
[----:B------:R-:W-:Y:S01]  /*15d0*/  IMAD.MOV.U32 R12, RZ, RZ, R26 ;  /* 0x000000ffff0c7224 */ /* 0x000fe200078e001a */
[----:B-1----:R-:W-:Y:S01]  /*15e0*/  SHF.R.S32.HI R14, RZ, 0x1f, R117 ;  /* 0x0000001fff0e7819 */ /* 0x002fe20000011475 */
[----:B------:R-:W-:Y:S01]  /*15f0*/  IMAD.IADD R15, R20, 0x1, R19 ;  /* 0x00000001140f7824 */ /* 0x000fe200078e0213 */
[----:B--2---:R-:W-:Y:S01]  /*1600*/  SEL R7, RZ, c[0x0][0x27c], !P0 ;  /* 0x00009f00ff077a07 */ /* 0x004fe20004000000 */
[----:B------:R-:W-:Y:S01]  /*1610*/  IMAD.WIDE.U32 R172, R172, c[0x0][0x218], R12 ;  /* 0x00008600acac7a25 */ /* 0x000fe200078e000c */
[----:B------:R-:W-:Y:S02]  /*1620*/  ISETP.GE.AND P0, PT, R16, c[0x0][0x27c], PT ;  /* 0x00009f0010007a0c */ /* 0x000fe40003f06270 */
[----:B------:R-:W-:Y:S01]  /*1630*/  ISETP.GE.AND P1, PT, R15, c[0x0][0x27c], PT ;  /* 0x00009f000f007a0c */ /* 0x000fe20003f26270 */
[----:B------:R-:W-:Y:S01]  /*1640*/  IMAD R164, R14, c[0x0][0x280], RZ ;  /* 0x0000a0000ea47a24 */ /* 0x000fe200078e02ff */
[----:B------:R-:W-:Y:S01]  /*1650*/  IADD3 R13, R20, 0x30, RZ ;  /* 0x00000030140d7810 */ /* 0x000fe20007ffe0ff */
[----:B------:R-:W-:Y:S01]  /*1660*/  IMAD.IADD R7, R22, 0x1, R7 ;  /* 0x0000000116077824 */ /* 0x000fe200078e0207 */
[CC--:B------:R-:W-:Y:S01]  /*1670*/  SEL R24, R6.reuse, R3.reuse, !P1 ;  /* 0x0000000306187207 */ /* 0x0c0fe20004800000 */
[----:B------:R-:W-:Y:S01]  /*1680*/  IMAD R164, R117, c[0x0][0x284], R164 ;  /* 0x0000a10075a47a24 */ /* 0x000fe200078e02a4 */
[----:B------:R-:W-:Y:S01]  /*1690*/  SEL R3, R6, R3, !P0 ;  /* 0x0000000306037207 */ /* 0x000fe20004000000 */
[----:B------:R-:W-:Y:S01]  /*16a0*/  IMAD R166, R14, c[0x0][0x290], RZ ;  /* 0x0000a4000ea67a24 */ /* 0x000fe200078e02ff */
[----:B------:R-:W-:Y:S01]  /*16b0*/  SHF.R.S32.HI R6, RZ, 0x1f, R7 ;  /* 0x0000001fff067819 */ /* 0x000fe20000011407 */
[----:B------:R-:W-:Y:S01]  /*16c0*/  IMAD.IADD R169, R169, 0x1, R164 ;  /* 0x00000001a9a97824 */ /* 0x000fe200078e02a4 */
[----:B------:R-:W-:Y:S01]  /*16d0*/  SHF.R.S32.HI R116, RZ, 0x1f, R3 ;  /* 0x0000001fff747819 */ /* 0x000fe20000011403 */
[----:B------:R-:W-:Y:S01]  /*16e0*/  IMAD.IADD R165, R164, 0x1, R9 ;  /* 0x00000001a4a57824 */ /* 0x000fe200078e0209 */
[----:B------:R-:W-:Y:S01]  /*16f0*/  LEA.HI R141, R6, R7, RZ, 0x3 ;  /* 0x00000007068d7211 */ /* 0x000fe200078f18ff */
[----:B------:R-:W-:Y:S01]  /*1700*/  IMAD.MOV.U32 R164, RZ, RZ, R8 ;  /* 0x000000ffffa47224 */ /* 0x000fe200078e0008 */
[----:B------:R-:W-:Y:S01]  /*1710*/  SEL R8, RZ, c[0x0][0x27c], !P1 ;  /* 0x00009f00ff087a07 */ /* 0x000fe20004800000 */
[C---:B------:R-:W-:Y:S01]  /*1720*/  IMAD.IADD R9, R117.reuse, 0x1, -R0 ;  /* 0x0000000175097824 */ /* 0x040fe200078e0a00 */
[----:B------:R-:W-:Y:S01]  /*1730*/  IADD3 R160, P1, R160, R117, RZ ;  /* 0x00000075a0a07210 */ /* 0x000fe20007f3e0ff */
[----:B------:R-:W-:Y:S01]  /*1740*/  IMAD R166, R117, c[0x0][0x294], R166 ;  /* 0x0000a50075a67a24 */ /* 0x000fe200078e02a6 */
[----:B------:R-:W-:Y:S01]  /*1750*/  LEA.HI R116, R116, R3, RZ, 0x4 ;  /* 0x0000000374747211 */ /* 0x000fe200078f20ff */
[----:B------:R-:W-:Y:S01]  /*1760*/  IMAD.WIDE.U32 R168, R90, c[0x0][0x280], R168 ;  /* 0x0000a0005aa87a25 */ /* 0x000fe200078e00a8 */
[----:B------:R-:W-:-:S02]  /*1770*/  SEL R3, RZ, c[0x0][0x27c], !P0 ;  /* 0x00009f00ff037a07 */ /* 0x000fc40004000000 */
[----:B------:R-:W-:Y:S01]  /*1780*/  LOP3.LUT P6, RZ, R9, 0x4, RZ, 0xc0, !PT ;  /* 0x0000000409ff7812 */ /* 0x000fe200078cc0ff */
[----:B------:R-:W-:Y:S01]  /*1790*/  IMAD.X R161, R5, 0x1, R14, P1 ;  /* 0x0000000105a17824 */ /* 0x000fe200008e060e */
[----:B------:R-:W-:Y:S01]  /*17a0*/  LEA.HI R6, R6, R7, RZ, 0x6 ;  /* 0x0000000706067211 */ /* 0x000fe200078f30ff */
[----:B------:R-:W-:Y:S01]  /*17b0*/  IMAD.IADD R5, R8, 0x1, R15 ;  /* 0x0000000108057824 */ /* 0x000fe200078e020f */
[----:B------:R-:W-:Y:S01]  /*17c0*/  SHF.R.S32.HI R7, RZ, 0x1f, R24 ;  /* 0x0000001fff077819 */ /* 0x000fe20000011418 */
[----:B------:R-:W-:Y:S01]  /*17d0*/  IMAD.IADD R3, R3, 0x1, R16 ;  /* 0x0000000103037824 */ /* 0x000fe200078e0210 */
[----:B------:R-:W-:Y:S01]  /*17e0*/  LEA.HI.SX32 R112, R141, R112, 0x1d ;  /* 0x000000708d707211 */ /* 0x000fe200078feaff */
[----:B------:R-:W-:Y:S01]  /*17f0*/  IMAD.SHL.U32 R9, R9, 0x40, RZ ;  /* 0x0000004009097824 */ /* 0x000fe200078e00ff */
[----:B------:R-:W-:Y:S01]  /*1800*/  SHF.R.S32.HI R114, RZ, 0x1f, R5 ;  /* 0x0000001fff727819 */ /* 0x000fe20000011405 */
[----:B------:R-:W-:Y:S01]  /*1810*/  IMAD R14, R14, c[0x0][0x1e0], RZ ;  /* 0x000078000e0e7a24 */ /* 0x000fe200078e02ff */
[----:B------:R-:W-:Y:S01]  /*1820*/  SHF.R.S32.HI R0, RZ, 0x1f, R3 ;  /* 0x0000001fff007819 */ /* 0x000fe20000011403 */
[----:B------:R-:W-:Y:S01]  /*1830*/  IMAD.SHL.U32 R6, R6, 0x40, RZ ;  /* 0x0000004006067824 */ /* 0x000fe200078e00ff */
[CC--:B------:R-:W-:Y:S01]  /*1840*/  LEA.HI R140, R114.reuse, R5.reuse, RZ, 0x3 ;  /* 0x00000005728c7211 */ /* 0x0c0fe200078f18ff */
[----:B------:R-:W-:Y:S01]  /*1850*/  IMAD R111, R117, c[0x0][0x1e4], R14 ;  /* 0x00007900756f7a24 */ /* 0x000fe200078e020e */
[----:B------:R-:W-:Y:S01]  /*1860*/  LEA.HI R114, R114, R5, RZ, 0x6 ;  /* 0x0000000572727211 */ /* 0x000fe200078f30ff */
[----:B------:R-:W-:Y:S01]  /*1870*/  IMAD.IADD R171, R171, 0x1, R166 ;  /* 0x00000001abab7824 */ /* 0x000fe200078e02a6 */
[----:B------:R-:W-:Y:S01]  /*1880*/  LOP3.LUT R9, R9, 0x1c0, RZ, 0xc0, !PT ;  /* 0x000001c009097812 */ /* 0x000fe200078ec0ff */
[----:B------:R-:W-:Y:S01]  /*1890*/  IMAD.IADD R111, R163, 0x1, R111 ;  /* 0x00000001a36f7824 */ /* 0x000fe200078e026f */
[-C--:B------:R-:W-:Y:S01]  /*18a0*/  LEA.HI R139, R0, R3.reuse, RZ, 0x3 ;  /* 0x00000003008b7211 */ /* 0x080fe200078f18ff */
[----:B------:R-:W-:Y:S01]  /*18b0*/  IMAD.SHL.U32 R114, R114, 0x40, RZ ;  /* 0x0000004072727824 */ /* 0x000fe200078e00ff */
[----:B------:R-:W-:Y:S01]  /*18c0*/  LEA.HI R0, R0, R3, RZ, 0x6 ;  /* 0x0000000300007211 */ /* 0x000fe200078f30ff */
[----:B------:R-:W-:Y:S01]  /*18d0*/  IMAD.IADD R167, R166, 0x1, R29 ;  /* 0x00000001a6a77824 */ /* 0x000fe200078e021d */
[----:B------:R-:W-:Y:S01]  /*18e0*/  SHF.R.U32.HI R3, RZ, 0x3, R9 ;  /* 0x00000003ff037819 */ /* 0x000fe20000011609 */
[----:B------:R-:W-:Y:S01]  /*18f0*/  IMAD.MOV.U32 R166, RZ, RZ, R28 ;  /* 0x000000ffffa67224 */ /* 0x000fe200078e001c */
[----:B------:R-:W-:Y:S01]  /*1900*/  LOP3.LUT R14, R9, 0x38, R140, 0xf8, !PT ;  /* 0x00000038090e7812 */ /* 0x000fe200078ef88c */
[----:B------:R-:W-:Y:S01]  /*1910*/  IMAD.SHL.U32 R0, R0, 0x40, RZ ;  /* 0x0000004000007824 */ /* 0x000fe200078e00ff */
[----:B------:R-:W-:Y:S01]  /*1920*/  LEA.HI R7, R7, R24, RZ, 0x4 ;  /* 0x0000001807077211 */ /* 0x000fe200078f20ff */
[----:B------:R-:W-:Y:S01]  /*1930*/  IMAD.WIDE.U32 R170, R90, c[0x0][0x290], R170 ;  /* 0x0000a4005aaa7a25 */ /* 0x000fe200078e00aa */
[----:B------:R-:W-:-:S02]  /*1940*/  LOP3.LUT R114, R114, 0xfffff000, RZ, 0xc0, !PT ;  /* 0xfffff00072727812 */ /* 0x000fc400078ec0ff */
[----:B------:R-:W-:Y:S01]  /*1950*/  LOP3.LUT R5, R14, R3, RZ, 0x3c, !PT ;  /* 0x000000030e057212 */ /* 0x000fe200078e3cff */
[C---:B------:R-:W-:Y:S01]  /*1960*/  IMAD.WIDE.U32 R166, R90.reuse, c[0x0][0x290], R166 ;  /* 0x0000a4005aa67a25 */ /* 0x040fe200078e00a6 */
[----:B------:R-:W-:Y:S02]  /*1970*/  SHF.R.S32.HI R7, RZ, 0x4, R7 ;  /* 0x00000004ff077819 */ /* 0x000fe40000011407 */
[----:B------:R-:W-:Y:S01]  /*1980*/  SHF.R.S32.HI R116, RZ, 0x4, R116 ;  /* 0x00000004ff747819 */ /* 0x000fe20000011474 */
[----:B------:R-:W-:Y:S01]  /*1990*/  IMAD.WIDE.U32 R164, R90, c[0x0][0x280], R164 ;  /* 0x0000a0005aa47a25 */ /* 0x000fe200078e00a4 */
[----:B------:R-:W-:Y:S02]  /*19a0*/  IADD3 R114, R5, R114, R2 ;  /* 0x0000007205727210 */ /* 0x000fe40007ffe002 */
[----:B------:R-:W-:Y:S01]  /*19b0*/  SHF.R.S32.HI R5, RZ, 0x1f, R112 ;  /* 0x0000001fff057819 */ /* 0x000fe20000011470 */
[----:B------:R-:W-:Y:S01]  /*19c0*/  IMAD.IADD R125, R173, 0x1, R125 ;  /* 0x00000001ad7d7824 */ /* 0x000fe200078e027d */
[----:B------:R-:W-:-:S02]  /*19d0*/  LOP3.LUT R8, R9, 0x38, R141, 0xf8, !PT ;  /* 0x0000003809087812 */ /* 0x000fc400078ef88d */
[----:B------:R-:W-:Y:S02]  /*19e0*/  LEA.HI.SX32 R118, R140, R7, 0x1d ;  /* 0x000000078c767211 */ /* 0x000fe400078feaff */
[----:B------:R-:W-:Y:S02]  /*19f0*/  LEA.HI.SX32 R116, R139, R116, 0x1d ;  /* 0x000000748b747211 */ /* 0x000fe400078feaff */
[----:B------:R-:W-:Y:S01]  /*1a00*/  LEA.HI R120, R5, R112, RZ, 0x3 ;  /* 0x0000007005787211 */ /* 0x000fe200078f18ff */
[----:B------:R-:W-:Y:S01]  /*1a10*/  IMAD.SHL.U32 R112, R112, 0x8, RZ ;  /* 0x0000000870707824 */ /* 0x000fe200078e00ff */
[----:B------:R-:W-:Y:S02]  /*1a20*/  LOP3.LUT R115, R8, R3, RZ, 0x3c, !PT ;  /* 0x0000000308737212 */ /* 0x000fe400078e3cff */
[----:B------:R-:W-:Y:S01]  /*1a30*/  SHF.R.S32.HI R5, RZ, 0x1f, R118 ;  /* 0x0000001fff057819 */ /* 0x000fe20000011476 */
[----:B------:R-:W-:Y:S01]  /*1a40*/  IMAD.SHL.U32 R120, R120, 0x200, RZ ;  /* 0x0000020078787824 */ /* 0x000fe200078e00ff */
[----:B------:R-:W-:-:S02]  /*1a50*/  LOP3.LUT R6, R6, 0xfffff000, RZ, 0xc0, !PT ;  /* 0xfffff00006067812 */ /* 0x000fc400078ec0ff */
[----:B------:R-:W-:Y:S02]  /*1a60*/  LOP3.LUT R8, R9, 0x38, R139, 0xf8, !PT ;  /* 0x0000003809087812 */ /* 0x000fe400078ef88b */
[----:B------:R-:W-:Y:S02]  /*1a70*/  SHF.R.S32.HI R7, RZ, 0x1f, R116 ;  /* 0x0000001fff077819 */ /* 0x000fe40000011474 */
[----:B------:R-:W-:Y:S01]  /*1a80*/  LEA.HI R5, R5, R118, RZ, 0x3 ;  /* 0x0000007605057211 */ /* 0x000fe200078f18ff */
[----:B------:R-:W-:Y:S01]  /*1a90*/  IMAD.SHL.U32 R118, R118, 0x8, RZ ;  /* 0x0000000876767824 */ /* 0x000fe200078e00ff */
[----:B------:R-:W-:Y:S02]  /*1aa0*/  LOP3.LUT R0, R0, 0xfffff000, RZ, 0xc0, !PT ;  /* 0xfffff00000007812 */ /* 0x000fe400078ec0ff */
[----:B------:R-:W-:Y:S01]  /*1ab0*/  LOP3.LUT R113, R8, R3, RZ, 0x3c, !PT ;  /* 0x0000000308717212 */ /* 0x000fe200078e3cff */
[----:B------:R-:W-:Y:S01]  /*1ac0*/  IMAD.SHL.U32 R5, R5, 0x200, RZ ;  /* 0x0000020005057824 */ /* 0x000fe200078e00ff */
[----:B------:R-:W-:-:S02]  /*1ad0*/  IADD3 R115, R115, R6, R2 ;  /* 0x0000000673737210 */ /* 0x000fc40007ffe002 */
[----:B------:R-:W-:Y:S01]  /*1ae0*/  LEA.HI R138, R7, R116, RZ, 0x3 ;  /* 0x00000074078a7211 */ /* 0x000fe200078f18ff */
[----:B------:R-:W-:Y:S01]  /*1af0*/  IMAD.SHL.U32 R116, R116, 0x8, RZ ;  /* 0x0000000874747824 */ /* 0x000fe200078e00ff */
[----:B------:R-:W-:Y:S02]  /*1b00*/  LOP3.LUT R6, R9, 0x38, R112, 0xf8, !PT ;  /* 0x0000003809067812 */ /* 0x000fe400078ef870 */
[----:B------:R-:W-:Y:S01]  /*1b10*/  IADD3 R113, R113, R0, R2 ;  /* 0x0000000071717210 */ /* 0x000fe20007ffe002 */
[----:B------:R-:W-:Y:S01]  /*1b20*/  IMAD.SHL.U32 R138, R138, 0x200, RZ ;  /* 0x000002008a8a7824 */ /* 0x000fe200078e00ff */
[C---:B------:R-:W-:Y:S02]  /*1b30*/  LOP3.LUT R0, R9.reuse, 0x18, R22, 0xf8, !PT ;  /* 0x0000001809007812 */ /* 0x040fe400078ef816 */
[----:B------:R-:W-:Y:S02]  /*1b40*/  LOP3.LUT R8, R9, 0x38, R118, 0xf8, !PT ;  /* 0x0000003809087812 */ /* 0x000fe400078ef876 */
[----:B------:R-:W-:-:S02]  /*1b50*/  LOP3.LUT R7, R6, R3, RZ, 0x3c, !PT ;  /* 0x0000000306077212 */ /* 0x000fc400078e3cff */
[----:B------:R-:W-:Y:S02]  /*1b60*/  LOP3.LUT R6, R9, 0x38, R116, 0xf8, !PT ;  /* 0x0000003809067812 */ /* 0x000fe400078ef874 */
[----:B------:R-:W-:Y:S02]  /*1b70*/  LOP3.LUT R0, R2, R0, R3, 0xf6, !PT ;  /* 0x0000000002007212 */ /* 0x000fe400078ef603 */
[-C--:B------:R-:W-:Y:S02]  /*1b80*/  LOP3.LUT R119, R8, R3.reuse, RZ, 0x3c, !PT ;  /* 0x0000000308777212 */ /* 0x080fe400078e3cff */
[----:B------:R-:W-:Y:S01]  /*1b90*/  LOP3.LUT R3, R6, R3, RZ, 0x3c, !PT ;  /* 0x0000000306037212 */ /* 0x000fe200078e3cff */
[----:B------:R-:W-:Y:S01]  /*1ba0*/  IMAD.MOV.U32 R6, RZ, RZ, c[0x0][0x290] ;  /* 0x0000a400ff067624 */ /* 0x000fe200078e00ff */
[----:B------:R-:W-:Y:S02]  /*1bb0*/  LOP3.LUT R138, R138, 0xfffff000, RZ, 0xc0, !PT ;  /* 0xfffff0008a8a7812 */ /* 0x000fe400078ec0ff */
[----:B------:R-:W-:Y:S01]  /*1bc0*/  LOP3.LUT R120, R120, 0xfffff000, RZ, 0xc0, !PT ;  /* 0xfffff00078787812 */ /* 0x000fe200078ec0ff */
[----:B------:R-:W-:Y:S01]  /*1bd0*/  IMAD.SHL.U32 R129, R6, 0x40, RZ ;  /* 0x0000004006817824 */ /* 0x000fe200078e00ff */
[----:B------:R-:W-:Y:S01]  /*1be0*/  IADD3 R138, R3, R138, R2 ;  /* 0x0000008a038a7210 */ /* 0x000fe20007ffe002 */
[----:B------:R-:W-:Y:S01]  /*1bf0*/  IMAD R3, R121, c[0x0][0x290], RZ ;  /* 0x0000a40079037a24 */ /* 0x000fe200078e02ff */
[----:B------:R-:W-:Y:S01]  /*1c00*/  LOP3.LUT R5, R5, 0xfffff000, RZ, 0xc0, !PT ;  /* 0xfffff00005057812 */ /* 0x000fe200078ec0ff */
[----:B------:R-:W-:Y:S01]  /*1c10*/  IMAD R121, R121, c[0x0][0x280], RZ ;  /* 0x0000a00079797a24 */ /* 0x000fe200078e02ff */
[----:B------:R-:W-:Y:S01]  /*1c20*/  IADD3 R106, P1, P0, R158, R162, R22 ;  /* 0x000000a29e6a7210 */ /* 0x000fe2000783e016 */
[C---:B------:R-:W-:Y:S01]  /*1c30*/  IMAD R3, R90.reuse, c[0x0][0x294], R3 ;  /* 0x0000a5005a037a24 */ /* 0x040fe200078e0203 */
[--C-:B------:R-:W-:Y:S01]  /*1c40*/  IADD3 R120, R7, R120, R2.reuse ;  /* 0x0000007807787210 */ /* 0x100fe20007ffe002 */
[----:B------:R-:W-:Y:S01]  /*1c50*/  IMAD R121, R90, c[0x0][0x284], R121 ;  /* 0x0000a1005a797a24 */ /* 0x000fe200078e0279 */
[----:B------:R-:W-:Y:S01]  /*1c60*/  IADD3 R119, R119, R5, R2 ;  /* 0x0000000577777210 */ /* 0x000fe20007ffe002 */
[----:B------:R-:W-:Y:S01]  /*1c70*/  IMAD.MOV.U32 R2, RZ, RZ, c[0x0][0x1e0] ;  /* 0x00007800ff027624 */ /* 0x000fe200078e00ff */
[----:B------:R-:W-:Y:S01]  /*1c80*/  IADD3.X R104, R107, R111, R23, P1, P0 ;  /* 0x0000006f6b687210 */ /* 0x000fe20000fe0417 */
[----:B------:R-:W-:Y:S01]  /*1c90*/  IMAD.IADD R123, R169, 0x1, R121 ;  /* 0x00000001a97b7824 */ /* 0x000fe200078e0279 */
[----:B------:R-:W-:Y:S01]  /*1ca0*/  ISETP.NE.AND P0, PT, RZ, UR4, PT ;  /* 0x00000004ff007c0c */ /* 0x000fe2000bf05270 */
[----:B------:R-:W-:Y:S01]  /*1cb0*/  IMAD.SHL.U32 R137, R2, 0x40, RZ ;  /* 0x0000004002897824 */ /* 0x000fe200078e00ff */
[----:B------:R-:W-:Y:S01]  /*1cc0*/  LOP3.LUT R141, R141, 0xfffffff8, RZ, 0xc0, !PT ;  /* 0xfffffff88d8d7812 */ /* 0x000fe200078ec0ff */
[----:B------:R-:W-:Y:S01]  /*1cd0*/  IMAD.IADD R124, R171, 0x1, R3 ;  /* 0x00000001ab7c7824 */ /* 0x000fe200078e0203 */
[----:B------:R-:W-:Y:S01]  /*1ce0*/  LOP3.LUT R140, R140, 0xfffffff8, RZ, 0xc0, !PT ;  /* 0xfffffff88c8c7812 */ /* 0x000fe200078ec0ff */
[----:B------:R-:W-:Y:S01]  /*1cf0*/  IMAD.IADD R122, R3, 0x1, R167 ;  /* 0x00000001037a7824 */ /* 0x000fe200078e02a7 */
[----:B------:R-:W-:Y:S01]  /*1d00*/  LOP3.LUT R139, R139, 0xfffffff8, RZ, 0xc0, !PT ;  /* 0xfffffff88b8b7812 */ /* 0x000fe200078ec0ff */
[----:B------:R-:W-:Y:S01]  /*1d10*/  IMAD.IADD R121, R121, 0x1, R165 ;  /* 0x0000000179797824 */ /* 0x000fe200078e02a5 */
[----:B------:R-:W-:-:S02]  /*1d20*/  SHF.L.U64.HI R127, R6, R135, c[0x0][0x294] ;  /* 0x0000a500067f7619 */ /* 0x000fc40000010287 */
[----:B------:R-:W-:Y:S02]  /*1d30*/  SHF.L.U64.HI R135, R2, R135, c[0x0][0x1e4] ;  /* 0x0000790002877619 */ /* 0x000fe40000010287 */
[----:B------:R-:W-:Y:S02]  /*1d40*/  P2R R145, PR, RZ, 0x1 ;  /* 0x00000001ff917803 */ /* 0x000fe40000000000 */
[C---:B------:R-:W-:Y:S02]  /*1d50*/  IADD3 R14, R20.reuse, 0x10, RZ ;  /* 0x00000010140e7810 */ /* 0x040fe40007ffe0ff */
[----:B------:R-:W-:Y:S02]  /*1d60*/  IADD3 R12, R20, 0x50, RZ ;  /* 0x00000050140c7810 */ /* 0x000fe40007ffe0ff */
[----:B------:R-:W-:Y:S02]  /*1d70*/  SHF.R.S32.HI R136, RZ, 0x1f, R141 ;  /* 0x0000001fff887819 */ /* 0x000fe4000001148d */
[----:B------:R-:W-:-:S02]  /*1d80*/  SHF.R.S32.HI R130, RZ, 0x1f, R112 ;  /* 0x0000001fff827819 */ /* 0x000fc40000011470 */
[----:B------:R-:W-:Y:S02]  /*1d90*/  SHF.R.S32.HI R134, RZ, 0x1f, R140 ;  /* 0x0000001fff867819 */ /* 0x000fe4000001148c */
[----:B------:R-:W-:Y:S02]  /*1da0*/  SHF.R.S32.HI R132, RZ, 0x1f, R139 ;  /* 0x0000001fff847819 */ /* 0x000fe4000001148b */
[----:B------:R-:W-:Y:S02]  /*1db0*/  SHF.R.S32.HI R128, RZ, 0x1f, R118 ;  /* 0x0000001fff807819 */ /* 0x000fe40000011476 */
[----:B------:R-:W-:Y:S02]  /*1dc0*/  SHF.R.S32.HI R126, RZ, 0x1f, R116 ;  /* 0x0000001fff7e7819 */ /* 0x000fe40000011474 */
.L_x_1256:
        /* <DEDUP_REMOVED lines=20> */
[----:B------:R-:W-:Y:S01]  /*1f10*/  ISETP.NE.AND P1, PT, R145, RZ, PT ;  /* 0x000000ff9100720c */ /* 0x000fe20003f25270 */
        /* <DEDUP_REMOVED lines=69> */
.L_x_1236:
[----:B------:R-:W-:Y:S05]  /*2370*/  BSYNC B0 ;  /* 0x0000000000007941 */ /* 0x000fea0003800000 */
.L_x_1235:
        /* <DEDUP_REMOVED lines=99> */
.L_x_1239:
[----:B------:R-:W-:Y:S05]  /*29b0*/  BSYNC B0 ;  /* 0x0000000000007941 */ /* 0x000fea0003800000 */
.L_x_1238:
        /* <DEDUP_REMOVED lines=56> */
.L_x_1241:
[----:B------:R-:W-:Y:S05]  /*2d40*/  BSYNC B0 ;  /* 0x0000000000007941 */ /* 0x000fea0003800000 */
.L_x_1240:
        /* <DEDUP_REMOVED lines=56> */
.L_x_1243:
[----:B------:R-:W-:Y:S05]  /*30d0*/  BSYNC B0 ;  /* 0x0000000000007941 */ /* 0x000fea0003800000 */
.L_x_1242:
        /* <DEDUP_REMOVED lines=56> */
.L_x_1245:
[----:B------:R-:W-:Y:S05]  /*3460*/  BSYNC B0 ;  /* 0x0000000000007941 */ /* 0x000fea0003800000 */
.L_x_1244:
        /* <DEDUP_REMOVED lines=56> */
.L_x_1247:
[----:B------:R-:W-:Y:S05]  /*37f0*/  BSYNC B0 ;  /* 0x0000000000007941 */ /* 0x000fea0003800000 */
.L_x_1246:
        /* <DEDUP_REMOVED lines=56> */
.L_x_1234:
        /* <DEDUP_REMOVED lines=47> */
.L_x_1249:
[----:B------:R-:W-:Y:S05]  /*3e70*/  BSYNC B0 ;  /* 0x0000000000007941 */ /* 0x000fea0003800000 */
.L_x_1248:
        /* <DEDUP_REMOVED lines=44> */
[----:B------:R-:W-:Y:S01]  /*4140*/  IMAD.SHL.U32 R181, R183, 0x2, RZ ;  /* 0x00000002b7b57824 */ /* 0x000fe200078e00ff */
[C---:B------:R-:W-:Y:S01]  /*4150*/  IADD3.X R176, R107.reuse, R149, R136, P1, P0 ;  /* 0x000000956bb07210 */ /* 0x040fe20000fe0488 */
[----:B------:R-:W-:Y:S02]  /*4160*/  IMAD.MOV.U32 R52, RZ, RZ, R57 ;  /* 0x000000ffff347224 */ /* 0x000fe400078e0039 */
[----:B------:R-:W-:Y:S01]  /*4170*/  IMAD.MOV.U32 R50, RZ, RZ, R42 ;  /* 0x000000ffff327224 */ /* 0x000fe200078e002a */
[----:B------:R-:W1:Y:S01]  /*4180*/  LDS.128 R28, [R181+0xc100] ;  /* 0x00c10000b51c7984 */ /* 0x000e620000000c00 */
[----:B------:R-:W-:Y:S02]  /*4190*/  IMAD.MOV.U32 R54, RZ, RZ, R56 ;  /* 0x000000ffff367224 */ /* 0x000fe400078e0038 */
[----:B------:R-:W-:Y:S01]  /*41a0*/  @!P2 IADD3 R180, P1, P0, R158, R175, R112 ;  /* 0x000000af9eb4a210 */ /* 0x000fe2000783e070 */
[----:B------:R-:W-:Y:S02]  /*41b0*/  IMAD.MOV.U32 R49, RZ, RZ, R40 ;  /* 0x000000ffff317224 */ /* 0x000fe400078e0028 */
[----:B------:R-:W-:Y:S01]  /*41c0*/  IMAD.MOV.U32 R60, RZ, RZ, R58 ;  /* 0x000000ffff3c7224 */ /* 0x000fe200078e003a */
[----:B------:R-:W-:Y:S01]  /*41d0*/  @!P2 IADD3.X R177, R107, R149, R130, P1, P0 ;  /* 0x000000956bb1a210 */ /* 0x000fe20000fe0482 */
[----:B------:R-:W-:Y:S01]  /*41e0*/  IMAD.MOV.U32 R66, RZ, RZ, R59 ;  /* 0x000000ffff427224 */ /* 0x000fe200078e003b */
[C---:B------:R-:W-:Y:S04]  /*41f0*/  LEA R178, P0, R179.reuse, c[0x0][0x1c8], 0x1 ;  /* 0x00007200b3b27a11 */ /* 0x040fe800078008ff */
[----:B------:R-:W-:Y:S02]  /*4200*/  LEA.HI.X R179, R179, c[0x0][0x1cc], R176, 0x1, P0 ;  /* 0x00007300b3b37a11 */ /* 0x000fe400000f0cb0 */
[C---:B------:R-:W-:Y:S04]  /*4210*/  @!P2 LEA R176, P0, R180.reuse, c[0x0][0x1c8], 0x1 ;  /* 0x00007200b4b0aa11 */ /* 0x040fe800078008ff */
[----:B------:R-:W-:Y:S02]  /*4220*/  @!P2 LEA.HI.X R177, R180, c[0x0][0x1cc], R177, 0x1, P0 ;  /* 0x00007300b4b1aa11 */ /* 0x000fe400000f0cb1 */
[----:B------:R-:W-:Y:S02]  /*4230*/  SHF.L.U32 R180, R182, 0x1, RZ ;  /* 0x00000001b6b47819 */ /* 0x000fe400000006ff */
[----:B------:R-:W-:Y:S03]  /*4240*/  ISETP.GE.AND P0, PT, R22, c[0x0][0x27c], PT ;  /* 0x00009f0016007a0c */ /* 0x000fe60003f06270 */
[----:B------:R-:W2:Y:S10]  /*4250*/  LDS.128 R80, [R180+0xc100] ;  /* 0x00c10000b4507984 */ /* 0x000eb40000000c00 */
[----:B------:R-:W-:Y:S02]  /*4260*/  @!P0 SHF.R.U64 R61, R56, 0x10, R57 ;  /* 0x00000010383d8819 */ /* 0x000fe40000001239 */
[----:B------:R-:W-:Y:S02]  /*4270*/  @!P0 SHF.R.U64 R63, R58, 0x10, R59 ;  /* 0x000000103a3f8819 */ /* 0x000fe4000000123b */
[----:B------:R-:W-:Y:S02]  /*4280*/  @!P0 PRMT R58, R54, 0x5410, R61 ;  /* 0x00005410363a8816 */ /* 0x000fe4000000003d */
[----:B------:R-:W-:Y:S02]  /*4290*/  @!P0 SHF.R.U32.HI R51, RZ, 0x10, R41 ;  /* 0x00000010ff338819 */ /* 0x000fe40000011629 */
[----:B------:R-:W-:Y:S02]  /*42a0*/  @!P0 SHF.R.U32.HI R59, RZ, 0x10, R59 ;  /* 0x00000010ff3b8819 */ /* 0x000fe4000001163b */
[----:B------:R-:W-:Y:S01]  /*42b0*/  @!P0 PRMT R48, R48, 0x5410, R51 ;  /* 0x0000541030308816 */ /* 0x000fe20000000033 */
[----:B-1----:R-:W-:Y:S01]  /*42c0*/  @!P0 IMAD.U32 R51, R29, 0x10000, RZ ;  /* 0x000100001d338824 */ /* 0x002fe200078e00ff */
[----:B------:R-:W-:Y:S02]  /*42d0*/  @!P0 PRMT R66, R66, 0x5410, R59 ;  /* 0x0000541042428816 */ /* 0x000fe4000000003b */
[----:B------:R-:W-:Y:S02]  /*42e0*/  @!P0 PRMT R60, R60, 0x5410, R63 ;  /* 0x000054103c3c8816 */ /* 0x000fe4000000003f */
[----:B------:R-:W-:Y:S01]  /*42f0*/  @!P0 SHF.R.U32.HI R57, RZ, 0x10, R57 ;  /* 0x00000010ff398819 */ /* 0x000fe20000011639 */
[----:B------:R-:W-:Y:S01]  /*4300*/  @!P0 IMAD.U32 R64, R66, 0x10000, RZ ;  /* 0x0001000042408824 */ /* 0x000fe200078e00ff */
[----:B------:R-:W-:Y:S02]  /*4310*/  @!P0 SHF.R.U64 R53, R42, 0x10, R43 ;  /* 0x000000102a358819 */ /* 0x000fe4000000122b */
[----:B------:R-:W-:Y:S01]  /*4320*/  @!P0 PRMT R56, R52, 0x5410, R57 ;  /* 0x0000541034388816 */ /* 0x000fe20000000039 */
[----:B------:R-:W-:Y:S01]  /*4330*/  @!P0 IMAD.U32 R57, R58, 0x10000, RZ ;  /* 0x000100003a398824 */ /* 0x000fe200078e00ff */
[----:B------:R-:W-:Y:S02]  /*4340*/  @!P0 SHF.R.U32.HI R42, RZ, 0x10, R43 ;  /* 0x00000010ff2a8819 */ /* 0x000fe4000001162b */
[C---:B------:R-:W-:Y:S02]  /*4350*/  @!P0 SHF.L.U32 R54, R56.reuse, 0x10, RZ ;  /* 0x0000001038368819 */ /* 0x040fe400000006ff */
[----:B------:R-:W-:Y:S02]  /*4360*/  @!P0 LOP3.LUT R56, R56, 0xffff0000, RZ, 0xc0, !PT ;  /* 0xffff000038388812 */ /* 0x000fe400078ec0ff */
[----:B------:R-:W-:Y:S01]  /*4370*/  @!P0 LOP3.LUT R66, R66, 0xffff0000, RZ, 0xc0, !PT ;  /* 0xffff000042428812 */ /* 0x000fe200078ec0ff */
[----:B------:R-:W-:Y:S01]  /*4380*/  @!P0 FMUL.FTZ R181, R51, R54 ;  /* 0x0000003633b58220 */ /* 0x000fe20000410000 */
[C---:B--2---:R-:W-:Y:S01]  /*4390*/  @!P0 SHF.L.U32 R59, R81.reuse, 0x10, RZ ;  /* 0x00000010513b8819 */ /* 0x044fe200000006ff */
[----:B------:R-:W-:Y:S01]  /*43a0*/  @!P0 IMAD.U32 R52, R80, 0x10000, RZ ;  /* 0x0001000050348824 */ /* 0x000fe200078e00ff */
[----:B------:R-:W-:Y:S01]  /*43b0*/  @!P0 LOP3.LUT R61, R81, 0xffff0000, RZ, 0xc0, !PT ;  /* 0xffff0000513d8812 */ /* 0x000fe200078ec0ff */
[C---:B------:R-:W-:Y:S01]  /*43c0*/  @!P0 IMAD.U32 R63, R82.reuse, 0x10000, RZ ;  /* 0x00010000523f8824 */ /* 0x040fe200078e00ff */
[----:B------:R-:W-:Y:S01]  /*43d0*/  @!P0 LOP3.LUT R62, R82, 0xffff0000, RZ, 0xc0, !PT ;  /* 0xffff0000523e8812 */ /* 0x000fe200078ec0ff */
[C---:B------:R-:W-:Y:S01]  /*43e0*/  @!P0 IMAD.U32 R65, R83.reuse, 0x10000, RZ ;  /* 0x0001000053418824 */ /* 0x040fe200078e00ff */
[----:B------:R-:W-:Y:S02]  /*43f0*/  @!P0 SHF.R.U64 R40, R40, 0x10, R41 ;  /* 0x0000001028288819 */ /* 0x000fe40000001229 */
        /* <DEDUP_REMOVED lines=32> */
[----:B------:R-:W-:Y:S01]  /*4600*/  @!P0 FMUL.FTZ R186, R42, R60 ;  /* 0x0000003c2aba8220 */ /* 0x000fe20000410000 */
[----:B------:R-:W-:Y:S01]  /*4610*/  @!P0 F2FP.BF16.PACK_AB R181, R182, R181 ;  /* 0x000000b5b6b5823e */ /* 0x000fe200000010ff */
[----:B------:R-:W-:Y:S01]  /*4620*/  @!P0 FMUL.FTZ R185, R49, R58 ;  /* 0x0000003a31b98220 */ /* 0x000fe20000410000 */
[----:B------:R-:W-:Y:S01]  /*4630*/  @!P0 F2FP.BF16.PACK_AB R180, R183, R180 ;  /* 0x000000b4b7b4823e */ /* 0x000fe200000010ff */
[-C--:B------:R-:W-:Y:S01]  /*4640*/  @!P0 FMUL.FTZ R7, R42, R43.reuse ;  /* 0x0000002b2a078220 */ /* 0x080fe20000410000 */
[C---:B------:R-:W-:Y:S01]  /*4650*/  @!P0 LOP3.LUT R42, R31.reuse, 0xffff0000, RZ, 0xc0, !PT ;  /* 0xffff00001f2a8812 */ /* 0x040fe200078ec0ff */
[----:B------:R-:W-:Y:S01]  /*4660*/  @!P0 FFMA.FTZ R186, R62, R43, -R186 ;  /* 0x0000002b3eba8223 */ /* 0x000fe200000108ba */
[----:B------:R-:W-:Y:S01]  /*4670*/  @!P0 SHF.L.U32 R43, R31, 0x10, RZ ;  /* 0x000000101f2b8819 */ /* 0x000fe200000006ff */
[----:B------:R-:W-:Y:S01]  /*4680*/  @!P0 FMUL.FTZ R6, R49, R40 ;  /* 0x0000002831068220 */ /* 0x000fe20000410000 */
        /* <DEDUP_REMOVED lines=32> */
.L_x_1251:
[----:B------:R-:W-:Y:S05]  /*4890*/  BSYNC B0 ;  /* 0x0000000000007941 */ /* 0x000fea0003800000 */
.L_x_1250:
        /* <DEDUP_REMOVED lines=118> */
.L_x_1253:
[----:B------:R-:W-:Y:S05]  /*5000*/  BSYNC B0 ;  /* 0x0000000000007941 */ /* 0x000fea0003800000 */
.L_x_1252:
[----:B------:R-:W-:Y:S11]  /*5010*/  ISETP.GE.AND P0, PT, R16, c[0x0][0x1d4], PT ;  /* 0x0000750010007a0c */ /* 0x000ff60003f06270 */
[----:B------:R-:W-:Y:S02]  /*5020*/  @!UPT UIADD3 URZ, URZ, URZ, URZ ;  /* 0x0000003f3f3ff290 */ /* 0x000fe4000fffe03f */
[----:B------:R-:W-:-:S05]  /*5030*/  @P0 BRA `(.L_x_1237) ;  /* 0x0000092000000947 */ /* 0x000fca0003800000 */
[----:B------:R-:W-:Y:S04]  /*5040*/  IADD3 R54, P1, P0, R158, R175, R139 ;  /* 0x000000af9e367210 */ /* 0x000fe8000783e08b */
[----:B------:R-:W-:Y:S02]  /*5050*/  IADD3.X R53, R107, R149, R132, P1, P0 ;  /* 0x000000956b357210 */ /* 0x000fe40000fe0484 */
[C---:B------:R-:W-:Y:S04]  /*5060*/  LEA R52, P0, R54.reuse, c[0x0][0x1c8], 0x1 ;  /* 0x0000720036347a11 */ /* 0x040fe800078008ff */
[----:B------:R-:W-:Y:S01]  /*5070*/  LEA.HI.X R53, R54, c[0x0][0x1cc], R53, 0x1, P0 ;  /* 0x0000730036357a11 */ /* 0x000fe200000f0c35 */
[--C-:B------:R-:W-:Y:S01]  /*5080*/  IMAD.IADD R54, R138, 0x1, R174.reuse ;  /* 0x000000018a367824 */ /* 0x100fe200078e02ae */
[----:B------:R-:W-:Y:S01]  /*5090*/  ISETP.GE.AND P0, PT, R16, c[0x0][0x27c], PT ;  /* 0x00009f0010007a0c */ /* 0x000fe20003f06270 */
[----:B------:R-:W-:Y:S02]  /*50a0*/  IMAD.IADD R174, R113, 0x1, R174 ;  /* 0x0000000171ae7824 */ /* 0x000fe400078e02ae */
[----:B------:R-:W-:Y:S03]  /*50b0*/  IMAD.SHL.U32 R60, R54, 0x2, RZ ;  /* 0x00000002363c7824 */ /* 0x000fe600078e00ff */
[----:B------:R-:W-:Y:S02]  /*50c0*/  SHF.L.U32 R50, R174, 0x1, RZ ;  /* 0x00000001ae327819 */ /* 0x000fe400000006ff */
[----:B-1----:R-:W1:Y:S05]  /*50d0*/  LDS.128 R28, [R60+0xc100] ;  /* 0x00c100003c1c7984 */ /* 0x002e6a0000000c00 */
[----:B------:R-:W-:Y:S02]  /*50e0*/  @!P0 SHF.R.U32.HI R41, RZ, 0x10, R75 ;  /* 0x00000010ff298819 */ /* 0x000fe4000001164b */
[----:B------:R-:W-:Y:S01]  /*50f0*/  @!P0 SHF.R.U64 R24, R24, 0x10, R25 ;  /* 0x0000001018188819 */ /* 0x000fe20000001219 */
[----:B------:R2:W3:Y:S01]  /*5100*/  LDS.128 R56, [R50+0xc100] ;  /* 0x00c1000032387984 */ /* 0x0004e20000000c00 */
[----:B------:R-:W-:Y:S02]  /*5110*/  @!P0 PRMT R70, R70, 0x5410, R41 ;  /* 0x0000541046468816 */ /* 0x000fe40000000029 */
[----:B------:R-:W-:Y:S02]  /*5120*/  @!P0 SHF.R.U64 R35, R72, 0x10, R73 ;  /* 0x0000001048238819 */ /* 0x000fe40000001249 */
[----:B------:R-:W-:Y:S01]  /*5130*/  @!P0 PRMT R37, R37, 0x5410, R24 ;  /* 0x0000541025258816 */ /* 0x000fe20000000018 */
[----:B------:R-:W-:Y:S01]  /*5140*/  @!P0 IMAD.U32 R49, R70, 0x10000, RZ ;  /* 0x0001000046318824 */ /* 0x000fe200078e00ff */
[----:B------:R-:W-:Y:S02]  /*5150*/  @!P0 SHF.R.U32.HI R25, RZ, 0x10, R25 ;  /* 0x00000010ff198819 */ /* 0x000fe40000011619 */
[C---:B------:R-:W-:Y:S02]  /*5160*/  @!P0 LOP3.LUT R24, R37.reuse, 0xffff0000, RZ, 0xc0, !PT ;  /* 0xffff000025188812 */ /* 0x040fe400078ec0ff */
[----:B------:R-:W-:Y:S02]  /*5170*/  @!P0 PRMT R84, R84, 0x5410, R35 ;  /* 0x0000541054548816 */ /* 0x000fe40000000023 */
[----:B------:R-:W-:Y:S01]  /*5180*/  @!P0 PRMT R36, R36, 0x5410, R25 ;  /* 0x0000541024248816 */ /* 0x000fe20000000019 */
[----:B------:R-:W-:Y:S01]  /*5190*/  @!P0 IMAD.U32 R25, R37, 0x10000, RZ ;  /* 0x0001000025198824 */ /* 0x000fe200078e00ff */
[C---:B------:R-:W-:Y:S01]  /*51a0*/  @!P0 LOP3.LUT R34, R84.reuse, 0xffff0000, RZ, 0xc0, !PT ;  /* 0xffff000054228812 */ /* 0x040fe200078ec0ff */
[----:B------:R-:W-:Y:S01]  /*51b0*/  @!P0 IMAD.U32 R35, R84, 0x10000, RZ ;  /* 0x0001000054238824 */ /* 0x000fe200078e00ff */
[----:B------:R-:W-:Y:S02]  /*51c0*/  @!P0 LOP3.LUT R48, R70, 0xffff0000, RZ, 0xc0, !PT ;  /* 0xffff000046308812 */ /* 0x000fe400078ec0ff */
[--C-:B------:R-:W-:Y:S02]  /*51d0*/  @!P0 SHF.R.U64 R26, R26, 0x10, R27.reuse ;  /* 0x000000101a1a8819 */ /* 0x100fe4000000121b */
[----:B------:R-:W-:Y:S02]  /*51e0*/  @!P0 SHF.R.U32.HI R33, RZ, 0x10, R27 ;  /* 0x00000010ff218819 */ /* 0x000fe4000001161b */
[----:B------:R-:W-:Y:S02]  /*51f0*/  @!P0 PRMT R39, R39, 0x5410, R26 ;  /* 0x0000541027278816 */ /* 0x000fe4000000001a */
[----:B------:R-:W-:Y:S02]  /*5200*/  @!P0 PRMT R38, R38, 0x5410, R33 ;  /* 0x0000541026268816 */ /* 0x000fe40000000021 */
[----:B------:R-:W-:Y:S02]  /*5210*/  @!P0 SHF.R.U32.HI R72, RZ, 0x10, R73 ;  /* 0x00000010ff488819 */ /* 0x000fe40000011649 */
[----:B------:R-:W-:Y:S02]  /*5220*/  @!P0 SHF.R.U64 R74, R74, 0x10, R75 ;  /* 0x000000104a4a8819 */ /* 0x000fe4000000124b */
[----:B------:R-:W-:Y:S01]  /*5230*/  @!P0 PRMT R71, R71, 0x5410, R72 ;  /* 0x0000541047478816 */ /* 0x000fe20000000048 */
[C---:B-1----:R-:W-:Y:S01]  /*5240*/  @!P0 IMAD.U32 R26, R28.reuse, 0x10000, RZ ;  /* 0x000100001c1a8824 */ /* 0x042fe200078e00ff */
[----:B------:R-:W-:Y:S02]  /*5250*/  @!P0 LOP3.LUT R27, R28, 0xffff0000, RZ, 0xc0, !PT ;  /* 0xffff00001c1b8812 */ /* 0x000fe400078ec0ff */
[----:B------:R-:W-:Y:S01]  /*5260*/  @!P0 LOP3.LUT R40, R71, 0xffff0000, RZ, 0xc0, !PT ;  /* 0xffff000047288812 */ /* 0x000fe200078ec0ff */
[C---:B------:R-:W-:Y:S01]  /*5270*/  @!P0 FMUL.FTZ R2, R26.reuse, R25 ;  /* 0x000000191a028220 */ /* 0x040fe20000410000 */
[----:B------:R-:W-:Y:S01]  /*5280*/  @!P0 PRMT R69, R69, 0x5410, R74 ;  /* 0x0000541045458816 */ /* 0x000fe2000000004a */
[----:B--2---:R-:W-:Y:S02]  /*5290*/  @!P0 FMUL.FTZ R50, R26, R35 ;  /* 0x000000231a328220 */ /* 0x004fe40000410000 */
[C---:B------:R-:W-:Y:S01]  /*52a0*/  @!P0 FMUL.FTZ R61, R27.reuse, R34 ;  /* 0x000000221b3d8220 */ /* 0x040fe20000410000 */
[C---:B---3--:R-:W-:Y:S01]  /*52b0*/  @!P0 SHF.L.U32 R32, R56.reuse, 0x10, RZ ;  /* 0x0000001038208819 */ /* 0x048fe200000006ff */
[----:B------:R-:W-:Y:S01]  /*52c0*/  @!P0 FMUL.FTZ R3, R27, R24 ;  /* 0x000000181b038220 */ /* 0x000fe20000410000 */
[----:B------:R-:W-:Y:S01]  /*52d0*/  @!P0 LOP3.LUT R41, R56, 0xffff0000, RZ, 0xc0, !PT ;  /* 0xffff000038298812 */ /* 0x000fe200078ec0ff */
[----:B------:R-:W-:Y:S01]  /*52e0*/  @!P0 IMAD.U32 R26, R29, 0x10000, RZ ;  /* 0x000100001d1a8824 */ /* 0x000fe200078e00ff */
[----:B------:R-:W-:Y:S01]  /*52f0*/  @!P0 LOP3.LUT R43, R57, 0xffff0000, RZ, 0xc0, !PT ;  /* 0xffff0000392b8812 */ /* 0x000fe200078ec0ff */
[----:B------:R-:W-:Y:S01]  /*5300*/  @!P0 FFMA.FTZ R2, R35, R32, R2 ;  /* 0x0000002023028223 */ /* 0x000fe20000010002 */
[----:B------:R-:W-:Y:S01]  /*5310*/  @!P0 LOP3.LUT R51, R59, 0xffff0000, RZ, 0xc0, !PT ;  /* 0xffff00003b338812 */ /* 0x000fe200078ec0ff */
[----:B------:R-:W-:Y:S01]  /*5320*/  @!P0 IMAD.U32 R35, R71, 0x10000, RZ ;  /* 0x0001000047238824 */ /* 0x000fe200078e00ff */
[----:B------:R-:W-:Y:S01]  /*5330*/  @!P0 LOP3.LUT R47, R58, 0xffff0000, RZ, 0xc0, !PT ;  /* 0xffff00003a2f8812 */ /* 0x000fe200078ec0ff */
[----:B------:R-:W-:Y:S01]  /*5340*/  @!P0 FFMA.FTZ R50, R32, R25, -R50 ;  /* 0x0000001920328223 */ /* 0x000fe20000010832 */
[----:B------:R-:W-:Y:S01]  /*5350*/  @!P0 SHF.L.U32 R32, R57, 0x10, RZ ;  /* 0x0000001039208819 */ /* 0x000fe200000006ff */
[----:B------:R-:W-:Y:S01]  /*5360*/  @!P0 FFMA.FTZ R61, R41, R24, -R61 ;  /* 0x00000018293d8223 */ /* 0x000fe2000001083d */
[C---:B------:R-:W-:Y:S01]  /*5370*/  @!P0 LOP3.LUT R24, R36.reuse, 0xffff0000, RZ, 0xc0, !PT ;  /* 0xffff000024188812 */ /* 0x040fe200078ec0ff */
[----:B------:R-:W-:Y:S01]  /*5380*/  @!P0 IMAD.U32 R25, R36, 0x10000, RZ ;  /* 0x0001000024198824 */ /* 0x000fe200078e00ff */
[----:B------:R-:W-:Y:S01]  /*5390*/  @!P0 LOP3.LUT R27, R29, 0xffff0000, RZ, 0xc0, !PT ;  /* 0xffff00001d1b8812 */ /* 0x000fe200078ec0ff */
[C---:B------:R-:W-:Y:S01]  /*53a0*/  @!P0 FMUL.FTZ R54, R26.reuse, R35 ;  /* 0x000000231a368220 */ /* 0x040fe20000410000 */
[----:B------:R-:W-:Y:S01]  /*53b0*/  @!P0 F2FP.BF16.PACK_AB R50, R61, R50 ;  /* 0x000000323d32823e */ /* 0x000fe200000010ff */
[-C--:B------:R-:W-:Y:S01]  /*53c0*/  @!P0 FMUL.FTZ R4, R26, R25.reuse ;  /* 0x000000191a048220 */ /* 0x080fe20000410000 */
[----:B------:R-:W-:Y:S01]  /*53d0*/  @!P0 LOP3.LUT R44, R69, 0xffff0000, RZ, 0xc0, !PT ;  /* 0xffff0000452c8812 */ /* 0x000fe200078ec0ff */
[C---:B------:R-:W-:Y:S01]  /*53e0*/  @!P0 FMUL.FTZ R63, R27.reuse, R40 ;  /* 0x000000281b3f8220 */ /* 0x040fe20000410000 */
[----:B------:R-:W-:Y:S01]  /*53f0*/  @!P0 MOV R56, R50 ;  /* 0x0000003200388202 */ /* 0x000fe20000000f00 */
[----:B------:R-:W-:Y:S01]  /*5400*/  @!P0 FFMA.FTZ R54, R32, R25, -R54 ;  /* 0x0000001920368223 */ /* 0x000fe20000010836 */
[C---:B------:R-:W-:Y:S01]  /*5410*/  @!P0 SHF.L.U32 R25, R38.reuse, 0x10, RZ ;  /* 0x0000001026198819 */ /* 0x040fe200000006ff */
[-C--:B------:R-:W-:Y:S01]  /*5420*/  @!P0 FMUL.FTZ R5, R27, R24.reuse ;  /* 0x000000181b058220 */ /* 0x080fe20000410000 */
[----:B------:R-:W-:Y:S01]  /*5430*/  @!P0 LOP3.LUT R27, R31, 0xffff0000, RZ, 0xc0, !PT ;  /* 0xffff00001f1b8812 */ /* 0x000fe200078ec0ff */
[----:B------:R-:W-:Y:S01]  /*5440*/  @!P0 FFMA.FTZ R63, R43, R24, -R63 ;  /* 0x000000182b3f8223 */ /* 0x000fe2000001083f */
[----:B------:R-:W-:Y:S01]  /*5450*/  @!P0 LOP3.LUT R24, R38, 0xffff0000, RZ, 0xc0, !PT ;  /* 0xffff000026188812 */ /* 0x000fe200078ec0ff */
[----:B------:R-:W-:Y:S02]  /*5460*/  @!P0 IMAD.U32 R26, R31, 0x10000, RZ ;  /* 0x000100001f1a8824 */ /* 0x000fe400078e00ff */
[----:B------:R-:W-:Y:S01]  /*5470*/  @!P0 FMUL.FTZ R65, R27, R48 ;  /* 0x000000301b418220 */ /* 0x000fe20000410000 */
[----:B------:R-:W-:Y:S01]  /*5480*/  @!P0 F2FP.BF16.PACK_AB R63, R63, R54 ;  /* 0x000000363f3f823e */ /* 0x000fe200000010ff */
[C---:B------:R-:W-:Y:S02]  /*5490*/  @!P0 FMUL.FTZ R60, R26.reuse, R49 ;  /* 0x000000311a3c8220 */ /* 0x040fe40000410000 */
[-C--:B------:R-:W-:Y:S01]  /*54a0*/  @!P0 FMUL.FTZ R8, R26, R25.reuse ;  /* 0x000000191a088220 */ /* 0x080fe20000410000 */
[C---:B------:R-:W-:Y:S01]  /*54b0*/  @!P0 SHF.L.U32 R26, R30.reuse, 0x10, RZ ;  /* 0x000000101e1a8819 */ /* 0x040fe200000006ff */
[-C--:B------:R-:W-:Y:S01]  /*54c0*/  @!P0 FMUL.FTZ R9, R27, R24.reuse ;  /* 0x000000181b098220 */ /* 0x080fe20000410000 */
[----:B------:R-:W-:Y:S01]  /*54d0*/  @!P0 LOP3.LUT R27, R30, 0xffff0000, RZ, 0xc0, !PT ;  /* 0xffff00001e1b8812 */ /* 0x000fe200078ec0ff */
[----:B------:R-:W-:Y:S02]  /*54e0*/  @!P0 IMAD.U32 R46, R59, 0x10000, RZ ;  /* 0x000100003b2e8824 */ /* 0x000fe400078e00ff */
[----:B------:R-:W-:Y:S02]  /*54f0*/  @!P0 IMAD.U32 R45, R69, 0x10000, RZ ;  /* 0x00010000452d8824 */ /* 0x000fe400078e00ff */
[----:B------:R-:W-:Y:S01]  /*5500*/  @!P0 FFMA.FTZ R65, R51, R24, -R65 ;  /* 0x0000001833418223 */ /* 0x000fe20000010841 */
[C---:B------:R-:W-:Y:S01]  /*5510*/  @!P0 LOP3.LUT R24, R39.reuse, 0xffff0000, RZ, 0xc0, !PT ;  /* 0xffff000027188812 */ /* 0x040fe200078ec0ff */
[----:B------:R-:W-:Y:S02]  /*5520*/  @!P0 FFMA.FTZ R60, R46, R25, -R60 ;  /* 0x000000192e3c8223 */ /* 0x000fe4000001083c */
[----:B------:R-:W-:Y:S02]  /*5530*/  @!P0 IMAD.U32 R25, R39, 0x10000, RZ ;  /* 0x0001000027198824 */ /* 0x000fe400078e00ff */
[----:B------:R-:W-:Y:S01]  /*5540*/  @!P0 IMAD.U32 R42, R58, 0x10000, RZ ;  /* 0x000100003a2a8824 */ /* 0x000fe200078e00ff */
[----:B------:R-:W-:Y:S01]  /*5550*/  @!P0 F2FP.BF16.PACK_AB R60, R65, R60 ;  /* 0x0000003c413c823e */ /* 0x000fe200000010ff */
[----:B------:R-:W-:Y:S02]  /*5560*/  @!P0 FMUL.FTZ R62, R26, R45 ;  /* 0x0000002d1a3e8220 */ /* 0x000fe40000410000 */
[----:B------:R-:W-:Y:S01]  /*5570*/  @!P0 FMUL.FTZ R77, R27, R44 ;  /* 0x0000002c1b4d8220 */ /* 0x000fe20000410000 */
[----:B------:R-:W-:Y:S01]  /*5580*/  @!P0 MOV R59, R60 ;  /* 0x0000003c003b8202 */ /* 0x000fe20000000f00 */
[----:B------:R-:W-:Y:S02]  /*5590*/  @!P0 FFMA.FTZ R3, R34, R41, R3 ;  /* 0x0000002922038223 */ /* 0x000fe40000010003 */
        /* <DEDUP_REMOVED lines=31> */
.L_x_1233:
        /* <DEDUP_REMOVED lines=29> */
.L_x_1237:
[----:B------:R-:W-:Y:S05]  /*5960*/  BSYNC B1 ;  /* 0x0000000000017941 */ /* 0x000fea0003800000 */
.L_x_1232:
        /* <DEDUP_REMOVED lines=67> */
.L_x_1255:
[----:B-1----:R-:W-:Y:S05]  /*5da0*/  BSYNC B0 ;  /* 0x0000000000007941 */ /* 0x002fea0003800000 */
.L_x_1254:
[C---:B------:R-:W-:Y:S02]  /*5db0*/  ISETP.GE.AND P0, PT, R55.reuse, 0x1, PT ;  /* 0x000000013700780c */ /* 0x040fe40003f06270 */
[----:B------:R-:W-:Y:S02]  /*5dc0*/  IADD3 R2, R18, -0x2, RZ ;  /* 0xfffffffe12027810 */ /* 0x000fe40007ffe0ff */
[----:B------:R-:W-:Y:S04]  /*5dd0*/  IADD3 R4, R55, 0x1, RZ ;  /* 0x0000000137047810 */ /* 0x000fe80007ffe0ff */
[----:B------:R-:W-:Y:S02]  /*5de0*/  SEL R55, R4, RZ, !P0 ;  /* 0x000000ff04377207 */ /* 0x000fe40004000000 */
        /* <DEDUP_REMOVED lines=28> */
[----:B------:R-:W-:Y:S06]  /*5fb0*/  BAR.SYNC.DEFER_BLOCKING 0x0 ;  /* 0x0000000000007b1d */ /* 0x000fec0000010000 */
.L_x_1231:
[----:B------:R-:W-:Y:S01]  /*5fc0*/  ISETP.NE.AND P3, PT, R216, 0x1, PT ;  /* 0x00000001d800780c */ /* 0x000fe20003f65270 */
[----:B------:R-:W-:Y:S01]  /*5fd0*/  CS2R R98, SRZ ;  /* 0x0000000000627805 */ /* 0x000fe2000001ff00 */
[----:B------:R-:W-:Y:S01]  /*5fe0*/  IADD3 R2, R92, 0x7f, RZ ;  /* 0x0000007f5c027810 */ /* 0x000fe20007ffe0ff */
[----:B-1----:R-:W-:Y:S01]  /*5ff0*/  IMAD.MOV.U32 R5, RZ, RZ, RZ ;  /* 0x000000ffff057224 */ /* 0x002fe200078e00ff */
[----:B------:R-:W-:Y:S01]  /*6000*/  PLOP3.LUT P2, PT, PT, PT, PT, 0x80, 0x0 ;  /* 0x000000000000781c */ /* 0x000fe20003f4f070 */
[----:B------:R-:W-:Y:S01]  /*6010*/  IMAD.MOV.U32 R13, RZ, RZ, RZ ;  /* 0x000000ffff0d7224 */ /* 0x000fe200078e00ff */
[----:B------:R-:W-:Y:S01]  /*6020*/  CS2R R8, SRZ ;  /* 0x0000000000087805 */ /* 0x000fe2000001ff00 */
[----:B------:R-:W-:Y:S01]  /*6030*/  CS2R R10, SRZ ;  /* 0x00000000000a7805 */ /* 0x000fe2000001ff00 */
[----:B------:R-:W-:Y:S01]  /*6040*/  IMAD.MOV.U32 R7, RZ, RZ, RZ ;  /* 0x000000ffff077224 */ /* 0x000fe200078e00ff */
[----:B------:R-:W-:Y:S01]  /*6050*/  MOV R88, RZ ;  /* 0x000000ff00587202 */ /* 0x000fe20000000f00 */
[----:B------:R-:W-:Y:S01]  /*6060*/  CS2R R86, SRZ ;  /* 0x0000000000567805 */ /* 0x000fe2000001ff00 */
[----:B------:R-:W-:Y:S01]  /*6070*/  CS2R R84, SRZ ;  /* 0x0000000000547805 */ /* 0x000fe2000001ff00 */
[----:B------:R-:W-:Y:S01]  /*6080*/  CS2R R82, SRZ ;  /* 0x0000000000527805 */ /* 0x000fe2000001ff00 */
[----:B------:R-:W-:Y:S01]  /*6090*/  @P3 IMAD.HI.U32 R0, R2, c[0x0][0x2c8], RZ ;  /* 0x0000b20002003a27 */ /* 0x000fe200078e00ff */
[----:B------:R-:W-:Y:S01]  /*60a0*/  CS2R R80, SRZ ;  /* 0x0000000000507805 */ /* 0x000fe2000001ff00 */
[----:B-----5:R-:W-:Y:S01]  /*60b0*/  CS2R R78, SRZ ;  /* 0x00000000004e7805 */ /* 0x020fe2000001ff00 */
[----:B------:R-:W-:Y:S01]  /*60c0*/  CS2R R76, SRZ ;  /* 0x00000000004c7805 */ /* 0x000fe2000001ff00 */
[----:B------:R-:W-:Y:S01]  /*60d0*/  CS2R R74, SRZ ;  /* 0x00000000004a7805 */ /* 0x000fe2000001ff00 */
[----:B------:R-:W-:Y:S01]  /*60e0*/  @P3 SHF.R.U32.HI R2, RZ, c[0x0][0x2cc], R0 ;  /* 0x0000b300ff023a19 */ /* 0x000fe20000011600 */
[----:B------:R-:W-:Y:S01]  /*60f0*/  CS2R R72, SRZ ;  /* 0x0000000000487805 */ /* 0x000fe2000001ff00 */
[----:B------:R-:W-:Y:S01]  /*6100*/  CS2R R70, SRZ ;  /* 0x0000000000467805 */ /* 0x000fe2000001ff00 */
[----:B------:R-:W-:Y:S01]  /*6110*/  CS2R R68, SRZ ;  /* 0x0000000000447805 */ /* 0x000fe2000001ff00 */
[----:B------:R-:W-:Y:S01]  /*6120*/  CS2R R66, SRZ ;  /* 0x0000000000427805 */ /* 0x000fe2000001ff00 */
[----:B------:R-:W-:Y:S01]  /*6130*/  IMAD.IADD R93, R93, 0x1, R2 ;  /* 0x000000015d5d7824 */ /* 0x000fe200078e0202 */
[----:B------:R-:W-:Y:S01]  /*6140*/  CS2R R64, SRZ ;  /* 0x0000000000407805 */ /* 0x000fe2000001ff00 */
[----:B------:R-:W-:Y:S01]  /*6150*/  CS2R R62, SRZ ;  /* 0x00000000003e7805 */ /* 0x000fe2000001ff00 */
[----:B------:R-:W-:Y:S01]  /*6160*/  CS2R R60, SRZ ;  /* 0x00000000003c7805 */ /* 0x000fe2000001ff00 */
[----:B------:R-:W-:Y:S01]  /*6170*/  CS2R R58, SRZ ;  /* 0x00000000003a7805 */ /* 0x000fe2000001ff00 */
[----:B------:R-:W-:Y:S01]  /*6180*/  SHF.R.S32.HI R0, RZ, 0x1f, R93 ;  /* 0x0000001fff007819 */ /* 0x000fe2000001145d */
[----:B------:R-:W-:Y:S01]  /*6190*/  CS2R R56, SRZ ;  /* 0x0000000000387805 */ /* 0x000fe2000001ff00 */
[----:B------:R-:W-:Y:S01]  /*61a0*/  CS2R R54, SRZ ;  /* 0x0000000000367805 */ /* 0x000fe2000001ff00 */
[----:B------:R-:W-:Y:S01]  /*61b0*/  CS2R R52, SRZ ;  /* 0x0000000000347805 */ /* 0x000fe2000001ff00 */
[----:B------:R-:W-:Y:S01]  /*61c0*/  LEA.HI R0, R0, R93, RZ, 0x6 ;  /* 0x0000005d00007211 */ /* 0x000fe200078f30ff */
[----:B------:R-:W-:Y:S01]  /*61d0*/  IMAD.MOV.U32 R93, RZ, RZ, RZ ;  /* 0x000000ffff5d7224 */ /* 0x000fe200078e00ff */
[----:B------:R-:W-:Y:S01]  /*61e0*/  CS2R R50, SRZ ;  /* 0x0000000000327805 */ /* 0x000fe2000001ff00 */
[----:B------:R-:W-:Y:S01]  /*61f0*/  CS2R R48, SRZ ;  /* 0x0000000000307805 */ /* 0x000fe2000001ff00 */
[----:B------:R-:W-:Y:S01]  /*6200*/  SHF.R.S32.HI R3, RZ, 0x6, R0 ;  /* 0x00000006ff037819 */ /* 0x000fe20000011400 */
[----:B------:R-:W-:Y:S01]  /*6210*/  IMAD.IADD R0, R95, 0x1, R96 ;  /* 0x000000015f007824 */ /* 0x000fe200078e0260 */
[----:B------:R-:W-:Y:S01]  /*6220*/  CS2R R46, SRZ ;  /* 0x00000000002e7805 */ /* 0x000fe2000001ff00 */
[----:B------:R-:W-:Y:S01]  /*6230*/  IMAD.MOV.U32 R96, RZ, RZ, RZ ;  /* 0x000000ffff607224 */ /* 0x000fe200078e00ff */
[----:B------:R-:W-:Y:S01]  /*6240*/  IMNMX R95, R94, R3, PT ;  /* 0x000000035e5f7217 */ /* 0x000fe20003800200 */
[----:B------:R-:W-:Y:S01]  /*6250*/  CS2R R44, SRZ ;  /* 0x00000000002c7805 */ /* 0x000fe2000001ff00 */
[----:B------:R-:W-:Y:S01]  /*6260*/  MOV R94, RZ ;  /* 0x000000ff005e7202 */ /* 0x000fe20000000f00 */
[----:B------:R-:W-:Y:S01]  /*6270*/  CS2R R42, SRZ ;  /* 0x00000000002a7805 */ /* 0x000fe2000001ff00 */
[----:B------:R-:W-:Y:S01]  /*6280*/  ISETP.GE.AND P0, PT, R95, 0x1, PT ;  /* 0x000000015f00780c */ /* 0x000fe20003f06270 */
        /* <DEDUP_REMOVED lines=24> */
[----:B------:R-:W-:-:S06]  /*6410*/  @P0 IMAD.WIDE R8, R196, R9, c[0x0][0x340] ;  /* 0x0000d000c4080625 */ /* 0x000fcc00078e0209 */
[----:B------:R1:W2:Y:S01]  /*6420*/  @P0 LDG.E R8, [R8.64] ;  /* 0x0000000608080981 */ /* 0x0002a2000c1e1900 */
[----:B------:R-:W-:Y:S01]  /*6430*/  SHF.R.S32.HI R2, RZ, 0x1f, R97 ;  /* 0x0000001fff027819 */ /* 0x000fe20000011461 */
[C---:B------:R-:W-:Y:S01]  /*6440*/  IMAD.WIDE.U32 R16, R97.reuse, c[0x0][0x178], RZ ;  /* 0x00005e0061107a25 */ /* 0x040fe200078e00ff */
[----:B------:R-:W-:Y:S01]  /*6450*/  SHF.R.S32.HI R6, RZ, 0x1f, R89 ;  /* 0x0000001fff067819 */ /* 0x000fe20000011459 */
[----:B------:R-:W-:Y:S01]  /*6460*/  BSSY B0, `(.L_x_1258) ;  /* 0x00000a0000007945 */ /* 0x000fe20003800000 */
[----:B------:R-:W-:Y:S01]  /*6470*/  ISETP.NE.U32.AND P2, PT, RZ, c[0x0][0x348], PT ;  /* 0x0000d200ff007a0c */ /* 0x000fe20003f45070 */
[----:B------:R-:W-:Y:S01]  /*6480*/  IMAD R2, R2, c[0x0][0x178], RZ ;  /* 0x00005e0002027a24 */ /* 0x000fe200078e02ff */
[CC--:B------:R-:W-:Y:S02]  /*6490*/  LEA.HI R4, R6.reuse, R89.reuse, RZ, 0x3 ;  /* 0x0000005906047211 */ /* 0x0c0fe400078f18ff */
[----:B------:R-:W-:Y:S01]  /*64a0*/  LEA.HI R22, R6, R89, RZ, 0x4 ;  /* 0x0000005906167211 */ /* 0x000fe200078f20ff */
[----:B------:R-:W-:Y:S01]  /*64b0*/  IMAD R5, R97, c[0x0][0x17c], R2 ;  /* 0x00005f0061057a24 */ /* 0x000fe200078e0202 */
[----:B------:R-:W-:-:S02]  /*64c0*/  SHF.R.S32.HI R7, RZ, 0x3, R4 ;  /* 0x00000003ff077819 */ /* 0x000fc40000011404 */
[----:B------:R-:W-:Y:S01]  /*64d0*/  LOP3.LUT R2, R4, 0xfffffff8, RZ, 0xc0, !PT ;  /* 0xfffffff804027812 */ /* 0x000fe200078ec0ff */
[----:B------:R-:W-:Y:S01]  /*64e0*/  IMAD.IADD R17, R17, 0x1, R5 ;  /* 0x0000000111117824 */ /* 0x000fe200078e0205 */
[----:B------:R-:W-:Y:S01]  /*64f0*/  SHF.R.S32.HI R3, RZ, 0x4, R22 ;  /* 0x00000004ff037819 */ /* 0x000fe20000011416 */
[----:B------:R-:W-:Y:S01]  /*6500*/  IMAD.SHL.U32 R203, R7, 0x40, RZ ;  /* 0x0000004007cb7824 */ /* 0x000fe200078e00ff */
[----:B------:R-:W-:Y:S01]  /*6510*/  ISETP.NE.AND.EX P2, PT, RZ, c[0x0][0x34c], PT, P2 ;  /* 0x0000d300ff007a0c */ /* 0x000fe20003f45320 */
[----:B------:R-:W-:Y:S01]  /*6520*/  IMAD.IADD R219, R89, 0x1, -R2 ;  /* 0x0000000159db7824 */ /* 0x000fe200078e0a02 */
[----:B------:R-:W-:Y:S01]  /*6530*/  LEA.HI R2, R22, R3, RZ, 0x1 ;  /* 0x0000000316027211 */ /* 0x000fe200078f08ff */
[----:B------:R-:W-:Y:S01]  /*6540*/  IMAD.WIDE.U32 R16, R195, c[0x0][0x1b8], R16 ;  /* 0x00006e00c3107a25 */ /* 0x000fe200078e0010 */
[----:B------:R-:W-:Y:S02]  /*6550*/  LOP3.LUT R203, R203, 0x1c0, RZ, 0xc0, !PT ;  /* 0x000001c0cbcb7812 */ /* 0x000fe400078ec0ff */
[----:B------:R-:W-:Y:S01]  /*6560*/  LOP3.LUT R2, R2, 0xfffffffe, RZ, 0xc0, !PT ;  /* 0xfffffffe02027812 */ /* 0x000fe200078ec0ff */
[C---:B------:R-:W-:Y:S01]  /*6570*/  IMAD.SHL.U32 R20, R219.reuse, 0x8, RZ ;  /* 0x00000008db147824 */ /* 0x040fe200078e00ff */
[----:B-1----:R-:W-:Y:S01]  /*6580*/  SHF.R.S32.HI R9, RZ, 0x1f, R196 ;  /* 0x0000001fff097819 */ /* 0x002fe200000114c4 */
[----:B------:R-:W-:Y:S01]  /*6590*/  IMAD R11, R219, 0x20, R7 ;  /* 0x00000020db0b7824 */ /* 0x000fe200078e0207 */
[----:B------:R-:W-:Y:S01]  /*65a0*/  SEL R14, R196, RZ, !P2 ;  /* 0x000000ffc40e7207 */ /* 0x000fe20005000000 */
[----:B------:R-:W-:Y:S01]  /*65b0*/  IMAD.IADD R2, R3, 0x1, -R2 ;  /* 0x0000000103027824 */ /* 0x000fe200078e0a02 */
[----:B------:R-:W-:Y:S01]  /*65c0*/  LOP3.LUT R10, R203, 0x38, R20, 0xf8, !PT ;  /* 0x00000038cb0a7812 */ /* 0x000fe200078ef814 */
[----:B------:R-:W-:Y:S01]  /*65d0*/  IMAD.SHL.U32 R5, R219, 0x40, RZ ;  /* 0x00000040db057824 */ /* 0x000fe200078e00ff */
[----:B------:R-:W-:Y:S01]  /*65e0*/  SHF.R.U32.HI R203, RZ, 0x3, R203 ;  /* 0x00000003ffcb7819 */ /* 0x000fe200000116cb */
[----:B------:R-:W-:Y:S01]  /*65f0*/  IMAD.IADD R11, R92, 0x1, R11 ;  /* 0x000000015c0b7824 */ /* 0x000fe200078e020b */
[----:B------:R-:W-:-:S02]  /*6600*/  IADD3 R3, R20, 0x80, RZ ;  /* 0x0000008014037810 */ /* 0x000fc40007ffe0ff */
[----:B------:R-:W-:Y:S01]  /*6610*/  LOP3.LUT R203, R10, R203, RZ, 0x3c, !PT ;  /* 0x000000cb0acb7212 */ /* 0x000fe200078e3cff */
[----:B------:R-:W-:Y:S01]  /*6620*/  IMAD R10, R91, c[0x0][0x1b8], RZ ;  /* 0x00006e005b0a7a24 */ /* 0x000fe200078e02ff */
[C---:B------:R-:W-:Y:S01]  /*6630*/  ISETP.GE.AND P1, PT, R3.reuse, c[0x0][0x1d4], PT ;  /* 0x0000750003007a0c */ /* 0x040fe20003f26270 */
[----:B------:R-:W-:Y:S01]  /*6640*/  IMAD.MOV.U32 R24, RZ, RZ, R11 ;  /* 0x000000ffff187224 */ /* 0x000fe200078e000b */
[----:B------:R-:W-:Y:S01]  /*6650*/  ISETP.GE.AND P4, PT, R3, c[0x0][0x198], PT ;  /* 0x0000660003007a0c */ /* 0x000fe20003f86270 */
[----:B------:R-:W-:Y:S01]  /*6660*/  IMAD R3, R195, c[0x0][0x1bc], R10 ;  /* 0x00006f00c3037a24 */ /* 0x000fe200078e020a */
[----:B------:R-:W-:Y:S02]  /*6670*/  SEL R13, R9, RZ, !P2 ;  /* 0x000000ff090d7207 */ /* 0x000fe40005000000 */
[----:B------:R-:W-:Y:S01]  /*6680*/  LOP3.LUT R5, R5, 0x1c0, RZ, 0xc0, !PT ;  /* 0x000001c005057812 */ /* 0x000fe200078ec0ff */
[----:B------:R-:W-:Y:S01]  /*6690*/  IMAD.IADD R17, R17, 0x1, R3 ;  /* 0x0000000111117824 */ /* 0x000fe200078e0203 */
[----:B------:R-:W-:Y:S01]  /*66a0*/  LOP3.LUT R22, R22, 0xfffffff0, RZ, 0xc0, !PT ;  /* 0xfffffff016167812 */ /* 0x000fe200078ec0ff */
[----:B------:R-:W-:Y:S01]  /*66b0*/  @P3 IMAD.HI.U32 R3, R11, c[0x0][0x2c8], RZ ;  /* 0x0000b2000b033a27 */ /* 0x000fe200078e00ff */
[----:B------:R-:W-:-:S02]  /*66c0*/  LOP3.LUT R4, R5, 0x8, R4, 0xf8, !PT ;  /* 0x0000000805047812 */ /* 0x000fc400078ef804 */
[----:B------:R-:W-:Y:S01]  /*66d0*/  SHF.R.U32.HI R5, RZ, 0x3, R5 ;  /* 0x00000003ff057819 */ /* 0x000fe20000011605 */
[----:B------:R-:W-:Y:S01]  /*66e0*/  IMAD R13, R13, c[0x0][0x1c0], RZ ;  /* 0x000070000d0d7a24 */ /* 0x000fe200078e02ff */
[----:B------:R-:W-:Y:S01]  /*66f0*/  @P3 SHF.R.U32.HI R24, RZ, c[0x0][0x2cc], R3 ;  /* 0x0000b300ff183a19 */ /* 0x000fe20000011603 */
[----:B------:R-:W-:Y:S01]  /*6700*/  IMAD.IADD R22, R89, 0x1, -R22 ;  /* 0x0000000159167824 */ /* 0x000fe200078e0a16 */
[----:B------:R-:W-:Y:S01]  /*6710*/  LOP3.LUT R5, R4, R5, RZ, 0x3c, !PT ;  /* 0x0000000504057212 */ /* 0x000fe200078e3cff */
[C---:B------:R-:W-:Y:S01]  /*6720*/  IMAD R13, R14.reuse, c[0x0][0x1c4], R13 ;  /* 0x000071000e0d7a24 */ /* 0x040fe200078e020d */
[----:B------:R-:W-:Y:S01]  /*6730*/  SHF.R.S32.HI R4, RZ, 0x1f, R0 ;  /* 0x0000001fff047819 */ /* 0x000fe20000011400 */
[----:B------:R-:W-:Y:S01]  /*6740*/  IMAD.WIDE.U32 R14, R14, c[0x0][0x1c0], R16 ;  /* 0x000070000e0e7a25 */ /* 0x000fe200078e0010 */
[C---:B------:R-:W-:Y:S02]  /*6750*/  IADD3 R17, P2, R7.reuse, R0, RZ ;  /* 0x0000000007117210 */ /* 0x040fe40007f5e0ff */
[--C-:B------:R-:W-:Y:S01]  /*6760*/  SHF.R.S32.HI R3, RZ, 0x1f, R24.reuse ;  /* 0x0000001fff037819 */ /* 0x100fe20000011418 */
[----:B------:R-:W-:Y:S01]  /*6770*/  IMAD.MOV R12, RZ, RZ, -R24 ;  /* 0x000000ffff0c7224 */ /* 0x000fe200078e0a18 */
[----:B------:R-:W-:Y:S01]  /*6780*/  LEA.HI.X.SX32 R4, R7, R4, 0x1, P2 ;  /* 0x0000000407047211 */ /* 0x000fe200010f0eff */
[----:B------:R-:W-:Y:S01]  /*6790*/  IMAD.IADD R15, R15, 0x1, R13 ;  /* 0x000000010f0f7824 */ /* 0x000fe200078e020d */
[----:B------:R-:W-:Y:S01]  /*67a0*/  SHF.R.S32.HI R21, RZ, 0x1f, R20 ;  /* 0x0000001fff157819 */ /* 0x000fe20000011414 */
[----:B------:R-:W-:Y:S01]  /*67b0*/  IMAD R12, R12, c[0x0][0x2c4], R11 ;  /* 0x0000b1000c0c7a24 */ /* 0x000fe200078e020b */
[----:B------:R-:W-:Y:S01]  /*67c0*/  SHF.R.S32.HI R11, RZ, 0x1f, R22 ;  /* 0x0000001fff0b7819 */ /* 0x000fe20000011416 */
[----:B------:R-:W-:Y:S01]  /*67d0*/  IMAD R3, R3, c[0x0][0x1b0], RZ ;  /* 0x00006c0003037a24 */ /* 0x000fe200078e02ff */
[----:B------:R-:W-:Y:S01]  /*67e0*/  ISETP.NE.U32.AND P2, PT, RZ, c[0x0][0x350], PT ;  /* 0x0000d400ff007a0c */ /* 0x000fe20003f45070 */
[C---:B------:R-:W-:Y:S01]  /*67f0*/  IMAD R16, R4.reuse, c[0x0][0x1e0], RZ ;  /* 0x0000780004107a24 */ /* 0x040fe200078e02ff */
[----:B------:R-:W-:Y:S01]  /*6800*/  SHF.R.S32.HI R13, RZ, 0x1f, R12 ;  /* 0x0000001fff0d7819 */ /* 0x000fe2000001140c */
[----:B------:R-:W-:Y:S01]  /*6810*/  IMAD R0, R4, c[0x0][0x208], RZ ;  /* 0x0000820004007a24 */ /* 0x000fe200078e02ff */
[----:B------:R-:W-:Y:S01]  /*6820*/  LEA.HI R4, R11, R22, RZ, 0x3 ;  /* 0x000000160b047211 */ /* 0x000fe200078f18ff */
[C---:B------:R-:W-:Y:S01]  /*6830*/  IMAD R3, R24.reuse, c[0x0][0x1b4], R3 ;  /* 0x00006d0018037a24 */ /* 0x040fe200078e0203 */
[----:B------:R-:W-:Y:S01]  /*6840*/  ISETP.NE.AND.EX P2, PT, RZ, c[0x0][0x354], PT, P2 ;  /* 0x0000d500ff007a0c */ /* 0x000fe20003f45320 */
[----:B------:R-:W-:Y:S01]  /*6850*/  IMAD.WIDE.U32 R24, R24, c[0x0][0x1b0], R14 ;  /* 0x00006c0018187a25 */ /* 0x000fe200078e000e */
[----:B------:R-:W-:-:S02]  /*6860*/  LOP3.LUT R15, R4, 0xfffffff8, RZ, 0xc0, !PT ;  /* 0xfffffff8040f7812 */ /* 0x000fc400078ec0ff */
[-C--:B------:R-:W-:Y:S01]  /*6870*/  LEA.HI R14, R6, R89.reuse, RZ, 0x6 ;  /* 0x00000059060e7211 */ /* 0x080fe200078f30ff */
[----:B------:R-:W-:Y:S01]  /*6880*/  IMAD.IADD R25, R25, 0x1, R3 ;  /* 0x0000000119197824 */ /* 0x000fe200078e0203 */
[----:B------:R-:W-:Y:S01]  /*6890*/  LOP3.LUT P5, RZ, R219, 0x2, RZ, 0xc0, !PT ;  /* 0x00000002dbff7812 */ /* 0x000fe200078ac0ff */
[----:B------:R-:W-:Y:S01]  /*68a0*/  IMAD.IADD R3, R22, 0x1, -R15 ;  /* 0x0000000116037824 */ /* 0x000fe200078e0a0f */
[----:B------:R-:W-:Y:S01]  /*68b0*/  LOP3.LUT R197, R197, 0xfffffffe, RZ, 0xc0, !PT ;  /* 0xfffffffec5c57812 */ /* 0x000fe200078ec0ff */
[----:B------:R-:W-:Y:S01]  /*68c0*/  IMAD R13, R13, c[0x0][0x1a8], RZ ;  /* 0x00006a000d0d7a24 */ /* 0x000fe200078e02ff */
[----:B------:R-:W-:Y:S01]  /*68d0*/  LEA.HI R84, R6, R89, RZ, 0x5 ;  /* 0x0000005906547211 */ /* 0x000fe200078f28ff */
[----:B------:R-:W-:Y:S01]  /*68e0*/  IMAD.SHL.U32 R14, R14, 0x8, RZ ;  /* 0x000000080e0e7824 */ /* 0x000fe200078e00ff */
[----:B------:R-:W-:Y:S01]  /*68f0*/  @P1 LOP3.LUT R197, R197, 0x1, RZ, 0xfc, !PT ;  /* 0x00000001c5c51812 */ /* 0x000fe200078efcff */
[C---:B------:R-:W-:Y:S01]  /*6900*/  IMAD R13, R12.reuse, c[0x0][0x1ac], R13 ;  /* 0x00006b000c0d7a24 */ /* 0x040fe200078e020d */
[----:B------:R-:W-:Y:S01]  /*6910*/  P2R R10, PR, RZ, 0x10 ;  /* 0x00000010ff0a7803 */ /* 0x000fe20000000000 */
[----:B------:R-:W-:Y:S01]  /*6920*/  IMAD.WIDE.U32 R24, R12, c[0x0][0x1a8], R24 ;  /* 0x00006a000c187a25 */ /* 0x000fe200078e0018 */
[----:B------:R-:W-:-:S02]  /*6930*/  LOP3.LUT R203, R203, 0xfffffe00, R14, 0xf8, !PT ;  /* 0xfffffe00cbcb7812 */ /* 0x000fc400078ef80e */
[----:B------:R-:W-:Y:S01]  /*6940*/  LOP3.LUT R197, R197, 0xfffffffb, RZ, 0xc0, !PT ;  /* 0xfffffffbc5c57812 */ /* 0x000fe200078ec0ff */
[C---:B------:R-:W-:Y:S01]  /*6950*/  IMAD R5, R2.reuse, 0x200, R5 ;  /* 0x0000020002057824 */ /* 0x040fe200078e0205 */
[----:B------:R-:W-:Y:S01]  /*6960*/  LOP3.LUT P1, RZ, R219, 0x4, RZ, 0xc0, !PT ;  /* 0x00000004dbff7812 */ /* 0x000fe2000782c0ff */
[----:B------:R-:W-:Y:S01]  /*6970*/  IMAD.SHL.U32 R2, R2, 0x8, RZ ;  /* 0x0000000802027824 */ /* 0x000fe200078e00ff */
[----:B------:R-:W-:Y:S01]  /*6980*/  @P5 LOP3.LUT R197, R197, 0x4, RZ, 0xfc, !PT ;  /* 0x00000004c5c55812 */ /* 0x000fe200078efcff */
[C---:B------:R-:W-:Y:S01]  /*6990*/  IMAD R11, R17.reuse, c[0x0][0x1e4], R16 ;  /* 0x00007900110b7a24 */ /* 0x040fe200078e0210 */
[----:B------:R-:W-:Y:S01]  /*69a0*/  SHF.R.S32.HI R86, RZ, 0x5, R84 ;  /* 0x00000005ff567819 */ /* 0x000fe20000011454 */
[C---:B------:R-:W-:Y:S01]  /*69b0*/  IMAD R0, R17.reuse, c[0x0][0x20c], R0 ;  /* 0x0000830011007a24 */ /* 0x040fe200078e0200 */
[----:B------:R-:W-:Y:S01]  /*69c0*/  ISETP.GE.AND P6, PT, R20, c[0x0][0x1d4], PT ;  /* 0x0000750014007a0c */ /* 0x000fe20003fc6270 */
[----:B------:R-:W-:-:S04]  /*69d0*/  IMAD.WIDE.U32 R18, R17, c[0x0][0x1e0], R20 ;  /* 0x0000780011127a25 */ /* 0x000fc800078e0014 */
[----:B------:R-:W-:-:S04]  /*69e0*/  IMAD.WIDE.U32 R16, R17, c[0x0][0x208], R20 ;  /* 0x0000820011107a25 */ /* 0x000fc800078e0014 */
[----:B------:R-:W-:Y:S02]  /*69f0*/  IMAD.IADD R13, R25, 0x1, R13 ;  /* 0x00000001190d7824 */ /* 0x000fe400078e020d */
[----:B------:R-:W-:Y:S02]  /*6a00*/  IMAD.IADD R17, R17, 0x1, R0 ;  /* 0x0000000111117824 */ /* 0x000fe400078e0200 */
[----:B------:R-:W-:Y:S02]  /*6a10*/  IMAD R22, R91, c[0x0][0x210], RZ ;  /* 0x000084005b167a24 */ /* 0x000fe400078e02ff */
[----:B------:R-:W-:Y:S01]  /*6a20*/  IMAD.IADD R19, R19, 0x1, R11 ;  /* 0x0000000113137824 */ /* 0x000fe200078e020b */
[----:B------:R-:W-:Y:S01]  /*6a30*/  IADD3 R11, R20, 0x40, RZ ;  /* 0x00000040140b7810 */ /* 0x000fe20007ffe0ff */
[C---:B------:R-:W-:Y:S02]  /*6a40*/  IMAD R22, R195.reuse, c[0x0][0x214], R22 ;  /* 0x00008500c3167a24 */ /* 0x040fe400078e0216 */
[----:B------:R-:W-:Y:S01]  /*6a50*/  IMAD.WIDE.U32 R16, R195, c[0x0][0x210], R16 ;  /* 0x00008400c3107a25 */ /* 0x000fe200078e0010 */
[----:B------:R-:W-:-:S02]  /*6a60*/  ISETP.GE.AND P5, PT, R11, c[0x0][0x1d4], PT ;  /* 0x000075000b007a0c */ /* 0x000fc40003fa6270 */
[----:B------:R-:W-:Y:S01]  /*6a70*/  ISETP.GE.AND P3, PT, R11, c[0x0][0x198], PT ;  /* 0x000066000b007a0c */ /* 0x000fe20003f66270 */
[----:B------:R-:W-:-:S04]  /*6a80*/  IMAD.WIDE.U32 R206, R195, c[0x0][0x1e8], R18 ;  /* 0x00007a00c3ce7a25 */ /* 0x000fc800078e0012 */
[----:B------:R-:W-:Y:S02]  /*6a90*/  IMAD.IADD R23, R22, 0x1, R17 ;  /* 0x0000000116177824 */ /* 0x000fe400078e0211 */
[----:B------:R-:W-:Y:S02]  /*6aa0*/  IMAD.MOV.U32 R22, RZ, RZ, R16 ;  /* 0x000000ffff167224 */ /* 0x000fe400078e0010 */
[----:B------:R-:W-:Y:S01]  /*6ab0*/  IMAD.IADD R16, R92, 0x1, R7 ;  /* 0x000000015c107824 */ /* 0x000fe200078e0207 */
[--C-:B--2---:R-:W-:Y:S01]  /*6ac0*/  @P0 SHF.R.S32.HI R15, RZ, 0x1f, R8.reuse ;  /* 0x0000001fff0f0819 */ /* 0x104fe20000011408 */
[----:B------:R-:W-:Y:S02]  /*6ad0*/  @!P0 IMAD.MOV.U32 R15, RZ, RZ, R9 ;  /* 0x000000ffff0f8224 */ /* 0x000fe400078e0009 */
[----:B------:R-:W-:Y:S02]  /*6ae0*/  IMAD.SHL.U32 R9, R3, 0x40, RZ ;  /* 0x0000004003097824 */ /* 0x000fe400078e00ff */
[----:B------:R-:W-:Y:S01]  /*6af0*/  @P0 IMAD.MOV.U32 R14, RZ, RZ, R8 ;  /* 0x000000ffff0e0224 */ /* 0x000fe200078e0008 */
[----:B------:R-:W-:Y:S01]  /*6b00*/  @!P0 MOV R14, R196 ;  /* 0x000000c4000e8202 */ /* 0x000fe20000000f00 */
[----:B------:R-:W-:Y:S01]  /*6b10*/  IMAD R8, R91, c[0x0][0x1e8], RZ ;  /* 0x00007a005b087a24 */ /* 0x000fe200078e02ff */
[----:B------:R-:W-:-:S02]  /*6b20*/  LOP3.LUT R9, R9, 0x1c0, RZ, 0xc0, !PT ;  /* 0x000001c009097812 */ /* 0x000fc400078ec0ff */
[----:B------:R-:W-:Y:S01]  /*6b30*/  LEA R12, P0, R24, c[0x0][0x160], 0x1 ;  /* 0x00005800180c7a11 */ /* 0x000fe200078008ff */
[----:B------:R-:W-:Y:S01]  /*6b40*/  IMAD R8, R195, c[0x0][0x1ec], R8 ;  /* 0x00007b00c3087a24 */ /* 0x000fe200078e0208 */
[----:B------:R-:W-:Y:S02]  /*6b50*/  LOP3.LUT R2, R9, 0x8, R2, 0xf8, !PT ;  /* 0x0000000809027812 */ /* 0x000fe400078ef802 */
[----:B------:R-:W-:Y:S01]  /*6b60*/  SHF.R.U32.HI R9, RZ, 0x3, R9 ;  /* 0x00000003ff097819 */ /* 0x000fe20000011609 */
[----:B------:R-:W-:Y:S01]  /*6b70*/  IMAD.IADD R207, R8, 0x1, R207 ;  /* 0x0000000108cf7824 */ /* 0x000fe200078e02cf */
[----:B------:R-:W-:Y:S02]  /*6b80*/  SEL R204, R14, RZ, !P2 ;  /* 0x000000ff0ecc7207 */ /* 0x000fe40005000000 */
[----:B------:R-:W-:Y:S02]  /*6b90*/  LEA.HI.X R0, R24, c[0x0][0x164], R13, 0x1, P0 ;  /* 0x0000590018007a11 */ /* 0x000fe400000f0c0d */
[----:B------:R-:W-:Y:S01]  /*6ba0*/  SEL R14, R15, RZ, !P2 ;  /* 0x000000ff0f0e7207 */ /* 0x000fe20005000000 */
[----:B------:R-:W-:Y:S01]  /*6bb0*/  IMAD.WIDE.U32 R206, R204, c[0x0][0x1f0], R206 ;  /* 0x00007c00ccce7a25 */ /* 0x000fe200078e00ce */
[----:B------:R-:W-:-:S02]  /*6bc0*/  LOP3.LUT P2, RZ, R3, 0x4, RZ, 0xc0, !PT ;  /* 0x0000000403ff7812 */ /* 0x000fc4000784c0ff */
[----:B------:R-:W-:Y:S01]  /*6bd0*/  LOP3.LUT P0, RZ, R3, 0x2, RZ, 0xc0, !PT ;  /* 0x0000000203ff7812 */ /* 0x000fe2000780c0ff */
[----:B------:R-:W-:Y:S01]  /*6be0*/  IMAD R211, R14, c[0x0][0x1f0], RZ ;  /* 0x00007c000ed37a24 */ /* 0x000fe200078e02ff */
[----:B------:R-:W-:Y:S01]  /*6bf0*/  LOP3.LUT R2, R2, R9, RZ, 0x3c, !PT ;  /* 0x0000000902027212 */ /* 0x000fe200078e3cff */
[----:B------:R-:W-:Y:S01]  /*6c00*/  IMAD R9, R218, c[0x0][0x2c4], RZ ;  /* 0x0000b100da097a24 */ /* 0x000fe200078e02ff */
[----:B------:R-:W-:Y:S01]  /*6c10*/  SHF.L.U32 R3, R4, 0x6, RZ ;  /* 0x0000000604037819 */ /* 0x000fe200000006ff */
[----:B------:R-:W-:Y:S01]  /*6c20*/  IMAD R209, R14, c[0x0][0x218], RZ ;  /* 0x000086000ed17a24 */ /* 0x000fe200078e02ff */
[----:B------:R-:W-:Y:S01]  /*6c30*/  LEA.HI R8, R6, R89, RZ, 0x3 ;  /* 0x0000005906087211 */ /* 0x000fe200078f18ff */
[----:B------:R-:W-:Y:S01]  /*6c40*/  IMAD.MOV.U32 R4, RZ, RZ, 0x20 ;  /* 0x00000020ff047424 */ /* 0x000fe200078e00ff */
[----:B------:R-:W-:Y:S01]  /*6c50*/  LOP3.LUT R3, R2, 0xfffffe00, R3, 0xf8, !PT ;  /* 0xfffffe0002037812 */ /* 0x000fe200078ef803 */
[----:B------:R-:W-:Y:S01]  /*6c60*/  IMAD.MOV.U32 R2, RZ, RZ, 0x10 ;  /* 0x00000010ff027424 */ /* 0x000fe200078e00ff */
[----:B------:R-:W-:Y:S01]  /*6c70*/  LOP3.LUT R8, R8, 0xfffffff8, RZ, 0xc0, !PT ;  /* 0xfffffff808087812 */ /* 0x000fe200078ec0ff */
[----:B------:R-:W-:Y:S01]  /*6c80*/  IMAD R211, R204, c[0x0][0x1f4], R211 ;  /* 0x00007d00ccd37a24 */ /* 0x000fe200078e02d3 */
[----:B------:R-:W-:Y:S01]  /*6c90*/  SEL R4, R4, 0xffffffe0, !P2 ;  /* 0xffffffe004047807 */ /* 0x000fe20005000000 */
[----:B------:R-:W-:Y:S01]  /*6ca0*/  IMAD R209, R204, c[0x0][0x21c], R209 ;  /* 0x00008700ccd17a24 */ /* 0x000fe200078e02d1 */
[----:B------:R-:W-:Y:S01]  /*6cb0*/  SEL R2, R2, 0xfffffff0, !P0 ;  /* 0xfffffff002027807 */ /* 0x000fe20004000000 */
[----:B------:R-:W-:Y:S01]  /*6cc0*/  IMAD.IADD R8, R89, 0x1, -R8 ;  /* 0x0000000159087824 */ /* 0x000fe200078e0a08 */
[----:B------:R-:W-:Y:S01]  /*6cd0*/  ISETP.GE.AND P0, PT, R16, R9, PT ;  /* 0x000000091000720c */ /* 0x000fe20003f06270 */
[----:B------:R-:W-:-:S02]  /*6ce0*/  IMAD.WIDE.U32 R204, R204, c[0x0][0x218], R22 ;  /* 0x00008600cccc7a25 */ /* 0x000fc400078e0016 */
[----:B------:R1:W2:Y:S02]  /*6cf0*/  SHFL.IDX PT, R22, R12, RZ, 0x181f ;  /* 0x00181fff0c167589 */ /* 0x0002a400000e0000 */
[----:B------:R-:W-:Y:S02]  /*6d00*/  IMAD.SHL.U32 R8, R8, 0x8, RZ ;  /* 0x0000000808087824 */ /* 0x000fe400078e00ff */
[----:B------:R1:W3:Y:S01]  /*6d10*/  SHFL.IDX PT, R23, R0, RZ, 0x181f ;  /* 0x00181fff00177589 */ /* 0x0002e200000e0000 */
[----:B------:R-:W-:Y:S02]  /*6d20*/  IMAD.IADD R211, R207, 0x1, R211 ;  /* 0x00000001cfd37824 */ /* 0x000fe400078e02d3 */
[----:B------:R-:W-:Y:S01]  /*6d30*/  IMAD.IADD R209, R205, 0x1, R209 ;  /* 0x00000001cdd17824 */ /* 0x000fe200078e02d1 */
[----:B------:R-:W-:Y:S02]  /*6d40*/  ISETP.GE.AND P2, PT, R8, c[0x0][0x198], PT ;  /* 0x0000660008007a0c */ /* 0x000fe40003f46270 */
[----:B------:R-:W-:Y:S06]  /*6d50*/  @P0 BRA `(.L_x_1259) ;  /* 0x0000010000000947 */ /* 0x000fec0003800000 */
[----:B------:R-:W-:Y:S02]  /*6d60*/  IADD3 R13, R8, 0x80, RZ ;  /* 0x00000080080d7810 */ /* 0x000fe40007ffe0ff */
[----:B------:R-:W-:-:S02]  /*6d70*/  SHF.R.S32.HI R18, RZ, 0x1f, R11 ;  /* 0x0000001fff127819 */ /* 0x000fc4000001140b */
[----:B------:R-:W-:Y:S02]  /*6d80*/  SHF.R.S32.HI R14, RZ, 0x1f, R13 ;  /* 0x0000001fff0e7819 */ /* 0x000fe4000001140d */
[----:B------:R-:W-:Y:S02]  /*6d90*/  LEA.HI R15, R18, R11, RZ, 0x3 ;  /* 0x0000000b120f7211 */ /* 0x000fe400078f18ff */
[----:B------:R-:W-:Y:S01]  /*6da0*/  LEA.HI R14, R14, R13, RZ, 0x3 ;  /* 0x0000000d0e0e7211 */ /* 0x000fe200078f18ff */
[----:B------:R-:W-:Y:S01]  /*6db0*/  IMAD.SHL.U32 R13, R203, 0x2, RZ ;  /* 0x00000002cb0d7824 */ /* 0x000fe200078e00ff */
[----:B--2---:R-:W-:Y:S02]  /*6dc0*/  LEA R24, P0, R8, R22, 0x1 ;  /* 0x0000001608187211 */ /* 0x004fe400078008ff */
[----:B------:R-:W-:Y:S02]  /*6dd0*/  LOP3.LUT R15, R15, 0xfffffff8, RZ, 0xc0, !PT ;  /* 0xfffffff80f0f7812 */ /* 0x000fe400078ec0ff */
[----:B------:R-:W-:-:S02]  /*6de0*/  LOP3.LUT R14, R14, 0xfffffff8, RZ, 0xc0, !PT ;  /* 0xfffffff80e0e7812 */ /* 0x000fc400078ec0ff */
[----:B---3--:R-:W-:Y:S01]  /*6df0*/  LEA.HI.X R25, R8, R23, R21, 0x1, P0 ;  /* 0x0000001708197211 */ /* 0x008fe200000f0c15 */
[----:B------:R-:W-:-:S04]  /*6e00*/  IMAD.WIDE R18, R15, 0x2, R22 ;  /* 0x000000020f127825 */ /* 0x000fc800078e0216 */
[----:B------:R-:W-:Y:S01]  /*6e10*/  IMAD.WIDE R14, R14, 0x2, R22 ;  /* 0x000000020e0e7825 */ /* 0x000fe200078e0216 */
[----:B------:R-:W-:Y:S01]  /*6e20*/  @!PT LDS RZ, [RZ] ;  /* 0x00000000fffff984 */ /* 0x000fe20000000800 */
[----:B------:R2:W-:Y:S04]  /*6e30*/  LDGSTS.E.BYPASS.LTC128B.128 [R13+0x18100], [R24.64], !P2 ;  /* 0x18100000180d7fae */ /* 0x0005e8000d101d46 */
[----:B------:R2:W-:Y:S04]  /*6e40*/  LDGSTS.E.BYPASS.LTC128B.128 [R13+0x1c100], [R18.64], !P3 ;  /* 0x1c100000120d7fae */ /* 0x0005e8000d901d46 */
[----:B------:R2:W-:Y:S02]  /*6e50*/  LDGSTS.E.BYPASS.LTC128B.128 [R13+0x20100], [R14.64], !P4 ;  /* 0x201000000e0d7fae */ /* 0x0005e4000e101d46 */
.L_x_1259:
[----:B------:R-:W-:Y:S05]  /*6e60*/  BSYNC B0 ;  /* 0x0000000000007941 */ /* 0x000fea0003800000 */
.L_x_1258:
        /* <DEDUP_REMOVED lines=22> */
.L_x_1261:
[----:B------:R-:W-:Y:S05]  /*6fd0*/  BSYNC B0 ;  /* 0x0000000000007941 */ /* 0x000fea0003800000 */
.L_x_1260:
        /* <DEDUP_REMOVED lines=22> */
.L_x_1263:
[----:B------:R-:W-:Y:S05]  /*7140*/  BSYNC B0 ;  /* 0x0000000000007941 */ /* 0x000fea0003800000 */
.L_x_1262:
[----:B-1----:R-:W1:Y:S01]  /*7150*/  SHFL.IDX PT, R14, R12, 0x3, 0x181f ;  /* 0x00781f000c0e7f89 */ /* 0x002e6200000e0000 */
[----:B------:R-:W-:Y:S01]  /*7160*/  IADD3 R16, R16, 0x60, RZ ;  /* 0x0000006010107810 */ /* 0x000fe20007ffe0ff */
[----:B------:R-:W-:-:S02]  /*7170*/  IMAD.SHL.U32 R132, R203, 0x2, RZ ;  /* 0x00000002cb847824 */ /* 0x000fc400078e00ff */
[----:B------:R5:W2:Y:S01]  /*7180*/  SHFL.IDX PT, R15, R0, 0x3, 0x181f ;  /* 0x00781f00000f7f89 */ /* 0x000aa200000e0000 */
[----:B------:R-:W-:Y:S01]  /*7190*/  ISETP.GE.AND P0, PT, R16, R9, PT ;  /* 0x000000091000720c */ /* 0x000fe20003f06270 */
[----:B------:R-:W-:Y:S01]  /*71a0*/  IMAD.MOV.U32 R26, RZ, RZ, 0x6 ;  /* 0x00000006ff1a7424 */ /* 0x000fe200078e00ff */
[----:B------:R-:W-:Y:S01]  /*71b0*/  IADD3 R202, R132, 0x100, RZ ;  /* 0x0000010084ca7810 */ /* 0x000fe20007ffe0ff */
[----:B------:R-:W-:Y:S02]  /*71c0*/  IMAD.MOV.U32 R210, RZ, RZ, R206 ;  /* 0x000000ffffd27224 */ /* 0x000fe400078e00ce */
[----:B------:R-:W-:Y:S02]  /*71d0*/  IMAD.MOV.U32 R200, RZ, RZ, 0x5 ;  /* 0x00000005ffc87424 */ /* 0x000fe400078e00ff */
[----:B------:R-:W-:-:S06]  /*71e0*/  IMAD.MOV.U32 R208, RZ, RZ, R204 ;  /* 0x000000ffffd07224 */ /* 0x000fcc00078e00cc */
[C---:B-1----:R-:W-:Y:S02]  /*71f0*/  @!P0 LEA R16, P4, R8.reuse, R14, 0x1 ;  /* 0x0000000e08108211 */ /* 0x042fe400078808ff */
[C---:B--23-5:R-:W-:Y:S02]  /*7200*/  IADD3 R0, R8.reuse, 0x80, RZ ;  /* 0x0000008008007810 */ /* 0x06cfe40007ffe0ff */
[----:B------:R-:W-:Y:S02]  /*7210*/  @!P0 LEA.HI.X R17, R8, R15, R21, 0x1, P4 ;  /* 0x0000000f08118211 */ /* 0x000fe400020f0c15 */
[----:B------:R-:W-:-:S03]  /*7220*/  LOP3.LUT P4, RZ, R197, 0x1, RZ, 0xc0, !PT ;  /* 0x00000001c5ff7812 */ /* 0x000fc6000788c0ff */
[----:B------:R-:W-:Y:S01]  /*7230*/  @!PT LDS RZ, [RZ] ;  /* 0x00000000fffff984 */ /* 0x000fe20000000800 */
[----:B------:R1:W-:Y:S01]  /*7240*/  @!P0 LDGSTS.E.BYPASS.LTC128B.128 [R132+0x1b100], [R16.64], !P2 ;  /* 0x1b10000010848fae */ /* 0x0003e2000d101d46 */
[----:B------:R-:W-:Y:S02]  /*7250*/  ISETP.NE.AND P2, PT, R10, RZ, PT ;  /* 0x000000ff0a00720c */ /* 0x000fe40003f45270 */
[----:B------:R-:W-:-:S04]  /*7260*/  @!P0 SHF.R.S32.HI R10, RZ, 0x1f, R11 ;  /* 0x0000001fff0a8819 */ /* 0x000fc8000001140b */
[----:B------:R-:W-:-:S04]  /*7270*/  @!P0 LEA.HI R13, R10, R11, RZ, 0x3 ;  /* 0x0000000b0a0d8211 */ /* 0x000fc800078f18ff */
[----:B------:R-:W-:-:S05]  /*7280*/  @!P0 LOP3.LUT R13, R13, 0xfffffff8, RZ, 0xc0, !PT ;  /* 0xfffffff80d0d8812 */ /* 0x000fca00078ec0ff */
[----:B------:R-:W-:Y:S01]  /*7290*/  @!P0 IMAD.WIDE R20, R13, 0x2, R14 ;  /* 0x000000020d148825 */ /* 0x000fe200078e020e */
[----:B------:R-:W-:-:S04]  /*72a0*/  @!P0 SHF.R.S32.HI R13, RZ, 0x1f, R0 ;  /* 0x0000001fff0d8819 */ /* 0x000fc80000011400 */
[----:B------:R-:W-:Y:S01]  /*72b0*/  @!P0 LEA.HI R10, R13, R0, RZ, 0x3 ;  /* 0x000000000d0a8211 */ /* 0x000fe200078f18ff */
[----:B------:R2:W-:Y:S03]  /*72c0*/  @!P0 LDGSTS.E.BYPASS.LTC128B.128 [R132+0x1f100], [R20.64], !P3 ;  /* 0x1f10000014848fae */ /* 0x0005e6000d901d46 */
[----:B------:R-:W-:-:S05]  /*72d0*/  @!P0 LOP3.LUT R10, R10, 0xfffffff8, RZ, 0xc0, !PT ;  /* 0xfffffff80a0a8812 */ /* 0x000fca00078ec0ff */
[----:B------:R-:W-:-:S04]  /*72e0*/  @!P0 IMAD.WIDE R18, R10, 0x2, R14 ;  /* 0x000000020a128825 */ /* 0x000fc800078e020e */
[----:B------:R-:W-:Y:S01]  /*72f0*/  IMAD.IADD R10, R215, 0x1, -R7 ;  /* 0x00000001d70a7824 */ /* 0x000fe200078e0a07 */
[----:B------:R-:W-:Y:S01]  /*7300*/  IADD3 R7, R95, -0x1, RZ ;  /* 0xffffffff5f077810 */ /* 0x000fe20007ffe0ff */
[----:B------:R-:W-:Y:S01]  /*7310*/  IMAD.MOV.U32 R15, RZ, RZ, c[0x0][0x1e0] ;  /* 0x00007800ff0f7624 */ /* 0x000fe200078e00ff */
[----:B------:R3:W-:Y:S02]  /*7320*/  @!P0 LDGSTS.E.BYPASS.LTC128B.128 [R132+0x23100], [R18.64], !P2 ;  /* 0x2310000012848fae */ /* 0x0007e4000d101d46 */
[----:B------:R-:W-:Y:S01]  /*7330*/  SHF.R.S32.HI R12, RZ, 0x1f, R7 ;  /* 0x0000001fff0c7819 */ /* 0x000fe20000011407 */
[----:B------:R-:W-:Y:S01]  /*7340*/  IMAD R10, R7, -0x40, R10 ;  /* 0xffffffc0070a7824 */ /* 0x000fe200078e020a */
[C---:B------:R-:W-:Y:S01]  /*7350*/  SHF.L.U64.HI R94, R15.reuse, R26, c[0x0][0x1e4] ;  /* 0x000079000f5e7619 */ /* 0x040fe2000001021a */
[C---:B------:R-:W-:Y:S01]  /*7360*/  IMAD.SHL.U32 R93, R15.reuse, 0x40, RZ ;  /* 0x000000400f5d7824 */ /* 0x040fe200078e00ff */
[----:B------:R-:W0:Y:S01]  /*7370*/  LDGDEPBAR ;  /* 0x00000000000079af */ /* 0x000e220000000000 */
[----:B------:R-:W-:-:S03]  /*7380*/  IMAD.SHL.U32 R199, R15, 0x20, RZ ;  /* 0x000000200fc77824 */ /* 0x000fc600078e00ff */
[----:B------:R-:W-:Y:S01]  /*7390*/  BAR.SYNC.DEFER_BLOCKING 0x0 ;  /* 0x0000000000007b1d */ /* 0x000fe20000010000 */
[----:B------:R-:W-:Y:S01]  /*73a0*/  ISETP.GE.AND P2, PT, R10, 0x1, PT ;  /* 0x000000010a00780c */ /* 0x000fe20003f46270 */
[----:B------:R-:W-:Y:S01]  /*73b0*/  IMAD R13, R94, R7, RZ ;  /* 0x000000075e0d7224 */ /* 0x000fe200078e02ff */
[----:B------:R-:W-:Y:S01]  /*73c0*/  SHF.L.U64.HI R198, R15, R200, c[0x0][0x1e4] ;  /* 0x000079000fc67619 */ /* 0x000fe200000102c8 */
[----:B-1----:R-:W-:-:S04]  /*73d0*/  IMAD.WIDE.U32 R16, R7, R93, R210 ;  /* 0x0000005d07107225 */ /* 0x002fc800078e00d2 */
[----:B------:R-:W-:-:S04]  /*73e0*/  IMAD R13, R12, R93, R13 ;  /* 0x0000005d0c0d7224 */ /* 0x000fc800078e020d */
[----:B------:R-:W-:Y:S02]  /*73f0*/  IMAD.IADD R13, R17, 0x1, R13 ;  /* 0x00000001110d7824 */ /* 0x000fe400078e020d */
[----:B--2---:R-:W-:-:S04]  /*7400*/  @P2 LEA R20, P0, R16, c[0x0][0x1c8], 0x1 ;  /* 0x0000720010142a11 */ /* 0x004fc800078008ff */
[----:B------:R-:W-:Y:S02]  /*7410*/  @P2 LEA.HI.X R21, R16, c[0x0][0x1cc], R13, 0x1, P0 ;  /* 0x0000730010152a11 */ /* 0x000fe400000f0c0d */
[----:B------:R-:W-:-:S03]  /*7420*/  ISETP.GT.AND P0, PT, R10, 0x20, PT ;  /* 0x000000200a00780c */ /* 0x000fc60003f04270 */
[----:B------:R-:W-:Y:S01]  /*7430*/  @!PT LDS RZ, [RZ] ;  /* 0x00000000fffff984 */ /* 0x000fe20000000800 */
[----:B------:R-:W-:Y:S01]  /*7440*/  @!PT LDS RZ, [RZ] ;  /* 0x00000000fffff984 */ /* 0x000fe20000000800 */
[----:B------:R-:W-:Y:S01]  /*7450*/  @!PT LDS RZ, [RZ] ;  /* 0x00000000fffff984 */ /* 0x000fe20000000800 */
[----:B------:R1:W-:Y:S04]  /*7460*/  @P2 LDGSTS.E.BYPASS.LTC128B.128 [R132+0xc100], [R20.64], !P6 ;  /* 0x0c10000014842fae */ /* 0x0003e8000f101d46 */
[----:B------:R1:W-:Y:S04]  /*7470*/  @P2 LDGSTS.E.BYPASS.LTC128B.128 [R132+0xe100], [R20.64+0x80], !P5 ;  /* 0x0e10008014842fae */ /* 0x0003e8000e901d46 */
[----:B------:R1:W-:Y:S02]  /*7480*/  @P2 LDGSTS.E.BYPASS.LTC128B.128 [R132+0x10100], [R20.64+0x100], !P4 ;  /* 0x1010010014842fae */ /* 0x0003e4000e101d46 */
[----:B------:R-:W-:-:S02]  /*7490*/  @P0 IADD3 R14, P3, R199, R16, RZ ;  /* 0x00000010c70e0210 */ /* 0x000fc40007f7e0ff */
[----:B------:R-:W-:-:S03]  /*74a0*/  ISETP.GE.AND P2, PT, R11, c[0x0][0x1d4], PT ;  /* 0x000075000b007a0c */ /* 0x000fc60003f46270 */
[----:B------:R-:W-:Y:S01]  /*74b0*/  @P0 IMAD.X R13, R198, 0x1, R13, P3 ;  /* 0x00000001c60d0824 */ /* 0x000fe200018e060d */
[----:B---3--:R-:W-:-:S04]  /*74c0*/  @P0 LEA R18, P3, R14, c[0x0][0x1c8], 0x1 ;  /* 0x000072000e120a11 */ /* 0x008fc800078608ff */
[----:B------:R-:W-:Y:S01]  /*74d0*/  @P0 LEA.HI.X R19, R14, c[0x0][0x1cc], R13, 0x1, P3 ;  /* 0x000073000e130a11 */ /* 0x000fe200018f0c0d */
[----:B------:R-:W-:Y:S01]  /*74e0*/  IMAD.MOV.U32 R13, RZ, RZ, c[0x0][0x208] ;  /* 0x00008200ff0d7624 */ /* 0x000fe200078e00ff */
[----:B------:R-:W-:-:S03]  /*74f0*/  ISETP.GE.AND P3, PT, R8, c[0x0][0x1d4], PT ;  /* 0x0000750008007a0c */ /* 0x000fc60003f66270 */
[C---:B------:R-:W-:Y:S01]  /*7500*/  IMAD.SHL.U32 R27, R13.reuse, 0x40, RZ ;  /* 0x000000400d1b7824 */ /* 0x040fe200078e00ff */
[C---:B------:R-:W-:Y:S01]  /*7510*/  SHF.L.U64.HI R26, R13.reuse, R26, c[0x0][0x20c] ;  /* 0x000083000d1a7619 */ /* 0x040fe2000001021a */
[----:B------:R-:W-:Y:S01]  /*7520*/  IMAD.SHL.U32 R201, R13, 0x20, RZ ;  /* 0x000000200dc97824 */ /* 0x000fe200078e00ff */
[----:B------:R1:W-:Y:S01]  /*7530*/  @P0 LDGSTS.E.BYPASS.LTC128B.128 [R132+0xd100], [R18.64], !P6 ;  /* 0x0d10000012840fae */ /* 0x0003e2000f101d46 */
[----:B------:R-:W-:Y:S01]  /*7540*/  IMAD.WIDE.U32 R16, R7, R27, R208 ;  /* 0x0000001b07107225 */ /* 0x000fe200078e00d0 */
[----:B------:R-:W-:Y:S02]  /*7550*/  SHF.L.U64.HI R200, R13, R200, c[0x0][0x20c] ;  /* 0x000083000dc87619 */ /* 0x000fe400000102c8 */
[----:B------:R1:W-:Y:S01]  /*7560*/  @P0 LDGSTS.E.BYPASS.LTC128B.128 [R132+0xf100], [R18.64+0x80], !P5 ;  /* 0x0f10008012840fae */ /* 0x0003e2000e901d46 */
[----:B------:R-:W-:Y:S01]  /*7570*/  IMAD R14, R26, R7, RZ ;  /* 0x000000071a0e7224 */ /* 0x000fe200078e02ff */
[C---:B------:R-:W-:Y:S01]  /*7580*/  SHF.L.U64.HI R24, R201.reuse, 0x1, R200 ;  /* 0x00000001c9187819 */ /* 0x040fe200000102c8 */
[----:B------:R-:W-:Y:S01]  /*7590*/  IMAD.SHL.U32 R25, R201, 0x2, RZ ;  /* 0x00000002c9197824 */ /* 0x000fe200078e00ff */
[----:B------:R1:W-:Y:S01]  /*75a0*/  @P0 LDGSTS.E.BYPASS.LTC128B.128 [R132+0x11100], [R18.64+0x100], !P4 ;  /* 0x1110010012840fae */ /* 0x0003e2000e101d46 */
[----:B------:R-:W-:Y:S01]  /*75b0*/  IMAD R12, R12, R27, R14 ;  /* 0x0000001b0c0c7224 */ /* 0x000fe200078e020e */
[----:B------:R-:W-:-:S02]  /*75c0*/  LEA R14, P0, R16, c[0x0][0x1f8], 0x1 ;  /* 0x00007e00100e7a11 */ /* 0x000fc400078008ff */
[----:B------:R-:W0:Y:S01]  /*75d0*/  LDGDEPBAR ;  /* 0x00000000000079af */ /* 0x000e220000000000 */
[----:B------:R-:W-:-:S05]  /*75e0*/  IMAD.IADD R12, R17, 0x1, R12 ;  /* 0x00000001110c7824 */ /* 0x000fca00078e020c */
[----:B------:R-:W-:Y:S02]  /*75f0*/  LEA.HI.X R15, R16, c[0x0][0x1fc], R12, 0x1, P0 ;  /* 0x00007f00100f7a11 */ /* 0x000fe400000f0c0c */
[----:B------:R-:W-:-:S05]  /*7600*/  IADD3 R12, P0, R25, R14, RZ ;  /* 0x0000000e190c7210 */ /* 0x000fca0007f1e0ff */
[----:B------:R-:W-:Y:S01]  /*7610*/  IMAD.X R13, R24, 0x1, R15, P0 ;  /* 0x00000001180d7824 */ /* 0x000fe200000e060f */
[C---:B------:R-:W-:Y:S02]  /*7620*/  ISETP.LT.OR P0, PT, R10.reuse, 0x1, P3 ;  /* 0x000000010a00780c */ /* 0x040fe40001f01670 */
[----:B------:R-:W-:-:S11]  /*7630*/  ISETP.LT.OR P3, PT, R10, 0x21, P3 ;  /* 0x000000210a00780c */ /* 0x000fd60001f61670 */
[----:B------:R1:W-:Y:S01]  /*7640*/  LDGSTS.E.BYPASS.LTC128B.128 [R132+0x100], [R14.64], !P0 ;  /* 0x001000000e847fae */ /* 0x0003e2000c101d46 */
[C---:B------:R-:W-:Y:S02]  /*7650*/  ISETP.LT.OR P0, PT, R10.reuse, 0x1, P2 ;  /* 0x000000010a00780c */ /* 0x040fe40001701670 */
[----:B------:R-:W-:-:S11]  /*7660*/  ISETP.LT.OR P2, PT, R10, 0x21, P2 ;  /* 0x000000210a00780c */ /* 0x000fd60001741670 */
[----:B------:R1:W-:Y:S01]  /*7670*/  LDGSTS.E.BYPASS.LTC128B.128 [R132+0x2100], [R14.64+0x80], !P0 ;  /* 0x021000800e847fae */ /* 0x0003e2000c101d46 */
[----:B------:R-:W-:-:S04]  /*7680*/  ISETP.GE.AND P0, PT, R0, c[0x0][0x1d4], PT ;  /* 0x0000750000007a0c */ /* 0x000fc80003f06270 */
[C---:B------:R-:W-:Y:S02]  /*7690*/  ISETP.LT.OR P4, PT, R10.reuse, 0x1, P0 ;  /* 0x000000010a00780c */ /* 0x040fe40000781670 */
[----:B------:R-:W-:-:S11]  /*76a0*/  ISETP.LT.OR P0, PT, R10, 0x21, P0 ;  /* 0x000000210a00780c */ /* 0x000fd60000701670 */
[----:B------:R1:W-:Y:S01]  /*76b0*/  LDGSTS.E.BYPASS.LTC128B.128 [R132+0x4100], [R14.64+0x100], !P4 ;  /* 0x041001000e847fae */ /* 0x0003e2000e101d46 */
[----:B------:R-:W-:-:S03]  /*76c0*/  LOP3.LUT P4, RZ, R197, 0x1, RZ, 0xc0, !PT ;  /* 0x00000001c5ff7812 */ /* 0x000fc6000788c0ff */
[----:B------:R1:W-:Y:S04]  /*76d0*/  LDGSTS.E.BYPASS.LTC128B.128 [R132+0x1100], [R12.64], !P3 ;  /* 0x011000000c847fae */ /* 0x0003e8000d901d46 */
[----:B------:R1:W-:Y:S01]  /*76e0*/  LDGSTS.E.BYPASS.LTC128B.128 [R132+0x3100], [R12.64+0x80], !P2 ;  /* 0x031000800c847fae */ /* 0x0003e2000d101d46 */
[----:B------:R-:W-:-:S03]  /*76f0*/  ISETP.GE.AND P2, PT, R95, 0x2, PT ;  /* 0x000000025f00780c */ /* 0x000fc60003f46270 */
[----:B------:R1:W-:Y:S04]  /*7700*/  LDGSTS.E.BYPASS.LTC128B.128 [R132+0x5100], [R12.64+0x100], !P0 ;  /* 0x051001000c847fae */ /* 0x0003e8000c101d46 */
[----:B------:R-:W0:Y:S06]  /*7710*/  LDGDEPBAR ;  /* 0x00000000000079af */ /* 0x000e2c0000000000 */
[----:B------:R-:W-:Y:S05]  /*7720*/  @!P2 BRA `(.L_x_1264) ;  /* 0x000001000000a947 */ /* 0x000fea0003800000 */
[----:B------:R-:W-:-:S04]  /*7730*/  IADD3 R11, R95, -0x2, RZ ;  /* 0xfffffffe5f0b7810 */ /* 0x000fc80007ffe0ff */
[----:B------:R-:W-:Y:S01]  /*7740*/  SHF.R.S32.HI R8, RZ, 0x1f, R11 ;  /* 0x0000001fff087819 */ /* 0x000fe2000001140b */
[----:B------:R-:W-:Y:S02]  /*7750*/  IMAD R0, R94, R11, RZ ;  /* 0x0000000b5e007224 */ /* 0x000fe400078e02ff */
[----:B------:R-:W-:-:S04]  /*7760*/  IMAD.WIDE.U32 R10, R11, R93, R210 ;  /* 0x0000005d0b0a7225 */ /* 0x000fc800078e00d2 */
[----:B------:R-:W-:Y:S01]  /*7770*/  IMAD R0, R8, R93, R0 ;  /* 0x0000005d08007224 */ /* 0x000fe200078e0200 */
[----:B-1----:R-:W-:-:S03]  /*7780*/  LEA R12, P0, R10, c[0x0][0x1c8], 0x1 ;  /* 0x000072000a0c7a11 */ /* 0x002fc600078008ff */
        /* <DEDUP_REMOVED lines=10> */
.L_x_1264:
[----:B------:R-:W-:Y:S01]  /*7830*/  ISETP.LT.AND P0, PT, RZ, c[0x0][0x27c], PT ;  /* 0x00009f00ff007a0c */ /* 0x000fe20003f01270 */
[----:B------:R-:W0:Y:S01]  /*7840*/  LDGDEPBAR ;  /* 0x00000000000079af */ /* 0x000e220000000000 */
[----:B------:R-:W-:Y:S01]  /*7850*/  IMAD R0, R86, 0x400, R3 ;  /* 0x0000040056007824 */ /* 0x000fe200078e0203 */
[----:B------:R-:W-:-:S10]  /*7860*/  ISETP.NE.AND P3, PT, R216, 0x1, PT ;  /* 0x00000001d800780c */ /* 0x000fd40003f65270 */
[----:B------:R-:W-:Y:S05]  /*7870*/  @P0 BRA `(.L_x_1265) ;  /* 0x0000002000000947 */ /* 0x000fea0003800000 */
[----:B------:R-:W-:-:S04]  /*7880*/  DEPBAR.LE SB0, 0x3 ;  /* 0x000080c00000791a */ /* 0x000fc80000000000 */
[----:B------:R-:W-:Y:S05]  /*7890*/  BRA `(.L_x_1266) ;  /* 0x0000763000007947 */ /* 0x000fea0003800000 */
.L_x_1265:
[----:B------:R-:W-:Y:S01]  /*78a0*/  ULDC.U8 UR4, c[0x0][0x298] ;  /* 0x0000a60000047ab9 */ /* 0x000fe20000000000 */
[----:B-1----:R-:W-:Y:S01]  /*78b0*/  SHF.R.S32.HI R13, RZ, 0x1f, R90 ;  /* 0x0000001fff0d7819 */ /* 0x002fe2000001145a */
        /* <DEDUP_REMOVED lines=21> */
[----:B------:R-:W-:Y:S01]  /*7a10*/  CS2R R42, SRZ ;  /* 0x00000000002a7805 */ /* 0x000fe2000001ff00 */
[----:B------:R-:W-:Y:S01]  /*7a20*/  IMAD.MOV.U32 R12, RZ, RZ, R90 ;  /* 0x000000ffff0c7224 */ /* 0x000fe200078e005a */
        /* <DEDUP_REMOVED lines=13> */
[C---:B------:R-:W-:Y:S01]  /*7b00*/  IMAD R15, R10.reuse, c[0x0][0x284], R15 ;  /* 0x0000a1000a0f7a24 */ /* 0x040fe200078e020f */
[----:B------:R-:W-:Y:S01]  /*7b10*/  CS2R R102, SRZ ;  /* 0x0000000000667805 */ /* 0x000fe2000001ff00 */
[C---:B------:R-:W-:Y:S01]  /*7b20*/  IMAD.WIDE.U32 R12, R10.reuse, c[0x0][0x290], R12 ;  /* 0x0000a4000a0c7a25 */ /* 0x040fe200078e000c */
[----:B----4-:R1:W2:Y:S01]  /*7b30*/  SHFL.IDX PT, R22, R18, RZ, 0x1c1f ;  /* 0x001c1fff12167589 */ /* 0x0102a200000e0000 */
[----:B------:R-:W-:Y:S01]  /*7b40*/  CS2R R114, SRZ ;  /* 0x0000000000727805 */ /* 0x000fe2000001ff00 */
[----:B------:R-:W-:Y:S01]  /*7b50*/  IADD3 R21, R17, R15, RZ ;  /* 0x0000000f11157210 */ /* 0x000fe20007ffe0ff */
[----:B------:R-:W-:Y:S01]  /*7b60*/  IMAD R11, R10, c[0x0][0x294], R11 ;  /* 0x0000a5000a0b7a24 */ /* 0x000fe200078e020b */
[----:B------:R-:W-:Y:S01]  /*7b70*/  CS2R R120, SRZ ;  /* 0x0000000000787805 */ /* 0x000fe2000001ff00 */
[----:B------:R-:W-:Y:S01]  /*7b80*/  CS2R R124, SRZ ;  /* 0x00000000007c7805 */ /* 0x000fe2000001ff00 */
[----:B------:R-:W-:Y:S01]  /*7b90*/  LEA.HI.X R21, R16, c[0x0][0x274], R21, 0x1, P0 ;  /* 0x00009d0010157a11 */ /* 0x000fe200000f0c15 */
[----:B------:R-:W-:Y:S01]  /*7ba0*/  CS2R R112, SRZ ;  /* 0x0000000000707805 */ /* 0x000fe2000001ff00 */
[----:B------:R-:W-:Y:S01]  /*7bb0*/  IADD3 R20, R13, R11, RZ ;  /* 0x0000000b0d147210 */ /* 0x000fe20007ffe0ff */
[----:B------:R-:W-:Y:S01]  /*7bc0*/  IMAD.SHL.U32 R13, R101, 0x4, RZ ;  /* 0x00000004650d7824 */ /* 0x000fe200078e00ff */
[C---:B------:R-:W-:Y:S01]  /*7bd0*/  LEA R15, P0, R12.reuse, c[0x0][0x288], 0x1 ;  /* 0x0000a2000c0f7a11 */ /* 0x040fe200078008ff */
[----:B------:R1:W3:Y:S03]  /*7be0*/  SHFL.IDX PT, R23, R21, RZ, 0x1c1f ;  /* 0x001c1fff15177589 */ /* 0x0002e600000e0000 */
[----:B------:R-:W-:Y:S01]  /*7bf0*/  LEA.HI.X R20, R12, c[0x0][0x28c], R20, 0x1, P0 ;  /* 0x0000a3000c147a11 */ /* 0x000fe200000f0c14 */
[----:B------:R1:W4:Y:S01]  /*7c00*/  SHFL.IDX PT, R16, R15, RZ, 0x1c1f ;  /* 0x001c1fff0f107589 */ /* 0x00032200000e0000 */
[----:B------:R-:W-:-:S03]  /*7c10*/  ISETP.GE.AND P0, PT, R8, R9, PT ;  /* 0x000000090800720c */ /* 0x000fc60003f06270 */
[----:B------:R1:W1:Y:S10]  /*7c20*/  SHFL.IDX PT, R17, R20, RZ, 0x1c1f ;  /* 0x001c1fff14117589 */ /* 0x00027400000e0000 */
[----:B------:R-:W-:Y:S05]  /*7c30*/  @P0 BRA `(.L_x_1269) ;  /* 0x000003e000000947 */ /* 0x000fea0003800000 */
[C---:B--2---:R-:W-:Y:S01]  /*7c40*/  ISETP.GE.AND P0, PT, R13.reuse, c[0x0][0x27c], PT ;  /* 0x00009f000d007a0c */ /* 0x044fe20003f06270 */
[----:B------:R-:W-:Y:S01]  /*7c50*/  CS2R R108, SRZ ;  /* 0x00000000006c7805 */ /* 0x000fe2000001ff00 */
[----:B------:R-:W-:Y:S01]  /*7c60*/  CS2R R112, SRZ ;  /* 0x0000000000707805 */ /* 0x000fe2000001ff00 */
[----:B------:R-:W-:-:S10]  /*7c70*/  IADD3 R10, R13, 0x10, RZ ;  /* 0x000000100d0a7810 */ /* 0x000fd40007ffe0ff */
[----:B---3--:R-:W-:-:S04]  /*7c80*/  @!P0 IMAD.WIDE R30, R13, 0x2, R22 ;  /* 0x000000020d1e8825 */ /* 0x008fc800078e0216 */
[----:B-1--4-:R-:W-:Y:S01]  /*7c90*/  @!P0 IMAD.WIDE R28, R13, 0x2, R16 ;  /* 0x000000020d1c8825 */ /* 0x012fe200078e0210 */
        /* <DEDUP_REMOVED lines=20> */
[----:B--2---:R-:W-:-:S04]  /*7de0*/  @!P0 IMAD.WIDE R28, R11, 0x2, R22 ;  /* 0x000000020b1c8825 */ /* 0x004fc800078e0216 */
[----:B-1----:R-:W-:Y:S01]  /*7df0*/  @!P0 IMAD.WIDE R30, R11, 0x2, R16 ;  /* 0x000000020b1e8825 */ /* 0x002fe200078e0210 */
[----:B------:R1:W5:Y:S04]  /*7e00*/  @!P0 LD.E.64 R122, [R28.64] ;  /* 0x000000061c7a8980 */ /* 0x000368000c101b00 */
[----:B------:R2:W5:Y:S01]  /*7e10*/  @!P0 LD.E.64 R120, [R30.64] ;  /* 0x000000061e788980 */ /* 0x000562000c101b00 */
[----:B------:R-:W-:Y:S01]  /*7e20*/  ISETP.GE.AND P0, PT, R10, c[0x0][0x27c], PT ;  /* 0x00009f000a007a0c */ /* 0x000fe20003f06270 */
[----:B------:R-:W-:Y:S01]  /*7e30*/  CS2R R118, SRZ ;  /* 0x0000000000767805 */ /* 0x000fe2000001ff00 */
[----:B------:R-:W-:-:S11]  /*7e40*/  CS2R R114, SRZ ;  /* 0x0000000000727805 */ /* 0x000fd6000001ff00 */
[----:B------:R-:W-:-:S04]  /*7e50*/  @!P0 SHF.R.S32.HI R11, RZ, 0x1f, R10 ;  /* 0x0000001fff0b8819 */ /* 0x000fc8000001140a */
[----:B------:R-:W-:-:S04]  /*7e60*/  @!P0 LEA.HI R10, R11, R10, RZ, 0x2 ;  /* 0x0000000a0b0a8211 */ /* 0x000fc800078f10ff */
[----:B------:R-:W-:-:S05]  /*7e70*/  @!P0 LOP3.LUT R10, R10, 0xfffffffc, RZ, 0xc0, !PT ;  /* 0xfffffffc0a0a8812 */ /* 0x000fca00078ec0ff */
[----:B---3--:R-:W-:-:S04]  /*7e80*/  @!P0 IMAD.WIDE R32, R10, 0x2, R22 ;  /* 0x000000020a208825 */ /* 0x008fc800078e0216 */
[----:B----4-:R-:W-:Y:S01]  /*7e90*/  @!P0 IMAD.WIDE R34, R10, 0x2, R16 ;  /* 0x000000020a228825 */ /* 0x010fe200078e0210 */
[----:B------:R-:W-:Y:S01]  /*7ea0*/  IADD3 R10, R13, 0x40, RZ ;  /* 0x000000400d0a7810 */ /* 0x000fe20007ffe0ff */
        /* <DEDUP_REMOVED lines=23> */
.L_x_1269:
[----:B--2---:R-:W-:Y:S05]  /*8020*/  BSYNC B0 ;  /* 0x0000000000007941 */ /* 0x004fea0003800000 */
.L_x_1268:
[----:B---3-5:R-:W-:Y:S01]  /*8030*/  IMAD.MOV.U32 R11, RZ, RZ, R96 ;  /* 0x000000ffff0b7224 */ /* 0x028fe200078e0060 */
[----:B------:R-:W-:Y:S01]  /*8040*/  IADD3 R8, R8, 0x40, RZ ;  /* 0x0000004008087810 */ /* 0x000fe20007ffe0ff */
[----:B------:R-:W-:Y:S01]  /*8050*/  IMAD.MOV.U32 R10, RZ, RZ, R97 ;  /* 0x000000ffff0a7224 */ /* 0x000fe200078e0061 */
[----:B------:R2:W3:Y:S01]  /*8060*/  SHFL.IDX PT, R19, R21, 0x1, 0x1c1f ;  /* 0x003c1f0015137f89 */ /* 0x0004e200000e0000 */
        /* <DEDUP_REMOVED lines=25> */
[----:B------:R-:W-:Y:S01]  /*8200*/  ISETP.GE.AND P0, PT, R8, R9, PT ;  /* 0x000000090800720c */ /* 0x000fe20003f06270 */
        /* <DEDUP_REMOVED lines=18> */
[----:B------:R-:W-:Y:S01]  /*8330*/  BSSY B0, `(.L_x_1270) ;  /* 0x0000051000007945 */ /* 0x000fe20003800000 */
[----:B------:R-:W-:Y:S01]  /*8340*/  PRMT R98, R14, 0x7610, R98 ;  /* 0x000076100e627816 */ /* 0x000fe20000000062 */
[----:B------:R-:W-:Y:S01]  /*8350*/  CS2R R54, SRZ ;  /* 0x0000000000367805 */ /* 0x000fe2000001ff00 */
[----:B------:R2:W4:Y:S01]  /*8360*/  SHFL.IDX PT, R17, R20, 0x1, 0x1c1f ;  /* 0x003c1f0014117f89 */ /* 0x00052200000e0000 */
[----:B------:R-:W-:Y:S01]  /*8370*/  PRMT R88, R12, 0x7610, R88 ;  /* 0x000076100c587816 */ /* 0x000fe20000000058 */
[----:B------:R-:W-:Y:S01]  /*8380*/  CS2R R60, SRZ ;  /* 0x00000000003c7805 */ /* 0x000fe2000001ff00 */
[----:B------:R-:W-:Y:S01]  /*8390*/  PRMT R101, R11, 0x7610, R101 ;  /* 0x000076100b657816 */ /* 0x000fe20000000065 */
[----:B----4-:R2:W4:Y:S01]  /*83a0*/  SHFL.IDX PT, R16, R15, 0x1, 0x1c1f ;  /* 0x003c1f000f107f89 */ /* 0x01052200000e0000 */
[----:B------:R-:W-:Y:S01]  /*83b0*/  PRMT R14, R14, 0x5410, R10 ;  /* 0x000054100e0e7816 */ /* 0x000fe2000000000a */
        /* <DEDUP_REMOVED lines=10> */
[C---:B---3--:R-:W-:Y:S01]  /*8460*/  ISETP.GE.AND P0, PT, R13.reuse, c[0x0][0x27c], PT ;  /* 0x00009f000d007a0c */ /* 0x048fe20003f06270 */
[----:B------:R-:W-:Y:S01]  /*8470*/  CS2R R82, SRZ ;  /* 0x0000000000527805 */ /* 0x000fe2000001ff00 */
[----:B------:R-:W-:Y:S01]  /*8480*/  CS2R R80, SRZ ;  /* 0x0000000000507805 */ /* 0x000fe2000001ff00 */
[----:B------:R-:W-:-:S10]  /*8490*/  IADD3 R11, R13, 0x10, RZ ;  /* 0x000000100d0b7810 */ /* 0x000fd40007ffe0ff */
[----:B-1----:R-:W-:-:S04]  /*84a0*/  @!P0 IMAD.WIDE R22, R13, 0x2, R18 ;  /* 0x000000020d168825 */ /* 0x002fc800078e0212 */
[----:B--2-4-:R-:W-:Y:S01]  /*84b0*/  @!P0 IMAD.WIDE R20, R13, 0x2, R16 ;  /* 0x000000020d148825 */ /* 0x014fe200078e0210 */
        /* <DEDUP_REMOVED lines=31> */
[----:B---3--:R-:W-:-:S04]  /*86b0*/  @!P0 IMAD.WIDE R28, R8, 0x2, R18 ;  /* 0x00000002081c8825 */ /* 0x008fc800078e0212 */
[----:B----4-:R-:W-:Y:S01]  /*86c0*/  @!P0 IMAD.WIDE R30, R8, 0x2, R16 ;  /* 0x00000002081e8825 */ /* 0x010fe200078e0210 */
        /* <DEDUP_REMOVED lines=9> */
[----:B-1----:R-:W-:-:S04]  /*8760*/  @!P0 IMAD.WIDE R20, R8, 0x2, R18 ;  /* 0x0000000208148825 */ /* 0x002fc800078e0212 */
[----:B--2---:R-:W-:Y:S01]  /*8770*/  @!P0 IMAD.WIDE R22, R8, 0x2, R16 ;  /* 0x0000000208168825 */ /* 0x004fe200078e0210 */
        /* <DEDUP_REMOVED lines=12> */
.L_x_1271:
[----:B---3--:R-:W-:Y:S05]  /*8840*/  BSYNC B0 ;  /* 0x0000000000007941 */ /* 0x008fea0003800000 */
.L_x_1270:
[----:B------:R-:W-:Y:S01]  /*8850*/  SHF.R.S32.HI R8, RZ, 0x1f, R53 ;  /* 0x0000001fff087819 */ /* 0x000fe20000011435 */
[----:B--2--5:R-:W-:Y:S01]  /*8860*/  IMAD.MOV.U32 R15, RZ, RZ, R43 ;  /* 0x000000ffff0f7224 */ /* 0x024fe200078e002b */
[----:B------:R-:W-:-:S04]  /*8870*/  DEPBAR.LE SB0, 0x3 ;  /* 0x000080c00000791a */ /* 0x000fc80000000000 */
[----:B------:R-:W-:Y:S01]  /*8880*/  LEA.HI R8, R8, R53, RZ, 0x3 ;  /* 0x0000003508087211 */ /* 0x000fe200078f18ff */
[----:B------:R-:W-:Y:S01]  /*8890*/  IMAD.MOV.U32 R11, RZ, RZ, R54 ;  /* 0x000000ffff0b7224 */ /* 0x000fe200078e0036 */
[----:B----4-:R-:W-:Y:S01]  /*88a0*/  PRMT R16, R15, 0x7610, R16 ;  /* 0x000076100f107816 */ /* 0x010fe20000000010 */
[----:B------:R-:W-:Y:S01]  /*88b0*/  IMAD.MOV.U32 R15, RZ, RZ, R61 ;  /* 0x000000ffff0f7224 */ /* 0x000fe200078e003d */
[----:B------:R-:W-:Y:S01]  /*88c0*/  LOP3.LUT R8, R8, 0xfffffff8, RZ, 0xc0, !PT ;  /* 0xfffffff808087812 */ /* 0x000fe200078ec0ff */
[----:B------:R-:W-:Y:S01]  /*88d0*/  IMAD.IADD R50, R9, 0x1, -R92 ;  /* 0x0000000109327824 */ /* 0x000fe200078e0a5c */
[----:B------:R-:W-:Y:S01]  /*88e0*/  PRMT R22, R11, 0x7610, R22 ;  /* 0x000076100b167816 */ /* 0x000fe20000000016 */
[----:B------:R-:W-:Y:S01]  /*88f0*/  IMAD.MOV.U32 R11, RZ, RZ, R68 ;  /* 0x000000ffff0b7224 */ /* 0x000fe200078e0044 */
[----:B------:R-:W-:Y:S01]  /*8900*/  PRMT R29, R15, 0x7610, R29 ;  /* 0x000076100f1d7816 */ /* 0x000fe2000000001d */
[----:B------:R-:W-:Y:S01]  /*8910*/  IMAD.IADD R8, R53, 0x1, -R8 ;  /* 0x0000000135087824 */ /* 0x000fe200078e0a08 */
[----:B------:R-:W-:Y:S01]  /*8920*/  IMNMX R50, R50, 0x80, PT ;  /* 0x0000008032327817 */ /* 0x000fe20003800200 */
[----:B------:R-:W-:Y:S01]  /*8930*/  IMAD.MOV.U32 R15, RZ, RZ, R79 ;  /* 0x000000ffff0f7224 */ /* 0x000fe200078e004f */
[----:B------:R-:W-:Y:S01]  /*8940*/  PRMT R34, R11, 0x7610, R34 ;  /* 0x000076100b227816 */ /* 0x000fe20000000022 */
[C---:B------:R-:W-:Y:S01]  /*8950*/  IMAD.SHL.U32 R10, R8.reuse, 0x40, RZ ;  /* 0x00000040080a7824 */ /* 0x040fe200078e00ff */
[----:B------:R-:W-:Y:S01]  /*8960*/  BAR.SYNC.DEFER_BLOCKING 0x0 ;  /* 0x0000000000007b1d */ /* 0x000fe20000010000 */
[----:B------:R-:W-:Y:S01]  /*8970*/  LOP3.LUT P0, RZ, R8, 0x4, RZ, 0xc0, !PT ;  /* 0x0000000408ff7812 */ /* 0x000fe2000780c0ff */
[----:B------:R-:W-:Y:S01]  /*8980*/  IMAD.MOV.U32 R8, RZ, RZ, R42 ;  /* 0x000000ffff087224 */ /* 0x000fe200078e002a */
[----:B------:R-:W-:Y:S01]  /*8990*/  PRMT R36, R15, 0x7610, R36 ;  /* 0x000076100f247816 */ /* 0x000fe20000000024 */
[----:B------:R-:W-:Y:S01]  /*89a0*/  IMAD.MOV.U32 R11, RZ, RZ, R82 ;  /* 0x000000ffff0b7224 */ /* 0x000fe200078e0052 */
[----:B------:R-:W-:Y:S01]  /*89b0*/  LOP3.LUT R10, R10, 0x1c0, RZ, 0xc0, !PT ;  /* 0x000001c00a0a7812 */ /* 0x000fe200078ec0ff */
[----:B------:R-:W-:Y:S01]  /*89c0*/  IMAD.MOV.U32 R19, RZ, RZ, R41 ;  /* 0x000000ffff137224 */ /* 0x000fe200078e0029 */
[----:B------:R-:W-:Y:S01]  /*89d0*/  PRMT R17, R8, 0x7610, R17 ;  /* 0x0000761008117816 */ /* 0x000fe20000000011 */
[----:B------:R-:W-:Y:S01]  /*89e0*/  IMAD.MOV.U32 R8, RZ, RZ, R60 ;  /* 0x000000ffff087224 */ /* 0x000fe200078e003c */
[----:B------:R-:W-:Y:S01]  /*89f0*/  LOP3.LUT R77, R10, 0x18, R77, 0xf8, !PT ;  /* 0x000000180a4d7812 */ /* 0x000fe200078ef84d */
[----:B------:R-:W-:Y:S01]  /*8a00*/  BSSY B1, `(.L_x_1272) ;  /* 0x0000159000017945 */ /* 0x000fe20003800000 */
[----:B------:R-:W-:Y:S01]  /*8a10*/  SHF.R.U32.HI R10, RZ, 0x3, R10 ;  /* 0x00000003ff0a7819 */ /* 0x000fe2000001160a */
[----:B------:R-:W-:Y:S01]  /*8a20*/  IMAD.MOV.U32 R23, RZ, RZ, R59 ;  /* 0x000000ffff177224 */ /* 0x000fe200078e003b */
[----:B------:R-:W-:Y:S01]  /*8a30*/  PRMT R30, R8, 0x7610, R30 ;  /* 0x00007610081e7816 */ /* 0x000fe2000000001e */
[----:B------:R-:W-:Y:S01]  /*8a40*/  IMAD.MOV.U32 R8, RZ, RZ, R78 ;  /* 0x000000ffff087224 */ /* 0x000fe200078e004e */
[----:B------:R-:W-:Y:S01]  /*8a50*/  LOP3.LUT R77, R77, R10, RZ, 0x3c, !PT ;  /* 0x0000000a4d4d7212 */ /* 0x000fe200078e3cff */
        /* <DEDUP_REMOVED lines=8> */
[----:B-1----:R-:W-:Y:S01]  /*8ae0*/  IMAD R18, R86, 0x200, R77 ;  /* 0x0000020056127824 */ /* 0x002fe200078e024d */
[----:B------:R-:W-:Y:S01]  /*8af0*/  PRMT R15, R8, 0x7610, R15 ;  /* 0x00007610080f7816 */ /* 0x000fe2000000000f */
[----:B------:R-:W-:Y:S01]  /*8b00*/  IMAD.MOV.U32 R8, RZ, RZ, R58 ;  /* 0x000000ffff087224 */ /* 0x000fe200078e003a */
[----:B------:R-:W-:Y:S01]  /*8b10*/  PRMT R33, R10, 0x7610, R33 ;  /* 0x000076100a217816 */ /* 0x000fe20000000021 */
[----:B------:R-:W-:Y:S01]  /*8b20*/  IMAD.MOV.U32 R10, RZ, RZ, R83 ;  /* 0x000000ffff0a7224 */ /* 0x000fe200078e0053 */
[----:B------:R-:W-:-:S02]  /*8b30*/  IADD3 R12, R18, 0x20, RZ ;  /* 0x00000020120c7810 */ /* 0x000fc40007ffe0ff */
[----:B------:R-:W-:Y:S02]  /*8b40*/  @P0 IADD3 R12, R18, -0x20, RZ ;  /* 0xffffffe0120c0810 */ /* 0x000fe40007ffe0ff */
[----:B------:R-:W-:Y:S01]  /*8b50*/  PRMT R39, R10, 0x7610, R39 ;  /* 0x000076100a277816 */ /* 0x000fe20000000027 */
[----:B------:R-:W-:Y:S01]  /*8b60*/  IMAD.MOV.U32 R10, RZ, RZ, R49 ;  /* 0x000000ffff0a7224 */ /* 0x000fe200078e0031 */
[----:B------:R-:W-:Y:S02]  /*8b70*/  ISETP.GE.AND P0, PT, R53, R50, PT ;  /* 0x000000323500720c */ /* 0x000fe40003f06270 */
        /* <DEDUP_REMOVED lines=29> */
[----:B------:R-:W-:Y:S02]  /*8d50*/  PRMT R107, R107, 0x5410, R110 ;  /* 0x000054106b6b7816 */ /* 0x000fe4000000006e */
[----:B------:R-:W-:Y:S01]  /*8d60*/  LOP3.LUT R117, R106, 0xffff0000, RZ, 0xc0, !PT ;  /* 0xffff00006a757812 */ /* 0x000fe200078ec0ff */
[C---:B-1----:R-:W-:Y:S01]  /*8d70*/  IMAD.U32 R109, R10.reuse, 0x10000, RZ ;  /* 0x000100000a6d7824 */ /* 0x042fe200078e00ff */
[----:B------:R-:W-:Y:S01]  /*8d80*/  LOP3.LUT R108, R10, 0xffff0000, RZ, 0xc0, !PT ;  /* 0xffff00000a6c7812 */ /* 0x000fe200078ec0ff */
[----:B------:R-:W-:Y:S01]  /*8d90*/  IMAD.U32 R10, R11, 0x10000, RZ ;  /* 0x000100000b0a7824 */ /* 0x000fe200078e00ff */
[C---:B------:R-:W-:Y:S02]  /*8da0*/  SHF.L.U32 R113, R8.reuse, 0x10, RZ ;  /* 0x0000001008717819 */ /* 0x040fe400000006ff */
[----:B------:R-:W-:Y:S01]  /*8db0*/  LOP3.LUT R112, R8, 0xffff0000, RZ, 0xc0, !PT ;  /* 0xffff000008707812 */ /* 0x000fe200078ec0ff */
[----:B------:R-:W-:Y:S01]  /*8dc0*/  IMAD.U32 R8, R77, 0x10000, RZ ;  /* 0x000100004d087824 */ /* 0x000fe200078e00ff */
[----:B------:R-:W-:Y:S01]  /*8dd0*/  LOP3.LUT R110, R11, 0xffff0000, RZ, 0xc0, !PT ;  /* 0xffff00000b6e7812 */ /* 0x000fe200078ec0ff */
[----:B------:R-:W-:Y:S01]  /*8de0*/  IMAD.U32 R11, R106, 0x10000, RZ ;  /* 0x000100006a0b7824 */ /* 0x000fe200078e00ff */
[----:B------:R-:W-:Y:S01]  /*8df0*/  LOP3.LUT R77, R77, 0xffff0000, RZ, 0xc0, !PT ;  /* 0xffff00004d4d7812 */ /* 0x000fe200078ec0ff */
[CC--:B------:R-:W-:Y:S01]  /*8e00*/  FMUL.FTZ R106, R108.reuse, R8.reuse ;  /* 0x000000086c6a7220 */ /* 0x0c0fe20000410000 */
[C---:B------:R-:W-:Y:S01]  /*8e10*/  SHF.L.U32 R111, R9.reuse, 0x10, RZ ;  /* 0x00000010096f7819 */ /* 0x040fe200000006ff */
[-C--:B------:R-:W-:Y:S01]  /*8e20*/  FMUL.FTZ R108, R108, R11.reuse ;  /* 0x0000000b6c6c7220 */ /* 0x080fe20000410000 */
[----:B------:R-:W-:Y:S01]  /*8e30*/  LOP3.LUT R116, R9, 0xffff0000, RZ, 0xc0, !PT ;  /* 0xffff000009747812 */ /* 0x000fe200078ec0ff */
[----:B------:R-:W-:Y:S01]  /*8e40*/  FFMA.FTZ R106, R109, R11, -R106 ;  /* 0x0000000b6d6a7223 */ /* 0x000fe2000001086a */
[----:B------:R-:W-:Y:S01]  /*8e50*/  SHF.L.U32 R11, R107, 0x10, RZ ;  /* 0x000000106b0b7819 */ /* 0x000fe200000006ff */
[----:B------:R-:W-:Y:S01]  /*8e60*/  FFMA.FTZ R109, R109, R8, R108 ;  /* 0x000000086d6d7223 */ /* 0x000fe2000001006c */
[----:B------:R-:W-:Y:S01]  /*8e70*/  LOP3.LUT R107, R107, 0xffff0000, RZ, 0xc0, !PT ;  /* 0xffff00006b6b7812 */ /* 0x000fe200078ec0ff */
[----:B------:R-:W-:-:S02]  /*8e80*/  FMUL.FTZ R9, R110, R77 ;  /* 0x0000004d6e097220 */ /* 0x000fc40000410000 */
[C---:B------:R-:W-:Y:S01]  /*8e90*/  IMAD.U32 R8, R101.reuse, 0x10000, RZ ;  /* 0x0001000065087824 */ /* 0x040fe200078e00ff */
[----:B------:R-:W-:Y:S01]  /*8ea0*/  LOP3.LUT R101, R101, 0xffff0000, RZ, 0xc0, !PT ;  /* 0xffff000065657812 */ /* 0x000fe200078ec0ff */
[-C--:B------:R-:W-:Y:S02]  /*8eb0*/  FMUL.FTZ R110, R110, R117.reuse ;  /* 0x000000756e6e7220 */ /* 0x080fe40000410000 */
[C---:B------:R-:W-:Y:S02]  /*8ec0*/  FFMA.FTZ R9, R10.reuse, R117, -R9 ;  /* 0x000000750a097223 */ /* 0x040fe40000010809 */
[----:B------:R-:W-:Y:S02]  /*8ed0*/  FFMA.FTZ R110, R10, R77, R110 ;  /* 0x0000004d0a6e7223 */ /* 0x000fe4000001006e */
[----:B------:R-:W-:Y:S02]  /*8ee0*/  FMUL.FTZ R10, R112, R8 ;  /* 0x00000008700a7220 */ /* 0x000fe40000410000 */
[----:B------:R-:W-:-:S02]  /*8ef0*/  FMUL.FTZ R108, R116, R101 ;  /* 0x00000065746c7220 */ /* 0x000fc40000410000 */
[----:B------:R-:W-:Y:S02]  /*8f00*/  FMUL.FTZ R112, R112, R11 ;  /* 0x0000000b70707220 */ /* 0x000fe40000410000 */
        /* <DEDUP_REMOVED lines=10> */
.L_x_1275:
[----:B------:R-:W-:Y:S05]  /*8fb0*/  BSYNC B0 ;  /* 0x0000000000007941 */ /* 0x000fea0003800000 */
.L_x_1274:
        /* <DEDUP_REMOVED lines=15> */
[C---:B-1----:R-:W-:Y:S01]  /*90b0*/  LOP3.LUT R77, R10.reuse, 0xffff0000, RZ, 0xc0, !PT ;  /* 0xffff00000a4d7812 */ /* 0x042fe200078ec0ff */
[----:B------:R-:W-:Y:S01]  /*90c0*/  IMAD.U32 R101, R10, 0x10000, RZ ;  /* 0x000100000a657824 */ /* 0x000fe200078e00ff */
[C---:B------:R-:W-:Y:S01]  /*90d0*/  SHF.L.U32 R109, R8.reuse, 0x10, RZ ;  /* 0x00000010086d7819 */ /* 0x040fe200000006ff */
[C---:B------:R-:W-:Y:S01]  /*90e0*/  IMAD.U32 R10, R11.reuse, 0x10000, RZ ;  /* 0x000100000b0a7824 */ /* 0x040fe200078e00ff */
        /* <DEDUP_REMOVED lines=30> */
[----:B------:R1:W-:Y:S02]  /*92d0*/  STS.128 [R12], R8 ;  /* 0x000000080c007388 */ /* 0x0003e40000000c00 */
.L_x_1277:
[----:B------:R-:W-:Y:S05]  /*92e0*/  BSYNC B0 ;  /* 0x0000000000007941 */ /* 0x000fea0003800000 */
.L_x_1276:
        /* <DEDUP_REMOVED lines=30> */
[C---:B------:R-:W-:Y:S01]  /*94d0*/  SHF.L.U32 R77, R87.reuse, 0x10, RZ ;  /* 0x00000010574d7819 */ /* 0x040fe200000006ff */
[C---:B------:R-:W-:Y:S01]  /*94e0*/  IMAD.U32 R11, R76.reuse, 0x10000, RZ ;  /* 0x000100004c0b7824 */ /* 0x040fe200078e00ff */
[----:B------:R-:W-:Y:S01]  /*94f0*/  LOP3.LUT R76, R76, 0xffff0000, RZ, 0xc0, !PT ;  /* 0xffff00004c4c7812 */ /* 0x000fe200078ec0ff */
[-C--:B------:R-:W-:Y:S01]  /*9500*/  FMUL.FTZ R98, R98, R107.reuse ;  /* 0x0000006b62627220 */ /* 0x080fe20000410000 */
[----:B------:R-:W-:Y:S01]  /*9510*/  LOP3.LUT R87, R87, 0xffff0000, RZ, 0xc0, !PT ;  /* 0xffff000057577812 */ /* 0x000fe200078ec0ff */
[C---:B------:R-:W-:Y:S02]  /*9520*/  FFMA.FTZ R9, R10.reuse, R107, -R9 ;  /* 0x0000006b0a097223 */ /* 0x040fe40000010809 */
[----:B------:R-:W-:-:S02]  /*9530*/  FFMA.FTZ R98, R10, R75, R98 ;  /* 0x0000004b0a627223 */ /* 0x000fc40000010062 */
[----:B------:R-:W-:Y:S02]  /*9540*/  FMUL.FTZ R10, R100, R11 ;  /* 0x0000000b640a7220 */ /* 0x000fe40000410000 */
[-C--:B------:R-:W-:Y:S02]  /*9550*/  FMUL.FTZ R88, R106, R76.reuse ;  /* 0x0000004c6a587220 */ /* 0x080fe40000410000 */
[----:B------:R-:W-:Y:S02]  /*9560*/  FMUL.FTZ R100, R100, R77 ;  /* 0x0000004d64647220 */ /* 0x000fe40000410000 */
[-C--:B------:R-:W-:Y:S02]  /*9570*/  FMUL.FTZ R106, R106, R87.reuse ;  /* 0x000000576a6a7220 */ /* 0x080fe40000410000 */
[----:B------:R-:W-:Y:S02]  /*9580*/  FFMA.FTZ R88, R99, R87, -R88 ;  /* 0x0000005763587223 */ /* 0x000fe40000010858 */
[C---:B------:R-:W-:Y:S01]  /*9590*/  FFMA.FTZ R77, R101.reuse, R77, -R10 ;  /* 0x0000004d654d7223 */ /* 0x040fe2000001080a */
[----:B------:R-:W-:Y:S01]  /*95a0*/  F2FP.BF16.PACK_AB R10, R8, R85 ;  /* 0x00000055080a723e */ /* 0x000fe200000010ff */
[----:B------:R-:W-:Y:S01]  /*95b0*/  FFMA.FTZ R100, R101, R11, R100 ;  /* 0x0000000b65647223 */ /* 0x000fe20000010064 */
[----:B------:R-:W-:Y:S01]  /*95c0*/  F2FP.BF16.PACK_AB R11, R98, R9 ;  /* 0x00000009620b723e */ /* 0x000fe200000010ff */
[----:B------:R-:W-:-:S03]  /*95d0*/  FFMA.FTZ R99, R99, R76, R106 ;  /* 0x0000004c63637223 */ /* 0x000fc6000001006a */
[----:B------:R-:W-:Y:S02]  /*95e0*/  F2FP.BF16.PACK_AB R8, R100, R77 ;  /* 0x0000004d6408723e */ /* 0x000fe400000010ff */
[----:B------:R-:W-:-:S05]  /*95f0*/  F2FP.BF16.PACK_AB R9, R99, R88 ;  /* 0x000000586309723e */ /* 0x000fca00000010ff */
[----:B------:R1:W-:Y:S02]  /*9600*/  STS.128 [R18+0x4000], R8 ;  /* 0x0040000812007388 */ /* 0x0003e40000000c00 */
.L_x_1279:
[----:B------:R-:W-:Y:S05]  /*9610*/  BSYNC B0 ;  /* 0x0000000000007941 */ /* 0x000fea0003800000 */
.L_x_1278:
        /* <DEDUP_REMOVED lines=28> */
[CC--:B------:R-:W-:Y:S02]  /*97e0*/  FMUL.FTZ R9, R77.reuse, R65.reuse ;  /* 0x000000414d097220 */ /* 0x0c0fe40000410000 */
        /* <DEDUP_REMOVED lines=8> */
[----:B------:R-:W-:Y:S02]  /*9870*/  FMUL.FTZ R10, R87, R11 ;  /* 0x0000000b570a7220 */ /* 0x000fe40000410000 */
[----:B------:R-:W-:Y:S02]  /*9880*/  FMUL.FTZ R65, R99, R72 ;  /* 0x0000004863417220 */ /* 0x000fe40000410000 */
[-C--:B------:R-:W-:Y:S02]  /*9890*/  FMUL.FTZ R87, R87, R75.reuse ;  /* 0x0000004b57577220 */ /* 0x080fe40000410000 */
[-C--:B------:R-:W-:Y:S02]  /*98a0*/  FMUL.FTZ R99, R99, R74.reuse ;  /* 0x0000004a63637220 */ /* 0x080fe40000410000 */
        /* <DEDUP_REMOVED lines=9> */
.L_x_1281:
[----:B------:R-:W-:Y:S05]  /*9940*/  BSYNC B0 ;  /* 0x0000000000007941 */ /* 0x000fea0003800000 */
.L_x_1280:
        /* <DEDUP_REMOVED lines=28> */
[C---:B------:R-:W-:Y:S02]  /*9b10*/  FMUL.FTZ R9, R73.reuse, R57 ;  /* 0x0000003949097220 */ /* 0x040fe40000410000 */
        /* <DEDUP_REMOVED lines=21> */
.L_x_1283:
[----:B------:R-:W-:Y:S05]  /*9c70*/  BSYNC B0 ;  /* 0x0000000000007941 */ /* 0x000fea0003800000 */
.L_x_1282:
[----:B-1----:R-:W-:-:S04]  /*9c80*/  IADD3 R8, R13, 0x50, RZ ;  /* 0x000000500d087810 */ /* 0x002fc80007ffe0ff */
        /* <DEDUP_REMOVED lines=27> */
[C---:B------:R-:W-:Y:S01]  /*9e40*/  IMAD.U32 R8, R51.reuse, 0x10000, RZ ;  /* 0x0001000033087824 */ /* 0x040fe200078e00ff */
[----:B------:R-:W-:Y:S01]  /*9e50*/  LOP3.LUT R51, R51, 0xffff0000, RZ, 0xc0, !PT ;  /* 0xffff000033337812 */ /* 0x000fe200078ec0ff */
[----:B------:R-:W-:Y:S01]  /*9e60*/  FFMA.FTZ R52, R62, R11, -R52 ;  /* 0x0000000b3e347223 */ /* 0x000fe20000010834 */
[----:B------:R-:W-:Y:S01]  /*9e70*/  SHF.L.U32 R11, R56, 0x10, RZ ;  /* 0x00000010380b7819 */ /* 0x000fe200000006ff */
[-C--:B------:R-:W-:Y:S02]  /*9e80*/  FMUL.FTZ R63, R63, R73.reuse ;  /* 0x000000493f3f7220 */ /* 0x080fe40000410000 */
[----:B------:R-:W-:Y:S01]  /*9e90*/  FFMA.FTZ R9, R10, R73, -R9 ;  /* 0x000000490a097223 */ /* 0x000fe20000010809 */
[----:B------:R-:W-:Y:S01]  /*9ea0*/  LOP3.LUT R73, R56, 0xffff0000, RZ, 0xc0, !PT ;  /* 0xffff000038497812 */ /* 0x000fe200078ec0ff */
        /* <DEDUP_REMOVED lines=14> */
.L_x_1273:
[----:B------:R-:W-:Y:S05]  /*9f90*/  BSYNC B1 ;  /* 0x0000000000017941 */ /* 0x000fea0003800000 */
.L_x_1272:
[----:B------:R-:W-:-:S04]  /*9fa0*/  IADD3 R53, R53, 0x40, RZ ;  /* 0x0000004035357810 */ /* 0x000fc80007ffe0ff */
[----:B------:R-:W-:-:S13]  /*9fb0*/  ISETP.GE.AND P0, PT, R53, R50, PT ;  /* 0x000000323500720c */ /* 0x000fda0003f06270 */
        /* <DEDUP_REMOVED lines=50> */
.L_x_1286:
[----:B------:R-:W-:Y:S05]  /*a2e0*/  BSYNC B0 ;  /* 0x0000000000007941 */ /* 0x000fea0003800000 */
.L_x_1285:
        /* <DEDUP_REMOVED lines=50> */
.L_x_1288:
[----:B------:R-:W-:Y:S05]  /*a610*/  BSYNC B0 ;  /* 0x0000000000007941 */ /* 0x000fea0003800000 */
.L_x_1287:
        /* <DEDUP_REMOVED lines=50> */
.L_x_1290:
[----:B------:R-:W-:Y:S05]  /*a940*/  BSYNC B0 ;  /* 0x0000000000007941 */ /* 0x000fea0003800000 */
.L_x_1289:
        /* <DEDUP_REMOVED lines=50> */
.L_x_1292:
[----:B------:R-:W-:Y:S05]  /*ac70*/  BSYNC B0 ;  /* 0x0000000000007941 */ /* 0x000fea0003800000 */
.L_x_1291:
        /* <DEDUP_REMOVED lines=50> */
.L_x_1294:
[----:B------:R-:W-:Y:S05]  /*afa0*/  BSYNC B0 ;  /* 0x0000000000007941 */ /* 0x000fea0003800000 */
.L_x_1293:
        /* <DEDUP_REMOVED lines=48> */
[----:B------:R1:W-:Y:S01]  /*b2b0*/  STS.128 [R12+0xa000], R8 ;  /* 0x00a000080c007388 */ /* 0x0003e20000000c00 */
[----:B------:R-:W-:Y:S05]  /*b2c0*/  BRA `(.L_x_1284) ;  /* 0x00003bf000007947 */ /* 0x000fea0003800000 */
.L_x_1267:
[----:B------:R-:W-:Y:S01]  /*b2d0*/  @P3 IMAD.HI.U32 R11, R10, c[0x0][0x2c8], RZ ;  /* 0x0000b2000a0b3a27 */ /* 0x000fe200078e00ff */
[----:B------:R-:W-:Y:S01]  /*b2e0*/  MOV R16, R14 ;  /* 0x0000000e00107202 */ /* 0x000fe20000000f00 */
[----:B------:R-:W-:Y:S01]  /*b2f0*/  BSSY B0, `(.L_x_1295) ;  /* 0x0000047000007945 */ /* 0x000fe20003800000 */
[----:B----4-:R-:W-:Y:S01]  /*b300*/  CS2R R22, SRZ ;  /* 0x0000000000167805 */ /* 0x010fe2000001ff00 */
[----:B------:R-:W-:Y:S01]  /*b310*/  CS2R R50, SRZ ;  /* 0x0000000000327805 */ /* 0x000fe2000001ff00 */
        /* <DEDUP_REMOVED lines=15> */
[----:B------:R-:W-:Y:S01]  /*b410*/  IMAD R11, R10, c[0x0][0x294], R11 ;  /* 0x0000a5000a0b7a24 */ /* 0x000fe200078e020b */
[----:B------:R1:W2:Y:S01]  /*b420*/  SHFL.IDX PT, R20, R14, RZ, 0x1c1f ;  /* 0x001c1fff0e147589 */ /* 0x0002a200000e0000 */
[----:B------:R-:W-:Y:S01]  /*b430*/  CS2R R56, SRZ ;  /* 0x0000000000387805 */ /* 0x000fe2000001ff00 */
[----:B------:R-:W-:Y:S01]  /*b440*/  IADD3 R19, R17, R19, RZ ;  /* 0x0000001311137210 */ /* 0x000fe20007ffe0ff */
[----:B------:R-:W-:Y:S01]  /*b450*/  CS2R R70, SRZ ;  /* 0x0000000000467805 */ /* 0x000fe2000001ff00 */
[----:B------:R-:W-:Y:S01]  /*b460*/  MOV R17, R13 ;  /* 0x0000000d00117202 */ /* 0x000fe20000000f00 */
[----:B------:R-:W-:Y:S01]  /*b470*/  CS2R R68, SRZ ;  /* 0x0000000000447805 */ /* 0x000fe2000001ff00 */
[----:B------:R-:W-:Y:S01]  /*b480*/  LEA.HI.X R19, R16, c[0x0][0x274], R19, 0x1, P0 ;  /* 0x00009d0010137a11 */ /* 0x000fe200000f0c13 */
[----:B------:R-:W-:-:S04]  /*b490*/  IMAD.MOV.U32 R16, RZ, RZ, R90 ;  /* 0x000000ffff107224 */ /* 0x000fc800078e005a */
[----:B------:R-:W-:Y:S01]  /*b4a0*/  IMAD.WIDE.U32 R16, R10, c[0x0][0x290], R16 ;  /* 0x0000a4000a107a25 */ /* 0x000fe200078e0010 */
[----:B------:R1:W3:Y:S03]  /*b4b0*/  SHFL.IDX PT, R21, R19, RZ, 0x1c1f ;  /* 0x001c1fff13157589 */ /* 0x0002e600000e0000 */
[----:B------:R-:W-:Y:S01]  /*b4c0*/  IMAD.IADD R18, R17, 0x1, R11 ;  /* 0x0000000111127824 */ /* 0x000fe200078e020b */
[----:B------:R-:W-:-:S04]  /*b4d0*/  LEA R12, P0, R16, c[0x0][0x288], 0x1 ;  /* 0x0000a200100c7a11 */ /* 0x000fc800078008ff */
[----:B------:R-:W-:Y:S02]  /*b4e0*/  LEA.HI.X R18, R16, c[0x0][0x28c], R18, 0x1, P0 ;  /* 0x0000a30010127a11 */ /* 0x000fe400000f0c12 */
[----:B------:R-:W-:Y:S01]  /*b4f0*/  ISETP.GE.AND P0, PT, R8, R9, PT ;  /* 0x000000090800720c */ /* 0x000fe20003f06270 */
[----:B------:R1:W4:Y:S04]  /*b500*/  SHFL.IDX PT, R16, R12, RZ, 0x1c1f ;  /* 0x001c1fff0c107589 */ /* 0x00032800000e0000 */
[----:B------:R1:W1:Y:S08]  /*b510*/  SHFL.IDX PT, R17, R18, RZ, 0x1c1f ;  /* 0x001c1fff12117589 */ /* 0x00027000000e0000 */
[----:B------:R-:W-:Y:S05]  /*b520*/  @P0 BRA `(.L_x_1296) ;  /* 0x0000023000000947 */ /* 0x000fea0003800000 */
[C---:B--2---:R-:W-:Y:S01]  /*b530*/  ISETP.GE.AND P0, PT, R77.reuse, c[0x0][0x27c], PT ;  /* 0x00009f004d007a0c */ /* 0x044fe20003f06270 */
[----:B------:R-:W-:Y:S01]  /*b540*/  CS2R R74, SRZ ;  /* 0x00000000004a7805 */ /* 0x000fe2000001ff00 */
[----:B------:R-:W-:Y:S01]  /*b550*/  CS2R R72, SRZ ;  /* 0x0000000000487805 */ /* 0x000fe2000001ff00 */
[----:B------:R-:W-:Y:S01]  /*b560*/  CS2R R70, SRZ ;  /* 0x0000000000467805 */ /* 0x000fe2000001ff00 */
[----:B------:R-:W-:Y:S01]  /*b570*/  CS2R R68, SRZ ;  /* 0x0000000000447805 */ /* 0x000fe2000001ff00 */
[----:B------:R-:W-:-:S08]  /*b580*/  IADD3 R11, R77, 0x20, RZ ;  /* 0x000000204d0b7810 */ /* 0x000fd00007ffe0ff */
[----:B---3--:R-:W-:-:S04]  /*b590*/  @!P0 IMAD.WIDE R28, R77, 0x2, R20 ;  /* 0x000000024d1c8825 */ /* 0x008fc800078e0214 */
[----:B-1--4-:R-:W-:Y:S01]  /*b5a0*/  @!P0 IMAD.WIDE R30, R77, 0x2, R16 ;  /* 0x000000024d1e8825 */ /* 0x012fe200078e0210 */
[----:B------:R1:W5:Y:S04]  /*b5b0*/  @!P0 LD.E.128 R72, [R28.64] ;  /* 0x000000061c488980 */ /* 0x000368000c101d00 */
[----:B------:R2:W5:Y:S01]  /*b5c0*/  @!P0 LD.E.128 R68, [R30.64] ;  /* 0x000000061e448980 */ /* 0x000562000c101d00 */
[----:B------:R-:W-:Y:S01]  /*b5d0*/  ISETP.GE.AND P0, PT, R11, c[0x0][0x27c], PT ;  /* 0x00009f000b007a0c */ /* 0x000fe20003f06270 */
[----:B------:R-:W-:Y:S01]  /*b5e0*/  CS2R R62, SRZ ;  /* 0x00000000003e7805 */ /* 0x000fe2000001ff00 */
[----:B------:R-:W-:Y:S01]  /*b5f0*/  CS2R R60, SRZ ;  /* 0x00000000003c7805 */ /* 0x000fe2000001ff00 */
[----:B------:R-:W-:Y:S01]  /*b600*/  CS2R R58, SRZ ;  /* 0x00000000003a7805 */ /* 0x000fe2000001ff00 */
[----:B------:R-:W-:-:S09]  /*b610*/  CS2R R56, SRZ ;  /* 0x0000000000387805 */ /* 0x000fd2000001ff00 */
[----:B------:R-:W-:-:S04]  /*b620*/  @!P0 SHF.R.S32.HI R10, RZ, 0x1f, R11 ;  /* 0x0000001fff0a8819 */ /* 0x000fc8000001140b */
[----:B------:R-:W-:-:S04]  /*b630*/  @!P0 LEA.HI R10, R10, R11, RZ, 0x3 ;  /* 0x0000000b0a0a8211 */ /* 0x000fc800078f18ff */
[----:B------:R-:W-:Y:S02]  /*b640*/  @!P0 LOP3.LUT R10, R10, 0xfffffff8, RZ, 0xc0, !PT ;  /* 0xfffffff80a0a8812 */ /* 0x000fe400078ec0ff */
[----:B------:R-:W-:-:S03]  /*b650*/  IADD3 R11, R77, 0x40, RZ ;  /* 0x000000404d0b7810 */ /* 0x000fc60007ffe0ff */
[----:B-1----:R-:W-:-:S04]  /*b660*/  @!P0 IMAD.WIDE R28, R10, 0x2, R20 ;  /* 0x000000020a1c8825 */ /* 0x002fc800078e0214 */
[----:B--2---:R-:W-:Y:S01]  /*b670*/  @!P0 IMAD.WIDE R30, R10, 0x2, R16 ;  /* 0x000000020a1e8825 */ /* 0x004fe200078e0210 */
        /* <DEDUP_REMOVED lines=14> */
.L_x_1296:
[----:B--2---:R-:W-:Y:S05]  /*b760*/  BSYNC B0 ;  /* 0x0000000000007941 */ /* 0x004fea0003800000 */
.L_x_1295:
[----:B-1---5:R-:W-:Y:S01]  /*b770*/  IMAD.MOV.U32 R11, RZ, RZ, R50 ;  /* 0x000000ffff0b7224 */ /* 0x022fe200078e0032 */
[----:B------:R-:W-:Y:S01]  /*b780*/  IADD3 R8, R8, 0x40, RZ ;  /* 0x0000004008087810 */ /* 0x000fe20007ffe0ff */
[----:B------:R-:W-:Y:S01]  /*b790*/  IMAD.MOV.U32 R10, RZ, RZ, R51 ;  /* 0x000000ffff0a7224 */ /* 0x000fe200078e0033 */
[----:B------:R-:W1:Y:S01]  /*b7a0*/  SHFL.IDX PT, R14, R14, 0x1, 0x1c1f ;  /* 0x003c1f000e0e7f89 */ /* 0x000e6200000e0000 */
        /* <DEDUP_REMOVED lines=38> */
[----:B----4-:R-:W-:Y:S01]  /*ba10*/  IMAD.MOV.U32 R16, RZ, RZ, R71 ;  /* 0x000000ffff107224 */ /* 0x010fe200078e0047 */
[----:B------:R-:W-:Y:S01]  /*ba20*/  PRMT R104, R15, 0x7610, R104 ;  /* 0x000076100f687816 */ /* 0x000fe20000000068 */
[----:B------:R-:W-:Y:S01]  /*ba30*/  IMAD.MOV.U32 R11, RZ, RZ, R68 ;  /* 0x000000ffff0b7224 */ /* 0x000fe200078e0044 */
[----:B------:R-:W-:Y:S01]  /*ba40*/  PRMT R103, R13, 0x7610, R103 ;  /* 0x000076100d677816 */ /* 0x000fe20000000067 */
[----:B------:R-:W-:Y:S01]  /*ba50*/  IMAD.MOV.U32 R10, RZ, RZ, R69 ;  /* 0x000000ffff0a7224 */ /* 0x000fe200078e0045 */
[----:B------:R-:W2:Y:S01]  /*ba60*/  SHFL.IDX PT, R15, R19, 0x1, 0x1c1f ;  /* 0x003c1f00130f7f89 */ /* 0x000ea200000e0000 */
[----:B------:R-:W-:Y:S01]  /*ba70*/  BSSY B0, `(.L_x_1297) ;  /* 0x0000036000007945 */ /* 0x000fe20003800000 */
[----:B------:R-:W-:Y:S01]  /*ba80*/  PRMT R124, R17, 0x7610, R124 ;  /* 0x00007610117c7816 */ /* 0x000fe2000000007c */
[----:B---3--:R-:W-:Y:S01]  /*ba90*/  CS2R R20, SRZ ;  /* 0x0000000000147805 */ /* 0x008fe2000001ff00 */
[----:B------:R3:W4:Y:S01]  /*baa0*/  SHFL.IDX PT, R13, R18, 0x1, 0x1c1f ;  /* 0x003c1f00120d7f89 */ /* 0x00072200000e0000 */
        /* <DEDUP_REMOVED lines=13> */
[----:B---3--:R-:W-:Y:S01]  /*bb80*/  CS2R R18, SRZ ;  /* 0x0000000000127805 */ /* 0x008fe2000001ff00 */
[----:B------:R-:W-:Y:S05]  /*bb90*/  @P0 BRA `(.L_x_1298) ;  /* 0x0000023000000947 */ /* 0x000fea0003800000 */
[C---:B--2-4-:R-:W-:Y:S01]  /*bba0*/  ISETP.GE.AND P0, PT, R77.reuse, c[0x0][0x27c], PT ;  /* 0x00009f004d007a0c */ /* 0x054fe20003f06270 */
[----:B------:R-:W-:Y:S01]  /*bbb0*/  CS2R R42, SRZ ;  /* 0x00000000002a7805 */ /* 0x000fe2000001ff00 */
[----:B------:R-:W-:Y:S01]  /*bbc0*/  CS2R R40, SRZ ;  /* 0x0000000000287805 */ /* 0x000fe2000001ff00 */
[----:B------:R-:W-:Y:S01]  /*bbd0*/  CS2R R38, SRZ ;  /* 0x0000000000267805 */ /* 0x000fe2000001ff00 */
[----:B------:R-:W-:Y:S01]  /*bbe0*/  CS2R R36, SRZ ;  /* 0x0000000000247805 */ /* 0x000fe2000001ff00 */
[----:B------:R-:W-:-:S08]  /*bbf0*/  IADD3 R11, R77, 0x20, RZ ;  /* 0x000000204d0b7810 */ /* 0x000fd00007ffe0ff */
[----:B-1----:R-:W-:-:S04]  /*bc00*/  @!P0 IMAD.WIDE R16, R77, 0x2, R14 ;  /* 0x000000024d108825 */ /* 0x002fc800078e020e */
[----:B------:R-:W-:Y:S01]  /*bc10*/  @!P0 IMAD.WIDE R18, R77, 0x2, R12 ;  /* 0x000000024d128825 */ /* 0x000fe200078e020c */
        /* <DEDUP_REMOVED lines=12> */
[----:B------:R-:W-:Y:S01]  /*bce0*/  @!P0 IMAD.WIDE R54, R8, 0x2, R12 ;  /* 0x0000000208368825 */ /* 0x000fe200078e020c */
[----:B------:R1:W5:Y:S04]  /*bcf0*/  @!P0 LD.E.128 R32, [R16.64] ;  /* 0x0000000610208980 */ /* 0x000368000c101d00 */
[----:B------:R3:W5:Y:S01]  /*bd00*/  @!P0 LD.E.128 R28, [R54.64] ;  /* 0x00000006361c8980 */ /* 0x000762000c101d00 */
[----:B------:R-:W-:Y:S01]  /*bd10*/  ISETP.GE.AND P0, PT, R11, c[0x0][0x27c], PT ;  /* 0x00009f000b007a0c */ /* 0x000fe20003f06270 */
[----:B------:R-:W-:Y:S01]  /*bd20*/  CS2R R22, SRZ ;  /* 0x0000000000167805 */ /* 0x000fe2000001ff00 */
[----:B------:R-:W-:Y:S01]  /*bd30*/  CS2R R20, SRZ ;  /* 0x0000000000147805 */ /* 0x000fe2000001ff00 */
[----:B--2---:R-:W-:-:S10]  /*bd40*/  CS2R R18, SRZ ;  /* 0x0000000000127805 */ /* 0x004fd4000001ff00 */
[----:B------:R-:W-:-:S04]  /*bd50*/  @!P0 SHF.R.S32.HI R8, RZ, 0x1f, R11 ;  /* 0x0000001fff088819 */ /* 0x000fc8000001140b */
[----:B------:R-:W-:Y:S01]  /*bd60*/  @!P0 LEA.HI R8, R8, R11, RZ, 0x3 ;  /* 0x0000000b08088211 */ /* 0x000fe200078f18ff */
[----:B-1----:R-:W-:-:S03]  /*bd70*/  CS2R R16, SRZ ;  /* 0x0000000000107805 */ /* 0x002fc6000001ff00 */
[----:B------:R-:W-:-:S05]  /*bd80*/  @!P0 LOP3.LUT R8, R8, 0xfffffff8, RZ, 0xc0, !PT ;  /* 0xfffffff808088812 */ /* 0x000fca00078ec0ff */
[----:B------:R-:W-:-:S04]  /*bd90*/  @!P0 IMAD.WIDE R14, R8, 0x2, R14 ;  /* 0x00000002080e8825 */ /* 0x000fc800078e020e */
[----:B------:R-:W-:Y:S01]  /*bda0*/  @!P0 IMAD.WIDE R12, R8, 0x2, R12 ;  /* 0x00000002080c8825 */ /* 0x000fe200078e020c */
[----:B------:R3:W5:Y:S04]  /*bdb0*/  @!P0 LD.E.128 R20, [R14.64] ;  /* 0x000000060e148980 */ /* 0x000768000c101d00 */
[----:B------:R3:W5:Y:S02]  /*bdc0*/  @!P0 LD.E.128 R16, [R12.64] ;  /* 0x000000060c108980 */ /* 0x000764000c101d00 */
.L_x_1298:
[----:B--2-4-:R-:W-:Y:S05]  /*bdd0*/  BSYNC B0 ;  /* 0x0000000000007941 */ /* 0x014fea0003800000 */
.L_x_1297:
[----:B-----5:R-:W-:Y:S01]  /*bde0*/  IMAD.MOV.U32 R10, RZ, RZ, R23 ;  /* 0x000000ffff0a7224 */ /* 0x020fe200078e0017 */
[----:B------:R-:W-:-:S04]  /*bdf0*/  DEPBAR.LE SB0, 0x3 ;  /* 0x000080c00000791a */ /* 0x000fc80000000000 */
        /* <DEDUP_REMOVED lines=10> */
[----:B------:R-:W-:Y:S01]  /*bea0*/  IMAD.IADD R102, R9, 0x1, -R92 ;  /* 0x0000000109667824 */ /* 0x000fe200078e0a5c */
[----:B------:R-:W-:Y:S01]  /*beb0*/  PRMT R83, R8, 0x7610, R83 ;  /* 0x0000761008537816 */ /* 0x000fe20000000053 */
[----:B------:R-:W-:Y:S01]  /*bec0*/  IMAD.MOV.U32 R8, RZ, RZ, R40 ;  /* 0x000000ffff087224 */ /* 0x000fe200078e0028 */
[----:B------:R-:W-:Y:S01]  /*bed0*/  PRMT R99, R10, 0x7610, R99 ;  /* 0x000076100a637816 */ /* 0x000fe20000000063 */
[----:B-1-3--:R-:W-:Y:S01]  /*bee0*/  IMAD.MOV.U32 R12, RZ, RZ, R21 ;  /* 0x000000ffff0c7224 */ /* 0x00afe200078e0015 */
[----:B------:R-:W-:Y:S01]  /*bef0*/  IMNMX R102, R102, 0x80, PT ;  /* 0x0000008066667817 */ /* 0x000fe20003800200 */
        /* <DEDUP_REMOVED lines=49> */
[----:B------:R-:W-:-:S02]  /*c210*/  SHF.R.U32.HI R11, RZ, 0x3, R14 ;  /* 0x00000003ff0b7819 */ /* 0x000fc4000001160e */
[----:B------:R-:W-:Y:S02]  /*c220*/  LEA.HI R9, R9, R12, RZ, 0x3 ;  /* 0x0000000c09097211 */ /* 0x000fe400078f18ff */
[C---:B------:R-:W-:Y:S02]  /*c230*/  LOP3.LUT R10, R14.reuse, 0x38, R10, 0xf8, !PT ;  /* 0x000000380e0a7812 */ /* 0x040fe400078ef80a */
[----:B------:R-:W-:Y:S01]  /*c240*/  LOP3.LUT R13, R14, 0x38, R77, 0xf8, !PT ;  /* 0x000000380e0d7812 */ /* 0x000fe200078ef84d */
[----:B------:R-:W-:Y:S01]  /*c250*/  IMAD.SHL.U32 R9, R9, 0x400, RZ ;  /* 0x0000040009097824 */ /* 0x000fe200078e00ff */
[----:B------:R-:W-:Y:S02]  /*c260*/  LOP3.LUT R119, R10, R11, RZ, 0x3c, !PT ;  /* 0x0000000b0a777212 */ /* 0x000fe400078e3cff */
[----:B------:R-:W-:Y:S02]  /*c270*/  LOP3.LUT R13, R8, R13, R11, 0xf6, !PT ;  /* 0x0000000d080d7212 */ /* 0x000fe400078ef60b */
[----:B------:R-:W-:-:S02]  /*c280*/  LOP3.LUT R9, R9, 0x7fffe000, RZ, 0xc0, !PT ;  /* 0x7fffe00009097812 */ /* 0x000fc400078ec0ff */
[--C-:B------:R-:W-:Y:S01]  /*c290*/  SHF.R.U64 R73, R74, 0x10, R75.reuse ;  /* 0x000000104a497819 */ /* 0x100fe2000000124b */
[----:B------:R-:W-:Y:S01]  /*c2a0*/  IMAD.SHL.U32 R120, R13, 0x2, RZ ;  /* 0x000000020d787824 */ /* 0x000fe200078e00ff */
[----:B------:R-:W-:Y:S02]  /*c2b0*/  IADD3 R119, R119, R9, R8 ;  /* 0x0000000977777210 */ /* 0x000fe40007ffe008 */
[----:B------:R-:W-:Y:S02]  /*c2c0*/  SHF.R.U32.HI R74, RZ, 0x10, R75 ;  /* 0x00000010ff4a7819 */ /* 0x000fe4000001164b */
[----:B------:R-:W1:Y:S01]  /*c2d0*/  LDS.128 R12, [R120+0x18100] ;  /* 0x01810000780c7984 */ /* 0x000e620000000c00 */
[----:B------:R-:W-:Y:S01]  /*c2e0*/  IMAD.SHL.U32 R119, R119, 0x2, RZ ;  /* 0x0000000277777824 */ /* 0x000fe200078e00ff */
[--C-:B------:R-:W-:Y:S02]  /*c2f0*/  SHF.R.U64 R75, R68, 0x10, R69.reuse ;  /* 0x00000010444b7819 */ /* 0x100fe40000001245 */
[----:B------:R-:W-:-:S02]  /*c300*/  SHF.R.U32.HI R68, RZ, 0x10, R69 ;  /* 0x00000010ff447819 */ /* 0x000fc40000011645 */
[----:B------:R-:W2:Y:S01]  /*c310*/  LDS.128 R8, [R119+0x18100] ;  /* 0x0181000077087984 */ /* 0x000ea20000000c00 */
        /* <DEDUP_REMOVED lines=12> */
[----:B------:R-:W-:Y:S02]  /*c3e0*/  PRMT R127, R127, 0x5410, R74 ;  /* 0x000054107f7f7816 */ /* 0x000fe4000000004a */
        /* <DEDUP_REMOVED lines=20> */
[----:B------:R-:W-:Y:S02]  /*c530*/  FFMA.FTZ R10, R69, R75, -R10 ;  /* 0x0000004b450a7223 */ /* 0x000fe4000001080a */
[----:B------:R-:W-:Y:S02]  /*c540*/  FMUL.FTZ R75, R15, R122 ;  /* 0x0000007a0f4b7220 */ /* 0x000fe40000410000 */
[----:B------:R-:W-:Y:S02]  /*c550*/  FFMA.FTZ R72, R69, R9, R72 ;  /* 0x0000000945487223 */ /* 0x000fe40000010048 */
[----:B------:R-:W-:-:S02]  /*c560*/  IMAD.U32 R9, R125, 0x10000, RZ ;  /* 0x000100007d097824 */ /* 0x000fc400078e00ff */
[-C--:B------:R-:W-:Y:S02]  /*c570*/  FMUL.FTZ R15, R15, R126.reuse ;  /* 0x0000007e0f0f7220 */ /* 0x080fe40000410000 */
[----:B------:R-:W-:Y:S01]  /*c580*/  FFMA.FTZ R75, R68, R126, -R75 ;  /* 0x0000007e444b7223 */ /* 0x000fe2000001084b */
[----:B------:R-:W-:Y:S01]  /*c590*/  SHF.L.U32 R126, R123, 0x10, RZ ;  /* 0x000000107b7e7819 */ /* 0x000fe200000006ff */
[C---:B------:R-:W-:Y:S02]  /*c5a0*/  FMUL.FTZ R69, R8.reuse, R133 ;  /* 0x0000008508457220 */ /* 0x040fe40000410000 */
[-C--:B------:R-:W-:Y:S02]  /*c5b0*/  FMUL.FTZ R8, R8, R9.reuse ;  /* 0x0000000908087220 */ /* 0x080fe40000410000 */
[----:B------:R-:W-:Y:S01]  /*c5c0*/  FFMA.FTZ R15, R68, R122, R15 ;  /* 0x0000007a440f7223 */ /* 0x000fe2000001000f */
[----:B------:R-:W-:Y:S01]  /*c5d0*/  LOP3.LUT R122, R121, 0xffff0000, RZ, 0xc0, !PT ;  /* 0xffff0000797a7812 */ /* 0x000fe200078ec0ff */
[----:B------:R-:W-:-:S02]  /*c5e0*/  FFMA.FTZ R69, R12, R9, -R69 ;  /* 0x000000090c457223 */ /* 0x000fc40000010845 */
[----:B------:R-:W-:Y:S02]  /*c5f0*/  IMAD.U32 R68, R127, 0x10000, RZ ;  /* 0x000100007f447824 */ /* 0x000fe400078e00ff */
[----:B------:R-:W-:Y:S01]  /*c600*/  FFMA.FTZ R9, R12, R133, R8 ;  /* 0x000000850c097223 */ /* 0x000fe20000010008 */
[----:B------:R-:W-:Y:S01]  /*c610*/  LOP3.LUT R8, R125, 0xffff0000, RZ, 0xc0, !PT ;  /* 0xffff00007d087812 */ /* 0x000fe200078ec0ff */
[C---:B------:R-:W-:Y:S02]  /*c620*/  FMUL.FTZ R12, R74.reuse, R126 ;  /* 0x0000007e4a0c7220 */ /* 0x040fe40000410000 */
[-C--:B------:R-:W-:Y:S02]  /*c630*/  FMUL.FTZ R74, R74, R68.reuse ;  /* 0x000000444a4a7220 */ /* 0x080fe40000410000 */
[----:B------:R-:W-:Y:S02]  /*c640*/  FFMA.FTZ R68, R13, R68, -R12 ;  /* 0x000000440d447223 */ /* 0x000fe4000001080c */
[C---:B------:R-:W-:Y:S01]  /*c650*/  IMAD.U32 R121, R124.reuse, 0x10000, RZ ;  /* 0x000100007c797824 */ /* 0x040fe200078e00ff */
[----:B------:R-:W-:Y:S01]  /*c660*/  LOP3.LUT R124, R124, 0xffff0000, RZ, 0xc0, !PT ;  /* 0xffff00007c7c7812 */ /* 0x000fe200078ec0ff */
[----:B------:R-:W-:-:S02]  /*c670*/  FMUL.FTZ R12, R131, R122 ;  /* 0x0000007a830c7220 */ /* 0x000fc40000410000 */
[C---:B------:R-:W-:Y:S01]  /*c680*/  IMAD.U32 R125, R128.reuse, 0x10000, RZ ;  /* 0x00010000807d7824 */ /* 0x040fe200078e00ff */
[----:B------:R-:W-:Y:S01]  /*c690*/  LOP3.LUT R128, R128, 0xffff0000, RZ, 0xc0, !PT ;  /* 0xffff000080807812 */ /* 0x000fe200078ec0ff */
[----:B------:R-:W-:Y:S02]  /*c6a0*/  FFMA.FTZ R126, R13, R126, R74 ;  /* 0x0000007e0d7e7223 */ /* 0x000fe4000001004a */
[-C--:B------:R-:W-:Y:S02]  /*c6b0*/  FMUL.FTZ R131, R131, R8.reuse ;  /* 0x0000000883837220 */ /* 0x080fe40000410000 */
[C---:B------:R-:W-:Y:S02]  /*c6c0*/  FMUL.FTZ R13, R130.reuse, R121 ;  /* 0x00000079820d7220 */ /* 0x040fe40000410000 */
[----:B------:R-:W-:Y:S01]  /*c6d0*/  FFMA.FTZ R74, R71, R8, -R12 ;  /* 0x00000008474a7223 */ /* 0x000fe2000001080c */
[----:B------:R-:W-:Y:S01]  /*c6e0*/  LOP3.LUT R8, R123, 0xffff0000, RZ, 0xc0, !PT ;  /* 0xffff00007b087812 */ /* 0x000fe200078ec0ff */
[-C--:B------:R-:W-:Y:S01]  /*c6f0*/  FMUL.FTZ R130, R130, R125.reuse ;  /* 0x0000007d82827220 */ /* 0x080fe20000410000 */
[----:B------:R-:W-:Y:S01]  /*c700*/  LOP3.LUT R12, R127, 0xffff0000, RZ, 0xc0, !PT ;  /* 0xffff00007f0c7812 */ /* 0x000fe200078ec0ff */
[----:B------:R-:W-:-:S02]  /*c710*/  FFMA.FTZ R125, R70, R125, -R13 ;  /* 0x0000007d467d7223 */ /* 0x000fc4000001080d */
[----:B------:R-:W-:Y:S02]  /*c720*/  FFMA.FTZ R130, R70, R121, R130 ;  /* 0x0000007946827223 */ /* 0x000fe40000010082 */
[----:B------:R-:W-:Y:S02]  /*c730*/  FFMA.FTZ R122, R71, R122, R131 ;  /* 0x0000007a477a7223 */ /* 0x000fe40000010083 */
[----:B------:R-:W-:Y:S02]  /*c740*/  FMUL.FTZ R121, R129, R124 ;  /* 0x0000007c81797220 */ /* 0x000fe40000410000 */
[----:B------:R-:W-:Y:S01]  /*c750*/  FMUL.FTZ R70, R11, R8 ;  /* 0x000000080b467220 */ /* 0x000fe20000410000 */
[----:B------:R-:W-:Y:S01]  /*c760*/  F2FP.BF16.PACK_AB R9, R122, R9 ;  /* 0x000000097a09723e */ /* 0x000fe200000010ff */
[----:B------:R-:W-:Y:S02]  /*c770*/  FMUL.FTZ R71, R129, R128 ;  /* 0x0000008081477220 */ /* 0x000fe40000410000 */
[----:B------:R-:W-:-:S02]  /*c780*/  FMUL.FTZ R13, R11, R12 ;  /* 0x0000000c0b0d7220 */ /* 0x000fc40000410000 */
[C---:B------:R-:W-:Y:S02]  /*c790*/  FFMA.FTZ R128, R14.reuse, R128, -R121 ;  /* 0x000000800e807223 */ /* 0x040fe40000010879 */
        /* <DEDUP_REMOVED lines=12> */
.L_x_1302:
[----:B------:R-:W-:Y:S05]  /*c860*/  BSYNC B0 ;  /* 0x0000000000007941 */ /* 0x000fea0003800000 */
.L_x_1301:
        /* <DEDUP_REMOVED lines=30> */
[----:B------:R-:W-:Y:S01]  /*ca50*/  SHF.R.U32.HI R62, RZ, 0x10, R63 ;  /* 0x00000010ff3e7819 */ /* 0x000fe2000001163f */
[----:B------:R-:W-:Y:S01]  /*ca60*/  IMAD.SHL.U32 R69, R12, 0x2, RZ ;  /* 0x000000020c457824 */ /* 0x000fe200078e00ff */
[----:B------:R-:W-:Y:S02]  /*ca70*/  SHF.R.U64 R63, R56, 0x10, R57 ;  /* 0x00000010383f7819 */ /* 0x000fe40000001239 */
[----:B------:R-:W-:-:S02]  /*ca80*/  IADD3 R68, R68, R9, RZ ;  /* 0x0000000944447210 */ /* 0x000fc40007ffe0ff */
[----:B------:R-:W1:Y:S01]  /*ca90*/  LDS.128 R12, [R69+0x18100] ;  /* 0x01810000450c7984 */ /* 0x000e620000000c00 */
[----:B------:R-:W-:Y:S02]  /*caa0*/  SHF.R.U32.HI R56, RZ, 0x10, R57 ;  /* 0x00000010ff387819 */ /* 0x000fe40000011639 */
[----:B------:R-:W-:Y:S01]  /*cab0*/  IMAD.SHL.U32 R68, R68, 0x2, RZ ;  /* 0x0000000244447824 */ /* 0x000fe200078e00ff */
[----:B------:R-:W-:Y:S02]  /*cac0*/  SHF.R.U64 R57, R58, 0x10, R59 ;  /* 0x000000103a397819 */ /* 0x000fe4000000123b */
[----:B------:R-:W-:Y:S02]  /*cad0*/  PRMT R111, R111, 0x5410, R56 ;  /* 0x000054106f6f7816 */ /* 0x000fe40000000038 */
[----:B------:R-:W2:Y:S01]  /*cae0*/  LDS.128 R8, [R68+0x18100] ;  /* 0x0181000044087984 */ /* 0x000ea20000000c00 */
[----:B------:R-:W-:Y:S02]  /*caf0*/  PRMT R114, R114, 0x5410, R57 ;  /* 0x0000541072727816 */ /* 0x000fe40000000039 */
[----:B------:R-:W-:Y:S01]  /*cb00*/  SHF.R.U32.HI R58, RZ, 0x10, R59 ;  /* 0x00000010ff3a7819 */ /* 0x000fe2000001163b */
[----:B------:R-:W-:Y:S01]  /*cb10*/  IMAD.U32 R73, R111, 0x10000, RZ ;  /* 0x000100006f497824 */ /* 0x000fe200078e00ff */
[----:B------:R-:W-:-:S02]  /*cb20*/  PRMT R112, R112, 0x5410, R63 ;  /* 0x0000541070707816 */ /* 0x000fc4000000003f */
        /* <DEDUP_REMOVED lines=8> */
[----:B------:R-:W-:Y:S02]  /*cbb0*/  IMAD.U32 R74, R113, 0x10000, RZ ;  /* 0x00010000714a7824 */ /* 0x000fe400078e00ff */
        /* <DEDUP_REMOVED lines=22> */
[----:B------:R-:W-:Y:S01]  /*cd20*/  SHF.L.U32 R9, R115, 0x10, RZ ;  /* 0x0000001073097819 */ /* 0x000fe200000006ff */
[----:B------:R-:W-:Y:S01]  /*cd30*/  FMUL.FTZ R63, R15, R112 ;  /* 0x000000700f3f7220 */ /* 0x000fe20000410000 */
[----:B------:R-:W-:Y:S01]  /*cd40*/  LOP3.LUT R115, R115, 0xffff0000, RZ, 0xc0, !PT ;  /* 0xffff000073737812 */ /* 0x000fe200078ec0ff */
[----:B------:R-:W-:-:S02]  /*cd50*/  FMUL.FTZ R15, R15, R116 ;  /* 0x000000740f0f7220 */ /* 0x000fc40000410000 */
[C---:B------:R-:W-:Y:S02]  /*cd60*/  FMUL.FTZ R57, R8.reuse, R73 ;  /* 0x0000004908397220 */ /* 0x040fe40000410000 */
[-C--:B------:R-:W-:Y:S02]  /*cd70*/  FMUL.FTZ R8, R8, R9.reuse ;  /* 0x0000000908087220 */ /* 0x080fe40000410000 */
[C---:B------:R-:W-:Y:S02]  /*cd80*/  FFMA.FTZ R63, R56.reuse, R116, -R63 ;  /* 0x00000074383f7223 */ /* 0x040fe4000001083f */
[----:B------:R-:W-:Y:S01]  /*cd90*/  FFMA.FTZ R15, R56, R112, R15 ;  /* 0x00000070380f7223 */ /* 0x000fe2000001000f */
[C---:B------:R-:W-:Y:S01]  /*cda0*/  LOP3.LUT R112, R117.reuse, 0xffff0000, RZ, 0xc0, !PT ;  /* 0xffff000075707812 */ /* 0x040fe200078ec0ff */
[----:B------:R-:W-:Y:S02]  /*cdb0*/  IMAD.U32 R56, R117, 0x10000, RZ ;  /* 0x0001000075387824 */ /* 0x000fe400078e00ff */
[----:B------:R-:W-:-:S02]  /*cdc0*/  FFMA.FTZ R57, R12, R9, -R57 ;  /* 0x000000090c397223 */ /* 0x000fc40000010839 */
[----:B------:R-:W-:Y:S02]  /*cdd0*/  FFMA.FTZ R9, R12, R73, R8 ;  /* 0x000000490c097223 */ /* 0x000fe40000010008 */
[C---:B------:R-:W-:Y:S02]  /*cde0*/  FMUL.FTZ R8, R62.reuse, R74 ;  /* 0x0000004a3e087220 */ /* 0x040fe40000410000 */
[-C--:B------:R-:W-:Y:S02]  /*cdf0*/  FMUL.FTZ R62, R62, R56.reuse ;  /* 0x000000383e3e7220 */ /* 0x080fe40000410000 */
[----:B------:R-:W-:Y:S02]  /*ce00*/  IMAD.U32 R12, R114, 0x10000, RZ ;  /* 0x00010000720c7824 */ /* 0x000fe400078e00ff */
[----:B------:R-:W-:Y:S02]  /*ce10*/  FFMA.FTZ R56, R13, R56, -R8 ;  /* 0x000000380d387223 */ /* 0x000fe40000010808 */
[----:B------:R-:W-:-:S02]  /*ce20*/  IMAD.U32 R73, R118, 0x10000, RZ ;  /* 0x0001000076497824 */ /* 0x000fc400078e00ff */
[----:B------:R-:W-:Y:S02]  /*ce30*/  FFMA.FTZ R74, R13, R74, R62 ;  /* 0x0000004a0d4a7223 */ /* 0x000fe4000001003e */
[C---:B------:R-:W-:Y:S02]  /*ce40*/  FMUL.FTZ R8, R72.reuse, R111 ;  /* 0x0000006f48087220 */ /* 0x040fe40000410000 */
[CC--:B------:R-:W-:Y:S02]  /*ce50*/  FMUL.FTZ R13, R71.reuse, R12.reuse ;  /* 0x0000000c470d7220 */ /* 0x0c0fe40000410000 */
[----:B------:R-:W-:Y:S02]  /*ce60*/  FMUL.FTZ R72, R72, R115 ;  /* 0x0000007348487220 */ /* 0x000fe40000410000 */
[----:B------:R-:W-:Y:S02]  /*ce70*/  FMUL.FTZ R71, R71, R73 ;  /* 0x0000004947477220 */ /* 0x000fe40000410000 */
[----:B------:R-:W-:Y:S01]  /*ce80*/  FFMA.FTZ R62, R59, R115, -R8 ;  /* 0x000000733b3e7223 */ /* 0x000fe20000010808 */
[----:B------:R-:W-:Y:S01]  /*ce90*/  LOP3.LUT R8, R113, 0xffff0000, RZ, 0xc0, !PT ;  /* 0xffff000071087812 */ /* 0x000fe200078ec0ff */
[----:B------:R-:W-:Y:S01]  /*cea0*/  FFMA.FTZ R73, R58, R73, -R13 ;  /* 0x000000493a497223 */ /* 0x000fe2000001080d */
[----:B------:R-:W-:Y:S01]  /*ceb0*/  LOP3.LUT R13, R114, 0xffff0000, RZ, 0xc0, !PT ;  /* 0xffff0000720d7812 */ /* 0x000fe200078ec0ff */
[----:B------:R-:W-:Y:S01]  /*cec0*/  FFMA.FTZ R72, R59, R111, R72 ;  /* 0x0000006f3b487223 */ /* 0x000fe20000010048 */
[----:B------:R-:W-:Y:S01]  /*ced0*/  LOP3.LUT R59, R118, 0xffff0000, RZ, 0xc0, !PT ;  /* 0xffff0000763b7812 */ /* 0x000fe200078ec0ff */
[----:B------:R-:W-:-:S02]  /*cee0*/  FFMA.FTZ R71, R58, R12, R71 ;  /* 0x0000000c3a477223 */ /* 0x000fc40000010047 */
[----:B------:R-:W-:Y:S01]  /*cef0*/  FMUL.FTZ R58, R70, R13 ;  /* 0x0000000d463a7220 */ /* 0x000fe20000410000 */
[----:B------:R-:W-:Y:S01]  /*cf00*/  F2FP.BF16.PACK_AB R9, R72, R9 ;  /* 0x000000094809723e */ /* 0x000fe200000010ff */
[C---:B------:R-:W-:Y:S02]  /*cf10*/  FMUL.FTZ R75, R11.reuse, R8 ;  /* 0x000000080b4b7220 */ /* 0x040fe40000410000 */
[-C--:B------:R-:W-:Y:S02]  /*cf20*/  FMUL.FTZ R70, R70, R59.reuse ;  /* 0x0000003b46467220 */ /* 0x080fe40000410000 */
[-C--:B------:R-:W-:Y:S02]  /*cf30*/  FMUL.FTZ R12, R11, R112.reuse ;  /* 0x000000700b0c7220 */ /* 0x080fe40000410000 */
[----:B------:R-:W-:Y:S02]  /*cf40*/  FFMA.FTZ R58, R14, R59, -R58 ;  /* 0x0000003b0e3a7223 */ /* 0x000fe4000001083a */
[----:B------:R-:W-:-:S02]  /*cf50*/  FFMA.FTZ R11, R61, R112, -R75 ;  /* 0x000000703d0b7223 */ /* 0x000fc4000001084b */
[----:B------:R-:W-:Y:S01]  /*cf60*/  FFMA.FTZ R70, R14, R13, R70 ;  /* 0x0000000d0e467223 */ /* 0x000fe20000010046 */
[----:B------:R-:W-:Y:S01]  /*cf70*/  F2FP.BF16.PACK_AB R13, R62, R57 ;  /* 0x000000393e0d723e */ /* 0x000fe200000010ff */
[----:B------:R-:W-:Y:S01]  /*cf80*/  FFMA.FTZ R61, R61, R8, R12 ;  /* 0x000000083d3d7223 */ /* 0x000fe2000001000c */
[----:B------:R-:W-:Y:S02]  /*cf90*/  F2FP.BF16.PACK_AB R8, R15, R60 ;  /* 0x0000003c0f08723e */ /* 0x000fe400000010ff */
[----:B------:R-:W-:Y:S02]  /*cfa0*/  F2FP.BF16.PACK_AB R12, R63, R10 ;  /* 0x0000000a3f0c723e */ /* 0x000fe400000010ff */
[----:B------:R-:W-:Y:S02]  /*cfb0*/  F2FP.BF16.PACK_AB R14, R58, R73 ;  /* 0x000000493a0e723e */ /* 0x000fe400000010ff */
[----:B------:R-:W-:Y:S02]  /*cfc0*/  F2FP.BF16.PACK_AB R15, R11, R56 ;  /* 0x000000380b0f723e */ /* 0x000fe400000010ff */
[----:B------:R-:W-:-:S02]  /*cfd0*/  F2FP.BF16.PACK_AB R10, R70, R71 ;  /* 0x00000047460a723e */ /* 0x000fc400000010ff */
[----:B------:R-:W-:Y:S01]  /*cfe0*/  F2FP.BF16.PACK_AB R11, R61, R74 ;  /* 0x0000004a3d0b723e */ /* 0x000fe200000010ff */
[----:B------:R1:W-:Y:S04]  /*cff0*/  STS.128 [R69+0x18100], R12 ;  /* 0x0181000c45007388 */ /* 0x0003e80000000c00 */
[----:B------:R1:W-:Y:S02]  /*d000*/  STS.128 [R68+0x18100], R8 ;  /* 0x0181000844007388 */ /* 0x0003e40000000c00 */
.L_x_1304:
[----:B------:R-:W-:Y:S05]  /*d010*/  BSYNC B0 ;  /* 0x0000000000007941 */ /* 0x000fea0003800000 */
.L_x_1303:
        /* <DEDUP_REMOVED lines=82> */
[----:B------:R-:W-:Y:S02]  /*d540*/  FFMA.FTZ R15, R44, R104, R15 ;  /* 0x000000682c0f7223 */ /* 0x000fe4000001000f */
        /* <DEDUP_REMOVED lines=38> */
.L_x_1300:
[----:B------:R-:W-:Y:S05]  /*d7b0*/  BSYNC B1 ;  /* 0x0000000000017941 */ /* 0x000fea0003800000 */
.L_x_1299:
        /* <DEDUP_REMOVED lines=17> */
[----:B------:R-:W-:Y:S02]  /*d8d0*/  LOP3.LUT R14, R10, 0x38, R77, 0xf8, !PT ;  /* 0x000000380a0e7812 */ /* 0x000fe400078ef84d */
[----:B------:R-:W-:Y:S01]  /*d8e0*/  SHF.R.U32.HI R13, RZ, 0x3, R10 ;  /* 0x00000003ff0d7819 */ /* 0x000fe2000001160a */
[----:B------:R-:W-:Y:S01]  /*d8f0*/  IMAD.SHL.U32 R9, R9, 0x400, RZ ;  /* 0x0000040009097824 */ /* 0x000fe200078e00ff */
[----:B------:R-:W-:Y:S02]  /*d900*/  LOP3.LUT R8, R8, 0xfffffe00, RZ, 0xc0, !PT ;  /* 0xfffffe0008087812 */ /* 0x000fe400078ec0ff */
[----:B------:R-:W-:Y:S02]  /*d910*/  LOP3.LUT R10, R10, 0x38, R11, 0xf8, !PT ;  /* 0x000000380a0a7812 */ /* 0x000fe400078ef80b */
[----:B------:R-:W-:Y:S02]  /*d920*/  LOP3.LUT R14, R8, R14, R13, 0xf6, !PT ;  /* 0x0000000e080e7212 */ /* 0x000fe400078ef60d */
[----:B------:R-:W-:-:S02]  /*d930*/  LOP3.LUT R13, R10, R13, RZ, 0x3c, !PT ;  /* 0x0000000d0a0d7212 */ /* 0x000fc400078e3cff */
[----:B------:R-:W-:Y:S01]  /*d940*/  LOP3.LUT R9, R9, 0x7fffe000, RZ, 0xc0, !PT ;  /* 0x7fffe00009097812 */ /* 0x000fe200078ec0ff */
[----:B------:R-:W-:Y:S01]  /*d950*/  IMAD.SHL.U32 R45, R14, 0x2, RZ ;  /* 0x000000020e2d7824 */ /* 0x000fe200078e00ff */
[----:B------:R-:W-:Y:S02]  /*d960*/  SHF.R.U32.HI R40, RZ, 0x10, R41 ;  /* 0x00000010ff287819 */ /* 0x000fe40000011629 */
[----:B------:R-:W-:Y:S02]  /*d970*/  IADD3 R44, R13, R9, R8 ;  /* 0x000000090d2c7210 */ /* 0x000fe40007ffe008 */
[----:B------:R-:W1:Y:S01]  /*d980*/  LDS.128 R12, [R45+0x18100] ;  /* 0x018100002d0c7984 */ /* 0x000e620000000c00 */
[--C-:B------:R-:W-:Y:S02]  /*d990*/  SHF.R.U64 R41, R42, 0x10, R43.reuse ;  /* 0x000000102a297819 */ /* 0x100fe4000000122b */
[----:B------:R-:W-:Y:S01]  /*d9a0*/  IMAD.SHL.U32 R44, R44, 0x2, RZ ;  /* 0x000000022c2c7824 */ /* 0x000fe200078e00ff */
[----:B------:R-:W-:-:S02]  /*d9b0*/  SHF.R.U32.HI R42, RZ, 0x10, R43 ;  /* 0x00000010ff2a7819 */ /* 0x000fc4000001162b */
[--C-:B------:R-:W-:Y:S02]  /*d9c0*/  SHF.R.U64 R43, R36, 0x10, R37.reuse ;  /* 0x00000010242b7819 */ /* 0x100fe40000001225 */
[----:B------:R-:W2:Y:S01]  /*d9d0*/  LDS.128 R8, [R44+0x18100] ;  /* 0x018100002c087984 */ /* 0x000ea20000000c00 */
[----:B------:R-:W-:Y:S02]  /*d9e0*/  SHF.R.U32.HI R37, RZ, 0x10, R37 ;  /* 0x00000010ff257819 */ /* 0x000fe40000011625 */
[----:B------:R-:W-:Y:S02]  /*d9f0*/  SHF.R.U64 R49, R38, 0x10, R39 ;  /* 0x0000001026317819 */ /* 0x000fe40000001227 */
[----:B------:R-:W-:Y:S02]  /*da00*/  PRMT R88, R88, 0x5410, R37 ;  /* 0x0000541058587816 */ /* 0x000fe40000000025 */
[----:B------:R-:W-:Y:S02]  /*da10*/  SHF.R.U32.HI R38, RZ, 0x10, R39 ;  /* 0x00000010ff267819 */ /* 0x000fe40000011627 */
[----:B------:R-:W-:-:S02]  /*da20*/  PRMT R90, R90, 0x5410, R43 ;  /* 0x000054105a5a7816 */ /* 0x000fc4000000002b */
[----:B------:R-:W-:Y:S02]  /*da30*/  PRMT R98, R98, 0x5410, R47 ;  /* 0x0000541062627816 */ /* 0x000fe4000000002f */
[----:B------:R-:W-:Y:S02]  /*da40*/  PRMT R100, R100, 0x5410, R41 ;  /* 0x0000541064647816 */ /* 0x000fe40000000029 */
[----:B------:R-:W-:Y:S01]  /*da50*/  PRMT R97, R97, 0x5410, R40 ;  /* 0x0000541061617816 */ /* 0x000fe20000000028 */
[C---:B------:R-:W-:Y:S01]  /*da60*/  IMAD.U32 R43, R98.reuse, 0x10000, RZ ;  /* 0x00010000622b7824 */ /* 0x040fe200078e00ff */
[----:B------:R-:W-:Y:S02]  /*da70*/  LOP3.LUT R98, R98, 0xffff0000, RZ, 0xc0, !PT ;  /* 0xffff000062627812 */ /* 0x000fe400078ec0ff */
[----:B------:R-:W-:Y:S01]  /*da80*/  PRMT R96, R96, 0x5410, R49 ;  /* 0x0000541060607816 */ /* 0x000fe20000000031 */
[----:B------:R-:W-:Y:S01]  /*da90*/  IMAD.U32 R49, R88, 0x10000, RZ ;  /* 0x0001000058317824 */ /* 0x000fe200078e00ff */
[----:B------:R-:W-:-:S02]  /*daa0*/  PRMT R91, R91, 0x5410, R38 ;  /* 0x000054105b5b7816 */ /* 0x000fc40000000026 */
        /* <DEDUP_REMOVED lines=44> */
[C---:B------:R-:W-:Y:S02]  /*dd70*/  FMUL.FTZ R13, R47.reuse, R12 ;  /* 0x0000000c2f0d7220 */ /* 0x040fe40000410000 */
        /* <DEDUP_REMOVED lines=27> */
.L_x_1306:
[----:B------:R-:W-:Y:S05]  /*df30*/  BSYNC B0 ;  /* 0x0000000000007941 */ /* 0x000fea0003800000 */
.L_x_1305:
        /* <DEDUP_REMOVED lines=42> */
[----:B------:R-:W-:Y:S02]  /*e1e0*/  PRMT R80, R80, 0x5410, R31 ;  /* 0x0000541050507816 */ /* 0x000fe4000000001f */
[----:B------:R-:W-:Y:S01]  /*e1f0*/  PRMT R83, R83, 0x5410, R32 ;  /* 0x0000541053537816 */ /* 0x000fe20000000020 */
[----:B------:R-:W-:Y:S01]  /*e200*/  IMAD.U32 R41, R78, 0x10000, RZ ;  /* 0x000100004e297824 */ /* 0x000fe200078e00ff */
[----:B------:R-:W-:Y:S02]  /*e210*/  PRMT R82, R82, 0x5410, R33 ;  /* 0x0000541052527816 */ /* 0x000fe40000000021 */
[----:B------:R-:W-:-:S02]  /*e220*/  SHF.R.U32.HI R38, RZ, 0x10, R35 ;  /* 0x00000010ff267819 */ /* 0x000fc40000011623 */
[----:B------:R-:W-:Y:S01]  /*e230*/  SHF.R.U64 R34, R34, 0x10, R35 ;  /* 0x0000001022227819 */ /* 0x000fe20000001223 */
[----:B------:R-:W-:Y:S01]  /*e240*/  IMAD.U32 R35, R83, 0x10000, RZ ;  /* 0x0001000053237824 */ /* 0x000fe200078e00ff */
[----:B------:R-:W-:Y:S02]  /*e250*/  PRMT R85, R85, 0x5410, R38 ;  /* 0x0000541055557816 */ /* 0x000fe40000000026 */
        /* <DEDUP_REMOVED lines=34> */
[C---:B------:R-:W-:Y:S02]  /*e480*/  FFMA.FTZ R29, R12.reuse, R9, -R29 ;  /* 0x000000090c1d7223 */ /* 0x040fe4000001081d */
[----:B------:R-:W-:Y:S02]  /*e490*/  IMAD.U32 R28, R85, 0x10000, RZ ;  /* 0x00010000551c7824 */ /* 0x000fe400078e00ff */
[----:B------:R-:W-:Y:S02]  /*e4a0*/  FFMA.FTZ R9, R12, R41, R8 ;  /* 0x000000290c097223 */ /* 0x000fe40000010008 */
[C---:B------:R-:W-:Y:S02]  /*e4b0*/  FMUL.FTZ R8, R34.reuse, R42 ;  /* 0x0000002a22087220 */ /* 0x040fe40000410000 */
[-C--:B------:R-:W-:Y:S02]  /*e4c0*/  FMUL.FTZ R34, R34, R28.reuse ;  /* 0x0000001c22227220 */ /* 0x080fe40000410000 */
[----:B------:R-:W-:-:S02]  /*e4d0*/  FFMA.FTZ R28, R13, R28, -R8 ;  /* 0x0000001c0d1c7223 */ /* 0x000fc40000010808 */
[C---:B------:R-:W-:Y:S01]  /*e4e0*/  IMAD.U32 R12, R81.reuse, 0x10000, RZ ;  /* 0x00010000510c7824 */ /* 0x040fe200078e00ff */
[----:B------:R-:W-:Y:S01]  /*e4f0*/  LOP3.LUT R81, R81, 0xffff0000, RZ, 0xc0, !PT ;  /* 0xffff000051517812 */ /* 0x000fe200078ec0ff */
[C---:B------:R-:W-:Y:S01]  /*e500*/  IMAD.U32 R41, R87.reuse, 0x10000, RZ ;  /* 0x0001000057297824 */ /* 0x040fe200078e00ff */
[----:B------:R-:W-:Y:S01]  /*e510*/  LOP3.LUT R87, R87, 0xffff0000, RZ, 0xc0, !PT ;  /* 0xffff000057577812 */ /* 0x000fe200078ec0ff */
[C---:B------:R-:W-:Y:S02]  /*e520*/  FMUL.FTZ R8, R40.reuse, R78 ;  /* 0x0000004e28087220 */ /* 0x040fe40000410000 */
[----:B------:R-:W-:Y:S02]  /*e530*/  FFMA.FTZ R42, R13, R42, R34 ;  /* 0x0000002a0d2a7223 */ /* 0x000fe40000010022 */
[----:B------:R-:W-:Y:S02]  /*e540*/  FMUL.FTZ R40, R40, R82 ;  /* 0x0000005228287220 */ /* 0x000fe40000410000 */
[----:B------:R-:W-:-:S02]  /*e550*/  FMUL.FTZ R13, R39, R12 ;  /* 0x0000000c270d7220 */ /* 0x000fc40000410000 */
[C---:B------:R-:W-:Y:S01]  /*e560*/  IMAD.U32 R30, R14.reuse, 0x10000, RZ ;  /* 0x000100000e1e7824 */ /* 0x040fe200078e00ff */
[----:B------:R-:W-:Y:S01]  /*e570*/  LOP3.LUT R14, R14, 0xffff0000, RZ, 0xc0, !PT ;  /* 0xffff00000e0e7812 */ /* 0x000fe200078ec0ff */
[----:B------:R-:W-:Y:S01]  /*e580*/  FFMA.FTZ R82, R31, R82, -R8 ;  /* 0x000000521f527223 */ /* 0x000fe20000010808 */
[----:B------:R-:W-:Y:S01]  /*e590*/  LOP3.LUT R8, R85, 0xffff0000, RZ, 0xc0, !PT ;  /* 0xffff000055087812 */ /* 0x000fe200078ec0ff */
[-C--:B------:R-:W-:Y:S02]  /*e5a0*/  FMUL.FTZ R39, R39, R41.reuse ;  /* 0x0000002927277220 */ /* 0x080fe40000410000 */
[C---:B------:R-:W-:Y:S02]  /*e5b0*/  FFMA.FTZ R41, R30.reuse, R41, -R13 ;  /* 0x000000291e297223 */ /* 0x040fe4000001080d */
[----:B------:R-:W-:Y:S02]  /*e5c0*/  FFMA.FTZ R39, R30, R12, R39 ;  /* 0x0000000c1e277223 */ /* 0x000fe40000010027 */
[----:B------:R-:W-:-:S02]  /*e5d0*/  FMUL.FTZ R30, R38, R81 ;  /* 0x00000051261e7220 */ /* 0x000fc40000410000 */
[C---:B------:R-:W-:Y:S02]  /*e5e0*/  FMUL.FTZ R13, R11.reuse, R80 ;  /* 0x000000500b0d7220 */ /* 0x040fe40000410000 */
[-C--:B------:R-:W-:Y:S02]  /*e5f0*/  FMUL.FTZ R34, R38, R87.reuse ;  /* 0x0000005726227220 */ /* 0x080fe40000410000 */
[-C--:B------:R-:W-:Y:S02]  /*e600*/  FMUL.FTZ R12, R11, R8.reuse ;  /* 0x000000080b0c7220 */ /* 0x080fe40000410000 */
        /* <DEDUP_REMOVED lines=15> */
.L_x_1308:
[----:B------:R-:W-:Y:S05]  /*e700*/  BSYNC B0 ;  /* 0x0000000000007941 */ /* 0x000fea0003800000 */
.L_x_1307:
[----:B------:R-:W-:-:S04]  /*e710*/  IADD3 R77, R77, 0x40, RZ ;  /* 0x000000404d4d7810 */ /* 0x000fc80007ffe0ff */
[----:B------:R-:W-:-:S13]  /*e720*/  ISETP.GE.AND P0, PT, R77, c[0x0][0x27c], PT ;  /* 0x00009f004d007a0c */ /* 0x000fda0003f06270 */
[----:B------:R-:W-:Y:S05]  /*e730*/  @P0 BRA `(.L_x_1284) ;  /* 0x0000078000000947 */ /* 0x000fea0003800000 */
[----:B-1----:R-:W-:Y:S01]  /*e740*/  SHF.R.S32.HI R12, RZ, 0x1f, R77 ;  /* 0x0000001fff0c7819 */ /* 0x002fe2000001144d */
        /* <DEDUP_REMOVED lines=37> */
[----:B------:R-:W-:Y:S02]  /*e9a0*/  SHF.R.U32.HI R18, RZ, 0x10, R19 ;  /* 0x00000010ff127819 */ /* 0x000fe40000011613 */
[----:B------:R-:W-:Y:S02]  /*e9b0*/  PRMT R54, R54, 0x5410, R23 ;  /* 0x0000541036367816 */ /* 0x000fe40000000017 */
[----:B------:R-:W-:Y:S02]  /*e9c0*/  PRMT R66, R66, 0x5410, R31 ;  /* 0x0000541042427816 */ /* 0x000fe4000000001f */
[----:B------:R-:W-:-:S02]  /*e9d0*/  PRMT R76, R76, 0x5410, R21 ;  /* 0x000054104c4c7816 */ /* 0x000fc40000000015 */
[----:B------:R-:W-:Y:S01]  /*e9e0*/  PRMT R65, R65, 0x5410, R20 ;  /* 0x0000541041417816 */ /* 0x000fe20000000014 */
[C---:B------:R-:W-:Y:S01]  /*e9f0*/  IMAD.U32 R23, R66.reuse, 0x10000, RZ ;  /* 0x0001000042177824 */ /* 0x040fe200078e00ff */
[----:B------:R-:W-:Y:S02]  /*ea00*/  LOP3.LUT R66, R66, 0xffff0000, RZ, 0xc0, !PT ;  /* 0xffff000042427812 */ /* 0x000fe400078ec0ff */
[----:B------:R-:W-:Y:S01]  /*ea10*/  PRMT R64, R64, 0x5410, R33 ;  /* 0x0000541040407816 */ /* 0x000fe20000000021 */
[C---:B------:R-:W-:Y:S01]  /*ea20*/  IMAD.U32 R33, R52.reuse, 0x10000, RZ ;  /* 0x0001000034217824 */ /* 0x040fe200078e00ff */
        /* <DEDUP_REMOVED lines=73> */
.L_x_1284:
[----:B------:R-:W-:Y:S05]  /*eec0*/  BSYNC B2 ;  /* 0x0000000000027941 */ /* 0x000fea0003800000 */
.L_x_1266:
[----:B------:R-:W-:-:S04]  /*eed0*/  DEPBAR.LE SB0, 0x2 ;  /* 0x000080800000791a */ /* 0x000fc80000000000 */
[----:B------:R-:W-:Y:S01]  /*eee0*/  IADD3 R217, R95, -0x2, RZ ;  /* 0xfffffffe5fd97810 */ /* 0x000fe20007ffe0ff */
[----:B-1----:R-:W-:Y:S01]  /*eef0*/  IMAD.SHL.U32 R36, R0, 0x2, RZ ;  /* 0x0000000200247824 */ /* 0x002fe200078e00ff */
[----:B------:R-:W-:Y:S01]  /*ef00*/  BAR.SYNC.DEFER_BLOCKING 0x0 ;  /* 0x0000000000007b1d */ /* 0x000fe20000010000 */
[----:B------:R-:W-:Y:S01]  /*ef10*/  IMAD.SHL.U32 R187, R5, 0x2, RZ ;  /* 0x0000000205bb7824 */ /* 0x000fe200078e00ff */
[----:B------:R-:W-:Y:S01]  /*ef20*/  @P2 SHF.R.S32.HI R8, RZ, 0x1f, R217 ;  /* 0x0000001fff082819 */ /* 0x000fe200000114d9 */
[----:B------:R-:W-:Y:S01]  /*ef30*/  @P2 IMAD R26, R26, R217, RZ ;  /* 0x000000d91a1a2224 */ /* 0x000fe200078e02ff */
[----:B------:R-:W-:Y:S01]  /*ef40*/  LEA R189, R0, 0x18100, 0x1 ;  /* 0x0001810000bd7811 */ /* 0x000fe200078e08ff */
[----:B------:R-:W-:Y:S01]  /*ef50*/  @P2 IMAD.WIDE.U32 R10, R217, R27, R208 ;  /* 0x0000001bd90a2225 */ /* 0x000fe200078e00d0 */
[----:B------:R-:W-:Y:S01]  /*ef60*/  LEA.HI R6, R6, R89, RZ, 0x2 ;  /* 0x0000005906067211 */ /* 0x000fe200078f10ff */
[----:B------:R-:W-:Y:S01]  /*ef70*/  UMOV UR5, 0x1 ;  /* 0x0000000100057882 */ /* 0x000fe20000000000 */
[----:B------:R-:W-:Y:S01]  /*ef80*/  LOP3.LUT R84, R84, 0xffffffe0, RZ, 0xc0, !PT ;  /* 0xffffffe054547812 */ /* 0x000fe200078ec0ff */
[----:B------:R-:W-:Y:S01]  /*ef90*/  @P2 IMAD R8, R8, R27, R26 ;  /* 0x0000001b08082224 */ /* 0x000fe200078e021a */
[----:B------:R-:W-:Y:S01]  /*efa0*/  @P2 LEA R34, P0, R10, c[0x0][0x1f8], 0x1 ;  /* 0x00007e000a222a11 */ /* 0x000fe200078008ff */
[----:B------:R-:W-:-:S02]  /*efb0*/  IMAD.MOV.U32 R188, RZ, RZ, 0x20 ;  /* 0x00000020ffbc7424 */ /* 0x000fc400078e00ff */
[----:B------:R-:W-:Y:S02]  /*efc0*/  @P2 IMAD.IADD R8, R11, 0x1, R8 ;  /* 0x000000010b082824 */ /* 0x000fe400078e0208 */
[----:B------:R-:W-:Y:S02]  /*efd0*/  IMAD.SHL.U32 R186, R2, 0x2, RZ ;  /* 0x0000000202ba7824 */ /* 0x000fe400078e00ff */
[----:B------:R-:W-:Y:S01]  /*efe0*/  IMAD.MOV.U32 R0, RZ, RZ, 0x40 ;  /* 0x00000040ff007424 */ /* 0x000fe200078e00ff */
[----:B------:R-:W-:Y:S01]  /*eff0*/  @P2 LEA.HI.X R35, R10, c[0x0][0x1fc], R8, 0x1, P0 ;  /* 0x00007f000a232a11 */ /* 0x000fe200000f0c08 */
[----:B------:R-:W-:Y:S01]  /*f000*/  IMAD.IADD R5, R189, 0x1, R186 ;  /* 0x00000001bd057824 */ /* 0x000fe200078e02ba */
[----:B------:R-:W-:Y:S01]  /*f010*/  @P2 IADD3 R32, P0, R25, R34, RZ ;  /* 0x0000002219202210 */ /* 0x000fe20007f1e0ff */
[----:B------:R-:W-:Y:S01]  /*f020*/  IMAD R185, R4, 0x2, R189 ;  /* 0x0000000204b97824 */ /* 0x000fe200078e02bd */
[----:B------:R-:W-:Y:S01]  /*f030*/  SEL R191, R0, 0xffffffc0, !P1 ;  /* 0xffffffc000bf7807 */ /* 0x000fe20004800000 */
[----:B------:R-:W-:Y:S01]  /*f040*/  IMAD R184, R4, 0x2, R5 ;  /* 0x0000000204b87824 */ /* 0x000fe200078e0205 */
[----:B------:R-:W-:Y:S01]  /*f050*/  LDSM.16.M88.4 R36, [R36+0x18100] ;  /* 0x018100002424783b */ /* 0x000fe20000000200 */
[----:B------:R-:W-:Y:S01]  /*f060*/  @P2 IMAD.X R33, R24, 0x1, R35, P0 ;  /* 0x0000000118212824 */ /* 0x000fe200000e0623 */
[----:B------:R-:W-:Y:S01]  /*f070*/  LOP3.LUT P0, RZ, R219, 0x2, RZ, 0xc0, !PT ;  /* 0x00000002dbff7812 */ /* 0x000fe2000780c0ff */
[----:B------:R-:W-:Y:S01]  /*f080*/  IMAD.IADD R85, R187, 0x1, R191 ;  /* 0x00000001bb557824 */ /* 0x000fe200078e02bf */
[----:B------:R-:W1:Y:S01]  /*f090*/  LDSM.16.M88.4 R16, [R187+0xc100] ;  /* 0x00c10000bb10783b */ /* 0x000e620000000200 */
[----:B------:R-:W-:Y:S01]  /*f0a0*/  IMAD.SHL.U32 R135, R3, 0x2, RZ ;  /* 0x0000000203877824 */ /* 0x000fe200078e00ff */
[----:B------:R-:W-:-:S02]  /*f0b0*/  SEL R188, R188, 0xffffffe0, !P0 ;  /* 0xffffffe0bcbc7807 */ /* 0x000fc40004000000 */
[----:B------:R-:W2:Y:S01]  /*f0c0*/  LDSM.16.M88.4 R60, [R187+0xc900] ;  /* 0x00c90000bb3c783b */ /* 0x000ea20000000200 */
[--C-:B------:R-:W-:Y:S02]  /*f0d0*/  IMAD R134, R4, 0x2, R135.reuse ;  /* 0x0000000204867824 */ /* 0x100fe400078e0287 */
[----:B------:R-:W-:Y:S01]  /*f0e0*/  IMAD.IADD R2, R187, 0x1, R188 ;  /* 0x00000001bb027824 */ /* 0x000fe200078e02bc */
[----:B------:R-:W-:Y:S01]  /*f0f0*/  LDSM.16.M88.4 R44, [R5] ;  /* 0x00000000052c783b */ /* 0x000fe20000000200 */
[C---:B------:R-:W-:Y:S02]  /*f100*/  IMAD.IADD R165, R186.reuse, 0x1, R134 ;  /* 0x00000001baa57824 */ /* 0x040fe400078e0286 */
[----:B------:R-:W-:Y:S01]  /*f110*/  IMAD.IADD R0, R191, 0x1, R2 ;  /* 0x00000001bf007824 */ /* 0x000fe200078e0202 */
[----:B------:R-:W3:Y:S01]  /*f120*/  LDSM.16.M88.4 R8, [R2+0xc100] ;  /* 0x00c100000208783b */ /* 0x000ee20000000200 */
[----:B------:R-:W-:-:S03]  /*f130*/  IMAD.IADD R173, R186, 0x1, R135 ;  /* 0x00000001baad7824 */ /* 0x000fc600078e0287 */
[----:B------:R-:W5:Y:S01]  /*f140*/  LDSM.16.M88.4 R52, [R187+0xd100] ;  /* 0x00d10000bb34783b */ /* 0x000f620000000200 */
[----:B------:R-:W-:-:S03]  /*f150*/  IMAD R4, R4, 0x2, R173 ;  /* 0x0000000204047824 */ /* 0x000fc600078e02ad */
[----:B------:R-:W4:Y:S04]  /*f160*/  LDSM.16.M88.4 R28, [R187+0xd900] ;  /* 0x00d90000bb1c783b */ /* 0x000f280000000200 */
[----:B------:R-:W-:Y:S04]  /*f170*/  LDSM.16.M88.4 R76, [R2+0xc900] ;  /* 0x00c90000024c783b */ /* 0x000fe80000000200 */
[----:B------:R-:W-:Y:S04]  /*f180*/  LDSM.16.M88.4 R72, [R2+0xd100] ;  /* 0x00d100000248783b */ /* 0x000fe80000000200 */
[----:B------:R-:W-:Y:S04]  /*f190*/  LDSM.16.M88.4 R68, [R2+0xd900] ;  /* 0x00d900000244783b */ /* 0x000fe80000000200 */
[----:B------:R-:W-:Y:S01]  /*f1a0*/  @!PT LDS RZ, [RZ] ;  /* 0x00000000fffff984 */ /* 0x000fe20000000800 */
[----:B------:R-:W-:Y:S01]  /*f1b0*/  @!PT LDS RZ, [RZ] ;  /* 0x00000000fffff984 */ /* 0x000fe20000000800 */
[----:B------:R-:W-:Y:S01]  /*f1c0*/  @!PT LDS RZ, [RZ] ;  /* 0x00000000fffff984 */ /* 0x000fe20000000800 */
[----:B------:R3:W-:Y:S01]  /*f1d0*/  @P2 LDGSTS.E.BYPASS.LTC128B.128 [R132+0x6100], [R34.64], !P6 ;  /* 0x0610000022842fae */ /* 0x0007e2000f101d46 */
[C---:B-1--4-:R-:W-:Y:S03]  /*f1e0*/  HMMA.16816.F32.BF16 R20, R36.reuse, R16, RZ ;  /* 0x000000102414723c */ /* 0x052fe600000418ff */
[----:B------:R1:W-:Y:S04]  /*f1f0*/  @P2 LDGSTS.E.BYPASS.LTC128B.128 [R132+0x8100], [R34.64+0x80], !P5 ;  /* 0x0810008022842fae */ /* 0x0003e8000e901d46 */
[----:B------:R1:W-:Y:S01]  /*f200*/  @P2 LDGSTS.E.BYPASS.LTC128B.128 [R132+0xa100], [R34.64+0x100], !P4 ;  /* 0x0a10010022842fae */ /* 0x0003e2000e101d46 */
[C---:B------:R-:W-:Y:S03]  /*f210*/  HMMA.16816.F32.BF16 R16, R36.reuse, R18, RZ ;  /* 0x000000122410723c */ /* 0x040fe600000418ff */
[----:B------:R1:W-:Y:S04]  /*f220*/  @P2 LDGSTS.E.BYPASS.LTC128B.128 [R132+0x7100], [R32.64], !P6 ;  /* 0x0710000020842fae */ /* 0x0003e8000f101d46 */
[----:B------:R1:W-:Y:S01]  /*f230*/  @P2 LDGSTS.E.BYPASS.LTC128B.128 [R132+0x9100], [R32.64+0x80], !P5 ;  /* 0x0910008020842fae */ /* 0x0003e2000e901d46 */
[----:B--2---:R-:W-:Y:S03]  /*f240*/  HMMA.16816.F32.BF16 R64, R36, R60, RZ ;  /* 0x0000003c2440723c */ /* 0x004fe600000418ff */
[----:B------:R1:W-:Y:S04]  /*f250*/  @P2 LDGSTS.E.BYPASS.LTC128B.128 [R132+0xb100], [R32.64+0x100], !P4 ;  /* 0x0b10010020842fae */ /* 0x0003e8000e101d46 */
[----:B------:R-:W-:Y:S01]  /*f260*/  LDSM.16.M88.4 R24, [R185] ;  /* 0x00000000b918783b */ /* 0x000fe20000000200 */
[----:B---3--:R-:W-:Y:S03]  /*f270*/  HMMA.16816.F32.BF16 R20, R44, R8, R20 ;  /* 0x000000082c14723c */ /* 0x008fe60000041814 */
[----:B------:R-:W2:Y:S04]  /*f280*/  LDSM.16.M88.4 R12, [R85+0xc100] ;  /* 0x00c10000550c783b */ /* 0x000ea80000000200 */
[----:B------:R-:W-:Y:S01]  /*f290*/  LDSM.16.M88.4 R40, [R184] ;  /* 0x00000000b828783b */ /* 0x000fe20000000200 */
[----:B------:R-:W-:Y:S03]  /*f2a0*/  HMMA.16816.F32.BF16 R60, R36, R62, RZ ;  /* 0x0000003e243c723c */ /* 0x000fe600000418ff */
[----:B------:R-:W-:Y:S04]  /*f2b0*/  LDSM.16.M88.4 R80, [R85+0xc900] ;  /* 0x00c900005550783b */ /* 0x000fe80000000200 */
[----:B------:R-:W0:Y:S01]  /*f2c0*/  LDGDEPBAR ;  /* 0x00000000000079af */ /* 0x000e220000000000 */
[----:B------:R-:W-:Y:S03]  /*f2d0*/  HMMA.16816.F32.BF16 R16, R44, R10, R16 ;  /* 0x0000000a2c10723c */ /* 0x000fe60000041810 */
[----:B------:R-:W3:Y:S04]  /*f2e0*/  LDSM.16.M88.4 R8, [R0+0xc100] ;  /* 0x00c100000008783b */ /* 0x000ee80000000200 */
[----:B-1----:R-:W1:Y:S01]  /*f2f0*/  LDSM.16.M88.4 R32, [R85+0xd100] ;  /* 0x00d100005520783b */ /* 0x002e620000000200 */
[C---:B-----5:R-:W-:Y:S08]  /*f300*/  HMMA.16816.F32.BF16 R56, R36.reuse, R52, RZ ;  /* 0x000000342438723c */ /* 0x060ff000000418ff */
[C---:B------:R-:W-:Y:S08]  /*f310*/  HMMA.16816.F32.BF16 R52, R36.reuse, R54, RZ ;  /* 0x000000362434723c */ /* 0x040ff000000418ff */
[C---:B------:R-:W-:Y:S08]  /*f320*/  HMMA.16816.F32.BF16 R48, R36.reuse, R28, RZ ;  /* 0x0000001c2430723c */ /* 0x040ff000000418ff */
[----:B------:R-:W-:Y:S01]  /*f330*/  HMMA.16816.F32.BF16 R36, R36, R30, RZ ;  /* 0x0000001e2424723c */ /* 0x000fe200000418ff */
[----:B------:R-:W4:Y:S07]  /*f340*/  LDSM.16.M88.4 R28, [R85+0xd900] ;  /* 0x00d90000551c783b */ /* 0x000f2e0000000200 */
[----:B--2---:R-:W-:Y:S08]  /*f350*/  HMMA.16816.F32.BF16 R20, R24, R12, R20 ;  /* 0x0000000c1814723c */ /* 0x004ff00000041814 */
[C---:B------:R-:W-:Y:S08]  /*f360*/  HMMA.16816.F32.BF16 R64, R44.reuse, R76, R64 ;  /* 0x0000004c2c40723c */ /* 0x040ff00000041840 */
[----:B------:R-:W-:Y:S01]  /*f370*/  HMMA.16816.F32.BF16 R60, R44, R78, R60 ;  /* 0x0000004e2c3c723c */ /* 0x000fe2000004183c */
        /* <DEDUP_REMOVED lines=8> */
[----:B------:R-:W2:Y:S04]  /*f400*/  LDSM.16.M88.4 R36, [R187+0xe100] ;  /* 0x00e10000bb24783b */ /* 0x000ea80000000200 */
[----:B------:R-:W5:Y:S03]  /*f410*/  LDSM.16.M88.4 R68, [R0+0xd900] ;  /* 0x00d900000044783b */ /* 0x000f660000000200 */
[----:B---3--:R-:W-:Y:S08]  /*f420*/  HMMA.16816.F32.BF16 R20, R40, R8, R20 ;  /* 0x000000082814723c */ /* 0x008ff00000041814 */
[C---:B------:R-:W-:Y:S08]  /*f430*/  HMMA.16816.F32.BF16 R64, R24.reuse, R80, R64 ;  /* 0x000000501840723c */ /* 0x040ff00000041840 */
[----:B------:R-:W-:Y:S01]  /*f440*/  HMMA.16816.F32.BF16 R60, R24, R82, R60 ;  /* 0x00000052183c723c */ /* 0x000fe2000004183c */
[----:B------:R-:W-:Y:S07]  /*f450*/  LDSM.16.M88.4 R80, [R5+0x4000] ;  /* 0x004000000550783b */ /* 0x000fee0000000200 */
[----:B------:R-:W-:Y:S01]  /*f460*/  HMMA.16816.F32.BF16 R16, R40, R10, R16 ;  /* 0x0000000a2810723c */ /* 0x000fe20000041810 */
[----:B------:R-:W3:Y:S07]  /*f470*/  LDSM.16.M88.4 R8, [R2+0xe100] ;  /* 0x00e100000208783b */ /* 0x000eee0000000200 */
[C---:B-1----:R-:W-:Y:S08]  /*f480*/  HMMA.16816.F32.BF16 R56, R24.reuse, R32, R56 ;  /* 0x000000201838723c */ /* 0x042ff00000041838 */
[C---:B------:R-:W-:Y:S01]  /*f490*/  HMMA.16816.F32.BF16 R52, R24.reuse, R34, R52 ;  /* 0x000000221834723c */ /* 0x040fe20000041834 */
[----:B------:R-:W1:Y:S07]  /*f4a0*/  LDSM.16.M88.4 R32, [R187+0xe900] ;  /* 0x00e90000bb20783b */ /* 0x000e6e0000000200 */
[C---:B----4-:R-:W-:Y:S08]  /*f4b0*/  HMMA.16816.F32.BF16 R48, R24.reuse, R28, R48 ;  /* 0x0000001c1830723c */ /* 0x050ff00000041830 */
[----:B------:R-:W-:Y:S01]  /*f4c0*/  HMMA.16816.F32.BF16 R44, R24, R30, R44 ;  /* 0x0000001e182c723c */ /* 0x000fe2000004182c */
[----:B------:R-:W4:Y:S04]  /*f4d0*/  LDSM.16.M88.4 R28, [R187+0xf100] ;  /* 0x00f10000bb1c783b */ /* 0x000f280000000200 */
[----:B------:R-:W1:Y:S03]  /*f4e0*/  LDSM.16.M88.4 R24, [R187+0xf900] ;  /* 0x00f90000bb18783b */ /* 0x000e660000000200 */
        /* <DEDUP_REMOVED lines=9> */
[C---:B-----5:R-:W-:Y:S08]  /*f580*/  HMMA.16816.F32.BF16 R48, R40.reuse, R68, R48 ;  /* 0x000000442830723c */ /* 0x060ff00000041830 */
[----:B------:R-:W-:Y:S01]  /*f590*/  HMMA.16816.F32.BF16 R44, R40, R70, R44 ;  /* 0x00000046282c723c */ /* 0x000fe2000004182c */
[----:B------:R-:W2:Y:S04]  /*f5a0*/  LDSM.16.M88.4 R40, [R185+0x4000] ;  /* 0x00400000b928783b */ /* 0x000ea80000000200 */
[----:B------:R-:W5:Y:S03]  /*f5b0*/  LDSM.16.M88.4 R68, [R2+0xf900] ;  /* 0x00f900000244783b */ /* 0x000f660000000200 */
[----:B---3--:R-:W-:Y:S08]  /*f5c0*/  HMMA.16816.F32.BF16 R20, R80, R8, R20 ;  /* 0x000000085014723c */ /* 0x008ff00000041814 */
[C---:B-1----:R-:W-:Y:S08]  /*f5d0*/  HMMA.16816.F32.BF16 R64, R12.reuse, R32, R64 ;  /* 0x000000200c40723c */ /* 0x042ff00000041840 */
[----:B------:R-:W-:Y:S01]  /*f5e0*/  HMMA.16816.F32.BF16 R60, R12, R34, R60 ;  /* 0x000000220c3c723c */ /* 0x000fe2000004183c */
[----:B------:R-:W-:Y:S07]  /*f5f0*/  LDSM.16.M88.4 R32, [R85+0xe900] ;  /* 0x00e900005520783b */ /* 0x000fee0000000200 */
[----:B------:R-:W-:Y:S01]  /*f600*/  HMMA.16816.F32.BF16 R16, R80, R10, R16 ;  /* 0x0000000a5010723c */ /* 0x000fe20000041810 */
[----:B------:R-:W-:Y:S07]  /*f610*/  LDSM.16.M88.4 R8, [R0+0xe100] ;  /* 0x00e100000008783b */ /* 0x000fee0000000200 */
[C---:B----4-:R-:W-:Y:S08]  /*f620*/  HMMA.16816.F32.BF16 R56, R12.reuse, R28, R56 ;  /* 0x0000001c0c38723c */ /* 0x050ff00000041838 */
[C---:B------:R-:W-:Y:S01]  /*f630*/  HMMA.16816.F32.BF16 R52, R12.reuse, R30, R52 ;  /* 0x0000001e0c34723c */ /* 0x040fe20000041834 */
[----:B------:R-:W-:Y:S07]  /*f640*/  LDSM.16.M88.4 R28, [R85+0xf100] ;  /* 0x00f10000551c783b */ /* 0x000fee0000000200 */
[C---:B------:R-:W-:Y:S08]  /*f650*/  HMMA.16816.F32.BF16 R48, R12.reuse, R24, R48 ;  /* 0x000000180c30723c */ /* 0x040ff00000041830 */
[----:B------:R-:W-:Y:S01]  /*f660*/  HMMA.16816.F32.BF16 R44, R12, R26, R44 ;  /* 0x0000001a0c2c723c */ /* 0x000fe2000004182c */
[----:B------:R-:W1:Y:S04]  /*f670*/  LDSM.16.M88.4 R12, [R184+0x4000] ;  /* 0x00400000b80c783b */ /* 0x000e680000000200 */
[----:B------:R-:W3:Y:S03]  /*f680*/  LDSM.16.M88.4 R24, [R85+0xf900] ;  /* 0x00f900005518783b */ /* 0x000ee60000000200 */
[----:B--2---:R-:W-:Y:S08]  /*f690*/  HMMA.16816.F32.BF16 R20, R40, R36, R20 ;  /* 0x000000242814723c */ /* 0x004ff00000041814 */
[C---:B------:R-:W-:Y:S08]  /*f6a0*/  HMMA.16816.F32.BF16 R64, R80.reuse, R76, R64 ;  /* 0x0000004c5040723c */ /* 0x040ff00000041840 */
[----:B------:R-:W-:Y:S08]  /*f6b0*/  HMMA.16816.F32.BF16 R60, R80, R78, R60 ;  /* 0x0000004e503c723c */ /* 0x000ff0000004183c */
[----:B------:R-:W-:Y:S01]  /*f6c0*/  HMMA.16816.F32.BF16 R76, R40, R38, R16 ;  /* 0x00000026284c723c */ /* 0x000fe20000041810 */
[----:B------:R-:W-:Y:S04]  /*f6d0*/  LDSM.16.M88.4 R36, [R189+0x8000] ;  /* 0x00800000bd24783b */ /* 0x000fe80000000200 */
[----:B------:R-:W2:Y:S03]  /*f6e0*/  LDSM.16.M88.4 R16, [R187+0x10100] ;  /* 0x01010000bb10783b */ /* 0x000ea60000000200 */
[C---:B------:R-:W-:Y:S08]  /*f6f0*/  HMMA.16816.F32.BF16 R56, R80.reuse, R72, R56 ;  /* 0x000000485038723c */ /* 0x040ff00000041838 */
[C---:B------:R-:W-:Y:S01]  /*f700*/  HMMA.16816.F32.BF16 R52, R80.reuse, R74, R52 ;  /* 0x0000004a5034723c */ /* 0x040fe20000041834 */
[----:B------:R-:W4:Y:S07]  /*f710*/  LDSM.16.M88.4 R72, [R0+0xe900] ;  /* 0x00e900000048783b */ /* 0x000f2e0000000200 */
[C---:B-----5:R-:W-:Y:S08]  /*f720*/  HMMA.16816.F32.BF16 R48, R80.reuse, R68, R48 ;  /* 0x000000445030723c */ /* 0x060ff00000041830 */
[----:B------:R-:W-:Y:S01]  /*f730*/  HMMA.16816.F32.BF16 R44, R80, R70, R44 ;  /* 0x00000046502c723c */ /* 0x000fe2000004182c */
[----:B------:R-:W5:Y:S07]  /*f740*/  LDSM.16.M88.4 R68, [R0+0xf100] ;  /* 0x00f100000044783b */ /* 0x000f6e0000000200 */
[----:B-1----:R-:W-:Y:S08]  /*f750*/  HMMA.16816.F32.BF16 R20, R12, R8, R20 ;  /* 0x000000080c14723c */ /* 0x002ff00000041814 */
        /* <DEDUP_REMOVED lines=8> */
[C---:B---3--:R-:W-:Y:S08]  /*f7e0*/  HMMA.16816.F32.BF16 R48, R40.reuse, R24, R48 ;  /* 0x000000182830723c */ /* 0x048ff00000041830 */
[----:B------:R-:W-:Y:S01]  /*f7f0*/  HMMA.16816.F32.BF16 R44, R40, R26, R44 ;  /* 0x0000001a282c723c */ /* 0x000fe2000004182c */
[----:B------:R-:W1:Y:S04]  /*f800*/  LDSM.16.M88.4 R24, [R2+0x10100] ;  /* 0x010100000218783b */ /* 0x000e680000000200 */
[----:B------:R-:W-:Y:S03]  /*f810*/  LDSM.16.M88.4 R40, [R185+0x8000] ;  /* 0x00800000b928783b */ /* 0x000fe60000000200 */
[----:B--2---:R-:W-:Y:S08]  /*f820*/  HMMA.16816.F32.BF16 R20, R36, R16, R20 ;  /* 0x000000102414723c */ /* 0x004ff00000041814 */
[C---:B----4-:R-:W-:Y:S08]  /*f830*/  HMMA.16816.F32.BF16 R64, R12.reuse, R72, R64 ;  /* 0x000000480c40723c */ /* 0x050ff00000041840 */
[----:B------:R-:W-:Y:S01]  /*f840*/  HMMA.16816.F32.BF16 R60, R12, R74, R60 ;  /* 0x0000004a0c3c723c */ /* 0x000fe2000004183c */
[----:B------:R-:W-:Y:S07]  /*f850*/  LDSM.16.M88.4 R72, [R187+0x11100] ;  /* 0x01110000bb48783b */ /* 0x000fee0000000200 */
[----:B------:R-:W-:Y:S01]  /*f860*/  HMMA.16816.F32.BF16 R76, R36, R18, R76 ;  /* 0x00000012244c723c */ /* 0x000fe2000004184c */
[----:B------:R-:W-:Y:S07]  /*f870*/  LDSM.16.M88.4 R16, [R2+0x10900] ;  /* 0x010900000210783b */ /* 0x000fee0000000200 */
[C---:B-----5:R-:W-:Y:S08]  /*f880*/  HMMA.16816.F32.BF16 R56, R12.reuse, R68, R56 ;  /* 0x000000440c38723c */ /* 0x060ff00000041838 */
[----:B------:R-:W-:Y:S01]  /*f890*/  HMMA.16816.F32.BF16 R68, R12, R70, R52 ;  /* 0x000000460c44723c */ /* 0x000fe20000041834 */
[----:B------:R-:W2:Y:S07]  /*f8a0*/  LDSM.16.M88.4 R52, [R85+0x10100] ;  /* 0x010100005534783b */ /* 0x000eae0000000200 */
[----:B-1----:R-:W-:Y:S08]  /*f8b0*/  HMMA.16816.F32.BF16 R20, R32, R24, R20 ;  /* 0x000000182014723c */ /* 0x002ff00000041814 */
[C---:B------:R-:W-:Y:S08]  /*f8c0*/  HMMA.16816.F32.BF16 R64, R36.reuse, R8, R64 ;  /* 0x000000082440723c */ /* 0x040ff00000041840 */
[----:B------:R-:W-:Y:S01]  /*f8d0*/  HMMA.16816.F32.BF16 R60, R36, R10, R60 ;  /* 0x0000000a243c723c */ /* 0x000fe2000004183c */
[----:B------:R-:W-:Y:S07]  /*f8e0*/  LDSM.16.M88.4 R8, [R85+0x10900] ;  /* 0x010900005508783b */ /* 0x000fee0000000200 */
[----:B------:R-:W-:Y:S01]  /*f8f0*/  HMMA.16816.F32.BF16 R76, R32, R26, R76 ;  /* 0x0000001a204c723c */ /* 0x000fe2000004184c */
[----:B------:R-:W-:Y:S07]  /*f900*/  LDSM.16.M88.4 R24, [R187+0x11900] ;  /* 0x01190000bb18783b */ /* 0x000fee0000000200 */
[C---:B------:R-:W-:Y:S08]  /*f910*/  HMMA.16816.F32.BF16 R48, R12.reuse, R28, R48 ;  /* 0x0000001c0c30723c */ /* 0x040ff00000041830 */
[----:B------:R-:W-:Y:S01]  /*f920*/  HMMA.16816.F32.BF16 R44, R12, R30, R44 ;  /* 0x0000001e0c2c723c */ /* 0x000fe2000004182c */
[----:B------:R-:W-:Y:S04]  /*f930*/  LDSM.16.M88.4 R12, [R184+0x8000] ;  /* 0x00800000b80c783b */ /* 0x000fe80000000200 */
[----:B------:R-:W1:Y:S03]  /*f940*/  LDSM.16.M88.4 R28, [R0+0x10100] ;  /* 0x01010000001c783b */ /* 0x000e660000000200 */
[----:B--2---:R-:W-:Y:S08]  /*f950*/  HMMA.16816.F32.BF16 R20, R40, R52, R20 ;  /* 0x000000342814723c */ /* 0x004ff00000041814 */
[C---:B------:R-:W-:Y:S08]  /*f960*/  HMMA.16816.F32.BF16 R64, R32.reuse, R16, R64 ;  /* 0x000000102040723c */ /* 0x040ff00000041840 */
[----:B------:R-:W-:Y:S01]  /*f970*/  HMMA.16816.F32.BF16 R60, R32, R18, R60 ;  /* 0x00000012203c723c */ /* 0x000fe2000004183c */
[----:B------:R-:W2:Y:S07]  /*f980*/  LDSM.16.M88.4 R16, [R2+0x11100] ;  /* 0x011100000210783b */ /* 0x000eae0000000200 */
[----:B------:R-:W-:Y:S01]  /*f990*/  HMMA.16816.F32.BF16 R76, R40, R54, R76 ;  /* 0x00000036284c723c */ /* 0x000fe2000004184c */
[----:B------:R-:W-:Y:S07]  /*f9a0*/  LDSM.16.M88.4 R52, [R0+0x10900] ;  /* 0x010900000034783b */ /* 0x000fee0000000200 */
[----:B------:R-:W-:Y:S08]  /*f9b0*/  HMMA.16816.F32.BF16 R56, R36, R72, R56 ;  /* 0x000000482438723c */ /* 0x000ff00000041838 */
[----:B-1----:R-:W-:Y:S08]  /*f9c0*/  HMMA.16816.F32.BF16 R20, R12, R28, R20 ;  /* 0x0000001c0c14723c */ /* 0x002ff00000041814 */
[C---:B------:R-:W-:Y:S08]  /*f9d0*/  HMMA.16816.F32.BF16 R64, R40.reuse, R8, R64 ;  /* 0x000000082840723c */ /* 0x040ff00000041840 */
[----:B------:R-:W-:Y:S01]  /*f9e0*/  HMMA.16816.F32.BF16 R60, R40, R10, R60 ;  /* 0x0000000a283c723c */ /* 0x000fe2000004183c */
[----:B------:R-:W1:Y:S07]  /*f9f0*/  LDSM.16.M88.4 R8, [R85+0x11100] ;  /* 0x011100005508783b */ /* 0x000e6e0000000200 */
[----:B------:R-:W-:Y:S01]  /*fa00*/  HMMA.16816.F32.BF16 R76, R12, R30, R76 ;  /* 0x0000001e0c4c723c */ /* 0x000fe2000004184c */
[----:B------:R3:W4:Y:S01]  /*fa10*/  LDSM.16.M88.4 R28, [R2+0x11900] ;  /* 0x01190000021c783b */ /* 0x0007220000000200 */
[----:B------:R-:W-:-:S02]  /*fa20*/  FMUL.FTZ R21, R21, c[0x0][0x320] ;  /* 0x0000c80015157a20 */ /* 0x000fc40000410000 */
[----:B------:R-:W-:Y:S02]  /*fa30*/  FMUL.FTZ R22, R22, c[0x0][0x320] ;  /* 0x0000c80016167a20 */ /* 0x000fe40000410000 */
[----:B------:R-:W-:Y:S02]  /*fa40*/  FMUL.FTZ R5, R20, c[0x0][0x320] ;  /* 0x0000c80014057a20 */ /* 0x000fe40000410000 */
[----:B------:R-:W-:Y:S04]  /*fa50*/  HMMA.16816.F32.BF16 R68, R36, R74, R68 ;  /* 0x0000004a2444723c */ /* 0x000fe80000041844 */
[----:B------:R-:W5:Y:S04]  /*fa60*/  MUFU.TANH R5, R5 ;  /* 0x0000000500057308 */ /* 0x000f680000002400 */
[----:B--2---:R-:W-:Y:S08]  /*fa70*/  HMMA.16816.F32.BF16 R56, R32, R16, R56 ;  /* 0x000000102038723c */ /* 0x004ff00000041838 */
[----:B------:R-:W-:Y:S01]  /*fa80*/  HMMA.16816.F32.BF16 R48, R36, R24, R48 ;  /* 0x000000182430723c */ /* 0x000fe20000041830 */
[----:B------:R-:W2:Y:S01]  /*fa90*/  MUFU.TANH R25, R21 ;  /* 0x0000001500197308 */ /* 0x000ea20000002400 */
[----:B---3--:R-:W-:-:S06]  /*faa0*/  FMUL.FTZ R2, R78, c[0x0][0x320] ;  /* 0x0000c8004e027a20 */ /* 0x008fcc0000410000 */
[----:B------:R-:W-:Y:S01]  /*fab0*/  HMMA.16816.F32.BF16 R44, R36, R26, R44 ;  /* 0x0000001a242c723c */ /* 0x000fe2000004182c */
[----:B------:R3:W-:Y:S06]  /*fac0*/  MUFU.TANH R24, R22 ;  /* 0x0000001600187308 */ /* 0x0007ec0000002400 */
[----:B------:R-:W-:Y:S01]  /*fad0*/  FMUL.FTZ R37, R23, c[0x0][0x320] ;  /* 0x0000c80017257a20 */ /* 0x000fe20000410000 */
[----:B------:R-:W-:Y:S01]  /*fae0*/  HMMA.16816.F32.BF16 R68, R32, R18, R68 ;  /* 0x000000122044723c */ /* 0x000fe20000041844 */
[----:B------:R-:W2:Y:S01]  /*faf0*/  LDSM.16.M88.4 R16, [R0+0x11100] ;  /* 0x011100000010783b */ /* 0x000ea20000000200 */
[----:B------:R-:W-:Y:S01]  /*fb00*/  FMUL.FTZ R26, R76, c[0x0][0x320] ;  /* 0x0000c8004c1a7a20 */ /* 0x000fe20000410000 */
[----:B------:R-:W-:Y:S01]  /*fb10*/  MUFU.TANH R2, R2 ;  /* 0x0000000200027308 */ /* 0x000fe20000002400 */
[----:B------:R-:W-:-:S02]  /*fb20*/  FMUL.FTZ R27, R77, c[0x0][0x320] ;  /* 0x0000c8004d1b7a20 */ /* 0x000fc40000410000 */
[----:B------:R-:W-:Y:S02]  /*fb30*/  FMUL.FTZ R36, R79, c[0x0][0x320] ;  /* 0x0000c8004f247a20 */ /* 0x000fe40000410000 */
[----:B-1----:R-:W-:Y:S01]  /*fb40*/  HMMA.16816.F32.BF16 R56, R40, R8, R56 ;  /* 0x000000082838723c */ /* 0x002fe20000041838 */
[----:B---3--:R-:W1:Y:S02]  /*fb50*/  LDSM.16.M88.4 R20, [R85+0x11900] ;  /* 0x011900005514783b */ /* 0x008e640000000200 */
[----:B------:R-:W3:Y:S04]  /*fb60*/  MUFU.TANH R26, R26 ;  /* 0x0000001a001a7308 */ /* 0x000ee80000002400 */
[----:B------:R-:W-:Y:S01]  /*fb70*/  LOP3.LUT R8, R6, 0xfffffffc, RZ, 0xc0, !PT ;  /* 0xfffffffc06087812 */ /* 0x000fe200078ec0ff */
[----:B----4-:R-:W-:Y:S01]  /*fb80*/  HMMA.16816.F32.BF16 R48, R32, R28, R48 ;  /* 0x0000001c2030723c */ /* 0x010fe20000041830 */
[----:B------:R-:W-:-:S02]  /*fb90*/  IMAD.IADD R6, R89, 0x1, -R84 ;  /* 0x0000000159067824 */ /* 0x000fc400078e0a54 */
[----:B------:R-:W4:Y:S01]  /*fba0*/  MUFU.TANH R27, R27 ;  /* 0x0000001b001b7308 */ /* 0x000f220000002400 */
[----:B------:R-:W-:-:S04]  /*fbb0*/  IMAD.IADD R89, R89, 0x1, -R8 ;  /* 0x0000000159597824 */ /* 0x000fc800078e0a08 */
[----:B------:R-:W-:Y:S01]  /*fbc0*/  HMMA.16816.F32.BF16 R44, R32, R30, R44 ;  /* 0x0000001e202c723c */ /* 0x000fe2000004182c */
[----:B------:R-:W-:Y:S02]  /*fbd0*/  LEA.HI R38, R89, R89, RZ, 0x1 ;  /* 0x0000005959267211 */ /* 0x000fe400078f08ff */
[----:B------:R-:W-:Y:S02]  /*fbe0*/  MUFU.TANH R37, R37 ;  /* 0x0000002500257308 */ /* 0x000fe40000002400 */
[----:B------:R-:W-:Y:S02]  /*fbf0*/  LOP3.LUT R38, R38, 0x1ffffffe, RZ, 0xc0, !PT ;  /* 0x1ffffffe26267812 */ /* 0x000fe400078ec0ff */
[----:B------:R-:W-:Y:S01]  /*fc00*/  SHF.R.S32.HI R35, RZ, 0x1f, R86 ;  /* 0x0000001fff237819 */ /* 0x000fe20000011456 */
[----:B------:R-:W-:Y:S01]  /*fc10*/  HMMA.16816.F32.BF16 R68, R40, R10, R68 ;  /* 0x0000000a2844723c */ /* 0x000fe20000041844 */
[----:B------:R-:W-:Y:S01]  /*fc20*/  SHF.R.S32.HI R33, RZ, 0x1f, R6 ;  /* 0x0000001fff217819 */ /* 0x000fe20000011406 */
[----:B------:R-:W3:Y:S01]  /*fc30*/  LDSM.16.M88.4 R8, [R0+0x11900] ;  /* 0x011900000008783b */ /* 0x000ee20000000200 */
[----:B------:R-:W-:Y:S01]  /*fc40*/  LEA.HI R35, R35, R86, RZ, 0x3 ;  /* 0x0000005623237211 */ /* 0x000fe200078f18ff */
[----:B------:R-:W-:Y:S01]  /*fc50*/  IMAD.IADD R89, R89, 0x1, -R38 ;  /* 0x0000000159597824 */ /* 0x000fe200078e0a26 */
[----:B------:R-:W-:Y:S01]  /*fc60*/  LEA.HI R33, R33, R6, RZ, 0x2 ;  /* 0x0000000621217211 */ /* 0x000fe200078f10ff */
[----:B------:R-:W-:Y:S01]  /*fc70*/  MUFU.TANH R36, R36 ;  /* 0x0000002400247308 */ /* 0x000fe20000002400 */
[----:B------:R-:W-:Y:S01]  /*fc80*/  LOP3.LUT R35, R35, 0xffffff8, RZ, 0xc0, !PT ;  /* 0x0ffffff823237812 */ /* 0x000fe200078ec0ff */
[----:B------:R-:W-:Y:S01]  /*fc90*/  HMMA.16816.F32.BF16 R64, R12, R52, R64 ;  /* 0x000000340c40723c */ /* 0x000fe20000041840 */
[----:B------:R-:W-:Y:S01]  /*fca0*/  LEA.HI.SX32 R34, R33, R92, 0x1e ;  /* 0x0000005c21227211 */ /* 0x000fe200078ff2ff */
[----:B------:R-:W-:-:S04]  /*fcb0*/  DEPBAR.LE SB0, 0x2 ;  /* 0x000080800000791a */ /* 0x000fc80000000000 */
[----:B------:R-:W-:Y:S01]  /*fcc0*/  IMAD.IADD R35, R86, 0x1, -R35 ;  /* 0x0000000156237824 */ /* 0x000fe200078e0a23 */
[----:B------:R-:W-:Y:S01]  /*fcd0*/  LOP3.LUT R33, R33, 0x7ffffffc, RZ, 0xc0, !PT ;  /* 0x7ffffffc21217812 */ /* 0x000fe200078ec0ff */
[----:B--2---:R-:W-:Y:S01]  /*fce0*/  HMMA.16816.F32.BF16 R56, R12, R16, R56 ;  /* 0x000000100c38723c */ /* 0x004fe20000041838 */
[----:B------:R-:W-:Y:S01]  /*fcf0*/  BAR.SYNC.DEFER_BLOCKING 0x0 ;  /* 0x0000000000007b1d */ /* 0x000fe20000010000 */
[----:B------:R-:W-:Y:S02]  /*fd00*/  IMAD R34, R35, 0x10, R34 ;  /* 0x0000001023227824 */ /* 0x000fe400078e0222 */
[----:B------:R-:W-:Y:S02]  /*fd10*/  IMAD.IADD R222, R6, 0x1, -R33 ;  /* 0x0000000106de7824 */ /* 0x000fe400078e0a21 */
[----:B------:R-:W-:Y:S02]  /*fd20*/  IMAD R220, R89, 0x8, R34 ;  /* 0x0000000859dc7824 */ /* 0x000fe400078e0222 */
[----:B-1----:R-:W-:Y:S01]  /*fd30*/  HMMA.16816.F32.BF16 R48, R40, R20, R48 ;  /* 0x000000142830723c */ /* 0x002fe20000041830 */
[----:B------:R-:W-:-:S02]  /*fd40*/  IMAD.SHL.U32 R222, R222, 0x2, RZ ;  /* 0x00000002dede7824 */ /* 0x000fc400078e00ff */
[----:B------:R-:W-:-:S04]  /*fd50*/  @P3 IMAD.HI.U32 R17, R220, c[0x0][0x2c8], RZ ;  /* 0x0000b200dc113a27 */ /* 0x000fc800078e00ff */
[----:B------:R-:W-:Y:S01]  /*fd60*/  IMAD.MOV.U32 R20, RZ, RZ, R220 ;  /* 0x000000ffff147224 */ /* 0x000fe200078e00dc */
[----:B------:R-:W-:Y:S01]  /*fd70*/  @P3 SHF.R.U32.HI R20, RZ, c[0x0][0x2cc], R17 ;  /* 0x0000b300ff143a19 */ /* 0x000fe20000011611 */
[----:B------:R-:W-:Y:S01]  /*fd80*/  HMMA.16816.F32.BF16 R68, R12, R18, R68 ;  /* 0x000000120c44723c */ /* 0x000fe20000041844 */
[----:B------:R-:W-:Y:S02]  /*fd90*/  FMUL.FTZ R28, R64, c[0x0][0x320] ;  /* 0x0000c800401c7a20 */ /* 0x000fe40000410000 */
[----:B------:R-:W-:Y:S01]  /*fda0*/  FMUL.FTZ R29, R65, c[0x0][0x320] ;  /* 0x0000c800411d7a20 */ /* 0x000fe20000410000 */
[----:B------:R-:W1:Y:S01]  /*fdb0*/  SHFL.IDX PT, R18, R20, RZ, 0x1c1f ;  /* 0x001c1fff14127589 */ /* 0x000e6200000e0000 */
[----:B------:R-:W-:Y:S02]  /*fdc0*/  FMUL.FTZ R16, R66, c[0x0][0x320] ;  /* 0x0000c80042107a20 */ /* 0x000fe40000410000 */
[----:B------:R-:W2:Y:S01]  /*fdd0*/  MUFU.TANH R28, R28 ;  /* 0x0000001c001c7308 */ /* 0x000ea20000002400 */
[----:B------:R-:W-:Y:S01]  /*fde0*/  HMMA.16816.F32.BF16 R44, R40, R22, R44 ;  /* 0x00000016282c723c */ /* 0x000fe2000004182c */
[----:B------:R-:W1:Y:S01]  /*fdf0*/  SHFL.IDX PT, R19, R20, 0x1, 0x1c1f ;  /* 0x003c1f0014137f89 */ /* 0x000e6200000e0000 */
[----:B------:R-:W-:-:S02]  /*fe00*/  FMUL.FTZ R56, R56, c[0x0][0x320] ;  /* 0x0000c80038387a20 */ /* 0x000fc40000410000 */
[----:B------:R-:W-:Y:S01]  /*fe10*/  FMUL.FTZ R57, R57, c[0x0][0x320] ;  /* 0x0000c80039397a20 */ /* 0x000fe20000410000 */
[----:B------:R-:W-:Y:S01]  /*fe20*/  LDSM.16.MT88.4 R124, [R135+0x100] ;  /* 0x00010000877c783b */ /* 0x000fe20000004200 */
[----:B------:R-:W-:Y:S01]  /*fe30*/  FMUL.FTZ R17, R67, c[0x0][0x320] ;  /* 0x0000c80043117a20 */ /* 0x000fe20000410000 */
[----:B------:R-:W1:Y:S01]  /*fe40*/  MUFU.TANH R29, R29 ;  /* 0x0000001d001d7308 */ /* 0x000e620000002400 */
[C---:B------:R-:W-:Y:S01]  /*fe50*/  HMMA.16816.F32.BF16 R60, R12.reuse, R54, R60 ;  /* 0x000000360c3c723c */ /* 0x040fe2000004183c */
[----:B------:R-:W-:Y:S01]  /*fe60*/  IMAD.MOV.U32 R22, RZ, RZ, -0x40 ;  /* 0xffffffc0ff167424 */ /* 0x000fe200078e00ff */
[----:B------:R-:W-:Y:S01]  /*fe70*/  LDSM.16.MT88.4 R64, [R165+0x2100] ;  /* 0x00210000a540783b */ /* 0x000fe20000004200 */
[----:B------:R-:W-:Y:S02]  /*fe80*/  FMUL.FTZ R58, R58, c[0x0][0x320] ;  /* 0x0000c8003a3a7a20 */ /* 0x000fe40000410000 */
[C---:B------:R-:W-:Y:S01]  /*fe90*/  IMAD R22, R7.reuse, R22, 0x1 ;  /* 0x0000000107167424 */ /* 0x040fe200078e0216 */
[----:B------:R-:W-:Y:S01]  /*fea0*/  LDSM.16.MT88.4 R116, [R173+0x100] ;  /* 0x00010000ad74783b */ /* 0x000fe20000004200 */
[----:B------:R-:W-:Y:S01]  /*feb0*/  IMAD R7, R7, -0x40, R215 ;  /* 0xffffffc007077824 */ /* 0x000fe200078e02d7 */
[----:B---3--:R-:W-:Y:S01]  /*fec0*/  HMMA.16816.F32.BF16 R48, R12, R8, R48 ;  /* 0x000000080c30723c */ /* 0x008fe20000041830 */
[----:B------:R-:W-:Y:S01]  /*fed0*/  MUFU.TANH R224, R56 ;  /* 0x0000003800e07308 */ /* 0x000fe20000002400 */
[----:B------:R-:W-:Y:S01]  /*fee0*/  FMUL.FTZ R68, R68, c[0x0][0x320] ;  /* 0x0000c80044447a20 */ /* 0x000fe20000410000 */
[----:B------:R-:W-:Y:S01]  /*fef0*/  LDSM.16.MT88.4 R108, [R134+0x100] ;  /* 0x00010000866c783b */ /* 0x000fe20000004200 */
[----:B------:R-:W-:-:S02]  /*ff00*/  IMAD.IADD R7, R7, 0x1, -R222 ;  /* 0x0000000107077824 */ /* 0x000fc400078e0ade */
[----:B------:R-:W-:Y:S01]  /*ff10*/  FMUL.FTZ R69, R69, c[0x0][0x320] ;  /* 0x0000c80045457a20 */ /* 0x000fe20000410000 */
[----:B------:R-:W-:Y:S01]  /*ff20*/  IADD3 R9, -R222, R22, R215 ;  /* 0x00000016de097210 */ /* 0x000fe20007ffe1d7 */
[----:B------:R-:W-:Y:S01]  /*ff30*/  HMMA.16816.F32.BF16 R44, R12, R10, R44 ;  /* 0x0000000a0c2c723c */ /* 0x000fe2000004182c */
[----:B------:R-:W-:Y:S01]  /*ff40*/  MUFU.TANH R168, R57 ;  /* 0x0000003900a87308 */ /* 0x000fe20000002400 */
[----:B------:R-:W-:Y:S01]  /*ff50*/  FMUL.FTZ R59, R59, c[0x0][0x320] ;  /* 0x0000c8003b3b7a20 */ /* 0x000fe20000410000 */
[----:B------:R-:W-:Y:S01]  /*ff60*/  LDSM.16.MT88.4 R100, [R4+0x100] ;  /* 0x000100000464783b */ /* 0x000fe20000004200 */
[----:B------:R-:W-:Y:S02]  /*ff70*/  IMAD.IADD R6, R9, 0x1, -R218 ;  /* 0x0000000109067824 */ /* 0x000fe400078e0ada */
[----:B------:R-:W-:Y:S01]  /*ff80*/  FMUL.FTZ R70, R70, c[0x0][0x320] ;  /* 0x0000c80046467a20 */ /* 0x000fe20000410000 */
[----:B------:R-:W-:Y:S01]  /*ff90*/  LDSM.16.MT88.4 R40, [R135+0x2100] ;  /* 0x002100008728783b */ /* 0x000fe20000004200 */
[----:B-1----:R-:W-:Y:S01]  /*ffa0*/  IMAD.IADD R8, R6, 0x1, R18 ;  /* 0x0000000106087824 */ /* 0x002fe200078e0212 */
[----:B------:R-:W-:Y:S01]  /*ffb0*/  MUFU.TANH R170, R68 ;  /* 0x0000004400aa7308 */ /* 0x000fe20000002400 */
[----:B------:R-:W-:Y:S01]  /*ffc0*/  FMUL.FTZ R31, R60, c[0x0][0x320] ;  /* 0x0000c8003c1f7a20 */ /* 0x000fe20000410000 */
[----:B------:R-:W-:Y:S01]  /*ffd0*/  LDSM.16.MT88.4 R72, [R135+0x4100] ;  /* 0x004100008748783b */ /* 0x000fe20000004200 */
[----:B------:R-:W-:Y:S01]  /*ffe0*/  FMUL.FTZ R32, R61, c[0x0][0x320] ;  /* 0x0000c8003d207a20 */ /* 0x000fe20000410000 */
[----:B------:R-:W-:Y:S01]  /*fff0*/  IMNMX R8, R7, R8, PT ;  /* 0x0000000807087217 */ /* 0x000fe20003800200 */
[----:B------:R-:W-:Y:S01]  /*10000*/  IMAD.IADD R6, R6, 0x1, R19 ;  /* 0x0000000106067824 */ /* 0x000fe200078e0213 */
[----:B------:R-:W-:Y:S01]  /*10010*/  LDSM.16.MT88.4 R80, [R173+0x4100] ;  /* 0x00410000ad50783b */ /* 0x000fe20000004200 */
[----:B------:R-:W-:Y:S01]  /*10020*/  FMUL.FTZ R48, R48, c[0x0][0x320] ;  /* 0x0000c80030307a20 */ /* 0x000fe20000410000 */
[C---:B------:R-:W-:Y:S01]  /*10030*/  ISETP.GT.AND P0, PT, R8.reuse, RZ, PT ;  /* 0x000000ff0800720c */ /* 0x040fe20003f04270 */
[----:B------:R-:W1:Y:S01]  /*10040*/  MUFU.TANH R31, R31 ;  /* 0x0000001f001f7308 */ /* 0x000e620000002400 */
[----:B------:R-:W-:Y:S01]  /*10050*/  ISETP.GT.AND P1, PT, R8, 0x1, PT ;  /* 0x000000010800780c */ /* 0x000fe20003f24270 */
[----:B------:R-:W-:Y:S01]  /*10060*/  FMUL.FTZ R49, R49, c[0x0][0x320] ;  /* 0x0000c80031317a20 */ /* 0x000fe20000410000 */
[----:B-----5:R-:W-:Y:S01]  /*10070*/  FSEL R5, R5, -INF , P0 ;  /* 0xff80000005057808 */ /* 0x020fe20000000000 */
[----:B------:R-:W-:Y:S01]  /*10080*/  FMUL.FTZ R30, R62, c[0x0][0x320] ;  /* 0x0000c8003e1e7a20 */ /* 0x000fe20000410000 */
[----:B------:R-:W-:Y:S01]  /*10090*/  ISETP.GT.AND P0, PT, R8, 0x8, PT ;  /* 0x000000080800780c */ /* 0x000fe20003f04270 */
[----:B------:R-:W-:Y:S01]  /*100a0*/  FMUL.FTZ R44, R44, c[0x0][0x320] ;  /* 0x0000c8002c2c7a20 */ /* 0x000fe20000410000 */
[----:B------:R-:W-:Y:S01]  /*100b0*/  FSEL R34, R25, -INF , P1 ;  /* 0xff80000019227808 */ /* 0x000fe20000800000 */
[----:B------:R-:W3:Y:S01]  /*100c0*/  MUFU.TANH R32, R32 ;  /* 0x0000002000207308 */ /* 0x000ee20000002400 */
[----:B------:R-:W-:Y:S01]  /*100d0*/  ISETP.GT.AND P1, PT, R8, 0x9, PT ;  /* 0x000000090800780c */ /* 0x000fe20003f24270 */
[----:B------:R-:W-:Y:S01]  /*100e0*/  FMUL.FTZ R45, R45, c[0x0][0x320] ;  /* 0x0000c8002d2d7a20 */ /* 0x000fe20000410000 */
[----:B------:R-:W-:Y:S01]  /*100f0*/  FSEL R26, R26, -INF , P0 ;  /* 0xff8000001a1a7808 */ /* 0x000fe20000000000 */
[----:B------:R-:W-:Y:S01]  /*10100*/  FMUL.FTZ R0, R63, c[0x0][0x320] ;  /* 0x0000c8003f007a20 */ /* 0x000fe20000410000 */
[C---:B------:R-:W-:Y:S01]  /*10110*/  ISETP.GT.AND P0, PT, R8.reuse, 0x10, PT ;  /* 0x000000100800780c */ /* 0x040fe20003f04270 */
[----:B------:R-:W-:Y:S01]  /*10120*/  FMUL.FTZ R71, R71, c[0x0][0x320] ;  /* 0x0000c80047477a20 */ /* 0x000fe20000410000 */
[----:B----4-:R-:W-:Y:S01]  /*10130*/  FSEL R22, R27, -INF , P1 ;  /* 0xff8000001b167808 */ /* 0x010fe20000800000 */
[----:B------:R-:W4:Y:S01]  /*10140*/  MUFU.TANH R214, R69 ;  /* 0x0000004500d67308 */ /* 0x000f220000002400 */
[----:B------:R-:W-:Y:S01]  /*10150*/  ISETP.GT.AND P1, PT, R8, 0x11, PT ;  /* 0x000000110800780c */ /* 0x000fe20003f24270 */
[----:B------:R-:W-:Y:S01]  /*10160*/  FMUL.FTZ R50, R50, c[0x0][0x320] ;  /* 0x0000c80032327a20 */ /* 0x000fe20000410000 */
[----:B------:R-:W-:Y:S01]  /*10170*/  IMNMX R7, R7, R6, PT ;  /* 0x0000000607077217 */ /* 0x000fe20003800200 */
[----:B------:R-:W-:Y:S01]  /*10180*/  FMUL.FTZ R51, R51, c[0x0][0x320] ;  /* 0x0000c80033337a20 */ /* 0x000fe20000410000 */
[----:B--2---:R-:W-:Y:S01]  /*10190*/  FSEL R20, R28, -INF , P0 ;  /* 0xff8000001c147808 */ /* 0x004fe20000000000 */
[----:B------:R-:W-:Y:S01]  /*101a0*/  FMUL.FTZ R46, R46, c[0x0][0x320] ;  /* 0x0000c8002e2e7a20 */ /* 0x000fe20000410000 */
[C---:B------:R-:W-:Y:S01]  /*101b0*/  ISETP.GT.AND P0, PT, R8.reuse, 0x18, PT ;  /* 0x000000180800780c */ /* 0x040fe20003f04270 */
[----:B------:R-:W2:Y:S01]  /*101c0*/  MUFU.TANH R192, R48 ;  /* 0x0000003000c07308 */ /* 0x000ea20000002400 */
[----:B------:R-:W-:Y:S01]  /*101d0*/  FSEL R6, R29, -INF , P1 ;  /* 0xff8000001d067808 */ /* 0x000fe20000800000 */
[----:B------:R-:W-:Y:S01]  /*101e0*/  FMUL.FTZ R47, R47, c[0x0][0x320] ;  /* 0x0000c8002f2f7a20 */ /* 0x000fe20000410000 */
[----:B------:R-:W-:Y:S01]  /*101f0*/  ISETP.GT.AND P1, PT, R8, 0x19, PT ;  /* 0x000000190800780c */ /* 0x000fe20003f24270 */
[----:B------:R-:W-:Y:S01]  /*10200*/  LDSM.16.MT88.4 R88, [R134+0x4100] ;  /* 0x004100008658783b */ /* 0x000fe20000004200 */
[----:B-1----:R-:W-:-:S02]  /*10210*/  FSEL R18, R31, -INF , P0 ;  /* 0xff8000001f127808 */ /* 0x002fc40000000000 */
[----:B------:R-:W-:Y:S01]  /*10220*/  ISETP.GT.AND P0, PT, R8, 0x20, PT ;  /* 0x000000200800780c */ /* 0x000fe20003f04270 */
[----:B------:R-:W1:Y:S01]  /*10230*/  MUFU.TANH R190, R49 ;  /* 0x0000003100be7308 */ /* 0x000e620000002400 */
[----:B---3--:R-:W-:Y:S01]  /*10240*/  FSEL R14, R32, -INF , P1 ;  /* 0xff800000200e7808 */ /* 0x008fe20000800000 */
[----:B------:R-:W-:Y:S01]  /*10250*/  LDSM.16.MT88.4 R144, [R135+0x900] ;  /* 0x000900008790783b */ /* 0x000fe20000004200 */
[----:B------:R-:W-:Y:S02]  /*10260*/  ISETP.GT.AND P1, PT, R8, 0x21, PT ;  /* 0x000000210800780c */ /* 0x000fe40003f24270 */
[----:B------:R-:W-:Y:S01]  /*10270*/  FSEL R224, R224, -INF , P0 ;  /* 0xff800000e0e07808 */ /* 0x000fe20000000000 */
[----:B------:R-:W-:Y:S01]  /*10280*/  LDSM.16.MT88.4 R140, [R173+0x900] ;  /* 0x00090000ad8c783b */ /* 0x000fe20000004200 */
[----:B------:R-:W-:Y:S01]  /*10290*/  ISETP.GT.AND P0, PT, R8, 0x28, PT ;  /* 0x000000280800780c */ /* 0x000fe20003f04270 */
[----:B------:R-:W3:Y:S01]  /*102a0*/  MUFU.TANH R182, R44 ;  /* 0x0000002c00b67308 */ /* 0x000ee20000002400 */
[----:B------:R-:W-:Y:S01]  /*102b0*/  FSEL R168, R168, -INF , P1 ;  /* 0xff800000a8a87808 */ /* 0x000fe20000800000 */
[----:B------:R-:W-:Y:S01]  /*102c0*/  LDSM.16.MT88.4 R136, [R134+0x900] ;  /* 0x000900008688783b */ /* 0x000fe20000004200 */
[----:B------:R-:W-:-:S02]  /*102d0*/  ISETP.GT.AND P1, PT, R8, 0x29, PT ;  /* 0x000000290800780c */ /* 0x000fc40003f24270 */
[----:B------:R-:W-:Y:S02]  /*102e0*/  FSEL R170, R170, -INF , P0 ;  /* 0xff800000aaaa7808 */ /* 0x000fe40000000000 */
[----:B------:R-:W-:Y:S01]  /*102f0*/  ISETP.GT.AND P0, PT, R8, 0x30, PT ;  /* 0x000000300800780c */ /* 0x000fe20003f04270 */
[----:B------:R-:W5:Y:S01]  /*10300*/  MUFU.TANH R180, R45 ;  /* 0x0000002d00b47308 */ /* 0x000f620000002400 */
[----:B----4-:R-:W-:Y:S02]  /*10310*/  FSEL R214, R214, -INF , P1 ;  /* 0xff800000d6d67808 */ /* 0x010fe40000800000 */
[----:B------:R-:W-:Y:S02]  /*10320*/  ISETP.GT.AND P1, PT, R8, 0x31, PT ;  /* 0x000000310800780c */ /* 0x000fe40003f24270 */
[----:B--2---:R-:W-:Y:S02]  /*10330*/  FSEL R192, R192, -INF , P0 ;  /* 0xff800000c0c07808 */ /* 0x004fe40000000000 */
[----:B------:R-:W-:Y:S01]  /*10340*/  ISETP.GT.AND P0, PT, R8, 0x38, PT ;  /* 0x000000380800780c */ /* 0x000fe20003f04270 */
[----:B------:R-:W2:Y:S01]  /*10350*/  MUFU.TANH R16, R16 ;  /* 0x0000001000107308 */ /* 0x000ea20000002400 */
[----:B-1----:R-:W-:-:S02]  /*10360*/  FSEL R190, R190, -INF , P1 ;  /* 0xff800000bebe7808 */ /* 0x002fc40000800000 */
[----:B------:R-:W-:Y:S02]  /*10370*/  ISETP.GT.AND P1, PT, R8, 0x39, PT ;  /* 0x000000390800780c */ /* 0x000fe40003f24270 */
[----:B---3--:R-:W-:Y:S02]  /*10380*/  FSEL R182, R182, -INF , P0 ;  /* 0xff800000b6b67808 */ /* 0x008fe40000000000 */
[C---:B------:R-:W-:Y:S01]  /*10390*/  ISETP.GT.AND P0, PT, R7.reuse, RZ, PT ;  /* 0x000000ff0700720c */ /* 0x040fe20003f04270 */
[----:B------:R-:W1:Y:S01]  /*103a0*/  MUFU.TANH R17, R17 ;  /* 0x0000001100117308 */ /* 0x000e620000002400 */
[----:B-----5:R-:W-:Y:S02]  /*103b0*/  FSEL R180, R180, -INF , P1 ;  /* 0xff800000b4b47808 */ /* 0x020fe40000800000 */
[----:B------:R-:W-:Y:S02]  /*103c0*/  ISETP.GT.AND P1, PT, R7, 0x1, PT ;  /* 0x000000010700780c */ /* 0x000fe40003f24270 */
[----:B------:R-:W-:-:S02]  /*103d0*/  FMNMX.FTZ R11, R5, R34, !PT ;  /* 0x00000022050b7209 */ /* 0x000fc40007810000 */
[----:B------:R-:W-:Y:S01]  /*103e0*/  FSEL R9, R24, -INF , P0 ;  /* 0xff80000018097808 */ /* 0x000fe20000000000 */
[----:B------:R-:W3:Y:S01]  /*103f0*/  MUFU.TANH R30, R30 ;  /* 0x0000001e001e7308 */ /* 0x000ee20000002400 */
[----:B------:R-:W-:Y:S02]  /*10400*/  ISETP.GT.AND P0, PT, R7, 0x8, PT ;  /* 0x000000080700780c */ /* 0x000fe40003f04270 */
[----:B------:R-:W-:Y:S02]  /*10410*/  FSEL R28, R37, -INF , P1 ;  /* 0xff800000251c7808 */ /* 0x000fe40000800000 */
[----:B------:R-:W-:Y:S02]  /*10420*/  FMNMX.FTZ R11, R26, R11, !PT ;  /* 0x0000000b1a0b7209 */ /* 0x000fe40007810000 */
[----:B------:R-:W-:Y:S01]  /*10430*/  ISETP.GT.AND P1, PT, R7, 0x9, PT ;  /* 0x000000090700780c */ /* 0x000fe20003f24270 */
[----:B------:R-:W4:Y:S01]  /*10440*/  MUFU.TANH R0, R0 ;  /* 0x0000000000007308 */ /* 0x000f220000002400 */
[----:B------:R-:W-:-:S02]  /*10450*/  FSEL R24, R2, -INF , P0 ;  /* 0xff80000002187808 */ /* 0x000fc40000000000 */
[----:B------:R-:W-:Y:S02]  /*10460*/  FMNMX.FTZ R13, R9, R28, !PT ;  /* 0x0000001c090d7209 */ /* 0x000fe40007810000 */
[----:B------:R-:W-:Y:S02]  /*10470*/  FMNMX.FTZ R11, R22, R11, !PT ;  /* 0x0000000b160b7209 */ /* 0x000fe40007810000 */
[----:B------:R-:W-:Y:S01]  /*10480*/  ISETP.GT.AND P0, PT, R7, 0x10, PT ;  /* 0x000000100700780c */ /* 0x000fe20003f04270 */
[----:B------:R-:W5:Y:S01]  /*10490*/  MUFU.TANH R174, R58 ;  /* 0x0000003a00ae7308 */ /* 0x000f620000002400 */
[----:B------:R-:W-:Y:S02]  /*104a0*/  FSEL R36, R36, -INF , P1 ;  /* 0xff80000024247808 */ /* 0x000fe40000800000 */
[----:B------:R-:W-:Y:S02]  /*104b0*/  FMNMX.FTZ R13, R24, R13, !PT ;  /* 0x0000000d180d7209 */ /* 0x000fe40007810000 */
[----:B------:R-:W-:-:S02]  /*104c0*/  FMNMX.FTZ R11, R20, R11, !PT ;  /* 0x0000000b140b7209 */ /* 0x000fc40007810000 */
[C---:B------:R-:W-:Y:S01]  /*104d0*/  ISETP.GT.AND P1, PT, R7.reuse, 0x11, PT ;  /* 0x000000110700780c */ /* 0x040fe20003f24270 */
[----:B------:R3:W3:Y:S01]  /*104e0*/  MUFU.TANH R212, R59 ;  /* 0x0000003b00d47308 */ /* 0x0006e20000002400 */
[----:B--2---:R-:W-:Y:S02]  /*104f0*/  FSEL R16, R16, -INF , P0 ;  /* 0xff80000010107808 */ /* 0x004fe40000000000 */
[----:B------:R-:W-:Y:S02]  /*10500*/  FMNMX.FTZ R13, R36, R13, !PT ;  /* 0x0000000d240d7209 */ /* 0x000fe40007810000 */
[----:B------:R-:W-:Y:S02]  /*10510*/  FMNMX.FTZ R11, R6, R11, !PT ;  /* 0x0000000b060b7209 */ /* 0x000fe40007810000 */
[----:B------:R-:W-:Y:S01]  /*10520*/  ISETP.GT.AND P0, PT, R7, 0x18, PT ;  /* 0x000000180700780c */ /* 0x000fe20003f04270 */
[----:B------:R-:W2:Y:S01]  /*10530*/  MUFU.TANH R194, R70 ;  /* 0x0000004600c27308 */ /* 0x000ea20000002400 */
[----:B-1----:R-:W-:-:S02]  /*10540*/  FSEL R12, R17, -INF , P1 ;  /* 0xff800000110c7808 */ /* 0x002fc40000800000 */
[----:B------:R-:W-:Y:S02]  /*10550*/  FMNMX.FTZ R13, R16, R13, !PT ;  /* 0x0000000d100d7209 */ /* 0x000fe40007810000 */
[----:B------:R-:W-:Y:S02]  /*10560*/  FMNMX.FTZ R11, R18, R11, !PT ;  /* 0x0000000b120b7209 */ /* 0x000fe40007810000 */
[----:B------:R-:W-:Y:S01]  /*10570*/  ISETP.GT.AND P1, PT, R7, 0x19, PT ;  /* 0x000000190700780c */ /* 0x000fe20003f24270 */
[----:B------:R-:W1:Y:S01]  /*10580*/  MUFU.TANH R71, R71 ;  /* 0x0000004700477308 */ /* 0x000e620000002400 */
[----:B---3--:R-:W-:Y:S01]  /*10590*/  FSEL R10, R30, -INF , P0 ;  /* 0xff8000001e0a7808 */ /* 0x008fe20000000000 */
[----:B------:R-:W-:Y:S01]  /*105a0*/  LDSM.16.MT88.4 R56, [R134+0x2100] ;  /* 0x002100008638783b */ /* 0x000fe20000004200 */
[----:B------:R-:W-:Y:S02]  /*105b0*/  FMNMX.FTZ R13, R12, R13, !PT ;  /* 0x0000000d0c0d7209 */ /* 0x000fe40007810000 */
[----:B------:R-:W-:-:S02]  /*105c0*/  FMNMX.FTZ R11, R14, R11, !PT ;  /* 0x0000000b0e0b7209 */ /* 0x000fc40007810000 */
[C---:B------:R-:W-:Y:S01]  /*105d0*/  ISETP.GT.AND P0, PT, R7.reuse, 0x20, PT ;  /* 0x000000200700780c */ /* 0x040fe20003f04270 */
[----:B------:R-:W3:Y:S01]  /*105e0*/  MUFU.TANH R50, R50 ;  /* 0x0000003200327308 */ /* 0x000ee20000002400 */
[----:B----4-:R-:W-:Y:S02]  /*105f0*/  FSEL R8, R0, -INF , P1 ;  /* 0xff80000000087808 */ /* 0x010fe40000800000 */
[----:B------:R-:W-:Y:S02]  /*10600*/  FMNMX.FTZ R13, R10, R13, !PT ;  /* 0x0000000d0a0d7209 */ /* 0x000fe40007810000 */
[----:B------:R-:W-:Y:S02]  /*10610*/  FMNMX.FTZ R11, R224, R11, !PT ;  /* 0x0000000be00b7209 */ /* 0x000fe40007810000 */
[----:B------:R-:W-:Y:S01]  /*10620*/  ISETP.GT.AND P1, PT, R7, 0x21, PT ;  /* 0x000000210700780c */ /* 0x000fe20003f24270 */
[----:B------:R-:W4:Y:S01]  /*10630*/  MUFU.TANH R51, R51 ;  /* 0x0000003300337308 */ /* 0x000f220000002400 */
[----:B-----5:R-:W-:-:S02]  /*10640*/  FSEL R174, R174, -INF , P0 ;  /* 0xff800000aeae7808 */ /* 0x020fc40000000000 */
        /* <DEDUP_REMOVED lines=8> */
[----:B------:R-:W3:Y:S01]  /*106d0*/  MUFU.TANH R47, R47 ;  /* 0x0000002f002f7308 */ /* 0x000ee20000002400 */
[----:B--2---:R-:W-:Y:S02]  /*106e0*/  FSEL R194, R194, -INF , P0 ;  /* 0xff800000c2c27808 */ /* 0x004fe40000000000 */
[----:B------:R-:W-:Y:S02]  /*106f0*/  FMNMX.FTZ R13, R212, R13, !PT ;  /* 0x0000000dd40d7209 */ /* 0x000fe40007810000 */
[----:B------:R-:W-:Y:S02]  /*10700*/  FMNMX.FTZ R11, R214, R11, !PT ;  /* 0x0000000bd60b7209 */ /* 0x000fe40007810000 */
[----:B------:R-:W-:Y:S02]  /*10710*/  ISETP.GT.AND P0, PT, R7, 0x30, PT ;  /* 0x000000300700780c */ /* 0x000fe40003f04270 */
[----:B-1----:R-:W-:-:S02]  /*10720*/  FSEL R178, R71, -INF , P1 ;  /* 0xff80000047b27808 */ /* 0x002fc40000800000 */
[----:B------:R-:W-:Y:S02]  /*10730*/  FMNMX.FTZ R13, R194, R13, !PT ;  /* 0x0000000dc20d7209 */ /* 0x000fe40007810000 */
[----:B------:R-:W-:Y:S02]  /*10740*/  FMNMX.FTZ R11, R192, R11, !PT ;  /* 0x0000000bc00b7209 */ /* 0x000fe40007810000 */
[----:B------:R-:W-:Y:S02]  /*10750*/  ISETP.GT.AND P2, PT, R7, 0x31, PT ;  /* 0x000000310700780c */ /* 0x000fe40003f44270 */
[----:B---3--:R-:W-:Y:S02]  /*10760*/  FSEL R150, R50, -INF , P0 ;  /* 0xff80000032967808 */ /* 0x008fe40000000000 */
[----:B------:R-:W-:Y:S02]  /*10770*/  FMNMX.FTZ R13, R178, R13, !PT ;  /* 0x0000000db20d7209 */ /* 0x000fe40007810000 */
[----:B------:R-:W-:-:S02]  /*10780*/  FMNMX.FTZ R11, R190, R11, !PT ;  /* 0x0000000bbe0b7209 */ /* 0x000fc40007810000 */
[----:B------:R-:W-:Y:S02]  /*10790*/  ISETP.GT.AND P1, PT, R7, 0x38, PT ;  /* 0x000000380700780c */ /* 0x000fe40003f24270 */
[----:B----4-:R-:W-:Y:S02]  /*107a0*/  FSEL R148, R51, -INF , P2 ;  /* 0xff80000033947808 */ /* 0x010fe40001000000 */
[----:B------:R-:W-:Y:S01]  /*107b0*/  FMNMX.FTZ R13, R150, R13, !PT ;  /* 0x0000000d960d7209 */ /* 0x000fe20007810000 */
[----:B------:R-:W-:Y:S01]  /*107c0*/  LDSM.16.MT88.4 R48, [R173+0x2100] ;  /* 0x00210000ad30783b */ /* 0x000fe20000004200 */
[----:B------:R-:W-:Y:S02]  /*107d0*/  FMNMX.FTZ R11, R182, R11, !PT ;  /* 0x0000000bb60b7209 */ /* 0x000fe40007810000 */
[----:B------:R-:W-:Y:S02]  /*107e0*/  ISETP.GT.AND P0, PT, R7, 0x39, PT ;  /* 0x000000390700780c */ /* 0x000fe40003f04270 */
[----:B-----5:R-:W-:-:S02]  /*107f0*/  FSEL R176, R46, -INF , P1 ;  /* 0xff8000002eb07808 */ /* 0x020fc40000800000 */
[----:B------:R-:W-:Y:S02]  /*10800*/  FMNMX.FTZ R13, R148, R13, !PT ;  /* 0x0000000d940d7209 */ /* 0x000fe40007810000 */
[----:B------:R-:W-:Y:S02]  /*10810*/  FMNMX.FTZ R0, R180, R11, !PT ;  /* 0x0000000bb4007209 */ /* 0x000fe40007810000 */
[----:B------:R-:W-:Y:S02]  /*10820*/  FSEL R172, R47, -INF , P0 ;  /* 0xff8000002fac7808 */ /* 0x000fe40000000000 */
        /* <DEDUP_REMOVED lines=19> */
[----:B------:R-:W-:Y:S01]  /*10960*/  LDSM.16.MT88.4 R32, [R165+0x900] ;  /* 0x00090000a520783b */ /* 0x000fe20000004200 */
[----:B------:R-:W-:Y:S01]  /*10970*/  FFMA.FTZ R157, R22, c[0x0][0x2d0], -R149 ;  /* 0x0000b400169d7a23 */ /* 0x000fe20000010895 */
[----:B------:R-:W-:Y:S01]  /*10980*/  MUFU.EX2 R164, R164 ;  /* 0x000000a400a47308 */ /* 0x000fe20000000800 */
[--C-:B------:R-:W-:Y:S01]  /*10990*/  FFMA.FTZ R166, R9, c[0x0][0x2d0], -R171.reuse ;  /* 0x0000b40009a67a23 */ /* 0x100fe200000108ab */
[----:B------:R-:W-:Y:S01]  /*109a0*/  ISETP.GE.AND P0, PT, R95, 0x3, PT ;  /* 0x000000035f00780c */ /* 0x000fe20003f06270 */
[----:B------:R-:W-:-:S02]  /*109b0*/  FFMA.FTZ R163, R28, c[0x0][0x2d0], -R171 ;  /* 0x0000b4001ca37a23 */ /* 0x000fc400000108ab */
[--C-:B------:R-:W-:Y:S01]  /*109c0*/  FFMA.FTZ R158, R24, c[0x0][0x2d0], -R171.reuse ;  /* 0x0000b400189e7a23 */ /* 0x100fe200000108ab */
[----:B------:R-:W-:Y:S01]  /*109d0*/  LDSM.16.MT88.4 R28, [R173+0x2900] ;  /* 0x00290000ad1c783b */ /* 0x000fe20000004200 */
[----:B------:R-:W-:Y:S01]  /*109e0*/  FFMA.FTZ R159, R36, c[0x0][0x2d0], -R171 ;  /* 0x0000b400249f7a23 */ /* 0x000fe200000108ab */
[----:B------:R-:W1:Y:S01]  /*109f0*/  MUFU.EX2 R161, R161 ;  /* 0x000000a100a17308 */ /* 0x000e620000000800 */
[--C-:B------:R-:W-:Y:S01]  /*10a00*/  FFMA.FTZ R155, R6, c[0x0][0x2d0], -R149.reuse ;  /* 0x0000b400069b7a23 */ /* 0x100fe20000010895 */
[----:B------:R-:W-:Y:S01]  /*10a10*/  LDSM.16.MT88.4 R24, [R134+0x2900] ;  /* 0x002900008618783b */ /* 0x000fe20000004200 */
[----:B------:R-:W-:Y:S02]  /*10a20*/  FFMA.FTZ R3, R14, c[0x0][0x2d0], -R149 ;  /* 0x0000b4000e037a23 */ /* 0x000fe40000010895 */
[----:B------:R-:W-:Y:S01]  /*10a30*/  FFMA.FTZ R153, R12, c[0x0][0x2d0], -R171 ;  /* 0x0000b4000c997a23 */ /* 0x000fe200000108ab */
[----:B------:R-:W2:Y:S01]  /*10a40*/  LDSM.16.MT88.4 R4, [R4+0x4100] ;  /* 0x004100000404783b */ /* 0x000ea20000004200 */
[--C-:B------:R-:W-:Y:S01]  /*10a50*/  FFMA.FTZ R160, R20, c[0x0][0x2d0], -R149.reuse ;  /* 0x0000b40014a07a23 */ /* 0x100fe20000010895 */
[----:B------:R-:W-:Y:S01]  /*10a60*/  MUFU.EX2 R162, R162 ;  /* 0x000000a200a27308 */ /* 0x000fe20000000800 */
[----:B------:R-:W-:Y:S01]  /*10a70*/  FFMA.FTZ R152, R18, c[0x0][0x2d0], -R149 ;  /* 0x0000b40012987a23 */ /* 0x000fe20000010895 */
[----:B------:R-:W3:Y:S01]  /*10a80*/  LDSM.16.MT88.4 R12, [R165+0x2900] ;  /* 0x00290000a50c783b */ /* 0x000ee20000004200 */
[--C-:B------:R-:W-:Y:S01]  /*10a90*/  FFMA.FTZ R156, R16, c[0x0][0x2d0], -R171.reuse ;  /* 0x0000b400109c7a23 */ /* 0x100fe200000108ab */
[----:B------:R-:W-:Y:S01]  /*10aa0*/  @P0 IADD3 R95, R95, -0x3, RZ ;  /* 0xfffffffd5f5f0810 */ /* 0x000fe20007ffe0ff */
[--C-:B------:R-:W-:Y:S01]  /*10ab0*/  FFMA.FTZ R133, R10, c[0x0][0x2d0], -R171.reuse ;  /* 0x0000b4000a857a23 */ /* 0x100fe200000108ab */
[----:B------:R-:W4:Y:S01]  /*10ac0*/  LDSM.16.MT88.4 R20, [R135+0x2900] ;  /* 0x002900008714783b */ /* 0x000f220000004200 */
[----:B------:R-:W-:Y:S01]  /*10ad0*/  FFMA.FTZ R154, R8, c[0x0][0x2d0], -R171 ;  /* 0x0000b400089a7a23 */ /* 0x000fe200000108ab */
[----:B------:R-:W5:Y:S01]  /*10ae0*/  MUFU.EX2 R157, R157 ;  /* 0x0000009d009d7308 */ /* 0x000f620000000800 */
[----:B-1----:R-:W-:Y:S01]  /*10af0*/  F2FP.BF16.PACK_AB R96, R161, R164 ;  /* 0x000000a4a160723e */ /* 0x002fe200000010ff */
[----:B------:R-:W1:Y:S01]  /*10b00*/  LDSM.16.MT88.4 R16, [R135+0x4900] ;  /* 0x004900008710783b */ /* 0x000e620000004200 */
[----:B------:R-:W-:-:S02]  /*10b10*/  FFMA.FTZ R167, R224, c[0x0][0x2d0], -R149 ;  /* 0x0000b400e0a77a23 */ /* 0x000fc40000010895 */
[--C-:B------:R-:W-:Y:S02]  /*10b20*/  FFMA.FTZ R168, R168, c[0x0][0x2d0], -R149.reuse ;  /* 0x0000b400a8a87a23 */ /* 0x100fe40000010895 */
[--C-:B------:R-:W-:Y:S01]  /*10b30*/  FFMA.FTZ R170, R170, c[0x0][0x2d0], -R149.reuse ;  /* 0x0000b400aaaa7a23 */ /* 0x100fe20000010895 */
[----:B------:R-:W-:Y:S01]  /*10b40*/  MUFU.EX2 R166, R166 ;  /* 0x000000a600a67308 */ /* 0x000fe20000000800 */
[----:B------:R-:W-:Y:S02]  /*10b50*/  FFMA.FTZ R169, R214, c[0x0][0x2d0], -R149 ;  /* 0x0000b400d6a97a23 */ /* 0x000fe40000010895 */
[--C-:B------:R-:W-:Y:S02]  /*10b60*/  FFMA.FTZ R174, R174, c[0x0][0x2d0], -R171.reuse ;  /* 0x0000b400aeae7a23 */ /* 0x100fe400000108ab */
[--C-:B------:R-:W-:Y:S02]  /*10b70*/  FFMA.FTZ R175, R212, c[0x0][0x2d0], -R171.reuse ;  /* 0x0000b400d4af7a23 */ /* 0x100fe400000108ab */
[--C-:B------:R-:W-:Y:S01]  /*10b80*/  FFMA.FTZ R177, R194, c[0x0][0x2d0], -R171.reuse ;  /* 0x0000b400c2b17a23 */ /* 0x100fe200000108ab */
[----:B------:R-:W2:Y:S01]  /*10b90*/  MUFU.EX2 R163, R163 ;  /* 0x000000a300a37308 */ /* 0x000ea20000000800 */
[----:B-----5:R-:W-:Y:S01]  /*10ba0*/  F2FP.BF16.PACK_AB R98, R157, R162 ;  /* 0x000000a29d62723e */ /* 0x020fe200000010ff */
[----:B------:R-:W-:-:S02]  /*10bb0*/  FFMA.FTZ R178, R178, c[0x0][0x2d0], -R171 ;  /* 0x0000b400b2b27a23 */ /* 0x000fc400000108ab */
[----:B------:R-:W-:Y:S02]  /*10bc0*/  FFMA.FTZ R181, R182, c[0x0][0x2d0], -R149 ;  /* 0x0000b400b6b57a23 */ /* 0x000fe40000010895 */
[--C-:B------:R-:W-:Y:S02]  /*10bd0*/  FFMA.FTZ R182, R150, c[0x0][0x2d0], -R171.reuse ;  /* 0x0000b40096b67a23 */ /* 0x100fe400000108ab */
[----:B------:R-:W-:Y:S01]  /*10be0*/  MUFU.EX2 R158, R158 ;  /* 0x0000009e009e7308 */ /* 0x000fe20000000800 */
[--C-:B------:R-:W-:Y:S02]  /*10bf0*/  FFMA.FTZ R183, R148, c[0x0][0x2d0], -R171.reuse ;  /* 0x0000b40094b77a23 */ /* 0x100fe400000108ab */
[----:B------:R-:W-:Y:S02]  /*10c00*/  FFMA.FTZ R176, R176, c[0x0][0x2d0], -R171 ;  /* 0x0000b400b0b07a23 */ /* 0x000fe400000108ab */
[--C-:B------:R-:W-:Y:S02]  /*10c10*/  FFMA.FTZ R179, R192, c[0x0][0x2d0], -R149.reuse ;  /* 0x0000b400c0b37a23 */ /* 0x100fe40000010895 */
[--C-:B------:R-:W-:Y:S01]  /*10c20*/  FFMA.FTZ R190, R190, c[0x0][0x2d0], -R149.reuse ;  /* 0x0000b400bebe7a23 */ /* 0x100fe20000010895 */
[----:B------:R-:W5:Y:S01]  /*10c30*/  MUFU.EX2 R159, R159 ;  /* 0x0000009f009f7308 */ /* 0x000f620000000800 */
[----:B--2---:R-:W-:Y:S01]  /*10c40*/  F2FP.BF16.PACK_AB R97, R163, R166 ;  /* 0x000000a6a361723e */ /* 0x004fe200000010ff */
[----:B------:R-:W-:-:S02]  /*10c50*/  FFMA.FTZ R180, R180, c[0x0][0x2d0], -R149 ;  /* 0x0000b400b4b47a23 */ /* 0x000fc40000010895 */
[----:B------:R-:W-:Y:S01]  /*10c60*/  FFMA.FTZ R171, R172, c[0x0][0x2d0], -R171 ;  /* 0x0000b400acab7a23 */ /* 0x000fe200000108ab */
[----:B------:R-:W-:Y:S01]  /*10c70*/  LDSM.16.MT88.4 R148, [R173+0x3900] ;  /* 0x00390000ad94783b */ /* 0x000fe20000004200 */
[----:B------:R-:W-:Y:S02]  /*10c80*/  FADD.FTZ R161, R164, R161 ;  /* 0x000000a1a4a17221 */ /* 0x000fe40000010000 */
[----:B------:R-:W-:Y:S01]  /*10c90*/  MUFU.EX2 R160, R160 ;  /* 0x000000a000a07308 */ /* 0x000fe20000000800 */
[----:B------:R-:W-:Y:S02]  /*10ca0*/  FADD.FTZ R163, R166, R163 ;  /* 0x000000a3a6a37221 */ /* 0x000fe40000010000 */
[----:B------:R-:W-:Y:S02]  /*10cb0*/  FADD.FTZ R162, R162, R161 ;  /* 0x000000a1a2a27221 */ /* 0x000fe40000010000 */
[----:B------:R-:W-:Y:S02]  /*10cc0*/  @P0 IMAD R94, R94, R95, RZ ;  /* 0x0000005f5e5e0224 */ /* 0x000fe400078e02ff */
[----:B------:R-:W-:Y:S01]  /*10cd0*/  FADD.FTZ R157, R157, R162 ;  /* 0x000000a29d9d7221 */ /* 0x000fe20000010000 */
[----:B-----5:R-:W-:Y:S01]  /*10ce0*/  F2FP.BF16.PACK_AB R99, R159, R158 ;  /* 0x0000009e9f63723e */ /* 0x020fe200000010ff */
[----:B------:R-:W2:Y:S01]  /*10cf0*/  MUFU.EX2 R155, R155 ;  /* 0x0000009b009b7308 */ /* 0x000ea20000000800 */
[----:B------:R-:W-:-:S02]  /*10d00*/  FADD.FTZ R158, R158, R163 ;  /* 0x000000a39e9e7221 */ /* 0x000fc40000010000 */
[----:B------:R-:W-:Y:S02]  /*10d10*/  IMAD.MOV.U32 R212, RZ, RZ, RZ ;  /* 0x000000ffffd47224 */ /* 0x000fe400078e00ff */
        /* <DEDUP_REMOVED lines=62> */
[C---:B----4-:R-:W-:Y:S08]  /*11100*/  HMMA.16816.F32.BF16 R36, R4.reuse, R20, R36 ;  /* 0x000000140424723c */ /* 0x050ff00000041824 */
[C---:B------:R-:W-:Y:S01]  /*11110*/  HMMA.16816.F32.BF16 R40, R4.reuse, R22, R40 ;  /* 0x000000160428723c */ /* 0x040fe20000041828 */
[----:B------:R-:W2:Y:S07]  /*11120*/  LDSM.16.MT88.4 R20, [R173+0x4900] ;  /* 0x00490000ad14783b */ /* 0x000eae0000004200 */
[C---:B------:R-:W-:Y:S08]  /*11130*/  HMMA.16816.F32.BF16 R68, R4.reuse, R16, R68 ;  /* 0x000000100444723c */ /* 0x040ff00000041844 */
        /* <DEDUP_REMOVED lines=25> */
[----:B------:R-:W4:Y:S07]  /*112d0*/  LDSM.16.MT88.4 R24, [R173+0x1100] ;  /* 0x00110000ad18783b */ /* 0x000f2e0000004200 */
[C---:B---3--:R-:W-:Y:S08]  /*112e0*/  HMMA.16816.F32.BF16 R8, R4.reuse, R16, R8 ;  /* 0x000000100408723c */ /* 0x048ff00000041808 */
[----:B------:R-:W-:Y:S01]  /*112f0*/  HMMA.16816.F32.BF16 R96, R4, R18, R96 ;  /* 0x000000120460723c */ /* 0x000fe20000041860 */
[----:B------:R-:W3:Y:S06]  /*11300*/  LDSM.16.MT88.4 R16, [R165+0x3100] ;  /* 0x00310000a510783b */ /* 0x000eec0000004200 */
[----:B------:R-:W-:Y:S01]  /*11310*/  F2FP.BF16.PACK_AB R4, R168, R167 ;  /* 0x000000a7a804723e */ /* 0x000fe200000010ff */
[----:B------:R-:W-:Y:S01]  /*11320*/  FADD.FTZ R167, R167, R152 ;  /* 0x00000098a7a77221 */ /* 0x000fe20000010000 */
[----:B------:R-:W-:Y:S01]  /*11330*/  F2FP.BF16.PACK_AB R5, R175, R174 ;  /* 0x000000aeaf05723e */ /* 0x000fe200000010ff */
[----:B------:R-:W-:Y:S01]  /*11340*/  FADD.FTZ R174, R174, R133 ;  /* 0x00000085aeae7221 */ /* 0x000fe20000010000 */
[----:B------:R-:W-:Y:S01]  /*11350*/  F2FP.BF16.PACK_AB R6, R169, R170 ;  /* 0x000000aaa906723e */ /* 0x000fe200000010ff */
[----:B------:R-:W-:Y:S01]  /*11360*/  FADD.FTZ R167, R168, R167 ;  /* 0x000000a7a8a77221 */ /* 0x000fe20000010000 */
[----:B------:R-:W-:Y:S01]  /*11370*/  F2FP.BF16.PACK_AB R7, R178, R177 ;  /* 0x000000b1b207723e */ /* 0x000fe200000010ff */
[----:B------:R-:W-:-:S02]  /*11380*/  FADD.FTZ R174, R175, R174 ;  /* 0x000000aeafae7221 */ /* 0x000fc40000010000 */
[----:B------:R-:W-:Y:S02]  /*11390*/  FADD.FTZ R170, R170, R167 ;  /* 0x000000a7aaaa7221 */ /* 0x000fe40000010000 */
[----:B------:R-:W-:Y:S02]  /*113a0*/  FADD.FTZ R177, R177, R174 ;  /* 0x000000aeb1b17221 */ /* 0x000fe40000010000 */
[----:B-1----:R-:W-:Y:S01]  /*113b0*/  HMMA.16816.F32.BF16 R36, R4, R12, R36 ;  /* 0x0000000c0424723c */ /* 0x002fe20000041824 */
[----:B------:R-:W-:Y:S02]  /*113c0*/  FADD.FTZ R170, R169, R170 ;  /* 0x000000aaa9aa7221 */ /* 0x000fe40000010000 */
[----:B------:R-:W-:-:S05]  /*113d0*/  FADD.FTZ R177, R178, R177 ;  /* 0x000000b1b2b17221 */ /* 0x000fca0000010000 */
        /* <DEDUP_REMOVED lines=53> */
[C---:B---3--:R-:W-:Y:S07]  /*11730*/  HMMA.16816.F32.BF16 R68, R4.reuse, R16, R68 ;  /* 0x000000100444723c */ /* 0x048fee0000041844 */
[-C--:B------:R-:W-:Y:S01]  /*11740*/  @P0 IMAD.WIDE.U32 R16, R95, R93.reuse, R210 ;  /* 0x0000005d5f100225 */ /* 0x080fe200078e00d2 */
[C---:B------:R-:W-:Y:S07]  /*11750*/  HMMA.16816.F32.BF16 R72, R4.reuse, R18, R72 ;  /* 0x000000120448723c */ /* 0x040fee0000041848 */
[----:B------:R-:W-:Y:S01]  /*11760*/  @P0 LEA R18, P1, R16, c[0x0][0x1c8], 0x1 ;  /* 0x0000720010120a11 */ /* 0x000fe200078208ff */
[C---:B------:R-:W-:Y:S08]  /*11770*/  HMMA.16816.F32.BF16 R44, R4.reuse, R148, R44 ;  /* 0x00000094042c723c */ /* 0x040ff0000004182c */
[C---:B-1----:R-:W-:Y:S07]  /*11780*/  HMMA.16816.F32.BF16 R84, R4.reuse, R12, R84 ;  /* 0x0000000c0454723c */ /* 0x042fee0000041854 */
[----:B------:R-:W-:Y:S01]  /*11790*/  @P3 IMAD.HI.U32 R13, R92, c[0x0][0x2c8], RZ ;  /* 0x0000b2005c0d3a27 */ /* 0x000fe200078e00ff */
[----:B------:R-:W-:Y:S01]  /*117a0*/  @P0 SHF.R.S32.HI R12, RZ, 0x1f, R95 ;  /* 0x0000001fff0c0819 */ /* 0x000fe2000001145f */
[----:B------:R-:W-:Y:S03]  /*117b0*/  HMMA.16816.F32.BF16 R88, R4, R14, R88 ;  /* 0x0000000e0458723c */ /* 0x000fe60000041858 */
[----:B------:R-:W-:Y:S01]  /*117c0*/  @P3 SHF.R.U32.HI R92, RZ, c[0x0][0x2cc], R13 ;  /* 0x0000b300ff5c3a19 */ /* 0x000fe2000001160d */
[----:B------:R-:W-:-:S03]  /*117d0*/  @P0 IMAD R12, R12, R93, R94 ;  /* 0x0000005d0c0c0224 */ /* 0x000fc600078e025e */
[----:B------:R-:W-:Y:S01]  /*117e0*/  IADD3 R92, R92, R215, -R218 ;  /* 0x000000d75c5c7210 */ /* 0x000fe20007ffe8da */
[----:B------:R-:W-:Y:S01]  /*117f0*/  @P0 IMAD.IADD R13, R17, 0x1, R12 ;  /* 0x00000001110d0824 */ /* 0x000fe200078e020c */
[C---:B------:R-:W-:Y:S02]  /*11800*/  HMMA.16816.F32.BF16 R48, R4.reuse, R150, R48 ;  /* 0x000000960430723c */ /* 0x040fe40000041830 */
[----:B------:R-:W-:Y:S02]  /*11810*/  SHF.R.S32.HI R15, RZ, 0x1f, R92 ;  /* 0x0000001fff0f7819 */ /* 0x000fe4000001145c */
[----:B------:R-:W-:Y:S02]  /*11820*/  @P0 LEA.HI.X R19, R16, c[0x0][0x1cc], R13, 0x1, P1 ;  /* 0x0000730010130a11 */ /* 0x000fe400008f0c0d */
[----:B------:R-:W-:Y:S02]  /*11830*/  LEA.HI R3, R15, R92, RZ, 0x6 ;  /* 0x0000005c0f037211 */ /* 0x000fe400078f30ff */
[----:B--2---:R-:W-:Y:S01]  /*11840*/  HMMA.16816.F32.BF16 R92, R4, R20, R8 ;  /* 0x00000014045c723c */ /* 0x004fe20000041808 */
[----:B------:R-:W-:Y:S01]  /*11850*/  @!PT LDS RZ, [RZ] ;  /* 0x00000000fffff984 */ /* 0x000fe20000000800 */
[----:B------:R-:W-:Y:S01]  /*11860*/  @!PT LDS RZ, [RZ] ;  /* 0x00000000fffff984 */ /* 0x000fe20000000800 */
[----:B------:R-:W-:Y:S01]  /*11870*/  @!PT LDS RZ, [RZ] ;  /* 0x00000000fffff984 */ /* 0x000fe20000000800 */
[----:B------:R1:W-:Y:S01]  /*11880*/  @P0 LDGSTS.E.BYPASS.LTC128B.128 [R132+0xc100], [R18.64], !P6 ;  /* 0x0c10000012840fae */ /* 0x0003e2000f101d46 */
[----:B------:R-:W-:-:S03]  /*11890*/  SHF.R.S32.HI R3, RZ, 0x6, R3 ;  /* 0x00000006ff037819 */ /* 0x000fc60000011403 */
[----:B------:R1:W-:Y:S01]  /*118a0*/  @P0 LDGSTS.E.BYPASS.LTC128B.128 [R132+0xe100], [R18.64+0x80], !P5 ;  /* 0x0e10008012840fae */ /* 0x0003e2000e901d46 */
[----:B------:R-:W-:Y:S02]  /*118b0*/  IMNMX R234, RZ, R3, !PT ;  /* 0x00000003ffea7217 */ /* 0x000fe40007800200 */
[C---:B------:R-:W-:Y:S01]  /*118c0*/  @P0 LEA R8, P1, R199.reuse, R18, 0x1 ;  /* 0x00000012c7080211 */ /* 0x040fe200078208ff */
[----:B------:R1:W-:Y:S01]  /*118d0*/  @P0 LDGSTS.E.BYPASS.LTC128B.128 [R132+0x10100], [R18.64+0x100], !P4 ;  /* 0x1010010012840fae */ /* 0x0003e2000e101d46 */
[----:B------:R-:W-:Y:S02]  /*118e0*/  HMMA.16816.F32.BF16 R76, R4, R144, R76 ;  /* 0x00000090044c723c */ /* 0x000fe4000004184c */
[----:B------:R-:W-:-:S05]  /*118f0*/  @P0 LEA.HI.X R9, R199, R19, R198, 0x1, P1 ;  /* 0x00000013c7090211 */ /* 0x000fca00008f0cc6 */
[----:B------:R1:W-:Y:S01]  /*11900*/  @P0 LDGSTS.E.BYPASS.LTC128B.128 [R132+0xd100], [R8.64], !P6 ;  /* 0x0d10000008840fae */ /* 0x0003e2000f101d46 */
[C---:B------:R-:W-:Y:S03]  /*11910*/  HMMA.16816.F32.BF16 R80, R4.reuse, R146, R80 ;  /* 0x000000920450723c */ /* 0x040fe60000041850 */
[----:B------:R1:W-:Y:S04]  /*11920*/  @P0 LDGSTS.E.BYPASS.LTC128B.128 [R132+0xf100], [R8.64+0x80], !P5 ;  /* 0x0f10008008840fae */ /* 0x0003e8000e901d46 */
[----:B------:R1:W-:Y:S01]  /*11930*/  @P0 LDGSTS.E.BYPASS.LTC128B.128 [R132+0x11100], [R8.64+0x100], !P4 ;  /* 0x1110010008840fae */ /* 0x0003e2000e101d46 */
[----:B------:R-:W-:Y:S01]  /*11940*/  ISETP.GE.AND P0, PT, R217, R234, PT ;  /* 0x000000ead900720c */ /* 0x000fe20003f06270 */
[C---:B------:R-:W-:Y:S02]  /*11950*/  HMMA.16816.F32.BF16 R128, R4.reuse, R140, R128 ;  /* 0x0000008c0480723c */ /* 0x040fe40000041880 */
[----:B------:R-:W0:Y:S06]  /*11960*/  LDGDEPBAR ;  /* 0x00000000000079af */ /* 0x000e2c0000000000 */
        /* <DEDUP_REMOVED lines=11> */
[C---:B-1----:R-:W-:Y:S01]  /*11a20*/  IADD3 RZ, P1, R206.reuse, 0x40, RZ ;  /* 0x00000040ceff7810 */ /* 0x042fe20007f3e0ff */
[----:B------:R-:W-:Y:S01]  /*11a30*/  IMAD.MOV.U32 R132, RZ, RZ, R0 ;  /* 0x000000ffff847224 */ /* 0x000fe200078e0000 */
[----:B------:R-:W-:Y:S01]  /*11a40*/  IADD3 RZ, P0, R206, 0x80, RZ ;  /* 0x00000080ceff7810 */ /* 0x000fe20007f1e0ff */
[----:B------:R-:W-:Y:S01]  /*11a50*/  IMAD.MOV.U32 R3, RZ, RZ, R2 ;  /* 0x000000ffff037224 */ /* 0x000fe200078e0002 */
[----:B------:R-:W-:Y:S01]  /*11a60*/  IADD3.X R232, RZ, R211, RZ, P1, !PT ;  /* 0x000000d3ffe87210 */ /* 0x000fe20000ffe4ff */
[----:B------:R-:W-:Y:S01]  /*11a70*/  IMAD.MOV.U32 R212, RZ, RZ, RZ ;  /* 0x000000ffffd47224 */ /* 0x000fe200078e00ff */
[C---:B------:R-:W-:Y:S01]  /*11a80*/  IADD3 R227, P1, R204.reuse, 0x80, RZ ;  /* 0x00000080cce37810 */ /* 0x040fe20007f3e0ff */
[----:B------:R-:W-:Y:S01]  /*11a90*/  IMAD.X R231, RZ, RZ, R211, P0 ;  /* 0x000000ffffe77224 */ /* 0x000fe200000e06d3 */
[----:B------:R-:W-:Y:S01]  /*11aa0*/  IADD3 R225, P0, R204, 0x40, RZ ;  /* 0x00000040cce17810 */ /* 0x000fe20007f1e0ff */
[----:B------:R-:W-:Y:S01]  /*11ab0*/  IMAD.IADD R133, R189, 0x1, R186 ;  /* 0x00000001bd857824 */ /* 0x000fe200078e02ba */
[----:B------:R-:W-:Y:S01]  /*11ac0*/  IADD3 R190, R187, 0xc100, RZ ;  /* 0x0000c100bbbe7810 */ /* 0x000fe20007ffe0ff */
[----:B------:R-:W-:Y:S01]  /*11ad0*/  @P3 IMAD.HI.U32 R229, R220, c[0x0][0x2c8], RZ ;  /* 0x0000b200dce53a27 */ /* 0x000fe200078e00ff */
[----:B------:R-:W-:Y:S01]  /*11ae0*/  MOV R230, 0x20 ;  /* 0x0000002000e67802 */ /* 0x000fe20000000f00 */
[----:B------:R-:W-:Y:S01]  /*11af0*/  UMOV UR5, 0x1 ;  /* 0x0000000100057882 */ /* 0x000fe20000000000 */
[C---:B------:R-:W-:Y:S01]  /*11b00*/  IADD3 R223, R206.reuse, 0x40, RZ ;  /* 0x00000040cedf7810 */ /* 0x040fe20007ffe0ff */
[----:B------:R-:W-:Y:S01]  /*11b10*/  IMAD.MOV.U32 R228, RZ, RZ, -0x40 ;  /* 0xffffffc0ffe47424 */ /* 0x000fe200078e00ff */
[----:B------:R-:W-:Y:S01]  /*11b20*/  IADD3 R221, R206, 0x80, RZ ;  /* 0x00000080cedd7810 */ /* 0x000fe20007ffe0ff */
[----:B------:R-:W-:Y:S01]  /*11b30*/  IMAD.X R226, RZ, RZ, R209, P1 ;  /* 0x000000ffffe27224 */ /* 0x000fe200008e06d1 */
[----:B------:R-:W-:-:S02]  /*11b40*/  IADD3.X R224, RZ, R209, RZ, P0, !PT ;  /* 0x000000d1ffe07210 */ /* 0x000fc400007fe4ff */
.L_x_1310:
[----:B------:R-:W-:Y:S04]  /*11b50*/  DEPBAR.LE SB0, 0x2 ;  /* 0x000080800000791a */ /* 0x000fe80000000000 */
[----:B------:R-:W-:Y:S01]  /*11b60*/  BAR.SYNC.DEFER_BLOCKING 0x0 ;  /* 0x0000000000007b1d */ /* 0x000fe20000010000 */
[----:B------:R-:W-:Y:S01]  /*11b70*/  MOV R193, UR5 ;  /* 0x0000000500c17c02 */ /* 0x000fe20008000f00 */
[----:B------:R-:W-:Y:S01]  /*11b80*/  UIMAD UR4, UR5, 0x6000, URZ ;  /* 0x00006000050478a4 */ /* 0x000fe2000f8e023f */
[C---:B------:R-:W-:Y:S01]  /*11b90*/  ISETP.GE.AND P0, PT, R217.reuse, 0x1, PT ;  /* 0x00000001d900780c */ /* 0x040fe20003f06270 */
[----:B------:R-:W-:Y:S01]  /*11ba0*/  UIADD3 UR8, UR5, 0x1, URZ ;  /* 0x0000000105087890 */ /* 0x000fe2000fffe03f */
[----:B------:R-:W-:Y:S01]  /*11bb0*/  IADD3 R8, R217, -0x1, RZ ;  /* 0xffffffffd9087810 */ /* 0x000fe20007ffe0ff */
[----:B------:R-:W-:Y:S01]  /*11bc0*/  IMAD R152, R193, 0x6000, R187 ;  /* 0x00006000c1987824 */ /* 0x000fe200078e02bb */
[----:B------:R-:W-:Y:S01]  /*11bd0*/  LOP3.LUT P2, RZ, R219, 0x2, RZ, 0xc0, !PT ;  /* 0x00000002dbff7812 */ /* 0x000fe2000784c0ff */
[----:B------:R-:W-:Y:S01]  /*11be0*/  IMAD R193, R193, 0x6000, R190 ;  /* 0x00006000c1c17824 */ /* 0x000fe200078e02be */
[----:B------:R-:W-:Y:S01]  /*11bf0*/  LOP3.LUT P3, RZ, R197, 0x1, RZ, 0xc0, !PT ;  /* 0x00000001c5ff7812 */ /* 0x000fe2000786c0ff */
[----:B------:R-:W-:Y:S01]  /*11c00*/  UISETP.GE.AND UP0, UPT, UR5, 0x1, UPT ;  /* 0x000000010500788c */ /* 0x000fe2000bf06270 */
[----:B------:R-:W-:Y:S02]  /*11c10*/  SEL R188, R230, 0xffffffe0, !P2 ;  /* 0xffffffe0e6bc7807 */ /* 0x000fe40005000000 */
[----:B------:R-:W-:Y:S01]  /*11c20*/  ISETP.NE.AND P2, PT, R216, 0x1, PT ;  /* 0x00000001d800780c */ /* 0x000fe20003f45270 */
[----:B------:R-:W-:Y:S01]  /*11c30*/  USEL UR5, UR8, URZ, !UP0 ;  /* 0x0000003f08057287 */ /* 0x000fe2000c000000 */
[-C--:B------:R-:W-:Y:S01]  /*11c40*/  IADD3 R192, R188, R193.reuse, RZ ;  /* 0x000000c1bcc07210 */ /* 0x080fe20007ffe0ff */
[----:B------:R-:W-:Y:S01]  /*11c50*/  @P0 IMAD R171, R212, 0x6000, R202 ;  /* 0x00006000d4ab0824 */ /* 0x000fe200078e02ca */
[----:B------:R-:W-:Y:S02]  /*11c60*/  @P0 SHF.R.S32.HI R29, RZ, 0x1f, R8 ;  /* 0x0000001fff1d0819 */ /* 0x000fe40000011408 */
[----:B------:R-:W-:Y:S03]  /*11c70*/  IADD3 R194, R188, R193, R191 ;  /* 0x000000c1bcc27210 */ /* 0x000fe60007ffe0bf */
[----:B------:R-:W-:Y:S01]  /*11c80*/  @P0 IMAD R29, R29, c[0x0][0x208], RZ ;  /* 0x000082001d1d0a24 */ /* 0x000fe200078e02ff */
[----:B------:R-:W-:Y:S03]  /*11c90*/  LDSM.16.M88.4 R136, [R189] ;  /* 0x00000000bd88783b */ /* 0x000fe60000000200 */
[C---:B------:R-:W-:Y:S02]  /*11ca0*/  @P0 IMAD R29, R8.reuse, c[0x0][0x20c], R29 ;  /* 0x00008300081d0a24 */ /* 0x040fe400078e021d */
[----:B------:R-:W-:Y:S03]  /*11cb0*/  @P0 IMAD.WIDE.U32 R8, R8, c[0x0][0x208], RZ ;  /* 0x0000820008080a25 */ /* 0x000fe600078e00ff */
[----:B------:R-:W1:Y:S02]  /*11cc0*/  LDSM.16.M88.4 R140, [R152+0xc100] ;  /* 0x00c10000988c783b */ /* 0x000e640000000200 */
[----:B------:R-:W-:Y:S02]  /*11cd0*/  @P0 SHF.L.U32 R0, R8, 0x6, RZ ;  /* 0x0000000608000819 */ /* 0x000fe400000006ff */
[----:B------:R-:W-:Y:S02]  /*11ce0*/  @P0 IADD3 R29, R9, R29, RZ ;  /* 0x0000001d091d0210 */ /* 0x000fe40007ffe0ff */
[----:B------:R-:W-:Y:S02]  /*11cf0*/  @P0 IADD3 R9, P1, R0, R204, RZ ;  /* 0x000000cc00090210 */ /* 0x000fe40007f3e0ff */
[----:B------:R-:W-:Y:S01]  /*11d00*/  @P0 SHF.L.U64.HI R29, R8, 0x6, R29 ;  /* 0x00000006081d0819 */ /* 0x000fe2000001021d */
[----:B------:R-:W2:Y:S03]  /*11d10*/  LDSM.16.M88.4 R144, [R152+0xc900] ;  /* 0x00c900009890783b */ /* 0x000ea60000000200 */
[----:B------:R-:W-:Y:S02]  /*11d20*/  @P0 IADD3.X R2, R29, R209, RZ, P1, !PT ;  /* 0x000000d11d020210 */ /* 0x000fe40000ffe4ff */
[C---:B------:R-:W-:Y:S03]  /*11d30*/  @P0 LEA R168, P1, R9.reuse, c[0x0][0x1f8], 0x1 ;  /* 0x00007e0009a80a11 */ /* 0x040fe600078208ff */
[----:B------:R-:W3:Y:S01]  /*11d40*/  LDSM.16.M88.4 R148, [R152+0xd100] ;  /* 0x00d100009894783b */ /* 0x000ee20000000200 */
[----:B------:R-:W-:Y:S02]  /*11d50*/  @P0 LEA.HI.X R169, R9, c[0x0][0x1fc], R2, 0x1, P1 ;  /* 0x00007f0009a90a11 */ /* 0x000fe400008f0c02 */
[C---:B------:R-:W-:Y:S04]  /*11d60*/  @P0 IADD3 R9, P1, R0.reuse, R225, RZ ;  /* 0x000000e100090210 */ /* 0x040fe80007f3e0ff */
[----:B------:R-:W-:Y:S01]  /*11d70*/  @P0 IADD3.X R2, R29, R224, RZ, P1, !PT ;  /* 0x000000e01d020210 */ /* 0x000fe20000ffe4ff */
[----:B------:R-:W4:Y:S01]  /*11d80*/  LDSM.16.M88.4 R32, [R152+0xd900] ;  /* 0x00d900009820783b */ /* 0x000f220000000200 */
[C---:B------:R-:W-:Y:S04]  /*11d90*/  @P0 LEA R164, P1, R9.reuse, c[0x0][0x1f8], 0x1 ;  /* 0x00007e0009a40a11 */ /* 0x040fe800078208ff */
[----:B------:R-:W-:Y:S02]  /*11da0*/  @P0 LEA.HI.X R165, R9, c[0x0][0x1fc], R2, 0x1, P1 ;  /* 0x00007f0009a50a11 */ /* 0x000fe400008f0c02 */
[----:B------:R-:W-:Y:S01]  /*11db0*/  @P0 IADD3 R2, P1, R0, R227, RZ ;  /* 0x000000e300020210 */ /* 0x000fe20007f3e0ff */
[----:B------:R-:W-:Y:S03]  /*11dc0*/  LDSM.16.M88.4 R152, [R192+0x800] ;  /* 0x00080000c098783b */ /* 0x000fe60000000200 */
[----:B------:R-:W-:Y:S02]  /*11dd0*/  @P0 IADD3.X R13, R29, R226, RZ, P1, !PT ;  /* 0x000000e21d0d0210 */ /* 0x000fe40000ffe4ff */
[C---:B------:R-:W-:Y:S01]  /*11de0*/  @P0 LEA R166, P1, R2.reuse, c[0x0][0x1f8], 0x1 ;  /* 0x00007e0002a60a11 */ /* 0x040fe200078208ff */
[C---:B-1----:R-:W-:Y:S03]  /*11df0*/  HMMA.16816.F32.BF16 R4, R136.reuse, R140, RZ ;  /* 0x0000008c8804723c */ /* 0x042fe600000418ff */
[----:B------:R-:W-:Y:S02]  /*11e00*/  @P0 LEA.HI.X R167, R2, c[0x0][0x1fc], R13, 0x1, P1 ;  /* 0x00007f0002a70a11 */ /* 0x000fe400008f0c0d */
[----:B------:R-:W-:Y:S03]  /*11e10*/  @P0 IADD3 R0, P1, R201, R0, RZ ;  /* 0x00000000c9000210 */ /* 0x000fe60007f3e0ff */
[C---:B------:R-:W-:Y:S01]  /*11e20*/  HMMA.16816.F32.BF16 R8, R136.reuse, R142, RZ ;  /* 0x0000008e8808723c */ /* 0x040fe200000418ff */
[----:B------:R-:W-:Y:S01]  /*11e30*/  @P0 IADD3.X R29, R200, R29, RZ, P1, !PT ;  /* 0x0000001dc81d0210 */ /* 0x000fe20000ffe4ff */
[----:B------:R-:W-:Y:S02]  /*11e40*/  LDSM.16.M88.4 R140, [R133] ;  /* 0x00000000858c783b */ /* 0x000fe40000000200 */
[----:B------:R-:W-:Y:S04]  /*11e50*/  @P0 IADD3 R2, P1, R0, R204, RZ ;  /* 0x000000cc00020210 */ /* 0x000fe80007f3e0ff */
[C---:B--2---:R-:W-:Y:S01]  /*11e60*/  HMMA.16816.F32.BF16 R12, R136.reuse, R144, RZ ;  /* 0x00000090880c723c */ /* 0x044fe200000418ff */
[C---:B------:R-:W-:Y:S03]  /*11e70*/  @P0 IADD3.X R21, R29.reuse, R209, RZ, P1, !PT ;  /* 0x000000d11d150210 */ /* 0x040fe60000ffe4ff */
[C---:B------:R-:W-:Y:S04]  /*11e80*/  @P0 LEA R172, P1, R2.reuse, c[0x0][0x1f8], 0x1 ;  /* 0x00007e0002ac0a11 */ /* 0x040fe800078208ff */
[C---:B------:R-:W-:Y:S01]  /*11e90*/  HMMA.16816.F32.BF16 R16, R136.reuse, R146, RZ ;  /* 0x000000928810723c */ /* 0x040fe200000418ff */
[----:B------:R-:W-:Y:S01]  /*11ea0*/  @P0 LEA.HI.X R173, R2, c[0x0][0x1fc], R21, 0x1, P1 ;  /* 0x00007f0002ad0a11 */ /* 0x000fe200008f0c15 */
[----:B------:R-:W1:Y:S02]  /*11eb0*/  LDSM.16.M88.4 R144, [R192] ;  /* 0x00000000c090783b */ /* 0x000e640000000200 */
[----:B------:R-:W-:Y:S04]  /*11ec0*/  @P0 IADD3 R2, P1, R0, R225, RZ ;  /* 0x000000e100020210 */ /* 0x000fe80007f3e0ff */
[C---:B---3--:R-:W-:Y:S01]  /*11ed0*/  HMMA.16816.F32.BF16 R20, R136.reuse, R148, RZ ;  /* 0x000000948814723c */ /* 0x048fe200000418ff */
[----:B------:R-:W-:Y:S03]  /*11ee0*/  @P0 IADD3.X R31, R29, R224, RZ, P1, !PT ;  /* 0x000000e01d1f0210 */ /* 0x000fe60000ffe4ff */
[C---:B------:R-:W-:Y:S04]  /*11ef0*/  @P0 LEA R174, P1, R2.reuse, c[0x0][0x1f8], 0x1 ;  /* 0x00007e0002ae0a11 */ /* 0x040fe800078208ff */
[C---:B------:R-:W-:Y:S01]  /*11f00*/  HMMA.16816.F32.BF16 R24, R136.reuse, R150, RZ ;  /* 0x000000968818723c */ /* 0x040fe200000418ff */
[----:B------:R-:W-:Y:S01]  /*11f10*/  @P0 LEA.HI.X R175, R2, c[0x0][0x1fc], R31, 0x1, P1 ;  /* 0x00007f0002af0a11 */ /* 0x000fe200008f0c1f */
[----:B------:R-:W2:Y:S02]  /*11f20*/  LDSM.16.M88.4 R148, [R192+0x1000] ;  /* 0x00100000c094783b */ /* 0x000ea40000000200 */
[----:B------:R-:W-:Y:S02]  /*11f30*/  @P0 IADD3 R157, P1, R0, R227, RZ ;  /* 0x000000e3009d0210 */ /* 0x000fe40007f3e0ff */
[----:B------:R-:W-:Y:S02]  /*11f40*/  IADD3 R2, R191, R192, RZ ;  /* 0x000000c0bf027210 */ /* 0x000fe40007ffe0ff */
[----:B------:R-:W-:Y:S02]  /*11f50*/  @P0 IADD3.X R0, R29, R226, RZ, P1, !PT ;  /* 0x000000e21d000210 */ /* 0x000fe40000ffe4ff */
[C---:B----4-:R-:W-:Y:S02]  /*11f60*/  HMMA.16816.F32.BF16 R28, R136.reuse, R32, RZ ;  /* 0x00000020881c723c */ /* 0x050fe400000418ff */
[C---:B------:R-:W-:Y:S04]  /*11f70*/  @P0 LEA R176, P1, R157.reuse, c[0x0][0x1f8], 0x1 ;  /* 0x00007e009db00a11 */ /* 0x040fe800078208ff */
[----:B------:R-:W-:Y:S02]  /*11f80*/  @P0 LEA.HI.X R177, R157, c[0x0][0x1fc], R0, 0x1, P1 ;  /* 0x00007f009db10a11 */ /* 0x000fe400008f0c00 */
[----:B------:R-:W-:Y:S01]  /*11f90*/  HMMA.16816.F32.BF16 R32, R136, R34, RZ ;  /* 0x000000228820723c */ /* 0x000fe200000418ff */
[----:B------:R-:W3:Y:S03]  /*11fa0*/  LDSM.16.M88.4 R156, [R192+0x1800] ;  /* 0x00180000c09c783b */ /* 0x000ee60000000200 */
[----:B------:R-:W-:Y:S04]  /*11fb0*/  IADD3 R0, R191, R193, RZ ;  /* 0x000000c1bf007210 */ /* 0x000fe80007ffe0ff */
[C---:B-1----:R-:W-:Y:S01]  /*11fc0*/  HMMA.16816.F32.BF16 R4, R140.reuse, R144, R4 ;  /* 0x000000908c04723c */ /* 0x042fe20000041804 */
[----:B------:R-:W-:Y:S01]  /*11fd0*/  @!PT LDS RZ, [RZ] ;  /* 0x00000000fffff984 */ /* 0x000fe20000000800 */
[----:B------:R-:W-:Y:S01]  /*11fe0*/  @!PT LDS RZ, [RZ] ;  /* 0x00000000fffff984 */ /* 0x000fe20000000800 */
[----:B------:R-:W-:Y:S01]  /*11ff0*/  @!PT LDS RZ, [RZ] ;  /* 0x00000000fffff984 */ /* 0x000fe20000000800 */
[----:B------:R1:W-:Y:S07]  /*12000*/  @P0 LDGSTS.E.BYPASS.LTC128B.128 [R171], [R168.64], !P6 ;  /* 0x00000000a8ab0fae */ /* 0x0003ee000f101d46 */
[C---:B------:R-:W-:Y:S01]  /*12010*/  HMMA.16816.F32.BF16 R8, R140.reuse, R146, R8 ;  /* 0x000000928c08723c */ /* 0x040fe20000041808 */
[----:B------:R4:W-:Y:S07]  /*12020*/  @P0 LDGSTS.E.BYPASS.LTC128B.128 [R171+0x2000], [R164.64], !P5 ;  /* 0x02000000a4ab0fae */ /* 0x0009ee000e901d46 */
[C---:B------:R-:W-:Y:S01]  /*12030*/  HMMA.16816.F32.BF16 R12, R140.reuse, R152, R12 ;  /* 0x000000988c0c723c */ /* 0x040fe2000004180c */
[----:B------:R4:W-:Y:S07]  /*12040*/  @P0 LDGSTS.E.BYPASS.LTC128B.128 [R171+0x4000], [R166.64], !P3 ;  /* 0x04000000a6ab0fae */ /* 0x0009ee000d901d46 */
[C---:B------:R-:W-:Y:S01]  /*12050*/  HMMA.16816.F32.BF16 R16, R140.reuse, R154, R16 ;  /* 0x0000009a8c10723c */ /* 0x040fe20000041810 */
[----:B------:R1:W-:Y:S07]  /*12060*/  @P0 LDGSTS.E.BYPASS.LTC128B.128 [R171+0x1000], [R172.64], !P6 ;  /* 0x01000000acab0fae */ /* 0x0003ee000f101d46 */
[C---:B--2---:R-:W-:Y:S01]  /*12070*/  HMMA.16816.F32.BF16 R20, R140.reuse, R148, R20 ;  /* 0x000000948c14723c */ /* 0x044fe20000041814 */
[----:B------:R1:W-:Y:S07]  /*12080*/  @P0 LDGSTS.E.BYPASS.LTC128B.128 [R171+0x3000], [R174.64], !P5 ;  /* 0x03000000aeab0fae */ /* 0x0003ee000e901d46 */
[C---:B------:R-:W-:Y:S01]  /*12090*/  HMMA.16816.F32.BF16 R24, R140.reuse, R150, R24 ;  /* 0x000000968c18723c */ /* 0x040fe20000041818 */
[----:B------:R1:W-:Y:S07]  /*120a0*/  @P0 LDGSTS.E.BYPASS.LTC128B.128 [R171+0x5000], [R176.64], !P3 ;  /* 0x05000000b0ab0fae */ /* 0x0003ee000d901d46 */
[C---:B---3--:R-:W-:Y:S01]  /*120b0*/  HMMA.16816.F32.BF16 R28, R140.reuse, R156, R28 ;  /* 0x0000009c8c1c723c */ /* 0x048fe2000004181c */
[----:B------:R-:W-:Y:S07]  /*120c0*/  LDSM.16.M88.4 R136, [R185] ;  /* 0x00000000b988783b */ /* 0x000fee0000000200 */
[----:B------:R-:W-:Y:S01]  /*120d0*/  HMMA.16816.F32.BF16 R32, R140, R158, R32 ;  /* 0x0000009e8c20723c */ /* 0x000fe20000041820 */
[----:B------:R-:W2:Y:S08]  /*120e0*/  LDSM.16.M88.4 R160, [R0] ;  /* 0x0000000000a0783b */ /* 0x000eb00000000200 */
[----:B------:R-:W3:Y:S08]  /*120f0*/  LDSM.16.M88.4 R144, [R0+0x800] ;  /* 0x000800000090783b */ /* 0x000ef00000000200 */
[----:B------:R-:W5:Y:S08]  /*12100*/  LDSM.16.M88.4 R152, [R0+0x1000] ;  /* 0x001000000098783b */ /* 0x000f700000000200 */
[----:B------:R-:W0:Y:S08]  /*12110*/  LDGDEPBAR ;  /* 0x00000000000079af */ /* 0x000e300000000000 */
[----:B------:R-:W5:Y:S01]  /*12120*/  LDSM.16.M88.4 R148, [R0+0x1800] ;  /* 0x001800000094783b */ /* 0x000f620000000200 */
[C---:B--2---:R-:W-:Y:S07]  /*12130*/  HMMA.16816.F32.BF16 R4, R136.reuse, R160, R4 ;  /* 0x000000a08804723c */ /* 0x044fee0000041804 */
[----:B----4-:R-:W-:Y:S01]  /*12140*/  LDSM.16.M88.4 R164, [R184] ;  /* 0x00000000b8a4783b */ /* 0x010fe20000000200 */
[C---:B------:R-:W-:Y:S07]  /*12150*/  HMMA.16816.F32.BF16 R8, R136.reuse, R162, R8 ;  /* 0x000000a28808723c */ /* 0x040fee0000041808 */
[----:B-1----:R-:W1:Y:S01]  /*12160*/  LDSM.16.M88.4 R168, [R2] ;  /* 0x0000000002a8783b */ /* 0x002e620000000200 */
[C---:B---3--:R-:W-:Y:S07]  /*12170*/  HMMA.16816.F32.BF16 R12, R136.reuse, R144, R12 ;  /* 0x00000090880c723c */ /* 0x048fee000004180c */
[----:B------:R-:W2:Y:S01]  /*12180*/  LDSM.16.M88.4 R140, [R2+0x800] ;  /* 0x00080000028c783b */ /* 0x000ea20000000200 */
[C---:B------:R-:W-:Y:S07]  /*12190*/  HMMA.16816.F32.BF16 R16, R136.reuse, R146, R16 ;  /* 0x000000928810723c */ /* 0x040fee0000041810 */
[----:B------:R-:W3:Y:S01]  /*121a0*/  LDSM.16.M88.4 R156, [R2+0x1000] ;  /* 0x00100000029c783b */ /* 0x000ee20000000200 */
[C---:B-----5:R-:W-:Y:S07]  /*121b0*/  HMMA.16816.F32.BF16 R20, R136.reuse, R152, R20 ;  /* 0x000000988814723c */ /* 0x060fee0000041814 */
[----:B------:R-:W4:Y:S01]  /*121c0*/  LDSM.16.M88.4 R144, [R2+0x1800] ;  /* 0x001800000290783b */ /* 0x000f220000000200 */
[C---:B------:R-:W-:Y:S07]  /*121d0*/  HMMA.16816.F32.BF16 R24, R136.reuse, R154, R24 ;  /* 0x0000009a8818723c */ /* 0x040fee0000041818 */
[----:B------:R-:W-:Y:S01]  /*121e0*/  LDSM.16.M88.4 R152, [R193+0x2800] ;  /* 0x00280000c198783b */ /* 0x000fe20000000200 */
[C---:B------:R-:W-:Y:S07]  /*121f0*/  HMMA.16816.F32.BF16 R28, R136.reuse, R148, R28 ;  /* 0x00000094881c723c */ /* 0x040fee000004181c */
[----:B------:R-:W-:Y:S01]  /*12200*/  LDSM.16.M88.4 R160, [R193+0x3800] ;  /* 0x00380000c1a0783b */ /* 0x000fe20000000200 */
[----:B------:R-:W-:Y:S07]  /*12210*/  HMMA.16816.F32.BF16 R32, R136, R150, R32 ;  /* 0x000000968820723c */ /* 0x000fee0000041820 */
[----:B------:R-:W-:Y:S01]  /*12220*/  LDSM.16.M88.4 R136, [R189+0x4000] ;  /* 0x00400000bd88783b */ /* 0x000fe20000000200 */
[C---:B-1----:R-:W-:Y:S07]  /*12230*/  HMMA.16816.F32.BF16 R4, R164.reuse, R168, R4 ;  /* 0x000000a8a404723c */ /* 0x042fee0000041804 */
[----:B------:R-:W1:Y:S01]  /*12240*/  LDSM.16.M88.4 R148, [R193+0x2000] ;  /* 0x00200000c194783b */ /* 0x000e620000000200 */
[C---:B------:R-:W-:Y:S07]  /*12250*/  HMMA.16816.F32.BF16 R8, R164.reuse, R170, R8 ;  /* 0x000000aaa408723c */ /* 0x040fee0000041808 */
[----:B------:R-:W-:Y:S01]  /*12260*/  LDSM.16.M88.4 R168, [R192+0x2000] ;  /* 0x00200000c0a8783b */ /* 0x000fe20000000200 */
[C---:B--2---:R-:W-:Y:S07]  /*12270*/  HMMA.16816.F32.BF16 R12, R164.reuse, R140, R12 ;  /* 0x0000008ca40c723c */ /* 0x044fee000004180c */
[----:B------:R-:W-:Y:S01]  /*12280*/  LDSM.16.M88.4 R172, [R192+0x2800] ;  /* 0x00280000c0ac783b */ /* 0x000fe20000000200 */
[C---:B------:R-:W-:Y:S07]  /*12290*/  HMMA.16816.F32.BF16 R16, R164.reuse, R142, R16 ;  /* 0x0000008ea410723c */ /* 0x040fee0000041810 */
[----:B------:R-:W2:Y:S01]  /*122a0*/  LDSM.16.M88.4 R140, [R193+0x3000] ;  /* 0x00300000c18c783b */ /* 0x000ea20000000200 */
[C---:B---3--:R-:W-:Y:S07]  /*122b0*/  HMMA.16816.F32.BF16 R20, R164.reuse, R156, R20 ;  /* 0x0000009ca414723c */ /* 0x048fee0000041814 */
[----:B------:R-:W-:Y:S01]  /*122c0*/  LDSM.16.M88.4 R176, [R0+0x2000] ;  /* 0x0020000000b0783b */ /* 0x000fe20000000200 */
[C---:B------:R-:W-:Y:S07]  /*122d0*/  HMMA.16816.F32.BF16 R24, R164.reuse, R158, R24 ;  /* 0x0000009ea418723c */ /* 0x040fee0000041818 */
[----:B------:R-:W3:Y:S01]  /*122e0*/  LDSM.16.M88.4 R156, [R133+0x4000] ;  /* 0x00400000859c783b */ /* 0x000ee20000000200 */
[C---:B----4-:R-:W-:Y:S07]  /*122f0*/  HMMA.16816.F32.BF16 R28, R164.reuse, R144, R28 ;  /* 0x00000090a41c723c */ /* 0x050fee000004181c */
[----:B------:R-:W-:Y:S01]  /*12300*/  LDSM.16.M88.4 R180, [R193+0x4000] ;  /* 0x00400000c1b4783b */ /* 0x000fe20000000200 */
[----:B------:R-:W-:Y:S07]  /*12310*/  HMMA.16816.F32.BF16 R32, R164, R146, R32 ;  /* 0x00000092a420723c */ /* 0x000fee0000041820 */
[----:B------:R-:W4:Y:S01]  /*12320*/  LDSM.16.M88.4 R144, [R192+0x3000] ;  /* 0x00300000c090783b */ /* 0x000f220000000200 */
        /* <DEDUP_REMOVED lines=22> */
[----:B------:R-:W4:Y:S07]  /*12490*/  LDSM.16.M88.4 R144, [R194+0x2800] ;  /* 0x00280000c290783b */ /* 0x000f2e0000000200 */
        /* <DEDUP_REMOVED lines=44> */
[C---:B------:R-:W-:Y:S08]  /*12760*/  HMMA.16816.F32.BF16 R8, R164.reuse, R178, R8 ;  /* 0x000000b2a408723c */ /* 0x040ff00000041808 */
[C---:B----4-:R-:W-:Y:S08]  /*12770*/  HMMA.16816.F32.BF16 R12, R164.reuse, R144, R12 ;  /* 0x00000090a40c723c */ /* 0x050ff0000004180c */
        /* <DEDUP_REMOVED lines=33> */
[----:B------:R-:W-:Y:S01]  /*12990*/  FMUL.FTZ R252, R16, c[0x0][0x320] ;  /* 0x0000c80010fc7a20 */ /* 0x000fe20000410000 */
[----:B------:R-:W-:Y:S01]  /*129a0*/  MOV R16, R220 ;  /* 0x000000dc00107202 */ /* 0x000fe20000000f00 */
[----:B------:R-:W-:Y:S01]  /*129b0*/  FMUL.FTZ R163, R12, c[0x0][0x320] ;  /* 0x0000c8000ca37a20 */ /* 0x000fe20000410000 */
[----:B------:R-:W-:Y:S01]  /*129c0*/  @P2 SHF.R.U32.HI R16, RZ, c[0x0][0x2cc], R229 ;  /* 0x0000b300ff102a19 */ /* 0x000fe200000116e5 */
[----:B------:R-:W-:Y:S02]  /*129d0*/  FMUL.FTZ R154, R7, c[0x0][0x320] ;  /* 0x0000c800079a7a20 */ /* 0x000fe40000410000 */
[----:B------:R-:W-:Y:S02]  /*129e0*/  FMUL.FTZ R2, R5, c[0x0][0x320] ;  /* 0x0000c80005027a20 */ /* 0x000fe40000410000 */
[----:B------:R-:W-:Y:S01]  /*129f0*/  SHFL.IDX PT, R12, R16, 0x1, 0x1c1f ;  /* 0x003c1f00100c7f89 */ /* 0x000fe200000e0000 */
[----:B------:R2:W-:Y:S01]  /*12a00*/  MUFU.TANH R158, R11 ;  /* 0x0000000b009e7308 */ /* 0x0005e20000002400 */
[----:B------:R-:W-:Y:S02]  /*12a10*/  FMUL.FTZ R17, R17, c[0x0][0x320] ;  /* 0x0000c80011117a20 */ /* 0x000fe40000410000 */
[----:B------:R-:W-:Y:S02]  /*12a20*/  FMUL.FTZ R18, R18, c[0x0][0x320] ;  /* 0x0000c80012127a20 */ /* 0x000fe40000410000 */
        /* <DEDUP_REMOVED lines=9> */
[----:B------:R4:W-:Y:S01]  /*12ac0*/  MUFU.TANH R168, R13 ;  /* 0x0000000d00a87308 */ /* 0x0009e20000002400 */
[----:B------:R-:W-:Y:S01]  /*12ad0*/  FMUL.FTZ R27, R27, c[0x0][0x320] ;  /* 0x0000c8001b1b7a20 */ /* 0x000fe20000410000 */
[----:B--2---:R-:W-:Y:S01]  /*12ae0*/  LDSM.16.M88.4 R8, [R194+0x5800] ;  /* 0x00580000c208783b */ /* 0x004fe20000000200 */
[----:B------:R-:W-:Y:S07]  /*12af0*/  DEPBAR.LE SB0, 0x2 ;  /* 0x000080800000791a */ /* 0x000fee0000000000 */
[----:B------:R2:W-:Y:S01]  /*12b00*/  MUFU.TANH R170, R15 ;  /* 0x0000000f00aa7308 */ /* 0x0005e20000002400 */
[----:B---3--:R-:W3:Y:S09]  /*12b10*/  SHFL.IDX PT, R14, R16, RZ, 0x1c1f ;  /* 0x001c1fff100e7589 */ /* 0x008ef200000e0000 */
[----:B------:R-:W5:Y:S01]  /*12b20*/  MUFU.TANH R154, R154 ;  /* 0x0000009a009a7308 */ /* 0x000f620000002400 */
[----:B------:R-:W-:Y:S01]  /*12b30*/  BAR.SYNC.DEFER_BLOCKING 0x0 ;  /* 0x0000000000007b1d */ /* 0x000fe20000010000 */
[----:B----4-:R-:W-:Y:S05]  /*12b40*/  IMAD R13, R217, R228, 0x1 ;  /* 0x00000001d90d7424 */ /* 0x010fea00078e02e4 */
[----:B------:R-:W-:Y:S05]  /*12b50*/  IADD3 R13, R215, R13, -R222 ;  /* 0x0000000dd70d7210 */ /* 0x000fea0007ffe8de */
[----:B--2---:R-:W-:Y:S05]  /*12b60*/  IMAD.IADD R15, R13, 0x1, -R218 ;  /* 0x000000010d0f7824 */ /* 0x004fea00078e0ada */
[----:B---3--:R-:W-:Y:S04]  /*12b70*/  IADD3 R13, R15, R14, RZ ;  /* 0x0000000e0f0d7210 */ /* 0x008fe80007ffe0ff */
[C---:B------:R-:W-:Y:S01]  /*12b80*/  ISETP.GT.AND P0, PT, R13.reuse, RZ, PT ;  /* 0x000000ff0d00720c */ /* 0x040fe20003f04270 */
[C---:B------:R-:W-:Y:S05]  /*12b90*/  HMMA.16816.F32.BF16 R28, R172.reuse, R8, R28 ;  /* 0x00000008ac1c723c */ /* 0x040fea000004181c */
[----:B------:R-:W-:Y:S01]  /*12ba0*/  ISETP.GT.AND P2, PT, R13, 0x1, PT ;  /* 0x000000010d00780c */ /* 0x000fe20003f44270 */
[----:B------:R-:W2:Y:S01]  /*12bb0*/  MUFU.TANH R153, R153 ;  /* 0x0000009900997308 */ /* 0x000ea20000002400 */
[----:B------:R-:W-:Y:S01]  /*12bc0*/  IADD3 R9, R15, R12, RZ ;  /* 0x0000000c0f097210 */ /* 0x000fe20007ffe0ff */
[----:B------:R-:W-:Y:S01]  /*12bd0*/  HMMA.16816.F32.BF16 R32, R172, R10, R32 ;  /* 0x0000000aac20723c */ /* 0x000fe20000041820 */
[----:B------:R-:W-:Y:S02]  /*12be0*/  LDSM.16.MT88.4 R140, [R134+UR4+0x1900] ;  /* 0x00190004868c783b */ /* 0x000fe40008004200 */
[C---:B------:R-:W-:Y:S02]  /*12bf0*/  ISETP.GT.AND P1, PT, R9.reuse, RZ, PT ;  /* 0x000000ff0900720c */ /* 0x040fe40003f24270 */
[----:B-1----:R-:W-:Y:S02]  /*12c00*/  FSEL R8, R0, -INF , P0 ;  /* 0xff80000000087808 */ /* 0x002fe40000000000 */
[----:B------:R-:W-:Y:S01]  /*12c10*/  ISETP.GT.AND P0, PT, R9, 0x1, PT ;  /* 0x000000010900780c */ /* 0x000fe20003f04270 */
[----:B------:R-:W1:Y:S01]  /*12c20*/  MUFU.TANH R2, R2 ;  /* 0x0000000200027308 */ /* 0x000e620000002400 */
[----:B------:R-:W-:Y:S03]  /*12c30*/  FMNMX.FTZ R11, R8, R3, !PT ;  /* 0x00000003080b7209 */ /* 0x000fe60007810000 */
[----:B-----5:R-:W-:Y:S02]  /*12c40*/  FSEL R154, R154, -INF , P0 ;  /* 0xff8000009a9a7808 */ /* 0x020fe40000000000 */
[----:B------:R-:W-:Y:S02]  /*12c50*/  ISETP.GT.AND P0, PT, R13, 0x9, PT ;  /* 0x000000090d00780c */ /* 0x000fe40003f04270 */
[----:B------:R-:W-:Y:S02]  /*12c60*/  FMUL.FTZ R28, R28, c[0x0][0x320] ;  /* 0x0000c8001c1c7a20 */ /* 0x000fe40000410000 */
[----:B------:R-:W3:Y:S01]  /*12c70*/  MUFU.TANH R155, R155 ;  /* 0x0000009b009b7308 */ /* 0x000ee20000002400 */
[----:B------:R-:W-:Y:S01]  /*12c80*/  FSEL R156, R156, -INF , P0 ;  /* 0xff8000009c9c7808 */ /* 0x000fe20000000000 */
[----:B------:R-:W-:Y:S01]  /*12c90*/  FMUL.FTZ R29, R29, c[0x0][0x320] ;  /* 0x0000c8001d1d7a20 */ /* 0x000fe20000410000 */
[----:B------:R-:W-:Y:S01]  /*12ca0*/  ISETP.GT.AND P0, PT, R9, 0x9, PT ;  /* 0x000000090900780c */ /* 0x000fe20003f04270 */
[----:B------:R-:W-:Y:S01]  /*12cb0*/  FMUL.FTZ R30, R30, c[0x0][0x320] ;  /* 0x0000c8001e1e7a20 */ /* 0x000fe20000410000 */
[----:B--2---:R-:W-:Y:S01]  /*12cc0*/  FSEL R153, R153, -INF , P1 ;  /* 0xff80000099997808 */ /* 0x004fe20000800000 */
[----:B------:R-:W-:Y:S01]  /*12cd0*/  FMUL.FTZ R32, R32, c[0x0][0x320] ;  /* 0x0000c80020207a20 */ /* 0x000fe20000410000 */
[----:B------:R-:W-:Y:S01]  /*12ce0*/  ISETP.GT.AND P1, PT, R13, 0x8, PT ;  /* 0x000000080d00780c */ /* 0x000fe20003f24270 */
[----:B------:R-:W-:Y:S01]  /*12cf0*/  FMUL.FTZ R33, R33, c[0x0][0x320] ;  /* 0x0000c80021217a20 */ /* 0x000fe20000410000 */
[----:B------:R-:W-:Y:S01]  /*12d00*/  FSEL R10, R158, -INF , P0 ;  /* 0xff8000009e0a7808 */ /* 0x000fe20000000000 */
[----:B------:R-:W2:Y:S01]  /*12d10*/  MUFU.TANH R163, R163 ;  /* 0x000000a300a37308 */ /* 0x000ea20000002400 */
[----:B------:R-:W-:Y:S01]  /*12d20*/  ISETP.GT.AND P0, PT, R13, 0x11, PT ;  /* 0x000000110d00780c */ /* 0x000fe20003f04270 */
[----:B------:R-:W-:Y:S01]  /*12d30*/  FMUL.FTZ R31, R31, c[0x0][0x320] ;  /* 0x0000c8001f1f7a20 */ /* 0x000fe20000410000 */
[----:B------:R-:W-:Y:S01]  /*12d40*/  FMNMX.FTZ R15, R153, R132, !PT ;  /* 0x00000084990f7209 */ /* 0x000fe20007810000 */
[----:B------:R-:W-:Y:S01]  /*12d50*/  FMUL.FTZ R34, R34, c[0x0][0x320] ;  /* 0x0000c80022227a20 */ /* 0x000fe20000410000 */
[----:B-1----:R-:W-:Y:S01]  /*12d60*/  FSEL R0, R2, -INF , P2 ;  /* 0xff80000002007808 */ /* 0x002fe20001000000 */
[----:B------:R-:W-:Y:S01]  /*12d70*/  FMUL.FTZ R35, R35, c[0x0][0x320] ;  /* 0x0000c80023237a20 */ /* 0x000fe20000410000 */
[----:B------:R-:W-:Y:S02]  /*12d80*/  FSEL R168, R168, -INF , P0 ;  /* 0xff800000a8a87808 */ /* 0x000fe40000000000 */
[----:B------:R-:W-:Y:S01]  /*12d90*/  FMNMX.FTZ R11, R0, R11, !PT ;  /* 0x0000000b000b7209 */ /* 0x000fe20007810000 */
[----:B------:R-:W1:Y:S01]  /*12da0*/  MUFU.TANH R176, R17 ;  /* 0x0000001100b07308 */ /* 0x000e620000002400 */
[----:B------:R-:W-:Y:S02]  /*12db0*/  ISETP.GT.AND P0, PT, R9, 0x11, PT ;  /* 0x000000110900780c */ /* 0x000fe40003f04270 */
[----:B------:R-:W-:Y:S02]  /*12dc0*/  FMNMX.FTZ R15, R154, R15, !PT ;  /* 0x0000000f9a0f7209 */ /* 0x000fe40007810000 */
[----:B---3--:R-:W-:Y:S02]  /*12dd0*/  FSEL R12, R155, -INF , P1 ;  /* 0xff8000009b0c7808 */ /* 0x008fe40000800000 */
[----:B------:R-:W-:Y:S02]  /*12de0*/  ISETP.GT.AND P1, PT, R9, 0x8, PT ;  /* 0x000000080900780c */ /* 0x000fe40003f24270 */
[----:B------:R-:W-:Y:S01]  /*12df0*/  FMNMX.FTZ R11, R12, R11, !PT ;  /* 0x0000000b0c0b7209 */ /* 0x000fe20007810000 */
[----:B------:R-:W3:Y:S01]  /*12e00*/  MUFU.TANH R252, R252 ;  /* 0x000000fc00fc7308 */ /* 0x000ee20000002400 */
[----:B------:R-:W-:Y:S02]  /*12e10*/  FSEL R14, R157, -INF , P1 ;  /* 0xff8000009d0e7808 */ /* 0x000fe40000800000 */
[----:B------:R-:W-:Y:S02]  /*12e20*/  ISETP.GT.AND P1, PT, R13, 0x10, PT ;  /* 0x000000100d00780c */ /* 0x000fe40003f24270 */
[----:B------:R-:W-:Y:S02]  /*12e30*/  FMNMX.FTZ R2, R156, R11, !PT ;  /* 0x0000000b9c027209 */ /* 0x000fe40007810000 */
[----:B--2---:R-:W-:Y:S02]  /*12e40*/  FSEL R163, R163, -INF , P1 ;  /* 0xff800000a3a37808 */ /* 0x004fe40000800000 */
[----:B------:R-:W-:Y:S01]  /*12e50*/  ISETP.GT.AND P1, PT, R9, 0x10, PT ;  /* 0x000000100900780c */ /* 0x000fe20003f24270 */
[----:B------:R-:W2:Y:S01]  /*12e60*/  MUFU.TANH R250, R18 ;  /* 0x0000001200fa7308 */ /* 0x000ea20000002400 */
[----:B------:R-:W-:Y:S02]  /*12e70*/  FSEL R170, R170, -INF , P0 ;  /* 0xff800000aaaa7808 */ /* 0x000fe40000000000 */
[----:B------:R-:W-:Y:S02]  /*12e80*/  ISETP.GT.AND P0, PT, R13, 0x19, PT ;  /* 0x000000190d00780c */ /* 0x000fe40003f04270 */
[----:B------:R-:W-:Y:S02]  /*12e90*/  FSEL R167, R167, -INF , P1 ;  /* 0xff800000a7a77808 */ /* 0x000fe40000800000 */
[----:B------:R-:W-:Y:S02]  /*12ea0*/  ISETP.GT.AND P1, PT, R13, 0x18, PT ;  /* 0x000000180d00780c */ /* 0x000fe40003f24270 */
[----:B------:R-:W-:Y:S01]  /*12eb0*/  FMNMX.FTZ R11, R163, R2, !PT ;  /* 0x00000002a30b7209 */ /* 0x000fe20007810000 */
[----:B------:R-:W4:Y:S01]  /*12ec0*/  MUFU.TANH R182, R19 ;  /* 0x0000001300b67308 */ /* 0x000f220000002400 */
[----:B-1----:R-:W-:Y:S02]  /*12ed0*/  FSEL R176, R176, -INF , P0 ;  /* 0xff800000b0b07808 */ /* 0x002fe40000000000 */
[C---:B------:R-:W-:Y:S02]  /*12ee0*/  ISETP.GT.AND P0, PT, R9.reuse, 0x19, PT ;  /* 0x000000190900780c */ /* 0x040fe40003f04270 */
[----:B---3--:R-:W-:Y:S02]  /*12ef0*/  FSEL R252, R252, -INF , P1 ;  /* 0xff800000fcfc7808 */ /* 0x008fe40000800000 */
[----:B------:R-:W-:Y:S02]  /*12f00*/  ISETP.GT.AND P1, PT, R9, 0x18, PT ;  /* 0x000000180900780c */ /* 0x000fe40003f24270 */
[----:B------:R-:W-:Y:S01]  /*12f10*/  FMNMX.FTZ R11, R168, R11, !PT ;  /* 0x0000000ba80b7209 */ /* 0x000fe20007810000 */
[----:B------:R-:W1:Y:S01]  /*12f20*/  MUFU.TANH R236, R21 ;  /* 0x0000001500ec7308 */ /* 0x000e620000002400 */
[----:B------:R-:W-:Y:S02]  /*12f30*/  FMNMX.FTZ R15, R14, R15, !PT ;  /* 0x0000000f0e0f7209 */ /* 0x000fe40007810000 */
[----:B------:R-:W-:Y:S02]  /*12f40*/  FMNMX.FTZ R11, R252, R11, !PT ;  /* 0x0000000bfc0b7209 */ /* 0x000fe40007810000 */
[----:B--2---:R-:W-:Y:S02]  /*12f50*/  FSEL R250, R250, -INF , P1 ;  /* 0xff800000fafa7808 */ /* 0x004fe40000800000 */
[----:B------:R-:W-:Y:S02]  /*12f60*/  ISETP.GT.AND P1, PT, R13, 0x20, PT ;  /* 0x000000200d00780c */ /* 0x000fe40003f24270 */
[----:B------:R-:W-:Y:S01]  /*12f70*/  FMNMX.FTZ R2, R10, R15, !PT ;  /* 0x0000000f0a027209 */ /* 0x000fe20007810000 */
[----:B------:R-:W2:Y:S01]  /*12f80*/  MUFU.TANH R248, R248 ;  /* 0x000000f800f87308 */ /* 0x000ea20000002400 */
[----:B------:R-:W-:Y:S02]  /*12f90*/  FMNMX.FTZ R11, R176, R11, !PT ;  /* 0x0000000bb00b7209 */ /* 0x000fe40007810000 */
[----:B------:R-:W-:Y:S02]  /*12fa0*/  FMNMX.FTZ R15, R167, R2, !PT ;  /* 0x00000002a70f7209 */ /* 0x000fe40007810000 */
[----:B----4-:R-:W-:Y:S02]  /*12fb0*/  FSEL R182, R182, -INF , P0 ;  /* 0xff800000b6b67808 */ /* 0x010fe40000000000 */
[----:B------:R-:W-:Y:S02]  /*12fc0*/  ISETP.GT.AND P0, PT, R13, 0x21, PT ;  /* 0x000000210d00780c */ /* 0x000fe40003f04270 */
[----:B------:R-:W-:Y:S01]  /*12fd0*/  FMNMX.FTZ R15, R170, R15, !PT ;  /* 0x0000000faa0f7209 */ /* 0x000fe20007810000 */
[----:B------:R-:W3:Y:S01]  /*12fe0*/  MUFU.TANH R246, R22 ;  /* 0x0000001600f67308 */ /* 0x000ee20000002400 */
[----:B------:R-:W-:Y:S02]  /*12ff0*/  IADD3 R17, R134, UR4, RZ ;  /* 0x0000000486117c10 */ /* 0x000fe4000fffe0ff */
[----:B-1----:R-:W-:Y:S02]  /*13000*/  FSEL R236, R236, -INF , P0 ;  /* 0xff800000ecec7808 */ /* 0x002fe40000000000 */
[C---:B------:R-:W-:Y:S02]  /*13010*/  ISETP.GT.AND P0, PT, R9.reuse, 0x21, PT ;  /* 0x000000210900780c */ /* 0x040fe40003f04270 */
[----:B------:R-:W-:Y:S03]  /*13020*/  IADD3 R149, R186, R17, RZ ;  /* 0x00000011ba957210 */ /* 0x000fe60007ffe0ff */
[----:B------:R-:W1:Y:S02]  /*13030*/  MUFU.TANH R242, R23 ;  /* 0x0000001700f27308 */ /* 0x000e640000002400 */
[----:B------:R-:W-:Y:S01]  /*13040*/  LDSM.16.MT88.4 R144, [R149+0x1900] ;  /* 0x001900009590783b */ /* 0x000fe20000004200 */
[----:B--2---:R-:W-:Y:S02]  /*13050*/  FSEL R248, R248, -INF , P1 ;  /* 0xff800000f8f87808 */ /* 0x004fe40000800000 */
[----:B------:R-:W-:Y:S02]  /*13060*/  ISETP.GT.AND P1, PT, R9, 0x20, PT ;  /* 0x000000200900780c */ /* 0x000fe40003f24270 */
[----:B------:R-:W-:Y:S03]  /*13070*/  FMNMX.FTZ R11, R248, R11, !PT ;  /* 0x0000000bf80b7209 */ /* 0x000fe60007810000 */
[----:B------:R-:W2:Y:S01]  /*13080*/  MUFU.TANH R244, R24 ;  /* 0x0000001800f47308 */ /* 0x000ea20000002400 */
[----:B------:R-:W-:Y:S02]  /*13090*/  FMNMX.FTZ R11, R236, R11, !PT ;  /* 0x0000000bec0b7209 */ /* 0x000fe40007810000 */
[----:B---3--:R-:W-:Y:S02]  /*130a0*/  FSEL R246, R246, -INF , P1 ;  /* 0xff800000f6f67808 */ /* 0x008fe40000800000 */
[C---:B------:R-:W-:Y:S05]  /*130b0*/  ISETP.GT.AND P1, PT, R13.reuse, 0x28, PT ;  /* 0x000000280d00780c */ /* 0x040fea0003f24270 */
[----:B------:R-:W3:Y:S01]  /*130c0*/  MUFU.TANH R240, R25 ;  /* 0x0000001900f07308 */ /* 0x000ee20000002400 */
[----:B-1----:R-:W-:Y:S02]  /*130d0*/  FSEL R242, R242, -INF , P0 ;  /* 0xff800000f2f27808 */ /* 0x002fe40000000000 */
[C---:B------:R-:W-:Y:S07]  /*130e0*/  ISETP.GT.AND P0, PT, R13.reuse, 0x29, PT ;  /* 0x000000290d00780c */ /* 0x040fee0003f04270 */
[----:B------:R-:W1:Y:S01]  /*130f0*/  MUFU.TANH R192, R28 ;  /* 0x0000001c00c07308 */ /* 0x000e620000002400 */
[----:B--2---:R-:W-:Y:S02]  /*13100*/  FSEL R244, R244, -INF , P1 ;  /* 0xff800000f4f47808 */ /* 0x004fe40000800000 */
[C---:B------:R-:W-:Y:S02]  /*13110*/  ISETP.GT.AND P1, PT, R13.reuse, 0x30, PT ;  /* 0x000000300d00780c */ /* 0x040fe40003f24270 */
[----:B------:R-:W-:Y:S05]  /*13120*/  FMNMX.FTZ R11, R244, R11, !PT ;  /* 0x0000000bf40b7209 */ /* 0x000fea0007810000 */
[----:B------:R-:W2:Y:S01]  /*13130*/  MUFU.TANH R180, R29 ;  /* 0x0000001d00b47308 */ /* 0x000ea20000002400 */
[----:B---3--:R-:W-:Y:S02]  /*13140*/  FSEL R240, R240, -INF , P0 ;  /* 0xff800000f0f07808 */ /* 0x008fe40000000000 */
[C---:B------:R-:W-:Y:S02]  /*13150*/  ISETP.GT.AND P0, PT, R13.reuse, 0x31, PT ;  /* 0x000000310d00780c */ /* 0x040fe40003f04270 */
[----:B------:R-:W-:Y:S05]  /*13160*/  FMNMX.FTZ R11, R240, R11, !PT ;  /* 0x0000000bf00b7209 */ /* 0x000fea0007810000 */
[----:B------:R-:W3:Y:S01]  /*13170*/  MUFU.TANH R172, R32 ;  /* 0x0000002000ac7308 */ /* 0x000ee20000002400 */
[----:B-1----:R-:W-:Y:S02]  /*13180*/  FSEL R192, R192, -INF , P1 ;  /* 0xff800000c0c07808 */ /* 0x002fe40000800000 */
[C---:B------:R-:W-:Y:S02]  /*13190*/  ISETP.GT.AND P1, PT, R13.reuse, 0x38, PT ;  /* 0x000000380d00780c */ /* 0x040fe40003f24270 */
[----:B------:R-:W-:Y:S05]  /*131a0*/  FMNMX.FTZ R11, R192, R11, !PT ;  /* 0x0000000bc00b7209 */ /* 0x000fea0007810000 */
[----:B------:R-:W1:Y:S01]  /*131b0*/  MUFU.TANH R238, R26 ;  /* 0x0000001a00ee7308 */ /* 0x000e620000002400 */
[----:B--2---:R-:W-:Y:S02]  /*131c0*/  FSEL R180, R180, -INF , P0 ;  /* 0xff800000b4b47808 */ /* 0x004fe40000000000 */
[----:B------:R-:W-:Y:S02]  /*131d0*/  ISETP.GT.AND P0, PT, R13, 0x39, PT ;  /* 0x000000390d00780c */ /* 0x000fe40003f04270 */
[----:B------:R-:W-:Y:S05]  /*131e0*/  FMNMX.FTZ R13, R250, R15, !PT ;  /* 0x0000000ffa0d7209 */ /* 0x000fea0007810000 */
[----:B------:R-:W2:Y:S01]  /*131f0*/  MUFU.TANH R166, R33 ;  /* 0x0000002100a67308 */ /* 0x000ea20000002400 */
[----:B------:R-:W-:Y:S02]  /*13200*/  FMNMX.FTZ R11, R180, R11, !PT ;  /* 0x0000000bb40b7209 */ /* 0x000fe40007810000 */
[----:B------:R-:W-:Y:S02]  /*13210*/  FMNMX.FTZ R13, R182, R13, !PT ;  /* 0x0000000db60d7209 */ /* 0x000fe40007810000 */
[----:B---3--:R-:W-:Y:S02]  /*13220*/  FSEL R172, R172, -INF , P1 ;  /* 0xff800000acac7808 */ /* 0x008fe40000800000 */
[C---:B------:R-:W-:Y:S02]  /*13230*/  ISETP.GT.AND P1, PT, R9.reuse, 0x28, PT ;  /* 0x000000280900780c */ /* 0x040fe40003f24270 */
[----:B------:R-:W-:Y:S01]  /*13240*/  FMNMX.FTZ R13, R246, R13, !PT ;  /* 0x0000000df60d7209 */ /* 0x000fe20007810000 */
[----:B------:R-:W3:Y:S01]  /*13250*/  MUFU.TANH R194, R27 ;  /* 0x0000001b00c27308 */ /* 0x000ee20000002400 */
[----:B------:R-:W-:Y:S02]  /*13260*/  FMNMX.FTZ R11, R172, R11, !PT ;  /* 0x0000000bac0b7209 */ /* 0x000fe40007810000 */
[----:B------:R-:W-:Y:S02]  /*13270*/  FMNMX.FTZ R13, R242, R13, !PT ;  /* 0x0000000df20d7209 */ /* 0x000fe40007810000 */
[----:B-1----:R-:W-:Y:S02]  /*13280*/  FSEL R238, R238, -INF , P1 ;  /* 0xff800000eeee7808 */ /* 0x002fe40000800000 */
[C---:B------:R-:W-:Y:S02]  /*13290*/  ISETP.GT.AND P1, PT, R9.reuse, 0x30, PT ;  /* 0x000000300900780c */ /* 0x040fe40003f24270 */
[----:B------:R-:W-:Y:S01]  /*132a0*/  FMNMX.FTZ R13, R238, R13, !PT ;  /* 0x0000000dee0d7209 */ /* 0x000fe20007810000 */
[----:B------:R-:W1:Y:S01]  /*132b0*/  MUFU.TANH R178, R30 ;  /* 0x0000001e00b27308 */ /* 0x000e620000002400 */
[----:B--2---:R-:W-:Y:S02]  /*132c0*/  FSEL R166, R166, -INF , P0 ;  /* 0xff800000a6a67808 */ /* 0x004fe40000000000 */
[C---:B------:R-:W-:Y:S02]  /*132d0*/  ISETP.GT.AND P0, PT, R9.reuse, 0x29, PT ;  /* 0x000000290900780c */ /* 0x040fe40003f04270 */
[----:B------:R-:W-:Y:S05]  /*132e0*/  FMNMX.FTZ R2, R166, R11, !PT ;  /* 0x0000000ba6027209 */ /* 0x000fea0007810000 */
[----:B------:R-:W2:Y:S01]  /*132f0*/  MUFU.TANH R31, R31 ;  /* 0x0000001f001f7308 */ /* 0x000ea20000002400 */
[----:B------:R-:W4:Y:S01]  /*13300*/  SHFL.BFLY PT, R11, R2, 0x2, 0x1f ;  /* 0x0c401f00020b7f89 */ /* 0x000f2200000e0000 */
[----:B---3--:R-:W-:Y:S02]  /*13310*/  FSEL R194, R194, -INF , P0 ;  /* 0xff800000c2c27808 */ /* 0x008fe40000000000 */
[C---:B------:R-:W-:Y:S02]  /*13320*/  ISETP.GT.AND P0, PT, R9.reuse, 0x31, PT ;  /* 0x000000310900780c */ /* 0x040fe40003f04270 */
[----:B------:R-:W-:Y:S04]  /*13330*/  FMNMX.FTZ R13, R194, R13, !PT ;  /* 0x0000000dc20d7209 */ /* 0x000fe80007810000 */
[----:B------:R-:W3:Y:S01]  /*13340*/  MUFU.TANH R164, R34 ;  /* 0x0000002200a47308 */ /* 0x000ee20000002400 */
[----:B-1----:R-:W-:Y:S02]  /*13350*/  FSEL R178, R178, -INF , P1 ;  /* 0xff800000b2b27808 */ /* 0x002fe40000800000 */
[----:B------:R-:W-:Y:S02]  /*13360*/  ISETP.GT.AND P1, PT, R9, 0x38, PT ;  /* 0x000000380900780c */ /* 0x000fe40003f24270 */
[----:B------:R-:W-:Y:S05]  /*13370*/  FMNMX.FTZ R13, R178, R13, !PT ;  /* 0x0000000db20d7209 */ /* 0x000fea0007810000 */
[----:B------:R-:W1:Y:S01]  /*13380*/  MUFU.TANH R162, R35 ;  /* 0x0000002300a27308 */ /* 0x000e620000002400 */
[----:B--2---:R-:W-:Y:S02]  /*13390*/  FSEL R174, R31, -INF , P0 ;  /* 0xff8000001fae7808 */ /* 0x004fe40000000000 */
[----:B------:R-:W-:Y:S01]  /*133a0*/  ISETP.GT.AND P0, PT, R9, 0x39, PT ;  /* 0x000000390900780c */ /* 0x000fe20003f04270 */
[----:B------:R-:W-:Y:S01]  /*133b0*/  LDSM.16.MT88.4 R28, [R134+UR4+0x100] ;  /* 0x00010004861c783b */ /* 0x000fe20008004200 */
[----:B------:R-:W-:Y:S02]  /*133c0*/  FMNMX.FTZ R13, R174, R13, !PT ;  /* 0x0000000dae0d7209 */ /* 0x000fe40007810000 */
[----:B----4-:R-:W-:Y:S02]  /*133d0*/  FMNMX.FTZ R11, R2, R11, !PT ;  /* 0x0000000b020b7209 */ /* 0x010fe40007810000 */
[----:B---3--:R-:W-:Y:S03]  /*133e0*/  FSEL R164, R164, -INF , P1 ;  /* 0xff800000a4a47808 */ /* 0x008fe60000800000 */
[----:B------:R-:W2:Y:S01]  /*133f0*/  SHFL.BFLY PT, R2, R11, 0x1, 0x1f ;  /* 0x0c201f000b027f89 */ /* 0x000ea200000e0000 */
[----:B------:R-:W-:Y:S02]  /*13400*/  FMNMX.FTZ R13, R164, R13, !PT ;  /* 0x0000000da40d7209 */ /* 0x000fe40007810000 */
[----:B-1----:R-:W-:Y:S04]  /*13410*/  FSEL R162, R162, -INF , P0 ;  /* 0xff800000a2a27808 */ /* 0x002fe80000000000 */
[----:B------:R-:W-:Y:S05]  /*13420*/  FMNMX.FTZ R15, R162, R13, !PT ;  /* 0x0000000da20f7209 */ /* 0x000fea0007810000 */
[----:B------:R-:W1:Y:S01]  /*13430*/  SHFL.BFLY PT, R18, R15, 0x2, 0x1f ;  /* 0x0c401f000f127f89 */ /* 0x000e6200000e0000 */
[----:B--2---:R-:W-:Y:S04]  /*13440*/  FMNMX.FTZ R2, R11, R2, !PT ;  /* 0x000000020b027209 */ /* 0x004fe80007810000 */
[C---:B------:R-:W-:Y:S01]  /*13450*/  FSETP.NEU.FTZ.AND P1, PT, R2.reuse, -INF , PT ;  /* 0xff8000000200780b */ /* 0x040fe20003f3d000 */
[C---:B------:R-:W-:Y:S03]  /*13460*/  FMUL.FTZ R165, R2.reuse, c[0x0][0x2d0] ;  /* 0x0000b40002a57a20 */ /* 0x040fe60000410000 */
[----:B------:R-:W-:Y:S02]  /*13470*/  FSEL R4, R2, RZ, P1 ;  /* 0x000000ff02047208 */ /* 0x000fe40000800000 */
[----:B------:R-:W-:Y:S03]  /*13480*/  FSEL R165, R165, RZ, P1 ;  /* 0x000000ffa5a57208 */ /* 0x000fe60000800000 */
[----:B------:R-:W-:Y:S02]  /*13490*/  FADD.FTZ R4, -R4, R3 ;  /* 0x0000000304047221 */ /* 0x000fe40000010100 */
[--C-:B------:R-:W-:Y:S02]  /*134a0*/  FFMA.FTZ R159, R0, c[0x0][0x2d0], -R165.reuse ;  /* 0x0000b400009f7a23 */ /* 0x100fe400000108a5 */
[--C-:B------:R-:W-:Y:S01]  /*134b0*/  FFMA.FTZ R158, R12, c[0x0][0x2d0], -R165.reuse ;  /* 0x0000b4000c9e7a23 */ /* 0x100fe200000108a5 */
[----:B-1----:R-:W-:Y:S01]  /*134c0*/  FMNMX.FTZ R16, R15, R18, !PT ;  /* 0x000000120f107209 */ /* 0x002fe20007810000 */
[--C-:B------:R-:W-:Y:S02]  /*134d0*/  FFMA.FTZ R155, R156, c[0x0][0x2d0], -R165.reuse ;  /* 0x0000b4009c9b7a23 */ /* 0x100fe400000108a5 */
[--C-:B------:R-:W-:Y:S01]  /*134e0*/  FFMA.FTZ R160, R8, c[0x0][0x2d0], -R165.reuse ;  /* 0x0000b40008a07a23 */ /* 0x100fe200000108a5 */
[----:B------:R-:W-:Y:S01]  /*134f0*/  MUFU.EX2 R159, R159 ;  /* 0x0000009f009f7308 */ /* 0x000fe20000000800 */
[----:B------:R-:W1:Y:S01]  /*13500*/  SHFL.BFLY PT, R9, R16, 0x1, 0x1f ;  /* 0x0c201f0010097f89 */ /* 0x000e6200000e0000 */
[--C-:B------:R-:W-:Y:S02]  /*13510*/  FFMA.FTZ R163, R163, c[0x0][0x2d0], -R165.reuse ;  /* 0x0000b400a3a37a23 */ /* 0x100fe400000108a5 */
[--C-:B------:R-:W-:Y:S02]  /*13520*/  FFMA.FTZ R168, R168, c[0x0][0x2d0], -R165.reuse ;  /* 0x0000b400a8a87a23 */ /* 0x100fe400000108a5 */
[--C-:B------:R-:W-:Y:S02]  /*13530*/  FFMA.FTZ R169, R252, c[0x0][0x2d0], -R165.reuse ;  /* 0x0000b400fca97a23 */ /* 0x100fe400000108a5 */
[--C-:B------:R-:W-:Y:S02]  /*13540*/  FFMA.FTZ R176, R176, c[0x0][0x2d0], -R165.reuse ;  /* 0x0000b400b0b07a23 */ /* 0x100fe400000108a5 */
[----:B------:R-:W2:Y:S01]  /*13550*/  MUFU.EX2 R160, R160 ;  /* 0x000000a000a07308 */ /* 0x000ea20000000800 */
[--C-:B------:R-:W-:Y:S02]  /*13560*/  FFMA.FTZ R173, R248, c[0x0][0x2d0], -R165.reuse ;  /* 0x0000b400f8ad7a23 */ /* 0x100fe400000108a5 */
[--C-:B------:R-:W-:Y:S02]  /*13570*/  FFMA.FTZ R236, R236, c[0x0][0x2d0], -R165.reuse ;  /* 0x0000b400ecec7a23 */ /* 0x100fe400000108a5 */
[--C-:B------:R-:W-:Y:S02]  /*13580*/  FFMA.FTZ R177, R244, c[0x0][0x2d0], -R165.reuse ;  /* 0x0000b400f4b17a23 */ /* 0x100fe400000108a5 */
[--C-:B------:R-:W-:Y:S02]  /*13590*/  FFMA.FTZ R240, R240, c[0x0][0x2d0], -R165.reuse ;  /* 0x0000b400f0f07a23 */ /* 0x100fe400000108a5 */
[--C-:B------:R-:W-:Y:S01]  /*135a0*/  FFMA.FTZ R181, R192, c[0x0][0x2d0], -R165.reuse ;  /* 0x0000b400c0b57a23 */ /* 0x100fe200000108a5 */
[----:B------:R-:W-:Y:S01]  /*135b0*/  MUFU.EX2 R158, R158 ;  /* 0x0000009e009e7308 */ /* 0x000fe20000000800 */
[--C-:B------:R-:W-:Y:S02]  /*135c0*/  FFMA.FTZ R180, R180, c[0x0][0x2d0], -R165.reuse ;  /* 0x0000b400b4b47a23 */ /* 0x100fe400000108a5 */
[--C-:B------:R-:W-:Y:S01]  /*135d0*/  FFMA.FTZ R172, R172, c[0x0][0x2d0], -R165.reuse ;  /* 0x0000b400acac7a23 */ /* 0x100fe200000108a5 */
[----:B-1----:R-:W-:Y:S01]  /*135e0*/  FMNMX.FTZ R0, R16, R9, !PT ;  /* 0x0000000910007209 */ /* 0x002fe20007810000 */
[----:B------:R-:W-:Y:S01]  /*135f0*/  FFMA.FTZ R165, R166, c[0x0][0x2d0], -R165 ;  /* 0x0000b400a6a57a23 */ /* 0x000fe200000108a5 */
[----:B------:R-:W-:Y:S02]  /*13600*/  IADD3 R9, R135, UR4, RZ ;  /* 0x0000000487097c10 */ /* 0x000fe4000fffe0ff */
[C---:B------:R-:W-:Y:S01]  /*13610*/  FSETP.NEU.FTZ.AND P0, PT, R0.reuse, -INF , PT ;  /* 0xff8000000000780b */ /* 0x040fe20003f1d000 */
[----:B------:R-:W-:Y:S01]  /*13620*/  FMUL.FTZ R161, R0, c[0x0][0x2d0] ;  /* 0x0000b40000a17a20 */ /* 0x000fe20000410000 */
[----:B------:R-:W1:Y:S01]  /*13630*/  MUFU.EX2 R155, R155 ;  /* 0x0000009b009b7308 */ /* 0x000e620000000800 */
[----:B------:R-:W-:Y:S02]  /*13640*/  IADD3 R148, R186, R9, RZ ;  /* 0x00000009ba947210 */ /* 0x000fe40007ffe0ff */
[----:B------:R-:W-:Y:S02]  /*13650*/  FSEL R5, R0, RZ, P0 ;  /* 0x000000ff00057208 */ /* 0x000fe40000000000 */
[----:B------:R-:W-:Y:S01]  /*13660*/  FSEL R161, R161, RZ, P0 ;  /* 0x000000ffa1a17208 */ /* 0x000fe20000000000 */
[----:B------:R-:W-:Y:S01]  /*13670*/  LDSM.16.MT88.4 R20, [R148+0x100] ;  /* 0x000100009414783b */ /* 0x000fe20000004200 */
[----:B--2---:R-:W-:Y:S01]  /*13680*/  F2FP.BF16.PACK_AB R136, R159, R160 ;  /* 0x000000a09f88723e */ /* 0x004fe200000010ff */
[----:B------:R-:W-:Y:S01]  /*13690*/  FADD.FTZ R3, -R5, R132 ;  /* 0x0000008405037221 */ /* 0x000fe20000010100 */
[----:B------:R-:W-:Y:S01]  /*136a0*/  ISETP.GE.AND P0, PT, R217, 0x2, PT ;  /* 0x00000002d900780c */ /* 0x000fe20003f06270 */
[--C-:B------:R-:W-:Y:S01]  /*136b0*/  FFMA.FTZ R156, R154, c[0x0][0x2d0], -R161.reuse ;  /* 0x0000b4009a9c7a23 */ /* 0x100fe200000108a1 */
[----:B------:R-:W-:Y:S01]  /*136c0*/  MUFU.EX2 R163, R163 ;  /* 0x000000a300a37308 */ /* 0x000fe20000000800 */
[--C-:B------:R-:W-:Y:S02]  /*136d0*/  FFMA.FTZ R154, R14, c[0x0][0x2d0], -R161.reuse ;  /* 0x0000b4000e9a7a23 */ /* 0x100fe400000108a1 */
[----:B------:R-:W2:Y:S01]  /*136e0*/  LDSM.16.MT88.4 R12, [R135+UR4+0x100] ;  /* 0x00010004870c783b */ /* 0x000ea20008004200 */
[----:B------:R-:W-:Y:S02]  /*136f0*/  FMUL.FTZ R132, R4, c[0x0][0x2d0] ;  /* 0x0000b40004847a20 */ /* 0x000fe40000410000 */
[--C-:B------:R-:W-:Y:S02]  /*13700*/  FFMA.FTZ R157, R153, c[0x0][0x2d0], -R161.reuse ;  /* 0x0000b400999d7a23 */ /* 0x100fe400000108a1 */
[--C-:B------:R-:W-:Y:S02]  /*13710*/  FFMA.FTZ R153, R10, c[0x0][0x2d0], -R161.reuse ;  /* 0x0000b4000a997a23 */ /* 0x100fe400000108a1 */
[----:B------:R-:W-:Y:S01]  /*13720*/  FMUL.FTZ R7, R3, c[0x0][0x2d0] ;  /* 0x0000b40003077a20 */ /* 0x000fe20000410000 */
[----:B------:R-:W3:Y:S01]  /*13730*/  MUFU.EX2 R132, R132 ;  /* 0x0000008400847308 */ /* 0x000ee20000000800 */
[--C-:B------:R-:W-:Y:S01]  /*13740*/  FFMA.FTZ R167, R167, c[0x0][0x2d0], -R161.reuse ;  /* 0x0000b400a7a77a23 */ /* 0x100fe200000108a1 */
[----:B-1----:R-:W-:Y:S01]  /*13750*/  F2FP.BF16.PACK_AB R138, R155, R158 ;  /* 0x0000009e9b8a723e */ /* 0x002fe200000010ff */
[--C-:B------:R-:W-:Y:S02]  /*13760*/  FFMA.FTZ R170, R170, c[0x0][0x2d0], -R161.reuse ;  /* 0x0000b400aaaa7a23 */ /* 0x100fe400000108a1 */
[--C-:B------:R-:W-:Y:S02]  /*13770*/  FFMA.FTZ R171, R250, c[0x0][0x2d0], -R161.reuse ;  /* 0x0000b400faab7a23 */ /* 0x100fe400000108a1 */
[--C-:B------:R-:W-:Y:S02]  /*13780*/  FFMA.FTZ R182, R182, c[0x0][0x2d0], -R161.reuse ;  /* 0x0000b400b6b67a23 */ /* 0x100fe400000108a1 */
[--C-:B------:R-:W-:Y:S01]  /*13790*/  FFMA.FTZ R175, R246, c[0x0][0x2d0], -R161.reuse ;  /* 0x0000b400f6af7a23 */ /* 0x100fe200000108a1 */
[----:B------:R-:W1:Y:S01]  /*137a0*/  MUFU.EX2 R3, R7 ;  /* 0x0000000700037308 */ /* 0x000e620000000800 */
[--C-:B------:R-:W-:Y:S02]  /*137b0*/  FFMA.FTZ R242, R242, c[0x0][0x2d0], -R161.reuse ;  /* 0x0000b400f2f27a23 */ /* 0x100fe400000108a1 */
[--C-:B------:R-:W-:Y:S02]  /*137c0*/  FFMA.FTZ R179, R238, c[0x0][0x2d0], -R161.reuse ;  /* 0x0000b400eeb37a23 */ /* 0x100fe400000108a1 */
[--C-:B------:R-:W-:Y:S02]  /*137d0*/  FFMA.FTZ R194, R194, c[0x0][0x2d0], -R161.reuse ;  /* 0x0000b400c2c27a23 */ /* 0x100fe400000108a1 */
[--C-:B------:R-:W-:Y:S02]  /*137e0*/  FFMA.FTZ R178, R178, c[0x0][0x2d0], -R161.reuse ;  /* 0x0000b400b2b27a23 */ /* 0x100fe400000108a1 */
[--C-:B------:R-:W-:Y:S01]  /*137f0*/  FFMA.FTZ R183, R174, c[0x0][0x2d0], -R161.reuse ;  /* 0x0000b400aeb77a23 */ /* 0x100fe200000108a1 */
[----:B------:R-:W-:Y:S01]  /*13800*/  MUFU.EX2 R156, R156 ;  /* 0x0000009c009c7308 */ /* 0x000fe20000000800 */
[--C-:B------:R-:W-:Y:S02]  /*13810*/  FFMA.FTZ R164, R164, c[0x0][0x2d0], -R161.reuse ;  /* 0x0000b400a4a47a23 */ /* 0x100fe400000108a1 */
[----:B------:R-:W-:Y:S02]  /*13820*/  FFMA.FTZ R161, R162, c[0x0][0x2d0], -R161 ;  /* 0x0000b400a2a17a23 */ /* 0x000fe400000108a1 */
[C---:B---3--:R-:W-:Y:S02]  /*13830*/  FMUL.FTZ R4, R132.reuse, R128 ;  /* 0x0000008084047220 */ /* 0x048fe40000410000 */
[C---:B------:R-:W-:Y:S02]  /*13840*/  FMUL.FTZ R5, R132.reuse, R129 ;  /* 0x0000008184057220 */ /* 0x040fe40000410000 */
[C---:B------:R-:W-:Y:S01]  /*13850*/  FMUL.FTZ R8, R132.reuse, R124 ;  /* 0x0000007c84087220 */ /* 0x040fe20000410000 */
[----:B------:R-:W3:Y:S01]  /*13860*/  MUFU.EX2 R157, R157 ;  /* 0x0000009d009d7308 */ /* 0x000ee20000000800 */
[C---:B------:R-:W-:Y:S02]  /*13870*/  FMUL.FTZ R9, R132.reuse, R125 ;  /* 0x0000007d84097220 */ /* 0x040fe40000410000 */
[C---:B------:R-:W-:Y:S02]  /*13880*/  FMUL.FTZ R16, R132.reuse, R116 ;  /* 0x0000007484107220 */ /* 0x040fe40000410000 */
[C---:B-1----:R-:W-:Y:S02]  /*13890*/  FMUL.FTZ R6, R3.reuse, R130 ;  /* 0x0000008203067220 */ /* 0x042fe40000410000 */
[C---:B------:R-:W-:Y:S02]  /*138a0*/  FMUL.FTZ R7, R3.reuse, R131 ;  /* 0x0000008303077220 */ /* 0x040fe40000410000 */
[C---:B------:R-:W-:Y:S01]  /*138b0*/  FMUL.FTZ R10, R3.reuse, R126 ;  /* 0x0000007e030a7220 */ /* 0x040fe20000410000 */
[----:B------:R-:W-:Y:S01]  /*138c0*/  MUFU.EX2 R154, R154 ;  /* 0x0000009a009a7308 */ /* 0x000fe20000000800 */
[C---:B------:R-:W-:Y:S01]  /*138d0*/  FMUL.FTZ R11, R3.reuse, R127 ;  /* 0x0000007f030b7220 */ /* 0x040fe20000410000 */
[----:B------:R-:W-:Y:S01]  /*138e0*/  LDSM.16.MT88.4 R128, [R134+UR4+0x1100] ;  /* 0x001100048680783b */ /* 0x000fe20008004200 */
[C---:B------:R-:W-:Y:S02]  /*138f0*/  FMUL.FTZ R17, R132.reuse, R117 ;  /* 0x0000007584117220 */ /* 0x040fe40000410000 */
[C---:B------:R-:W-:Y:S02]  /*13900*/  FMUL.FTZ R18, R3.reuse, R118 ;  /* 0x0000007603127220 */ /* 0x040fe40000410000 */
[C---:B------:R-:W-:Y:S02]  /*13910*/  FMUL.FTZ R19, R3.reuse, R119 ;  /* 0x0000007703137220 */ /* 0x040fe40000410000 */
[C---:B------:R-:W-:Y:S01]  /*13920*/  FMUL.FTZ R24, R132.reuse, R108 ;  /* 0x0000006c84187220 */ /* 0x040fe20000410000 */
[----:B------:R-:W1:Y:S01]  /*13930*/  MUFU.EX2 R153, R153 ;  /* 0x0000009900997308 */ /* 0x000e620000000800 */
[----:B------:R-:W-:Y:S01]  /*13940*/  FMUL.FTZ R25, R132, R109 ;  /* 0x0000006d84197220 */ /* 0x000fe20000410000 */
[----:B------:R-:W-:Y:S01]  /*13950*/  LDSM.16.MT88.4 R116, [R134+UR4+0x900] ;  /* 0x000900048674783b */ /* 0x000fe20008004200 */
[C---:B------:R-:W-:Y:S01]  /*13960*/  FMUL.FTZ R26, R3.reuse, R110 ;  /* 0x0000006e031a7220 */ /* 0x040fe20000410000 */
[----:B---3--:R-:W-:Y:S01]  /*13970*/  F2FP.BF16.PACK_AB R137, R156, R157 ;  /* 0x0000009d9c89723e */ /* 0x008fe200000010ff */
[C---:B------:R-:W-:Y:S02]  /*13980*/  FMUL.FTZ R27, R3.reuse, R111 ;  /* 0x0000006f031b7220 */ /* 0x040fe40000410000 */
[C---:B------:R-:W-:Y:S02]  /*13990*/  FMUL.FTZ R32, R132.reuse, R100 ;  /* 0x0000006484207220 */ /* 0x040fe40000410000 */
[C---:B------:R-:W-:Y:S01]  /*139a0*/  FMUL.FTZ R33, R132.reuse, R101 ;  /* 0x0000006584217220 */ /* 0x040fe20000410000 */
[----:B------:R-:W-:Y:S01]  /*139b0*/  LDSM.16.MT88.4 R108, [R149+0x2100] ;  /* 0x00210000956c783b */ /* 0x000fe20000004200 */
[C---:B------:R-:W-:Y:S01]  /*139c0*/  FMUL.FTZ R34, R3.reuse, R102 ;  /* 0x0000006603227220 */ /* 0x040fe20000410000 */
[----:B------:R-:W3:Y:S01]  /*139d0*/  MUFU.EX2 R168, R168 ;  /* 0x000000a800a87308 */ /* 0x000ee20000000800 */
[C---:B------:R-:W-:Y:S02]  /*139e0*/  FMUL.FTZ R35, R3.reuse, R103 ;  /* 0x0000006703237220 */ /* 0x040fe40000410000 */
[C---:B------:R-:W-:Y:S02]  /*139f0*/  FMUL.FTZ R38, R3.reuse, R38 ;  /* 0x0000002603267220 */ /* 0x040fe40000410000 */
[C---:B------:R-:W-:Y:S01]  /*13a00*/  FMUL.FTZ R36, R132.reuse, R36 ;  /* 0x0000002484247220 */ /* 0x040fe20000410000 */
[----:B------:R-:W-:Y:S01]  /*13a10*/  LDSM.16.MT88.4 R100, [R134+UR4+0x2100] ;  /* 0x002100048664783b */ /* 0x000fe20008004200 */
[C---:B------:R-:W-:Y:S02]  /*13a20*/  FMUL.FTZ R39, R3.reuse, R39 ;  /* 0x0000002703277220 */ /* 0x040fe40000410000 */
[C---:B------:R-:W-:Y:S01]  /*13a30*/  FMUL.FTZ R37, R132.reuse, R37 ;  /* 0x0000002584257220 */ /* 0x040fe20000410000 */
[----:B------:R-:W-:Y:S01]  /*13a40*/  MUFU.EX2 R167, R167 ;  /* 0x000000a700a77308 */ /* 0x000fe20000000800 */
[----:B------:R-:W-:Y:S01]  /*13a50*/  FMUL.FTZ R42, R3, R42 ;  /* 0x0000002a032a7220 */ /* 0x000fe20000410000 */
[----:B-1----:R-:W-:Y:S01]  /*13a60*/  F2FP.BF16.PACK_AB R139, R153, R154 ;  /* 0x0000009a998b723e */ /* 0x002fe200000010ff */
[C---:B------:R-:W-:Y:S01]  /*13a70*/  FMUL.FTZ R40, R132.reuse, R40 ;  /* 0x0000002884287220 */ /* 0x040fe20000410000 */
[----:B------:R-:W-:Y:S01]  /*13a80*/  LDSM.16.MT88.4 R124, [R135+UR4+0x2900] ;  /* 0x00290004877c783b */ /* 0x000fe20008004200 */
[C---:B------:R-:W-:Y:S02]  /*13a90*/  FMUL.FTZ R43, R3.reuse, R43 ;  /* 0x0000002b032b7220 */ /* 0x040fe40000410000 */
[C---:B------:R-:W-:Y:S02]  /*13aa0*/  FMUL.FTZ R41, R132.reuse, R41 ;  /* 0x0000002984297220 */ /* 0x040fe40000410000 */
[C---:B--2---:R-:W-:Y:S01]  /*13ab0*/  HMMA.16816.F32.BF16 R4, R136.reuse, R12, R4 ;  /* 0x0000000c8804723c */ /* 0x044fe20000041804 */
        /* <DEDUP_REMOVED lines=9> */
[----:B------:R-:W2:Y:S01]  /*13b50*/  MUFU.EX2 R176, R176 ;  /* 0x000000b000b07308 */ /* 0x000ea20000000800 */
[----:B------:R-:W4:Y:S01]  /*13b60*/  LDSM.16.MT88.4 R120, [R149+0x100] ;  /* 0x000100009578783b */ /* 0x000f220000004200 */
        /* <DEDUP_REMOVED lines=10> */
[----:B------:R-:W5:Y:S01]  /*13c10*/  MUFU.EX2 R182, R182 ;  /* 0x000000b600b67308 */ /* 0x000f620000000800 */
        /* <DEDUP_REMOVED lines=57> */
[----:B------:R-:W4:Y:S01]  /*13fb0*/  MUFU.EX2 R180, R180 ;  /* 0x000000b400b47308 */ /* 0x000f220000000800 */
        /* <DEDUP_REMOVED lines=11> */
[----:B------:R-:W1:Y:S01]  /*14070*/  MUFU.EX2 R183, R183 ;  /* 0x000000b700b77308 */ /* 0x000e620000000800 */
[C---:B------:R-:W-:Y:S02]  /*14080*/  FMUL.FTZ R89, R132.reuse, R89 ;  /* 0x0000005984597220 */ /* 0x040fe40000410000 */
[C---:B------:R-:W-:Y:S01]  /*14090*/  FMUL.FTZ R86, R3.reuse, R86 ;  /* 0x0000005603567220 */ /* 0x040fe20000410000 */
[C---:B------:R-:W-:Y:S01]  /*140a0*/  HMMA.16816.F32.BF16 R72, R136.reuse, R106, R72 ;  /* 0x0000006a8848723c */ /* 0x040fe20000041848 */
[----:B------:R-:W1:Y:S03]  /*140b0*/  LDSM.16.MT88.4 R104, [R149+0x4100] ;  /* 0x004100009568783b */ /* 0x000e660000004200 */
[C---:B------:R-:W-:Y:S02]  /*140c0*/  FMUL.FTZ R76, R132.reuse, R76 ;  /* 0x0000004c844c7220 */ /* 0x040fe40000410000 */
[C---:B------:R-:W-:Y:S01]  /*140d0*/  FMUL.FTZ R77, R132.reuse, R77 ;  /* 0x0000004d844d7220 */ /* 0x040fe20000410000 */
[----:B------:R-:W-:Y:S01]  /*140e0*/  MUFU.EX2 R172, R172 ;  /* 0x000000ac00ac7308 */ /* 0x000fe20000000800 */
[C---:B------:R-:W-:Y:S04]  /*140f0*/  FMUL.FTZ R87, R3.reuse, R87 ;  /* 0x0000005703577220 */ /* 0x040fe80000410000 */
[C---:B------:R-:W-:Y:S01]  /*14100*/  FMUL.FTZ R92, R132.reuse, R92 ;  /* 0x0000005c845c7220 */ /* 0x040fe20000410000 */
[C---:B--2---:R-:W-:Y:S03]  /*14110*/  HMMA.16816.F32.BF16 R76, R136.reuse, R100, R76 ;  /* 0x00000064884c723c */ /* 0x044fe6000004184c */
[C---:B------:R-:W-:Y:S01]  /*14120*/  FMUL.FTZ R80, R132.reuse, R80 ;  /* 0x0000005084507220 */ /* 0x040fe20000410000 */
[----:B------:R-:W2:Y:S01]  /*14130*/  MUFU.EX2 R165, R165 ;  /* 0x000000a500a57308 */ /* 0x000ea20000000800 */
[----:B------:R-:W-:Y:S02]  /*14140*/  FMUL.FTZ R81, R132, R81 ;  /* 0x0000005184517220 */ /* 0x000fe40000410000 */
[C---:B------:R-:W-:Y:S01]  /*14150*/  FMUL.FTZ R90, R3.reuse, R90 ;  /* 0x0000005a035a7220 */ /* 0x040fe20000410000 */
[----:B---3--:R-:W-:Y:S01]  /*14160*/  F2FP.BF16.PACK_AB R100, R168, R163 ;  /* 0x000000a3a864723e */ /* 0x008fe200000010ff */
[----:B------:R-:W-:Y:S03]  /*14170*/  FMUL.FTZ R93, R132, R93 ;  /* 0x0000005d845d7220 */ /* 0x000fe60000410000 */
[C---:B------:R-:W-:Y:S02]  /*14180*/  HMMA.16816.F32.BF16 R80, R136.reuse, R102, R80 ;  /* 0x000000668850723c */ /* 0x040fe40000041850 */
[----:B------:R-:W-:Y:S01]  /*14190*/  MUFU.EX2 R164, R164 ;  /* 0x000000a400a47308 */ /* 0x000fe20000000800 */
[C---:B------:R-:W-:Y:S01]  /*141a0*/  FMUL.FTZ R91, R3.reuse, R91 ;  /* 0x0000005b035b7220 */ /* 0x040fe20000410000 */
[----:B------:R-:W-:Y:S01]  /*141b0*/  F2FP.BF16.PACK_AB R101, R170, R167 ;  /* 0x000000a7aa65723e */ /* 0x000fe200000010ff */
[C---:B------:R-:W-:Y:S02]  /*141c0*/  FMUL.FTZ R96, R132.reuse, R96 ;  /* 0x0000006084607220 */ /* 0x040fe40000410000 */
[C---:B------:R-:W-:Y:S01]  /*141d0*/  FMUL.FTZ R94, R3.reuse, R94 ;  /* 0x0000005e035e7220 */ /* 0x040fe20000410000 */
[C---:B----4-:R-:W-:Y:S04]  /*141e0*/  HMMA.16816.F32.BF16 R84, R136.reuse, R108, R84 ;  /* 0x0000006c8854723c */ /* 0x050fe80000041854 */
[----:B------:R-:W-:Y:S01]  /*141f0*/  FMUL.FTZ R97, R132, R97 ;  /* 0x0000006184617220 */ /* 0x000fe20000410000 */
[----:B------:R-:W-:Y:S01]  /*14200*/  F2FP.BF16.PACK_AB R102, R176, R169 ;  /* 0x000000a9b066723e */ /* 0x000fe200000010ff */
[C---:B------:R-:W-:Y:S01]  /*14210*/  FMUL.FTZ R95, R3.reuse, R95 ;  /* 0x0000005f035f7220 */ /* 0x040fe20000410000 */
[----:B-----5:R-:W-:Y:S01]  /*14220*/  F2FP.BF16.PACK_AB R103, R182, R171 ;  /* 0x000000abb667723e */ /* 0x020fe200000010ff */
[C---:B------:R-:W-:Y:S01]  /*14230*/  HMMA.16816.F32.BF16 R88, R136.reuse, R110, R88 ;  /* 0x0000006e8858723c */ /* 0x040fe20000041858 */
[----:B------:R-:W3:Y:S01]  /*14240*/  LDSM.16.MT88.4 R108, [R148+0x900] ;  /* 0x00090000946c783b */ /* 0x000ee20000004200 */
[----:B------:R-:W4:Y:S02]  /*14250*/  MUFU.EX2 R161, R161 ;  /* 0x000000a100a17308 */ /* 0x000f240000000800 */
[C---:B------:R-:W-:Y:S02]  /*14260*/  FMUL.FTZ R98, R3.reuse, R98 ;  /* 0x0000006203627220 */ /* 0x040fe40000410000 */
[C---:B------:R-:W-:Y:S02]  /*14270*/  FMUL.FTZ R99, R3.reuse, R99 ;  /* 0x0000006303637220 */ /* 0x040fe40000410000 */
[C---:B-1----:R-:W-:Y:S04]  /*14280*/  HMMA.16816.F32.BF16 R92, R136.reuse, R104, R92 ;  /* 0x00000068885c723c */ /* 0x042fe8000004185c */
[----:B------:R-:W-:Y:S02]  /*14290*/  FFMA.FTZ R157, R3, R214, R157 ;  /* 0x000000d6039d7223 */ /* 0x000fe4000001009d */
[----:B------:R-:W-:Y:S01]  /*142a0*/  FFMA.FTZ R160, R132, R213, R160 ;  /* 0x000000d584a07223 */ /* 0x000fe200000100a0 */
[----:B------:R-:W-:Y:S01]  /*142b0*/  MOV R132, R0 ;  /* 0x0000000000847202 */ /* 0x000fe20000000f00 */
[----:B------:R-:W-:Y:S01]  /*142c0*/  HMMA.16816.F32.BF16 R96, R136, R106, R96 ;  /* 0x0000006a8860723c */ /* 0x000fe20000041860 */
[----:B------:R-:W1:Y:S03]  /*142d0*/  LDSM.16.MT88.4 R104, [R148+0x2900] ;  /* 0x002900009468783b */ /* 0x000e660000004200 */
[----:B------:R-:W-:Y:S02]  /*142e0*/  FADD.FTZ R159, R159, R160 ;  /* 0x000000a09f9f7221 */ /* 0x000fe40000010000 */
[----:B------:R-:W-:Y:S01]  /*142f0*/  FADD.FTZ R157, R156, R157 ;  /* 0x0000009d9c9d7221 */ /* 0x000fe20000010000 */
[----:B------:R-:W-:Y:S01]  /*14300*/  F2FP.BF16.PACK_AB R136, R180, R181 ;  /* 0x000000b5b488723e */ /* 0x000fe200000010ff */
[C---:B------:R-:W-:Y:S05]  /*14310*/  HMMA.16816.F32.BF16 R4, R100.reuse, R112, R4 ;  /* 0x000000706404723c */ /* 0x040fea0000041804 */
[----:B------:R-:W-:Y:S01]  /*14320*/  F2FP.BF16.PACK_AB R137, R183, R178 ;  /* 0x000000b2b789723e */ /* 0x000fe200000010ff */
[----:B------:R-:W-:Y:S01]  /*14330*/  FADD.FTZ R158, R158, R159 ;  /* 0x0000009f9e9e7221 */ /* 0x000fe20000010000 */
[----:B--2---:R-:W-:Y:S01]  /*14340*/  F2FP.BF16.PACK_AB R138, R165, R172 ;  /* 0x000000aca58a723e */ /* 0x004fe200000010ff */
[C---:B------:R-:W-:Y:S01]  /*14350*/  HMMA.16816.F32.BF16 R8, R100.reuse, R114, R8 ;  /* 0x000000726408723c */ /* 0x040fe20000041808 */
[----:B------:R-:W2:Y:S03]  /*14360*/  LDSM.16.MT88.4 R112, [R134+UR4+0x2900] ;  /* 0x002900048670783b */ /* 0x000ea60008004200 */
[----:B----4-:R-:W-:Y:S01]  /*14370*/  F2FP.BF16.PACK_AB R139, R161, R164 ;  /* 0x000000a4a18b723e */ /* 0x010fe200000010ff */
[----:B------:R-:W-:Y:S03]  /*14380*/  FADD.FTZ R158, R155, R158 ;  /* 0x0000009e9b9e7221 */ /* 0x000fe60000010000 */
[C---:B---3--:R-:W-:Y:S04]  /*14390*/  HMMA.16816.F32.BF16 R12, R100.reuse, R108, R12 ;  /* 0x0000006c640c723c */ /* 0x048fe8000004180c */
[----:B------:R-:W-:Y:S04]  /*143a0*/  FADD.FTZ R163, R163, R158 ;  /* 0x0000009ea3a37221 */ /* 0x000fe80000010000 */
[----:B------:R-:W-:Y:S01]  /*143b0*/  FADD.FTZ R168, R168, R163 ;  /* 0x000000a3a8a87221 */ /* 0x000fe20000010000 */
[C---:B------:R-:W-:Y:S01]  /*143c0*/  HMMA.16816.F32.BF16 R16, R100.reuse, R110, R16 ;  /* 0x0000006e6410723c */ /* 0x040fe20000041810 */
[----:B------:R-:W3:Y:S02]  /*143d0*/  LDSM.16.MT88.4 R108, [R149+0x2900] ;  /* 0x00290000956c783b */ /* 0x000ee40000004200 */
[----:B------:R-:W-:Y:S05]  /*143e0*/  FADD.FTZ R169, R169, R168 ;  /* 0x000000a8a9a97221 */ /* 0x000fea0000010000 */
[C---:B------:R-:W-:Y:S04]  /*143f0*/  HMMA.16816.F32.BF16 R20, R100.reuse, R116, R20 ;  /* 0x000000746414723c */ /* 0x040fe80000041814 */
[----:B------:R-:W-:Y:S04]  /*14400*/  FADD.FTZ R176, R176, R169 ;  /* 0x000000a9b0b07221 */ /* 0x000fe80000010000 */
[C---:B------:R-:W-:Y:S01]  /*14410*/  HMMA.16816.F32.BF16 R24, R100.reuse, R118, R24 ;  /* 0x000000766418723c */ /* 0x040fe20000041818 */
[----:B------:R-:W4:Y:S07]  /*14420*/  LDSM.16.MT88.4 R116, [R135+UR4+0x4900] ;  /* 0x004900048774783b */ /* 0x000f2e0008004200 */
        /* <DEDUP_REMOVED lines=10> */
[C---:B------:R-:W-:Y:S01]  /*144d0*/  HMMA.16816.F32.BF16 R56, R100.reuse, R114, R56 ;  /* 0x000000726438723c */ /* 0x040fe20000041838 */
[----:B------:R-:W2:Y:S07]  /*144e0*/  LDSM.16.MT88.4 R112, [R134+UR4+0x4900] ;  /* 0x004900048670783b */ /* 0x000eae0008004200 */
[C---:B---3--:R-:W-:Y:S08]  /*144f0*/  HMMA.16816.F32.BF16 R60, R100.reuse, R108, R60 ;  /* 0x0000006c643c723c */ /* 0x048ff0000004183c */
[C---:B------:R-:W-:Y:S01]  /*14500*/  HMMA.16816.F32.BF16 R64, R100.reuse, R110, R64 ;  /* 0x0000006e6440723c */ /* 0x040fe20000041840 */
[----:B------:R-:W3:Y:S07]  /*14510*/  LDSM.16.MT88.4 R108, [R135+UR4+0x1100] ;  /* 0x00110004876c783b */ /* 0x000eee0008004200 */
[C---:B----4-:R-:W-:Y:S08]  /*14520*/  HMMA.16816.F32.BF16 R68, R100.reuse, R116, R68 ;  /* 0x000000746444723c */ /* 0x050ff00000041844 */
[C---:B------:R-:W-:Y:S01]  /*14530*/  HMMA.16816.F32.BF16 R72, R100.reuse, R118, R72 ;  /* 0x000000766448723c */ /* 0x040fe20000041848 */
[----:B------:R-:W4:Y:S07]  /*14540*/  LDSM.16.MT88.4 R116, [R149+0x1100] ;  /* 0x001100009574783b */ /* 0x000f2e0000004200 */
[C---:B-1----:R-:W-:Y:S08]  /*14550*/  HMMA.16816.F32.BF16 R76, R100.reuse, R104, R76 ;  /* 0x00000068644c723c */ /* 0x042ff0000004184c */
[C---:B------:R-:W-:Y:S01]  /*14560*/  HMMA.16816.F32.BF16 R80, R100.reuse, R106, R80 ;  /* 0x0000006a6450723c */ /* 0x040fe20000041850 */
[----:B------:R-:W1:Y:S07]  /*14570*/  LDSM.16.MT88.4 R104, [R135+UR4+0x3100] ;  /* 0x003100048768783b */ /* 0x000e6e0008004200 */
[C---:B--2---:R-:W-:Y:S08]  /*14580*/  HMMA.16816.F32.BF16 R84, R100.reuse, R112, R84 ;  /* 0x000000706454723c */ /* 0x044ff00000041854 */
        /* <DEDUP_REMOVED lines=12> */
[C---:B---3--:R-:W-:Y:S03]  /*14650*/  HMMA.16816.F32.BF16 R4, R100.reuse, R108, R4 ;  /* 0x0000006c6404723c */ /* 0x048fe60000041804 */
[----:B------:R-:W-:Y:S04]  /*14660*/  FADD.FTZ R240, R240, R177 ;  /* 0x000000b1f0f07221 */ /* 0x000fe80000010000 */
[----:B------:R-:W-:Y:S01]  /*14670*/  FADD.FTZ R181, R181, R240 ;  /* 0x000000f0b5b57221 */ /* 0x000fe20000010000 */
[C---:B------:R-:W-:Y:S01]  /*14680*/  HMMA.16816.F32.BF16 R8, R100.reuse, R110, R8 ;  /* 0x0000006e6408723c */ /* 0x040fe20000041808 */
[----:B------:R-:W2:Y:S03]  /*14690*/  LDSM.16.MT88.4 R108, [R148+0x3100] ;  /* 0x00310000946c783b */ /* 0x000ea60000004200 */
        /* <DEDUP_REMOVED lines=9> */
[C---:B----4-:R-:W-:Y:S08]  /*14730*/  HMMA.16816.F32.BF16 R28, R100.reuse, R116, R28 ;  /* 0x00000074641c723c */ /* 0x050ff0000004181c */
[C---:B------:R-:W-:Y:S01]  /*14740*/  HMMA.16816.F32.BF16 R32, R100.reuse, R118, R32 ;  /* 0x000000766420723c */ /* 0x040fe20000041820 */
[----:B------:R-:W3:Y:S07]  /*14750*/  LDSM.16.MT88.4 R116, [R149+0x3100] ;  /* 0x003100009574783b */ /* 0x000eee0000004200 */
[C---:B-1----:R-:W-:Y:S08]  /*14760*/  HMMA.16816.F32.BF16 R36, R100.reuse, R104, R36 ;  /* 0x000000686424723c */ /* 0x042ff00000041824 */
[C---:B------:R-:W-:Y:S01]  /*14770*/  HMMA.16816.F32.BF16 R40, R100.reuse, R106, R40 ;  /* 0x0000006a6428723c */ /* 0x040fe20000041828 */
[----:B------:R-:W1:Y:S07]  /*14780*/  LDSM.16.MT88.4 R104, [R135+UR4+0x5100] ;  /* 0x005100048768783b */ /* 0x000e6e0008004200 */
[C---:B--2---:R-:W-:Y:S08]  /*14790*/  HMMA.16816.F32.BF16 R44, R100.reuse, R108, R44 ;  /* 0x0000006c642c723c */ /* 0x044ff0000004182c */
[C---:B------:R-:W-:Y:S01]  /*147a0*/  HMMA.16816.F32.BF16 R48, R100.reuse, R110, R48 ;  /* 0x0000006e6430723c */ /* 0x040fe20000041830 */
[----:B------:R-:W2:Y:S07]  /*147b0*/  LDSM.16.MT88.4 R108, [R135+UR4+0x1900] ;  /* 0x00190004876c783b */ /* 0x000eae0008004200 */
[C---:B------:R-:W-:Y:S08]  /*147c0*/  HMMA.16816.F32.BF16 R52, R100.reuse, R112, R52 ;  /* 0x000000706434723c */ /* 0x040ff00000041834 */
[C---:B------:R-:W-:Y:S01]  /*147d0*/  HMMA.16816.F32.BF16 R56, R100.reuse, R114, R56 ;  /* 0x000000726438723c */ /* 0x040fe20000041838 */
[----:B------:R-:W4:Y:S07]  /*147e0*/  LDSM.16.MT88.4 R112, [R148+0x1900] ;  /* 0x001900009470783b */ /* 0x000f2e0000004200 */
[C---:B---3--:R-:W-:Y:S08]  /*147f0*/  HMMA.16816.F32.BF16 R60, R100.reuse, R116, R60 ;  /* 0x00000074643c723c */ /* 0x048ff0000004183c */
        /* <DEDUP_REMOVED lines=10> */
[C---:B------:R-:W-:Y:S01]  /*148a0*/  HMMA.16816.F32.BF16 R124, R136.reuse, R110, R8 ;  /* 0x0000006e887c723c */ /* 0x040fe20000041808 */
[----:B------:R-:W1:Y:S07]  /*148b0*/  LDSM.16.MT88.4 R8, [R135+UR4+0x3900] ;  /* 0x003900048708783b */ /* 0x000e6e0008004200 */
[C---:B----4-:R-:W-:Y:S01]  /*148c0*/  HMMA.16816.F32.BF16 R120, R136.reuse, R112, R12 ;  /* 0x000000708878723c */ /* 0x050fe2000004180c */
[----:B------:R-:W2:Y:S07]  /*148d0*/  LDSM.16.MT88.4 R12, [R148+0x3900] ;  /* 0x00390000940c783b */ /* 0x000eae0000004200 */
[C---:B------:R-:W-:Y:S01]  /*148e0*/  HMMA.16816.F32.BF16 R116, R136.reuse, R114, R16 ;  /* 0x000000728874723c */ /* 0x040fe20000041810 */
[----:B------:R-:W3:Y:S07]  /*148f0*/  LDSM.16.MT88.4 R16, [R134+UR4+0x3900] ;  /* 0x003900048610783b */ /* 0x000eee0008004200 */
[C---:B------:R-:W-:Y:S08]  /*14900*/  HMMA.16816.F32.BF16 R112, R136.reuse, R140, R20 ;  /* 0x0000008c8870723c */ /* 0x040ff00000041814 */
[C---:B------:R-:W-:Y:S07]  /*14910*/  HMMA.16816.F32.BF16 R108, R136.reuse, R142, R24 ;  /* 0x0000008e886c723c */ /* 0x040fee0000041818 */
[----:B------:R-:W-:Y:S01]  /*14920*/  @P0 IADD3 R24, R217, -0x2, RZ ;  /* 0xfffffffed9180810 */ /* 0x000fe20007ffe0ff */
[C---:B------:R-:W-:Y:S04]  /*14930*/  HMMA.16816.F32.BF16 R104, R136.reuse, R144, R28 ;  /* 0x000000908868723c */ /* 0x040fe8000004181c */
[----:B------:R-:W-:Y:S04]  /*14940*/  @P0 SHF.R.S32.HI R20, RZ, 0x1f, R24 ;  /* 0x0000001fff140819 */ /* 0x000fe80000011418 */
[C---:B------:R-:W-:Y:S08]  /*14950*/  HMMA.16816.F32.BF16 R100, R136.reuse, R146, R32 ;  /* 0x000000928864723c */ /* 0x040ff00000041820 */
        /* <DEDUP_REMOVED lines=12> */
[----:B------:R-:W-:Y:S01]  /*14a20*/  @P0 IADD3 R12, P1, R28, R206, RZ ;  /* 0x000000ce1c0c0210 */ /* 0x000fe20007f3e0ff */
[C---:B---3--:R-:W-:Y:S04]  /*14a30*/  HMMA.16816.F32.BF16 R52, R136.reuse, R16, R52 ;  /* 0x000000108834723c */ /* 0x048fe80000041834 */
[C---:B------:R-:W-:Y:S02]  /*14a40*/  @P0 IADD3.X R13, R29.reuse, R211, RZ, P1, !PT ;  /* 0x000000d31d0d0210 */ /* 0x040fe40000ffe4ff */
[C---:B------:R-:W-:Y:S02]  /*14a50*/  @P0 LEA R24, P1, R12.reuse, c[0x0][0x1c8], 0x1 ;  /* 0x000072000c180a11 */ /* 0x040fe400078208ff */
[C---:B------:R-:W-:Y:S04]  /*14a60*/  HMMA.16816.F32.BF16 R56, R136.reuse, R18, R56 ;  /* 0x000000128838723c */ /* 0x040fe80000041838 */
[----:B------:R-:W-:Y:S02]  /*14a70*/  @P0 LEA.HI.X R25, R12, c[0x0][0x1cc], R13, 0x1, P1 ;  /* 0x000073000c190a11 */ /* 0x000fe400008f0c0d */
[C---:B------:R-:W-:Y:S02]  /*14a80*/  @P0 IADD3 R13, P1, R28.reuse, R223, RZ ;  /* 0x000000df1c0d0210 */ /* 0x040fe40007f3e0ff */
[C---:B-1----:R-:W-:Y:S04]  /*14a90*/  HMMA.16816.F32.BF16 R60, R136.reuse, R20, R60 ;  /* 0x00000014883c723c */ /* 0x042fe8000004183c */
[----:B------:R-:W-:Y:S01]  /*14aa0*/  @P0 IMAD.X R12, R29, 0x1, R232, P1 ;  /* 0x000000011d0c0824 */ /* 0x000fe200008e06e8 */
[C---:B------:R-:W-:Y:S04]  /*14ab0*/  @P0 LEA R26, P1, R13.reuse, c[0x0][0x1c8], 0x1 ;  /* 0x000072000d1a0a11 */ /* 0x040fe800078208ff */
[----:B------:R-:W-:Y:S01]  /*14ac0*/  @P0 LEA.HI.X R27, R13, c[0x0][0x1cc], R12, 0x1, P1 ;  /* 0x000073000d1b0a11 */ /* 0x000fe200008f0c0c */
[C---:B------:R-:W-:Y:S01]  /*14ad0*/  HMMA.16816.F32.BF16 R64, R136.reuse, R22, R64 ;  /* 0x000000168840723c */ /* 0x040fe20000041840 */
[----:B------:R-:W1:Y:S02]  /*14ae0*/  LDSM.16.MT88.4 R12, [R148+0x5900] ;  /* 0x00590000940c783b */ /* 0x000e640000004200 */
[----:B------:R-:W-:Y:S04]  /*14af0*/  @P0 IADD3 R16, P1, R28, R221, RZ ;  /* 0x000000dd1c100210 */ /* 0x000fe80007f3e0ff */
[----:B------:R-:W-:Y:S02]  /*14b00*/  @P0 IADD3.X R17, R29, R231, RZ, P1, !PT ;  /* 0x000000e71d110210 */ /* 0x000fe40000ffe4ff */
[C---:B------:R-:W-:Y:S01]  /*14b10*/  @P0 LEA R20, P1, R16.reuse, c[0x0][0x1c8], 0x1 ;  /* 0x0000720010140a11 */ /* 0x040fe200078208ff */
[C---:B--2---:R-:W-:Y:S03]  /*14b20*/  HMMA.16816.F32.BF16 R68, R136.reuse, R8, R68 ;  /* 0x000000088844723c */ /* 0x044fe60000041844 */
[----:B------:R-:W-:Y:S02]  /*14b30*/  @P0 LEA.HI.X R21, R16, c[0x0][0x1cc], R17, 0x1, P1 ;  /* 0x0000730010150a11 */ /* 0x000fe400008f0c11 */
[----:B------:R-:W2:Y:S01]  /*14b40*/  LDSM.16.MT88.4 R16, [R134+UR4+0x5900] ;  /* 0x005900048610783b */ /* 0x000ea20008004200 */
[----:B------:R-:W-:Y:S02]  /*14b50*/  @P0 IADD3 R28, P1, R199, R28, RZ ;  /* 0x0000001cc71c0210 */ /* 0x000fe40007f3e0ff */
[C---:B------:R-:W-:Y:S04]  /*14b60*/  HMMA.16816.F32.BF16 R72, R136.reuse, R10, R72 ;  /* 0x0000000a8848723c */ /* 0x040fe80000041848 */
[----:B------:R-:W-:Y:S02]  /*14b70*/  @P0 IADD3.X R29, R198, R29, RZ, P1, !PT ;  /* 0x0000001dc61d0210 */ /* 0x000fe40000ffe4ff */
[C---:B------:R-:W-:Y:S06]  /*14b80*/  @P0 IADD3 R23, P1, R28.reuse, R206, RZ ;  /* 0x000000ce1c170210 */ /* 0x040fec0007f3e0ff */
[----:B------:R-:W-:Y:S02]  /*14b90*/  @P0 IADD3.X R8, R29, R211, RZ, P1, !PT ;  /* 0x000000d31d080210 */ /* 0x000fe40000ffe4ff */
[C---:B------:R-:W-:Y:S04]  /*14ba0*/  @P0 LEA R22, P1, R23.reuse, c[0x0][0x1c8], 0x1 ;  /* 0x0000720017160a11 */ /* 0x040fe800078208ff */
[----:B------:R-:W-:Y:S02]  /*14bb0*/  @P0 LEA.HI.X R23, R23, c[0x0][0x1cc], R8, 0x1, P1 ;  /* 0x0000730017170a11 */ /* 0x000fe400008f0c08 */
[----:B------:R-:W-:Y:S01]  /*14bc0*/  @P0 IADD3 R8, P1, R28, R223, RZ ;  /* 0x000000df1c080210 */ /* 0x000fe20007f3e0ff */
[C---:B-1----:R-:W-:Y:S03]  /*14bd0*/  HMMA.16816.F32.BF16 R76, R136.reuse, R12, R76 ;  /* 0x0000000c884c723c */ /* 0x042fe6000004184c */
        /* <DEDUP_REMOVED lines=41> */
[C---:B------:R-:W-:Y:S02]  /*14e70*/  ISETP.GT.AND P0, PT, R217.reuse, R234, PT ;  /* 0x000000ead900720c */ /* 0x040fe40003f04270 */
[----:B------:R-:W-:Y:S05]  /*14e80*/  IADD3 R217, R217, -0x1, RZ ;  /* 0xffffffffd9d97810 */ /* 0x000fea0007ffe0ff */
[----:B------:R-:W0:Y:S01]  /*14e90*/  LDGDEPBAR ;  /* 0x00000000000079af */ /* 0x000e220000000000 */
[----:B--2---:R-:W-:Y:S05]  /*14ea0*/  MOV R3, R2 ;  /* 0x0000000200037202 */ /* 0x004fea0000000f00 */
[----:B------:R-:W-:-:S05]  /*14eb0*/  @P0 BRA `(.L_x_1310) ;  /* 0xffffcc9000000947 */ /* 0x000fca000383ffff */
.L_x_1309:
[----:B-1----:R-:W-:-:S13]  /*14ec0*/  ISETP.GE.AND P0, PT, R217, RZ, PT ;  /* 0x000000ffd900720c */ /* 0x002fda0003f06270 */
[----:B------:R-:W-:Y:S05]  /*14ed0*/  @!P0 BRA `(.L_x_1311) ;  /* 0x00002fa000008947 */ /* 0x000fea0003800000 */
[----:B------:R-:W1:Y:S01]  /*14ee0*/  S2R R3, SR_TID.X ;  /* 0x0000000000037919 */ /* 0x000e620000002100 */
[C---:B------:R-:W-:Y:S01]  /*14ef0*/  IADD3 RZ, P1, R204.reuse, 0x40, RZ ;  /* 0x00000040ccff7810 */ /* 0x040fe20007f3e0ff */
[----:B------:R-:W-:Y:S01]  /*14f00*/  IMAD.MOV.U32 R192, RZ, RZ, 0x40 ;  /* 0x00000040ffc07424 */ /* 0x000fe200078e00ff */
[----:B------:R-:W-:Y:S01]  /*14f10*/  IADD3 R219, P3, R204, 0x80, RZ ;  /* 0x00000080ccdb7810 */ /* 0x000fe20007f7e0ff */
[----:B------:R-:W-:Y:S01]  /*14f20*/  IMAD.MOV.U32 R133, RZ, RZ, R2 ;  /* 0x000000ffff857224 */ /* 0x000fe200078e0002 */
[C---:B------:R-:W-:Y:S01]  /*14f30*/  IADD3 R216, P2, R206.reuse, 0x40, RZ ;  /* 0x00000040ced87810 */ /* 0x040fe20007f5e0ff */
[--C-:B------:R-:W-:Y:S01]  /*14f40*/  IMAD.X R220, RZ, RZ, R209.reuse, P1 ;  /* 0x000000ffffdc7224 */ /* 0x100fe200008e06d1 */
[----:B------:R-:W-:Y:S01]  /*14f50*/  IADD3 R194, P1, R206, 0x80, RZ ;  /* 0x00000080cec27810 */ /* 0x000fe20007f3e0ff */
[----:B------:R-:W-:Y:S01]  /*14f60*/  IMAD.X R218, RZ, RZ, R209, P3 ;  /* 0x000000ffffda7224 */ /* 0x000fe200018e06d1 */
[----:B------:R-:W-:Y:S01]  /*14f70*/  IADD3 R221, R204, 0x40, RZ ;  /* 0x00000040ccdd7810 */ /* 0x000fe20007ffe0ff */
[----:B------:R-:W-:-:S02]  /*14f80*/  IMAD.X R215, RZ, RZ, R211, P2 ;  /* 0x000000ffffd77224 */ /* 0x000fc400010e06d3 */
[----:B------:R-:W-:Y:S02]  /*14f90*/  IMAD.X R193, RZ, RZ, R211, P1 ;  /* 0x000000ffffc17224 */ /* 0x000fe400008e06d3 */
[----:B------:R-:W-:Y:S01]  /*14fa0*/  IMAD.IADD R190, R189, 0x1, R186 ;  /* 0x00000001bdbe7824 */ /* 0x000fe200078e02ba */
[----:B-1----:R-:W-:-:S04]  /*14fb0*/  SHF.R.S32.HI R4, RZ, 0x1f, R3 ;  /* 0x0000001fff047819 */ /* 0x002fc80000011403 */
[----:B------:R-:W-:-:S04]  /*14fc0*/  LEA.HI R4, R4, R3, RZ, 0x3 ;  /* 0x0000000304047211 */ /* 0x000fc800078f18ff */
[----:B------:R-:W-:-:S05]  /*14fd0*/  LOP3.LUT R4, R4, 0xfffffff8, RZ, 0xc0, !PT ;  /* 0xfffffff804047812 */ /* 0x000fca00078ec0ff */
[----:B------:R-:W-:Y:S02]  /*14fe0*/  IMAD.IADD R4, R3, 0x1, -R4 ;  /* 0x0000000103047824 */ /* 0x000fe400078e0a04 */
[----:B------:R-:W-:-:S03]  /*14ff0*/  IMAD.MOV.U32 R3, RZ, RZ, R0 ;  /* 0x000000ffff037224 */ /* 0x000fc600078e0000 */
[----:B------:R-:W-:-:S04]  /*15000*/  LOP3.LUT P0, RZ, R4, 0x4, RZ, 0xc0, !PT ;  /* 0x0000000404ff7812 */ /* 0x000fc8000780c0ff */
[----:B------:R-:W-:Y:S02]  /*15010*/  SEL R192, R192, 0xffffffc0, !P0 ;  /* 0xffffffc0c0c07807 */ /* 0x000fe40004000000 */
.L_x_1312:
        /* <DEDUP_REMOVED lines=14> */
[----:B------:R-:W-:Y:S01]  /*15100*/  @P0 IMAD R175, R212, 0x6000, R202 ;  /* 0x00006000d4af0824 */ /* 0x000fe200078e02ca */
[----:B------:R-:W-:Y:S01]  /*15110*/  LDSM.16.M88.4 R32, [R189] ;  /* 0x00000000bd20783b */ /* 0x000fe20000000200 */
[----:B------:R-:W-:Y:S01]  /*15120*/  @P0 IMAD R155, R222, c[0x0][0x20c], R155 ;  /* 0x00008300de9b0a24 */ /* 0x000fe200078e029b */
[C---:B------:R-:W-:Y:S02]  /*15130*/  @P0 IADD3 R149, P2, R132.reuse, R221, RZ ;  /* 0x000000dd84950210 */ /* 0x040fe40007f5e0ff */
[----:B------:R-:W-:Y:S02]  /*15140*/  @P0 IADD3 R0, P1, R132, R204, RZ ;  /* 0x000000cc84000210 */ /* 0x000fe40007f3e0ff */
[----:B------:R-:W-:Y:S02]  /*15150*/  @P0 IADD3 R155, R21, R155, RZ ;  /* 0x0000009b159b0210 */ /* 0x000fe40007ffe0ff */
[----:B------:R-:W1:Y:S01]  /*15160*/  LDSM.16.M88.4 R8, [R187+UR4+0xc100] ;  /* 0x00c10004bb08783b */ /* 0x000e620008000200 */
        /* <DEDUP_REMOVED lines=10> */
[----:B------:R-:W-:Y:S02]  /*15210*/  @P0 LEA R168, P3, R29, c[0x0][0x1f8], 0x1 ;  /* 0x00007e001da80a11 */ /* 0x000fe400078608ff */
[----:B------:R-:W-:Y:S02]  /*15220*/  @P0 IADD3.X R0, R155, R218, RZ, P2, !PT ;  /* 0x000000da9b000210 */ /* 0x000fe400017fe4ff */
[----:B------:R-:W-:Y:S01]  /*15230*/  @P0 IADD3 R132, P1, R201, R132, RZ ;  /* 0x00000084c9840210 */ /* 0x000fe20007f3e0ff */
[----:B------:R-:W4:Y:S01]  /*15240*/  LDSM.16.M88.4 R136, [R187+UR4+0xd900] ;  /* 0x00d90004bb88783b */ /* 0x000f220008000200 */
[----:B------:R-:W-:Y:S02]  /*15250*/  @P0 LEA.HI.X R169, R29, c[0x0][0x1fc], R0, 0x1, P3 ;  /* 0x00007f001da90a11 */ /* 0x000fe400018f0c00 */
[----:B------:R-:W-:Y:S02]  /*15260*/  @P0 IADD3 R159, P2, R132, R204, RZ ;  /* 0x000000cc849f0210 */ /* 0x000fe40007f5e0ff */
[----:B------:R-:W-:Y:S02]  /*15270*/  @P0 IADD3.X R155, R200, R155, RZ, P1, !PT ;  /* 0x0000009bc89b0210 */ /* 0x000fe40000ffe4ff */
[----:B------:R-:W-:Y:S01]  /*15280*/  @P0 LEA R172, P4, R159, c[0x0][0x1f8], 0x1 ;  /* 0x00007e009fac0a11 */ /* 0x000fe200078808ff */
[----:B------:R-:W-:Y:S01]  /*15290*/  LDSM.16.M88.4 R140, [R190] ;  /* 0x00000000be8c783b */ /* 0x000fe20000000200 */
[----:B------:R-:W-:Y:S02]  /*152a0*/  @P0 IADD3.X R0, R155, R209, RZ, P2, !PT ;  /* 0x000000d19b000210 */ /* 0x000fe400017fe4ff */
[C---:B------:R-:W-:Y:S02]  /*152b0*/  @P0 IADD3 R153, P2, R132.reuse, R219, RZ ;  /* 0x000000db84990210 */ /* 0x040fe40007f5e0ff */
[----:B------:R-:W-:Y:S02]  /*152c0*/  @P0 LEA.HI.X R173, R159, c[0x0][0x1fc], R0, 0x1, P4 ;  /* 0x00007f009fad0a11 */ /* 0x000fe400020f0c00 */
[----:B------:R-:W-:Y:S01]  /*152d0*/  @P0 IADD3.X R0, R155, R218, RZ, P2, !PT ;  /* 0x000000da9b000210 */ /* 0x000fe200017fe4ff */
[C---:B-1----:R-:W-:Y:S01]  /*152e0*/  HMMA.16816.F32.BF16 R4, R32.reuse, R8, RZ ;  /* 0x000000082004723c */ /* 0x042fe200000418ff */
[----:B------:R-:W1:Y:S02]  /*152f0*/  LDSM.16.M88.4 R144, [R191+0xc100] ;  /* 0x00c10000bf90783b */ /* 0x000e640000000200 */
[----:B------:R-:W-:Y:S02]  /*15300*/  LOP3.LUT P4, RZ, R197, 0x1, RZ, 0xc0, !PT ;  /* 0x00000001c5ff7812 */ /* 0x000fe4000788c0ff */
[----:B------:R-:W-:Y:S03]  /*15310*/  @P0 IADD3 R2, P1, R132, R221, RZ ;  /* 0x000000dd84020210 */ /* 0x000fe60007f3e0ff */
[C---:B------:R-:W-:Y:S01]  /*15320*/  HMMA.16816.F32.BF16 R8, R32.reuse, R10, RZ ;  /* 0x0000000a2008723c */ /* 0x040fe200000418ff */
[----:B------:R-:W5:Y:S03]  /*15330*/  LDSM.16.M88.4 R148, [R191+0xc900] ;  /* 0x00c90000bf94783b */ /* 0x000f660000000200 */
[C---:B------:R-:W-:Y:S04]  /*15340*/  @P0 LEA R170, P3, R2.reuse, c[0x0][0x1f8], 0x1 ;  /* 0x00007e0002aa0a11 */ /* 0x040fe800078608ff */
[C---:B--2---:R-:W-:Y:S08]  /*15350*/  HMMA.16816.F32.BF16 R12, R32.reuse, R16, RZ ;  /* 0x00000010200c723c */ /* 0x044ff000000418ff */
[C---:B------:R-:W-:Y:S08]  /*15360*/  HMMA.16816.F32.BF16 R16, R32.reuse, R18, RZ ;  /* 0x000000122010723c */ /* 0x040ff000000418ff */
[C---:B---3--:R-:W-:Y:S08]  /*15370*/  HMMA.16816.F32.BF16 R20, R32.reuse, R24, RZ ;  /* 0x000000182014723c */ /* 0x048ff000000418ff */
[C---:B------:R-:W-:Y:S08]  /*15380*/  HMMA.16816.F32.BF16 R24, R32.reuse, R26, RZ ;  /* 0x0000001a2018723c */ /* 0x040ff000000418ff */
[C---:B----4-:R-:W-:Y:S07]  /*15390*/  HMMA.16816.F32.BF16 R28, R32.reuse, R136, RZ ;  /* 0x00000088201c723c */ /* 0x050fee00000418ff */
[----:B------:R-:W-:Y:S01]  /*153a0*/  @P0 IADD3.X R137, R155, R220, RZ, P1, !PT ;  /* 0x000000dc9b890210 */ /* 0x000fe20000ffe4ff */
[----:B------:R-:W-:Y:S01]  /*153b0*/  HMMA.16816.F32.BF16 R32, R32, R138, RZ ;  /* 0x0000008a2020723c */ /* 0x000fe200000418ff */
[C---:B------:R-:W-:Y:S03]  /*153c0*/  @P0 LEA R180, P1, R153.reuse, c[0x0][0x1f8], 0x1 ;  /* 0x00007e0099b40a11 */ /* 0x040fe600078208ff */
[----:B------:R-:W-:Y:S02]  /*153d0*/  @P0 LEA.HI.X R171, R2, c[0x0][0x1fc], R137, 0x1, P3 ;  /* 0x00007f0002ab0a11 */ /* 0x000fe400018f0c89 */
[----:B------:R-:W-:Y:S01]  /*153e0*/  @P0 LEA.HI.X R181, R153, c[0x0][0x1fc], R0, 0x1, P1 ;  /* 0x00007f0099b50a11 */ /* 0x000fe200008f0c00 */
[----:B------:R-:W2:Y:S01]  /*153f0*/  LDSM.16.M88.4 R136, [R191+0xd100] ;  /* 0x00d10000bf88783b */ /* 0x000ea20000000200 */
[C---:B-1----:R-:W-:Y:S05]  /*15400*/  HMMA.16816.F32.BF16 R4, R140.reuse, R144, R4 ;  /* 0x000000908c04723c */ /* 0x042fea0000041804 */
[C---:B------:R-:W-:Y:S02]  /*15410*/  IADD3 R0, R192.reuse, R157, RZ ;  /* 0x0000009dc0007210 */ /* 0x040fe40007ffe0ff */
[----:B------:R-:W1:Y:S01]  /*15420*/  LDSM.16.M88.4 R152, [R191+0xd900] ;  /* 0x00d90000bf98783b */ /* 0x000e620000000200 */
[C---:B------:R-:W-:Y:S04]  /*15430*/  HMMA.16816.F32.BF16 R8, R140.reuse, R146, R8 ;  /* 0x000000928c08723c */ /* 0x040fe80000041808 */
[C---:B------:R-:W-:Y:S03]  /*15440*/  IADD3 R2, R192.reuse, R191, RZ ;  /* 0x000000bfc0027210 */ /* 0x040fe60007ffe0ff */
[----:B------:R-:W-:Y:S01]  /*15450*/  @!PT LDS RZ, [RZ] ;  /* 0x00000000fffff984 */ /* 0x000fe20000000800 */
[----:B------:R-:W-:Y:S01]  /*15460*/  @!PT LDS RZ, [RZ] ;  /* 0x00000000fffff984 */ /* 0x000fe20000000800 */
[----:B------:R-:W-:Y:S01]  /*15470*/  @!PT LDS RZ, [RZ] ;  /* 0x00000000fffff984 */ /* 0x000fe20000000800 */
[----:B------:R3:W-:Y:S01]  /*15480*/  @P0 LDGSTS.E.BYPASS.LTC128B.128 [R175], [R178.64], !P6 ;  /* 0x00000000b2af0fae */ /* 0x0007e2000f101d46 */
[C---:B-----5:R-:W-:Y:S07]  /*15490*/  HMMA.16816.F32.BF16 R12, R140.reuse, R148, R12 ;  /* 0x000000948c0c723c */ /* 0x060fee000004180c */
[----:B------:R3:W-:Y:S01]  /*154a0*/  @P0 LDGSTS.E.BYPASS.LTC128B.128 [R175+0x2000], [R176.64], !P5 ;  /* 0x02000000b0af0fae */ /* 0x0007e2000e901d46 */
[C---:B------:R-:W-:Y:S07]  /*154b0*/  HMMA.16816.F32.BF16 R16, R140.reuse, R150, R16 ;  /* 0x000000968c10723c */ /* 0x040fee0000041810 */
[----:B------:R4:W-:Y:S01]  /*154c0*/  @P0 LDGSTS.E.BYPASS.LTC128B.128 [R175+0x4000], [R168.64], !P4 ;  /* 0x04000000a8af0fae */ /* 0x0009e2000e101d46 */
[C---:B--2---:R-:W-:Y:S07]  /*154d0*/  HMMA.16816.F32.BF16 R20, R140.reuse, R136, R20 ;  /* 0x000000888c14723c */ /* 0x044fee0000041814 */
[----:B------:R3:W-:Y:S01]  /*154e0*/  @P0 LDGSTS.E.BYPASS.LTC128B.128 [R175+0x1000], [R172.64], !P6 ;  /* 0x01000000acaf0fae */ /* 0x0007e2000f101d46 */
[C---:B------:R-:W-:Y:S07]  /*154f0*/  HMMA.16816.F32.BF16 R24, R140.reuse, R138, R24 ;  /* 0x0000008a8c18723c */ /* 0x040fee0000041818 */
[----:B------:R4:W-:Y:S01]  /*15500*/  @P0 LDGSTS.E.BYPASS.LTC128B.128 [R175+0x3000], [R170.64], !P5 ;  /* 0x03000000aaaf0fae */ /* 0x0009e2000e901d46 */
[C---:B-1----:R-:W-:Y:S07]  /*15510*/  HMMA.16816.F32.BF16 R28, R140.reuse, R152, R28 ;  /* 0x000000988c1c723c */ /* 0x042fee000004181c */
[----:B------:R3:W-:Y:S01]  /*15520*/  @P0 LDGSTS.E.BYPASS.LTC128B.128 [R175+0x5000], [R180.64], !P4 ;  /* 0x05000000b4af0fae */ /* 0x0007e2000e101d46 */
[----:B------:R-:W-:Y:S01]  /*15530*/  ISETP.GE.AND P0, PT, R217, 0x2, PT ;  /* 0x00000002d900780c */ /* 0x000fe20003f06270 */
[----:B------:R-:W-:Y:S06]  /*15540*/  HMMA.16816.F32.BF16 R32, R140, R154, R32 ;  /* 0x0000009a8c20723c */ /* 0x000fec0000041820 */
[----:B------:R-:W-:Y:S08]  /*15550*/  LDSM.16.M88.4 R156, [R185] ;  /* 0x00000000b99c783b */ /* 0x000ff00000000200 */
[----:B------:R-:W1:Y:S08]  /*15560*/  LDSM.16.M88.4 R160, [R0+0xc100] ;  /* 0x00c1000000a0783b */ /* 0x000e700000000200 */
[----:B------:R-:W2:Y:S08]  /*15570*/  LDSM.16.M88.4 R164, [R0+0xc900] ;  /* 0x00c9000000a4783b */ /* 0x000eb00000000200 */
[----:B------:R-:W5:Y:S08]  /*15580*/  LDSM.16.M88.4 R144, [R0+0xd100] ;  /* 0x00d100000090783b */ /* 0x000f700000000200 */
[----:B------:R-:W0:Y:S08]  /*15590*/  LDGDEPBAR ;  /* 0x00000000000079af */ /* 0x000e300000000000 */
[----:B------:R-:W3:Y:S01]  /*155a0*/  LDSM.16.M88.4 R148, [R0+0xd900] ;  /* 0x00d900000094783b */ /* 0x000ee20000000200 */
[C---:B-1----:R-:W-:Y:S07]  /*155b0*/  HMMA.16816.F32.BF16 R4, R156.reuse, R160, R4 ;  /* 0x000000a09c04723c */ /* 0x042fee0000041804 */
[----:B------:R-:W-:Y:S01]  /*155c0*/  LDSM.16.M88.4 R136, [R184] ;  /* 0x00000000b888783b */ /* 0x000fe20000000200 */
[C---:B------:R-:W-:Y:S07]  /*155d0*/  HMMA.16816.F32.BF16 R8, R156.reuse, R162, R8 ;  /* 0x000000a29c08723c */ /* 0x040fee0000041808 */
[----:B----4-:R-:W1:Y:S01]  /*155e0*/  LDSM.16.M88.4 R168, [R2+0xc100] ;  /* 0x00c1000002a8783b */ /* 0x010e620000000200 */
[C---:B--2---:R-:W-:Y:S07]  /*155f0*/  HMMA.16816.F32.BF16 R12, R156.reuse, R164, R12 ;  /* 0x000000a49c0c723c */ /* 0x044fee000004180c */
[----:B------:R-:W2:Y:S01]  /*15600*/  LDSM.16.M88.4 R140, [R2+0xc900] ;  /* 0x00c90000028c783b */ /* 0x000ea20000000200 */
[C---:B------:R-:W-:Y:S07]  /*15610*/  HMMA.16816.F32.BF16 R16, R156.reuse, R166, R16 ;  /* 0x000000a69c10723c */ /* 0x040fee0000041810 */
[----:B------:R-:W4:Y:S01]  /*15620*/  LDSM.16.M88.4 R152, [R2+0xd100] ;  /* 0x00d100000298783b */ /* 0x000f220000000200 */
[C---:B-----5:R-:W-:Y:S07]  /*15630*/  HMMA.16816.F32.BF16 R20, R156.reuse, R144, R20 ;  /* 0x000000909c14723c */ /* 0x060fee0000041814 */
[----:B------:R-:W5:Y:S01]  /*15640*/  LDSM.16.M88.4 R160, [R2+0xd900] ;  /* 0x00d9000002a0783b */ /* 0x000f620000000200 */
[C---:B------:R-:W-:Y:S07]  /*15650*/  HMMA.16816.F32.BF16 R24, R156.reuse, R146, R24 ;  /* 0x000000929c18723c */ /* 0x040fee0000041818 */
[----:B------:R-:W-:Y:S01]  /*15660*/  LDSM.16.M88.4 R144, [R189+0x4000] ;  /* 0x00400000bd90783b */ /* 0x000fe20000000200 */
[C---:B---3--:R-:W-:Y:S07]  /*15670*/  HMMA.16816.F32.BF16 R28, R156.reuse, R148, R28 ;  /* 0x000000949c1c723c */ /* 0x048fee000004181c */
[----:B------:R-:W3:Y:S01]  /*15680*/  LDSM.16.M88.4 R164, [R187+UR4+0xe100] ;  /* 0x00e10004bba4783b */ /* 0x000ee20008000200 */
[----:B------:R-:W-:Y:S07]  /*15690*/  HMMA.16816.F32.BF16 R32, R156, R150, R32 ;  /* 0x000000969c20723c */ /* 0x000fee0000041820 */
[----:B------:R-:W3:Y:S01]  /*156a0*/  LDSM.16.M88.4 R148, [R187+UR4+0xe900] ;  /* 0x00e90004bb94783b */ /* 0x000ee20008000200 */
[C---:B-1----:R-:W-:Y:S07]  /*156b0*/  HMMA.16816.F32.BF16 R4, R136.reuse, R168, R4 ;  /* 0x000000a88804723c */ /* 0x042fee0000041804 */
[----:B------:R-:W1:Y:S01]  /*156c0*/  LDSM.16.M88.4 R156, [R187+UR4+0xf100] ;  /* 0x00f10004bb9c783b */ /* 0x000e620008000200 */
[C---:B------:R-:W-:Y:S07]  /*156d0*/  HMMA.16816.F32.BF16 R8, R136.reuse, R170, R8 ;  /* 0x000000aa8808723c */ /* 0x040fee0000041808 */
[----:B------:R-:W1:Y:S01]  /*156e0*/  LDSM.16.M88.4 R168, [R187+UR4+0xf900] ;  /* 0x00f90004bba8783b */ /* 0x000e620008000200 */
[C---:B--2---:R-:W-:Y:S07]  /*156f0*/  HMMA.16816.F32.BF16 R12, R136.reuse, R140, R12 ;  /* 0x0000008c880c723c */ /* 0x044fee000004180c */
[----:B------:R-:W-:Y:S01]  /*15700*/  LDSM.16.M88.4 R172, [R191+0xf900] ;  /* 0x00f90000bfac783b */ /* 0x000fe20000000200 */
[C---:B------:R-:W-:Y:S07]  /*15710*/  HMMA.16816.F32.BF16 R16, R136.reuse, R142, R16 ;  /* 0x0000008e8810723c */ /* 0x040fee0000041810 */
[----:B------:R-:W-:Y:S01]  /*15720*/  LDSM.16.M88.4 R140, [R191+0xe100] ;  /* 0x00e10000bf8c783b */ /* 0x000fe20000000200 */
[C---:B----4-:R-:W-:Y:S07]  /*15730*/  HMMA.16816.F32.BF16 R20, R136.reuse, R152, R20 ;  /* 0x000000988814723c */ /* 0x050fee0000041814 */
[----:B------:R-:W-:Y:S01]  /*15740*/  LDSM.16.M88.4 R176, [R189+0x8000] ;  /* 0x00800000bdb0783b */ /* 0x000fe20000000200 */
[C---:B------:R-:W-:Y:S07]  /*15750*/  HMMA.16816.F32.BF16 R24, R136.reuse, R154, R24 ;  /* 0x0000009a8818723c */ /* 0x040fee0000041818 */
[----:B------:R-:W-:Y:S01]  /*15760*/  LDSM.16.M88.4 R152, [R191+0xe900] ;  /* 0x00e90000bf98783b */ /* 0x000fe20000000200 */
[C---:B-----5:R-:W-:Y:S07]  /*15770*/  HMMA.16816.F32.BF16 R28, R136.reuse, R160, R28 ;  /* 0x000000a0881c723c */ /* 0x060fee000004181c */
[----:B------:R-:W-:Y:S01]  /*15780*/  LDSM.16.M88.4 R180, [R187+UR4+0x10100] ;  /* 0x01010004bbb4783b */ /* 0x000fe20008000200 */
[----:B------:R-:W-:Y:S07]  /*15790*/  HMMA.16816.F32.BF16 R32, R136, R162, R32 ;  /* 0x000000a28820723c */ /* 0x000fee0000041820 */
[----:B------:R-:W2:Y:S01]  /*157a0*/  LDSM.16.M88.4 R136, [R190+0x4000] ;  /* 0x00400000be88783b */ /* 0x000ea20000000200 */
[C---:B---3--:R-:W-:Y:S07]  /*157b0*/  HMMA.16816.F32.BF16 R4, R144.reuse, R164, R4 ;  /* 0x000000a49004723c */ /* 0x048fee0000041804 */
[----:B------:R-:W3:Y:S01]  /*157c0*/  LDSM.16.M88.4 R160, [R191+0xf100] ;  /* 0x00f10000bfa0783b */ /* 0x000ee20000000200 */
[C---:B------:R-:W-:Y:S07]  /*157d0*/  HMMA.16816.F32.BF16 R8, R144.reuse, R166, R8 ;  /* 0x000000a69008723c */ /* 0x040fee0000041808 */
[----:B------:R-:W-:Y:S01]  /*157e0*/  LDSM.16.M88.4 R164, [R2+0xe100] ;  /* 0x00e1000002a4783b */ /* 0x000fe20000000200 */
        /* <DEDUP_REMOVED lines=15> */
[C---:B---3--:R-:W-:Y:S08]  /*158e0*/  HMMA.16816.F32.BF16 R20, R136.reuse, R160, R20 ;  /* 0x000000a08814723c */ /* 0x048ff00000041814 */
[C---:B------:R-:W-:Y:S01]  /*158f0*/  HMMA.16816.F32.BF16 R24, R136.reuse, R162, R24 ;  /* 0x000000a28818723c */ /* 0x040fe20000041818 */
[----:B------:R-:W3:Y:S07]  /*15900*/  LDSM.16.M88.4 R160, [R184+0x4000] ;  /* 0x00400000b8a0783b */ /* 0x000eee0000000200 */
[C---:B------:R-:W-:Y:S08]  /*15910*/  HMMA.16816.F32.BF16 R28, R136.reuse, R172, R28 ;  /* 0x000000ac881c723c */ /* 0x040ff0000004181c */
[----:B------:R-:W-:Y:S07]  /*15920*/  HMMA.16816.F32.BF16 R32, R136, R174, R32 ;  /* 0x000000ae8820723c */ /* 0x000fee0000041820 */
[----:B------:R-:W-:Y:S01]  /*15930*/  IADD3 R137, R192, UR4, R187 ;  /* 0x00000004c0897c10 */ /* 0x000fe2000fffe0bb */
[C---:B-1----:R-:W-:Y:S05]  /*15940*/  HMMA.16816.F32.BF16 R4, R148.reuse, R156, R4 ;  /* 0x0000009c9404723c */ /* 0x042fea0000041804 */
[----:B------:R-:W-:Y:S03]  /*15950*/  IADD3 R132, R188, R137, RZ ;  /* 0x00000089bc847210 */ /* 0x000fe60007ffe0ff */
[C---:B------:R-:W-:Y:S01]  /*15960*/  HMMA.16816.F32.BF16 R8, R148.reuse, R158, R8 ;  /* 0x0000009e9408723c */ /* 0x040fe20000041808 */
[----:B------:R-:W-:Y:S07]  /*15970*/  LDSM.16.M88.4 R156, [R191+0x10100] ;  /* 0x01010000bf9c783b */ /* 0x000fee0000000200 */
[C---:B--2---:R-:W-:Y:S01]  /*15980*/  HMMA.16816.F32.BF16 R12, R148.reuse, R140, R12 ;  /* 0x0000008c940c723c */ /* 0x044fe2000004180c */
[----:B------:R-:W1:Y:S07]  /*15990*/  LDSM.16.M88.4 R136, [R132+0xe900] ;  /* 0x00e900008488783b */ /* 0x000e6e0000000200 */
[C---:B------:R-:W-:Y:S01]  /*159a0*/  HMMA.16816.F32.BF16 R16, R148.reuse, R142, R16 ;  /* 0x0000008e9410723c */ /* 0x040fe20000041810 */
[----:B------:R-:W2:Y:S07]  /*159b0*/  LDSM.16.M88.4 R168, [R132+0xf100] ;  /* 0x00f1000084a8783b */ /* 0x000eae0000000200 */
[C---:B------:R-:W-:Y:S01]  /*159c0*/  HMMA.16816.F32.BF16 R20, R148.reuse, R144, R20 ;  /* 0x000000909414723c */ /* 0x040fe20000041814 */
[----:B------:R-:W5:Y:S07]  /*159d0*/  LDSM.16.M88.4 R172, [R132+0xf900] ;  /* 0x00f9000084ac783b */ /* 0x000f6e0000000200 */
[C---:B------:R-:W-:Y:S01]  /*159e0*/  HMMA.16816.F32.BF16 R24, R148.reuse, R146, R24 ;  /* 0x000000929418723c */ /* 0x040fe20000041818 */
[----:B------:R-:W2:Y:S07]  /*159f0*/  LDSM.16.M88.4 R140, [R187+UR4+0x10900] ;  /* 0x01090004bb8c783b */ /* 0x000eae0008000200 */
[C---:B----4-:R-:W-:Y:S01]  /*15a00*/  HMMA.16816.F32.BF16 R28, R148.reuse, R152, R28 ;  /* 0x00000098941c723c */ /* 0x050fe2000004181c */
[----:B------:R-:W4:Y:S07]  /*15a10*/  LDSM.16.M88.4 R144, [R187+UR4+0x11100] ;  /* 0x01110004bb90783b */ /* 0x000f2e0008000200 */
[----:B------:R-:W-:Y:S01]  /*15a20*/  HMMA.16816.F32.BF16 R32, R148, R154, R32 ;  /* 0x0000009a9420723c */ /* 0x000fe20000041820 */
[----:B------:R-:W4:Y:S07]  /*15a30*/  LDSM.16.M88.4 R148, [R187+UR4+0x11900] ;  /* 0x01190004bb94783b */ /* 0x000f2e0008000200 */
[C---:B---3--:R-:W-:Y:S01]  /*15a40*/  HMMA.16816.F32.BF16 R4, R160.reuse, R164, R4 ;  /* 0x000000a4a004723c */ /* 0x048fe20000041804 */
[----:B------:R-:W3:Y:S07]  /*15a50*/  LDSM.16.M88.4 R152, [R190+0x8000] ;  /* 0x00800000be98783b */ /* 0x000eee0000000200 */
[C---:B------:R-:W-:Y:S01]  /*15a60*/  HMMA.16816.F32.BF16 R8, R160.reuse, R166, R8 ;  /* 0x000000a6a008723c */ /* 0x040fe20000041808 */
[----:B------:R-:W-:Y:S07]  /*15a70*/  LDSM.16.M88.4 R164, [R191+0x11900] ;  /* 0x01190000bfa4783b */ /* 0x000fee0000000200 */
[C---:B-1----:R-:W-:Y:S08]  /*15a80*/  HMMA.16816.F32.BF16 R12, R160.reuse, R136, R12 ;  /* 0x00000088a00c723c */ /* 0x042ff0000004180c */
[C---:B------:R-:W-:Y:S01]  /*15a90*/  HMMA.16816.F32.BF16 R16, R160.reuse, R138, R16 ;  /* 0x0000008aa010723c */ /* 0x040fe20000041810 */
[----:B------:R-:W1:Y:S07]  /*15aa0*/  LDSM.16.M88.4 R136, [R191+0x10900] ;  /* 0x01090000bf88783b */ /* 0x000e6e0000000200 */
[C---:B--2---:R-:W-:Y:S08]  /*15ab0*/  HMMA.16816.F32.BF16 R20, R160.reuse, R168, R20 ;  /* 0x000000a8a014723c */ /* 0x044ff00000041814 */
[C---:B------:R-:W-:Y:S01]  /*15ac0*/  HMMA.16816.F32.BF16 R24, R160.reuse, R170, R24 ;  /* 0x000000aaa018723c */ /* 0x040fe20000041818 */
[----:B------:R-:W-:Y:S07]  /*15ad0*/  LDSM.16.M88.4 R168, [R185+0x8000] ;  /* 0x00800000b9a8783b */ /* 0x000fee0000000200 */
[C---:B-----5:R-:W-:Y:S08]  /*15ae0*/  HMMA.16816.F32.BF16 R28, R160.reuse, R172, R28 ;  /* 0x000000aca01c723c */ /* 0x060ff0000004181c */
[----:B------:R-:W-:Y:S01]  /*15af0*/  HMMA.16816.F32.BF16 R32, R160, R174, R32 ;  /* 0x000000aea020723c */ /* 0x000fe20000041820 */
[----:B------:R-:W2:Y:S07]  /*15b00*/  LDSM.16.M88.4 R160, [R191+0x11100] ;  /* 0x01110000bfa0783b */ /* 0x000eae0000000200 */
        /* <DEDUP_REMOVED lines=12> */
[----:B------:R-:W4:Y:S07]  /*15bd0*/  LDSM.16.M88.4 R148, [R0+0x11900] ;  /* 0x011900000094783b */ /* 0x000f2e0000000200 */
[C---:B---3--:R-:W-:Y:S01]  /*15be0*/  HMMA.16816.F32.BF16 R4, R152.reuse, R156, R4 ;  /* 0x0000009c9804723c */ /* 0x048fe20000041804 */
[----:B------:R-:W3:Y:S07]  /*15bf0*/  LDSM.16.M88.4 R176, [R184+0x8000] ;  /* 0x00800000b8b0783b */ /* 0x000eee0000000200 */
        /* <DEDUP_REMOVED lines=86> */
[----:B-1----:R-:W-:Y:S09]  /*16160*/  FMNMX.FTZ R13, R138, R13, !PT ;  /* 0x0000000d8a0d7209 */ /* 0x002ff20007810000 */
[----:B------:R-:W1:Y:S01]  /*16170*/  MUFU.TANH R140, R18 ;  /* 0x00000012008c7308 */ /* 0x000e620000002400 */
[----:B---3--:R-:W-:Y:S09]  /*16180*/  FMNMX.FTZ R0, R139, R0, !PT ;  /* 0x000000008b007209 */ /* 0x008ff20007810000 */
[----:B------:R-:W3:Y:S01]  /*16190*/  MUFU.TANH R136, R19 ;  /* 0x0000001300887308 */ /* 0x000ee20000002400 */
[----:B--2---:R-:W-:Y:S02]  /*161a0*/  FMNMX.FTZ R0, R137, R0, !PT ;  /* 0x0000000089007209 */ /* 0x004fe40007810000 */
[----:B------:R-:W-:Y:S07]  /*161b0*/  IADD3 R17, R134, UR4, RZ ;  /* 0x0000000486117c10 */ /* 0x000fee000fffe0ff */
        /* <DEDUP_REMOVED lines=53> */
[--C-:B------:R-:W-:Y:S01]  /*16510*/  FFMA.FTZ R167, R139, c[0x0][0x2d0], -R152.reuse ;  /* 0x0000b4008ba77a23 */ /* 0x100fe20000010898 */
[----:B------:R-:W-:Y:S01]  /*16520*/  IADD3 R5, R135, UR4, RZ ;  /* 0x0000000487057c10 */ /* 0x000fe2000fffe0ff */
[--C-:B------:R-:W-:Y:S02]  /*16530*/  FFMA.FTZ R177, R155, c[0x0][0x2d0], -R152.reuse ;  /* 0x0000b4009bb17a23 */ /* 0x100fe40000010898 */
        /* <DEDUP_REMOVED lines=8> */
[----:B------:R-:W1:Y:S01]  /*165c0*/  LDSM.16.MT88.4 R20, [R133+0x100] ;  /* 0x000100008514783b */ /* 0x000e620000004200 */
[--C-:B------:R-:W-:Y:S01]  /*165d0*/  FFMA.FTZ R157, R166, c[0x0][0x2d0], -R145.reuse ;  /* 0x0000b400a69d7a23 */ /* 0x100fe20000010891 */
[----:B------:R-:W3:Y:S01]  /*165e0*/  MUFU.EX2 R163, R163 ;  /* 0x000000a300a37308 */ /* 0x000ee20000000800 */
[----:B------:R-:W-:Y:S02]  /*165f0*/  FMUL.FTZ R3, R4, c[0x0][0x2d0] ;  /* 0x0000b40004037a20 */ /* 0x000fe40000410000 */
[C---:B--2---:R-:W-:Y:S02]  /*16600*/  FMUL.FTZ R4, R132.reuse, R128 ;  /* 0x0000008084047220 */ /* 0x044fe40000410000 */
[C---:B------:R-:W-:Y:S02]  /*16610*/  FMUL.FTZ R5, R132.reuse, R129 ;  /* 0x0000008184057220 */ /* 0x040fe40000410000 */
[C---:B------:R-:W-:Y:S02]  /*16620*/  FMUL.FTZ R8, R132.reuse, R124 ;  /* 0x0000007c84087220 */ /* 0x040fe40000410000 */
[C---:B------:R-:W-:Y:S01]  /*16630*/  FMUL.FTZ R9, R132.reuse, R125 ;  /* 0x0000007d84097220 */ /* 0x040fe20000410000 */
[----:B------:R-:W2:Y:S01]  /*16640*/  MUFU.EX2 R3, R3 ;  /* 0x0000000300037308 */ /* 0x000ea20000000800 */
[C---:B------:R-:W-:Y:S02]  /*16650*/  FMUL.FTZ R16, R132.reuse, R116 ;  /* 0x0000007484107220 */ /* 0x040fe40000410000 */
[C---:B------:R-:W-:Y:S02]  /*16660*/  FMUL.FTZ R17, R132.reuse, R117 ;  /* 0x0000007584117220 */ /* 0x040fe40000410000 */
[C---:B------:R-:W-:Y:S02]  /*16670*/  FMUL.FTZ R24, R132.reuse, R108 ;  /* 0x0000006c84187220 */ /* 0x040fe40000410000 */
[C---:B------:R-:W-:Y:S02]  /*16680*/  FMUL.FTZ R25, R132.reuse, R109 ;  /* 0x0000006d84197220 */ /* 0x040fe40000410000 */
[C---:B------:R-:W-:Y:S01]  /*16690*/  FMUL.FTZ R32, R132.reuse, R100 ;  /* 0x0000006484207220 */ /* 0x040fe20000410000 */
[----:B------:R-:W-:Y:S01]  /*166a0*/  MUFU.EX2 R162, R162 ;  /* 0x000000a200a27308 */ /* 0x000fe20000000800 */
[----:B------:R-:W-:Y:S02]  /*166b0*/  FMUL.FTZ R33, R132, R101 ;  /* 0x0000006584217220 */ /* 0x000fe40000410000 */
[--C-:B------:R-:W-:Y:S01]  /*166c0*/  FFMA.FTZ R166, R141, c[0x0][0x2d0], -R152.reuse ;  /* 0x0000b4008da67a23 */ /* 0x100fe20000010898 */
[----:B---3--:R-:W-:Y:S01]  /*166d0*/  F2FP.BF16.PACK_AB R128, R163, R164 ;  /* 0x000000a4a380723e */ /* 0x008fe200000010ff */
[--C-:B------:R-:W-:Y:S02]  /*166e0*/  FFMA.FTZ R168, R137, c[0x0][0x2d0], -R152.reuse ;  /* 0x0000b40089a87a23 */ /* 0x100fe40000010898 */
[--C-:B------:R-:W-:Y:S02]  /*166f0*/  FFMA.FTZ R169, R142, c[0x0][0x2d0], -R145.reuse ;  /* 0x0000b4008ea97a23 */ /* 0x100fe40000010891 */
[--C-:B------:R-:W-:Y:S01]  /*16700*/  FFMA.FTZ R170, R138, c[0x0][0x2d0], -R145.reuse ;  /* 0x0000b4008aaa7a23 */ /* 0x100fe20000010891 */
        /* <DEDUP_REMOVED lines=16> */
[----:B------:R-:W-:Y:S01]  /*16810*/  FMUL.FTZ R35, R3, R103 ;  /* 0x0000006703237220 */ /* 0x000fe20000410000 */
[----:B---3--:R-:W-:Y:S01]  /*16820*/  F2FP.BF16.PACK_AB R130, R159, R162 ;  /* 0x000000a29f82723e */ /* 0x008fe200000010ff */
        /* <DEDUP_REMOVED lines=8> */
[----:B------:R-:W-:Y:S01]  /*168b0*/  FMUL.FTZ R37, R132, R37 ;  /* 0x0000002584257220 */ /* 0x000fe20000410000 */
[----:B------:R-:W-:Y:S01]  /*168c0*/  LDSM.16.MT88.4 R116, [R133+0x900] ;  /* 0x000900008574783b */ /* 0x000fe20000004200 */
[----:B------:R-:W3:Y:S01]  /*168d0*/  MUFU.EX2 R157, R157 ;  /* 0x0000009d009d7308 */ /* 0x000ee20000000800 */
[C---:B------:R-:W-:Y:S02]  /*168e0*/  FMUL.FTZ R38, R3.reuse, R38 ;  /* 0x0000002603267220 */ /* 0x040fe40000410000 */
[C---:B------:R-:W-:Y:S01]  /*168f0*/  FMUL.FTZ R39, R3.reuse, R39 ;  /* 0x0000002703277220 */ /* 0x040fe20000410000 */
[----:B--2---:R-:W-:Y:S01]  /*16900*/  F2FP.BF16.PACK_AB R129, R160, R161 ;  /* 0x000000a1a081723e */ /* 0x004fe200000010ff */
[C---:B------:R-:W-:Y:S02]  /*16910*/  FMUL.FTZ R40, R132.reuse, R40 ;  /* 0x0000002884287220 */ /* 0x040fe40000410000 */
        /* <DEDUP_REMOVED lines=8> */
[----:B------:R-:W-:Y:S01]  /*169a0*/  FMUL.FTZ R47, R3, R47 ;  /* 0x0000002f032f7220 */ /* 0x000fe20000410000 */
[----:B------:R-:W2:Y:S01]  /*169b0*/  MUFU.EX2 R166, R166 ;  /* 0x000000a600a67308 */ /* 0x000ea20000000800 */
[C---:B------:R-:W-:Y:S01]  /*169c0*/  FMUL.FTZ R48, R132.reuse, R48 ;  /* 0x0000003084307220 */ /* 0x040fe20000410000 */
[----:B---3--:R-:W-:Y:S01]  /*169d0*/  F2FP.BF16.PACK_AB R131, R157, R158 ;  /* 0x0000009e9d83723e */ /* 0x008fe200000010ff */
[C---:B------:R-:W-:Y:S02]  /*169e0*/  FMUL.FTZ R49, R132.reuse, R49 ;  /* 0x0000003184317220 */ /* 0x040fe40000410000 */
[C---:B------:R-:W-:Y:S02]  /*169f0*/  FMUL.FTZ R50, R3.reuse, R50 ;  /* 0x0000003203327220 */ /* 0x040fe40000410000 */
[C---:B------:R-:W-:Y:S02]  /*16a00*/  FMUL.FTZ R51, R3.reuse, R51 ;  /* 0x0000003303337220 */ /* 0x040fe40000410000 */
[C---:B------:R-:W-:Y:S01]  /*16a10*/  HMMA.16816.F32.BF16 R4, R128.reuse, R12, R4 ;  /* 0x0000000c8004723c */ /* 0x040fe20000041804 */
        /* <DEDUP_REMOVED lines=13> */
[C---:B-1----:R-:W-:Y:S03]  /*16af0*/  HMMA.16816.F32.BF16 R12, R128.reuse, R20, R12 ;  /* 0x00000014800c723c */ /* 0x042fe6000004180c */
[C---:B------:R-:W-:Y:S01]  /*16b00*/  FMUL.FTZ R56, R132.reuse, R56 ;  /* 0x0000003884387220 */ /* 0x040fe20000410000 */
[----:B------:R-:W1:Y:S01]  /*16b10*/  MUFU.EX2 R170, R170 ;  /* 0x000000aa00aa7308 */ /* 0x000e620000000800 */
        /* <DEDUP_REMOVED lines=8> */
[----:B------:R-:W4:Y:S01]  /*16ba0*/  LDSM.16.MT88.4 R112, [R135+UR4+0x2100] ;  /* 0x002100048770783b */ /* 0x000f220008004200 */
[C---:B------:R-:W-:Y:S02]  /*16bb0*/  FMUL.FTZ R59, R3.reuse, R59 ;  /* 0x0000003b033b7220 */ /* 0x040fe40000410000 */
[C---:B------:R-:W-:Y:S01]  /*16bc0*/  FMUL.FTZ R60, R132.reuse, R60 ;  /* 0x0000003c843c7220 */ /* 0x040fe20000410000 */
[----:B------:R-:W5:Y:S01]  /*16bd0*/  MUFU.EX2 R172, R172 ;  /* 0x000000ac00ac7308 */ /* 0x000f620000000800 */
        /* <DEDUP_REMOVED lines=24> */
[C---:B----4-:R-:W-:Y:S04]  /*16d60*/  HMMA.16816.F32.BF16 R36, R128.reuse, R112, R36 ;  /* 0x000000708024723c */ /* 0x050fe80000041824 */
        /* <DEDUP_REMOVED lines=13> */
[----:B------:R-:W1:Y:S03]  /*16e40*/  LDSM.16.MT88.4 R104, [R135+UR4+0x4100] ;  /* 0x004100048768783b */ /* 0x000e660008004200 */
        /* <DEDUP_REMOVED lines=9> */
[C---:B------:R-:W-:Y:S04]  /*16ee0*/  HMMA.16816.F32.BF16 R60, R128.reuse, R108, R60 ;  /* 0x0000006c803c723c */ /* 0x040fe8000004183c */
[C---:B------:R-:W-:Y:S02]  /*16ef0*/  FMUL.FTZ R93, R132.reuse, R93 ;  /* 0x0000005d845d7220 */ /* 0x040fe40000410000 */
[C---:B------:R-:W-:Y:S02]  /*16f00*/  FMUL.FTZ R94, R3.reuse, R94 ;  /* 0x0000005e035e7220 */ /* 0x040fe40000410000 */
[C---:B------:R-:W-:Y:S01]  /*16f10*/  HMMA.16816.F32.BF16 R64, R128.reuse, R110, R64 ;  /* 0x0000006e8040723c */ /* 0x040fe20000041840 */
[----:B------:R-:W4:Y:S03]  /*16f20*/  LDSM.16.MT88.4 R108, [R134+UR4+0x4100] ;  /* 0x00410004866c783b */ /* 0x000f260008004200 */
        /* <DEDUP_REMOVED lines=9> */
[C---:B------:R-:W-:Y:S01]  /*16fc0*/  FMUL.FTZ R78, R3.reuse, R78 ;  /* 0x0000004e034e7220 */ /* 0x040fe20000410000 */
[----:B------:R-:W-:Y:S01]  /*16fd0*/  MUFU.EX2 R176, R176 ;  /* 0x000000b000b07308 */ /* 0x000fe20000000800 */
[C---:B------:R-:W-:Y:S02]  /*16fe0*/  FMUL.FTZ R76, R132.reuse, R76 ;  /* 0x0000004c844c7220 */ /* 0x040fe40000410000 */
[----:B------:R-:W-:Y:S04]  /*16ff0*/  FMUL.FTZ R79, R3, R79 ;  /* 0x0000004f034f7220 */ /* 0x000fe80000410000 */
[C---:B------:R-:W-:Y:S02]  /*17000*/  FMUL.FTZ R77, R132.reuse, R77 ;  /* 0x0000004d844d7220 */ /* 0x040fe40000410000 */
[--C-:B------:R-:W-:Y:S02]  /*17010*/  FFMA.FTZ R181, R153, c[0x0][0x2d0], -R152.reuse ;  /* 0x0000b40099b57a23 */ /* 0x100fe40000010898 */
[--C-:B------:R-:W-:Y:S02]  /*17020*/  FFMA.FTZ R175, R175, c[0x0][0x2d0], -R152.reuse ;  /* 0x0000b400afaf7a23 */ /* 0x100fe40000010898 */
[--C-:B------:R-:W-:Y:S01]  /*17030*/  FFMA.FTZ R178, R173, c[0x0][0x2d0], -R152.reuse ;  /* 0x0000b400adb27a23 */ /* 0x100fe20000010898 */
[C---:B---3--:R-:W-:Y:S01]  /*17040*/  HMMA.16816.F32.BF16 R76, R128.reuse, R100, R76 ;  /* 0x00000064804c723c */ /* 0x048fe2000004184c */
[----:B------:R-:W-:Y:S02]  /*17050*/  MUFU.EX2 R181, R181 ;  /* 0x000000b500b57308 */ /* 0x000fe40000000800 */
[C---:B------:R-:W-:Y:S02]  /*17060*/  FMUL.FTZ R82, R3.reuse, R82 ;  /* 0x0000005203527220 */ /* 0x040fe40000410000 */
[----:B------:R-:W-:Y:S02]  /*17070*/  FMUL.FTZ R80, R132, R80 ;  /* 0x0000005084507220 */ /* 0x000fe40000410000 */
[----:B------:R-:W-:Y:S01]  /*17080*/  FMUL.FTZ R83, R3, R83 ;  /* 0x0000005303537220 */ /* 0x000fe20000410000 */
[----:B--2---:R-:W-:Y:S01]  /*17090*/  F2FP.BF16.PACK_AB R100, R166, R165 ;  /* 0x000000a5a664723e */ /* 0x004fe200000010ff */
[----:B------:R-:W-:Y:S02]  /*170a0*/  FMUL.FTZ R81, R132, R81 ;  /* 0x0000005184517220 */ /* 0x000fe40000410000 */
[----:B------:R-:W-:Y:S01]  /*170b0*/  MUFU.EX2 R175, R175 ;  /* 0x000000af00af7308 */ /* 0x000fe20000000800 */
[----:B------:R-:W-:Y:S01]  /*170c0*/  F2FP.BF16.PACK_AB R101, R170, R169 ;  /* 0x000000a9aa65723e */ /* 0x000fe200000010ff */
[--C-:B------:R-:W-:Y:S02]  /*170d0*/  FFMA.FTZ R173, R180, c[0x0][0x2d0], -R145.reuse ;  /* 0x0000b400b4ad7a23 */ /* 0x100fe40000010891 */
[--C-:B------:R-:W-:Y:S01]  /*170e0*/  FFMA.FTZ R180, R154, c[0x0][0x2d0], -R145.reuse ;  /* 0x0000b4009ab47a23 */ /* 0x100fe20000010891 */
[C---:B------:R-:W-:Y:S03]  /*170f0*/  HMMA.16816.F32.BF16 R80, R128.reuse, R102, R80 ;  /* 0x000000668050723c */ /* 0x040fe60000041850 */
[--C-:B------:R-:W-:Y:S02]  /*17100*/  FFMA.FTZ R174, R174, c[0x0][0x2d0], -R145.reuse ;  /* 0x0000b400aeae7a23 */ /* 0x100fe40000010891 */
[--C-:B------:R-:W-:Y:S01]  /*17110*/  FFMA.FTZ R179, R182, c[0x0][0x2d0], -R145.reuse ;  /* 0x0000b400b6b37a23 */ /* 0x100fe20000010891 */
[----:B------:R-:W-:Y:S01]  /*17120*/  MUFU.EX2 R178, R178 ;  /* 0x000000b200b27308 */ /* 0x000fe20000000800 */
[--C-:B------:R-:W-:Y:S01]  /*17130*/  FFMA.FTZ R182, R151, c[0x0][0x2d0], -R152.reuse ;  /* 0x0000b40097b67a23 */ /* 0x100fe20000010898 */
[C---:B----4-:R-:W-:Y:S01]  /*17140*/  HMMA.16816.F32.BF16 R84, R128.reuse, R108, R84 ;  /* 0x0000006c8054723c */ /* 0x050fe20000041854 */
[----:B------:R-:W-:Y:S03]  /*17150*/  LDSM.16.MT88.4 R148, [R135+UR4+0x3900] ;  /* 0x003900048794783b */ /* 0x000fe60008004200 */
[----:B------:R-:W-:Y:S01]  /*17160*/  FFMA.FTZ R152, R147, c[0x0][0x2d0], -R152 ;  /* 0x0000b40093987a23 */ /* 0x000fe20000010898 */
[----:B------:R-:W-:Y:S01]  /*17170*/  F2FP.BF16.PACK_AB R102, R168, R167 ;  /* 0x000000a7a866723e */ /* 0x000fe200000010ff */
[----:B------:R-:W-:Y:S01]  /*17180*/  FFMA.FTZ R145, R144, c[0x0][0x2d0], -R145 ;  /* 0x0000b40090917a23 */ /* 0x000fe20000010891 */
[----:B-----5:R-:W-:Y:S01]  /*17190*/  F2FP.BF16.PACK_AB R103, R172, R171 ;  /* 0x000000abac67723e */ /* 0x020fe200000010ff */
[C---:B------:R-:W-:Y:S01]  /*171a0*/  HMMA.16816.F32.BF16 R88, R128.reuse, R110, R88 ;  /* 0x0000006e8058723c */ /* 0x040fe20000041858 */
[----:B------:R-:W2:Y:S01]  /*171b0*/  LDSM.16.MT88.4 R108, [R134+UR4+0x900] ;  /* 0x00090004866c783b */ /* 0x000ea20008004200 */
[----:B------:R3:W-:Y:S02]  /*171c0*/  MUFU.EX2 R224, R152 ;  /* 0x0000009800e07308 */ /* 0x0007e40000000800 */
[----:B------:R-:W-:Y:S02]  /*171d0*/  FFMA.FTZ R161, R3, R214, R161 ;  /* 0x000000d603a17223 */ /* 0x000fe400000100a1 */
[----:B------:R-:W-:Y:S02]  /*171e0*/  FFMA.FTZ R164, R132, R213, R164 ;  /* 0x000000d584a47223 */ /* 0x000fe400000100a4 */
[C---:B-1----:R-:W-:Y:S04]  /*171f0*/  HMMA.16816.F32.BF16 R92, R128.reuse, R104, R92 ;  /* 0x00000068805c723c */ /* 0x042fe8000004185c */
[----:B------:R1:W-:Y:S01]  /*17200*/  MUFU.EX2 R228, R145 ;  /* 0x0000009100e47308 */ /* 0x0003e20000000800 */
[----:B------:R-:W-:Y:S02]  /*17210*/  FADD.FTZ R163, R163, R164 ;  /* 0x000000a4a3a37221 */ /* 0x000fe40000010000 */
[----:B------:R-:W-:Y:S01]  /*17220*/  FADD.FTZ R161, R160, R161 ;  /* 0x000000a1a0a17221 */ /* 0x000fe20000010000 */
[----:B------:R-:W-:Y:S01]  /*17230*/  HMMA.16816.F32.BF16 R96, R128, R106, R96 ;  /* 0x0000006a8060723c */ /* 0x000fe20000041860 */
[----:B------:R-:W4:Y:S03]  /*17240*/  LDSM.16.MT88.4 R104, [R156+0x2900] ;  /* 0x002900009c68783b */ /* 0x000f260000004200 */
[----:B------:R-:W-:Y:S02]  /*17250*/  FADD.FTZ R162, R162, R163 ;  /* 0x000000a3a2a27221 */ /* 0x000fe40000010000 */
[----:B------:R-:W-:Y:S02]  /*17260*/  MUFU.EX2 R173, R173 ;  /* 0x000000ad00ad7308 */ /* 0x000fe40000000800 */
[C---:B------:R-:W-:Y:S01]  /*17270*/  HMMA.16816.F32.BF16 R4, R100.reuse, R112, R4 ;  /* 0x000000706404723c */ /* 0x040fe20000041804 */
[----:B---3--:R-:W-:Y:S04]  /*17280*/  LDSM.16.MT88.4 R152, [R133+0x3900] ;  /* 0x003900008598783b */ /* 0x008fe80000004200 */
[----:B------:R-:W-:Y:S03]  /*17290*/  FADD.FTZ R162, R159, R162 ;  /* 0x000000a29fa27221 */ /* 0x000fe60000010000 */
[C---:B------:R-:W-:Y:S01]  /*172a0*/  HMMA.16816.F32.BF16 R8, R100.reuse, R114, R8 ;  /* 0x000000726408723c */ /* 0x040fe20000041808 */
[----:B------:R-:W-:Y:S01]  /*172b0*/  MUFU.EX2 R174, R174 ;  /* 0x000000ae00ae7308 */ /* 0x000fe20000000800 */
[----:B------:R-:W-:Y:S02]  /*172c0*/  LDSM.16.MT88.4 R112, [R133+0x4900] ;  /* 0x004900008570783b */ /* 0x000fe40000004200 */
[----:B------:R-:W-:Y:S04]  /*172d0*/  FADD.FTZ R165, R165, R162 ;  /* 0x000000a2a5a57221 */ /* 0x000fe80000010000 */
[C---:B------:R-:W-:Y:S02]  /*172e0*/  HMMA.16816.F32.BF16 R12, R100.reuse, R116, R12 ;  /* 0x00000074640c723c */ /* 0x040fe4000004180c */
[----:B-1----:R-:W-:Y:S01]  /*172f0*/  LDSM.16.MT88.4 R144, [R156+0x1900] ;  /* 0x001900009c90783b */ /* 0x002fe20000004200 */
[----:B------:R-:W-:Y:S01]  /*17300*/  MUFU.EX2 R179, R179 ;  /* 0x000000b300b37308 */ /* 0x000fe20000000800 */
[----:B------:R-:W-:Y:S04]  /*17310*/  FADD.FTZ R166, R166, R165 ;  /* 0x000000a5a6a67221 */ /* 0x000fe80000010000 */
[C---:B------:R-:W-:Y:S02]  /*17320*/  HMMA.16816.F32.BF16 R16, R100.reuse, R118, R16 ;  /* 0x000000766410723c */ /* 0x040fe40000041810 */
[----:B------:R-:W-:Y:S02]  /*17330*/  LDSM.16.MT88.4 R116, [R134+UR4+0x4900] ;  /* 0x004900048674783b */ /* 0x000fe40008004200 */
[----:B------:R-:W-:Y:S01]  /*17340*/  FADD.FTZ R167, R167, R166 ;  /* 0x000000a6a7a77221 */ /* 0x000fe20000010000 */
[----:B------:R-:W-:Y:S03]  /*17350*/  MUFU.EX2 R180, R180 ;  /* 0x000000b400b47308 */ /* 0x000fe60000000800 */
[C---:B--2---:R-:W-:Y:S04]  /*17360*/  HMMA.16816.F32.BF16 R20, R100.reuse, R108, R20 ;  /* 0x0000006c6414723c */ /* 0x044fe80000041814 */
[----:B------:R-:W-:Y:S03]  /*17370*/  FADD.FTZ R167, R168, R167 ;  /* 0x000000a7a8a77221 */ /* 0x000fe60000010000 */
[----:B------:R-:W1:Y:S01]  /*17380*/  MUFU.EX2 R182, R182 ;  /* 0x000000b600b67308 */ /* 0x000e620000000800 */
[C---:B------:R-:W-:Y:S01]  /*17390*/  HMMA.16816.F32.BF16 R24, R100.reuse, R110, R24 ;  /* 0x0000006e6418723c */ /* 0x040fe20000041818 */
[----:B------:R-:W2:Y:S07]  /*173a0*/  LDSM.16.MT88.4 R108, [R135+UR4+0x4900] ;  /* 0x00490004876c783b */ /* 0x000eae0008004200 */
[C---:B------:R-:W-:Y:S08]  /*173b0*/  HMMA.16816.F32.BF16 R28, R100.reuse, R120, R28 ;  /* 0x00000078641c723c */ /* 0x040ff0000004181c */
[C---:B------:R-:W-:Y:S01]  /*173c0*/  HMMA.16816.F32.BF16 R32, R100.reuse, R122, R32 ;  /* 0x0000007a6420723c */ /* 0x040fe20000041820 */
[----:B------:R-:W-:Y:S07]  /*173d0*/  LDSM.16.MT88.4 R120, [R156+0x1100] ;  /* 0x001100009c78783b */ /* 0x000fee0000004200 */
[C---:B------:R-:W-:Y:S08]  /*173e0*/  HMMA.16816.F32.BF16 R36, R100.reuse, R124, R36 ;  /* 0x0000007c6424723c */ /* 0x040ff00000041824 */
[C---:B------:R-:W-:Y:S01]  /*173f0*/  HMMA.16816.F32.BF16 R40, R100.reuse, R126, R40 ;  /* 0x0000007e6428723c */ /* 0x040fe20000041828 */
[----:B------:R-:W-:Y:S07]  /*17400*/  LDSM.16.MT88.4 R124, [R135+UR4+0x3100] ;  /* 0x00310004877c783b */ /* 0x000fee0008004200 */
[C---:B------:R-:W-:Y:S07]  /*17410*/  HMMA.16816.F32.BF16 R44, R100.reuse, R136, R44 ;  /* 0x00000088642c723c */ /* 0x040fee000004182c */
[----:B-1----:R-:W-:Y:S01]  /*17420*/  F2FP.BF16.PACK_AB R136, R182, R181 ;  /* 0x000000b5b688723e */ /* 0x002fe200000010ff */
[C---:B------:R-:W-:Y:S04]  /*17430*/  HMMA.16816.F32.BF16 R48, R100.reuse, R138, R48 ;  /* 0x0000008a6430723c */ /* 0x040fe80000041830 */
[----:B------:R-:W-:Y:S03]  /*17440*/  F2FP.BF16.PACK_AB R137, R226, R191 ;  /* 0x000000bfe289723e */ /* 0x000fe600000010ff */
[----:B------:R-:W-:Y:S01]  /*17450*/  F2FP.BF16.PACK_AB R138, R224, R183 ;  /* 0x000000b7e08a723e */ /* 0x000fe200000010ff */
[C---:B------:R-:W-:Y:S04]  /*17460*/  HMMA.16816.F32.BF16 R52, R100.reuse, R140, R52 ;  /* 0x0000008c6434723c */ /* 0x040fe80000041834 */
[----:B------:R-:W-:Y:S04]  /*17470*/  F2FP.BF16.PACK_AB R139, R228, R223 ;  /* 0x000000dfe48b723e */ /* 0x000fe800000010ff */
[C---:B------:R-:W-:Y:S01]  /*17480*/  HMMA.16816.F32.BF16 R56, R100.reuse, R142, R56 ;  /* 0x0000008e6438723c */ /* 0x040fe20000041838 */
[----:B------:R-:W-:Y:S07]  /*17490*/  LDSM.16.MT88.4 R140, [R134+UR4+0x1900] ;  /* 0x00190004868c783b */ /* 0x000fee0008004200 */
[C---:B----4-:R-:W-:Y:S08]  /*174a0*/  HMMA.16816.F32.BF16 R60, R100.reuse, R104, R60 ;  /* 0x00000068643c723c */ /* 0x050ff0000004183c */
        /* <DEDUP_REMOVED lines=14> */
[C---:B------:R-:W-:Y:S01]  /*17590*/  F2FP.BF16.PACK_AB R100, R177.reuse, R176 ;  /* 0x000000b0b164723e */ /* 0x040fe200000010ff */
        /* <DEDUP_REMOVED lines=43> */
[C---:B------:R-:W-:Y:S01]  /*17850*/  HMMA.16816.F32.BF16 R128, R136.reuse, R124, R4 ;  /* 0x0000007c8880723c */ /* 0x040fe20000041804 */
[----:B------:R-:W1:Y:S07]  /*17860*/  LDSM.16.MT88.4 R4, [R134+UR4+0x3900] ;  /* 0x003900048604783b */ /* 0x000e6e0008004200 */
[C---:B------:R-:W-:Y:S01]  /*17870*/  HMMA.16816.F32.BF16 R124, R136.reuse, R126, R8 ;  /* 0x0000007e887c723c */ /* 0x040fe20000041808 */
[----:B------:R-:W2:Y:S07]  /*17880*/  LDSM.16.MT88.4 R8, [R156+0x3900] ;  /* 0x003900009c08783b */ /* 0x000eae0000004200 */
[C---:B---3--:R-:W-:Y:S01]  /*17890*/  HMMA.16816.F32.BF16 R120, R136.reuse, R116, R12 ;  /* 0x000000748878723c */ /* 0x048fe2000004180c */
[----:B------:R-:W3:Y:S07]  /*178a0*/  LDSM.16.MT88.4 R12, [R135+UR4+0x5900] ;  /* 0x00590004870c783b */ /* 0x000eee0008004200 */
[C---:B------:R-:W-:Y:S07]  /*178b0*/  HMMA.16816.F32.BF16 R116, R136.reuse, R118, R16 ;  /* 0x000000768874723c */ /* 0x040fee0000041810 */
[----:B------:R-:W-:Y:S01]  /*178c0*/  @P0 IADD3 R16, R217, -0x2, RZ ;  /* 0xfffffffed9100810 */ /* 0x000fe20007ffe0ff */
[C---:B------:R-:W-:Y:S04]  /*178d0*/  HMMA.16816.F32.BF16 R112, R136.reuse, R140, R20 ;  /* 0x0000008c8870723c */ /* 0x040fe80000041814 */
[----:B------:R-:W-:Y:S03]  /*178e0*/  @P0 SHF.R.S32.HI R17, RZ, 0x1f, R16 ;  /* 0x0000001fff110819 */ /* 0x000fe60000011410 */
[----:B------:R-:W-:Y:S01]  /*178f0*/  @P0 IMAD.WIDE.U32 R20, R16, c[0x0][0x1e0], RZ ;  /* 0x0000780010140a25 */ /* 0x000fe200078e00ff */
[C---:B------:R-:W-:Y:S04]  /*17900*/  HMMA.16816.F32.BF16 R108, R136.reuse, R142, R24 ;  /* 0x0000008e886c723c */ /* 0x040fe80000041818 */
[----:B------:R-:W-:Y:S01]  /*17910*/  @P0 SHF.L.U32 R23, R20, 0x6, RZ ;  /* 0x0000000614170819 */ /* 0x000fe200000006ff */
[----:B------:R-:W-:Y:S03]  /*17920*/  @P0 IMAD R17, R17, c[0x0][0x1e0], RZ ;  /* 0x0000780011110a24 */ /* 0x000fe600078e02ff */
        /* <DEDUP_REMOVED lines=9> */
[C---:B-1----:R-:W-:Y:S08]  /*179c0*/  HMMA.16816.F32.BF16 R52, R136.reuse, R4, R52 ;  /* 0x000000048834723c */ /* 0x042ff00000041834 */
[C---:B------:R-:W-:Y:S01]  /*179d0*/  HMMA.16816.F32.BF16 R56, R136.reuse, R6, R56 ;  /* 0x000000068838723c */ /* 0x040fe20000041838 */
[----:B------:R-:W1:Y:S07]  /*179e0*/  LDSM.16.MT88.4 R4, [R133+0x5900] ;  /* 0x005900008504783b */ /* 0x000e6e0000004200 */
[C---:B--2---:R-:W-:Y:S07]  /*179f0*/  HMMA.16816.F32.BF16 R60, R136.reuse, R8, R60 ;  /* 0x00000008883c723c */ /* 0x044fee000004183c */
[C---:B------:R-:W-:Y:S01]  /*17a00*/  @P0 IADD3 R8, P1, R23.reuse, R206, RZ ;  /* 0x000000ce17080210 */ /* 0x040fe20007f3e0ff */
[C---:B------:R-:W-:Y:S04]  /*17a10*/  HMMA.16816.F32.BF16 R64, R136.reuse, R10, R64 ;  /* 0x0000000a8840723c */ /* 0x040fe80000041840 */
[----:B------:R-:W-:Y:S02]  /*17a20*/  @P0 IADD3.X R9, R20, R211, RZ, P1, !PT ;  /* 0x000000d314090210 */ /* 0x000fe40000ffe4ff */
[----:B------:R-:W-:Y:S02]  /*17a30*/  @P0 LEA R18, P3, R8, c[0x0][0x1c8], 0x1 ;  /* 0x0000720008120a11 */ /* 0x000fe400078608ff */
[----:B------:R-:W-:Y:S01]  /*17a40*/  @P0 IADD3 R11, P2, R23, R216, RZ ;  /* 0x000000d8170b0210 */ /* 0x000fe20007f5e0ff */
[C---:B---3--:R-:W-:Y:S03]  /*17a50*/  HMMA.16816.F32.BF16 R68, R136.reuse, R12, R68 ;  /* 0x0000000c8844723c */ /* 0x048fe60000041844 */
[C---:B------:R-:W-:Y:S02]  /*17a60*/  @P0 LEA R16, P1, R11.reuse, c[0x0][0x1c8], 0x1 ;  /* 0x000072000b100a11 */ /* 0x040fe400078208ff */
[----:B------:R-:W-:Y:S02]  /*17a70*/  @P0 IADD3.X R10, R20, R215, RZ, P2, !PT ;  /* 0x000000d7140a0210 */ /* 0x000fe400017fe4ff */
[----:B------:R-:W-:Y:S01]  /*17a80*/  @P0 LEA.HI.X R19, R8, c[0x0][0x1cc], R9, 0x1, P3 ;  /* 0x0000730008130a11 */ /* 0x000fe200018f0c09 */
[C---:B------:R-:W-:Y:S04]  /*17a90*/  HMMA.16816.F32.BF16 R72, R136.reuse, R14, R72 ;  /* 0x0000000e8848723c */ /* 0x040fe80000041848 */
[----:B------:R-:W-:Y:S02]  /*17aa0*/  @P0 LEA.HI.X R17, R11, c[0x0][0x1cc], R10, 0x1, P1 ;  /* 0x000073000b110a11 */ /* 0x000fe400008f0c0a */
[----:B------:R-:W2:Y:S01]  /*17ab0*/  LDSM.16.MT88.4 R8, [R134+UR4+0x5900] ;  /* 0x005900048608783b */ /* 0x000ea20008004200 */
[----:B------:R-:W-:Y:S01]  /*17ac0*/  @P0 IADD3 R21, P1, R199, R23, RZ ;  /* 0x00000017c7150210 */ /* 0x000fe20007f3e0ff */
[C---:B-1----:R-:W-:Y:S04]  /*17ad0*/  HMMA.16816.F32.BF16 R76, R136.reuse, R4, R76 ;  /* 0x00000004884c723c */ /* 0x042fe8000004184c */
[----:B------:R-:W-:Y:S02]  /*17ae0*/  @P0 IADD3 R12, P4, R21, R206, RZ ;  /* 0x000000ce150c0210 */ /* 0x000fe40007f9e0ff */
[----:B------:R-:W-:Y:S01]  /*17af0*/  @P0 IADD3.X R24, R198, R20, RZ, P1, !PT ;  /* 0x00000014c6180210 */ /* 0x000fe20000ffe4ff */
[----:B------:R-:W-:Y:S01]  /*17b00*/  FADD.FTZ R4, R158, R161 ;  /* 0x000000a19e047221 */ /* 0x000fe20000010000 */
[----:B------:R-:W-:Y:S01]  /*17b10*/  @P0 LEA R26, P1, R12, c[0x0][0x1c8], 0x1 ;  /* 0x000072000c1a0a11 */ /* 0x000fe200078208ff */
[C---:B------:R-:W-:Y:S03]  /*17b20*/  HMMA.16816.F32.BF16 R80, R136.reuse, R6, R80 ;  /* 0x000000068850723c */ /* 0x040fe60000041850 */
[----:B------:R-:W-:Y:S01]  /*17b30*/  @P0 IADD3.X R13, R24, R211, RZ, P4, !PT ;  /* 0x000000d3180d0210 */ /* 0x000fe200027fe4ff */
[----:B------:R-:W-:Y:S01]  /*17b40*/  FADD.FTZ R4, R157, R4 ;  /* 0x000000049d047221 */ /* 0x000fe20000010000 */
[----:B------:R-:W-:Y:S02]  /*17b50*/  @P0 IADD3 R23, P3, R23, R194, RZ ;  /* 0x000000c217170210 */ /* 0x000fe40007f7e0ff */
[----:B------:R-:W-:Y:S01]  /*17b60*/  @P0 LEA.HI.X R27, R12, c[0x0][0x1cc], R13, 0x1, P1 ;  /* 0x000073000c1b0a11 */ /* 0x000fe200008f0c0d */
[----:B------:R-:W-:Y:S01]  /*17b70*/  FADD.FTZ R169, R169, R4 ;  /* 0x00000004a9a97221 */ /* 0x000fe20000010000 */
[----:B------:R-:W1:Y:S01]  /*17b80*/  LDSM.16.MT88.4 R12, [R156+0x5900] ;  /* 0x005900009c0c783b */ /* 0x000e620000004200 */
[C---:B------:R-:W-:Y:S02]  /*17b90*/  ISETP.GE.AND P1, PT, R212.reuse, 0x1, PT ;  /* 0x00000001d400780c */ /* 0x040fe40003f26270 */
[----:B------:R-:W-:Y:S01]  /*17ba0*/  IADD3 R212, R212, 0x1, RZ ;  /* 0x00000001d4d47810 */ /* 0x000fe20007ffe0ff */
[----:B------:R-:W-:Y:S01]  /*17bb0*/  FADD.FTZ R170, R170, R169 ;  /* 0x000000a9aaaa7221 */ /* 0x000fe20000010000 */
[----:B------:R-:W-:Y:S02]  /*17bc0*/  @P0 LEA R22, P2, R23, c[0x0][0x1c8], 0x1 ;  /* 0x0000720017160a11 */ /* 0x000fe400078408ff */
[----:B------:R-:W-:Y:S01]  /*17bd0*/  SEL R212, R212, RZ, !P1 ;  /* 0x000000ffd4d47207 */ /* 0x000fe20004800000 */
[----:B------:R-:W-:Y:S01]  /*17be0*/  FADD.FTZ R171, R171, R170 ;  /* 0x000000aaabab7221 */ /* 0x000fe20000010000 */
[----:B------:R-:W-:Y:S02]  /*17bf0*/  @P0 IADD3.X R20, R20, R193, RZ, P3, !PT ;  /* 0x000000c114140210 */ /* 0x000fe40001ffe4ff */
[----:B------:R-:W-:Y:S01]  /*17c00*/  @P0 IADD3 R3, P4, R21, R216, RZ ;  /* 0x000000d815030210 */ /* 0x000fe20007f9e0ff */
[----:B------:R-:W-:Y:S01]  /*17c10*/  @P0 IMAD R5, R212, 0x3000, R203 ;  /* 0x00003000d4050824 */ /* 0x000fe200078e02cb */
[----:B------:R-:W-:Y:S01]  /*17c20*/  @P0 LEA.HI.X R23, R23, c[0x0][0x1cc], R20, 0x1, P2 ;  /* 0x0000730017170a11 */ /* 0x000fe200010f0c14 */
[----:B------:R-:W-:Y:S01]  /*17c30*/  FADD.FTZ R172, R172, R171 ;  /* 0x000000abacac7221 */ /* 0x000fe20000010000 */
[----:B------:R-:W-:Y:S02]  /*17c40*/  @P0 LEA R20, P3, R3, c[0x0][0x1c8], 0x1 ;  /* 0x0000720003140a11 */ /* 0x000fe400078608ff */
[----:B------:R-:W-:Y:S01]  /*17c50*/  @P0 IADD3.X R28, R24, R215, RZ, P4, !PT ;  /* 0x000000d7181c0210 */ /* 0x000fe200027fe4ff */
[----:B------:R-:W-:Y:S01]  /*17c60*/  FADD.FTZ R173, R173, R172 ;  /* 0x000000acadad7221 */ /* 0x000fe20000010000 */
[----:B------:R-:W-:Y:S01]  /*17c70*/  @P0 IADD3 R7, P2, R21, R194, RZ ;  /* 0x000000c215070210 */ /* 0x000fe20007f5e0ff */
[C---:B--2---:R-:W-:Y:S03]  /*17c80*/  HMMA.16816.F32.BF16 R84, R136.reuse, R8, R84 ;  /* 0x000000088854723c */ /* 0x044fe60000041854 */
[----:B------:R-:W-:Y:S01]  /*17c90*/  @P0 LEA.HI.X R21, R3, c[0x0][0x1cc], R28, 0x1, P3 ;  /* 0x0000730003150a11 */ /* 0x000fe200018f0c1c */
[----:B------:R-:W-:Y:S01]  /*17ca0*/  FADD.FTZ R174, R174, R173 ;  /* 0x000000adaeae7221 */ /* 0x000fe20000010000 */
[----:B------:R-:W-:Y:S02]  /*17cb0*/  @P0 SHF.L.U32 R3, R5, 0x1, RZ ;  /* 0x0000000105030819 */ /* 0x000fe400000006ff */
[----:B------:R-:W-:Y:S01]  /*17cc0*/  LOP3.LUT P4, RZ, R197, 0x1, RZ, 0xc0, !PT ;  /* 0x00000001c5ff7812 */ /* 0x000fe2000788c0ff */
[C---:B------:R-:W-:Y:S02]  /*17cd0*/  HMMA.16816.F32.BF16 R88, R136.reuse, R10, R88 ;  /* 0x0000000a8858723c */ /* 0x040fe40000041858 */
[----:B------:R-:W-:Y:S01]  /*17ce0*/  @!PT LDS RZ, [RZ] ;  /* 0x00000000fffff984 */ /* 0x000fe20000000800 */
[----:B------:R-:W-:Y:S01]  /*17cf0*/  @!PT LDS RZ, [RZ] ;  /* 0x00000000fffff984 */ /* 0x000fe20000000800 */
[----:B------:R-:W-:Y:S01]  /*17d00*/  @!PT LDS RZ, [RZ] ;  /* 0x00000000fffff984 */ /* 0x000fe20000000800 */
[----:B------:R2:W-:Y:S02]  /*17d10*/  @P0 LDGSTS.E.BYPASS.LTC128B.128 [R3+0xc100], [R18.64], !P6 ;  /* 0x0c10000012030fae */ /* 0x0005e4000f101d46 */
[----:B------:R-:W-:Y:S01]  /*17d20*/  @P0 LEA R6, P1, R7, c[0x0][0x1c8], 0x1 ;  /* 0x0000720007060a11 */ /* 0x000fe200078208ff */
[----:B------:R-:W-:Y:S01]  /*17d30*/  FADD.FTZ R179, R179, R174 ;  /* 0x000000aeb3b37221 */ /* 0x000fe20000010000 */
[----:B------:R-:W-:Y:S02]  /*17d40*/  @P0 IADD3.X R24, R24, R193, RZ, P2, !PT ;  /* 0x000000c118180210 */ /* 0x000fe400017fe4ff */
[----:B------:R-:W-:Y:S01]  /*17d50*/  MOV R133, R2 ;  /* 0x0000000200857202 */ /* 0x000fe20000000f00 */
[----:B------:R-:W-:Y:S01]  /*17d60*/  FADD.FTZ R180, R180, R179 ;  /* 0x000000b3b4b47221 */ /* 0x000fe20000010000 */
[----:B------:R2:W-:Y:S02]  /*17d70*/  @P0 LDGSTS.E.BYPASS.LTC128B.128 [R3+0xe100], [R16.64], !P5 ;  /* 0x0e10000010030fae */ /* 0x0005e4000e901d46 */
[----:B------:R-:W-:Y:S01]  /*17d80*/  @P0 LEA.HI.X R7, R7, c[0x0][0x1cc], R24, 0x1, P1 ;  /* 0x0000730007070a11 */ /* 0x000fe200008f0c18 */
[C---:B-1----:R-:W-:Y:S03]  /*17d90*/  HMMA.16816.F32.BF16 R92, R136.reuse, R12, R92 ;  /* 0x0000000c885c723c */ /* 0x042fe6000004185c */
[----:B------:R-:W-:Y:S02]  /*17da0*/  FADD.FTZ R191, R191, R180 ;  /* 0x000000b4bfbf7221 */ /* 0x000fe40000010000 */
[----:B------:R2:W-:Y:S02]  /*17db0*/  @P0 LDGSTS.E.BYPASS.LTC128B.128 [R3+0x10100], [R22.64], !P4 ;  /* 0x1010000016030fae */ /* 0x0005e4000e101d46 */
[----:B------:R-:W-:Y:S01]  /*17dc0*/  FADD.FTZ R226, R226, R191 ;  /* 0x000000bfe2e27221 */ /* 0x000fe20000010000 */
[----:B------:R-:W-:Y:S04]  /*17dd0*/  HMMA.16816.F32.BF16 R96, R136, R14, R96 ;  /* 0x0000000e8860723c */ /* 0x000fe80000041860 */
[----:B------:R-:W-:Y:S01]  /*17de0*/  FADD.FTZ R223, R223, R226 ;  /* 0x000000e2dfdf7221 */ /* 0x000fe20000010000 */
[----:B------:R2:W-:Y:S03]  /*17df0*/  @P0 LDGSTS.E.BYPASS.LTC128B.128 [R3+0xd100], [R26.64], !P6 ;  /* 0x0d1000001a030fae */ /* 0x0005e6000f101d46 */
[----:B------:R-:W-:Y:S05]  /*17e00*/  FADD.FTZ R214, R228, R223 ;  /* 0x000000dfe4d67221 */ /* 0x000fea0000010000 */
[----:B------:R2:W-:Y:S08]  /*17e10*/  @P0 LDGSTS.E.BYPASS.LTC128B.128 [R3+0xf100], [R20.64], !P5 ;  /* 0x0f10000014030fae */ /* 0x0005f0000e901d46 */
[----:B------:R2:W-:Y:S01]  /*17e20*/  @P0 LDGSTS.E.BYPASS.LTC128B.128 [R3+0x11100], [R6.64], !P4 ;  /* 0x1110000006030fae */ /* 0x0005e2000e101d46 */
[----:B------:R-:W-:Y:S02]  /*17e30*/  ISETP.GT.AND P0, PT, R217, RZ, PT ;  /* 0x000000ffd900720c */ /* 0x000fe40003f04270 */
[----:B------:R-:W-:Y:S05]  /*17e40*/  MOV R217, R222 ;  /* 0x000000de00d97202 */ /* 0x000fea0000000f00 */
[----:B------:R-:W0:Y:S01]  /*17e50*/  LDGDEPBAR ;  /* 0x00000000000079af */ /* 0x000e220000000000 */
[----:B--2---:R-:W-:Y:S05]  /*17e60*/  MOV R3, R0 ;  /* 0x0000000000037202 */ /* 0x004fea0000000f00 */
[----:B------:R-:W-:-:S05]  /*17e70*/  @P0 BRA `(.L_x_1312) ;  /* 0xffffd1a000000947 */ /* 0x000fca000383ffff */
.L_x_1311:
        /* <DEDUP_REMOVED lines=122> */
.L_x_1257:
        /* <DEDUP_REMOVED lines=38> */
[----:B------:R-:W-:Y:S01]  /*18880*/  LEA.HI R21, R12, R12, RZ, 0x1d ;  /* 0x0000000c0c157211 */ /* 0x000fe200078fe8ff */
[----:B------:R-:W-:Y:S01]  /*18890*/  IMAD.MOV.U32 R12, RZ, RZ, 0x20 ;  /* 0x00000020ff0c7424 */ /* 0x000fe200078e00ff */
        /* <DEDUP_REMOVED lines=102> */
[----:B---3--:R-:W2:Y:S04]  /*18f00*/  @P0 LDG.E R23, [R32.64] ;  /* 0x0000000620170981 */ /* 0x008ea8000c1e1900 */
        /* <DEDUP_REMOVED lines=9> */
.L_x_1314:
[----:B-1----:R-:W-:Y:S01]  /*18fa0*/  LOP3.LUT R7, R6, 0xffffffe0, RZ, 0xc0, !PT ;  /* 0xffffffe006077812 */ /* 0x002fe200078ec0ff */
[----:B------:R-:W1:Y:S01]  /*18fb0*/  S2R R57, SR_CTAID.X ;  /* 0x0000000000397919 */ /* 0x000e620000002500 */
[----:B------:R-:W-:Y:S01]  /*18fc0*/  SHF.R.S32.HI R13, RZ, 0x1f, R4 ;  /* 0x0000001fff0d7819 */ /* 0x000fe20000011404 */
[----:B------:R-:W-:Y:S01]  /*18fd0*/  IMAD.MOV.U32 R9, RZ, RZ, c[0x0][0x4e8] ;  /* 0x00013a00ff097624 */ /* 0x000fe200078e00ff */
[----:B------:R-:W-:Y:S01]  /*18fe0*/  LEA.HI R6, R19, R19, RZ, 0x1 ;  /* 0x0000001313067211 */ /* 0x000fe200078f08ff */
[----:B------:R-:W-:Y:S01]  /*18ff0*/  IMAD.IADD R8, R2, 0x1, -R7 ;  /* 0x0000000102087824 */ /* 0x000fe200078e0a07 */
[----:B------:R-:W-:Y:S01]  /*19000*/  LEA.HI R13, R13, R4, RZ, 0x3 ;  /* 0x000000040d0d7211 */ /* 0x000fe200078f18ff */
[----:B------:R-:W-:Y:S01]  /*19010*/  BSSY B0, `(.L_x_1315) ;  /* 0x0000082000007945 */ /* 0x000fe20003800000 */
[----:B------:R-:W-:-:S02]  /*19020*/  LOP3.LUT R6, R6, 0x1ffffffe, RZ, 0xc0, !PT ;  /* 0x1ffffffe06067812 */ /* 0x000fc400078ec0ff */
[----:B------:R-:W-:Y:S02]  /*19030*/  SHF.R.S32.HI R7, RZ, 0x1f, R8 ;  /* 0x0000001fff077819 */ /* 0x000fe40000011408 */
[----:B------:R-:W-:Y:S02]  /*19040*/  LOP3.LUT R13, R13, 0xffffff8, RZ, 0xc0, !PT ;  /* 0x0ffffff80d0d7812 */ /* 0x000fe400078ec0ff */
[----:B------:R-:W-:Y:S02]  /*19050*/  LEA.HI R7, R7, R8, RZ, 0x2 ;  /* 0x0000000807077211 */ /* 0x000fe400078f10ff */
[----:B------:R-:W-:Y:S01]  /*19060*/  IADD3 R4, R4, -R13, RZ ;  /* 0x8000000d04047210 */ /* 0x000fe20007ffe0ff */
[----:B------:R-:W-:Y:S01]  /*19070*/  IMAD.WIDE.U32 R12, R16, c[0x0][0x3a0], RZ ;  /* 0x0000e800100c7a25 */ /* 0x000fe200078e00ff */
[----:B------:R-:W-:Y:S02]  /*19080*/  SHF.R.S32.HI R7, RZ, 0x2, R7 ;  /* 0x00000002ff077819 */ /* 0x000fe40000011407 */
[----:B------:R-:W-:Y:S01]  /*19090*/  ISETP.NE.AND P1, PT, R9, 0x1, PT ;  /* 0x000000010900780c */ /* 0x000fe20003f25270 */
[----:B------:R-:W-:Y:S01]  /*190a0*/  IMAD.IADD R9, R19, 0x1, -R6 ;  /* 0x0000000113097824 */ /* 0x000fe200078e0a06 */
[----:B------:R-:W-:Y:S01]  /*190b0*/  LOP3.LUT P2, RZ, R8, 0x3, RZ, 0xc0, !PT ;  /* 0x0000000308ff7812 */ /* 0x000fe2000784c0ff */
[----:B------:R-:W-:Y:S01]  /*190c0*/  IMAD R6, R0, c[0x0][0x490], RZ ;  /* 0x0001240000067a24 */ /* 0x000fe200078e02ff */
[----:B------:R-:W-:Y:S01]  /*190d0*/  LEA.HI R8, R15, R2, RZ, 0x3 ;  /* 0x000000020f087211 */ /* 0x000fe200078f18ff */
[----:B------:R-:W-:Y:S01]  /*190e0*/  IMAD R4, R4, 0x10, R7 ;  /* 0x0000001004047824 */ /* 0x000fe200078e0207 */
[----:B------:R-:W-:Y:S01]  /*190f0*/  MOV R18, R16 ;  /* 0x0000001000127202 */ /* 0x000fe20000000f00 */
[----:B------:R-:W-:Y:S01]  /*19100*/  IMAD R21, R195, c[0x0][0x494], R6 ;  /* 0x00012500c3157a24 */ /* 0x000fe200078e0206 */
[----:B------:R-:W-:Y:S01]  /*19110*/  LEA.HI R15, R15, R2, RZ, 0x6 ;  /* 0x000000020f0f7211 */ /* 0x000fe200078f30ff */
[----:B------:R-:W-:-:S02]  /*19120*/  IMAD R6, R9, 0x8, R4 ;  /* 0x0000000809067824 */ /* 0x000fc400078e0204 */
[----:B------:R-:W-:Y:S02]  /*19130*/  IMAD R7, R17, c[0x0][0x3a0], RZ ;  /* 0x0000e80011077a24 */ /* 0x000fe400078e02ff */
[----:B------:R-:W-:Y:S01]  /*19140*/  IMAD.MOV.U32 R19, RZ, RZ, R17 ;  /* 0x000000ffff137224 */ /* 0x000fe200078e0011 */
[----:B-1----:R-:W-:Y:S01]  /*19150*/  LEA R9, R57, R6, 0x7 ;  /* 0x0000000639097211 */ /* 0x002fe200078e38ff */
[----:B------:R-:W-:Y:S01]  /*19160*/  IMAD R17, R16, c[0x0][0x3a4], R7 ;  /* 0x0000e90010117a24 */ /* 0x000fe200078e0207 */
[----:B------:R-:W-:Y:S01]  /*19170*/  LOP3.LUT R7, R8, 0xfffffff8, RZ, 0xc0, !PT ;  /* 0xfffffff808077812 */ /* 0x000fe200078ec0ff */
[----:B------:R-:W-:Y:S01]  /*19180*/  IMAD.WIDE.U32 R18, R195, c[0x0][0x490], R18 ;  /* 0x00012400c3127a25 */ /* 0x000fe200078e0012 */
[----:B------:R-:W-:Y:S02]  /*19190*/  SHF.R.S32.HI R8, RZ, 0x3, R8 ;  /* 0x00000003ff087819 */ /* 0x000fe40000011408 */
[----:B------:R-:W-:Y:S01]  /*191a0*/  IADD3 R13, R13, R17, RZ ;  /* 0x000000110d0d7210 */ /* 0x000fe20007ffe0ff */
[----:B------:R-:W-:-:S04]  /*191b0*/  @P1 IMAD.HI.U32 R10, R9, c[0x0][0x4ec], RZ ;  /* 0x00013b00090a1a27 */ /* 0x000fc800078e00ff */
[----:B------:R-:W-:Y:S01]  /*191c0*/  IMAD.IADD R7, R2, 0x1, -R7 ;  /* 0x0000000102077824 */ /* 0x000fe200078e0a07 */
[----:B------:R-:W-:Y:S01]  /*191d0*/  SHF.R.S32.HI R2, RZ, 0x1f, R196 ;  /* 0x0000001fff027819 */ /* 0x000fe200000114c4 */
[----:B------:R-:W-:Y:S01]  /*191e0*/  IMAD.MOV.U32 R6, RZ, RZ, R9 ;  /* 0x000000ffff067224 */ /* 0x000fe200078e0009 */
[----:B------:R-:W-:Y:S01]  /*191f0*/  @P1 SHF.R.U32.HI R6, RZ, c[0x0][0x4f0], R10 ;  /* 0x00013c00ff061a19 */ /* 0x000fe2000001160a */
[----:B------:R-:W-:Y:S01]  /*19200*/  IMAD.IADD R19, R19, 0x1, R21 ;  /* 0x0000000113137824 */ /* 0x000fe200078e0215 */
[----:B------:R-:W-:Y:S01]  /*19210*/  SEL R196, R196, RZ, !P0 ;  /* 0x000000ffc4c47207 */ /* 0x000fe20004000000 */
[----:B------:R-:W-:Y:S01]  /*19220*/  IMAD R0, R0, c[0x0][0x3e8], RZ ;  /* 0x0000fa0000007a24 */ /* 0x000fe200078e02ff */
[----:B------:R-:W-:Y:S01]  /*19230*/  SEL R2, R2, RZ, !P0 ;  /* 0x000000ff02027207 */ /* 0x000fe20004000000 */
[----:B------:R-:W-:Y:S02]  /*19240*/  IMAD.MOV R10, RZ, RZ, -R6 ;  /* 0x000000ffff0a7224 */ /* 0x000fe400078e0a06 */
[----:B------:R-:W-:Y:S01]  /*19250*/  IMAD R17, R195, c[0x0][0x3ec], R0 ;  /* 0x0000fb00c3117a24 */ /* 0x000fe200078e0200 */
[----:B------:R-:W-:Y:S01]  /*19260*/  LEA R0, R7, R8, 0x5 ;  /* 0x0000000807007211 */ /* 0x000fe200078e28ff */
[----:B------:R-:W-:-:S04]  /*19270*/  IMAD.WIDE.U32 R12, R195, c[0x0][0x3e8], R12 ;  /* 0x0000fa00c30c7a25 */ /* 0x000fc800078e000c */
[----:B------:R-:W-:Y:S01]  /*19280*/  IMAD.WIDE.U32 R18, R196, c[0x0][0x498], R18 ;  /* 0x00012600c4127a25 */ /* 0x000fe200078e0012 */
[----:B------:R-:W-:Y:S02]  /*19290*/  IADD3 R13, R13, R17, RZ ;  /* 0x000000110d0d7210 */ /* 0x000fe40007ffe0ff */
[----:B------:R-:W-:Y:S01]  /*192a0*/  SHF.R.S32.HI R17, RZ, 0x1f, R6 ;  /* 0x0000001fff117819 */ /* 0x000fe20000011406 */
[----:B------:R-:W-:Y:S01]  /*192b0*/  IMAD R10, R10, c[0x0][0x4e8], R9 ;  /* 0x00013a000a0a7a24 */ /* 0x000fe200078e0209 */
[----:B------:R-:W-:Y:S01]  /*192c0*/  IADD3 R20, P0, R6, R18, RZ ;  /* 0x0000001206147210 */ /* 0x000fe20007f1e0ff */
[----:B------:R-:W-:Y:S02]  /*192d0*/  IMAD R21, R2, c[0x0][0x498], RZ ;  /* 0x0001260002157a24 */ /* 0x000fe400078e02ff */
[----:B------:R-:W-:Y:S01]  /*192e0*/  IMAD R9, R57, 0x80, R0 ;  /* 0x0000008039097824 */ /* 0x000fe200078e0200 */
[----:B------:R-:W-:Y:S01]  /*192f0*/  SHF.R.S32.HI R18, RZ, 0x1f, R10 ;  /* 0x0000001fff127819 */ /* 0x000fe2000001140a */
[----:B------:R-:W-:-:S02]  /*19300*/  IMAD R14, R196, c[0x0][0x49c], R21 ;  /* 0x00012700c40e7a24 */ /* 0x000fc400078e0215 */
[----:B------:R-:W-:Y:S02]  /*19310*/  IMAD.SHL.U32 R0, R8, 0x40, RZ ;  /* 0x0000004008007824 */ /* 0x000fe400078e00ff */
[----:B------:R-:W-:Y:S01]  /*19320*/  @P1 IMAD.HI.U32 R16, R9, c[0x0][0x4ec], RZ ;  /* 0x00013b0009101a27 */ /* 0x000fe200078e00ff */
[----:B------:R-:W-:Y:S02]  /*19330*/  IADD3.X R21, R17, R19, R14, P0, !PT ;  /* 0x0000001311157210 */ /* 0x000fe400007fe40e */
[----:B------:R-:W-:Y:S01]  /*19340*/  LOP3.LUT R17, R0, 0x1c0, RZ, 0xc0, !PT ;  /* 0x000001c000117812 */ /* 0x000fe200078ec0ff */
[----:B------:R-:W-:Y:S02]  /*19350*/  IMAD R19, R18, c[0x0][0x488], RZ ;  /* 0x0001220012137a24 */ /* 0x000fe400078e02ff */
[----:B------:R-:W-:-:S04]  /*19360*/  IMAD.WIDE.U32 R20, R10, c[0x0][0x488], R20 ;  /* 0x000122000a147a25 */ /* 0x000fc800078e0014 */
[----:B------:R-:W-:Y:S01]  /*19370*/  IMAD R19, R10, c[0x0][0x48c], R19 ;  /* 0x000123000a137a24 */ /* 0x000fe200078e0213 */
[----:B------:R-:W-:Y:S01]  /*19380*/  LEA R10, P0, R20, c[0x0][0x450], 0x2 ;  /* 0x00011400140a7a11 */ /* 0x000fe200078010ff */
[----:B------:R-:W-:Y:S02]  /*19390*/  IMAD.SHL.U32 R0, R7, 0x8, RZ ;  /* 0x0000000807007824 */ /* 0x000fe400078e00ff */
[----:B------:R-:W-:Y:S01]  /*193a0*/  IMAD R7, R2, c[0x0][0x3f0], RZ ;  /* 0x0000fc0002077a24 */ /* 0x000fe200078e02ff */
[----:B------:R-:W-:Y:S01]  /*193b0*/  IADD3 R19, R21, R19, RZ ;  /* 0x0000001315137210 */ /* 0x000fe20007ffe0ff */
[----:B------:R-:W-:Y:S01]  /*193c0*/  IMAD.MOV.U32 R6, RZ, RZ, R9 ;  /* 0x000000ffff067224 */ /* 0x000fe200078e0009 */
[----:B------:R-:W-:Y:S01]  /*193d0*/  SHF.R.U32.HI R2, RZ, 0x3, R17 ;  /* 0x00000003ff027819 */ /* 0x000fe20000011611 */
[----:B------:R-:W-:Y:S01]  /*193e0*/  IMAD R7, R196, c[0x0][0x3f4], R7 ;  /* 0x0000fd00c4077a24 */ /* 0x000fe200078e0207 */
[----:B------:R-:W-:Y:S01]  /*193f0*/  LEA.HI.X R19, R20, c[0x0][0x454], R19, 0x2, P0 ;  /* 0x0001150014137a11 */ /* 0x000fe200000f1413 */
[----:B------:R-:W-:Y:S01]  /*19400*/  IMAD.WIDE.U32 R12, R196, c[0x0][0x3f0], R12 ;  /* 0x0000fc00c40c7a25 */ /* 0x000fe200078e000c */
[----:B------:R-:W-:Y:S01]  /*19410*/  @P1 SHF.R.U32.HI R6, RZ, c[0x0][0x4f0], R16 ;  /* 0x00013c00ff061a19 */ /* 0x000fe20000011610 */
[----:B------:R-:W-:Y:S01]  /*19420*/  SHFL.IDX PT, R34, R10, RZ, 0x1c1f ;  /* 0x001c1fff0a227589 */ /* 0x000fe200000e0000 */
[----:B------:R-:W-:-:S02]  /*19430*/  LOP3.LUT R17, R17, 0x38, R0, 0xf8, !PT ;  /* 0x0000003811117812 */ /* 0x000fc400078ef800 */
[----:B------:R-:W-:Y:S01]  /*19440*/  IADD3 R13, R13, R7, RZ ;  /* 0x000000070d0d7210 */ /* 0x000fe20007ffe0ff */
[----:B------:R-:W1:Y:S01]  /*19450*/  SHFL.IDX PT, R35, R19, RZ, 0x1c1f ;  /* 0x001c1fff13237589 */ /* 0x000e6200000e0000 */
[----:B------:R-:W-:Y:S01]  /*19460*/  LOP3.LUT R17, R17, R2, RZ, 0x3c, !PT ;  /* 0x0000000211117212 */ /* 0x000fe200078e3cff */
[--C-:B------:R-:W-:Y:S01]  /*19470*/  IMAD.MOV R2, RZ, RZ, -R6.reuse ;  /* 0x000000ffff027224 */ /* 0x100fe200078e0a06 */
[----:B------:R-:W-:Y:S01]  /*19480*/  SHF.R.S32.HI R14, RZ, 0x1f, R6 ;  /* 0x0000001fff0e7819 */ /* 0x000fe20000011406 */
[----:B------:R-:W-:Y:S01]  /*19490*/  SHFL.IDX PT, R48, R10, 0x1, 0x1c1f ;  /* 0x003c1f000a307f89 */ /* 0x000fe200000e0000 */
[C---:B------:R-:W-:Y:S01]  /*194a0*/  IMAD R7, R57.reuse, 0x80, R4 ;  /* 0x0000008039077824 */ /* 0x040fe200078e0204 */
[----:B------:R-:W-:Y:S01]  /*194b0*/  LEA R57, R57, R8, 0x7 ;  /* 0x0000000839397211 */ /* 0x000fe200078e38ff */
[----:B------:R-:W-:Y:S01]  /*194c0*/  IMAD R32, R2, c[0x0][0x4e8], R9 ;  /* 0x00013a0002207a24 */ /* 0x000fe200078e0209 */
[----:B------:R-:W2:Y:S01]  /*194d0*/  SHFL.IDX PT, R49, R19, 0x1, 0x1c1f ;  /* 0x003c1f0013317f89 */ /* 0x000ea200000e0000 */
[----:B-----5:R-:W-:Y:S01]  /*194e0*/  IMAD R2, R5, c[0x0][0x4e8], RZ ;  /* 0x00013a0005027a24 */ /* 0x020fe200078e02ff */
[C---:B------:R-:W-:Y:S01]  /*194f0*/  IADD3 R5, R7.reuse, 0x8, RZ ;  /* 0x0000000807057810 */ /* 0x040fe20007ffe0ff */
[----:B------:R-:W-:Y:S01]  /*19500*/  IMAD R9, R14, c[0x0][0x3e0], RZ ;  /* 0x0000f8000e097a24 */ /* 0x000fe200078e02ff */
[----:B------:R-:W-:Y:S01]  /*19510*/  SHF.R.S32.HI R4, RZ, 0x1f, R32 ;  /* 0x0000001fff047819 */ /* 0x000fe20000011420 */
[----:B------:R-:W-:Y:S01]  /*19520*/  IMAD.WIDE.U32 R12, R6, c[0x0][0x3e0], R12 ;  /* 0x0000f800060c7a25 */ /* 0x000fe200078e000c */
[----:B------:R-:W-:-:S02]  /*19530*/  ISETP.GE.OR P1, PT, R7, R2, P2 ;  /* 0x000000020700720c */ /* 0x000fc40001726670 */
[----:B------:R-:W-:Y:S01]  /*19540*/  ISETP.GE.OR P0, PT, R5, R2, P2 ;  /* 0x000000020500720c */ /* 0x000fe20001706670 */
[----:B------:R-:W-:Y:S01]  /*19550*/  IMAD R9, R6, c[0x0][0x3e4], R9 ;  /* 0x0000f90006097a24 */ /* 0x000fe200078e0209 */
[----:B------:R-:W-:-:S03]  /*19560*/  SHF.L.U32 R6, R15, 0x3, RZ ;  /* 0x000000030f067819 */ /* 0x000fc600000006ff */
[----:B------:R-:W-:Y:S01]  /*19570*/  IMAD.IADD R13, R13, 0x1, R9 ;  /* 0x000000010d0d7824 */ /* 0x000fe200078e0209 */
[----:B------:R-:W-:Y:S01]  /*19580*/  LOP3.LUT R6, R17, 0x7ffffe00, R6, 0xf8, !PT ;  /* 0x7ffffe0011067812 */ /* 0x000fe200078ef806 */
[----:B------:R-:W-:-:S03]  /*19590*/  IMAD R9, R4, c[0x0][0x3d8], RZ ;  /* 0x0000f60004097a24 */ /* 0x000fc600078e02ff */
[----:B------:R-:W-:Y:S01]  /*195a0*/  SHF.L.U32 R58, R6, 0x1, RZ ;  /* 0x00000001063a7819 */ /* 0x000fe200000006ff */
        /* <DEDUP_REMOVED lines=40> */
.L_x_1316:
[----:B--2---:R-:W-:Y:S05]  /*19830*/  BSYNC B0 ;  /* 0x0000000000007941 */ /* 0x004fea0003800000 */
.L_x_1315:
        /* <DEDUP_REMOVED lines=23> */
.L_x_1318:
[----:B------:R-:W-:Y:S05]  /*199b0*/  BSYNC B0 ;  /* 0x0000000000007941 */ /* 0x000fea0003800000 */
.L_x_1317:
        /* <DEDUP_REMOVED lines=23> */
.L_x_1320:
[----:B------:R-:W-:Y:S05]  /*19b30*/  BSYNC B0 ;  /* 0x0000000000007941 */ /* 0x000fea0003800000 */
.L_x_1319:
        /* <DEDUP_REMOVED lines=24> */
.L_x_1313:
        /* <DEDUP_REMOVED lines=18> */
.L_x_1321:
        /* <DEDUP_REMOVED lines=41> */
.L_x_1323:
[----:B------:R-:W-:Y:S05]  /*1a070*/  BSYNC B0 ;  /* 0x0000000000007941 */ /* 0x000fea0003800000 */
.L_x_1322:
        /* <DEDUP_REMOVED lines=64> */
.L_x_1325:
[----:B------:R-:W-:Y:S05]  /*1a480*/  BSYNC B0 ;  /* 0x0000000000007941 */ /* 0x000fea0003800000 */
.L_x_1324:
        /* <DEDUP_REMOVED lines=21> */
.L_x_1327:
[----:B------:R-:W-:Y:S05]  /*1a5e0*/  BSYNC B0 ;  /* 0x0000000000007941 */ /* 0x000fea0003800000 */
.L_x_1326:
        /* <DEDUP_REMOVED lines=21> */
.L_x_1329:
[----:B------:R-:W-:Y:S05]  /*1a740*/  BSYNC B0 ;  /* 0x0000000000007941 */ /* 0x000fea0003800000 */
.L_x_1328:
        /* <DEDUP_REMOVED lines=22> */
.L_x_1330:
        /* <DEDUP_REMOVED lines=13> */
.L_x_1355:


//--------------------- .nv.shared._ZN7cutlass13device_kernelIN5flash19enable_sm80_to_sm89INS1_16FlashAttnFwdSm80INS1_25CollectiveMainloopFwdSm80ILi8ELi1ELb1EN4cute5tupleIJNS5_1CILi128EEENS7_ILi96EEENS7_ILi192EEEEEELi192ENS_10bfloat16_tEfNS_4arch4Sm80ELb0ELb0ELb1ELb0ELb0ELb0ELb1ELb0EEENS1_21CollectiveEpilogueFwdINS6_IJS8_SA_S9_EEENS6_IJNS7_ILi1EEESI_SI_EEESC_SE_Li256ELb0ELb1ELb0ELb0EEENS1_19SingleTileSchedulerILb0ELb0ELb1ELi128EEEEEEEEEvNT_6ParamsE --------------------------
	.section	.nv.shared._ZN7cutlass13device_kernelIN5flash19enable_sm80_to_sm89INS1_16FlashAttnFwdSm80INS1_25CollectiveMainloopFwdSm80ILi8ELi1ELb1EN4cute5tupleIJNS5_1CILi128EEENS7_ILi96EEENS7_ILi192EEEEEELi192ENS_10bfloat16_tEfNS_4arch4Sm80ELb0ELb0ELb1ELb0ELb0ELb0ELb1ELb0EEENS1_21CollectiveEpilogueFwdINS6_IJS8_SA_S9_EEENS6_IJNS7_ILi1EEESI_SI_EEESC_SE_Li256ELb0ELb1ELb0ELb0EEENS1_19SingleTileSchedulerILb0ELb0ELb1ELi128EEEEEEEEEvNT_6ParamsE,"aw",@nobits
	.sectionflags	@""
	.align	16


//--------------------- .nv.global                --------------------------
	.section	.nv.global,"aw",@nobits
.nv.global:
	.type		_ZN74_INTERNAL_f27401b9_38_flash_fwd_hdim192_bf16_softcap_sm80_cu_93b96ec2_35574cute1_E,@object
	.size		_ZN74_INTERNAL_f27401b9_38_flash_fwd_hdim192_bf16_softcap_sm80_cu_93b96ec2_35574cute1_E,(_ZN74_INTERNAL_f27401b9_38_flash_fwd_hdim192_bf16_softcap_sm80_cu_93b96ec2_35574cuda3std3__45__cpo6cbeginE - _ZN74_INTERNAL_f27401b9_38_flash_fwd_hdim192_bf16_softcap_sm80_cu_93b96ec2_35574cute1_E)
_ZN74_INTERNAL_f27401b9_38_flash_fwd_hdim192_bf16_softcap_sm80_cu_93b96ec2_35574cute1_E:
	.zero		1
	.type		_ZN74_INTERNAL_f27401b9_38_flash_fwd_hdim192_bf16_softcap_sm80_cu_93b96ec2_35574cuda3std3__45__cpo6cbeginE,@object
	.size		_ZN74_INTERNAL_f27401b9_38_flash_fwd_hdim192_bf16_softcap_sm80_cu_93b96ec2_35574cuda3std3__45__cpo6cbeginE,(_ZN74_INTERNAL_f27401b9_38_flash_fwd_hdim192_bf16_softcap_sm80_cu_93b96ec2_35574cuda3std3__48in_placeE - _ZN74_INTERNAL_f27401b9_38_flash_fwd_hdim192_bf16_softcap_sm80_cu_93b96ec2_35574cuda3std3__45__cpo6cbeginE)
_ZN74_INTERNAL_f27401b9_38_flash_fwd_hdim192_bf16_softcap_sm80_cu_93b96ec2_35574cuda3std3__45__cpo6cbeginE:
	.zero		1
	.type		_ZN74_INTERNAL_f27401b9_38_flash_fwd_hdim192_bf16_softcap_sm80_cu_93b96ec2_35574cuda3std3__48in_placeE,@object
	.size		_ZN74_INTERNAL_f27401b9_38_flash_fwd_hdim192_bf16_softcap_sm80_cu_93b96ec2_35574cuda3std3__48in_placeE,(_ZN74_INTERNAL_f27401b9_38_flash_fwd_hdim192_bf16_softcap_sm80_cu_93b96ec2_35574cuda3std6ranges3__45__cpo9iter_moveE - _ZN74_INTERNAL_f27401b9_38_flash_fwd_hdim192_bf16_softcap_sm80_cu_93b96ec2_35574cuda3std3__48in_placeE)
_ZN74_INTERNAL_f27401b9_38_flash_fwd_hdim192_bf16_softcap_sm80_cu_93b96ec2_35574cuda3std3__48in_placeE:
	.zero		1
	.type		_ZN74_INTERNAL_f27401b9_38_flash_fwd_hdim192_bf16_softcap_sm80_cu_93b96ec2_35574cuda3std6ranges3__45__cpo9iter_moveE,@object
	.size		_ZN74_INTERNAL_f27401b9_38_flash_fwd_hdim192_bf16_softcap_sm80_cu_93b96ec2_35574cuda3std6ranges3__45__cpo9iter_moveE,(_ZN74_INTERNAL_f27401b9_38_flash_fwd_hdim192_bf16_softcap_sm80_cu_93b96ec2_35574cuda3std3__45__cpo5beginE - _ZN74_INTERNAL_f27401b9_38_flash_fwd_hdim192_bf16_softcap_sm80_cu_93b96ec2_35574cuda3std6ranges3__45__cpo9iter_moveE)
_ZN74_INTERNAL_f27401b9_38_flash_fwd_hdim192_bf16_softcap_sm80_cu_93b96ec2_35574cuda3std6ranges3__45__cpo9iter_moveE:
	.zero		1
	.type		_ZN74_INTERNAL_f27401b9_38_flash_fwd_hdim192_bf16_softcap_sm80_cu_93b96ec2_35574cuda3std3__45__cpo5beginE,@object
	.size		_ZN74_INTERNAL_f27401b9_38_flash_fwd_hdim192_bf16_softcap_sm80_cu_93b96ec2_35574cuda3std3__45__cpo5beginE,(_ZN74_INTERNAL_f27401b9_38_flash_fwd_hdim192_bf16_softcap_sm80_cu_93b96ec2_35574cuda3std3__476_GLOBAL__N__f27401b9_38_flash_fwd_hdim192_bf16_softcap_sm80_cu_93b96ec2_35576ignoreE - _ZN74_INTERNAL_f27401b9_38_flash_fwd_hdim192_bf16_softcap_sm80_cu_93b96ec2_35574cuda3std3__45__cpo5beginE)
_ZN74_INTERNAL_f27401b9_38_flash_fwd_hdim192_bf16_softcap_sm80_cu_93b96ec2_35574cuda3std3__45__cpo5beginE:
	.zero		1
	.type		_ZN74_INTERNAL_f27401b9_38_flash_fwd_hdim192_bf16_softcap_sm80_cu_93b96ec2_35574cuda3std3__476_GLOBAL__N__f27401b9_38_flash_fwd_hdim192_bf16_softcap_sm80_cu_93b96ec2_35576ignoreE,@object
	.size		_ZN74_INTERNAL_f27401b9_38_flash_fwd_hdim192_bf16_softcap_sm80_cu_93b96ec2_35574cuda3std3__476_GLOBAL__N__f27401b9_38_flash_fwd_hdim192_bf16_softcap_sm80_cu_93b96ec2_35576ignoreE,(_ZN74_INTERNAL_f27401b9_38_flash_fwd_hdim192_bf16_softcap_sm80_cu_93b96ec2_35574cute7productE - _ZN74_INTERNAL_f27401b9_38_flash_fwd_hdim192_bf16_softcap_sm80_cu_93b96ec2_35574cuda3std3__476_GLOBAL__N__f27401b9_38_flash_fwd_hdim192_bf16_softcap_sm80_cu_93b96ec2_35576ignoreE)
_ZN74_INTERNAL_f27401b9_38_flash_fwd_hdim192_bf16_softcap_sm80_cu_93b96ec2_35574cuda3std3__476_GLOBAL__N__f27401b9_38_flash_fwd_hdim192_bf16_softcap_sm80_cu_93b96ec2_35576ignoreE:
	.zero		1
	.type		_ZN74_INTERNAL_f27401b9_38_flash_fwd_hdim192_bf16_softcap_sm80_cu_93b96ec2_35574cute7productE,@object
	.size		_ZN74_INTERNAL_f27401b9_38_flash_fwd_hdim192_bf16_softcap_sm80_cu_93b96ec2_35574cute7productE,(_ZN74_INTERNAL_f27401b9_38_flash_fwd_hdim192_bf16_softcap_sm80_cu_93b96ec2_35574cuda3std3__45__cpo3endE - _ZN74_INTERNAL_f27401b9_38_flash_fwd_hdim192_bf16_softcap_sm80_cu_93b96ec2_35574cute7productE)
_ZN74_INTERNAL_f27401b9_38_flash_fwd_hdim192_bf16_softcap_sm80_cu_93b96ec2_35574cute7productE:
	.zero		1
	.type		_ZN74_INTERNAL_f27401b9_38_flash_fwd_hdim192_bf16_softcap_sm80_cu_93b96ec2_35574cuda3std3__45__cpo3endE,@object
	.size		_ZN74_INTERNAL_f27401b9_38_flash_fwd_hdim192_bf16_softcap_sm80_cu_93b96ec2_35574cuda3std3__45__cpo3endE,(_ZN74_INTERNAL_f27401b9_38_flash_fwd_hdim192_bf16_softcap_sm80_cu_93b96ec2_35574cuda3std3__419piecewise_constructE - _ZN74_INTERNAL_f27401b9_38_flash_fwd_hdim192_bf16_softcap_sm80_cu_93b96ec2_35574cuda3std3__45__cpo3endE)
_ZN74_INTERNAL_f27401b9_38_flash_fwd_hdim192_bf16_softcap_sm80_cu_93b96ec2_35574cuda3std3__45__cpo3endE:
	.zero		1
	.type		_ZN74_INTERNAL_f27401b9_38_flash_fwd_hdim192_bf16_softcap_sm80_cu_93b96ec2_35574cuda3std3__419piecewise_constructE,@object
	.size		_ZN74_INTERNAL_f27401b9_38_flash_fwd_hdim192_bf16_softcap_sm80_cu_93b96ec2_35574cuda3std3__419piecewise_constructE,(_ZN74_INTERNAL_f27401b9_38_flash_fwd_hdim192_bf16_softcap_sm80_cu_93b96ec2_35574cuda3std3__45__cpo4cendE - _ZN74_INTERNAL_f27401b9_38_flash_fwd_hdim192_bf16_softcap_sm80_cu_93b96ec2_35574cuda3std3__419piecewise_constructE)
_ZN74_INTERNAL_f27401b9_38_flash_fwd_hdim192_bf16_softcap_sm80_cu_93b96ec2_35574cuda3std3__419piecewise_constructE:
	.zero		1
	.type		_ZN74_INTERNAL_f27401b9_38_flash_fwd_hdim192_bf16_softcap_sm80_cu_93b96ec2_35574cuda3std3__45__cpo4cendE,@object
	.size		_ZN74_INTERNAL_f27401b9_38_flash_fwd_hdim192_bf16_softcap_sm80_cu_93b96ec2_35574cuda3std3__45__cpo4cendE,(_ZN74_INTERNAL_f27401b9_38_flash_fwd_hdim192_bf16_softcap_sm80_cu_93b96ec2_35574cuda3std6ranges3__45__cpo4swapE - _ZN74_INTERNAL_f27401b9_38_flash_fwd_hdim192_bf16_softcap_sm80_cu_93b96ec2_35574cuda3std3__45__cpo4cendE)
_ZN74_INTERNAL_f27401b9_38_flash_fwd_hdim192_bf16_softcap_sm80_cu_93b96ec2_35574cuda3std3__45__cpo4cendE:
	.zero		1
	.type		_ZN74_INTERNAL_f27401b9_38_flash_fwd_hdim192_bf16_softcap_sm80_cu_93b96ec2_35574cuda3std6ranges3__45__cpo4swapE,@object
	.size		_ZN74_INTERNAL_f27401b9_38_flash_fwd_hdim192_bf16_softcap_sm80_cu_93b96ec2_35574cuda3std6ranges3__45__cpo4swapE,(.L_7 - _ZN74_INTERNAL_f27401b9_38_flash_fwd_hdim192_bf16_softcap_sm80_cu_93b96ec2_35574cuda3std6ranges3__45__cpo4swapE)
_ZN74_INTERNAL_f27401b9_38_flash_fwd_hdim192_bf16_softcap_sm80_cu_93b96ec2_35574cuda3std6ranges3__45__cpo4swapE:
	.zero		1
.L_7:


//--------------------- .nv.shared._ZN7cutlass13device_kernelIN5flash19enable_sm80_to_sm89INS1_16FlashAttnFwdSm80INS1_25CollectiveMainloopFwdSm80ILi8ELi1ELb1EN4cute5tupleIJNS5_1CILi128EEENS7_ILi96EEENS7_ILi192EEEEEELi192ENS_10bfloat16_tEfNS_4arch4Sm80ELb0ELb0ELb1ELb1ELb0ELb0ELb1ELb0EEENS1_21CollectiveEpilogueFwdINS6_IJS8_SA_S9_EEENS6_IJNS7_ILi1EEESI_SI_EEESC_SE_Li256ELb1ELb1ELb0ELb0EEENS1_19SingleTileSchedulerILb1ELb0ELb1ELi128EEEEEEEEEvNT_6ParamsE --------------------------
	.section	.nv.shared._ZN7cutlass13device_kernelIN5flash19enable_sm80_to_sm89INS1_16FlashAttnFwdSm80INS1_25CollectiveMainloopFwdSm80ILi8ELi1ELb1EN4cute5tupleIJNS5_1CILi128EEENS7_ILi96EEENS7_ILi192EEEEEELi192ENS_10bfloat16_tEfNS_4arch4Sm80ELb0ELb0ELb1ELb1ELb0ELb0ELb1ELb0EEENS1_21CollectiveEpilogueFwdINS6_IJS8_SA_S9_EEENS6_IJNS7_ILi1EEESI_SI_EEESC_SE_Li256ELb1ELb1ELb0ELb0EEENS1_19SingleTileSchedulerILb1ELb0ELb1ELi128EEEEEEEEEvNT_6ParamsE,"aw",@nobits
	.sectionflags	@""
	.align	16


//--------------------- .nv.shared._ZN7cutlass13device_kernelIN5flash19enable_sm80_to_sm89INS1_16FlashAttnFwdSm80INS1_25CollectiveMainloopFwdSm80ILi8ELi1ELb0EN4cute5tupleIJNS5_1CILi128EEENS7_ILi64EEENS7_ILi192EEEEEELi192ENS_10bfloat16_tEfNS_4arch4Sm80ELb0ELb0ELb1ELb1ELb0ELb1ELb1ELb0EEENS1_21CollectiveEpilogueFwdINS6_IJS8_SA_S9_EEENS6_IJNS7_ILi1EEESI_SI_EEESC_SE_Li256ELb1ELb1ELb0ELb0EEENS1_19SingleTileSchedulerILb1ELb0ELb1ELi128EEEEEEEEEvNT_6ParamsE --------------------------
	.section	.nv.shared._ZN7cutlass13device_kernelIN5flash19enable_sm80_to_sm89INS1_16FlashAttnFwdSm80INS1_25CollectiveMainloopFwdSm80ILi8ELi1ELb0EN4cute5tupleIJNS5_1CILi128EEENS7_ILi64EEENS7_ILi192EEEEEELi192ENS_10bfloat16_tEfNS_4arch4Sm80ELb0ELb0ELb1ELb1ELb0ELb1ELb1ELb0EEENS1_21CollectiveEpilogueFwdINS6_IJS8_SA_S9_EEENS6_IJNS7_ILi1EEESI_SI_EEESC_SE_Li256ELb1ELb1ELb0ELb0EEENS1_19SingleTileSchedulerILb1ELb0ELb1ELi128EEEEEEEEEvNT_6ParamsE,"aw",@nobits
	.sectionflags	@""
	.align	16


//--------------------- .nv.shared._ZN7cutlass13device_kernelIN5flash19enable_sm80_to_sm89INS1_16FlashAttnFwdSm80INS1_25CollectiveMainloopFwdSm80ILi8ELi1ELb0EN4cute5tupleIJNS5_1CILi128EEENS7_ILi64EEENS7_ILi192EEEEEELi192ENS_10bfloat16_tEfNS_4arch4Sm80ELb0ELb1ELb1ELb0ELb0ELb0ELb1ELb0EEENS1_21CollectiveEpilogueFwdINS6_IJS8_SA_S9_EEENS6_IJNS7_ILi1EEESI_SI_EEESC_SE_Li256ELb0ELb1ELb0ELb0EEENS1_19SingleTileSchedulerILb0ELb0ELb1ELi128EEEEEEEEEvNT_6ParamsE --------------------------
	.section	.nv.shared._ZN7cutlass13device_kernelIN5flash19enable_sm80_to_sm89INS1_16FlashAttnFwdSm80INS1_25CollectiveMainloopFwdSm80ILi8ELi1ELb0EN4cute5tupleIJNS5_1CILi128EEENS7_ILi64EEENS7_ILi192EEEEEELi192ENS_10bfloat16_tEfNS_4arch4Sm80ELb0ELb1ELb1ELb0ELb0ELb0ELb1ELb0EEENS1_21CollectiveEpilogueFwdINS6_IJS8_SA_S9_EEENS6_IJNS7_ILi1EEESI_SI_EEESC_SE_Li256ELb0ELb1ELb0ELb0EEENS1_19SingleTileSchedulerILb0ELb0ELb1ELi128EEEEEEEEEvNT_6ParamsE,"aw",@nobits
	.sectionflags	@""
	.align	16


//--------------------- .nv.shared._ZN7cutlass13device_kernelIN5flash19enable_sm80_to_sm89INS1_16FlashAttnFwdSm80INS1_25CollectiveMainloopFwdSm80ILi8ELi1ELb0EN4cute5tupleIJNS5_1CILi128EEENS7_ILi64EEENS7_ILi192EEEEEELi192ENS_10bfloat16_tEfNS_4arch4Sm80ELb0ELb1ELb1ELb1ELb0ELb0ELb1ELb0EEENS1_21CollectiveEpilogueFwdINS6_IJS8_SA_S9_EEENS6_IJNS7_ILi1EEESI_SI_EEESC_SE_Li256ELb1ELb1ELb0ELb0EEENS1_19SingleTileSchedulerILb1ELb0ELb1ELi128EEEEEEEEEvNT_6ParamsE --------------------------
	.section	.nv.shared._ZN7cutlass13device_kernelIN5flash19enable_sm80_to_sm89INS1_16FlashAttnFwdSm80INS1_25CollectiveMainloopFwdSm80ILi8ELi1ELb0EN4cute5tupleIJNS5_1CILi128EEENS7_ILi64EEENS7_ILi192EEEEEELi192ENS_10bfloat16_tEfNS_4arch4Sm80ELb0ELb1ELb1ELb1ELb0ELb0ELb1ELb0EEENS1_21CollectiveEpilogueFwdINS6_IJS8_SA_S9_EEENS6_IJNS7_ILi1EEESI_SI_EEESC_SE_Li256ELb1ELb1ELb0ELb0EEENS1_19SingleTileSchedulerILb1ELb0ELb1ELi128EEEEEEEEEvNT_6ParamsE,"aw",@nobits
	.sectionflags	@""
	.align	16


//--------------------- .nv.shared._ZN7cutlass13device_kernelIN5flash19enable_sm80_to_sm89INS1_16FlashAttnFwdSm80INS1_25CollectiveMainloopFwdSm80ILi8ELi1ELb0EN4cute5tupleIJNS5_1CILi128EEENS7_ILi64EEENS7_ILi192EEEEEELi192ENS_10bfloat16_tEfNS_4arch4Sm80ELb0ELb1ELb1ELb1ELb0ELb1ELb1ELb0EEENS1_21CollectiveEpilogueFwdINS6_IJS8_SA_S9_EEENS6_IJNS7_ILi1EEESI_SI_EEESC_SE_Li256ELb1ELb1ELb0ELb0EEENS1_19SingleTileSchedulerILb1ELb0ELb1ELi128EEEEEEEEEvNT_6ParamsE --------------------------
	.section	.nv.shared._ZN7cutlass13device_kernelIN5flash19enable_sm80_to_sm89INS1_16FlashAttnFwdSm80INS1_25CollectiveMainloopFwdSm80ILi8ELi1ELb0EN4cute5tupleIJNS5_1CILi128EEENS7_ILi64EEENS7_ILi192EEEEEELi192ENS_10bfloat16_tEfNS_4arch4Sm80ELb0ELb1ELb1ELb1ELb0ELb1ELb1ELb0EEENS1_21CollectiveEpilogueFwdINS6_IJS8_SA_S9_EEENS6_IJNS7_ILi1EEESI_SI_EEESC_SE_Li256ELb1ELb1ELb0ELb0EEENS1_19SingleTileSchedulerILb1ELb0ELb1ELi128EEEEEEEEEvNT_6ParamsE,"aw",@nobits
	.sectionflags	@""
	.align	16


//--------------------- .nv.shared._ZN7cutlass13device_kernelIN5flash19enable_sm80_to_sm89INS1_16FlashAttnFwdSm80INS1_25CollectiveMainloopFwdSm80ILi8ELi1ELb1EN4cute5tupleIJNS5_1CILi128EEENS7_ILi96EEENS7_ILi192EEEEEELi192ENS_10bfloat16_tEfNS_4arch4Sm80ELb1ELb0ELb1ELb0ELb0ELb0ELb1ELb0EEENS1_21CollectiveEpilogueFwdINS6_IJS8_SA_S9_EEENS6_IJNS7_ILi1EEESI_SI_EEESC_SE_Li256ELb0ELb1ELb0ELb0EEENS1_30DynamicPersistentTileSchedulerILi256ELi256ELb0ELb1ELb0EEEEEEEEEvNT_6ParamsE --------------------------
	.section	.nv.shared._ZN7cutlass13device_kernelIN5flash19enable_sm80_to_sm89INS1_16FlashAttnFwdSm80INS1_25CollectiveMainloopFwdSm80ILi8ELi1ELb1EN4cute5tupleIJNS5_1CILi128EEENS7_ILi96EEENS7_ILi192EEEEEELi192ENS_10bfloat16_tEfNS_4arch4Sm80ELb1ELb0ELb1ELb0ELb0ELb0ELb1ELb0EEENS1_21CollectiveEpilogueFwdINS6_IJS8_SA_S9_EEENS6_IJNS7_ILi1EEESI_SI_EEESC_SE_Li256ELb0ELb1ELb0ELb0EEENS1_30DynamicPersistentTileSchedulerILi256ELi256ELb0ELb1ELb0EEEEEEEEEvNT_6ParamsE,"aw",@nobits
	.sectionflags	@""
	.align	16


//--------------------- .nv.shared._ZN7cutlass13device_kernelIN5flash19enable_sm80_to_sm89INS1_16FlashAttnFwdSm80INS1_25CollectiveMainloopFwdSm80ILi8ELi1ELb1EN4cute5tupleIJNS5_1CILi128EEENS7_ILi96EEENS7_ILi192EEEEEELi192ENS_10bfloat16_tEfNS_4arch4Sm80ELb1ELb0ELb1ELb1ELb0ELb0ELb1ELb0EEENS1_21CollectiveEpilogueFwdINS6_IJS8_SA_S9_EEENS6_IJNS7_ILi1EEESI_SI_EEESC_SE_Li256ELb1ELb1ELb0ELb0EEENS1_19SingleTileSchedulerILb1ELb0ELb1ELi128EEEEEEEEEvNT_6ParamsE --------------------------
	.section	.nv.shared._ZN7cutlass13device_kernelIN5flash19enable_sm80_to_sm89INS1_16FlashAttnFwdSm80INS1_25CollectiveMainloopFwdSm80ILi8ELi1ELb1EN4cute5tupleIJNS5_1CILi128EEENS7_ILi96EEENS7_ILi192EEEEEELi192ENS_10bfloat16_tEfNS_4arch4Sm80ELb1ELb0ELb1ELb1ELb0ELb0ELb1ELb0EEENS1_21CollectiveEpilogueFwdINS6_IJS8_SA_S9_EEENS6_IJNS7_ILi1EEESI_SI_EEESC_SE_Li256ELb1ELb1ELb0ELb0EEENS1_19SingleTileSchedulerILb1ELb0ELb1ELi128EEEEEEEEEvNT_6ParamsE,"aw",@nobits
	.sectionflags	@""
	.align	16


//--------------------- .nv.shared._ZN7cutlass13device_kernelIN5flash19enable_sm80_to_sm89INS1_16FlashAttnFwdSm80INS1_25CollectiveMainloopFwdSm80ILi8ELi1ELb0EN4cute5tupleIJNS5_1CILi128EEENS7_ILi64EEENS7_ILi192EEEEEELi192ENS_10bfloat16_tEfNS_4arch4Sm80ELb1ELb0ELb1ELb1ELb0ELb1ELb1ELb0EEENS1_21CollectiveEpilogueFwdINS6_IJS8_SA_S9_EEENS6_IJNS7_ILi1EEESI_SI_EEESC_SE_Li256ELb1ELb1ELb0ELb0EEENS1_19SingleTileSchedulerILb1ELb0ELb1ELi128EEEEEEEEEvNT_6ParamsE --------------------------
	.section	.nv.shared._ZN7cutlass13device_kernelIN5flash19enable_sm80_to_sm89INS1_16FlashAttnFwdSm80INS1_25CollectiveMainloopFwdSm80ILi8ELi1ELb0EN4cute5tupleIJNS5_1CILi128EEENS7_ILi64EEENS7_ILi192EEEEEELi192ENS_10bfloat16_tEfNS_4arch4Sm80ELb1ELb0ELb1ELb1ELb0ELb1ELb1ELb0EEENS1_21CollectiveEpilogueFwdINS6_IJS8_SA_S9_EEENS6_IJNS7_ILi1EEESI_SI_EEESC_SE_Li256ELb1ELb1ELb0ELb0EEENS1_19SingleTileSchedulerILb1ELb0ELb1ELi128EEEEEEEEEvNT_6ParamsE,"aw",@nobits
	.sectionflags	@""
	.align	16


//--------------------- .nv.shared._ZN7cutlass13device_kernelIN5flash19enable_sm80_to_sm89INS1_16FlashAttnFwdSm80INS1_25CollectiveMainloopFwdSm80ILi8ELi2ELb1EN4cute5tupleIJNS5_1CILi128EEENS7_ILi96EEENS7_ILi192EEEEEELi192ENS_10bfloat16_tEfNS_4arch4Sm80ELb0ELb0ELb1ELb0ELb0ELb0ELb1ELb0EEENS1_21CollectiveEpilogueFwdINS6_IJS8_SA_S9_EEENS6_IJNS7_ILi1EEESI_SI_EEESC_SE_Li256ELb0ELb1ELb0ELb0EEENS1_19SingleTileSchedulerILb0ELb0ELb1ELi128EEEEEEEEEvNT_6ParamsE --------------------------
	.section	.nv.shared._ZN7cutlass13device_kernelIN5flash19enable_sm80_to_sm89INS1_16FlashAttnFwdSm80INS1_25CollectiveMainloopFwdSm80ILi8ELi2ELb1EN4cute5tupleIJNS5_1CILi128EEENS7_ILi96EEENS7_ILi192EEEEEELi192ENS_10bfloat16_tEfNS_4arch4Sm80ELb0ELb0ELb1ELb0ELb0ELb0ELb1ELb0EEENS1_21CollectiveEpilogueFwdINS6_IJS8_SA_S9_EEENS6_IJNS7_ILi1EEESI_SI_EEESC_SE_Li256ELb0ELb1ELb0ELb0EEENS1_19SingleTileSchedulerILb0ELb0ELb1ELi128EEEEEEEEEvNT_6ParamsE,"aw",@nobits
	.sectionflags	@""
	.align	16


//--------------------- .nv.shared._ZN7cutlass13device_kernelIN5flash19enable_sm80_to_sm89INS1_16FlashAttnFwdSm80INS1_25CollectiveMainloopFwdSm80ILi8ELi2ELb1EN4cute5tupleIJNS5_1CILi128EEENS7_ILi96EEENS7_ILi192EEEEEELi192ENS_10bfloat16_tEfNS_4arch4Sm80ELb0ELb0ELb1ELb1ELb0ELb0ELb1ELb0EEENS1_21CollectiveEpilogueFwdINS6_IJS8_SA_S9_EEENS6_IJNS7_ILi1EEESI_SI_EEESC_SE_Li256ELb1ELb1ELb0ELb0EEENS1_19SingleTileSchedulerILb1ELb0ELb1ELi128EEEEEEEEEvNT_6ParamsE --------------------------
	.section	.nv.shared._ZN7cutlass13device_kernelIN5flash19enable_sm80_to_sm89INS1_16FlashAttnFwdSm80INS1_25CollectiveMainloopFwdSm80ILi8ELi2ELb1EN4cute5tupleIJNS5_1CILi128EEENS7_ILi96EEENS7_ILi192EEEEEELi192ENS_10bfloat16_tEfNS_4arch4Sm80ELb0ELb0ELb1ELb1ELb0ELb0ELb1ELb0EEENS1_21CollectiveEpilogueFwdINS6_IJS8_SA_S9_EEENS6_IJNS7_ILi1EEESI_SI_EEESC_SE_Li256ELb1ELb1ELb0ELb0EEENS1_19SingleTileSchedulerILb1ELb0ELb1ELi128EEEEEEEEEvNT_6ParamsE,"aw",@nobits
	.sectionflags	@""
	.align	16


//--------------------- .nv.shared._ZN7cutlass13device_kernelIN5flash19enable_sm80_to_sm89INS1_16FlashAttnFwdSm80INS1_25CollectiveMainloopFwdSm80ILi8ELi2ELb0EN4cute5tupleIJNS5_1CILi128EEENS7_ILi64EEENS7_ILi192EEEEEELi192ENS_10bfloat16_tEfNS_4arch4Sm80ELb0ELb0ELb1ELb1ELb0ELb1ELb1ELb0EEENS1_21CollectiveEpilogueFwdINS6_IJS8_SA_S9_EEENS6_IJNS7_ILi1EEESI_SI_EEESC_SE_Li256ELb1ELb1ELb0ELb0EEENS1_19SingleTileSchedulerILb1ELb0ELb1ELi128EEEEEEEEEvNT_6ParamsE --------------------------
	.section	.nv.shared._ZN7cutlass13device_kernelIN5flash19enable_sm80_to_sm89INS1_16FlashAttnFwdSm80INS1_25CollectiveMainloopFwdSm80ILi8ELi2ELb0EN4cute5tupleIJNS5_1CILi128EEENS7_ILi64EEENS7_ILi192EEEEEELi192ENS_10bfloat16_tEfNS_4arch4Sm80ELb0ELb0ELb1ELb1ELb0ELb1ELb1ELb0EEENS1_21CollectiveEpilogueFwdINS6_IJS8_SA_S9_EEENS6_IJNS7_ILi1EEESI_SI_EEESC_SE_Li256ELb1ELb1ELb0ELb0EEENS1_19SingleTileSchedulerILb1ELb0ELb1ELi128EEEEEEEEEvNT_6ParamsE,"aw",@nobits
	.sectionflags	@""
	.align	16


//--------------------- .nv.shared._ZN7cutlass13device_kernelIN5flash19enable_sm80_to_sm89INS1_16FlashAttnFwdSm80INS1_25CollectiveMainloopFwdSm80ILi8ELi2ELb0EN4cute5tupleIJNS5_1CILi128EEENS7_ILi64EEENS7_ILi192EEEEEELi192ENS_10bfloat16_tEfNS_4arch4Sm80ELb0ELb1ELb1ELb0ELb0ELb0ELb1ELb0EEENS1_21CollectiveEpilogueFwdINS6_IJS8_SA_S9_EEENS6_IJNS7_ILi1EEESI_SI_EEESC_SE_Li256ELb0ELb1ELb0ELb0EEENS1_19SingleTileSchedulerILb0ELb0ELb1ELi128EEEEEEEEEvNT_6ParamsE --------------------------
	.section	.nv.shared._ZN7cutlass13device_kernelIN5flash19enable_sm80_to_sm89INS1_16FlashAttnFwdSm80INS1_25CollectiveMainloopFwdSm80ILi8ELi2ELb0EN4cute5tupleIJNS5_1CILi128EEENS7_ILi64EEENS7_ILi192EEEEEELi192ENS_10bfloat16_tEfNS_4arch4Sm80ELb0ELb1ELb1ELb0ELb0ELb0ELb1ELb0EEENS1_21CollectiveEpilogueFwdINS6_IJS8_SA_S9_EEENS6_IJNS7_ILi1EEESI_SI_EEESC_SE_Li256ELb0ELb1ELb0ELb0EEENS1_19SingleTileSchedulerILb0ELb0ELb1ELi128EEEEEEEEEvNT_6ParamsE,"aw",@nobits
	.sectionflags	@""
	.align	16


//--------------------- .nv.shared._ZN7cutlass13device_kernelIN5flash19enable_sm80_to_sm89INS1_16FlashAttnFwdSm80INS1_25CollectiveMainloopFwdSm80ILi8ELi2ELb0EN4cute5tupleIJNS5_1CILi128EEENS7_ILi64EEENS7_ILi192EEEEEELi192ENS_10bfloat16_tEfNS_4arch4Sm80ELb0ELb1ELb1ELb1ELb0ELb0ELb1ELb0EEENS1_21CollectiveEpilogueFwdINS6_IJS8_SA_S9_EEENS6_IJNS7_ILi1EEESI_SI_EEESC_SE_Li256ELb1ELb1ELb0ELb0EEENS1_19SingleTileSchedulerILb1ELb0ELb1ELi128EEEEEEEEEvNT_6ParamsE --------------------------
	.section	.nv.shared._ZN7cutlass13device_kernelIN5flash19enable_sm80_to_sm89INS1_16FlashAttnFwdSm80INS1_25CollectiveMainloopFwdSm80ILi8ELi2ELb0EN4cute5tupleIJNS5_1CILi128EEENS7_ILi64EEENS7_ILi192EEEEEELi192ENS_10bfloat16_tEfNS_4arch4Sm80ELb0ELb1ELb1ELb1ELb0ELb0ELb1ELb0EEENS1_21CollectiveEpilogueFwdINS6_IJS8_SA_S9_EEENS6_IJNS7_ILi1EEESI_SI_EEESC_SE_Li256ELb1ELb1ELb0ELb0EEENS1_19SingleTileSchedulerILb1ELb0ELb1ELi128EEEEEEEEEvNT_6ParamsE,"aw",@nobits
	.sectionflags	@""
	.align	16


//--------------------- .nv.shared._ZN7cutlass13device_kernelIN5flash19enable_sm80_to_sm89INS1_16FlashAttnFwdSm80INS1_25CollectiveMainloopFwdSm80ILi8ELi2ELb0EN4cute5tupleIJNS5_1CILi128EEENS7_ILi64EEENS7_ILi192EEEEEELi192ENS_10bfloat16_tEfNS_4arch4Sm80ELb0ELb1ELb1ELb1ELb0ELb1ELb1ELb0EEENS1_21CollectiveEpilogueFwdINS6_IJS8_SA_S9_EEENS6_IJNS7_ILi1EEESI_SI_EEESC_SE_Li256ELb1ELb1ELb0ELb0EEENS1_19SingleTileSchedulerILb1ELb0ELb1ELi128EEEEEEEEEvNT_6ParamsE --------------------------
	.section	.nv.shared._ZN7cutlass13device_kernelIN5flash19enable_sm80_to_sm89INS1_16FlashAttnFwdSm80INS1_25CollectiveMainloopFwdSm80ILi8ELi2ELb0EN4cute5tupleIJNS5_1CILi128EEENS7_ILi64EEENS7_ILi192EEEEEELi192ENS_10bfloat16_tEfNS_4arch4Sm80ELb0ELb1ELb1ELb1ELb0ELb1ELb1ELb0EEENS1_21CollectiveEpilogueFwdINS6_IJS8_SA_S9_EEENS6_IJNS7_ILi1EEESI_SI_EEESC_SE_Li256ELb1ELb1ELb0ELb0EEENS1_19SingleTileSchedulerILb1ELb0ELb1ELi128EEEEEEEEEvNT_6ParamsE,"aw",@nobits
	.sectionflags	@""
	.align	16


//--------------------- .nv.shared._ZN7cutlass13device_kernelIN5flash19enable_sm80_to_sm89INS1_16FlashAttnFwdSm80INS1_25CollectiveMainloopFwdSm80ILi8ELi2ELb1EN4cute5tupleIJNS5_1CILi128EEENS7_ILi96EEENS7_ILi192EEEEEELi192ENS_10bfloat16_tEfNS_4arch4Sm80ELb1ELb0ELb1ELb0ELb0ELb0ELb1ELb0EEENS1_21CollectiveEpilogueFwdINS6_IJS8_SA_S9_EEENS6_IJNS7_ILi1EEESI_SI_EEESC_SE_Li256ELb0ELb1ELb0ELb0EEENS1_30DynamicPersistentTileSchedulerILi256ELi256ELb0ELb1ELb0EEEEEEEEEvNT_6ParamsE --------------------------
	.section	.nv.shared._ZN7cutlass13device_kernelIN5flash19enable_sm80_to_sm89INS1_16FlashAttnFwdSm80INS1_25CollectiveMainloopFwdSm80ILi8ELi2ELb1EN4cute5tupleIJNS5_1CILi128EEENS7_ILi96EEENS7_ILi192EEEEEELi192ENS_10bfloat16_tEfNS_4arch4Sm80ELb1ELb0ELb1ELb0ELb0ELb0ELb1ELb0EEENS1_21CollectiveEpilogueFwdINS6_IJS8_SA_S9_EEENS6_IJNS7_ILi1EEESI_SI_EEESC_SE_Li256ELb0ELb1ELb0ELb0EEENS1_30DynamicPersistentTileSchedulerILi256ELi256ELb0ELb1ELb0EEEEEEEEEvNT_6ParamsE,"aw",@nobits
	.sectionflags	@""
	.align	16


//--------------------- .nv.shared._ZN7cutlass13device_kernelIN5flash19enable_sm80_to_sm89INS1_16FlashAttnFwdSm80INS1_25CollectiveMainloopFwdSm80ILi8ELi2ELb1EN4cute5tupleIJNS5_1CILi128EEENS7_ILi96EEENS7_ILi192EEEEEELi192ENS_10bfloat16_tEfNS_4arch4Sm80ELb1ELb0ELb1ELb1ELb0ELb0ELb1ELb0EEENS1_21CollectiveEpilogueFwdINS6_IJS8_SA_S9_EEENS6_IJNS7_ILi1EEESI_SI_EEESC_SE_Li256ELb1ELb1ELb0ELb0EEENS1_19SingleTileSchedulerILb1ELb0ELb1ELi128EEEEEEEEEvNT_6ParamsE --------------------------
	.section	.nv.shared._ZN7cutlass13device_kernelIN5flash19enable_sm80_to_sm89INS1_16FlashAttnFwdSm80INS1_25CollectiveMainloopFwdSm80ILi8ELi2ELb1EN4cute5tupleIJNS5_1CILi128EEENS7_ILi96EEENS7_ILi192EEEEEELi192ENS_10bfloat16_tEfNS_4arch4Sm80ELb1ELb0ELb1ELb1ELb0ELb0ELb1ELb0EEENS1_21CollectiveEpilogueFwdINS6_IJS8_SA_S9_EEENS6_IJNS7_ILi1EEESI_SI_EEESC_SE_Li256ELb1ELb1ELb0ELb0EEENS1_19SingleTileSchedulerILb1ELb0ELb1ELi128EEEEEEEEEvNT_6ParamsE,"aw",@nobits
	.sectionflags	@""
	.align	16


//--------------------- .nv.shared._ZN7cutlass13device_kernelIN5flash19enable_sm80_to_sm89INS1_16FlashAttnFwdSm80INS1_25CollectiveMainloopFwdSm80ILi8ELi2ELb0EN4cute5tupleIJNS5_1CILi128EEENS7_ILi64EEENS7_ILi192EEEEEELi192ENS_10bfloat16_tEfNS_4arch4Sm80ELb1ELb0ELb1ELb1ELb0ELb1ELb1ELb0EEENS1_21CollectiveEpilogueFwdINS6_IJS8_SA_S9_EEENS6_IJNS7_ILi1EEESI_SI_EEESC_SE_Li256ELb1ELb1ELb0ELb0EEENS1_19SingleTileSchedulerILb1ELb0ELb1ELi128EEEEEEEEEvNT_6ParamsE --------------------------
	.section	.nv.shared._ZN7cutlass13device_kernelIN5flash19enable_sm80_to_sm89INS1_16FlashAttnFwdSm80INS1_25CollectiveMainloopFwdSm80ILi8ELi2ELb0EN4cute5tupleIJNS5_1CILi128EEENS7_ILi64EEENS7_ILi192EEEEEELi192ENS_10bfloat16_tEfNS_4arch4Sm80ELb1ELb0ELb1ELb1ELb0ELb1ELb1ELb0EEENS1_21CollectiveEpilogueFwdINS6_IJS8_SA_S9_EEENS6_IJNS7_ILi1EEESI_SI_EEESC_SE_Li256ELb1ELb1ELb0ELb0EEENS1_19SingleTileSchedulerILb1ELb0ELb1ELi128EEEEEEEEEvNT_6ParamsE,"aw",@nobits
	.sectionflags	@""
	.align	16
